	.target	sm_80

	.elftype	@"ET_EXEC"


//--------------------- .note.nv.tkinfo           --------------------------
	.section	.note.nv.tkinfo,"",@"SHT_NOTE"
	.sectionflags	@"SHF_NOTE_NV_TKINFO"
	.tkinfo
        /*0018*/ 	.word	0x00000002
        /*0030*/ 	.string	""
        /*0030*/ 	.string	"ptxas"
        /*0030*/ 	.string	"Cuda compilation tools, release 13.0, V13.0.88"
        /*0030*/ 	.string	"Build cuda_13.0.r13.0/compiler.36424714_0"
        /*0030*/ 	.string	"-arch sm_80 -m 64 "



//--------------------- .note.nv.cuinfo           --------------------------
	.section	.note.nv.cuinfo,"",@"SHT_NOTE"
	.sectionflags	@"SHF_NOTE_NV_CUINFO"
        /*0018*/ 	.short	0x0002
        /*001a*/ 	.short	0x0050
        /*001c*/ 	.short	0x0082
	.zero		2


//--------------------- .nv.info                  --------------------------
	.section	.nv.info,"",@"SHT_CUDA_INFO"
	.align	4


	//----- nvinfo : EIATTR_REGCOUNT
	.align		4
        /*0000*/ 	.byte	0x04, 0x2f
        /*0002*/ 	.short	(.L_12 - .L_11)
	.align		4
.L_11:
        /*0004*/ 	.word	index@(_ZN7cutlass13device_kernelIN5flash19enable_sm80_to_sm89INS1_16FlashAttnFwdSm80INS1_25CollectiveMainloopFwdSm80ILi8ELi1ELb0EN4cute5tupleIJNS5_1CILi128EEENS7_ILi48EEENS7_ILi256EEEEEELi256ENS_10bfloat16_tEfNS_4arch4Sm80ELb1ELb0ELb0ELb1ELb1ELb1ELb1ELb0EEENS1_21CollectiveEpilogueFwdINS6_IJS8_SA_S9_EEENS6_IJNS7_ILi1EEESI_SI_EEESC_SE_Li256ELb1ELb1ELb0ELb0EEENS1_19SingleTileSchedulerILb1ELb0ELb1ELi128EEEEEEEEEvNT_6ParamsE)
        /*0008*/ 	.word	0x000000fd


	//----- nvinfo : EIATTR_FRAME_SIZE
	.align		4
.L_12:
        /*000c*/ 	.byte	0x04, 0x11
        /*000e*/ 	.short	(.L_14 - .L_13)
	.align		4
.L_13:
        /*0010*/ 	.word	index@($__internal_20_$__cuda_sm70_shflsync_idx_p)
        /*0014*/ 	.word	0x00000000


	//----- nvinfo : EIATTR_FRAME_SIZE
	.align		4
.L_14:
        /*0018*/ 	.byte	0x04, 0x11
        /*001a*/ 	.short	(.L_16 - .L_15)
	.align		4
.L_15:
        /*001c*/ 	.word	index@(_ZN7cutlass13device_kernelIN5flash19enable_sm80_to_sm89INS1_16FlashAttnFwdSm80INS1_25CollectiveMainloopFwdSm80ILi8ELi1ELb0EN4cute5tupleIJNS5_1CILi128EEENS7_ILi48EEENS7_ILi256EEEEEELi256ENS_10bfloat16_tEfNS_4arch4Sm80ELb1ELb0ELb0ELb1ELb1ELb1ELb1ELb0EEENS1_21CollectiveEpilogueFwdINS6_IJS8_SA_S9_EEENS6_IJNS7_ILi1EEESI_SI_EEESC_SE_Li256ELb1ELb1ELb0ELb0EEENS1_19SingleTileSchedulerILb1ELb0ELb1ELi128EEEEEEEEEvNT_6ParamsE)
        /*0020*/ 	.word	0x00000000


	//----- nvinfo : EIATTR_REGCOUNT
	.align		4
.L_16:
        /*0024*/ 	.byte	0x04, 0x2f
        /*0026*/ 	.short	(.L_18 - .L_17)
	.align		4
.L_17:
        /*0028*/ 	.word	index@(_ZN7cutlass13device_kernelIN5flash19enable_sm80_to_sm89INS1_16FlashAttnFwdSm80INS1_25CollectiveMainloopFwdSm80ILi8ELi1ELb0EN4cute5tupleIJNS5_1CILi128EEENS7_ILi96EEENS7_ILi256EEEEEELi256ENS_10bfloat16_tEfNS_4arch4Sm80ELb1ELb0ELb0ELb1ELb1ELb0ELb1ELb0EEENS1_21CollectiveEpilogueFwdINS6_IJS8_SA_S9_EEENS6_IJNS7_ILi1EEESI_SI_EEESC_SE_Li256ELb1ELb1ELb0ELb0EEENS1_19SingleTileSchedulerILb1ELb0ELb1ELi128EEEEEEEEEvNT_6ParamsE)
        /*002c*/ 	.word	0x000000ff


	//----- nvinfo : EIATTR_FRAME_SIZE
	.align		4
.L_18:
        /*0030*/ 	.byte	0x04, 0x11
        /*0032*/ 	.short	(.L_20 - .L_19)
	.align		4
.L_19:
        /*0034*/ 	.word	index@(_ZN7cutlass13device_kernelIN5flash19enable_sm80_to_sm89INS1_16FlashAttnFwdSm80INS1_25CollectiveMainloopFwdSm80ILi8ELi1ELb0EN4cute5tupleIJNS5_1CILi128EEENS7_ILi96EEENS7_ILi256EEEEEELi256ENS_10bfloat16_tEfNS_4arch4Sm80ELb1ELb0ELb0ELb1ELb1ELb0ELb1ELb0EEENS1_21CollectiveEpilogueFwdINS6_IJS8_SA_S9_EEENS6_IJNS7_ILi1EEESI_SI_EEESC_SE_Li256ELb1ELb1ELb0ELb0EEENS1_19SingleTileSchedulerILb1ELb0ELb1ELi128EEEEEEEEEvNT_6ParamsE)
        /*0038*/ 	.word	0x00000088


	//----- nvinfo : EIATTR_REGCOUNT
	.align		4
.L_20:
        /*003c*/ 	.byte	0x04, 0x2f
        /*003e*/ 	.short	(.L_22 - .L_21)
	.align		4
.L_21:
        /*0040*/ 	.word	index@(_ZN7cutlass13device_kernelIN5flash19enable_sm80_to_sm89INS1_16FlashAttnFwdSm80INS1_25CollectiveMainloopFwdSm80ILi8ELi1ELb0EN4cute5tupleIJNS5_1CILi128EEENS7_ILi96EEENS7_ILi256EEEEEELi256ENS_10bfloat16_tEfNS_4arch4Sm80ELb1ELb0ELb0ELb0ELb1ELb0ELb1ELb0EEENS1_21CollectiveEpilogueFwdINS6_IJS8_SA_S9_EEENS6_IJNS7_ILi1EEESI_SI_EEESC_SE_Li256ELb0ELb1ELb0ELb0EEENS1_30DynamicPersistentTileSchedulerILi256ELi256ELb0ELb1ELb0EEEEEEEEEvNT_6ParamsE)
        /*0044*/ 	.word	0x000000ff


	//----- nvinfo : EIATTR_FRAME_SIZE
	.align		4
.L_22:
        /*0048*/ 	.byte	0x04, 0x11
        /*004a*/ 	.short	(.L_24 - .L_23)
	.align		4
.L_23:
        /*004c*/ 	.word	index@($__internal_19_$__cuda_sm70_shflsync_idx_p)
        /*0050*/ 	.word	0x00000000


	//----- nvinfo : EIATTR_FRAME_SIZE
	.align		4
.L_24:
        /*0054*/ 	.byte	0x04, 0x11
        /*0056*/ 	.short	(.L_26 - .L_25)
	.align		4
.L_25:
        /*0058*/ 	.word	index@($__internal_18_$__cuda_sm70_shflsync_bfly_p)
        /*005c*/ 	.word	0x00000000


	//----- nvinfo : EIATTR_FRAME_SIZE
	.align		4
.L_26:
        /*0060*/ 	.byte	0x04, 0x11
        /*0062*/ 	.short	(.L_28 - .L_27)
	.align		4
.L_27:
        /*0064*/ 	.word	index@(_ZN7cutlass13device_kernelIN5flash19enable_sm80_to_sm89INS1_16FlashAttnFwdSm80INS1_25CollectiveMainloopFwdSm80ILi8ELi1ELb0EN4cute5tupleIJNS5_1CILi128EEENS7_ILi96EEENS7_ILi256EEEEEELi256ENS_10bfloat16_tEfNS_4arch4Sm80ELb1ELb0ELb0ELb0ELb1ELb0ELb1ELb0EEENS1_21CollectiveEpilogueFwdINS6_IJS8_SA_S9_EEENS6_IJNS7_ILi1EEESI_SI_EEESC_SE_Li256ELb0ELb1ELb0ELb0EEENS1_30DynamicPersistentTileSchedulerILi256ELi256ELb0ELb1ELb0EEEEEEEEEvNT_6ParamsE)
        /*0068*/ 	.word	0x00000088


	//----- nvinfo : EIATTR_REGCOUNT
	.align		4
.L_28:
        /*006c*/ 	.byte	0x04, 0x2f
        /*006e*/ 	.short	(.L_30 - .L_29)
	.align		4
.L_29:
        /*0070*/ 	.word	index@(_ZN7cutlass13device_kernelIN5flash19enable_sm80_to_sm89INS1_16FlashAttnFwdSm80INS1_25CollectiveMainloopFwdSm80ILi8ELi1ELb0EN4cute5tupleIJNS5_1CILi128EEENS7_ILi48EEENS7_ILi256EEEEEELi256ENS_10bfloat16_tEfNS_4arch4Sm80ELb0ELb1ELb0ELb1ELb1ELb1ELb1ELb0EEENS1_21CollectiveEpilogueFwdINS6_IJS8_SA_S9_EEENS6_IJNS7_ILi1EEESI_SI_EEESC_SE_Li256ELb1ELb1ELb0ELb0EEENS1_19SingleTileSchedulerILb1ELb0ELb1ELi128EEEEEEEEEvNT_6ParamsE)
        /*0074*/ 	.word	0x000000ff


	//----- nvinfo : EIATTR_FRAME_SIZE
	.align		4
.L_30:
        /*0078*/ 	.byte	0x04, 0x11
        /*007a*/ 	.short	(.L_32 - .L_31)
	.align		4
.L_31:
        /*007c*/ 	.word	index@($__internal_17_$__cuda_sm70_shflsync_idx_p)
        /*0080*/ 	.word	0x00000000


	//----- nvinfo : EIATTR_FRAME_SIZE
	.align		4
.L_32:
        /*0084*/ 	.byte	0x04, 0x11
        /*0086*/ 	.short	(.L_34 - .L_33)
	.align		4
.L_33:
        /*0088*/ 	.word	index@($__internal_16_$__cuda_sm70_shflsync_bfly_p)
        /*008c*/ 	.word	0x00000000


	//----- nvinfo : EIATTR_FRAME_SIZE
	.align		4
.L_34:
        /*0090*/ 	.byte	0x04, 0x11
        /*0092*/ 	.short	(.L_36 - .L_35)
	.align		4
.L_35:
        /*0094*/ 	.word	index@($_ZN7cutlass13device_kernelIN5flash19enable_sm80_to_sm89INS1_16FlashAttnFwdSm80INS1_25CollectiveMainloopFwdSm80ILi8ELi1ELb0EN4cute5tupleIJNS5_1CILi128EEENS7_ILi48EEENS7_ILi256EEEEEELi256ENS_10bfloat16_tEfNS_4arch4Sm80ELb0ELb1ELb0ELb1ELb1ELb1ELb1ELb0EEENS1_21CollectiveEpilogueFwdINS6_IJS8_SA_S9_EEENS6_IJNS7_ILi1EEESI_SI_EEESC_SE_Li256ELb1ELb1ELb0ELb0EEENS1_19SingleTileSchedulerILb1ELb0ELb1ELi128EEEEEEEEEvNT_6ParamsE$_ZZN5flash25CollectiveMainloopFwdSm80ILi8ELi1ELb0EN4cute5tupleIJNS1_1CILi128EEENS3_ILi48EEENS3_ILi256EEEEEELi256EN7cutlass10bfloat16_tEfNS8_4arch4Sm80ELb0ELb1ELb0ELb1ELb1ELb1ELb1ELb0EE3mmaINS_16FlashAttnFwdSm80ISC_NS_21CollectiveEpilogueFwdINS2_IJS4_S6_S5_EEENS2_IJNS3_ILi1EEESH_SH_EEES9_SB_Li256ELb1ELb1ELb0ELb0EEENS_19SingleTileSchedulerILb1ELb0ELb1ELi128EEEE13SharedStorageENS1_6TensorINS1_11ArrayEngineIfLm128EEENS1_6LayoutINS2_IJNS2_IJNS3_ILi2EEESS_EEESH_NS3_ILi32EEEEEENS2_IJNS2_IJSH_SS_EEENS3_ILi0EEENS3_ILi4EEEEEEEEEENS_7SoftmaxILi2ELi0EEEEEbRKNSC_6ParamsERT0_RT1_iRKNS_16SeqlenInfoQKNewKILb1ELb1EEENS2_IJiiiiEEERT_ENKUlvE_clEv)
        /*0098*/ 	.word	0x00000000


	//----- nvinfo : EIATTR_FRAME_SIZE
	.align		4
.L_36:
        /*009c*/ 	.byte	0x04, 0x11
        /*009e*/ 	.short	(.L_38 - .L_37)
	.align		4
.L_37:
        /*00a0*/ 	.word	index@(_ZN7cutlass13device_kernelIN5flash19enable_sm80_to_sm89INS1_16FlashAttnFwdSm80INS1_25CollectiveMainloopFwdSm80ILi8ELi1ELb0EN4cute5tupleIJNS5_1CILi128EEENS7_ILi48EEENS7_ILi256EEEEEELi256ENS_10bfloat16_tEfNS_4arch4Sm80ELb0ELb1ELb0ELb1ELb1ELb1ELb1ELb0EEENS1_21CollectiveEpilogueFwdINS6_IJS8_SA_S9_EEENS6_IJNS7_ILi1EEESI_SI_EEESC_SE_Li256ELb1ELb1ELb0ELb0EEENS1_19SingleTileSchedulerILb1ELb0ELb1ELi128EEEEEEEEEvNT_6ParamsE)
        /*00a4*/ 	.word	0x00000070


	//----- nvinfo : EIATTR_REGCOUNT
	.align		4
.L_38:
        /*00a8*/ 	.byte	0x04, 0x2f
        /*00aa*/ 	.short	(.L_40 - .L_39)
	.align		4
.L_39:
        /*00ac*/ 	.word	index@(_ZN7cutlass13device_kernelIN5flash19enable_sm80_to_sm89INS1_16FlashAttnFwdSm80INS1_25CollectiveMainloopFwdSm80ILi8ELi1ELb0EN4cute5tupleIJNS5_1CILi128EEENS7_ILi64EEENS7_ILi256EEEEEELi256ENS_10bfloat16_tEfNS_4arch4Sm80ELb0ELb1ELb0ELb1ELb1ELb0ELb1ELb0EEENS1_21CollectiveEpilogueFwdINS6_IJS8_SA_S9_EEENS6_IJNS7_ILi1EEESI_SI_EEESC_SE_Li256ELb1ELb1ELb0ELb0EEENS1_19SingleTileSchedulerILb1ELb0ELb1ELi128EEEEEEEEEvNT_6ParamsE)
        /*00b0*/ 	.word	0x000000ff


	//----- nvinfo : EIATTR_FRAME_SIZE
	.align		4
.L_40:
        /*00b4*/ 	.byte	0x04, 0x11
        /*00b6*/ 	.short	(.L_42 - .L_41)
	.align		4
.L_41:
        /*00b8*/ 	.word	index@(_ZN7cutlass13device_kernelIN5flash19enable_sm80_to_sm89INS1_16FlashAttnFwdSm80INS1_25CollectiveMainloopFwdSm80ILi8ELi1ELb0EN4cute5tupleIJNS5_1CILi128EEENS7_ILi64EEENS7_ILi256EEEEEELi256ENS_10bfloat16_tEfNS_4arch4Sm80ELb0ELb1ELb0ELb1ELb1ELb0ELb1ELb0EEENS1_21CollectiveEpilogueFwdINS6_IJS8_SA_S9_EEENS6_IJNS7_ILi1EEESI_SI_EEESC_SE_Li256ELb1ELb1ELb0ELb0EEENS1_19SingleTileSchedulerILb1ELb0ELb1ELi128EEEEEEEEEvNT_6ParamsE)
        /*00bc*/ 	.word	0x00000000


	//----- nvinfo : EIATTR_REGCOUNT
	.align		4
.L_42:
        /*00c0*/ 	.byte	0x04, 0x2f
        /*00c2*/ 	.short	(.L_44 - .L_43)
	.align		4
.L_43:
        /*00c4*/ 	.word	index@(_ZN7cutlass13device_kernelIN5flash19enable_sm80_to_sm89INS1_16FlashAttnFwdSm80INS1_25CollectiveMainloopFwdSm80ILi8ELi1ELb0EN4cute5tupleIJNS5_1CILi128EEENS7_ILi64EEENS7_ILi256EEEEEELi256ENS_10bfloat16_tEfNS_4arch4Sm80ELb0ELb1ELb0ELb0ELb1ELb0ELb1ELb0EEENS1_21CollectiveEpilogueFwdINS6_IJS8_SA_S9_EEENS6_IJNS7_ILi1EEESI_SI_EEESC_SE_Li256ELb0ELb1ELb0ELb0EEENS1_19SingleTileSchedulerILb0ELb0ELb1ELi128EEEEEEEEEvNT_6ParamsE)
        /*00c8*/ 	.word	0x000000ff


	//----- nvinfo : EIATTR_FRAME_SIZE
	.align		4
.L_44:
        /*00cc*/ 	.byte	0x04, 0x11
        /*00ce*/ 	.short	(.L_46 - .L_45)
	.align		4
.L_45:
        /*00d0*/ 	.word	index@(_ZN7cutlass13device_kernelIN5flash19enable_sm80_to_sm89INS1_16FlashAttnFwdSm80INS1_25CollectiveMainloopFwdSm80ILi8ELi1ELb0EN4cute5tupleIJNS5_1CILi128EEENS7_ILi64EEENS7_ILi256EEEEEELi256ENS_10bfloat16_tEfNS_4arch4Sm80ELb0ELb1ELb0ELb0ELb1ELb0ELb1ELb0EEENS1_21CollectiveEpilogueFwdINS6_IJS8_SA_S9_EEENS6_IJNS7_ILi1EEESI_SI_EEESC_SE_Li256ELb0ELb1ELb0ELb0EEENS1_19SingleTileSchedulerILb0ELb0ELb1ELi128EEEEEEEEEvNT_6ParamsE)
        /*00d4*/ 	.word	0x00000000


	//----- nvinfo : EIATTR_REGCOUNT
	.align		4
.L_46:
        /*00d8*/ 	.byte	0x04, 0x2f
        /*00da*/ 	.short	(.L_48 - .L_47)
	.align		4
.L_47:
        /*00dc*/ 	.word	index@(_ZN7cutlass13device_kernelIN5flash19enable_sm80_to_sm89INS1_16FlashAttnFwdSm80INS1_25CollectiveMainloopFwdSm80ILi8ELi1ELb0EN4cute5tupleIJNS5_1CILi128EEENS7_ILi48EEENS7_ILi256EEEEEELi256ENS_10bfloat16_tEfNS_4arch4Sm80ELb0ELb0ELb0ELb1ELb1ELb1ELb1ELb0EEENS1_21CollectiveEpilogueFwdINS6_IJS8_SA_S9_EEENS6_IJNS7_ILi1EEESI_SI_EEESC_SE_Li256ELb1ELb1ELb0ELb0EEENS1_19SingleTileSchedulerILb1ELb0ELb1ELi128EEEEEEEEEvNT_6ParamsE)
        /*00e0*/ 	.word	0x000000f8


	//----- nvinfo : EIATTR_FRAME_SIZE
	.align		4
.L_48:
        /*00e4*/ 	.byte	0x04, 0x11
        /*00e6*/ 	.short	(.L_50 - .L_49)
	.align		4
.L_49:
        /*00e8*/ 	.word	index@($__internal_15_$__cuda_sm70_shflsync_idx_p)
        /*00ec*/ 	.word	0x00000000


	//----- nvinfo : EIATTR_FRAME_SIZE
	.align		4
.L_50:
        /*00f0*/ 	.byte	0x04, 0x11
        /*00f2*/ 	.short	(.L_52 - .L_51)
	.align		4
.L_51:
        /*00f4*/ 	.word	index@(_ZN7cutlass13device_kernelIN5flash19enable_sm80_to_sm89INS1_16FlashAttnFwdSm80INS1_25CollectiveMainloopFwdSm80ILi8ELi1ELb0EN4cute5tupleIJNS5_1CILi128EEENS7_ILi48EEENS7_ILi256EEEEEELi256ENS_10bfloat16_tEfNS_4arch4Sm80ELb0ELb0ELb0ELb1ELb1ELb1ELb1ELb0EEENS1_21CollectiveEpilogueFwdINS6_IJS8_SA_S9_EEENS6_IJNS7_ILi1EEESI_SI_EEESC_SE_Li256ELb1ELb1ELb0ELb0EEENS1_19SingleTileSchedulerILb1ELb0ELb1ELi128EEEEEEEEEvNT_6ParamsE)
        /*00f8*/ 	.word	0x00000000


	//----- nvinfo : EIATTR_REGCOUNT
	.align		4
.L_52:
        /*00fc*/ 	.byte	0x04, 0x2f
        /*00fe*/ 	.short	(.L_54 - .L_53)
	.align		4
.L_53:
        /*0100*/ 	.word	index@(_ZN7cutlass13device_kernelIN5flash19enable_sm80_to_sm89INS1_16FlashAttnFwdSm80INS1_25CollectiveMainloopFwdSm80ILi8ELi1ELb0EN4cute5tupleIJNS5_1CILi128EEENS7_ILi96EEENS7_ILi256EEEEEELi256ENS_10bfloat16_tEfNS_4arch4Sm80ELb0ELb0ELb0ELb1ELb1ELb0ELb1ELb0EEENS1_21CollectiveEpilogueFwdINS6_IJS8_SA_S9_EEENS6_IJNS7_ILi1EEESI_SI_EEESC_SE_Li256ELb1ELb1ELb0ELb0EEENS1_19SingleTileSchedulerILb1ELb0ELb1ELi128EEEEEEEEEvNT_6ParamsE)
        /*0104*/ 	.word	0x000000ff


	//----- nvinfo : EIATTR_FRAME_SIZE
	.align		4
.L_54:
        /*0108*/ 	.byte	0x04, 0x11
        /*010a*/ 	.short	(.L_56 - .L_55)
	.align		4
.L_55:
        /*010c*/ 	.word	index@(_ZN7cutlass13device_kernelIN5flash19enable_sm80_to_sm89INS1_16FlashAttnFwdSm80INS1_25CollectiveMainloopFwdSm80ILi8ELi1ELb0EN4cute5tupleIJNS5_1CILi128EEENS7_ILi96EEENS7_ILi256EEEEEELi256ENS_10bfloat16_tEfNS_4arch4Sm80ELb0ELb0ELb0ELb1ELb1ELb0ELb1ELb0EEENS1_21CollectiveEpilogueFwdINS6_IJS8_SA_S9_EEENS6_IJNS7_ILi1EEESI_SI_EEESC_SE_Li256ELb1ELb1ELb0ELb0EEENS1_19SingleTileSchedulerILb1ELb0ELb1ELi128EEEEEEEEEvNT_6ParamsE)
        /*0110*/ 	.word	0x00000048


	//----- nvinfo : EIATTR_REGCOUNT
	.align		4
.L_56:
        /*0114*/ 	.byte	0x04, 0x2f
        /*0116*/ 	.short	(.L_58 - .L_57)
	.align		4
.L_57:
        /*0118*/ 	.word	index@(_ZN7cutlass13device_kernelIN5flash19enable_sm80_to_sm89INS1_16FlashAttnFwdSm80INS1_25CollectiveMainloopFwdSm80ILi8ELi1ELb0EN4cute5tupleIJNS5_1CILi128EEENS7_ILi96EEENS7_ILi256EEEEEELi256ENS_10bfloat16_tEfNS_4arch4Sm80ELb0ELb0ELb0ELb0ELb1ELb0ELb1ELb0EEENS1_21CollectiveEpilogueFwdINS6_IJS8_SA_S9_EEENS6_IJNS7_ILi1EEESI_SI_EEESC_SE_Li256ELb0ELb1ELb0ELb0EEENS1_19SingleTileSchedulerILb0ELb0ELb1ELi128EEEEEEEEEvNT_6ParamsE)
        /*011c*/ 	.word	0x000000ff


	//----- nvinfo : EIATTR_FRAME_SIZE
	.align		4
.L_58:
        /*0120*/ 	.byte	0x04, 0x11
        /*0122*/ 	.short	(.L_60 - .L_59)
	.align		4
.L_59:
        /*0124*/ 	.word	index@(_ZN7cutlass13device_kernelIN5flash19enable_sm80_to_sm89INS1_16FlashAttnFwdSm80INS1_25CollectiveMainloopFwdSm80ILi8ELi1ELb0EN4cute5tupleIJNS5_1CILi128EEENS7_ILi96EEENS7_ILi256EEEEEELi256ENS_10bfloat16_tEfNS_4arch4Sm80ELb0ELb0ELb0ELb0ELb1ELb0ELb1ELb0EEENS1_21CollectiveEpilogueFwdINS6_IJS8_SA_S9_EEENS6_IJNS7_ILi1EEESI_SI_EEESC_SE_Li256ELb0ELb1ELb0ELb0EEENS1_19SingleTileSchedulerILb0ELb0ELb1ELi128EEEEEEEEEvNT_6ParamsE)
        /*0128*/ 	.word	0x00000060


	//----- nvinfo : EIATTR_REGCOUNT
	.align		4
.L_60:
        /*012c*/ 	.byte	0x04, 0x2f
        /*012e*/ 	.short	(.L_62 - .L_61)
	.align		4
.L_61:
        /*0130*/ 	.word	index@(_ZN7cutlass13device_kernelIN5flash19enable_sm80_to_sm89INS1_16FlashAttnFwdSm80INS1_25CollectiveMainloopFwdSm80ILi8ELi1ELb0EN4cute5tupleIJNS5_1CILi128EEENS7_ILi32EEENS7_ILi256EEEEEELi256ENS_10bfloat16_tEfNS_4arch4Sm80ELb1ELb0ELb0ELb1ELb1ELb1ELb1ELb0EEENS1_21CollectiveEpilogueFwdINS6_IJS8_SA_S9_EEENS6_IJNS7_ILi1EEESI_SI_EEESC_SE_Li256ELb1ELb1ELb0ELb0EEENS1_19SingleTileSchedulerILb1ELb0ELb1ELi128EEEEEEEEEvNT_6ParamsE)
        /*0134*/ 	.word	0x000000fb


	//----- nvinfo : EIATTR_FRAME_SIZE
	.align		4
.L_62:
        /*0138*/ 	.byte	0x04, 0x11
        /*013a*/ 	.short	(.L_64 - .L_63)
	.align		4
.L_63:
        /*013c*/ 	.word	index@(_ZN7cutlass13device_kernelIN5flash19enable_sm80_to_sm89INS1_16FlashAttnFwdSm80INS1_25CollectiveMainloopFwdSm80ILi8ELi1ELb0EN4cute5tupleIJNS5_1CILi128EEENS7_ILi32EEENS7_ILi256EEEEEELi256ENS_10bfloat16_tEfNS_4arch4Sm80ELb1ELb0ELb0ELb1ELb1ELb1ELb1ELb0EEENS1_21CollectiveEpilogueFwdINS6_IJS8_SA_S9_EEENS6_IJNS7_ILi1EEESI_SI_EEESC_SE_Li256ELb1ELb1ELb0ELb0EEENS1_19SingleTileSchedulerILb1ELb0ELb1ELi128EEEEEEEEEvNT_6ParamsE)
        /*0140*/ 	.word	0x00000000


	//----- nvinfo : EIATTR_REGCOUNT
	.align		4
.L_64:
        /*0144*/ 	.byte	0x04, 0x2f
        /*0146*/ 	.short	(.L_66 - .L_65)
	.align		4
.L_65:
        /*0148*/ 	.word	index@(_ZN7cutlass13device_kernelIN5flash19enable_sm80_to_sm89INS1_16FlashAttnFwdSm80INS1_25CollectiveMainloopFwdSm80ILi8ELi1ELb1EN4cute5tupleIJNS5_1CILi128EEENS7_ILi64EEENS7_ILi256EEEEEELi256ENS_10bfloat16_tEfNS_4arch4Sm80ELb1ELb0ELb0ELb1ELb1ELb0ELb1ELb0EEENS1_21CollectiveEpilogueFwdINS6_IJS8_SA_S9_EEENS6_IJNS7_ILi1EEESI_SI_EEESC_SE_Li256ELb1ELb1ELb0ELb0EEENS1_19SingleTileSchedulerILb1ELb0ELb1ELi128EEEEEEEEEvNT_6ParamsE)
        /*014c*/ 	.word	0x000000ff


	//----- nvinfo : EIATTR_FRAME_SIZE
	.align		4
.L_66:
        /*0150*/ 	.byte	0x04, 0x11
        /*0152*/ 	.short	(.L_68 - .L_67)
	.align		4
.L_67:
        /*0154*/ 	.word	index@(_ZN7cutlass13device_kernelIN5flash19enable_sm80_to_sm89INS1_16FlashAttnFwdSm80INS1_25CollectiveMainloopFwdSm80ILi8ELi1ELb1EN4cute5tupleIJNS5_1CILi128EEENS7_ILi64EEENS7_ILi256EEEEEELi256ENS_10bfloat16_tEfNS_4arch4Sm80ELb1ELb0ELb0ELb1ELb1ELb0ELb1ELb0EEENS1_21CollectiveEpilogueFwdINS6_IJS8_SA_S9_EEENS6_IJNS7_ILi1EEESI_SI_EEESC_SE_Li256ELb1ELb1ELb0ELb0EEENS1_19SingleTileSchedulerILb1ELb0ELb1ELi128EEEEEEEEEvNT_6ParamsE)
        /*0158*/ 	.word	0x000000e0


	//----- nvinfo : EIATTR_REGCOUNT
	.align		4
.L_68:
        /*015c*/ 	.byte	0x04, 0x2f
        /*015e*/ 	.short	(.L_70 - .L_69)
	.align		4
.L_69:
        /*0160*/ 	.word	index@(_ZN7cutlass13device_kernelIN5flash19enable_sm80_to_sm89INS1_16FlashAttnFwdSm80INS1_25CollectiveMainloopFwdSm80ILi8ELi1ELb1EN4cute5tupleIJNS5_1CILi128EEENS7_ILi64EEENS7_ILi256EEEEEELi256ENS_10bfloat16_tEfNS_4arch4Sm80ELb1ELb0ELb0ELb0ELb1ELb0ELb1ELb0EEENS1_21CollectiveEpilogueFwdINS6_IJS8_SA_S9_EEENS6_IJNS7_ILi1EEESI_SI_EEESC_SE_Li256ELb0ELb1ELb0ELb0EEENS1_30DynamicPersistentTileSchedulerILi256ELi256ELb0ELb1ELb0EEEEEEEEEvNT_6ParamsE)
        /*0164*/ 	.word	0x000000ff


	//----- nvinfo : EIATTR_FRAME_SIZE
	.align		4
.L_70:
        /*0168*/ 	.byte	0x04, 0x11
        /*016a*/ 	.short	(.L_72 - .L_71)
	.align		4
.L_71:
        /*016c*/ 	.word	index@($__internal_14_$__cuda_sm70_shflsync_idx_p)
        /*0170*/ 	.word	0x00000000


	//----- nvinfo : EIATTR_FRAME_SIZE
	.align		4
.L_72:
        /*0174*/ 	.byte	0x04, 0x11
        /*0176*/ 	.short	(.L_74 - .L_73)
	.align		4
.L_73:
        /*0178*/ 	.word	index@($__internal_13_$__cuda_sm70_shflsync_bfly_p)
        /*017c*/ 	.word	0x00000000


	//----- nvinfo : EIATTR_FRAME_SIZE
	.align		4
.L_74:
        /*0180*/ 	.byte	0x04, 0x11
        /*0182*/ 	.short	(.L_76 - .L_75)
	.align		4
.L_75:
        /*0184*/ 	.word	index@(_ZN7cutlass13device_kernelIN5flash19enable_sm80_to_sm89INS1_16FlashAttnFwdSm80INS1_25CollectiveMainloopFwdSm80ILi8ELi1ELb1EN4cute5tupleIJNS5_1CILi128EEENS7_ILi64EEENS7_ILi256EEEEEELi256ENS_10bfloat16_tEfNS_4arch4Sm80ELb1ELb0ELb0ELb0ELb1ELb0ELb1ELb0EEENS1_21CollectiveEpilogueFwdINS6_IJS8_SA_S9_EEENS6_IJNS7_ILi1EEESI_SI_EEESC_SE_Li256ELb0ELb1ELb0ELb0EEENS1_30DynamicPersistentTileSchedulerILi256ELi256ELb0ELb1ELb0EEEEEEEEEvNT_6ParamsE)
        /*0188*/ 	.word	0x00000128


	//----- nvinfo : EIATTR_REGCOUNT
	.align		4
.L_76:
        /*018c*/ 	.byte	0x04, 0x2f
        /*018e*/ 	.short	(.L_78 - .L_77)
	.align		4
.L_77:
        /*0190*/ 	.word	index@(_ZN7cutlass13device_kernelIN5flash19enable_sm80_to_sm89INS1_16FlashAttnFwdSm80INS1_25CollectiveMainloopFwdSm80ILi8ELi1ELb0EN4cute5tupleIJNS5_1CILi128EEENS7_ILi32EEENS7_ILi256EEEEEELi256ENS_10bfloat16_tEfNS_4arch4Sm80ELb0ELb1ELb0ELb1ELb1ELb1ELb1ELb0EEENS1_21CollectiveEpilogueFwdINS6_IJS8_SA_S9_EEENS6_IJNS7_ILi1EEESI_SI_EEESC_SE_Li256ELb1ELb1ELb0ELb0EEENS1_19SingleTileSchedulerILb1ELb0ELb1ELi128EEEEEEEEEvNT_6ParamsE)
        /*0194*/ 	.word	0x000000f9


	//----- nvinfo : EIATTR_FRAME_SIZE
	.align		4
.L_78:
        /*0198*/ 	.byte	0x04, 0x11
        /*019a*/ 	.short	(.L_80 - .L_79)
	.align		4
.L_79:
        /*019c*/ 	.word	index@(_ZN7cutlass13device_kernelIN5flash19enable_sm80_to_sm89INS1_16FlashAttnFwdSm80INS1_25CollectiveMainloopFwdSm80ILi8ELi1ELb0EN4cute5tupleIJNS5_1CILi128EEENS7_ILi32EEENS7_ILi256EEEEEELi256ENS_10bfloat16_tEfNS_4arch4Sm80ELb0ELb1ELb0ELb1ELb1ELb1ELb1ELb0EEENS1_21CollectiveEpilogueFwdINS6_IJS8_SA_S9_EEENS6_IJNS7_ILi1EEESI_SI_EEESC_SE_Li256ELb1ELb1ELb0ELb0EEENS1_19SingleTileSchedulerILb1ELb0ELb1ELi128EEEEEEEEEvNT_6ParamsE)
        /*01a0*/ 	.word	0x00000000


	//----- nvinfo : EIATTR_REGCOUNT
	.align		4
.L_80:
        /*01a4*/ 	.byte	0x04, 0x2f
        /*01a6*/ 	.short	(.L_82 - .L_81)
	.align		4
.L_81:
        /*01a8*/ 	.word	index@(_ZN7cutlass13device_kernelIN5flash19enable_sm80_to_sm89INS1_16FlashAttnFwdSm80INS1_25CollectiveMainloopFwdSm80ILi8ELi1ELb1EN4cute5tupleIJNS5_1CILi128EEENS7_ILi48EEENS7_ILi256EEEEEELi256ENS_10bfloat16_tEfNS_4arch4Sm80ELb0ELb1ELb0ELb1ELb1ELb0ELb1ELb0EEENS1_21CollectiveEpilogueFwdINS6_IJS8_SA_S9_EEENS6_IJNS7_ILi1EEESI_SI_EEESC_SE_Li256ELb1ELb1ELb0ELb0EEENS1_19SingleTileSchedulerILb1ELb0ELb1ELi128EEEEEEEEEvNT_6ParamsE)
        /*01ac*/ 	.word	0x000000ff


	//----- nvinfo : EIATTR_FRAME_SIZE
	.align		4
.L_82:
        /*01b0*/ 	.byte	0x04, 0x11
        /*01b2*/ 	.short	(.L_84 - .L_83)
	.align		4
.L_83:
        /*01b4*/ 	.word	index@($__internal_12_$__cuda_sm70_shflsync_idx_p)
        /*01b8*/ 	.word	0x00000000


	//----- nvinfo : EIATTR_FRAME_SIZE
	.align		4
.L_84:
        /*01bc*/ 	.byte	0x04, 0x11
        /*01be*/ 	.short	(.L_86 - .L_85)
	.align		4
.L_85:
        /*01c0*/ 	.word	index@(_ZN7cutlass13device_kernelIN5flash19enable_sm80_to_sm89INS1_16FlashAttnFwdSm80INS1_25CollectiveMainloopFwdSm80ILi8ELi1ELb1EN4cute5tupleIJNS5_1CILi128EEENS7_ILi48EEENS7_ILi256EEEEEELi256ENS_10bfloat16_tEfNS_4arch4Sm80ELb0ELb1ELb0ELb1ELb1ELb0ELb1ELb0EEENS1_21CollectiveEpilogueFwdINS6_IJS8_SA_S9_EEENS6_IJNS7_ILi1EEESI_SI_EEESC_SE_Li256ELb1ELb1ELb0ELb0EEENS1_19SingleTileSchedulerILb1ELb0ELb1ELi128EEEEEEEEEvNT_6ParamsE)
        /*01c4*/ 	.word	0x00000080


	//----- nvinfo : EIATTR_REGCOUNT
	.align		4
.L_86:
        /*01c8*/ 	.byte	0x04, 0x2f
        /*01ca*/ 	.short	(.L_88 - .L_87)
	.align		4
.L_87:
        /*01cc*/ 	.word	index@(_ZN7cutlass13device_kernelIN5flash19enable_sm80_to_sm89INS1_16FlashAttnFwdSm80INS1_25CollectiveMainloopFwdSm80ILi8ELi1ELb1EN4cute5tupleIJNS5_1CILi128EEENS7_ILi48EEENS7_ILi256EEEEEELi256ENS_10bfloat16_tEfNS_4arch4Sm80ELb0ELb1ELb0ELb0ELb1ELb0ELb1ELb0EEENS1_21CollectiveEpilogueFwdINS6_IJS8_SA_S9_EEENS6_IJNS7_ILi1EEESI_SI_EEESC_SE_Li256ELb0ELb1ELb0ELb0EEENS1_19SingleTileSchedulerILb0ELb0ELb1ELi128EEEEEEEEEvNT_6ParamsE)
        /*01d0*/ 	.word	0x000000ff


	//----- nvinfo : EIATTR_FRAME_SIZE
	.align		4
.L_88:
        /*01d4*/ 	.byte	0x04, 0x11
        /*01d6*/ 	.short	(.L_90 - .L_89)
	.align		4
.L_89:
        /*01d8*/ 	.word	index@($__internal_11_$__cuda_sm70_shflsync_idx_p)
        /*01dc*/ 	.word	0x00000000


	//----- nvinfo : EIATTR_FRAME_SIZE
	.align		4
.L_90:
        /*01e0*/ 	.byte	0x04, 0x11
        /*01e2*/ 	.short	(.L_92 - .L_91)
	.align		4
.L_91:
        /*01e4*/ 	.word	index@(_ZN7cutlass13device_kernelIN5flash19enable_sm80_to_sm89INS1_16FlashAttnFwdSm80INS1_25CollectiveMainloopFwdSm80ILi8ELi1ELb1EN4cute5tupleIJNS5_1CILi128EEENS7_ILi48EEENS7_ILi256EEEEEELi256ENS_10bfloat16_tEfNS_4arch4Sm80ELb0ELb1ELb0ELb0ELb1ELb0ELb1ELb0EEENS1_21CollectiveEpilogueFwdINS6_IJS8_SA_S9_EEENS6_IJNS7_ILi1EEESI_SI_EEESC_SE_Li256ELb0ELb1ELb0ELb0EEENS1_19SingleTileSchedulerILb0ELb0ELb1ELi128EEEEEEEEEvNT_6ParamsE)
        /*01e8*/ 	.word	0x00000080


	//----- nvinfo : EIATTR_REGCOUNT
	.align		4
.L_92:
        /*01ec*/ 	.byte	0x04, 0x2f
        /*01ee*/ 	.short	(.L_94 - .L_93)
	.align		4
.L_93:
        /*01f0*/ 	.word	index@(_ZN7cutlass13device_kernelIN5flash19enable_sm80_to_sm89INS1_16FlashAttnFwdSm80INS1_25CollectiveMainloopFwdSm80ILi8ELi1ELb0EN4cute5tupleIJNS5_1CILi128EEENS7_ILi32EEENS7_ILi256EEEEEELi256ENS_10bfloat16_tEfNS_4arch4Sm80ELb0ELb0ELb0ELb1ELb1ELb1ELb1ELb0EEENS1_21CollectiveEpilogueFwdINS6_IJS8_SA_S9_EEENS6_IJNS7_ILi1EEESI_SI_EEESC_SE_Li256ELb1ELb1ELb0ELb0EEENS1_19SingleTileSchedulerILb1ELb0ELb1ELi128EEEEEEEEEvNT_6ParamsE)
        /*01f4*/ 	.word	0x000000f8


	//----- nvinfo : EIATTR_FRAME_SIZE
	.align		4
.L_94:
        /*01f8*/ 	.byte	0x04, 0x11
        /*01fa*/ 	.short	(.L_96 - .L_95)
	.align		4
.L_95:
        /*01fc*/ 	.word	index@(_ZN7cutlass13device_kernelIN5flash19enable_sm80_to_sm89INS1_16FlashAttnFwdSm80INS1_25CollectiveMainloopFwdSm80ILi8ELi1ELb0EN4cute5tupleIJNS5_1CILi128EEENS7_ILi32EEENS7_ILi256EEEEEELi256ENS_10bfloat16_tEfNS_4arch4Sm80ELb0ELb0ELb0ELb1ELb1ELb1ELb1ELb0EEENS1_21CollectiveEpilogueFwdINS6_IJS8_SA_S9_EEENS6_IJNS7_ILi1EEESI_SI_EEESC_SE_Li256ELb1ELb1ELb0ELb0EEENS1_19SingleTileSchedulerILb1ELb0ELb1ELi128EEEEEEEEEvNT_6ParamsE)
        /*0200*/ 	.word	0x00000000


	//----- nvinfo : EIATTR_REGCOUNT
	.align		4
.L_96:
        /*0204*/ 	.byte	0x04, 0x2f
        /*0206*/ 	.short	(.L_98 - .L_97)
	.align		4
.L_97:
        /*0208*/ 	.word	index@(_ZN7cutlass13device_kernelIN5flash19enable_sm80_to_sm89INS1_16FlashAttnFwdSm80INS1_25CollectiveMainloopFwdSm80ILi8ELi1ELb1EN4cute5tupleIJNS5_1CILi128EEENS7_ILi64EEENS7_ILi256EEEEEELi256ENS_10bfloat16_tEfNS_4arch4Sm80ELb0ELb0ELb0ELb1ELb1ELb0ELb1ELb0EEENS1_21CollectiveEpilogueFwdINS6_IJS8_SA_S9_EEENS6_IJNS7_ILi1EEESI_SI_EEESC_SE_Li256ELb1ELb1ELb0ELb0EEENS1_19SingleTileSchedulerILb1ELb0ELb1ELi128EEEEEEEEEvNT_6ParamsE)
        /*020c*/ 	.word	0x000000ff


	//----- nvinfo : EIATTR_FRAME_SIZE
	.align		4
.L_98:
        /*0210*/ 	.byte	0x04, 0x11
        /*0212*/ 	.short	(.L_100 - .L_99)
	.align		4
.L_99:
        /*0214*/ 	.word	index@(_ZN7cutlass13device_kernelIN5flash19enable_sm80_to_sm89INS1_16FlashAttnFwdSm80INS1_25CollectiveMainloopFwdSm80ILi8ELi1ELb1EN4cute5tupleIJNS5_1CILi128EEENS7_ILi64EEENS7_ILi256EEEEEELi256ENS_10bfloat16_tEfNS_4arch4Sm80ELb0ELb0ELb0ELb1ELb1ELb0ELb1ELb0EEENS1_21CollectiveEpilogueFwdINS6_IJS8_SA_S9_EEENS6_IJNS7_ILi1EEESI_SI_EEESC_SE_Li256ELb1ELb1ELb0ELb0EEENS1_19SingleTileSchedulerILb1ELb0ELb1ELi128EEEEEEEEEvNT_6ParamsE)
        /*0218*/ 	.word	0x00000098


	//----- nvinfo : EIATTR_REGCOUNT
	.align		4
.L_100:
        /*021c*/ 	.byte	0x04, 0x2f
        /*021e*/ 	.short	(.L_102 - .L_101)
	.align		4
.L_101:
        /*0220*/ 	.word	index@(_ZN7cutlass13device_kernelIN5flash19enable_sm80_to_sm89INS1_16FlashAttnFwdSm80INS1_25CollectiveMainloopFwdSm80ILi8ELi1ELb1EN4cute5tupleIJNS5_1CILi128EEENS7_ILi64EEENS7_ILi256EEEEEELi256ENS_10bfloat16_tEfNS_4arch4Sm80ELb0ELb0ELb0ELb0ELb1ELb0ELb1ELb0EEENS1_21CollectiveEpilogueFwdINS6_IJS8_SA_S9_EEENS6_IJNS7_ILi1EEESI_SI_EEESC_SE_Li256ELb0ELb1ELb0ELb0EEENS1_19SingleTileSchedulerILb0ELb0ELb1ELi128EEEEEEEEEvNT_6ParamsE)
        /*0224*/ 	.word	0x000000ff


	//----- nvinfo : EIATTR_FRAME_SIZE
	.align		4
.L_102:
        /*0228*/ 	.byte	0x04, 0x11
        /*022a*/ 	.short	(.L_104 - .L_103)
	.align		4
.L_103:
        /*022c*/ 	.word	index@(_ZN7cutlass13device_kernelIN5flash19enable_sm80_to_sm89INS1_16FlashAttnFwdSm80INS1_25CollectiveMainloopFwdSm80ILi8ELi1ELb1EN4cute5tupleIJNS5_1CILi128EEENS7_ILi64EEENS7_ILi256EEEEEELi256ENS_10bfloat16_tEfNS_4arch4Sm80ELb0ELb0ELb0ELb0ELb1ELb0ELb1ELb0EEENS1_21CollectiveEpilogueFwdINS6_IJS8_SA_S9_EEENS6_IJNS7_ILi1EEESI_SI_EEESC_SE_Li256ELb0ELb1ELb0ELb0EEENS1_19SingleTileSchedulerILb0ELb0ELb1ELi128EEEEEEEEEvNT_6ParamsE)
        /*0230*/ 	.word	0x000000b0


	//----- nvinfo : EIATTR_REGCOUNT
	.align		4
.L_104:
        /*0234*/ 	.byte	0x04, 0x2f
        /*0236*/ 	.short	(.L_106 - .L_105)
	.align		4
.L_105:
        /*0238*/ 	.word	index@(_ZN7cutlass13device_kernelIN5flash19enable_sm80_to_sm89INS1_16FlashAttnFwdSm80INS1_25CollectiveMainloopFwdSm80ILi8ELi1ELb0EN4cute5tupleIJNS5_1CILi128EEENS7_ILi48EEENS7_ILi256EEEEEELi256ENS_10bfloat16_tEfNS_4arch4Sm80ELb1ELb0ELb1ELb1ELb1ELb1ELb1ELb0EEENS1_21CollectiveEpilogueFwdINS6_IJS8_SA_S9_EEENS6_IJNS7_ILi1EEESI_SI_EEESC_SE_Li256ELb1ELb1ELb0ELb0EEENS1_19SingleTileSchedulerILb1ELb0ELb1ELi128EEEEEEEEEvNT_6ParamsE)
        /*023c*/ 	.word	0x000000ff


	//----- nvinfo : EIATTR_FRAME_SIZE
	.align		4
.L_106:
        /*0240*/ 	.byte	0x04, 0x11
        /*0242*/ 	.short	(.L_108 - .L_107)
	.align		4
.L_107:
        /*0244*/ 	.word	index@($__internal_10_$__cuda_sm70_shflsync_idx_p)
        /*0248*/ 	.word	0x00000000


	//----- nvinfo : EIATTR_FRAME_SIZE
	.align		4
.L_108:
        /*024c*/ 	.byte	0x04, 0x11
        /*024e*/ 	.short	(.L_110 - .L_109)
	.align		4
.L_109:
        /*0250*/ 	.word	index@($__internal_9_$__cuda_sm70_shflsync_bfly_p)
        /*0254*/ 	.word	0x00000000


	//----- nvinfo : EIATTR_FRAME_SIZE
	.align		4
.L_110:
        /*0258*/ 	.byte	0x04, 0x11
        /*025a*/ 	.short	(.L_112 - .L_111)
	.align		4
.L_111:
        /*025c*/ 	.word	index@($_ZN7cutlass13device_kernelIN5flash19enable_sm80_to_sm89INS1_16FlashAttnFwdSm80INS1_25CollectiveMainloopFwdSm80ILi8ELi1ELb0EN4cute5tupleIJNS5_1CILi128EEENS7_ILi48EEENS7_ILi256EEEEEELi256ENS_10bfloat16_tEfNS_4arch4Sm80ELb1ELb0ELb1ELb1ELb1ELb1ELb1ELb0EEENS1_21CollectiveEpilogueFwdINS6_IJS8_SA_S9_EEENS6_IJNS7_ILi1EEESI_SI_EEESC_SE_Li256ELb1ELb1ELb0ELb0EEENS1_19SingleTileSchedulerILb1ELb0ELb1ELi128EEEEEEEEEvNT_6ParamsE$_ZZN5flash25CollectiveMainloopFwdSm80ILi8ELi1ELb0EN4cute5tupleIJNS1_1CILi128EEENS3_ILi48EEENS3_ILi256EEEEEELi256EN7cutlass10bfloat16_tEfNS8_4arch4Sm80ELb1ELb0ELb1ELb1ELb1ELb1ELb1ELb0EE3mmaINS_16FlashAttnFwdSm80ISC_NS_21CollectiveEpilogueFwdINS2_IJS4_S6_S5_EEENS2_IJNS3_ILi1EEESH_SH_EEES9_SB_Li256ELb1ELb1ELb0ELb0EEENS_19SingleTileSchedulerILb1ELb0ELb1ELi128EEEE13SharedStorageENS1_6TensorINS1_11ArrayEngineIfLm128EEENS1_6LayoutINS2_IJNS2_IJNS3_ILi2EEESS_EEESH_NS3_ILi32EEEEEENS2_IJNS2_IJSH_SS_EEENS3_ILi0EEENS3_ILi4EEEEEEEEEENS_7SoftmaxILi2ELi0EEEEEbRKNSC_6ParamsERT0_RT1_iRKNS_16SeqlenInfoQKNewKILb1ELb1EEENS2_IJiiiiEEERT_ENKUlvE_clEv)
        /*0260*/ 	.word	0x00000000


	//----- nvinfo : EIATTR_FRAME_SIZE
	.align		4
.L_112:
        /*0264*/ 	.byte	0x04, 0x11
        /*0266*/ 	.short	(.L_114 - .L_113)
	.align		4
.L_113:
        /*0268*/ 	.word	index@(_ZN7cutlass13device_kernelIN5flash19enable_sm80_to_sm89INS1_16FlashAttnFwdSm80INS1_25CollectiveMainloopFwdSm80ILi8ELi1ELb0EN4cute5tupleIJNS5_1CILi128EEENS7_ILi48EEENS7_ILi256EEEEEELi256ENS_10bfloat16_tEfNS_4arch4Sm80ELb1ELb0ELb1ELb1ELb1ELb1ELb1ELb0EEENS1_21CollectiveEpilogueFwdINS6_IJS8_SA_S9_EEENS6_IJNS7_ILi1EEESI_SI_EEESC_SE_Li256ELb1ELb1ELb0ELb0EEENS1_19SingleTileSchedulerILb1ELb0ELb1ELi128EEEEEEEEEvNT_6ParamsE)
        /*026c*/ 	.word	0x00000078


	//----- nvinfo : EIATTR_REGCOUNT
	.align		4
.L_114:
        /*0270*/ 	.byte	0x04, 0x2f
        /*0272*/ 	.short	(.L_116 - .L_115)
	.align		4
.L_115:
        /*0274*/ 	.word	index@(_ZN7cutlass13device_kernelIN5flash19enable_sm80_to_sm89INS1_16FlashAttnFwdSm80INS1_25CollectiveMainloopFwdSm80ILi8ELi1ELb0EN4cute5tupleIJNS5_1CILi128EEENS7_ILi96EEENS7_ILi256EEEEEELi256ENS_10bfloat16_tEfNS_4arch4Sm80ELb1ELb0ELb1ELb1ELb1ELb0ELb1ELb0EEENS1_21CollectiveEpilogueFwdINS6_IJS8_SA_S9_EEENS6_IJNS7_ILi1EEESI_SI_EEESC_SE_Li256ELb1ELb1ELb0ELb0EEENS1_19SingleTileSchedulerILb1ELb0ELb1ELi128EEEEEEEEEvNT_6ParamsE)
        /*0278*/ 	.word	0x000000ff


	//----- nvinfo : EIATTR_FRAME_SIZE
	.align		4
.L_116:
        /*027c*/ 	.byte	0x04, 0x11
        /*027e*/ 	.short	(.L_118 - .L_117)
	.align		4
.L_117:
        /*0280*/ 	.word	index@(_ZN7cutlass13device_kernelIN5flash19enable_sm80_to_sm89INS1_16FlashAttnFwdSm80INS1_25CollectiveMainloopFwdSm80ILi8ELi1ELb0EN4cute5tupleIJNS5_1CILi128EEENS7_ILi96EEENS7_ILi256EEEEEELi256ENS_10bfloat16_tEfNS_4arch4Sm80ELb1ELb0ELb1ELb1ELb1ELb0ELb1ELb0EEENS1_21CollectiveEpilogueFwdINS6_IJS8_SA_S9_EEENS6_IJNS7_ILi1EEESI_SI_EEESC_SE_Li256ELb1ELb1ELb0ELb0EEENS1_19SingleTileSchedulerILb1ELb0ELb1ELi128EEEEEEEEEvNT_6ParamsE)
        /*0284*/ 	.word	0x00000070


	//----- nvinfo : EIATTR_REGCOUNT
	.align		4
.L_118:
        /*0288*/ 	.byte	0x04, 0x2f
        /*028a*/ 	.short	(.L_120 - .L_119)
	.align		4
.L_119:
        /*028c*/ 	.word	index@(_ZN7cutlass13device_kernelIN5flash19enable_sm80_to_sm89INS1_16FlashAttnFwdSm80INS1_25CollectiveMainloopFwdSm80ILi8ELi1ELb0EN4cute5tupleIJNS5_1CILi128EEENS7_ILi96EEENS7_ILi256EEEEEELi256ENS_10bfloat16_tEfNS_4arch4Sm80ELb1ELb0ELb1ELb0ELb1ELb0ELb1ELb0EEENS1_21CollectiveEpilogueFwdINS6_IJS8_SA_S9_EEENS6_IJNS7_ILi1EEESI_SI_EEESC_SE_Li256ELb0ELb1ELb0ELb0EEENS1_30DynamicPersistentTileSchedulerILi256ELi256ELb0ELb1ELb0EEEEEEEEEvNT_6ParamsE)
        /*0290*/ 	.word	0x000000ff


	//----- nvinfo : EIATTR_FRAME_SIZE
	.align		4
.L_120:
        /*0294*/ 	.byte	0x04, 0x11
        /*0296*/ 	.short	(.L_122 - .L_121)
	.align		4
.L_121:
        /*0298*/ 	.word	index@($__internal_8_$__cuda_sm70_shflsync_idx_p)
        /*029c*/ 	.word	0x00000000


	//----- nvinfo : EIATTR_FRAME_SIZE
	.align		4
.L_122:
        /*02a0*/ 	.byte	0x04, 0x11
        /*02a2*/ 	.short	(.L_124 - .L_123)
	.align		4
.L_123:
        /*02a4*/ 	.word	index@($__internal_7_$__cuda_sm70_shflsync_bfly_p)
        /*02a8*/ 	.word	0x00000000


	//----- nvinfo : EIATTR_FRAME_SIZE
	.align		4
.L_124:
        /*02ac*/ 	.byte	0x04, 0x11
        /*02ae*/ 	.short	(.L_126 - .L_125)
	.align		4
.L_125:
        /*02b0*/ 	.word	index@(_ZN7cutlass13device_kernelIN5flash19enable_sm80_to_sm89INS1_16FlashAttnFwdSm80INS1_25CollectiveMainloopFwdSm80ILi8ELi1ELb0EN4cute5tupleIJNS5_1CILi128EEENS7_ILi96EEENS7_ILi256EEEEEELi256ENS_10bfloat16_tEfNS_4arch4Sm80ELb1ELb0ELb1ELb0ELb1ELb0ELb1ELb0EEENS1_21CollectiveEpilogueFwdINS6_IJS8_SA_S9_EEENS6_IJNS7_ILi1EEESI_SI_EEESC_SE_Li256ELb0ELb1ELb0ELb0EEENS1_30DynamicPersistentTileSchedulerILi256ELi256ELb0ELb1ELb0EEEEEEEEEvNT_6ParamsE)
        /*02b4*/ 	.word	0x00000088


	//----- nvinfo : EIATTR_REGCOUNT
	.align		4
.L_126:
        /*02b8*/ 	.byte	0x04, 0x2f
        /*02ba*/ 	.short	(.L_128 - .L_127)
	.align		4
.L_127:
        /*02bc*/ 	.word	index@(_ZN7cutlass13device_kernelIN5flash19enable_sm80_to_sm89INS1_16FlashAttnFwdSm80INS1_25CollectiveMainloopFwdSm80ILi8ELi1ELb0EN4cute5tupleIJNS5_1CILi128EEENS7_ILi48EEENS7_ILi256EEEEEELi256ENS_10bfloat16_tEfNS_4arch4Sm80ELb0ELb1ELb1ELb1ELb1ELb1ELb1ELb0EEENS1_21CollectiveEpilogueFwdINS6_IJS8_SA_S9_EEENS6_IJNS7_ILi1EEESI_SI_EEESC_SE_Li256ELb1ELb1ELb0ELb0EEENS1_19SingleTileSchedulerILb1ELb0ELb1ELi128EEEEEEEEEvNT_6ParamsE)
        /*02c0*/ 	.word	0x000000ff


	//----- nvinfo : EIATTR_FRAME_SIZE
	.align		4
.L_128:
        /*02c4*/ 	.byte	0x04, 0x11
        /*02c6*/ 	.short	(.L_130 - .L_129)
	.align		4
.L_129:
        /*02c8*/ 	.word	index@($__internal_6_$__cuda_sm70_shflsync_idx_p)
        /*02cc*/ 	.word	0x00000000


	//----- nvinfo : EIATTR_FRAME_SIZE
	.align		4
.L_130:
        /*02d0*/ 	.byte	0x04, 0x11
        /*02d2*/ 	.short	(.L_132 - .L_131)
	.align		4
.L_131:
        /*02d4*/ 	.word	index@($__internal_5_$__cuda_sm70_shflsync_bfly_p)
        /*02d8*/ 	.word	0x00000000


	//----- nvinfo : EIATTR_FRAME_SIZE
	.align		4
.L_132:
        /*02dc*/ 	.byte	0x04, 0x11
        /*02de*/ 	.short	(.L_134 - .L_133)
	.align		4
.L_133:
        /*02e0*/ 	.word	index@($_ZN7cutlass13device_kernelIN5flash19enable_sm80_to_sm89INS1_16FlashAttnFwdSm80INS1_25CollectiveMainloopFwdSm80ILi8ELi1ELb0EN4cute5tupleIJNS5_1CILi128EEENS7_ILi48EEENS7_ILi256EEEEEELi256ENS_10bfloat16_tEfNS_4arch4Sm80ELb0ELb1ELb1ELb1ELb1ELb1ELb1ELb0EEENS1_21CollectiveEpilogueFwdINS6_IJS8_SA_S9_EEENS6_IJNS7_ILi1EEESI_SI_EEESC_SE_Li256ELb1ELb1ELb0ELb0EEENS1_19SingleTileSchedulerILb1ELb0ELb1ELi128EEEEEEEEEvNT_6ParamsE$_ZZN5flash25CollectiveMainloopFwdSm80ILi8ELi1ELb0EN4cute5tupleIJNS1_1CILi128EEENS3_ILi48EEENS3_ILi256EEEEEELi256EN7cutlass10bfloat16_tEfNS8_4arch4Sm80ELb0ELb1ELb1ELb1ELb1ELb1ELb1ELb0EE3mmaINS_16FlashAttnFwdSm80ISC_NS_21CollectiveEpilogueFwdINS2_IJS4_S6_S5_EEENS2_IJNS3_ILi1EEESH_SH_EEES9_SB_Li256ELb1ELb1ELb0ELb0EEENS_19SingleTileSchedulerILb1ELb0ELb1ELi128EEEE13SharedStorageENS1_6TensorINS1_11ArrayEngineIfLm128EEENS1_6LayoutINS2_IJNS2_IJNS3_ILi2EEESS_EEESH_NS3_ILi32EEEEEENS2_IJNS2_IJSH_SS_EEENS3_ILi0EEENS3_ILi4EEEEEEEEEENS_7SoftmaxILi2ELi0EEEEEbRKNSC_6ParamsERT0_RT1_iRKNS_16SeqlenInfoQKNewKILb1ELb1EEENS2_IJiiiiEEERT_ENKUlvE_clEv)
        /*02e4*/ 	.word	0x00000000


	//----- nvinfo : EIATTR_FRAME_SIZE
	.align		4
.L_134:
        /*02e8*/ 	.byte	0x04, 0x11
        /*02ea*/ 	.short	(.L_136 - .L_135)
	.align		4
.L_135:
        /*02ec*/ 	.word	index@(_ZN7cutlass13device_kernelIN5flash19enable_sm80_to_sm89INS1_16FlashAttnFwdSm80INS1_25CollectiveMainloopFwdSm80ILi8ELi1ELb0EN4cute5tupleIJNS5_1CILi128EEENS7_ILi48EEENS7_ILi256EEEEEELi256ENS_10bfloat16_tEfNS_4arch4Sm80ELb0ELb1ELb1ELb1ELb1ELb1ELb1ELb0EEENS1_21CollectiveEpilogueFwdINS6_IJS8_SA_S9_EEENS6_IJNS7_ILi1EEESI_SI_EEESC_SE_Li256ELb1ELb1ELb0ELb0EEENS1_19SingleTileSchedulerILb1ELb0ELb1ELi128EEEEEEEEEvNT_6ParamsE)
        /*02f0*/ 	.word	0x00000078


	//----- nvinfo : EIATTR_REGCOUNT
	.align		4
.L_136:
        /*02f4*/ 	.byte	0x04, 0x2f
        /*02f6*/ 	.short	(.L_138 - .L_137)
	.align		4
.L_137:
        /*02f8*/ 	.word	index@(_ZN7cutlass13device_kernelIN5flash19enable_sm80_to_sm89INS1_16FlashAttnFwdSm80INS1_25CollectiveMainloopFwdSm80ILi8ELi1ELb0EN4cute5tupleIJNS5_1CILi128EEENS7_ILi64EEENS7_ILi256EEEEEELi256ENS_10bfloat16_tEfNS_4arch4Sm80ELb0ELb1ELb1ELb1ELb1ELb0ELb1ELb0EEENS1_21CollectiveEpilogueFwdINS6_IJS8_SA_S9_EEENS6_IJNS7_ILi1EEESI_SI_EEESC_SE_Li256ELb1ELb1ELb0ELb0EEENS1_19SingleTileSchedulerILb1ELb0ELb1ELi128EEEEEEEEEvNT_6ParamsE)
        /*02fc*/ 	.word	0x000000ff


	//----- nvinfo : EIATTR_FRAME_SIZE
	.align		4
.L_138:
        /*0300*/ 	.byte	0x04, 0x11
        /*0302*/ 	.short	(.L_140 - .L_139)
	.align		4
.L_139:
        /*0304*/ 	.word	index@(_ZN7cutlass13device_kernelIN5flash19enable_sm80_to_sm89INS1_16FlashAttnFwdSm80INS1_25CollectiveMainloopFwdSm80ILi8ELi1ELb0EN4cute5tupleIJNS5_1CILi128EEENS7_ILi64EEENS7_ILi256EEEEEELi256ENS_10bfloat16_tEfNS_4arch4Sm80ELb0ELb1ELb1ELb1ELb1ELb0ELb1ELb0EEENS1_21CollectiveEpilogueFwdINS6_IJS8_SA_S9_EEENS6_IJNS7_ILi1EEESI_SI_EEESC_SE_Li256ELb1ELb1ELb0ELb0EEENS1_19SingleTileSchedulerILb1ELb0ELb1ELi128EEEEEEEEEvNT_6ParamsE)
        /*0308*/ 	.word	0x00000038


	//----- nvinfo : EIATTR_REGCOUNT
	.align		4
.L_140:
        /*030c*/ 	.byte	0x04, 0x2f
        /*030e*/ 	.short	(.L_142 - .L_141)
	.align		4
.L_141:
        /*0310*/ 	.word	index@(_ZN7cutlass13device_kernelIN5flash19enable_sm80_to_sm89INS1_16FlashAttnFwdSm80INS1_25CollectiveMainloopFwdSm80ILi8ELi1ELb0EN4cute5tupleIJNS5_1CILi128EEENS7_ILi64EEENS7_ILi256EEEEEELi256ENS_10bfloat16_tEfNS_4arch4Sm80ELb0ELb1ELb1ELb0ELb1ELb0ELb1ELb0EEENS1_21CollectiveEpilogueFwdINS6_IJS8_SA_S9_EEENS6_IJNS7_ILi1EEESI_SI_EEESC_SE_Li256ELb0ELb1ELb0ELb0EEENS1_19SingleTileSchedulerILb0ELb0ELb1ELi128EEEEEEEEEvNT_6ParamsE)
        /*0314*/ 	.word	0x000000ff


	//----- nvinfo : EIATTR_FRAME_SIZE
	.align		4
.L_142:
        /*0318*/ 	.byte	0x04, 0x11
        /*031a*/ 	.short	(.L_144 - .L_143)
	.align		4
.L_143:
        /*031c*/ 	.word	index@(_ZN7cutlass13device_kernelIN5flash19enable_sm80_to_sm89INS1_16FlashAttnFwdSm80INS1_25CollectiveMainloopFwdSm80ILi8ELi1ELb0EN4cute5tupleIJNS5_1CILi128EEENS7_ILi64EEENS7_ILi256EEEEEELi256ENS_10bfloat16_tEfNS_4arch4Sm80ELb0ELb1ELb1ELb0ELb1ELb0ELb1ELb0EEENS1_21CollectiveEpilogueFwdINS6_IJS8_SA_S9_EEENS6_IJNS7_ILi1EEESI_SI_EEESC_SE_Li256ELb0ELb1ELb0ELb0EEENS1_19SingleTileSchedulerILb0ELb0ELb1ELi128EEEEEEEEEvNT_6ParamsE)
        /*0320*/ 	.word	0x00000030


	//----- nvinfo : EIATTR_REGCOUNT
	.align		4
.L_144:
        /*0324*/ 	.byte	0x04, 0x2f
        /*0326*/ 	.short	(.L_146 - .L_145)
	.align		4
.L_145:
        /*0328*/ 	.word	index@(_ZN7cutlass13device_kernelIN5flash19enable_sm80_to_sm89INS1_16FlashAttnFwdSm80INS1_25CollectiveMainloopFwdSm80ILi8ELi1ELb0EN4cute5tupleIJNS5_1CILi128EEENS7_ILi48EEENS7_ILi256EEEEEELi256ENS_10bfloat16_tEfNS_4arch4Sm80ELb0ELb0ELb1ELb1ELb1ELb1ELb1ELb0EEENS1_21CollectiveEpilogueFwdINS6_IJS8_SA_S9_EEENS6_IJNS7_ILi1EEESI_SI_EEESC_SE_Li256ELb1ELb1ELb0ELb0EEENS1_19SingleTileSchedulerILb1ELb0ELb1ELi128EEEEEEEEEvNT_6ParamsE)
        /*032c*/ 	.word	0x000000ff


	//----- nvinfo : EIATTR_FRAME_SIZE
	.align		4
.L_146:
        /*0330*/ 	.byte	0x04, 0x11
        /*0332*/ 	.short	(.L_148 - .L_147)
	.align		4
.L_147:
        /*0334*/ 	.word	index@($__internal_4_$__cuda_sm70_shflsync_idx_p)
        /*0338*/ 	.word	0x00000000


	//----- nvinfo : EIATTR_FRAME_SIZE
	.align		4
.L_148:
        /*033c*/ 	.byte	0x04, 0x11
        /*033e*/ 	.short	(.L_150 - .L_149)
	.align		4
.L_149:
        /*0340*/ 	.word	index@(_ZN7cutlass13device_kernelIN5flash19enable_sm80_to_sm89INS1_16FlashAttnFwdSm80INS1_25CollectiveMainloopFwdSm80ILi8ELi1ELb0EN4cute5tupleIJNS5_1CILi128EEENS7_ILi48EEENS7_ILi256EEEEEELi256ENS_10bfloat16_tEfNS_4arch4Sm80ELb0ELb0ELb1ELb1ELb1ELb1ELb1ELb0EEENS1_21CollectiveEpilogueFwdINS6_IJS8_SA_S9_EEENS6_IJNS7_ILi1EEESI_SI_EEESC_SE_Li256ELb1ELb1ELb0ELb0EEENS1_19SingleTileSchedulerILb1ELb0ELb1ELi128EEEEEEEEEvNT_6ParamsE)
        /*0344*/ 	.word	0x00000000


	//----- nvinfo : EIATTR_REGCOUNT
	.align		4
.L_150:
        /*0348*/ 	.byte	0x04, 0x2f
        /*034a*/ 	.short	(.L_152 - .L_151)
	.align		4
.L_151:
        /*034c*/ 	.word	index@(_ZN7cutlass13device_kernelIN5flash19enable_sm80_to_sm89INS1_16FlashAttnFwdSm80INS1_25CollectiveMainloopFwdSm80ILi8ELi1ELb0EN4cute5tupleIJNS5_1CILi128EEENS7_ILi96EEENS7_ILi256EEEEEELi256ENS_10bfloat16_tEfNS_4arch4Sm80ELb0ELb0ELb1ELb1ELb1ELb0ELb1ELb0EEENS1_21CollectiveEpilogueFwdINS6_IJS8_SA_S9_EEENS6_IJNS7_ILi1EEESI_SI_EEESC_SE_Li256ELb1ELb1ELb0ELb0EEENS1_19SingleTileSchedulerILb1ELb0ELb1ELi128EEEEEEEEEvNT_6ParamsE)
        /*0350*/ 	.word	0x000000ff


	//----- nvinfo : EIATTR_FRAME_SIZE
	.align		4
.L_152:
        /*0354*/ 	.byte	0x04, 0x11
        /*0356*/ 	.short	(.L_154 - .L_153)
	.align		4
.L_153:
        /*0358*/ 	.word	index@(_ZN7cutlass13device_kernelIN5flash19enable_sm80_to_sm89INS1_16FlashAttnFwdSm80INS1_25CollectiveMainloopFwdSm80ILi8ELi1ELb0EN4cute5tupleIJNS5_1CILi128EEENS7_ILi96EEENS7_ILi256EEEEEELi256ENS_10bfloat16_tEfNS_4arch4Sm80ELb0ELb0ELb1ELb1ELb1ELb0ELb1ELb0EEENS1_21CollectiveEpilogueFwdINS6_IJS8_SA_S9_EEENS6_IJNS7_ILi1EEESI_SI_EEESC_SE_Li256ELb1ELb1ELb0ELb0EEENS1_19SingleTileSchedulerILb1ELb0ELb1ELi128EEEEEEEEEvNT_6ParamsE)
        /*035c*/ 	.word	0x00000060


	//----- nvinfo : EIATTR_REGCOUNT
	.align		4
.L_154:
        /*0360*/ 	.byte	0x04, 0x2f
        /*0362*/ 	.short	(.L_156 - .L_155)
	.align		4
.L_155:
        /*0364*/ 	.word	index@(_ZN7cutlass13device_kernelIN5flash19enable_sm80_to_sm89INS1_16FlashAttnFwdSm80INS1_25CollectiveMainloopFwdSm80ILi8ELi1ELb0EN4cute5tupleIJNS5_1CILi128EEENS7_ILi96EEENS7_ILi256EEEEEELi256ENS_10bfloat16_tEfNS_4arch4Sm80ELb0ELb0ELb1ELb0ELb1ELb0ELb1ELb0EEENS1_21CollectiveEpilogueFwdINS6_IJS8_SA_S9_EEENS6_IJNS7_ILi1EEESI_SI_EEESC_SE_Li256ELb0ELb1ELb0ELb0EEENS1_19SingleTileSchedulerILb0ELb0ELb1ELi128EEEEEEEEEvNT_6ParamsE)
        /*0368*/ 	.word	0x000000ff


	//----- nvinfo : EIATTR_FRAME_SIZE
	.align		4
.L_156:
        /*036c*/ 	.byte	0x04, 0x11
        /*036e*/ 	.short	(.L_158 - .L_157)
	.align		4
.L_157:
        /*0370*/ 	.word	index@(_ZN7cutlass13device_kernelIN5flash19enable_sm80_to_sm89INS1_16FlashAttnFwdSm80INS1_25CollectiveMainloopFwdSm80ILi8ELi1ELb0EN4cute5tupleIJNS5_1CILi128EEENS7_ILi96EEENS7_ILi256EEEEEELi256ENS_10bfloat16_tEfNS_4arch4Sm80ELb0ELb0ELb1ELb0ELb1ELb0ELb1ELb0EEENS1_21CollectiveEpilogueFwdINS6_IJS8_SA_S9_EEENS6_IJNS7_ILi1EEESI_SI_EEESC_SE_Li256ELb0ELb1ELb0ELb0EEENS1_19SingleTileSchedulerILb0ELb0ELb1ELi128EEEEEEEEEvNT_6ParamsE)
        /*0374*/ 	.word	0x00000090


	//----- nvinfo : EIATTR_REGCOUNT
	.align		4
.L_158:
        /*0378*/ 	.byte	0x04, 0x2f
        /*037a*/ 	.short	(.L_160 - .L_159)
	.align		4
.L_159:
        /*037c*/ 	.word	index@(_ZN7cutlass13device_kernelIN5flash19enable_sm80_to_sm89INS1_16FlashAttnFwdSm80INS1_25CollectiveMainloopFwdSm80ILi8ELi1ELb0EN4cute5tupleIJNS5_1CILi128EEENS7_ILi32EEENS7_ILi256EEEEEELi256ENS_10bfloat16_tEfNS_4arch4Sm80ELb1ELb0ELb1ELb1ELb1ELb1ELb1ELb0EEENS1_21CollectiveEpilogueFwdINS6_IJS8_SA_S9_EEENS6_IJNS7_ILi1EEESI_SI_EEESC_SE_Li256ELb1ELb1ELb0ELb0EEENS1_19SingleTileSchedulerILb1ELb0ELb1ELi128EEEEEEEEEvNT_6ParamsE)
        /*0380*/ 	.word	0x000000fb


	//----- nvinfo : EIATTR_FRAME_SIZE
	.align		4
.L_160:
        /*0384*/ 	.byte	0x04, 0x11
        /*0386*/ 	.short	(.L_162 - .L_161)
	.align		4
.L_161:
        /*0388*/ 	.word	index@(_ZN7cutlass13device_kernelIN5flash19enable_sm80_to_sm89INS1_16FlashAttnFwdSm80INS1_25CollectiveMainloopFwdSm80ILi8ELi1ELb0EN4cute5tupleIJNS5_1CILi128EEENS7_ILi32EEENS7_ILi256EEEEEELi256ENS_10bfloat16_tEfNS_4arch4Sm80ELb1ELb0ELb1ELb1ELb1ELb1ELb1ELb0EEENS1_21CollectiveEpilogueFwdINS6_IJS8_SA_S9_EEENS6_IJNS7_ILi1EEESI_SI_EEESC_SE_Li256ELb1ELb1ELb0ELb0EEENS1_19SingleTileSchedulerILb1ELb0ELb1ELi128EEEEEEEEEvNT_6ParamsE)
        /*038c*/ 	.word	0x00000000


	//----- nvinfo : EIATTR_REGCOUNT
	.align		4
.L_162:
        /*0390*/ 	.byte	0x04, 0x2f
        /*0392*/ 	.short	(.L_164 - .L_163)
	.align		4
.L_163:
        /*0394*/ 	.word	index@(_ZN7cutlass13device_kernelIN5flash19enable_sm80_to_sm89INS1_16FlashAttnFwdSm80INS1_25CollectiveMainloopFwdSm80ILi8ELi1ELb1EN4cute5tupleIJNS5_1CILi128EEENS7_ILi64EEENS7_ILi256EEEEEELi256ENS_10bfloat16_tEfNS_4arch4Sm80ELb1ELb0ELb1ELb1ELb1ELb0ELb1ELb0EEENS1_21CollectiveEpilogueFwdINS6_IJS8_SA_S9_EEENS6_IJNS7_ILi1EEESI_SI_EEESC_SE_Li256ELb1ELb1ELb0ELb0EEENS1_19SingleTileSchedulerILb1ELb0ELb1ELi128EEEEEEEEEvNT_6ParamsE)
        /*0398*/ 	.word	0x000000ff


	//----- nvinfo : EIATTR_FRAME_SIZE
	.align		4
.L_164:
        /*039c*/ 	.byte	0x04, 0x11
        /*039e*/ 	.short	(.L_166 - .L_165)
	.align		4
.L_165:
        /*03a0*/ 	.word	index@(_ZN7cutlass13device_kernelIN5flash19enable_sm80_to_sm89INS1_16FlashAttnFwdSm80INS1_25CollectiveMainloopFwdSm80ILi8ELi1ELb1EN4cute5tupleIJNS5_1CILi128EEENS7_ILi64EEENS7_ILi256EEEEEELi256ENS_10bfloat16_tEfNS_4arch4Sm80ELb1ELb0ELb1ELb1ELb1ELb0ELb1ELb0EEENS1_21CollectiveEpilogueFwdINS6_IJS8_SA_S9_EEENS6_IJNS7_ILi1EEESI_SI_EEESC_SE_Li256ELb1ELb1ELb0ELb0EEENS1_19SingleTileSchedulerILb1ELb0ELb1ELi128EEEEEEEEEvNT_6ParamsE)
        /*03a4*/ 	.word	0x00000108


	//----- nvinfo : EIATTR_REGCOUNT
	.align		4
.L_166:
        /*03a8*/ 	.byte	0x04, 0x2f
        /*03aa*/ 	.short	(.L_168 - .L_167)
	.align		4
.L_167:
        /*03ac*/ 	.word	index@(_ZN7cutlass13device_kernelIN5flash19enable_sm80_to_sm89INS1_16FlashAttnFwdSm80INS1_25CollectiveMainloopFwdSm80ILi8ELi1ELb1EN4cute5tupleIJNS5_1CILi128EEENS7_ILi64EEENS7_ILi256EEEEEELi256ENS_10bfloat16_tEfNS_4arch4Sm80ELb1ELb0ELb1ELb0ELb1ELb0ELb1ELb0EEENS1_21CollectiveEpilogueFwdINS6_IJS8_SA_S9_EEENS6_IJNS7_ILi1EEESI_SI_EEESC_SE_Li256ELb0ELb1ELb0ELb0EEENS1_30DynamicPersistentTileSchedulerILi256ELi256ELb0ELb1ELb0EEEEEEEEEvNT_6ParamsE)
        /*03b0*/ 	.word	0x000000ff


	//----- nvinfo : EIATTR_FRAME_SIZE
	.align		4
.L_168:
        /*03b4*/ 	.byte	0x04, 0x11
        /*03b6*/ 	.short	(.L_170 - .L_169)
	.align		4
.L_169:
        /*03b8*/ 	.word	index@($__internal_3_$__cuda_sm70_shflsync_idx_p)
        /*03bc*/ 	.word	0x00000000


	//----- nvinfo : EIATTR_FRAME_SIZE
	.align		4
.L_170:
        /*03c0*/ 	.byte	0x04, 0x11
        /*03c2*/ 	.short	(.L_172 - .L_171)
	.align		4
.L_171:
        /*03c4*/ 	.word	index@($__internal_2_$__cuda_sm70_shflsync_bfly_p)
        /*03c8*/ 	.word	0x00000000


	//----- nvinfo : EIATTR_FRAME_SIZE
	.align		4
.L_172:
        /*03cc*/ 	.byte	0x04, 0x11
        /*03ce*/ 	.short	(.L_174 - .L_173)
	.align		4
.L_173:
        /*03d0*/ 	.word	index@(_ZN7cutlass13device_kernelIN5flash19enable_sm80_to_sm89INS1_16FlashAttnFwdSm80INS1_25CollectiveMainloopFwdSm80ILi8ELi1ELb1EN4cute5tupleIJNS5_1CILi128EEENS7_ILi64EEENS7_ILi256EEEEEELi256ENS_10bfloat16_tEfNS_4arch4Sm80ELb1ELb0ELb1ELb0ELb1ELb0ELb1ELb0EEENS1_21CollectiveEpilogueFwdINS6_IJS8_SA_S9_EEENS6_IJNS7_ILi1EEESI_SI_EEESC_SE_Li256ELb0ELb1ELb0ELb0EEENS1_30DynamicPersistentTileSchedulerILi256ELi256ELb0ELb1ELb0EEEEEEEEEvNT_6ParamsE)
        /*03d4*/ 	.word	0x00000130


	//----- nvinfo : EIATTR_REGCOUNT
	.align		4
.L_174:
        /*03d8*/ 	.byte	0x04, 0x2f
        /*03da*/ 	.short	(.L_176 - .L_175)
	.align		4
.L_175:
        /*03dc*/ 	.word	index@(_ZN7cutlass13device_kernelIN5flash19enable_sm80_to_sm89INS1_16FlashAttnFwdSm80INS1_25CollectiveMainloopFwdSm80ILi8ELi1ELb0EN4cute5tupleIJNS5_1CILi128EEENS7_ILi32EEENS7_ILi256EEEEEELi256ENS_10bfloat16_tEfNS_4arch4Sm80ELb0ELb1ELb1ELb1ELb1ELb1ELb1ELb0EEENS1_21CollectiveEpilogueFwdINS6_IJS8_SA_S9_EEENS6_IJNS7_ILi1EEESI_SI_EEESC_SE_Li256ELb1ELb1ELb0ELb0EEENS1_19SingleTileSchedulerILb1ELb0ELb1ELi128EEEEEEEEEvNT_6ParamsE)
        /*03e0*/ 	.word	0x000000fb


	//----- nvinfo : EIATTR_FRAME_SIZE
	.align		4
.L_176:
        /*03e4*/ 	.byte	0x04, 0x11
        /*03e6*/ 	.short	(.L_178 - .L_177)
	.align		4
.L_177:
        /*03e8*/ 	.word	index@(_ZN7cutlass13device_kernelIN5flash19enable_sm80_to_sm89INS1_16FlashAttnFwdSm80INS1_25CollectiveMainloopFwdSm80ILi8ELi1ELb0EN4cute5tupleIJNS5_1CILi128EEENS7_ILi32EEENS7_ILi256EEEEEELi256ENS_10bfloat16_tEfNS_4arch4Sm80ELb0ELb1ELb1ELb1ELb1ELb1ELb1ELb0EEENS1_21CollectiveEpilogueFwdINS6_IJS8_SA_S9_EEENS6_IJNS7_ILi1EEESI_SI_EEESC_SE_Li256ELb1ELb1ELb0ELb0EEENS1_19SingleTileSchedulerILb1ELb0ELb1ELi128EEEEEEEEEvNT_6ParamsE)
        /*03ec*/ 	.word	0x00000000


	//----- nvinfo : EIATTR_REGCOUNT
	.align		4
.L_178:
        /*03f0*/ 	.byte	0x04, 0x2f
        /*03f2*/ 	.short	(.L_180 - .L_179)
	.align		4
.L_179:
        /*03f4*/ 	.word	index@(_ZN7cutlass13device_kernelIN5flash19enable_sm80_to_sm89INS1_16FlashAttnFwdSm80INS1_25CollectiveMainloopFwdSm80ILi8ELi1ELb1EN4cute5tupleIJNS5_1CILi128EEENS7_ILi48EEENS7_ILi256EEEEEELi256ENS_10bfloat16_tEfNS_4arch4Sm80ELb0ELb1ELb1ELb1ELb1ELb0ELb1ELb0EEENS1_21CollectiveEpilogueFwdINS6_IJS8_SA_S9_EEENS6_IJNS7_ILi1EEESI_SI_EEESC_SE_Li256ELb1ELb1ELb0ELb0EEENS1_19SingleTileSchedulerILb1ELb0ELb1ELi128EEEEEEEEEvNT_6ParamsE)
        /*03f8*/ 	.word	0x000000ff


	//----- nvinfo : EIATTR_FRAME_SIZE
	.align		4
.L_180:
        /*03fc*/ 	.byte	0x04, 0x11
        /*03fe*/ 	.short	(.L_182 - .L_181)
	.align		4
.L_181:
        /*0400*/ 	.word	index@($__internal_1_$__cuda_sm70_shflsync_idx_p)
        /*0404*/ 	.word	0x00000000


	//----- nvinfo : EIATTR_FRAME_SIZE
	.align		4
.L_182:
        /*0408*/ 	.byte	0x04, 0x11
        /*040a*/ 	.short	(.L_184 - .L_183)
	.align		4
.L_183:
        /*040c*/ 	.word	index@(_ZN7cutlass13device_kernelIN5flash19enable_sm80_to_sm89INS1_16FlashAttnFwdSm80INS1_25CollectiveMainloopFwdSm80ILi8ELi1ELb1EN4cute5tupleIJNS5_1CILi128EEENS7_ILi48EEENS7_ILi256EEEEEELi256ENS_10bfloat16_tEfNS_4arch4Sm80ELb0ELb1ELb1ELb1ELb1ELb0ELb1ELb0EEENS1_21CollectiveEpilogueFwdINS6_IJS8_SA_S9_EEENS6_IJNS7_ILi1EEESI_SI_EEESC_SE_Li256ELb1ELb1ELb0ELb0EEENS1_19SingleTileSchedulerILb1ELb0ELb1ELi128EEEEEEEEEvNT_6ParamsE)
        /*0410*/ 	.word	0x00000068


	//----- nvinfo : EIATTR_REGCOUNT
	.align		4
.L_184:
        /*0414*/ 	.byte	0x04, 0x2f
        /*0416*/ 	.short	(.L_186 - .L_185)
	.align		4
.L_185:
        /*0418*/ 	.word	index@(_ZN7cutlass13device_kernelIN5flash19enable_sm80_to_sm89INS1_16FlashAttnFwdSm80INS1_25CollectiveMainloopFwdSm80ILi8ELi1ELb1EN4cute5tupleIJNS5_1CILi128EEENS7_ILi48EEENS7_ILi256EEEEEELi256ENS_10bfloat16_tEfNS_4arch4Sm80ELb0ELb1ELb1ELb0ELb1ELb0ELb1ELb0EEENS1_21CollectiveEpilogueFwdINS6_IJS8_SA_S9_EEENS6_IJNS7_ILi1EEESI_SI_EEESC_SE_Li256ELb0ELb1ELb0ELb0EEENS1_19SingleTileSchedulerILb0ELb0ELb1ELi128EEEEEEEEEvNT_6ParamsE)
        /*041c*/ 	.word	0x000000ff


	//----- nvinfo : EIATTR_FRAME_SIZE
	.align		4
.L_186:
        /*0420*/ 	.byte	0x04, 0x11
        /*0422*/ 	.short	(.L_188 - .L_187)
	.align		4
.L_187:
        /*0424*/ 	.word	index@($__internal_0_$__cuda_sm70_shflsync_idx_p)
        /*0428*/ 	.word	0x00000000


	//----- nvinfo : EIATTR_FRAME_SIZE
	.align		4
.L_188:
        /*042c*/ 	.byte	0x04, 0x11
        /*042e*/ 	.short	(.L_190 - .L_189)
	.align		4
.L_189:
        /*0430*/ 	.word	index@(_ZN7cutlass13device_kernelIN5flash19enable_sm80_to_sm89INS1_16FlashAttnFwdSm80INS1_25CollectiveMainloopFwdSm80ILi8ELi1ELb1EN4cute5tupleIJNS5_1CILi128EEENS7_ILi48EEENS7_ILi256EEEEEELi256ENS_10bfloat16_tEfNS_4arch4Sm80ELb0ELb1ELb1ELb0ELb1ELb0ELb1ELb0EEENS1_21CollectiveEpilogueFwdINS6_IJS8_SA_S9_EEENS6_IJNS7_ILi1EEESI_SI_EEESC_SE_Li256ELb0ELb1ELb0ELb0EEENS1_19SingleTileSchedulerILb0ELb0ELb1ELi128EEEEEEEEEvNT_6ParamsE)
        /*0434*/ 	.word	0x00000068


	//----- nvinfo : EIATTR_REGCOUNT
	.align		4
.L_190:
        /*0438*/ 	.byte	0x04, 0x2f
        /*043a*/ 	.short	(.L_192 - .L_191)
	.align		4
.L_191:
        /*043c*/ 	.word	index@(_ZN7cutlass13device_kernelIN5flash19enable_sm80_to_sm89INS1_16FlashAttnFwdSm80INS1_25CollectiveMainloopFwdSm80ILi8ELi1ELb0EN4cute5tupleIJNS5_1CILi128EEENS7_ILi32EEENS7_ILi256EEEEEELi256ENS_10bfloat16_tEfNS_4arch4Sm80ELb0ELb0ELb1ELb1ELb1ELb1ELb1ELb0EEENS1_21CollectiveEpilogueFwdINS6_IJS8_SA_S9_EEENS6_IJNS7_ILi1EEESI_SI_EEESC_SE_Li256ELb1ELb1ELb0ELb0EEENS1_19SingleTileSchedulerILb1ELb0ELb1ELi128EEEEEEEEEvNT_6ParamsE)
        /*0440*/ 	.word	0x000000f8


	//----- nvinfo : EIATTR_FRAME_SIZE
	.align		4
.L_192:
        /*0444*/ 	.byte	0x04, 0x11
        /*0446*/ 	.short	(.L_194 - .L_193)
	.align		4
.L_193:
        /*0448*/ 	.word	index@(_ZN7cutlass13device_kernelIN5flash19enable_sm80_to_sm89INS1_16FlashAttnFwdSm80INS1_25CollectiveMainloopFwdSm80ILi8ELi1ELb0EN4cute5tupleIJNS5_1CILi128EEENS7_ILi32EEENS7_ILi256EEEEEELi256ENS_10bfloat16_tEfNS_4arch4Sm80ELb0ELb0ELb1ELb1ELb1ELb1ELb1ELb0EEENS1_21CollectiveEpilogueFwdINS6_IJS8_SA_S9_EEENS6_IJNS7_ILi1EEESI_SI_EEESC_SE_Li256ELb1ELb1ELb0ELb0EEENS1_19SingleTileSchedulerILb1ELb0ELb1ELi128EEEEEEEEEvNT_6ParamsE)
        /*044c*/ 	.word	0x00000000


	//----- nvinfo : EIATTR_REGCOUNT
	.align		4
.L_194:
        /*0450*/ 	.byte	0x04, 0x2f
        /*0452*/ 	.short	(.L_196 - .L_195)
	.align		4
.L_195:
        /*0454*/ 	.word	index@(_ZN7cutlass13device_kernelIN5flash19enable_sm80_to_sm89INS1_16FlashAttnFwdSm80INS1_25CollectiveMainloopFwdSm80ILi8ELi1ELb1EN4cute5tupleIJNS5_1CILi128EEENS7_ILi64EEENS7_ILi256EEEEEELi256ENS_10bfloat16_tEfNS_4arch4Sm80ELb0ELb0ELb1ELb1ELb1ELb0ELb1ELb0EEENS1_21CollectiveEpilogueFwdINS6_IJS8_SA_S9_EEENS6_IJNS7_ILi1EEESI_SI_EEESC_SE_Li256ELb1ELb1ELb0ELb0EEENS1_19SingleTileSchedulerILb1ELb0ELb1ELi128EEEEEEEEEvNT_6ParamsE)
        /*0458*/ 	.word	0x000000ff


	//----- nvinfo : EIATTR_FRAME_SIZE
	.align		4
.L_196:
        /*045c*/ 	.byte	0x04, 0x11
        /*045e*/ 	.short	(.L_198 - .L_197)
	.align		4
.L_197:
        /*0460*/ 	.word	index@(_ZN7cutlass13device_kernelIN5flash19enable_sm80_to_sm89INS1_16FlashAttnFwdSm80INS1_25CollectiveMainloopFwdSm80ILi8ELi1ELb1EN4cute5tupleIJNS5_1CILi128EEENS7_ILi64EEENS7_ILi256EEEEEELi256ENS_10bfloat16_tEfNS_4arch4Sm80ELb0ELb0ELb1ELb1ELb1ELb0ELb1ELb0EEENS1_21CollectiveEpilogueFwdINS6_IJS8_SA_S9_EEENS6_IJNS7_ILi1EEESI_SI_EEESC_SE_Li256ELb1ELb1ELb0ELb0EEENS1_19SingleTileSchedulerILb1ELb0ELb1ELi128EEEEEEEEEvNT_6ParamsE)
        /*0464*/ 	.word	0x000000a8


	//----- nvinfo : EIATTR_REGCOUNT
	.align		4
.L_198:
        /*0468*/ 	.byte	0x04, 0x2f
        /*046a*/ 	.short	(.L_200 - .L_199)
	.align		4
.L_199:
        /*046c*/ 	.word	index@(_ZN7cutlass13device_kernelIN5flash19enable_sm80_to_sm89INS1_16FlashAttnFwdSm80INS1_25CollectiveMainloopFwdSm80ILi8ELi1ELb1EN4cute5tupleIJNS5_1CILi128EEENS7_ILi64EEENS7_ILi256EEEEEELi256ENS_10bfloat16_tEfNS_4arch4Sm80ELb0ELb0ELb1ELb0ELb1ELb0ELb1ELb0EEENS1_21CollectiveEpilogueFwdINS6_IJS8_SA_S9_EEENS6_IJNS7_ILi1EEESI_SI_EEESC_SE_Li256ELb0ELb1ELb0ELb0EEENS1_19SingleTileSchedulerILb0ELb0ELb1ELi128EEEEEEEEEvNT_6ParamsE)
        /*0470*/ 	.word	0x000000ff


	//----- nvinfo : EIATTR_FRAME_SIZE
	.align		4
.L_200:
        /*0474*/ 	.byte	0x04, 0x11
        /*0476*/ 	.short	(.L_202 - .L_201)
	.align		4
.L_201:
        /*0478*/ 	.word	index@(_ZN7cutlass13device_kernelIN5flash19enable_sm80_to_sm89INS1_16FlashAttnFwdSm80INS1_25CollectiveMainloopFwdSm80ILi8ELi1ELb1EN4cute5tupleIJNS5_1CILi128EEENS7_ILi64EEENS7_ILi256EEEEEELi256ENS_10bfloat16_tEfNS_4arch4Sm80ELb0ELb0ELb1ELb0ELb1ELb0ELb1ELb0EEENS1_21CollectiveEpilogueFwdINS6_IJS8_SA_S9_EEENS6_IJNS7_ILi1EEESI_SI_EEESC_SE_Li256ELb0ELb1ELb0ELb0EEENS1_19SingleTileSchedulerILb0ELb0ELb1ELi128EEEEEEEEEvNT_6ParamsE)
        /*047c*/ 	.word	0x000000c0


	//----- nvinfo : EIATTR_MIN_STACK_SIZE
	.align		4
.L_202:
        /*0480*/ 	.byte	0x04, 0x12
        /*0482*/ 	.short	(.L_204 - .L_203)
	.align		4
.L_203:
        /*0484*/ 	.word	index@(_ZN7cutlass13device_kernelIN5flash19enable_sm80_to_sm89INS1_16FlashAttnFwdSm80INS1_25CollectiveMainloopFwdSm80ILi8ELi1ELb1EN4cute5tupleIJNS5_1CILi128EEENS7_ILi64EEENS7_ILi256EEEEEELi256ENS_10bfloat16_tEfNS_4arch4Sm80ELb0ELb0ELb1ELb0ELb1ELb0ELb1ELb0EEENS1_21CollectiveEpilogueFwdINS6_IJS8_SA_S9_EEENS6_IJNS7_ILi1EEESI_SI_EEESC_SE_Li256ELb0ELb1ELb0ELb0EEENS1_19SingleTileSchedulerILb0ELb0ELb1ELi128EEEEEEEEEvNT_6ParamsE)
        /*0488*/ 	.word	0x000000c0


	//----- nvinfo : EIATTR_MIN_STACK_SIZE
	.align		4
.L_204:
        /*048c*/ 	.byte	0x04, 0x12
        /*048e*/ 	.short	(.L_206 - .L_205)
	.align		4
.L_205:
        /*0490*/ 	.word	index@(_ZN7cutlass13device_kernelIN5flash19enable_sm80_to_sm89INS1_16FlashAttnFwdSm80INS1_25CollectiveMainloopFwdSm80ILi8ELi1ELb1EN4cute5tupleIJNS5_1CILi128EEENS7_ILi64EEENS7_ILi256EEEEEELi256ENS_10bfloat16_tEfNS_4arch4Sm80ELb0ELb0ELb1ELb1ELb1ELb0ELb1ELb0EEENS1_21CollectiveEpilogueFwdINS6_IJS8_SA_S9_EEENS6_IJNS7_ILi1EEESI_SI_EEESC_SE_Li256ELb1ELb1ELb0ELb0EEENS1_19SingleTileSchedulerILb1ELb0ELb1ELi128EEEEEEEEEvNT_6ParamsE)
        /*0494*/ 	.word	0x000000a8


	//----- nvinfo : EIATTR_MIN_STACK_SIZE
	.align		4
.L_206:
        /*0498*/ 	.byte	0x04, 0x12
        /*049a*/ 	.short	(.L_208 - .L_207)
	.align		4
.L_207:
        /*049c*/ 	.word	index@(_ZN7cutlass13device_kernelIN5flash19enable_sm80_to_sm89INS1_16FlashAttnFwdSm80INS1_25CollectiveMainloopFwdSm80ILi8ELi1ELb0EN4cute5tupleIJNS5_1CILi128EEENS7_ILi32EEENS7_ILi256EEEEEELi256ENS_10bfloat16_tEfNS_4arch4Sm80ELb0ELb0ELb1ELb1ELb1ELb1ELb1ELb0EEENS1_21CollectiveEpilogueFwdINS6_IJS8_SA_S9_EEENS6_IJNS7_ILi1EEESI_SI_EEESC_SE_Li256ELb1ELb1ELb0ELb0EEENS1_19SingleTileSchedulerILb1ELb0ELb1ELi128EEEEEEEEEvNT_6ParamsE)
        /*04a0*/ 	.word	0x00000000


	//----- nvinfo : EIATTR_MIN_STACK_SIZE
	.align		4
.L_208:
        /*04a4*/ 	.byte	0x04, 0x12
        /*04a6*/ 	.short	(.L_210 - .L_209)
	.align		4
.L_209:
        /*04a8*/ 	.word	index@(_ZN7cutlass13device_kernelIN5flash19enable_sm80_to_sm89INS1_16FlashAttnFwdSm80INS1_25CollectiveMainloopFwdSm80ILi8ELi1ELb1EN4cute5tupleIJNS5_1CILi128EEENS7_ILi48EEENS7_ILi256EEEEEELi256ENS_10bfloat16_tEfNS_4arch4Sm80ELb0ELb1ELb1ELb0ELb1ELb0ELb1ELb0EEENS1_21CollectiveEpilogueFwdINS6_IJS8_SA_S9_EEENS6_IJNS7_ILi1EEESI_SI_EEESC_SE_Li256ELb0ELb1ELb0ELb0EEENS1_19SingleTileSchedulerILb0ELb0ELb1ELi128EEEEEEEEEvNT_6ParamsE)
        /*04ac*/ 	.word	0x00000068


	//----- nvinfo : EIATTR_MIN_STACK_SIZE
	.align		4
.L_210:
        /*04b0*/ 	.byte	0x04, 0x12
        /*04b2*/ 	.short	(.L_212 - .L_211)
	.align		4
.L_211:
        /*04b4*/ 	.word	index@(_ZN7cutlass13device_kernelIN5flash19enable_sm80_to_sm89INS1_16FlashAttnFwdSm80INS1_25CollectiveMainloopFwdSm80ILi8ELi1ELb1EN4cute5tupleIJNS5_1CILi128EEENS7_ILi48EEENS7_ILi256EEEEEELi256ENS_10bfloat16_tEfNS_4arch4Sm80ELb0ELb1ELb1ELb1ELb1ELb0ELb1ELb0EEENS1_21CollectiveEpilogueFwdINS6_IJS8_SA_S9_EEENS6_IJNS7_ILi1EEESI_SI_EEESC_SE_Li256ELb1ELb1ELb0ELb0EEENS1_19SingleTileSchedulerILb1ELb0ELb1ELi128EEEEEEEEEvNT_6ParamsE)
        /*04b8*/ 	.word	0x00000068


	//----- nvinfo : EIATTR_MIN_STACK_SIZE
	.align		4
.L_212:
        /*04bc*/ 	.byte	0x04, 0x12
        /*04be*/ 	.short	(.L_214 - .L_213)
	.align		4
.L_213:
        /*04c0*/ 	.word	index@(_ZN7cutlass13device_kernelIN5flash19enable_sm80_to_sm89INS1_16FlashAttnFwdSm80INS1_25CollectiveMainloopFwdSm80ILi8ELi1ELb0EN4cute5tupleIJNS5_1CILi128EEENS7_ILi32EEENS7_ILi256EEEEEELi256ENS_10bfloat16_tEfNS_4arch4Sm80ELb0ELb1ELb1ELb1ELb1ELb1ELb1ELb0EEENS1_21CollectiveEpilogueFwdINS6_IJS8_SA_S9_EEENS6_IJNS7_ILi1EEESI_SI_EEESC_SE_Li256ELb1ELb1ELb0ELb0EEENS1_19SingleTileSchedulerILb1ELb0ELb1ELi128EEEEEEEEEvNT_6ParamsE)
        /*04c4*/ 	.word	0x00000000


	//----- nvinfo : EIATTR_MIN_STACK_SIZE
	.align		4
.L_214:
        /*04c8*/ 	.byte	0x04, 0x12
        /*04ca*/ 	.short	(.L_216 - .L_215)
	.align		4
.L_215:
        /*04cc*/ 	.word	index@(_ZN7cutlass13device_kernelIN5flash19enable_sm80_to_sm89INS1_16FlashAttnFwdSm80INS1_25CollectiveMainloopFwdSm80ILi8ELi1ELb1EN4cute5tupleIJNS5_1CILi128EEENS7_ILi64EEENS7_ILi256EEEEEELi256ENS_10bfloat16_tEfNS_4arch4Sm80ELb1ELb0ELb1ELb0ELb1ELb0ELb1ELb0EEENS1_21CollectiveEpilogueFwdINS6_IJS8_SA_S9_EEENS6_IJNS7_ILi1EEESI_SI_EEESC_SE_Li256ELb0ELb1ELb0ELb0EEENS1_30DynamicPersistentTileSchedulerILi256ELi256ELb0ELb1ELb0EEEEEEEEEvNT_6ParamsE)
        /*04d0*/ 	.word	0x00000130


	//----- nvinfo : EIATTR_MIN_STACK_SIZE
	.align		4
.L_216:
        /*04d4*/ 	.byte	0x04, 0x12
        /*04d6*/ 	.short	(.L_218 - .L_217)
	.align		4
.L_217:
        /*04d8*/ 	.word	index@(_ZN7cutlass13device_kernelIN5flash19enable_sm80_to_sm89INS1_16FlashAttnFwdSm80INS1_25CollectiveMainloopFwdSm80ILi8ELi1ELb1EN4cute5tupleIJNS5_1CILi128EEENS7_ILi64EEENS7_ILi256EEEEEELi256ENS_10bfloat16_tEfNS_4arch4Sm80ELb1ELb0ELb1ELb1ELb1ELb0ELb1ELb0EEENS1_21CollectiveEpilogueFwdINS6_IJS8_SA_S9_EEENS6_IJNS7_ILi1EEESI_SI_EEESC_SE_Li256ELb1ELb1ELb0ELb0EEENS1_19SingleTileSchedulerILb1ELb0ELb1ELi128EEEEEEEEEvNT_6ParamsE)
        /*04dc*/ 	.word	0x00000108


	//----- nvinfo : EIATTR_MIN_STACK_SIZE
	.align		4
.L_218:
        /*04e0*/ 	.byte	0x04, 0x12
        /*04e2*/ 	.short	(.L_220 - .L_219)
	.align		4
.L_219:
        /*04e4*/ 	.word	index@(_ZN7cutlass13device_kernelIN5flash19enable_sm80_to_sm89INS1_16FlashAttnFwdSm80INS1_25CollectiveMainloopFwdSm80ILi8ELi1ELb0EN4cute5tupleIJNS5_1CILi128EEENS7_ILi32EEENS7_ILi256EEEEEELi256ENS_10bfloat16_tEfNS_4arch4Sm80ELb1ELb0ELb1ELb1ELb1ELb1ELb1ELb0EEENS1_21CollectiveEpilogueFwdINS6_IJS8_SA_S9_EEENS6_IJNS7_ILi1EEESI_SI_EEESC_SE_Li256ELb1ELb1ELb0ELb0EEENS1_19SingleTileSchedulerILb1ELb0ELb1ELi128EEEEEEEEEvNT_6ParamsE)
        /*04e8*/ 	.word	0x00000000


	//----- nvinfo : EIATTR_MIN_STACK_SIZE
	.align		4
.L_220:
        /*04ec*/ 	.byte	0x04, 0x12
        /*04ee*/ 	.short	(.L_222 - .L_221)
	.align		4
.L_221:
        /*04f0*/ 	.word	index@(_ZN7cutlass13device_kernelIN5flash19enable_sm80_to_sm89INS1_16FlashAttnFwdSm80INS1_25CollectiveMainloopFwdSm80ILi8ELi1ELb0EN4cute5tupleIJNS5_1CILi128EEENS7_ILi96EEENS7_ILi256EEEEEELi256ENS_10bfloat16_tEfNS_4arch4Sm80ELb0ELb0ELb1ELb0ELb1ELb0ELb1ELb0EEENS1_21CollectiveEpilogueFwdINS6_IJS8_SA_S9_EEENS6_IJNS7_ILi1EEESI_SI_EEESC_SE_Li256ELb0ELb1ELb0ELb0EEENS1_19SingleTileSchedulerILb0ELb0ELb1ELi128EEEEEEEEEvNT_6ParamsE)
        /*04f4*/ 	.word	0x00000090


	//----- nvinfo : EIATTR_MIN_STACK_SIZE
	.align		4
.L_222:
        /*04f8*/ 	.byte	0x04, 0x12
        /*04fa*/ 	.short	(.L_224 - .L_223)
	.align		4
.L_223:
        /*04fc*/ 	.word	index@(_ZN7cutlass13device_kernelIN5flash19enable_sm80_to_sm89INS1_16FlashAttnFwdSm80INS1_25CollectiveMainloopFwdSm80ILi8ELi1ELb0EN4cute5tupleIJNS5_1CILi128EEENS7_ILi96EEENS7_ILi256EEEEEELi256ENS_10bfloat16_tEfNS_4arch4Sm80ELb0ELb0ELb1ELb1ELb1ELb0ELb1ELb0EEENS1_21CollectiveEpilogueFwdINS6_IJS8_SA_S9_EEENS6_IJNS7_ILi1EEESI_SI_EEESC_SE_Li256ELb1ELb1ELb0ELb0EEENS1_19SingleTileSchedulerILb1ELb0ELb1ELi128EEEEEEEEEvNT_6ParamsE)
        /*0500*/ 	.word	0x00000060


	//----- nvinfo : EIATTR_MIN_STACK_SIZE
	.align		4
.L_224:
        /*0504*/ 	.byte	0x04, 0x12
        /*0506*/ 	.short	(.L_226 - .L_225)
	.align		4
.L_225:
        /*0508*/ 	.word	index@(_ZN7cutlass13device_kernelIN5flash19enable_sm80_to_sm89INS1_16FlashAttnFwdSm80INS1_25CollectiveMainloopFwdSm80ILi8ELi1ELb0EN4cute5tupleIJNS5_1CILi128EEENS7_ILi48EEENS7_ILi256EEEEEELi256ENS_10bfloat16_tEfNS_4arch4Sm80ELb0ELb0ELb1ELb1ELb1ELb1ELb1ELb0EEENS1_21CollectiveEpilogueFwdINS6_IJS8_SA_S9_EEENS6_IJNS7_ILi1EEESI_SI_EEESC_SE_Li256ELb1ELb1ELb0ELb0EEENS1_19SingleTileSchedulerILb1ELb0ELb1ELi128EEEEEEEEEvNT_6ParamsE)
        /*050c*/ 	.word	0x00000000


	//----- nvinfo : EIATTR_MIN_STACK_SIZE
	.align		4
.L_226:
        /*0510*/ 	.byte	0x04, 0x12
        /*0512*/ 	.short	(.L_228 - .L_227)
	.align		4
.L_227:
        /*0514*/ 	.word	index@(_ZN7cutlass13device_kernelIN5flash19enable_sm80_to_sm89INS1_16FlashAttnFwdSm80INS1_25CollectiveMainloopFwdSm80ILi8ELi1ELb0EN4cute5tupleIJNS5_1CILi128EEENS7_ILi64EEENS7_ILi256EEEEEELi256ENS_10bfloat16_tEfNS_4arch4Sm80ELb0ELb1ELb1ELb0ELb1ELb0ELb1ELb0EEENS1_21CollectiveEpilogueFwdINS6_IJS8_SA_S9_EEENS6_IJNS7_ILi1EEESI_SI_EEESC_SE_Li256ELb0ELb1ELb0ELb0EEENS1_19SingleTileSchedulerILb0ELb0ELb1ELi128EEEEEEEEEvNT_6ParamsE)
        /*0518*/ 	.word	0x00000030


	//----- nvinfo : EIATTR_MIN_STACK_SIZE
	.align		4
.L_228:
        /*051c*/ 	.byte	0x04, 0x12
        /*051e*/ 	.short	(.L_230 - .L_229)
	.align		4
.L_229:
        /*0520*/ 	.word	index@(_ZN7cutlass13device_kernelIN5flash19enable_sm80_to_sm89INS1_16FlashAttnFwdSm80INS1_25CollectiveMainloopFwdSm80ILi8ELi1ELb0EN4cute5tupleIJNS5_1CILi128EEENS7_ILi64EEENS7_ILi256EEEEEELi256ENS_10bfloat16_tEfNS_4arch4Sm80ELb0ELb1ELb1ELb1ELb1ELb0ELb1ELb0EEENS1_21CollectiveEpilogueFwdINS6_IJS8_SA_S9_EEENS6_IJNS7_ILi1EEESI_SI_EEESC_SE_Li256ELb1ELb1ELb0ELb0EEENS1_19SingleTileSchedulerILb1ELb0ELb1ELi128EEEEEEEEEvNT_6ParamsE)
        /*0524*/ 	.word	0x00000038


	//----- nvinfo : EIATTR_MIN_STACK_SIZE
	.align		4
.L_230:
        /*0528*/ 	.byte	0x04, 0x12
        /*052a*/ 	.short	(.L_232 - .L_231)
	.align		4
.L_231:
        /*052c*/ 	.word	index@(_ZN7cutlass13device_kernelIN5flash19enable_sm80_to_sm89INS1_16FlashAttnFwdSm80INS1_25CollectiveMainloopFwdSm80ILi8ELi1ELb0EN4cute5tupleIJNS5_1CILi128EEENS7_ILi48EEENS7_ILi256EEEEEELi256ENS_10bfloat16_tEfNS_4arch4Sm80ELb0ELb1ELb1ELb1ELb1ELb1ELb1ELb0EEENS1_21CollectiveEpilogueFwdINS6_IJS8_SA_S9_EEENS6_IJNS7_ILi1EEESI_SI_EEESC_SE_Li256ELb1ELb1ELb0ELb0EEENS1_19SingleTileSchedulerILb1ELb0ELb1ELi128EEEEEEEEEvNT_6ParamsE)
        /*0530*/ 	.word	0x00000078


	//----- nvinfo : EIATTR_MIN_STACK_SIZE
	.align		4
.L_232:
        /*0534*/ 	.byte	0x04, 0x12
        /*0536*/ 	.short	(.L_234 - .L_233)
	.align		4
.L_233:
        /*0538*/ 	.word	index@(_ZN7cutlass13device_kernelIN5flash19enable_sm80_to_sm89INS1_16FlashAttnFwdSm80INS1_25CollectiveMainloopFwdSm80ILi8ELi1ELb0EN4cute5tupleIJNS5_1CILi128EEENS7_ILi96EEENS7_ILi256EEEEEELi256ENS_10bfloat16_tEfNS_4arch4Sm80ELb1ELb0ELb1ELb0ELb1ELb0ELb1ELb0EEENS1_21CollectiveEpilogueFwdINS6_IJS8_SA_S9_EEENS6_IJNS7_ILi1EEESI_SI_EEESC_SE_Li256ELb0ELb1ELb0ELb0EEENS1_30DynamicPersistentTileSchedulerILi256ELi256ELb0ELb1ELb0EEEEEEEEEvNT_6ParamsE)
        /*053c*/ 	.word	0x00000088


	//----- nvinfo : EIATTR_MIN_STACK_SIZE
	.align		4
.L_234:
        /*0540*/ 	.byte	0x04, 0x12
        /*0542*/ 	.short	(.L_236 - .L_235)
	.align		4
.L_235:
        /*0544*/ 	.word	index@(_ZN7cutlass13device_kernelIN5flash19enable_sm80_to_sm89INS1_16FlashAttnFwdSm80INS1_25CollectiveMainloopFwdSm80ILi8ELi1ELb0EN4cute5tupleIJNS5_1CILi128EEENS7_ILi96EEENS7_ILi256EEEEEELi256ENS_10bfloat16_tEfNS_4arch4Sm80ELb1ELb0ELb1ELb1ELb1ELb0ELb1ELb0EEENS1_21CollectiveEpilogueFwdINS6_IJS8_SA_S9_EEENS6_IJNS7_ILi1EEESI_SI_EEESC_SE_Li256ELb1ELb1ELb0ELb0EEENS1_19SingleTileSchedulerILb1ELb0ELb1ELi128EEEEEEEEEvNT_6ParamsE)
        /*0548*/ 	.word	0x00000070


	//----- nvinfo : EIATTR_MIN_STACK_SIZE
	.align		4
.L_236:
        /*054c*/ 	.byte	0x04, 0x12
        /*054e*/ 	.short	(.L_238 - .L_237)
	.align		4
.L_237:
        /*0550*/ 	.word	index@(_ZN7cutlass13device_kernelIN5flash19enable_sm80_to_sm89INS1_16FlashAttnFwdSm80INS1_25CollectiveMainloopFwdSm80ILi8ELi1ELb0EN4cute5tupleIJNS5_1CILi128EEENS7_ILi48EEENS7_ILi256EEEEEELi256ENS_10bfloat16_tEfNS_4arch4Sm80ELb1ELb0ELb1ELb1ELb1ELb1ELb1ELb0EEENS1_21CollectiveEpilogueFwdINS6_IJS8_SA_S9_EEENS6_IJNS7_ILi1EEESI_SI_EEESC_SE_Li256ELb1ELb1ELb0ELb0EEENS1_19SingleTileSchedulerILb1ELb0ELb1ELi128EEEEEEEEEvNT_6ParamsE)
        /*0554*/ 	.word	0x00000078


	//----- nvinfo : EIATTR_MIN_STACK_SIZE
	.align		4
.L_238:
        /*0558*/ 	.byte	0x04, 0x12
        /*055a*/ 	.short	(.L_240 - .L_239)
	.align		4
.L_239:
        /*055c*/ 	.word	index@(_ZN7cutlass13device_kernelIN5flash19enable_sm80_to_sm89INS1_16FlashAttnFwdSm80INS1_25CollectiveMainloopFwdSm80ILi8ELi1ELb1EN4cute5tupleIJNS5_1CILi128EEENS7_ILi64EEENS7_ILi256EEEEEELi256ENS_10bfloat16_tEfNS_4arch4Sm80ELb0ELb0ELb0ELb0ELb1ELb0ELb1ELb0EEENS1_21CollectiveEpilogueFwdINS6_IJS8_SA_S9_EEENS6_IJNS7_ILi1EEESI_SI_EEESC_SE_Li256ELb0ELb1ELb0ELb0EEENS1_19SingleTileSchedulerILb0ELb0ELb1ELi128EEEEEEEEEvNT_6ParamsE)
        /*0560*/ 	.word	0x000000b0


	//----- nvinfo : EIATTR_MIN_STACK_SIZE
	.align		4
.L_240:
        /*0564*/ 	.byte	0x04, 0x12
        /*0566*/ 	.short	(.L_242 - .L_241)
	.align		4
.L_241:
        /*0568*/ 	.word	index@(_ZN7cutlass13device_kernelIN5flash19enable_sm80_to_sm89INS1_16FlashAttnFwdSm80INS1_25CollectiveMainloopFwdSm80ILi8ELi1ELb1EN4cute5tupleIJNS5_1CILi128EEENS7_ILi64EEENS7_ILi256EEEEEELi256ENS_10bfloat16_tEfNS_4arch4Sm80ELb0ELb0ELb0ELb1ELb1ELb0ELb1ELb0EEENS1_21CollectiveEpilogueFwdINS6_IJS8_SA_S9_EEENS6_IJNS7_ILi1EEESI_SI_EEESC_SE_Li256ELb1ELb1ELb0ELb0EEENS1_19SingleTileSchedulerILb1ELb0ELb1ELi128EEEEEEEEEvNT_6ParamsE)
        /*056c*/ 	.word	0x00000098


	//----- nvinfo : EIATTR_MIN_STACK_SIZE
	.align		4
.L_242:
        /*0570*/ 	.byte	0x04, 0x12
        /*0572*/ 	.short	(.L_244 - .L_243)
	.align		4
.L_243:
        /*0574*/ 	.word	index@(_ZN7cutlass13device_kernelIN5flash19enable_sm80_to_sm89INS1_16FlashAttnFwdSm80INS1_25CollectiveMainloopFwdSm80ILi8ELi1ELb0EN4cute5tupleIJNS5_1CILi128EEENS7_ILi32EEENS7_ILi256EEEEEELi256ENS_10bfloat16_tEfNS_4arch4Sm80ELb0ELb0ELb0ELb1ELb1ELb1ELb1ELb0EEENS1_21CollectiveEpilogueFwdINS6_IJS8_SA_S9_EEENS6_IJNS7_ILi1EEESI_SI_EEESC_SE_Li256ELb1ELb1ELb0ELb0EEENS1_19SingleTileSchedulerILb1ELb0ELb1ELi128EEEEEEEEEvNT_6ParamsE)
        /*0578*/ 	.word	0x00000000


	//----- nvinfo : EIATTR_MIN_STACK_SIZE
	.align		4
.L_244:
        /*057c*/ 	.byte	0x04, 0x12
        /*057e*/ 	.short	(.L_246 - .L_245)
	.align		4
.L_245:
        /*0580*/ 	.word	index@(_ZN7cutlass13device_kernelIN5flash19enable_sm80_to_sm89INS1_16FlashAttnFwdSm80INS1_25CollectiveMainloopFwdSm80ILi8ELi1ELb1EN4cute5tupleIJNS5_1CILi128EEENS7_ILi48EEENS7_ILi256EEEEEELi256ENS_10bfloat16_tEfNS_4arch4Sm80ELb0ELb1ELb0ELb0ELb1ELb0ELb1ELb0EEENS1_21CollectiveEpilogueFwdINS6_IJS8_SA_S9_EEENS6_IJNS7_ILi1EEESI_SI_EEESC_SE_Li256ELb0ELb1ELb0ELb0EEENS1_19SingleTileSchedulerILb0ELb0ELb1ELi128EEEEEEEEEvNT_6ParamsE)
        /*0584*/ 	.word	0x00000080


	//----- nvinfo : EIATTR_MIN_STACK_SIZE
	.align		4
.L_246:
        /*0588*/ 	.byte	0x04, 0x12
        /*058a*/ 	.short	(.L_248 - .L_247)
	.align		4
.L_247:
        /*058c*/ 	.word	index@(_ZN7cutlass13device_kernelIN5flash19enable_sm80_to_sm89INS1_16FlashAttnFwdSm80INS1_25CollectiveMainloopFwdSm80ILi8ELi1ELb1EN4cute5tupleIJNS5_1CILi128EEENS7_ILi48EEENS7_ILi256EEEEEELi256ENS_10bfloat16_tEfNS_4arch4Sm80ELb0ELb1ELb0ELb1ELb1ELb0ELb1ELb0EEENS1_21CollectiveEpilogueFwdINS6_IJS8_SA_S9_EEENS6_IJNS7_ILi1EEESI_SI_EEESC_SE_Li256ELb1ELb1ELb0ELb0EEENS1_19SingleTileSchedulerILb1ELb0ELb1ELi128EEEEEEEEEvNT_6ParamsE)
        /*0590*/ 	.word	0x00000080


	//----- nvinfo : EIATTR_MIN_STACK_SIZE
	.align		4
.L_248:
        /*0594*/ 	.byte	0x04, 0x12
        /*0596*/ 	.short	(.L_250 - .L_249)
	.align		4
.L_249:
        /*0598*/ 	.word	index@(_ZN7cutlass13device_kernelIN5flash19enable_sm80_to_sm89INS1_16FlashAttnFwdSm80INS1_25CollectiveMainloopFwdSm80ILi8ELi1ELb0EN4cute5tupleIJNS5_1CILi128EEENS7_ILi32EEENS7_ILi256EEEEEELi256ENS_10bfloat16_tEfNS_4arch4Sm80ELb0ELb1ELb0ELb1ELb1ELb1ELb1ELb0EEENS1_21CollectiveEpilogueFwdINS6_IJS8_SA_S9_EEENS6_IJNS7_ILi1EEESI_SI_EEESC_SE_Li256ELb1ELb1ELb0ELb0EEENS1_19SingleTileSchedulerILb1ELb0ELb1ELi128EEEEEEEEEvNT_6ParamsE)
        /*059c*/ 	.word	0x00000000


	//----- nvinfo : EIATTR_MIN_STACK_SIZE
	.align		4
.L_250:
        /*05a0*/ 	.byte	0x04, 0x12
        /*05a2*/ 	.short	(.L_252 - .L_251)
	.align		4
.L_251:
        /*05a4*/ 	.word	index@(_ZN7cutlass13device_kernelIN5flash19enable_sm80_to_sm89INS1_16FlashAttnFwdSm80INS1_25CollectiveMainloopFwdSm80ILi8ELi1ELb1EN4cute5tupleIJNS5_1CILi128EEENS7_ILi64EEENS7_ILi256EEEEEELi256ENS_10bfloat16_tEfNS_4arch4Sm80ELb1ELb0ELb0ELb0ELb1ELb0ELb1ELb0EEENS1_21CollectiveEpilogueFwdINS6_IJS8_SA_S9_EEENS6_IJNS7_ILi1EEESI_SI_EEESC_SE_Li256ELb0ELb1ELb0ELb0EEENS1_30DynamicPersistentTileSchedulerILi256ELi256ELb0ELb1ELb0EEEEEEEEEvNT_6ParamsE)
        /*05a8*/ 	.word	0x00000128


	//----- nvinfo : EIATTR_MIN_STACK_SIZE
	.align		4
.L_252:
        /*05ac*/ 	.byte	0x04, 0x12
        /*05ae*/ 	.short	(.L_254 - .L_253)
	.align		4
.L_253:
        /*05b0*/ 	.word	index@(_ZN7cutlass13device_kernelIN5flash19enable_sm80_to_sm89INS1_16FlashAttnFwdSm80INS1_25CollectiveMainloopFwdSm80ILi8ELi1ELb1EN4cute5tupleIJNS5_1CILi128EEENS7_ILi64EEENS7_ILi256EEEEEELi256ENS_10bfloat16_tEfNS_4arch4Sm80ELb1ELb0ELb0ELb1ELb1ELb0ELb1ELb0EEENS1_21CollectiveEpilogueFwdINS6_IJS8_SA_S9_EEENS6_IJNS7_ILi1EEESI_SI_EEESC_SE_Li256ELb1ELb1ELb0ELb0EEENS1_19SingleTileSchedulerILb1ELb0ELb1ELi128EEEEEEEEEvNT_6ParamsE)
        /*05b4*/ 	.word	0x000000e0


	//----- nvinfo : EIATTR_MIN_STACK_SIZE
	.align		4
.L_254:
        /*05b8*/ 	.byte	0x04, 0x12
        /*05ba*/ 	.short	(.L_256 - .L_255)
	.align		4
.L_255:
        /*05bc*/ 	.word	index@(_ZN7cutlass13device_kernelIN5flash19enable_sm80_to_sm89INS1_16FlashAttnFwdSm80INS1_25CollectiveMainloopFwdSm80ILi8ELi1ELb0EN4cute5tupleIJNS5_1CILi128EEENS7_ILi32EEENS7_ILi256EEEEEELi256ENS_10bfloat16_tEfNS_4arch4Sm80ELb1ELb0ELb0ELb1ELb1ELb1ELb1ELb0EEENS1_21CollectiveEpilogueFwdINS6_IJS8_SA_S9_EEENS6_IJNS7_ILi1EEESI_SI_EEESC_SE_Li256ELb1ELb1ELb0ELb0EEENS1_19SingleTileSchedulerILb1ELb0ELb1ELi128EEEEEEEEEvNT_6ParamsE)
        /*05c0*/ 	.word	0x00000000


	//----- nvinfo : EIATTR_MIN_STACK_SIZE
	.align		4
.L_256:
        /*05c4*/ 	.byte	0x04, 0x12
        /*05c6*/ 	.short	(.L_258 - .L_257)
	.align		4
.L_257:
        /*05c8*/ 	.word	index@(_ZN7cutlass13device_kernelIN5flash19enable_sm80_to_sm89INS1_16FlashAttnFwdSm80INS1_25CollectiveMainloopFwdSm80ILi8ELi1ELb0EN4cute5tupleIJNS5_1CILi128EEENS7_ILi96EEENS7_ILi256EEEEEELi256ENS_10bfloat16_tEfNS_4arch4Sm80ELb0ELb0ELb0ELb0ELb1ELb0ELb1ELb0EEENS1_21CollectiveEpilogueFwdINS6_IJS8_SA_S9_EEENS6_IJNS7_ILi1EEESI_SI_EEESC_SE_Li256ELb0ELb1ELb0ELb0EEENS1_19SingleTileSchedulerILb0ELb0ELb1ELi128EEEEEEEEEvNT_6ParamsE)
        /*05cc*/ 	.word	0x00000060


	//----- nvinfo : EIATTR_MIN_STACK_SIZE
	.align		4
.L_258:
        /*05d0*/ 	.byte	0x04, 0x12
        /*05d2*/ 	.short	(.L_260 - .L_259)
	.align		4
.L_259:
        /*05d4*/ 	.word	index@(_ZN7cutlass13device_kernelIN5flash19enable_sm80_to_sm89INS1_16FlashAttnFwdSm80INS1_25CollectiveMainloopFwdSm80ILi8ELi1ELb0EN4cute5tupleIJNS5_1CILi128EEENS7_ILi96EEENS7_ILi256EEEEEELi256ENS_10bfloat16_tEfNS_4arch4Sm80ELb0ELb0ELb0ELb1ELb1ELb0ELb1ELb0EEENS1_21CollectiveEpilogueFwdINS6_IJS8_SA_S9_EEENS6_IJNS7_ILi1EEESI_SI_EEESC_SE_Li256ELb1ELb1ELb0ELb0EEENS1_19SingleTileSchedulerILb1ELb0ELb1ELi128EEEEEEEEEvNT_6ParamsE)
        /*05d8*/ 	.word	0x00000048


	//----- nvinfo : EIATTR_MIN_STACK_SIZE
	.align		4
.L_260:
        /*05dc*/ 	.byte	0x04, 0x12
        /*05de*/ 	.short	(.L_262 - .L_261)
	.align		4
.L_261:
        /*05e0*/ 	.word	index@(_ZN7cutlass13device_kernelIN5flash19enable_sm80_to_sm89INS1_16FlashAttnFwdSm80INS1_25CollectiveMainloopFwdSm80ILi8ELi1ELb0EN4cute5tupleIJNS5_1CILi128EEENS7_ILi48EEENS7_ILi256EEEEEELi256ENS_10bfloat16_tEfNS_4arch4Sm80ELb0ELb0ELb0ELb1ELb1ELb1ELb1ELb0EEENS1_21CollectiveEpilogueFwdINS6_IJS8_SA_S9_EEENS6_IJNS7_ILi1EEESI_SI_EEESC_SE_Li256ELb1ELb1ELb0ELb0EEENS1_19SingleTileSchedulerILb1ELb0ELb1ELi128EEEEEEEEEvNT_6ParamsE)
        /*05e4*/ 	.word	0x00000000


	//----- nvinfo : EIATTR_MIN_STACK_SIZE
	.align		4
.L_262:
        /*05e8*/ 	.byte	0x04, 0x12
        /*05ea*/ 	.short	(.L_264 - .L_263)
	.align		4
.L_263:
        /*05ec*/ 	.word	index@(_ZN7cutlass13device_kernelIN5flash19enable_sm80_to_sm89INS1_16FlashAttnFwdSm80INS1_25CollectiveMainloopFwdSm80ILi8ELi1ELb0EN4cute5tupleIJNS5_1CILi128EEENS7_ILi64EEENS7_ILi256EEEEEELi256ENS_10bfloat16_tEfNS_4arch4Sm80ELb0ELb1ELb0ELb0ELb1ELb0ELb1ELb0EEENS1_21CollectiveEpilogueFwdINS6_IJS8_SA_S9_EEENS6_IJNS7_ILi1EEESI_SI_EEESC_SE_Li256ELb0ELb1ELb0ELb0EEENS1_19SingleTileSchedulerILb0ELb0ELb1ELi128EEEEEEEEEvNT_6ParamsE)
        /*05f0*/ 	.word	0x00000000


	//----- nvinfo : EIATTR_MIN_STACK_SIZE
	.align		4
.L_264:
        /*05f4*/ 	.byte	0x04, 0x12
        /*05f6*/ 	.short	(.L_266 - .L_265)
	.align		4
.L_265:
        /*05f8*/ 	.word	index@(_ZN7cutlass13device_kernelIN5flash19enable_sm80_to_sm89INS1_16FlashAttnFwdSm80INS1_25CollectiveMainloopFwdSm80ILi8ELi1ELb0EN4cute5tupleIJNS5_1CILi128EEENS7_ILi64EEENS7_ILi256EEEEEELi256ENS_10bfloat16_tEfNS_4arch4Sm80ELb0ELb1ELb0ELb1ELb1ELb0ELb1ELb0EEENS1_21CollectiveEpilogueFwdINS6_IJS8_SA_S9_EEENS6_IJNS7_ILi1EEESI_SI_EEESC_SE_Li256ELb1ELb1ELb0ELb0EEENS1_19SingleTileSchedulerILb1ELb0ELb1ELi128EEEEEEEEEvNT_6ParamsE)
        /*05fc*/ 	.word	0x00000000


	//----- nvinfo : EIATTR_MIN_STACK_SIZE
	.align		4
.L_266:
        /*0600*/ 	.byte	0x04, 0x12
        /*0602*/ 	.short	(.L_268 - .L_267)
	.align		4
.L_267:
        /*0604*/ 	.word	index@(_ZN7cutlass13device_kernelIN5flash19enable_sm80_to_sm89INS1_16FlashAttnFwdSm80INS1_25CollectiveMainloopFwdSm80ILi8ELi1ELb0EN4cute5tupleIJNS5_1CILi128EEENS7_ILi48EEENS7_ILi256EEEEEELi256ENS_10bfloat16_tEfNS_4arch4Sm80ELb0ELb1ELb0ELb1ELb1ELb1ELb1ELb0EEENS1_21CollectiveEpilogueFwdINS6_IJS8_SA_S9_EEENS6_IJNS7_ILi1EEESI_SI_EEESC_SE_Li256ELb1ELb1ELb0ELb0EEENS1_19SingleTileSchedulerILb1ELb0ELb1ELi128EEEEEEEEEvNT_6ParamsE)
        /*0608*/ 	.word	0x00000070


	//----- nvinfo : EIATTR_MIN_STACK_SIZE
	.align		4
.L_268:
        /*060c*/ 	.byte	0x04, 0x12
        /*060e*/ 	.short	(.L_270 - .L_269)
	.align		4
.L_269:
        /*0610*/ 	.word	index@(_ZN7cutlass13device_kernelIN5flash19enable_sm80_to_sm89INS1_16FlashAttnFwdSm80INS1_25CollectiveMainloopFwdSm80ILi8ELi1ELb0EN4cute5tupleIJNS5_1CILi128EEENS7_ILi96EEENS7_ILi256EEEEEELi256ENS_10bfloat16_tEfNS_4arch4Sm80ELb1ELb0ELb0ELb0ELb1ELb0ELb1ELb0EEENS1_21CollectiveEpilogueFwdINS6_IJS8_SA_S9_EEENS6_IJNS7_ILi1EEESI_SI_EEESC_SE_Li256ELb0ELb1ELb0ELb0EEENS1_30DynamicPersistentTileSchedulerILi256ELi256ELb0ELb1ELb0EEEEEEEEEvNT_6ParamsE)
        /*0614*/ 	.word	0x00000088


	//----- nvinfo : EIATTR_MIN_STACK_SIZE
	.align		4
.L_270:
        /*0618*/ 	.byte	0x04, 0x12
        /*061a*/ 	.short	(.L_272 - .L_271)
	.align		4
.L_271:
        /*061c*/ 	.word	index@(_ZN7cutlass13device_kernelIN5flash19enable_sm80_to_sm89INS1_16FlashAttnFwdSm80INS1_25CollectiveMainloopFwdSm80ILi8ELi1ELb0EN4cute5tupleIJNS5_1CILi128EEENS7_ILi96EEENS7_ILi256EEEEEELi256ENS_10bfloat16_tEfNS_4arch4Sm80ELb1ELb0ELb0ELb1ELb1ELb0ELb1ELb0EEENS1_21CollectiveEpilogueFwdINS6_IJS8_SA_S9_EEENS6_IJNS7_ILi1EEESI_SI_EEESC_SE_Li256ELb1ELb1ELb0ELb0EEENS1_19SingleTileSchedulerILb1ELb0ELb1ELi128EEEEEEEEEvNT_6ParamsE)
        /*0620*/ 	.word	0x00000088


	//----- nvinfo : EIATTR_MIN_STACK_SIZE
	.align		4
.L_272:
        /*0624*/ 	.byte	0x04, 0x12
        /*0626*/ 	.short	(.L_274 - .L_273)
	.align		4
.L_273:
        /*0628*/ 	.word	index@(_ZN7cutlass13device_kernelIN5flash19enable_sm80_to_sm89INS1_16FlashAttnFwdSm80INS1_25CollectiveMainloopFwdSm80ILi8ELi1ELb0EN4cute5tupleIJNS5_1CILi128EEENS7_ILi48EEENS7_ILi256EEEEEELi256ENS_10bfloat16_tEfNS_4arch4Sm80ELb1ELb0ELb0ELb1ELb1ELb1ELb1ELb0EEENS1_21CollectiveEpilogueFwdINS6_IJS8_SA_S9_EEENS6_IJNS7_ILi1EEESI_SI_EEESC_SE_Li256ELb1ELb1ELb0ELb0EEENS1_19SingleTileSchedulerILb1ELb0ELb1ELi128EEEEEEEEEvNT_6ParamsE)
        /*062c*/ 	.word	0x00000000
.L_274:


//--------------------- .nv.info._ZN7cutlass13device_kernelIN5flash19enable_sm80_to_sm89INS1_16FlashAttnFwdSm80INS1_25CollectiveMainloopFwdSm80ILi8ELi1ELb1EN4cute5tupleIJNS5_1CILi128EEENS7_ILi64EEENS7_ILi256EEEEEELi256ENS_10bfloat16_tEfNS_4arch4Sm80ELb0ELb0ELb1ELb0ELb1ELb0ELb1ELb0EEENS1_21CollectiveEpilogueFwdINS6_IJS8_SA_S9_EEENS6_IJNS7_ILi1EEESI_SI_EEESC_SE_Li256ELb0ELb1ELb0ELb0EEENS1_19SingleTileSchedulerILb0ELb0ELb1ELi128EEEEEEEEEvNT_6ParamsE --------------------------
	.section	.nv.info._ZN7cutlass13device_kernelIN5flash19enable_sm80_to_sm89INS1_16FlashAttnFwdSm80INS1_25CollectiveMainloopFwdSm80ILi8ELi1ELb1EN4cute5tupleIJNS5_1CILi128EEENS7_ILi64EEENS7_ILi256EEEEEELi256ENS_10bfloat16_tEfNS_4arch4Sm80ELb0ELb0ELb1ELb0ELb1ELb0ELb1ELb0EEENS1_21CollectiveEpilogueFwdINS6_IJS8_SA_S9_EEENS6_IJNS7_ILi1EEESI_SI_EEESC_SE_Li256ELb0ELb1ELb0ELb0EEENS1_19SingleTileSchedulerILb0ELb0ELb1ELi128EEEEEEEEEvNT_6ParamsE,"",@"SHT_CUDA_INFO"
	.sectionflags	@""
	.align	4


	//----- nvinfo : EIATTR_CUDA_API_VERSION
	.align		4
        /*0000*/ 	.byte	0x04, 0x37
        /*0002*/ 	.short	(.L_276 - .L_275)
.L_275:
        /*0004*/ 	.word	0x00000082


	//----- nvinfo : EIATTR_SW2861232_WAR
	.align		4
.L_276:
        /*0008*/ 	.byte	0x01, 0x35
	.zero		2


	//----- nvinfo : EIATTR_PARAM_CBANK
	.align		4
        /*000c*/ 	.byte	0x04, 0x0a
        /*000e*/ 	.short	(.L_278 - .L_277)
	.align		4
.L_277:
        /*0010*/ 	.word	index@(.nv.constant0._ZN7cutlass13device_kernelIN5flash19enable_sm80_to_sm89INS1_16FlashAttnFwdSm80INS1_25CollectiveMainloopFwdSm80ILi8ELi1ELb1EN4cute5tupleIJNS5_1CILi128EEENS7_ILi64EEENS7_ILi256EEEEEELi256ENS_10bfloat16_tEfNS_4arch4Sm80ELb0ELb0ELb1ELb0ELb1ELb0ELb1ELb0EEENS1_21CollectiveEpilogueFwdINS6_IJS8_SA_S9_EEENS6_IJNS7_ILi1EEESI_SI_EEESC_SE_Li256ELb0ELb1ELb0ELb0EEENS1_19SingleTileSchedulerILb0ELb0ELb1ELi128EEEEEEEEEvNT_6ParamsE)
        /*0014*/ 	.short	0x0160
        /*0016*/ 	.short	0x0418


	//----- nvinfo : EIATTR_CBANK_PARAM_SIZE
	.align		4
.L_278:
        /*0018*/ 	.byte	0x03, 0x19
        /*001a*/ 	.short	0x0418


	//----- nvinfo : EIATTR_KPARAM_INFO
	.align		4
        /*001c*/ 	.byte	0x04, 0x17
        /*001e*/ 	.short	(.L_280 - .L_279)
.L_279:
        /*0020*/ 	.word	0x00000000
        /*0024*/ 	.short	0x0000
        /*0026*/ 	.short	0x0000
        /*0028*/ 	.byte	0x00, 0xf0, 0x61, 0x10


	//----- nvinfo : EIATTR_MAXREG_COUNT
	.align		4
.L_280:
        /*002c*/ 	.byte	0x03, 0x1b
        /*002e*/ 	.short	0x00ff


	//----- nvinfo : EIATTR_NUM_BARRIERS
	.align		4
        /*0030*/ 	.byte	0x02, 0x4c
        /*0032*/ 	.byte	0x02
	.zero		1


	//----- nvinfo : EIATTR_ANNOTATIONS
	.align		4
        /*0034*/ 	.byte	0x04, 0x55
        /*0036*/ 	.short	(.L_282 - .L_281)


	//   ....[0]....
.L_281:
        /*0038*/ 	.word	0x00000001
        /*003c*/ 	.byte	0x20, 0x06, 0x00, 0x00, 0x01, 0x00, 0x00, 0x00, 0xb0, 0x08, 0x00, 0x00, 0x01, 0x00, 0x00, 0x00
        /* <DEDUP_REMOVED lines=52> */
        /*038c*/ 	.byte	0x90, 0x97, 0x00, 0x00


	//----- nvinfo : EIATTR_MERCURY_ISA_VERSION
	.align		4
.L_282:
        /*0390*/ 	.byte	0x03, 0x5f
        /*0392*/ 	.short	0x0000


	//----- nvinfo : EIATTR_COOP_GROUP_MASK_REGIDS
	.align		4
        /*0394*/ 	.byte	0x04, 0x29
        /*0396*/ 	.short	(.L_284 - .L_283)


	//   ....[0]....
.L_283:
        /*0398*/ 	.word	0xffffffff


	//   ....[1]....
        /*039c*/ 	.word	0xffffffff


	//   ....[2]....
        /*03a0*/ 	.word	0xffffffff


	//   ....[3]....
        /*03a4*/ 	.word	0xffffffff


	//   ....[4]....
        /*03a8*/ 	.word	0xffffffff


	//   ....[5]....
        /*03ac*/ 	.word	0xffffffff


	//   ....[6]....
        /*03b0*/ 	.word	0xffffffff


	//   ....[7]....
        /*03b4*/ 	.word	0xffffffff


	//   ....[8]....
        /*03b8*/ 	.word	0xffffffff


	//   ....[9]....
        /*03bc*/ 	.word	0xffffffff


	//   ....[10]....
        /*03c0*/ 	.word	0xffffffff


	//   ....[11]....
        /*03c4*/ 	.word	0xffffffff


	//   ....[12]....
        /*03c8*/ 	.word	0xffffffff


	//   ....[13]....
        /*03cc*/ 	.word	0xffffffff


	//   ....[14]....
        /*03d0*/ 	.word	0xffffffff


	//   ....[15]....
        /*03d4*/ 	.word	0xffffffff


	//   ....[16]....
        /*03d8*/ 	.word	0xffffffff


	//   ....[17]....
        /*03dc*/ 	.word	0xffffffff


	//   ....[18]....
        /*03e0*/ 	.word	0xffffffff


	//   ....[19]....
        /*03e4*/ 	.word	0xffffffff


	//   ....[20]....
        /*03e8*/ 	.word	0xffffffff


	//   ....[21]....
        /*03ec*/ 	.word	0xffffffff


	//   ....[22]....
        /*03f0*/ 	.word	0xffffffff


	//   ....[23]....
        /*03f4*/ 	.word	0xffffffff


	//   ....[24]....
        /*03f8*/ 	.word	0xffffffff


	//   ....[25]....
        /*03fc*/ 	.word	0xffffffff


	//   ....[26]....
        /*0400*/ 	.word	0xffffffff


	//   ....[27]....
        /*0404*/ 	.word	0xffffffff


	//   ....[28]....
        /*0408*/ 	.word	0xffffffff


	//   ....[29]....
        /*040c*/ 	.word	0xffffffff


	//   ....[30]....
        /*0410*/ 	.word	0xffffffff


	//   ....[31]....
        /*0414*/ 	.word	0xffffffff


	//   ....[32]....
        /*0418*/ 	.word	0xffffffff


	//   ....[33]....
        /*041c*/ 	.word	0xffffffff


	//   ....[34]....
        /*0420*/ 	.word	0xffffffff


	//   ....[35]....
        /*0424*/ 	.word	0xffffffff


	//   ....[36]....
        /*0428*/ 	.word	0xffffffff


	//   ....[37]....
        /*042c*/ 	.word	0xffffffff


	//   ....[38]....
        /*0430*/ 	.word	0xffffffff


	//   ....[39]....
        /*0434*/ 	.word	0xffffffff


	//   ....[40]....
        /*0438*/ 	.word	0xffffffff


	//   ....[41]....
        /*043c*/ 	.word	0xffffffff


	//   ....[42]....
        /*0440*/ 	.word	0xffffffff


	//   ....[43]....
        /*0444*/ 	.word	0xffffffff


	//   ....[44]....
        /*0448*/ 	.word	0xffffffff


	//   ....[45]....
        /*044c*/ 	.word	0xffffffff


	//   ....[46]....
        /*0450*/ 	.word	0xffffffff


	//   ....[47]....
        /*0454*/ 	.word	0xffffffff


	//   ....[48]....
        /*0458*/ 	.word	0xffffffff


	//   ....[49]....
        /*045c*/ 	.word	0xffffffff


	//   ....[50]....
        /*0460*/ 	.word	0xffffffff


	//   ....[51]....
        /*0464*/ 	.word	0xffffffff


	//----- nvinfo : EIATTR_COOP_GROUP_INSTR_OFFSETS
	.align		4
.L_284:
        /*0468*/ 	.byte	0x04, 0x28
        /*046a*/ 	.short	(.L_286 - .L_285)


	//   ....[0]....
.L_285:
        /*046c*/ 	.word	0x00000740


	//   ....[1]....
        /*0470*/ 	.word	0x00000770


	//   ....[2]....
        /*0474*/ 	.word	0x000009a0


	//   ....[3]....
        /*0478*/ 	.word	0x000009b0


	//   ....[4]....
        /*047c*/ 	.word	0x00000b10


	//   ....[5]....
        /*0480*/ 	.word	0x00000b30


	//   ....[6]....
        /*0484*/ 	.word	0x00000db0


	//   ....[7]....
        /*0488*/ 	.word	0x00000de0


	//   ....[8]....
        /*048c*/ 	.word	0x00000fb0


	//   ....[9]....
        /*0490*/ 	.word	0x00000fd0


	//   ....[10]....
        /*0494*/ 	.word	0x00001130


	//   ....[11]....
        /*0498*/ 	.word	0x00001150


	//   ....[12]....
        /*049c*/ 	.word	0x00001940


	//   ....[13]....
        /*04a0*/ 	.word	0x00001960


	//   ....[14]....
        /*04a4*/ 	.word	0x00001980


	//   ....[15]....
        /*04a8*/ 	.word	0x00001990


	//   ....[16]....
        /*04ac*/ 	.word	0x00003150


	//   ....[17]....
        /*04b0*/ 	.word	0x00003170


	//   ....[18]....
        /*04b4*/ 	.word	0x00003210


	//   ....[19]....
        /*04b8*/ 	.word	0x00003230


	//   ....[20]....
        /*04bc*/ 	.word	0x00003950


	//   ....[21]....
        /*04c0*/ 	.word	0x000039f0


	//   ....[22]....
        /*04c4*/ 	.word	0x00003a00


	//   ....[23]....
        /*04c8*/ 	.word	0x00003a50


	//   ....[24]....
        /*04cc*/ 	.word	0x00005bf0


	//   ....[25]....
        /*04d0*/ 	.word	0x00005c00


	//   ....[26]....
        /*04d4*/ 	.word	0x00005cb0


	//   ....[27]....
        /*04d8*/ 	.word	0x00005ce0


	//   ....[28]....
        /*04dc*/ 	.word	0x00006010


	//   ....[29]....
        /*04e0*/ 	.word	0x00006020


	//   ....[30]....
        /*04e4*/ 	.word	0x000060f0


	//   ....[31]....
        /*04e8*/ 	.word	0x00006100


	//   ....[32]....
        /*04ec*/ 	.word	0x00007530


	//   ....[33]....
        /*04f0*/ 	.word	0x00007550


	//   ....[34]....
        /*04f4*/ 	.word	0x00007c10


	//   ....[35]....
        /*04f8*/ 	.word	0x00007c30


	//   ....[36]....
        /*04fc*/ 	.word	0x000094e0


	//   ....[37]....
        /*0500*/ 	.word	0x000094f0


	//   ....[38]....
        /*0504*/ 	.word	0x00009520


	//   ....[39]....
        /*0508*/ 	.word	0x00009540


	//   ....[40]....
        /*050c*/ 	.word	0x0000acc0


	//   ....[41]....
        /*0510*/ 	.word	0x0000acd0


	//   ....[42]....
        /*0514*/ 	.word	0x0000acf0


	//   ....[43]....
        /*0518*/ 	.word	0x0000ad00


	//   ....[44]....
        /*051c*/ 	.word	0x0000ae40


	//   ....[45]....
        /*0520*/ 	.word	0x0000ae60


	//   ....[46]....
        /*0524*/ 	.word	0x0000b060


	//   ....[47]....
        /*0528*/ 	.word	0x0000b090


	//   ....[48]....
        /*052c*/ 	.word	0x0000b250


	//   ....[49]....
        /*0530*/ 	.word	0x0000b280


	//   ....[50]....
        /*0534*/ 	.word	0x0000b440


	//   ....[51]....
        /*0538*/ 	.word	0x0000b460


	//----- nvinfo : EIATTR_EXIT_INSTR_OFFSETS
	.align		4
.L_286:
        /*053c*/ 	.byte	0x04, 0x1c
        /*053e*/ 	.short	(.L_288 - .L_287)


	//   ....[0]....
.L_287:
        /*0540*/ 	.word	0x00000040


	//   ....[1]....
        /*0544*/ 	.word	0x0000b470


	//   ....[2]....
        /*0548*/ 	.word	0x0000b5b0


	//   ....[3]....
        /*054c*/ 	.word	0x0000b610


	//----- nvinfo : EIATTR_CTAIDZ_USED
	.align		4
.L_288:
        /*0550*/ 	.byte	0x01, 0x04
	.zero		2


	//----- nvinfo : EIATTR_MAX_THREADS
	.align		4
        /*0554*/ 	.byte	0x04, 0x05
        /*0556*/ 	.short	(.L_290 - .L_289)
.L_289:
        /*0558*/ 	.word	0x00000100
        /*055c*/ 	.word	0x00000001
        /*0560*/ 	.word	0x00000001


	//----- nvinfo : EIATTR_CRS_STACK_SIZE
	.align		4
.L_290:
        /*0564*/ 	.byte	0x04, 0x1e
        /*0566*/ 	.short	(.L_292 - .L_291)
.L_291:
        /*0568*/ 	.word	0x00000000
.L_292:


//--------------------- .nv.info._ZN7cutlass13device_kernelIN5flash19enable_sm80_to_sm89INS1_16FlashAttnFwdSm80INS1_25CollectiveMainloopFwdSm80ILi8ELi1ELb1EN4cute5tupleIJNS5_1CILi128EEENS7_ILi64EEENS7_ILi256EEEEEELi256ENS_10bfloat16_tEfNS_4arch4Sm80ELb0ELb0ELb1ELb1ELb1ELb0ELb1ELb0EEENS1_21CollectiveEpilogueFwdINS6_IJS8_SA_S9_EEENS6_IJNS7_ILi1EEESI_SI_EEESC_SE_Li256ELb1ELb1ELb0ELb0EEENS1_19SingleTileSchedulerILb1ELb0ELb1ELi128EEEEEEEEEvNT_6ParamsE --------------------------
	.section	.nv.info._ZN7cutlass13device_kernelIN5flash19enable_sm80_to_sm89INS1_16FlashAttnFwdSm80INS1_25CollectiveMainloopFwdSm80ILi8ELi1ELb1EN4cute5tupleIJNS5_1CILi128EEENS7_ILi64EEENS7_ILi256EEEEEELi256ENS_10bfloat16_tEfNS_4arch4Sm80ELb0ELb0ELb1ELb1ELb1ELb0ELb1ELb0EEENS1_21CollectiveEpilogueFwdINS6_IJS8_SA_S9_EEENS6_IJNS7_ILi1EEESI_SI_EEESC_SE_Li256ELb1ELb1ELb0ELb0EEENS1_19SingleTileSchedulerILb1ELb0ELb1ELi128EEEEEEEEEvNT_6ParamsE,"",@"SHT_CUDA_INFO"
	.sectionflags	@""
	.align	4


	//----- nvinfo : EIATTR_CUDA_API_VERSION
	.align		4
        /*0000*/ 	.byte	0x04, 0x37
        /*0002*/ 	.short	(.L_294 - .L_293)
.L_293:
        /*0004*/ 	.word	0x00000082


	//----- nvinfo : EIATTR_SW2861232_WAR
	.align		4
.L_294:
        /*0008*/ 	.byte	0x01, 0x35
	.zero		2


	//----- nvinfo : EIATTR_PARAM_CBANK
	.align		4
        /*000c*/ 	.byte	0x04, 0x0a
        /*000e*/ 	.short	(.L_296 - .L_295)
	.align		4
.L_295:
        /*0010*/ 	.word	index@(.nv.constant0._ZN7cutlass13device_kernelIN5flash19enable_sm80_to_sm89INS1_16FlashAttnFwdSm80INS1_25CollectiveMainloopFwdSm80ILi8ELi1ELb1EN4cute5tupleIJNS5_1CILi128EEENS7_ILi64EEENS7_ILi256EEEEEELi256ENS_10bfloat16_tEfNS_4arch4Sm80ELb0ELb0ELb1ELb1ELb1ELb0ELb1ELb0EEENS1_21CollectiveEpilogueFwdINS6_IJS8_SA_S9_EEENS6_IJNS7_ILi1EEESI_SI_EEESC_SE_Li256ELb1ELb1ELb0ELb0EEENS1_19SingleTileSchedulerILb1ELb0ELb1ELi128EEEEEEEEEvNT_6ParamsE)
        /*0014*/ 	.short	0x0160
        /*0016*/ 	.short	0x0418


	//----- nvinfo : EIATTR_CBANK_PARAM_SIZE
	.align		4
.L_296:
        /*0018*/ 	.byte	0x03, 0x19
        /*001a*/ 	.short	0x0418


	//----- nvinfo : EIATTR_KPARAM_INFO
	.align		4
        /*001c*/ 	.byte	0x04, 0x17
        /*001e*/ 	.short	(.L_298 - .L_297)
.L_297:
        /*0020*/ 	.word	0x00000000
        /*0024*/ 	.short	0x0000
        /*0026*/ 	.short	0x0000
        /*0028*/ 	.byte	0x00, 0xf0, 0x61, 0x10


	//----- nvinfo : EIATTR_MAXREG_COUNT
	.align		4
.L_298:
        /*002c*/ 	.byte	0x03, 0x1b
        /*002e*/ 	.short	0x00ff


	//----- nvinfo : EIATTR_NUM_BARRIERS
	.align		4
        /*0030*/ 	.byte	0x02, 0x4c
        /*0032*/ 	.byte	0x02
	.zero		1


	//----- nvinfo : EIATTR_ANNOTATIONS
	.align		4
        /*0034*/ 	.byte	0x04, 0x55
        /*0036*/ 	.short	(.L_300 - .L_299)


	//   ....[0]....
.L_299:
        /* <DEDUP_REMOVED lines=49> */
        /*033c*/ 	.byte	0x20, 0x99, 0x00, 0x00, 0x01, 0x00, 0x00, 0x00, 0x30, 0x99, 0x00, 0x00


	//----- nvinfo : EIATTR_MERCURY_ISA_VERSION
	.align		4
.L_300:
        /*0348*/ 	.byte	0x03, 0x5f
        /*034a*/ 	.short	0x0000


	//----- nvinfo : EIATTR_COOP_GROUP_MASK_REGIDS
	.align		4
        /*034c*/ 	.byte	0x04, 0x29
        /*034e*/ 	.short	(.L_302 - .L_301)


	//   ....[0]....
.L_301:
        /*0350*/ 	.word	0xffffffff


	//   ....[1]....
        /*0354*/ 	.word	0xffffffff


	//   ....[2]....
        /*0358*/ 	.word	0xffffffff


	//   ....[3]....
        /*035c*/ 	.word	0xffffffff


	//   ....[4]....
        /*0360*/ 	.word	0xffffffff


	//   ....[5]....
        /*0364*/ 	.word	0xffffffff


	//   ....[6]....
        /*0368*/ 	.word	0xffffffff


	//   ....[7]....
        /*036c*/ 	.word	0xffffffff


	//   ....[8]....
        /*0370*/ 	.word	0xffffffff


	//   ....[9]....
        /*0374*/ 	.word	0xffffffff


	//   ....[10]....
        /*0378*/ 	.word	0xffffffff


	//   ....[11]....
        /*037c*/ 	.word	0xffffffff


	//   ....[12]....
        /*0380*/ 	.word	0xffffffff


	//   ....[13]....
        /*0384*/ 	.word	0xffffffff


	//   ....[14]....
        /*0388*/ 	.word	0xffffffff


	//   ....[15]....
        /*038c*/ 	.word	0xffffffff


	//   ....[16]....
        /*0390*/ 	.word	0xffffffff


	//   ....[17]....
        /*0394*/ 	.word	0xffffffff


	//   ....[18]....
        /*0398*/ 	.word	0xffffffff


	//   ....[19]....
        /*039c*/ 	.word	0xffffffff


	//   ....[20]....
        /*03a0*/ 	.word	0xffffffff


	//   ....[21]....
        /*03a4*/ 	.word	0xffffffff


	//   ....[22]....
        /*03a8*/ 	.word	0xffffffff


	//   ....[23]....
        /*03ac*/ 	.word	0xffffffff


	//   ....[24]....
        /*03b0*/ 	.word	0xffffffff


	//   ....[25]....
        /*03b4*/ 	.word	0xffffffff


	//   ....[26]....
        /*03b8*/ 	.word	0xffffffff


	//   ....[27]....
        /*03bc*/ 	.word	0xffffffff


	//   ....[28]....
        /*03c0*/ 	.word	0xffffffff


	//   ....[29]....
        /*03c4*/ 	.word	0xffffffff


	//   ....[30]....
        /*03c8*/ 	.word	0xffffffff


	//   ....[31]....
        /*03cc*/ 	.word	0xffffffff


	//   ....[32]....
        /*03d0*/ 	.word	0xffffffff


	//   ....[33]....
        /*03d4*/ 	.word	0xffffffff


	//   ....[34]....
        /*03d8*/ 	.word	0xffffffff


	//   ....[35]....
        /*03dc*/ 	.word	0xffffffff


	//   ....[36]....
        /*03e0*/ 	.word	0xffffffff


	//   ....[37]....
        /*03e4*/ 	.word	0xffffffff


	//   ....[38]....
        /*03e8*/ 	.word	0xffffffff


	//   ....[39]....
        /*03ec*/ 	.word	0xffffffff


	//   ....[40]....
        /*03f0*/ 	.word	0xffffffff


	//   ....[41]....
        /*03f4*/ 	.word	0xffffffff


	//   ....[42]....
        /*03f8*/ 	.word	0xffffffff


	//   ....[43]....
        /*03fc*/ 	.word	0xffffffff


	//   ....[44]....
        /*0400*/ 	.word	0xffffffff


	//   ....[45]....
        /*0404*/ 	.word	0xffffffff


	//   ....[46]....
        /*0408*/ 	.word	0xffffffff


	//   ....[47]....
        /*040c*/ 	.word	0xffffffff


	//   ....[48]....
        /*0410*/ 	.word	0xffffffff


	//   ....[49]....
        /*0414*/ 	.word	0xffffffff


	//   ....[50]....
        /*0418*/ 	.word	0xffffffff


	//   ....[51]....
        /*041c*/ 	.word	0xffffffff


	//   ....[52]....
        /*0420*/ 	.word	0xffffffff


	//   ....[53]....
        /*0424*/ 	.word	0xffffffff


	//   ....[54]....
        /*0428*/ 	.word	0xffffffff


	//   ....[55]....
        /*042c*/ 	.word	0xffffffff


	//   ....[56]....
        /*0430*/ 	.word	0xffffffff


	//   ....[57]....
        /*0434*/ 	.word	0xffffffff


	//   ....[58]....
        /*0438*/ 	.word	0xffffffff


	//   ....[59]....
        /*043c*/ 	.word	0xffffffff


	//   ....[60]....
        /*0440*/ 	.word	0xffffffff


	//----- nvinfo : EIATTR_COOP_GROUP_INSTR_OFFSETS
	.align		4
.L_302:
        /*0444*/ 	.byte	0x04, 0x28
        /*0446*/ 	.short	(.L_304 - .L_303)


	//   ....[0]....
.L_303:
        /*0448*/ 	.word	0x000000a0


	//   ....[1]....
        /*044c*/ 	.word	0x00001500


	//   ....[2]....
        /*0450*/ 	.word	0x00001530


	//   ....[3]....
        /*0454*/ 	.word	0x000015f0


	//   ....[4]....
        /*0458*/ 	.word	0x00001620


	//   ....[5]....
        /*045c*/ 	.word	0x00001750


	//   ....[6]....
        /*0460*/ 	.word	0x00001760


	//   ....[7]....
        /*0464*/ 	.word	0x00001900


	//   ....[8]....
        /*0468*/ 	.word	0x000019c0


	//   ....[9]....
        /*046c*/ 	.word	0x00001b00


	//   ....[10]....
        /*0470*/ 	.word	0x00001b40


	//   ....[11]....
        /*0474*/ 	.word	0x00001b80


	//   ....[12]....
        /*0478*/ 	.word	0x00001b90


	//   ....[13]....
        /*047c*/ 	.word	0x00001bb0


	//   ....[14]....
        /*0480*/ 	.word	0x00001c40


	//   ....[15]....
        /*0484*/ 	.word	0x00001d30


	//   ....[16]....
        /*0488*/ 	.word	0x00001d80


	//   ....[17]....
        /*048c*/ 	.word	0x00003990


	//   ....[18]....
        /*0490*/ 	.word	0x000039a0


	//   ....[19]....
        /*0494*/ 	.word	0x00003a30


	//   ....[20]....
        /*0498*/ 	.word	0x00003a50


	//   ....[21]....
        /*049c*/ 	.word	0x00004190


	//   ....[22]....
        /*04a0*/ 	.word	0x00004230


	//   ....[23]....
        /*04a4*/ 	.word	0x00004250


	//   ....[24]....
        /*04a8*/ 	.word	0x000042b0


	//   ....[25]....
        /*04ac*/ 	.word	0x00006190


	//   ....[26]....
        /*04b0*/ 	.word	0x000061a0


	//   ....[27]....
        /*04b4*/ 	.word	0x000061b0


	//   ....[28]....
        /*04b8*/ 	.word	0x000061c0


	//   ....[29]....
        /*04bc*/ 	.word	0x00006610


	//   ....[30]....
        /*04c0*/ 	.word	0x00006620


	//   ....[31]....
        /*04c4*/ 	.word	0x00006650


	//   ....[32]....
        /*04c8*/ 	.word	0x00006670


	//   ....[33]....
        /*04cc*/ 	.word	0x00007ae0


	//   ....[34]....
        /*04d0*/ 	.word	0x00007b00


	//   ....[35]....
        /*04d4*/ 	.word	0x000081c0


	//   ....[36]....
        /*04d8*/ 	.word	0x000081e0


	//   ....[37]....
        /*04dc*/ 	.word	0x00009950


	//   ....[38]....
        /*04e0*/ 	.word	0x00009960


	//   ....[39]....
        /*04e4*/ 	.word	0x00009990


	//   ....[40]....
        /*04e8*/ 	.word	0x000099b0


	//   ....[41]....
        /*04ec*/ 	.word	0x0000b420


	//   ....[42]....
        /*04f0*/ 	.word	0x0000b460


	//   ....[43]....
        /*04f4*/ 	.word	0x0000b4c0


	//   ....[44]....
        /*04f8*/ 	.word	0x0000b4f0


	//   ....[45]....
        /*04fc*/ 	.word	0x0000b720


	//   ....[46]....
        /*0500*/ 	.word	0x0000b730


	//   ....[47]....
        /*0504*/ 	.word	0x0000b930


	//   ....[48]....
        /*0508*/ 	.word	0x0000b960


	//   ....[49]....
        /*050c*/ 	.word	0x0000bb20


	//   ....[50]....
        /*0510*/ 	.word	0x0000bb50


	//   ....[51]....
        /*0514*/ 	.word	0x0000bd10


	//   ....[52]....
        /*0518*/ 	.word	0x0000bd30


	//   ....[53]....
        /*051c*/ 	.word	0x0000c6b0


	//   ....[54]....
        /*0520*/ 	.word	0x0000c6d0


	//   ....[55]....
        /*0524*/ 	.word	0x0000c890


	//   ....[56]....
        /*0528*/ 	.word	0x0000c8c0


	//   ....[57]....
        /*052c*/ 	.word	0x0000ca50


	//   ....[58]....
        /*0530*/ 	.word	0x0000ca80


	//   ....[59]....
        /*0534*/ 	.word	0x0000cc10


	//   ....[60]....
        /*0538*/ 	.word	0x0000cc30


	//----- nvinfo : EIATTR_EXIT_INSTR_OFFSETS
	.align		4
.L_304:
        /*053c*/ 	.byte	0x04, 0x1c
        /*053e*/ 	.short	(.L_306 - .L_305)


	//   ....[0]....
.L_305:
        /*0540*/ 	.word	0x00000450


	//   ....[1]....
        /*0544*/ 	.word	0x0000bd40


	//   ....[2]....
        /*0548*/ 	.word	0x0000be80


	//   ....[3]....
        /*054c*/ 	.word	0x0000bee0


	//   ....[4]....
        /*0550*/ 	.word	0x0000cc40


	//   ....[5]....
        /*0554*/ 	.word	0x0000cd50


	//   ....[6]....
        /*0558*/ 	.word	0x0000cdb0


	//----- nvinfo : EIATTR_CTAIDZ_USED
	.align		4
.L_306:
        /*055c*/ 	.byte	0x01, 0x04
	.zero		2


	//----- nvinfo : EIATTR_MAX_THREADS
	.align		4
        /*0560*/ 	.byte	0x04, 0x05
        /*0562*/ 	.short	(.L_308 - .L_307)
.L_307:
        /*0564*/ 	.word	0x00000100
        /*0568*/ 	.word	0x00000001
        /*056c*/ 	.word	0x00000001


	//----- nvinfo : EIATTR_CRS_STACK_SIZE
	.align		4
.L_308:
        /*0570*/ 	.byte	0x04, 0x1e
        /*0572*/ 	.short	(.L_310 - .L_309)
.L_309:
        /*0574*/ 	.word	0x00000000
.L_310:


//--------------------- .nv.info._ZN7cutlass13device_kernelIN5flash19enable_sm80_to_sm89INS1_16FlashAttnFwdSm80INS1_25CollectiveMainloopFwdSm80ILi8ELi1ELb0EN4cute5tupleIJNS5_1CILi128EEENS7_ILi32EEENS7_ILi256EEEEEELi256ENS_10bfloat16_tEfNS_4arch4Sm80ELb0ELb0ELb1ELb1ELb1ELb1ELb1ELb0EEENS1_21CollectiveEpilogueFwdINS6_IJS8_SA_S9_EEENS6_IJNS7_ILi1EEESI_SI_EEESC_SE_Li256ELb1ELb1ELb0ELb0EEENS1_19SingleTileSchedulerILb1ELb0ELb1ELi128EEEEEEEEEvNT_6ParamsE --------------------------
	.section	.nv.info._ZN7cutlass13device_kernelIN5flash19enable_sm80_to_sm89INS1_16FlashAttnFwdSm80INS1_25CollectiveMainloopFwdSm80ILi8ELi1ELb0EN4cute5tupleIJNS5_1CILi128EEENS7_ILi32EEENS7_ILi256EEEEEELi256ENS_10bfloat16_tEfNS_4arch4Sm80ELb0ELb0ELb1ELb1ELb1ELb1ELb1ELb0EEENS1_21CollectiveEpilogueFwdINS6_IJS8_SA_S9_EEENS6_IJNS7_ILi1EEESI_SI_EEESC_SE_Li256ELb1ELb1ELb0ELb0EEENS1_19SingleTileSchedulerILb1ELb0ELb1ELi128EEEEEEEEEvNT_6ParamsE,"",@"SHT_CUDA_INFO"
	.sectionflags	@""
	.align	4


	//----- nvinfo : EIATTR_CUDA_API_VERSION
	.align		4
        /*0000*/ 	.byte	0x04, 0x37
        /*0002*/ 	.short	(.L_312 - .L_311)
.L_311:
        /*0004*/ 	.word	0x00000082


	//----- nvinfo : EIATTR_SW2861232_WAR
	.align		4
.L_312:
        /*0008*/ 	.byte	0x01, 0x35
	.zero		2


	//----- nvinfo : EIATTR_PARAM_CBANK
	.align		4
        /*000c*/ 	.byte	0x04, 0x0a
        /*000e*/ 	.short	(.L_314 - .L_313)
	.align		4
.L_313:
        /*0010*/ 	.word	index@(.nv.constant0._ZN7cutlass13device_kernelIN5flash19enable_sm80_to_sm89INS1_16FlashAttnFwdSm80INS1_25CollectiveMainloopFwdSm80ILi8ELi1ELb0EN4cute5tupleIJNS5_1CILi128EEENS7_ILi32EEENS7_ILi256EEEEEELi256ENS_10bfloat16_tEfNS_4arch4Sm80ELb0ELb0ELb1ELb1ELb1ELb1ELb1ELb0EEENS1_21CollectiveEpilogueFwdINS6_IJS8_SA_S9_EEENS6_IJNS7_ILi1EEESI_SI_EEESC_SE_Li256ELb1ELb1ELb0ELb0EEENS1_19SingleTileSchedulerILb1ELb0ELb1ELi128EEEEEEEEEvNT_6ParamsE)
        /*0014*/ 	.short	0x0160
        /*0016*/ 	.short	0x0418


	//----- nvinfo : EIATTR_CBANK_PARAM_SIZE
	.align		4
.L_314:
        /*0018*/ 	.byte	0x03, 0x19
        /*001a*/ 	.short	0x0418


	//----- nvinfo : EIATTR_KPARAM_INFO
	.align		4
        /*001c*/ 	.byte	0x04, 0x17
        /*001e*/ 	.short	(.L_316 - .L_315)
.L_315:
        /*0020*/ 	.word	0x00000000
        /*0024*/ 	.short	0x0000
        /*0026*/ 	.short	0x0000
        /*0028*/ 	.byte	0x00, 0xf0, 0x61, 0x10


	//----- nvinfo : EIATTR_MAXREG_COUNT
	.align		4
.L_316:
        /*002c*/ 	.byte	0x03, 0x1b
        /*002e*/ 	.short	0x00ff


	//----- nvinfo : EIATTR_NUM_BARRIERS
	.align		4
        /*0030*/ 	.byte	0x02, 0x4c
        /*0032*/ 	.byte	0x02
	.zero		1


	//----- nvinfo : EIATTR_MERCURY_ISA_VERSION
	.align		4
        /*0034*/ 	.byte	0x03, 0x5f
        /*0036*/ 	.short	0x0000


	//----- nvinfo : EIATTR_COOP_GROUP_MASK_REGIDS
	.align		4
        /*0038*/ 	.byte	0x04, 0x29
        /*003a*/ 	.short	(.L_318 - .L_317)


	//   ....[0]....
.L_317:
        /*003c*/ 	.word	0xffffffff


	//   ....[1]....
        /*0040*/ 	.word	0xffffffff


	//   ....[2]....
        /*0044*/ 	.word	0xffffffff


	//   ....[3]....
        /*0048*/ 	.word	0xffffffff


	//   ....[4]....
        /*004c*/ 	.word	0xffffffff


	//   ....[5]....
        /*0050*/ 	.word	0xffffffff


	//   ....[6]....
        /*0054*/ 	.word	0xffffffff


	//   ....[7]....
        /*0058*/ 	.word	0xffffffff


	//   ....[8]....
        /*005c*/ 	.word	0xffffffff


	//   ....[9]....
        /*0060*/ 	.word	0xffffffff


	//   ....[10]....
        /*0064*/ 	.word	0xffffffff


	//   ....[11]....
        /*0068*/ 	.word	0xffffffff


	//   ....[12]....
        /*006c*/ 	.word	0xffffffff


	//   ....[13]....
        /*0070*/ 	.word	0xffffffff


	//   ....[14]....
        /*0074*/ 	.word	0xffffffff


	//   ....[15]....
        /*0078*/ 	.word	0xffffffff


	//   ....[16]....
        /*007c*/ 	.word	0xffffffff


	//   ....[17]....
        /*0080*/ 	.word	0xffffffff


	//   ....[18]....
        /*0084*/ 	.word	0xffffffff


	//   ....[19]....
        /*0088*/ 	.word	0xffffffff


	//   ....[20]....
        /*008c*/ 	.word	0xffffffff


	//   ....[21]....
        /*0090*/ 	.word	0xffffffff


	//   ....[22]....
        /*0094*/ 	.word	0xffffffff


	//   ....[23]....
        /*0098*/ 	.word	0xffffffff


	//   ....[24]....
        /*009c*/ 	.word	0xffffffff


	//   ....[25]....
        /*00a0*/ 	.word	0xffffffff


	//   ....[26]....
        /*00a4*/ 	.word	0xffffffff


	//   ....[27]....
        /*00a8*/ 	.word	0xffffffff


	//   ....[28]....
        /*00ac*/ 	.word	0xffffffff


	//   ....[29]....
        /*00b0*/ 	.word	0xffffffff


	//   ....[30]....
        /*00b4*/ 	.word	0xffffffff


	//   ....[31]....
        /*00b8*/ 	.word	0xffffffff


	//   ....[32]....
        /*00bc*/ 	.word	0xffffffff


	//   ....[33]....
        /*00c0*/ 	.word	0xffffffff


	//   ....[34]....
        /*00c4*/ 	.word	0xffffffff


	//   ....[35]....
        /*00c8*/ 	.word	0xffffffff


	//   ....[36]....
        /*00cc*/ 	.word	0xffffffff


	//   ....[37]....
        /*00d0*/ 	.word	0xffffffff


	//   ....[38]....
        /*00d4*/ 	.word	0xffffffff


	//   ....[39]....
        /*00d8*/ 	.word	0xffffffff


	//   ....[40]....
        /*00dc*/ 	.word	0xffffffff


	//   ....[41]....
        /*00e0*/ 	.word	0xffffffff


	//   ....[42]....
        /*00e4*/ 	.word	0xffffffff


	//   ....[43]....
        /*00e8*/ 	.word	0xffffffff


	//   ....[44]....
        /*00ec*/ 	.word	0xffffffff


	//   ....[45]....
        /*00f0*/ 	.word	0xffffffff


	//   ....[46]....
        /*00f4*/ 	.word	0xffffffff


	//   ....[47]....
        /*00f8*/ 	.word	0xffffffff


	//   ....[48]....
        /*00fc*/ 	.word	0xffffffff


	//   ....[49]....
        /*0100*/ 	.word	0xffffffff


	//   ....[50]....
        /*0104*/ 	.word	0xffffffff


	//   ....[51]....
        /*0108*/ 	.word	0xffffffff


	//   ....[52]....
        /*010c*/ 	.word	0xffffffff


	//   ....[53]....
        /*0110*/ 	.word	0xffffffff


	//   ....[54]....
        /*0114*/ 	.word	0xffffffff


	//   ....[55]....
        /*0118*/ 	.word	0xffffffff


	//   ....[56]....
        /*011c*/ 	.word	0xffffffff


	//   ....[57]....
        /*0120*/ 	.word	0xffffffff


	//   ....[58]....
        /*0124*/ 	.word	0xffffffff


	//----- nvinfo : EIATTR_COOP_GROUP_INSTR_OFFSETS
	.align		4
.L_318:
        /*0128*/ 	.byte	0x04, 0x28
        /*012a*/ 	.short	(.L_320 - .L_319)


	//   ....[0]....
.L_319:
        /*012c*/ 	.word	0x00000090


	//   ....[1]....
        /*0130*/ 	.word	0x00001f60


	//   ....[2]....
        /*0134*/ 	.word	0x00001f70


	//   ....[3]....
        /*0138*/ 	.word	0x00003190


	//   ....[4]....
        /*013c*/ 	.word	0x000031a0


	//   ....[5]....
        /*0140*/ 	.word	0x000042b0


	//   ....[6]....
        /*0144*/ 	.word	0x000042d0


	//   ....[7]....
        /*0148*/ 	.word	0x000046a0


	//   ....[8]....
        /*014c*/ 	.word	0x000046c0


	//   ....[9]....
        /*0150*/ 	.word	0x00005370


	//   ....[10]....
        /*0154*/ 	.word	0x000053a0


	//   ....[11]....
        /*0158*/ 	.word	0x00005600


	//   ....[12]....
        /*015c*/ 	.word	0x00005630


	//   ....[13]....
        /*0160*/ 	.word	0x000057a0


	//   ....[14]....
        /*0164*/ 	.word	0x000057d0


	//   ....[15]....
        /*0168*/ 	.word	0x00005940


	//   ....[16]....
        /*016c*/ 	.word	0x00005980


	//   ....[17]....
        /*0170*/ 	.word	0x00005e40


	//   ....[18]....
        /*0174*/ 	.word	0x00005e90


	//   ....[19]....
        /*0178*/ 	.word	0x0000cf00


	//   ....[20]....
        /*017c*/ 	.word	0x0000cf40


	//   ....[21]....
        /*0180*/ 	.word	0x0000dcf0


	//   ....[22]....
        /*0184*/ 	.word	0x0000dd00


	//   ....[23]....
        /*0188*/ 	.word	0x0000e260


	//   ....[24]....
        /*018c*/ 	.word	0x0000e2b0


	//   ....[25]....
        /*0190*/ 	.word	0x0000e2d0


	//   ....[26]....
        /*0194*/ 	.word	0x0000e2f0


	//   ....[27]....
        /*0198*/ 	.word	0x0000ee30


	//   ....[28]....
        /*019c*/ 	.word	0x0000ee40


	//   ....[29]....
        /*01a0*/ 	.word	0x0000f060


	//   ....[30]....
        /*01a4*/ 	.word	0x0000f070


	//   ....[31]....
        /*01a8*/ 	.word	0x0000fbf0


	//   ....[32]....
        /*01ac*/ 	.word	0x0000fc10


	//   ....[33]....
        /*01b0*/ 	.word	0x0000fc90


	//   ....[34]....
        /*01b4*/ 	.word	0x0000fca0


	//   ....[35]....
        /*01b8*/ 	.word	0x00010e80


	//   ....[36]....
        /*01bc*/ 	.word	0x00010eb0


	//   ....[37]....
        /*01c0*/ 	.word	0x00010f00


	//   ....[38]....
        /*01c4*/ 	.word	0x00010f10


	//   ....[39]....
        /*01c8*/ 	.word	0x00012990


	//   ....[40]....
        /*01cc*/ 	.word	0x000129d0


	//   ....[41]....
        /*01d0*/ 	.word	0x00012a00


	//   ....[42]....
        /*01d4*/ 	.word	0x00012a30


	//   ....[43]....
        /*01d8*/ 	.word	0x00012c70


	//   ....[44]....
        /*01dc*/ 	.word	0x00012c80


	//   ....[45]....
        /*01e0*/ 	.word	0x00012e80


	//   ....[46]....
        /*01e4*/ 	.word	0x00012eb0


	//   ....[47]....
        /*01e8*/ 	.word	0x00013070


	//   ....[48]....
        /*01ec*/ 	.word	0x000130a0


	//   ....[49]....
        /*01f0*/ 	.word	0x00013260


	//   ....[50]....
        /*01f4*/ 	.word	0x00013280


	//   ....[51]....
        /*01f8*/ 	.word	0x00013c20


	//   ....[52]....
        /*01fc*/ 	.word	0x00013c50


	//   ....[53]....
        /*0200*/ 	.word	0x00013de0


	//   ....[54]....
        /*0204*/ 	.word	0x00013e10


	//   ....[55]....
        /*0208*/ 	.word	0x00013fa0


	//   ....[56]....
        /*020c*/ 	.word	0x00013fd0


	//   ....[57]....
        /*0210*/ 	.word	0x00014160


	//   ....[58]....
        /*0214*/ 	.word	0x00014180


	//----- nvinfo : EIATTR_EXIT_INSTR_OFFSETS
	.align		4
.L_320:
        /*0218*/ 	.byte	0x04, 0x1c
        /*021a*/ 	.short	(.L_322 - .L_321)


	//   ....[0]....
.L_321:
        /*021c*/ 	.word	0x00000440


	//   ....[1]....
        /*0220*/ 	.word	0x00013290


	//   ....[2]....
        /*0224*/ 	.word	0x000133d0


	//   ....[3]....
        /*0228*/ 	.word	0x00013430


	//   ....[4]....
        /*022c*/ 	.word	0x00014190


	//   ....[5]....
        /*0230*/ 	.word	0x000142a0


	//   ....[6]....
        /*0234*/ 	.word	0x00014300


	//----- nvinfo : EIATTR_CTAIDZ_USED
	.align		4
.L_322:
        /*0238*/ 	.byte	0x01, 0x04
	.zero		2


	//----- nvinfo : EIATTR_MAX_THREADS
	.align		4
        /*023c*/ 	.byte	0x04, 0x05
        /*023e*/ 	.short	(.L_324 - .L_323)
.L_323:
        /*0240*/ 	.word	0x00000100
        /*0244*/ 	.word	0x00000001
        /*0248*/ 	.word	0x00000001


	//----- nvinfo : EIATTR_CRS_STACK_SIZE
	.align		4
.L_324:
        /*024c*/ 	.byte	0x04, 0x1e
        /*024e*/ 	.short	(.L_326 - .L_325)
.L_325:
        /*0250*/ 	.word	0x00000000
.L_326:


//--------------------- .nv.info._ZN7cutlass13device_kernelIN5flash19enable_sm80_to_sm89INS1_16FlashAttnFwdSm80INS1_25CollectiveMainloopFwdSm80ILi8ELi1ELb1EN4cute5tupleIJNS5_1CILi128EEENS7_ILi48EEENS7_ILi256EEEEEELi256ENS_10bfloat16_tEfNS_4arch4Sm80ELb0ELb1ELb1ELb0ELb1ELb0ELb1ELb0EEENS1_21CollectiveEpilogueFwdINS6_IJS8_SA_S9_EEENS6_IJNS7_ILi1EEESI_SI_EEESC_SE_Li256ELb0ELb1ELb0ELb0EEENS1_19SingleTileSchedulerILb0ELb0ELb1ELi128EEEEEEEEEvNT_6ParamsE --------------------------
	.section	.nv.info._ZN7cutlass13device_kernelIN5flash19enable_sm80_to_sm89INS1_16FlashAttnFwdSm80INS1_25CollectiveMainloopFwdSm80ILi8ELi1ELb1EN4cute5tupleIJNS5_1CILi128EEENS7_ILi48EEENS7_ILi256EEEEEELi256ENS_10bfloat16_tEfNS_4arch4Sm80ELb0ELb1ELb1ELb0ELb1ELb0ELb1ELb0EEENS1_21CollectiveEpilogueFwdINS6_IJS8_SA_S9_EEENS6_IJNS7_ILi1EEESI_SI_EEESC_SE_Li256ELb0ELb1ELb0ELb0EEENS1_19SingleTileSchedulerILb0ELb0ELb1ELi128EEEEEEEEEvNT_6ParamsE,"",@"SHT_CUDA_INFO"
	.sectionflags	@""
	.align	4


	//----- nvinfo : EIATTR_CUDA_API_VERSION
	.align		4
        /*0000*/ 	.byte	0x04, 0x37
        /*0002*/ 	.short	(.L_328 - .L_327)
.L_327:
        /*0004*/ 	.word	0x00000082


	//----- nvinfo : EIATTR_SW2861232_WAR
	.align		4
.L_328:
        /*0008*/ 	.byte	0x01, 0x35
	.zero		2


	//----- nvinfo : EIATTR_PARAM_CBANK
	.align		4
        /*000c*/ 	.byte	0x04, 0x0a
        /*000e*/ 	.short	(.L_330 - .L_329)
	.align		4
.L_329:
        /*0010*/ 	.word	index@(.nv.constant0._ZN7cutlass13device_kernelIN5flash19enable_sm80_to_sm89INS1_16FlashAttnFwdSm80INS1_25CollectiveMainloopFwdSm80ILi8ELi1ELb1EN4cute5tupleIJNS5_1CILi128EEENS7_ILi48EEENS7_ILi256EEEEEELi256ENS_10bfloat16_tEfNS_4arch4Sm80ELb0ELb1ELb1ELb0ELb1ELb0ELb1ELb0EEENS1_21CollectiveEpilogueFwdINS6_IJS8_SA_S9_EEENS6_IJNS7_ILi1EEESI_SI_EEESC_SE_Li256ELb0ELb1ELb0ELb0EEENS1_19SingleTileSchedulerILb0ELb0ELb1ELi128EEEEEEEEEvNT_6ParamsE)
        /*0014*/ 	.short	0x0160
        /*0016*/ 	.short	0x0418


	//----- nvinfo : EIATTR_CBANK_PARAM_SIZE
	.align		4
.L_330:
        /*0018*/ 	.byte	0x03, 0x19
        /*001a*/ 	.short	0x0418


	//----- nvinfo : EIATTR_KPARAM_INFO
	.align		4
        /*001c*/ 	.byte	0x04, 0x17
        /*001e*/ 	.short	(.L_332 - .L_331)
.L_331:
        /*0020*/ 	.word	0x00000000
        /*0024*/ 	.short	0x0000
        /*0026*/ 	.short	0x0000
        /*0028*/ 	.byte	0x00, 0xf0, 0x61, 0x10


	//----- nvinfo : EIATTR_MAXREG_COUNT
	.align		4
.L_332:
        /*002c*/ 	.byte	0x03, 0x1b
        /*002e*/ 	.short	0x00ff


	//----- nvinfo : EIATTR_NUM_BARRIERS
	.align		4
        /*0030*/ 	.byte	0x02, 0x4c
        /*0032*/ 	.byte	0x02
	.zero		1


	//----- nvinfo : EIATTR_ANNOTATIONS
	.align		4
        /*0034*/ 	.byte	0x04, 0x55
        /*0036*/ 	.short	(.L_334 - .L_333)


	//   ....[0]....
.L_333:
        /* <DEDUP_REMOVED lines=87> */


	//----- nvinfo : EIATTR_MERCURY_ISA_VERSION
	.align		4
.L_334:
        /*0598*/ 	.byte	0x03, 0x5f
        /*059a*/ 	.short	0x0000


	//----- nvinfo : EIATTR_COOP_GROUP_MASK_REGIDS
	.align		4
        /*059c*/ 	.byte	0x04, 0x29
        /*059e*/ 	.short	(.L_336 - .L_335)


	//   ....[0]....
.L_335:
        /*05a0*/ 	.word	0xffffffff


	//   ....[1]....
        /*05a4*/ 	.word	0xffffffff


	//   ....[2]....
        /*05a8*/ 	.word	0xffffffff


	//   ....[3]....
        /*05ac*/ 	.word	0xffffffff


	//   ....[4]....
        /*05b0*/ 	.word	0xffffffff


	//   ....[5]....
        /*05b4*/ 	.word	0xffffffff


	//   ....[6]....
        /*05b8*/ 	.word	0xffffffff


	//   ....[7]....
        /*05bc*/ 	.word	0xffffffff


	//   ....[8]....
        /*05c0*/ 	.word	0xffffffff


	//   ....[9]....
        /*05c4*/ 	.word	0xffffffff


	//   ....[10]....
        /*05c8*/ 	.word	0xffffffff


	//   ....[11]....
        /*05cc*/ 	.word	0xffffffff


	//   ....[12]....
        /*05d0*/ 	.word	0xffffffff


	//   ....[13]....
        /*05d4*/ 	.word	0xffffffff


	//   ....[14]....
        /*05d8*/ 	.word	0xffffffff


	//   ....[15]....
        /*05dc*/ 	.word	0xffffffff


	//   ....[16]....
        /*05e0*/ 	.word	0xffffffff


	//   ....[17]....
        /*05e4*/ 	.word	0xffffffff


	//   ....[18]....
        /*05e8*/ 	.word	0xffffffff


	//   ....[19]....
        /*05ec*/ 	.word	0xffffffff


	//   ....[20]....
        /*05f0*/ 	.word	0xffffffff


	//   ....[21]....
        /*05f4*/ 	.word	0xffffffff


	//   ....[22]....
        /*05f8*/ 	.word	0xffffffff


	//   ....[23]....
        /*05fc*/ 	.word	0xffffffff


	//   ....[24]....
        /*0600*/ 	.word	0xffffffff


	//   ....[25]....
        /*0604*/ 	.word	0xffffffff


	//   ....[26]....
        /*0608*/ 	.word	0xffffffff


	//   ....[27]....
        /*060c*/ 	.word	0xffffffff


	//   ....[28]....
        /*0610*/ 	.word	0xffffffff


	//   ....[29]....
        /*0614*/ 	.word	0xffffffff


	//   ....[30]....
        /*0618*/ 	.word	0xffffffff


	//   ....[31]....
        /*061c*/ 	.word	0xffffffff


	//   ....[32]....
        /*0620*/ 	.word	0xffffffff


	//   ....[33]....
        /*0624*/ 	.word	0xffffffff


	//   ....[34]....
        /*0628*/ 	.word	0xffffffff


	//   ....[35]....
        /*062c*/ 	.word	0xffffffff


	//   ....[36]....
        /*0630*/ 	.word	0xffffffff


	//   ....[37]....
        /*0634*/ 	.word	0xffffffff


	//   ....[38]....
        /*0638*/ 	.word	0xffffffff


	//   ....[39]....
        /*063c*/ 	.word	0xffffffff


	//   ....[40]....
        /*0640*/ 	.word	0xffffffff


	//   ....[41]....
        /*0644*/ 	.word	0xffffffff


	//   ....[42]....
        /*0648*/ 	.word	0xffffffff


	//   ....[43]....
        /*064c*/ 	.word	0xffffffff


	//   ....[44]....
        /*0650*/ 	.word	0xffffffff


	//   ....[45]....
        /*0654*/ 	.word	0xffffffff


	//   ....[46]....
        /*0658*/ 	.word	0xffffffff


	//   ....[47]....
        /*065c*/ 	.word	0xffffffff


	//   ....[48]....
        /*0660*/ 	.word	0xffffffff


	//   ....[49]....
        /*0664*/ 	.word	0xffffffff


	//   ....[50]....
        /*0668*/ 	.word	0xffffffff


	//   ....[51]....
        /*066c*/ 	.word	0xffffffff


	//   ....[52]....
        /*0670*/ 	.word	0xffffffff


	//   ....[53]....
        /*0674*/ 	.word	0xffffffff


	//   ....[54]....
        /*0678*/ 	.word	0xffffffff


	//   ....[55]....
        /*067c*/ 	.word	0xffffffff


	//   ....[56]....
        /*0680*/ 	.word	0xffffffff


	//   ....[57]....
        /*0684*/ 	.word	0xffffffff


	//   ....[58]....
        /*0688*/ 	.word	0xffffffff


	//   ....[59]....
        /*068c*/ 	.word	0xffffffff


	//   ....[60]....
        /*0690*/ 	.word	0xffffffff


	//   ....[61]....
        /*0694*/ 	.word	0xffffffff


	//   ....[62]....
        /*0698*/ 	.word	0xffffffff


	//   ....[63]....
        /*069c*/ 	.word	0xffffffff


	//   ....[64]....
        /*06a0*/ 	.word	0xffffffff


	//   ....[65]....
        /*06a4*/ 	.word	0xffffffff


	//   ....[66]....
        /*06a8*/ 	.word	0xffffffff


	//   ....[67]....
        /*06ac*/ 	.word	0xffffffff


	//   ....[68]....
        /*06b0*/ 	.word	0xffffffff


	//   ....[69]....
        /*06b4*/ 	.word	0xffffffff


	//   ....[70]....
        /*06b8*/ 	.word	0xffffffff


	//   ....[71]....
        /*06bc*/ 	.word	0xffffffff


	//   ....[72]....
        /*06c0*/ 	.word	0xffffffff


	//   ....[73]....
        /*06c4*/ 	.word	0xffffffff


	//   ....[74]....
        /*06c8*/ 	.word	0xffffffff


	//   ....[75]....
        /*06cc*/ 	.word	0xffffffff


	//   ....[76]....
        /*06d0*/ 	.word	0xffffffff


	//   ....[77]....
        /*06d4*/ 	.word	0xffffffff


	//   ....[78]....
        /*06d8*/ 	.word	0xffffffff


	//   ....[79]....
        /*06dc*/ 	.word	0xffffffff


	//   ....[80]....
        /*06e0*/ 	.word	0xffffffff


	//   ....[81]....
        /*06e4*/ 	.word	0xffffffff


	//   ....[82]....
        /*06e8*/ 	.word	0xffffffff


	//   ....[83]....
        /*06ec*/ 	.word	0xffffffff


	//   ....[84]....
        /*06f0*/ 	.word	0xffffffff


	//   ....[85]....
        /*06f4*/ 	.word	0xffffffff


	//   ....[86]....
        /*06f8*/ 	.word	0xffffffff


	//   ....[87]....
        /*06fc*/ 	.word	0xffffffff


	//   ....[88]....
        /*0700*/ 	.word	0xffffffff


	//   ....[89]....
        /*0704*/ 	.word	0xffffffff


	//   ....[90]....
        /*0708*/ 	.word	0xffffffff


	//   ....[91]....
        /*070c*/ 	.word	0xffffffff


	//   ....[92]....
        /*0710*/ 	.word	0xffffffff


	//   ....[93]....
        /*0714*/ 	.word	0xffffffff


	//   ....[94]....
        /*0718*/ 	.word	0xffffffff


	//   ....[95]....
        /*071c*/ 	.word	0xffffffff


	//   ....[96]....
        /*0720*/ 	.word	0xffffffff


	//   ....[97]....
        /*0724*/ 	.word	0xffffffff


	//----- nvinfo : EIATTR_COOP_GROUP_INSTR_OFFSETS
	.align		4
.L_336:
        /*0728*/ 	.byte	0x04, 0x28
        /*072a*/ 	.short	(.L_338 - .L_337)


	//   ....[0]....
.L_337:
        /*072c*/ 	.word	0x000012c0


	//   ....[1]....
        /*0730*/ 	.word	0x000012f0


	//   ....[2]....
        /*0734*/ 	.word	0x00001320


	//   ....[3]....
        /*0738*/ 	.word	0x00001360


	//   ....[4]....
        /*073c*/ 	.word	0x00001390


	//   ....[5]....
        /*0740*/ 	.word	0x00001580


	//   ....[6]....
        /*0744*/ 	.word	0x000015a0


	//   ....[7]....
        /*0748*/ 	.word	0x000015b0


	//   ....[8]....
        /*074c*/ 	.word	0x00001720


	//   ....[9]....
        /*0750*/ 	.word	0x00001760


	//   ....[10]....
        /*0754*/ 	.word	0x00001780


	//   ....[11]....
        /*0758*/ 	.word	0x00001810


	//   ....[12]....
        /*075c*/ 	.word	0x00001cb0


	//   ....[13]....
        /*0760*/ 	.word	0x00001ce0


	//   ....[14]....
        /*0764*/ 	.word	0x00002150


	//   ....[15]....
        /*0768*/ 	.word	0x00002160


	//   ....[16]....
        /*076c*/ 	.word	0x000031d0


	//   ....[17]....
        /*0770*/ 	.word	0x000031e0


	//   ....[18]....
        /*0774*/ 	.word	0x00003230


	//   ....[19]....
        /*0778*/ 	.word	0x00003290


	//   ....[20]....
        /*077c*/ 	.word	0x00003760


	//   ....[21]....
        /*0780*/ 	.word	0x00003960


	//   ....[22]....
        /*0784*/ 	.word	0x000046f0


	//   ....[23]....
        /*0788*/ 	.word	0x00004720


	//   ....[24]....
        /*078c*/ 	.word	0x000048d0


	//   ....[25]....
        /*0790*/ 	.word	0x00004980


	//   ....[26]....
        /*0794*/ 	.word	0x00005bc0


	//   ....[27]....
        /*0798*/ 	.word	0x00005bd0


	//   ....[28]....
        /*079c*/ 	.word	0x00005d10


	//   ....[29]....
        /*07a0*/ 	.word	0x00005d20


	//   ....[30]....
        /*07a4*/ 	.word	0x00006db0


	//   ....[31]....
        /*07a8*/ 	.word	0x00006dd0


	//   ....[32]....
        /*07ac*/ 	.word	0x00006df0


	//   ....[33]....
        /*07b0*/ 	.word	0x00006e10


	//   ....[34]....
        /*07b4*/ 	.word	0x000070f0


	//   ....[35]....
        /*07b8*/ 	.word	0x00007410


	//   ....[36]....
        /*07bc*/ 	.word	0x00007ac0


	//   ....[37]....
        /*07c0*/ 	.word	0x00007ae0


	//   ....[38]....
        /*07c4*/ 	.word	0x00008320


	//   ....[39]....
        /*07c8*/ 	.word	0x00008420


	//   ....[40]....
        /*07cc*/ 	.word	0x00009db0


	//   ....[41]....
        /*07d0*/ 	.word	0x00009de0


	//   ....[42]....
        /*07d4*/ 	.word	0x00009f10


	//   ....[43]....
        /*07d8*/ 	.word	0x00009f20


	//   ....[44]....
        /*07dc*/ 	.word	0x0000af30


	//   ....[45]....
        /*07e0*/ 	.word	0x0000af50


	//   ....[46]....
        /*07e4*/ 	.word	0x0000af70


	//   ....[47]....
        /*07e8*/ 	.word	0x0000af90


	//   ....[48]....
        /*07ec*/ 	.word	0x0000b2b0


	//   ....[49]....
        /*07f0*/ 	.word	0x0000b2d0


	//   ....[50]....
        /*07f4*/ 	.word	0x0000b8e0


	//   ....[51]....
        /*07f8*/ 	.word	0x0000b900


	//   ....[52]....
        /*07fc*/ 	.word	0x0000cf50


	//   ....[53]....
        /*0800*/ 	.word	0x0000cf70


	//   ....[54]....
        /*0804*/ 	.word	0x0000d120


	//   ....[55]....
        /*0808*/ 	.word	0x0000d130


	//   ....[56]....
        /*080c*/ 	.word	0x0000e140


	//   ....[57]....
        /*0810*/ 	.word	0x0000e160


	//   ....[58]....
        /*0814*/ 	.word	0x0000e170


	//   ....[59]....
        /*0818*/ 	.word	0x0000e180


	//   ....[60]....
        /*081c*/ 	.word	0x0000e4a0


	//   ....[61]....
        /*0820*/ 	.word	0x0000e970


	//   ....[62]....
        /*0824*/ 	.word	0x0000ee50


	//   ....[63]....
        /*0828*/ 	.word	0x0000ee70


	//   ....[64]....
        /*082c*/ 	.word	0x0000f680


	//   ....[65]....
        /*0830*/ 	.word	0x0000f7b0


	//   ....[66]....
        /*0834*/ 	.word	0x00010b60


	//   ....[67]....
        /*0838*/ 	.word	0x00010b70


	//   ....[68]....
        /*083c*/ 	.word	0x00010ba0


	//   ....[69]....
        /*0840*/ 	.word	0x00010bc0


	//   ....[70]....
        /*0844*/ 	.word	0x00012530


	//   ....[71]....
        /*0848*/ 	.word	0x00012540


	//   ....[72]....
        /*084c*/ 	.word	0x00012560


	//   ....[73]....
        /*0850*/ 	.word	0x00012570


	//   ....[74]....
        /*0854*/ 	.word	0x00012590


	//   ....[75]....
        /*0858*/ 	.word	0x000125e0


	//   ....[76]....
        /*085c*/ 	.word	0x000128b0


	//   ....[77]....
        /*0860*/ 	.word	0x000128e0


	//   ....[78]....
        /*0864*/ 	.word	0x00012aa0


	//   ....[79]....
        /*0868*/ 	.word	0x00012ad0


	//   ....[80]....
        /*086c*/ 	.word	0x00012c90


	//   ....[81]....
        /*0870*/ 	.word	0x00012cb0


	//   ....[82]....
        /*0874*/ 	.word	0x00013400


	//   ....[83]....
        /*0878*/ 	.word	0x00013420


	//   ....[84]....
        /*087c*/ 	.word	0x000135b0


	//   ....[85]....
        /*0880*/ 	.word	0x000135e0


	//   ....[86]....
        /*0884*/ 	.word	0x00013770


	//   ....[87]....
        /*0888*/ 	.word	0x000137a0


	//   ....[88]....
        /*088c*/ 	.word	0x00013930


	//   ....[89]....
        /*0890*/ 	.word	0x00013950


	//   ....[90]....
        /*0894*/ 	.word	0x00013b00


	//   ....[91]....
        /*0898*/ 	.word	0x00013b40


	//   ....[92]....
        /*089c*/ 	.word	0x00013b80


	//   ....[93]....
        /*08a0*/ 	.word	0x00013bc0


	//   ....[94]....
        /*08a4*/ 	.word	0x00013bf0


	//   ....[95]....
        /*08a8*/ 	.word	0x00013c30


	//   ....[96]....
        /*08ac*/ 	.word	0x00013c60


	//   ....[97]....
        /*08b0*/ 	.word	0x00013ca0


	//----- nvinfo : EIATTR_EXIT_INSTR_OFFSETS
	.align		4
.L_338:
        /*08b4*/ 	.byte	0x04, 0x1c
        /*08b6*/ 	.short	(.L_340 - .L_339)


	//   ....[0]....
.L_339:
        /*08b8*/ 	.word	0x00000040


	//   ....[1]....
        /*08bc*/ 	.word	0x00012cc0


	//   ....[2]....
        /*08c0*/ 	.word	0x00012e00


	//   ....[3]....
        /*08c4*/ 	.word	0x00012e60


	//   ....[4]....
        /*08c8*/ 	.word	0x00013960


	//   ....[5]....
        /*08cc*/ 	.word	0x00013a70


	//   ....[6]....
        /*08d0*/ 	.word	0x00013ad0


	//----- nvinfo : EIATTR_CTAIDZ_USED
	.align		4
.L_340:
        /*08d4*/ 	.byte	0x01, 0x04
	.zero		2


	//----- nvinfo : EIATTR_MAX_THREADS
	.align		4
        /*08d8*/ 	.byte	0x04, 0x05
        /*08da*/ 	.short	(.L_342 - .L_341)
.L_341:
        /*08dc*/ 	.word	0x00000100
        /*08e0*/ 	.word	0x00000001
        /*08e4*/ 	.word	0x00000001


	//----- nvinfo : EIATTR_CRS_STACK_SIZE
	.align		4
.L_342:
        /*08e8*/ 	.byte	0x04, 0x1e
        /*08ea*/ 	.short	(.L_344 - .L_343)
.L_343:
        /*08ec*/ 	.word	0x00000000
.L_344:


//--------------------- .nv.info._ZN7cutlass13device_kernelIN5flash19enable_sm80_to_sm89INS1_16FlashAttnFwdSm80INS1_25CollectiveMainloopFwdSm80ILi8ELi1ELb1EN4cute5tupleIJNS5_1CILi128EEENS7_ILi48EEENS7_ILi256EEEEEELi256ENS_10bfloat16_tEfNS_4arch4Sm80ELb0ELb1ELb1ELb1ELb1ELb0ELb1ELb0EEENS1_21CollectiveEpilogueFwdINS6_IJS8_SA_S9_EEENS6_IJNS7_ILi1EEESI_SI_EEESC_SE_Li256ELb1ELb1ELb0ELb0EEENS1_19SingleTileSchedulerILb1ELb0ELb1ELi128EEEEEEEEEvNT_6ParamsE --------------------------
	.section	.nv.info._ZN7cutlass13device_kernelIN5flash19enable_sm80_to_sm89INS1_16FlashAttnFwdSm80INS1_25CollectiveMainloopFwdSm80ILi8ELi1ELb1EN4cute5tupleIJNS5_1CILi128EEENS7_ILi48EEENS7_ILi256EEEEEELi256ENS_10bfloat16_tEfNS_4arch4Sm80ELb0ELb1ELb1ELb1ELb1ELb0ELb1ELb0EEENS1_21CollectiveEpilogueFwdINS6_IJS8_SA_S9_EEENS6_IJNS7_ILi1EEESI_SI_EEESC_SE_Li256ELb1ELb1ELb0ELb0EEENS1_19SingleTileSchedulerILb1ELb0ELb1ELi128EEEEEEEEEvNT_6ParamsE,"",@"SHT_CUDA_INFO"
	.sectionflags	@""
	.align	4


	//----- nvinfo : EIATTR_CUDA_API_VERSION
	.align		4
        /*0000*/ 	.byte	0x04, 0x37
        /*0002*/ 	.short	(.L_346 - .L_345)
.L_345:
        /*0004*/ 	.word	0x00000082


	//----- nvinfo : EIATTR_SW2861232_WAR
	.align		4
.L_346:
        /*0008*/ 	.byte	0x01, 0x35
	.zero		2


	//----- nvinfo : EIATTR_PARAM_CBANK
	.align		4
        /*000c*/ 	.byte	0x04, 0x0a
        /*000e*/ 	.short	(.L_348 - .L_347)
	.align		4
.L_347:
        /*0010*/ 	.word	index@(.nv.constant0._ZN7cutlass13device_kernelIN5flash19enable_sm80_to_sm89INS1_16FlashAttnFwdSm80INS1_25CollectiveMainloopFwdSm80ILi8ELi1ELb1EN4cute5tupleIJNS5_1CILi128EEENS7_ILi48EEENS7_ILi256EEEEEELi256ENS_10bfloat16_tEfNS_4arch4Sm80ELb0ELb1ELb1ELb1ELb1ELb0ELb1ELb0EEENS1_21CollectiveEpilogueFwdINS6_IJS8_SA_S9_EEENS6_IJNS7_ILi1EEESI_SI_EEESC_SE_Li256ELb1ELb1ELb0ELb0EEENS1_19SingleTileSchedulerILb1ELb0ELb1ELi128EEEEEEEEEvNT_6ParamsE)
        /*0014*/ 	.short	0x0160
        /*0016*/ 	.short	0x0418


	//----- nvinfo : EIATTR_CBANK_PARAM_SIZE
	.align		4
.L_348:
        /*0018*/ 	.byte	0x03, 0x19
        /*001a*/ 	.short	0x0418


	//----- nvinfo : EIATTR_KPARAM_INFO
	.align		4
        /*001c*/ 	.byte	0x04, 0x17
        /*001e*/ 	.short	(.L_350 - .L_349)
.L_349:
        /*0020*/ 	.word	0x00000000
        /*0024*/ 	.short	0x0000
        /*0026*/ 	.short	0x0000
        /*0028*/ 	.byte	0x00, 0xf0, 0x61, 0x10


	//----- nvinfo : EIATTR_MAXREG_COUNT
	.align		4
.L_350:
        /*002c*/ 	.byte	0x03, 0x1b
        /*002e*/ 	.short	0x00ff


	//----- nvinfo : EIATTR_NUM_BARRIERS
	.align		4
        /*0030*/ 	.byte	0x02, 0x4c
        /*0032*/ 	.byte	0x02
	.zero		1


	//----- nvinfo : EIATTR_ANNOTATIONS
	.align		4
        /*0034*/ 	.byte	0x04, 0x55
        /*0036*/ 	.short	(.L_352 - .L_351)


	//   ....[0]....
.L_351:
        /* <DEDUP_REMOVED lines=88> */


	//----- nvinfo : EIATTR_MERCURY_ISA_VERSION
	.align		4
.L_352:
        /*05a0*/ 	.byte	0x03, 0x5f
        /*05a2*/ 	.short	0x0000


	//----- nvinfo : EIATTR_COOP_GROUP_MASK_REGIDS
	.align		4
        /*05a4*/ 	.byte	0x04, 0x29
        /*05a6*/ 	.short	(.L_354 - .L_353)


	//   ....[0]....
.L_353:
        /*05a8*/ 	.word	0xffffffff


	//   ....[1]....
        /*05ac*/ 	.word	0xffffffff


	//   ....[2]....
        /*05b0*/ 	.word	0xffffffff


	//   ....[3]....
        /*05b4*/ 	.word	0xffffffff


	//   ....[4]....
        /*05b8*/ 	.word	0xffffffff


	//   ....[5]....
        /*05bc*/ 	.word	0xffffffff


	//   ....[6]....
        /*05c0*/ 	.word	0xffffffff


	//   ....[7]....
        /*05c4*/ 	.word	0xffffffff


	//   ....[8]....
        /*05c8*/ 	.word	0xffffffff


	//   ....[9]....
        /*05cc*/ 	.word	0xffffffff


	//   ....[10]....
        /*05d0*/ 	.word	0xffffffff


	//   ....[11]....
        /*05d4*/ 	.word	0xffffffff


	//   ....[12]....
        /*05d8*/ 	.word	0xffffffff


	//   ....[13]....
        /*05dc*/ 	.word	0xffffffff


	//   ....[14]....
        /*05e0*/ 	.word	0xffffffff


	//   ....[15]....
        /*05e4*/ 	.word	0xffffffff


	//   ....[16]....
        /*05e8*/ 	.word	0xffffffff


	//   ....[17]....
        /*05ec*/ 	.word	0xffffffff


	//   ....[18]....
        /*05f0*/ 	.word	0xffffffff


	//   ....[19]....
        /*05f4*/ 	.word	0xffffffff


	//   ....[20]....
        /*05f8*/ 	.word	0xffffffff


	//   ....[21]....
        /*05fc*/ 	.word	0xffffffff


	//   ....[22]....
        /*0600*/ 	.word	0xffffffff


	//   ....[23]....
        /*0604*/ 	.word	0xffffffff


	//   ....[24]....
        /*0608*/ 	.word	0xffffffff


	//   ....[25]....
        /*060c*/ 	.word	0xffffffff


	//   ....[26]....
        /*0610*/ 	.word	0xffffffff


	//   ....[27]....
        /*0614*/ 	.word	0xffffffff


	//   ....[28]....
        /*0618*/ 	.word	0xffffffff


	//   ....[29]....
        /*061c*/ 	.word	0xffffffff


	//   ....[30]....
        /*0620*/ 	.word	0xffffffff


	//   ....[31]....
        /*0624*/ 	.word	0xffffffff


	//   ....[32]....
        /*0628*/ 	.word	0xffffffff


	//   ....[33]....
        /*062c*/ 	.word	0xffffffff


	//   ....[34]....
        /*0630*/ 	.word	0xffffffff


	//   ....[35]....
        /*0634*/ 	.word	0xffffffff


	//   ....[36]....
        /*0638*/ 	.word	0xffffffff


	//   ....[37]....
        /*063c*/ 	.word	0xffffffff


	//   ....[38]....
        /*0640*/ 	.word	0xffffffff


	//   ....[39]....
        /*0644*/ 	.word	0xffffffff


	//   ....[40]....
        /*0648*/ 	.word	0xffffffff


	//   ....[41]....
        /*064c*/ 	.word	0xffffffff


	//   ....[42]....
        /*0650*/ 	.word	0xffffffff


	//   ....[43]....
        /*0654*/ 	.word	0xffffffff


	//   ....[44]....
        /*0658*/ 	.word	0xffffffff


	//   ....[45]....
        /*065c*/ 	.word	0xffffffff


	//   ....[46]....
        /*0660*/ 	.word	0xffffffff


	//   ....[47]....
        /*0664*/ 	.word	0xffffffff


	//   ....[48]....
        /*0668*/ 	.word	0xffffffff


	//   ....[49]....
        /*066c*/ 	.word	0xffffffff


	//   ....[50]....
        /*0670*/ 	.word	0xffffffff


	//   ....[51]....
        /*0674*/ 	.word	0xffffffff


	//   ....[52]....
        /*0678*/ 	.word	0xffffffff


	//   ....[53]....
        /*067c*/ 	.word	0xffffffff


	//   ....[54]....
        /*0680*/ 	.word	0xffffffff


	//   ....[55]....
        /*0684*/ 	.word	0xffffffff


	//   ....[56]....
        /*0688*/ 	.word	0xffffffff


	//   ....[57]....
        /*068c*/ 	.word	0xffffffff


	//   ....[58]....
        /*0690*/ 	.word	0xffffffff


	//   ....[59]....
        /*0694*/ 	.word	0xffffffff


	//   ....[60]....
        /*0698*/ 	.word	0xffffffff


	//   ....[61]....
        /*069c*/ 	.word	0xffffffff


	//   ....[62]....
        /*06a0*/ 	.word	0xffffffff


	//   ....[63]....
        /*06a4*/ 	.word	0xffffffff


	//   ....[64]....
        /*06a8*/ 	.word	0xffffffff


	//   ....[65]....
        /*06ac*/ 	.word	0xffffffff


	//   ....[66]....
        /*06b0*/ 	.word	0xffffffff


	//   ....[67]....
        /*06b4*/ 	.word	0xffffffff


	//   ....[68]....
        /*06b8*/ 	.word	0xffffffff


	//   ....[69]....
        /*06bc*/ 	.word	0xffffffff


	//   ....[70]....
        /*06c0*/ 	.word	0xffffffff


	//   ....[71]....
        /*06c4*/ 	.word	0xffffffff


	//   ....[72]....
        /*06c8*/ 	.word	0xffffffff


	//   ....[73]....
        /*06cc*/ 	.word	0xffffffff


	//   ....[74]....
        /*06d0*/ 	.word	0xffffffff


	//   ....[75]....
        /*06d4*/ 	.word	0xffffffff


	//   ....[76]....
        /*06d8*/ 	.word	0xffffffff


	//   ....[77]....
        /*06dc*/ 	.word	0xffffffff


	//   ....[78]....
        /*06e0*/ 	.word	0xffffffff


	//   ....[79]....
        /*06e4*/ 	.word	0xffffffff


	//   ....[80]....
        /*06e8*/ 	.word	0xffffffff


	//   ....[81]....
        /*06ec*/ 	.word	0xffffffff


	//   ....[82]....
        /*06f0*/ 	.word	0xffffffff


	//   ....[83]....
        /*06f4*/ 	.word	0xffffffff


	//   ....[84]....
        /*06f8*/ 	.word	0xffffffff


	//   ....[85]....
        /*06fc*/ 	.word	0xffffffff


	//   ....[86]....
        /*0700*/ 	.word	0xffffffff


	//   ....[87]....
        /*0704*/ 	.word	0xffffffff


	//   ....[88]....
        /*0708*/ 	.word	0xffffffff


	//   ....[89]....
        /*070c*/ 	.word	0xffffffff


	//   ....[90]....
        /*0710*/ 	.word	0xffffffff


	//   ....[91]....
        /*0714*/ 	.word	0xffffffff


	//   ....[92]....
        /*0718*/ 	.word	0xffffffff


	//   ....[93]....
        /*071c*/ 	.word	0xffffffff


	//   ....[94]....
        /*0720*/ 	.word	0xffffffff


	//   ....[95]....
        /*0724*/ 	.word	0xffffffff


	//   ....[96]....
        /*0728*/ 	.word	0xffffffff


	//   ....[97]....
        /*072c*/ 	.word	0xffffffff


	//   ....[98]....
        /*0730*/ 	.word	0xffffffff


	//----- nvinfo : EIATTR_COOP_GROUP_INSTR_OFFSETS
	.align		4
.L_354:
        /*0734*/ 	.byte	0x04, 0x28
        /*0736*/ 	.short	(.L_356 - .L_355)


	//   ....[0]....
.L_355:
        /*0738*/ 	.word	0x000000a0


	//   ....[1]....
        /*073c*/ 	.word	0x00001970


	//   ....[2]....
        /*0740*/ 	.word	0x000019a0


	//   ....[3]....
        /*0744*/ 	.word	0x000019f0


	//   ....[4]....
        /*0748*/ 	.word	0x00001a20


	//   ....[5]....
        /*074c*/ 	.word	0x00001a50


	//   ....[6]....
        /*0750*/ 	.word	0x00001cd0


	//   ....[7]....
        /*0754*/ 	.word	0x00001ce0


	//   ....[8]....
        /*0758*/ 	.word	0x00001cf0


	//   ....[9]....
        /*075c*/ 	.word	0x00001e30


	//   ....[10]....
        /*0760*/ 	.word	0x00001e70


	//   ....[11]....
        /*0764*/ 	.word	0x00002170


	//   ....[12]....
        /*0768*/ 	.word	0x00002190


	//   ....[13]....
        /*076c*/ 	.word	0x000023c0


	//   ....[14]....
        /*0770*/ 	.word	0x00002410


	//   ....[15]....
        /*0774*/ 	.word	0x00002850


	//   ....[16]....
        /*0778*/ 	.word	0x00002860


	//   ....[17]....
        /*077c*/ 	.word	0x00003930


	//   ....[18]....
        /*0780*/ 	.word	0x00003940


	//   ....[19]....
        /*0784*/ 	.word	0x00003a50


	//   ....[20]....
        /*0788*/ 	.word	0x00003a70


	//   ....[21]....
        /*078c*/ 	.word	0x00003e40


	//   ....[22]....
        /*0790*/ 	.word	0x000045d0


	//   ....[23]....
        /*0794*/ 	.word	0x00004ee0


	//   ....[24]....
        /*0798*/ 	.word	0x00004f20


	//   ....[25]....
        /*079c*/ 	.word	0x00004f40


	//   ....[26]....
        /*07a0*/ 	.word	0x00005030


	//   ....[27]....
        /*07a4*/ 	.word	0x00006350


	//   ....[28]....
        /*07a8*/ 	.word	0x00006360


	//   ....[29]....
        /*07ac*/ 	.word	0x000064a0


	//   ....[30]....
        /*07b0*/ 	.word	0x000064b0


	//   ....[31]....
        /*07b4*/ 	.word	0x00007550


	//   ....[32]....
        /*07b8*/ 	.word	0x00007570


	//   ....[33]....
        /*07bc*/ 	.word	0x00007590


	//   ....[34]....
        /*07c0*/ 	.word	0x000075b0


	//   ....[35]....
        /*07c4*/ 	.word	0x000078b0


	//   ....[36]....
        /*07c8*/ 	.word	0x00007ba0


	//   ....[37]....
        /*07cc*/ 	.word	0x00008250


	//   ....[38]....
        /*07d0*/ 	.word	0x00008270


	//   ....[39]....
        /*07d4*/ 	.word	0x00008a80


	//   ....[40]....
        /*07d8*/ 	.word	0x00008b80


	//   ....[41]....
        /*07dc*/ 	.word	0x0000a500


	//   ....[42]....
        /*07e0*/ 	.word	0x0000a530


	//   ....[43]....
        /*07e4*/ 	.word	0x0000a660


	//   ....[44]....
        /*07e8*/ 	.word	0x0000a670


	//   ....[45]....
        /*07ec*/ 	.word	0x0000b680


	//   ....[46]....
        /*07f0*/ 	.word	0x0000b6a0


	//   ....[47]....
        /*07f4*/ 	.word	0x0000b6c0


	//   ....[48]....
        /*07f8*/ 	.word	0x0000b6e0


	//   ....[49]....
        /*07fc*/ 	.word	0x0000ba00


	//   ....[50]....
        /*0800*/ 	.word	0x0000ba20


	//   ....[51]....
        /*0804*/ 	.word	0x0000c030


	//   ....[52]....
        /*0808*/ 	.word	0x0000c050


	//   ....[53]....
        /*080c*/ 	.word	0x0000d6a0


	//   ....[54]....
        /*0810*/ 	.word	0x0000d6c0


	//   ....[55]....
        /*0814*/ 	.word	0x0000d870


	//   ....[56]....
        /*0818*/ 	.word	0x0000d880


	//   ....[57]....
        /*081c*/ 	.word	0x0000e880


	//   ....[58]....
        /*0820*/ 	.word	0x0000e8a0


	//   ....[59]....
        /*0824*/ 	.word	0x0000e8b0


	//   ....[60]....
        /*0828*/ 	.word	0x0000e8c0


	//   ....[61]....
        /*082c*/ 	.word	0x0000ebd0


	//   ....[62]....
        /*0830*/ 	.word	0x0000f090


	//   ....[63]....
        /*0834*/ 	.word	0x0000f560


	//   ....[64]....
        /*0838*/ 	.word	0x0000f580


	//   ....[65]....
        /*083c*/ 	.word	0x0000fd80


	//   ....[66]....
        /*0840*/ 	.word	0x0000fea0


	//   ....[67]....
        /*0844*/ 	.word	0x00011270


	//   ....[68]....
        /*0848*/ 	.word	0x00011280


	//   ....[69]....
        /*084c*/ 	.word	0x000112b0


	//   ....[70]....
        /*0850*/ 	.word	0x000112d0


	//   ....[71]....
        /*0854*/ 	.word	0x00012d60


	//   ....[72]....
        /*0858*/ 	.word	0x00012d90


	//   ....[73]....
        /*085c*/ 	.word	0x00012dd0


	//   ....[74]....
        /*0860*/ 	.word	0x00012e10


	//   ....[75]....
        /*0864*/ 	.word	0x00013030


	//   ....[76]....
        /*0868*/ 	.word	0x00013040


	//   ....[77]....
        /*086c*/ 	.word	0x00013240


	//   ....[78]....
        /*0870*/ 	.word	0x00013270


	//   ....[79]....
        /*0874*/ 	.word	0x00013430


	//   ....[80]....
        /*0878*/ 	.word	0x00013460


	//   ....[81]....
        /*087c*/ 	.word	0x00013620


	//   ....[82]....
        /*0880*/ 	.word	0x00013640


	//   ....[83]....
        /*0884*/ 	.word	0x00013ff0


	//   ....[84]....
        /*0888*/ 	.word	0x00014010


	//   ....[85]....
        /*088c*/ 	.word	0x000141a0


	//   ....[86]....
        /*0890*/ 	.word	0x000141d0


	//   ....[87]....
        /*0894*/ 	.word	0x00014360


	//   ....[88]....
        /*0898*/ 	.word	0x00014390


	//   ....[89]....
        /*089c*/ 	.word	0x00014520


	//   ....[90]....
        /*08a0*/ 	.word	0x00014540


	//   ....[91]....
        /*08a4*/ 	.word	0x00014700


	//   ....[92]....
        /*08a8*/ 	.word	0x00014760


	//   ....[93]....
        /*08ac*/ 	.word	0x000147c0


	//   ....[94]....
        /*08b0*/ 	.word	0x00014820


	//   ....[95]....
        /*08b4*/ 	.word	0x00014870


	//   ....[96]....
        /*08b8*/ 	.word	0x000148d0


	//   ....[97]....
        /*08bc*/ 	.word	0x00014920


	//   ....[98]....
        /*08c0*/ 	.word	0x00014980


	//----- nvinfo : EIATTR_EXIT_INSTR_OFFSETS
	.align		4
.L_356:
        /*08c4*/ 	.byte	0x04, 0x1c
        /*08c6*/ 	.short	(.L_358 - .L_357)


	//   ....[0]....
.L_357:
        /*08c8*/ 	.word	0x00000450


	//   ....[1]....
        /*08cc*/ 	.word	0x00013650


	//   ....[2]....
        /*08d0*/ 	.word	0x00013790


	//   ....[3]....
        /*08d4*/ 	.word	0x000137f0


	//   ....[4]....
        /*08d8*/ 	.word	0x00014550


	//   ....[5]....
        /*08dc*/ 	.word	0x00014660


	//   ....[6]....
        /*08e0*/ 	.word	0x000146c0


	//----- nvinfo : EIATTR_CTAIDZ_USED
	.align		4
.L_358:
        /*08e4*/ 	.byte	0x01, 0x04
	.zero		2


	//----- nvinfo : EIATTR_MAX_THREADS
	.align		4
        /*08e8*/ 	.byte	0x04, 0x05
        /*08ea*/ 	.short	(.L_360 - .L_359)
.L_359:
        /*08ec*/ 	.word	0x00000100
        /*08f0*/ 	.word	0x00000001
        /*08f4*/ 	.word	0x00000001


	//----- nvinfo : EIATTR_CRS_STACK_SIZE
	.align		4
.L_360:
        /*08f8*/ 	.byte	0x04, 0x1e
        /*08fa*/ 	.short	(.L_362 - .L_361)
.L_361:
        /*08fc*/ 	.word	0x00000000
.L_362:


//--------------------- .nv.info._ZN7cutlass13device_kernelIN5flash19enable_sm80_to_sm89INS1_16FlashAttnFwdSm80INS1_25CollectiveMainloopFwdSm80ILi8ELi1ELb0EN4cute5tupleIJNS5_1CILi128EEENS7_ILi32EEENS7_ILi256EEEEEELi256ENS_10bfloat16_tEfNS_4arch4Sm80ELb0ELb1ELb1ELb1ELb1ELb1ELb1ELb0EEENS1_21CollectiveEpilogueFwdINS6_IJS8_SA_S9_EEENS6_IJNS7_ILi1EEESI_SI_EEESC_SE_Li256ELb1ELb1ELb0ELb0EEENS1_19SingleTileSchedulerILb1ELb0ELb1ELi128EEEEEEEEEvNT_6ParamsE --------------------------
	.section	.nv.info._ZN7cutlass13device_kernelIN5flash19enable_sm80_to_sm89INS1_16FlashAttnFwdSm80INS1_25CollectiveMainloopFwdSm80ILi8ELi1ELb0EN4cute5tupleIJNS5_1CILi128EEENS7_ILi32EEENS7_ILi256EEEEEELi256ENS_10bfloat16_tEfNS_4arch4Sm80ELb0ELb1ELb1ELb1ELb1ELb1ELb1ELb0EEENS1_21CollectiveEpilogueFwdINS6_IJS8_SA_S9_EEENS6_IJNS7_ILi1EEESI_SI_EEESC_SE_Li256ELb1ELb1ELb0ELb0EEENS1_19SingleTileSchedulerILb1ELb0ELb1ELi128EEEEEEEEEvNT_6ParamsE,"",@"SHT_CUDA_INFO"
	.sectionflags	@""
	.align	4


	//----- nvinfo : EIATTR_CUDA_API_VERSION
	.align		4
        /*0000*/ 	.byte	0x04, 0x37
        /*0002*/ 	.short	(.L_364 - .L_363)
.L_363:
        /*0004*/ 	.word	0x00000082


	//----- nvinfo : EIATTR_SW2861232_WAR
	.align		4
.L_364:
        /*0008*/ 	.byte	0x01, 0x35
	.zero		2


	//----- nvinfo : EIATTR_PARAM_CBANK
	.align		4
        /*000c*/ 	.byte	0x04, 0x0a
        /*000e*/ 	.short	(.L_366 - .L_365)
	.align		4
.L_365:
        /*0010*/ 	.word	index@(.nv.constant0._ZN7cutlass13device_kernelIN5flash19enable_sm80_to_sm89INS1_16FlashAttnFwdSm80INS1_25CollectiveMainloopFwdSm80ILi8ELi1ELb0EN4cute5tupleIJNS5_1CILi128EEENS7_ILi32EEENS7_ILi256EEEEEELi256ENS_10bfloat16_tEfNS_4arch4Sm80ELb0ELb1ELb1ELb1ELb1ELb1ELb1ELb0EEENS1_21CollectiveEpilogueFwdINS6_IJS8_SA_S9_EEENS6_IJNS7_ILi1EEESI_SI_EEESC_SE_Li256ELb1ELb1ELb0ELb0EEENS1_19SingleTileSchedulerILb1ELb0ELb1ELi128EEEEEEEEEvNT_6ParamsE)
        /*0014*/ 	.short	0x0160
        /*0016*/ 	.short	0x0418


	//----- nvinfo : EIATTR_CBANK_PARAM_SIZE
	.align		4
.L_366:
        /*0018*/ 	.byte	0x03, 0x19
        /*001a*/ 	.short	0x0418


	//----- nvinfo : EIATTR_KPARAM_INFO
	.align		4
        /*001c*/ 	.byte	0x04, 0x17
        /*001e*/ 	.short	(.L_368 - .L_367)
.L_367:
        /*0020*/ 	.word	0x00000000
        /*0024*/ 	.short	0x0000
        /*0026*/ 	.short	0x0000
        /*0028*/ 	.byte	0x00, 0xf0, 0x61, 0x10


	//----- nvinfo : EIATTR_MAXREG_COUNT
	.align		4
.L_368:
        /*002c*/ 	.byte	0x03, 0x1b
        /*002e*/ 	.short	0x00ff


	//----- nvinfo : EIATTR_NUM_BARRIERS
	.align		4
        /*0030*/ 	.byte	0x02, 0x4c
        /*0032*/ 	.byte	0x02
	.zero		1


	//----- nvinfo : EIATTR_MERCURY_ISA_VERSION
	.align		4
        /*0034*/ 	.byte	0x03, 0x5f
        /*0036*/ 	.short	0x0000


	//----- nvinfo : EIATTR_COOP_GROUP_MASK_REGIDS
	.align		4
        /*0038*/ 	.byte	0x04, 0x29
        /*003a*/ 	.short	(.L_370 - .L_369)


	//   ....[0]....
.L_369:
        /*003c*/ 	.word	0xffffffff


	//   ....[1]....
        /*0040*/ 	.word	0xffffffff


	//   ....[2]....
        /*0044*/ 	.word	0xffffffff


	//   ....[3]....
        /*0048*/ 	.word	0xffffffff


	//   ....[4]....
        /*004c*/ 	.word	0xffffffff


	//   ....[5]....
        /*0050*/ 	.word	0xffffffff


	//   ....[6]....
        /*0054*/ 	.word	0xffffffff


	//   ....[7]....
        /*0058*/ 	.word	0xffffffff


	//   ....[8]....
        /*005c*/ 	.word	0xffffffff


	//   ....[9]....
        /*0060*/ 	.word	0xffffffff


	//   ....[10]....
        /*0064*/ 	.word	0xffffffff


	//   ....[11]....
        /*0068*/ 	.word	0xffffffff


	//   ....[12]....
        /*006c*/ 	.word	0xffffffff


	//   ....[13]....
        /*0070*/ 	.word	0xffffffff


	//   ....[14]....
        /*0074*/ 	.word	0xffffffff


	//   ....[15]....
        /*0078*/ 	.word	0xffffffff


	//   ....[16]....
        /*007c*/ 	.word	0xffffffff


	//   ....[17]....
        /*0080*/ 	.word	0xffffffff


	//   ....[18]....
        /*0084*/ 	.word	0xffffffff


	//   ....[19]....
        /*0088*/ 	.word	0xffffffff


	//   ....[20]....
        /*008c*/ 	.word	0xffffffff


	//   ....[21]....
        /*0090*/ 	.word	0xffffffff


	//   ....[22]....
        /*0094*/ 	.word	0xffffffff


	//   ....[23]....
        /*0098*/ 	.word	0xffffffff


	//   ....[24]....
        /*009c*/ 	.word	0xffffffff


	//   ....[25]....
        /*00a0*/ 	.word	0xffffffff


	//   ....[26]....
        /*00a4*/ 	.word	0xffffffff


	//   ....[27]....
        /*00a8*/ 	.word	0xffffffff


	//   ....[28]....
        /*00ac*/ 	.word	0xffffffff


	//   ....[29]....
        /*00b0*/ 	.word	0xffffffff


	//   ....[30]....
        /*00b4*/ 	.word	0xffffffff


	//   ....[31]....
        /*00b8*/ 	.word	0xffffffff


	//   ....[32]....
        /*00bc*/ 	.word	0xffffffff


	//   ....[33]....
        /*00c0*/ 	.word	0xffffffff


	//   ....[34]....
        /*00c4*/ 	.word	0xffffffff


	//   ....[35]....
        /*00c8*/ 	.word	0xffffffff


	//   ....[36]....
        /*00cc*/ 	.word	0xffffffff


	//   ....[37]....
        /*00d0*/ 	.word	0xffffffff


	//   ....[38]....
        /*00d4*/ 	.word	0xffffffff


	//   ....[39]....
        /*00d8*/ 	.word	0xffffffff


	//   ....[40]....
        /*00dc*/ 	.word	0xffffffff


	//   ....[41]....
        /*00e0*/ 	.word	0xffffffff


	//   ....[42]....
        /*00e4*/ 	.word	0xffffffff


	//   ....[43]....
        /*00e8*/ 	.word	0xffffffff


	//   ....[44]....
        /*00ec*/ 	.word	0xffffffff


	//   ....[45]....
        /*00f0*/ 	.word	0xffffffff


	//   ....[46]....
        /*00f4*/ 	.word	0xffffffff


	//   ....[47]....
        /*00f8*/ 	.word	0xffffffff


	//   ....[48]....
        /*00fc*/ 	.word	0xffffffff


	//   ....[49]....
        /*0100*/ 	.word	0xffffffff


	//   ....[50]....
        /*0104*/ 	.word	0xffffffff


	//   ....[51]....
        /*0108*/ 	.word	0xffffffff


	//   ....[52]....
        /*010c*/ 	.word	0xffffffff


	//   ....[53]....
        /*0110*/ 	.word	0xffffffff


	//   ....[54]....
        /*0114*/ 	.word	0xffffffff


	//   ....[55]....
        /*0118*/ 	.word	0xffffffff


	//   ....[56]....
        /*011c*/ 	.word	0xffffffff


	//   ....[57]....
        /*0120*/ 	.word	0xffffffff


	//   ....[58]....
        /*0124*/ 	.word	0xffffffff


	//   ....[59]....
        /*0128*/ 	.word	0xffffffff


	//   ....[60]....
        /*012c*/ 	.word	0xffffffff


	//   ....[61]....
        /*0130*/ 	.word	0xffffffff


	//   ....[62]....
        /*0134*/ 	.word	0xffffffff


	//   ....[63]....
        /*0138*/ 	.word	0xffffffff


	//   ....[64]....
        /*013c*/ 	.word	0xffffffff


	//   ....[65]....
        /*0140*/ 	.word	0xffffffff


	//   ....[66]....
        /*0144*/ 	.word	0xffffffff


	//   ....[67]....
        /*0148*/ 	.word	0xffffffff


	//   ....[68]....
        /*014c*/ 	.word	0xffffffff


	//   ....[69]....
        /*0150*/ 	.word	0xffffffff


	//   ....[70]....
        /*0154*/ 	.word	0xffffffff


	//   ....[71]....
        /*0158*/ 	.word	0xffffffff


	//   ....[72]....
        /*015c*/ 	.word	0xffffffff


	//   ....[73]....
        /*0160*/ 	.word	0xffffffff


	//   ....[74]....
        /*0164*/ 	.word	0xffffffff


	//   ....[75]....
        /*0168*/ 	.word	0xffffffff


	//   ....[76]....
        /*016c*/ 	.word	0xffffffff


	//   ....[77]....
        /*0170*/ 	.word	0xffffffff


	//   ....[78]....
        /*0174*/ 	.word	0xffffffff


	//   ....[79]....
        /*0178*/ 	.word	0xffffffff


	//   ....[80]....
        /*017c*/ 	.word	0xffffffff


	//   ....[81]....
        /*0180*/ 	.word	0xffffffff


	//   ....[82]....
        /*0184*/ 	.word	0xffffffff


	//   ....[83]....
        /*0188*/ 	.word	0xffffffff


	//   ....[84]....
        /*018c*/ 	.word	0xffffffff


	//   ....[85]....
        /*0190*/ 	.word	0xffffffff


	//   ....[86]....
        /*0194*/ 	.word	0xffffffff


	//   ....[87]....
        /*0198*/ 	.word	0xffffffff


	//   ....[88]....
        /*019c*/ 	.word	0xffffffff


	//   ....[89]....
        /*01a0*/ 	.word	0xffffffff


	//   ....[90]....
        /*01a4*/ 	.word	0xffffffff


	//   ....[91]....
        /*01a8*/ 	.word	0xffffffff


	//   ....[92]....
        /*01ac*/ 	.word	0xffffffff


	//   ....[93]....
        /*01b0*/ 	.word	0xffffffff


	//   ....[94]....
        /*01b4*/ 	.word	0xffffffff


	//   ....[95]....
        /*01b8*/ 	.word	0xffffffff


	//   ....[96]....
        /*01bc*/ 	.word	0xffffffff


	//   ....[97]....
        /*01c0*/ 	.word	0xffffffff


	//   ....[98]....
        /*01c4*/ 	.word	0xffffffff


	//   ....[99]....
        /*01c8*/ 	.word	0xffffffff


	//   ....[100]....
        /*01cc*/ 	.word	0xffffffff


	//   ....[101]....
        /*01d0*/ 	.word	0xffffffff


	//   ....[102]....
        /*01d4*/ 	.word	0xffffffff


	//   ....[103]....
        /*01d8*/ 	.word	0xffffffff


	//   ....[104]....
        /*01dc*/ 	.word	0xffffffff


	//   ....[105]....
        /*01e0*/ 	.word	0xffffffff


	//   ....[106]....
        /*01e4*/ 	.word	0xffffffff


	//   ....[107]....
        /*01e8*/ 	.word	0xffffffff


	//   ....[108]....
        /*01ec*/ 	.word	0xffffffff


	//   ....[109]....
        /*01f0*/ 	.word	0xffffffff


	//   ....[110]....
        /*01f4*/ 	.word	0xffffffff


	//   ....[111]....
        /*01f8*/ 	.word	0xffffffff


	//   ....[112]....
        /*01fc*/ 	.word	0xffffffff


	//----- nvinfo : EIATTR_COOP_GROUP_INSTR_OFFSETS
	.align		4
.L_370:
        /*0200*/ 	.byte	0x04, 0x28
        /*0202*/ 	.short	(.L_372 - .L_371)


	//   ....[0]....
.L_371:
        /*0204*/ 	.word	0x00000090


	//   ....[1]....
        /*0208*/ 	.word	0x00002380


	//   ....[2]....
        /*020c*/ 	.word	0x00002390


	//   ....[3]....
        /*0210*/ 	.word	0x000035b0


	//   ....[4]....
        /*0214*/ 	.word	0x000035c0


	//   ....[5]....
        /*0218*/ 	.word	0x000046d0


	//   ....[6]....
        /*021c*/ 	.word	0x000046f0


	//   ....[7]....
        /*0220*/ 	.word	0x00004ac0


	//   ....[8]....
        /*0224*/ 	.word	0x00004ae0


	//   ....[9]....
        /*0228*/ 	.word	0x00005c30


	//   ....[10]....
        /*022c*/ 	.word	0x00005c70


	//   ....[11]....
        /*0230*/ 	.word	0x00005e60


	//   ....[12]....
        /*0234*/ 	.word	0x00005e90


	//   ....[13]....
        /*0238*/ 	.word	0x00006010


	//   ....[14]....
        /*023c*/ 	.word	0x00006040


	//   ....[15]....
        /*0240*/ 	.word	0x000061c0


	//   ....[16]....
        /*0244*/ 	.word	0x00006200


	//   ....[17]....
        /*0248*/ 	.word	0x00006710


	//   ....[18]....
        /*024c*/ 	.word	0x00006760


	//   ....[19]....
        /*0250*/ 	.word	0x00006b70


	//   ....[20]....
        /*0254*/ 	.word	0x00006bd0


	//   ....[21]....
        /*0258*/ 	.word	0x00006c00


	//   ....[22]....
        /*025c*/ 	.word	0x00006c10


	//   ....[23]....
        /*0260*/ 	.word	0x00006ee0


	//   ....[24]....
        /*0264*/ 	.word	0x000070a0


	//   ....[25]....
        /*0268*/ 	.word	0x000070e0


	//   ....[26]....
        /*026c*/ 	.word	0x00007120


	//   ....[27]....
        /*0270*/ 	.word	0x00007450


	//   ....[28]....
        /*0274*/ 	.word	0x00007610


	//   ....[29]....
        /*0278*/ 	.word	0x00007650


	//   ....[30]....
        /*027c*/ 	.word	0x00007690


	//   ....[31]....
        /*0280*/ 	.word	0x000079d0


	//   ....[32]....
        /*0284*/ 	.word	0x00007b90


	//   ....[33]....
        /*0288*/ 	.word	0x00007bd0


	//   ....[34]....
        /*028c*/ 	.word	0x00007c10


	//   ....[35]....
        /*0290*/ 	.word	0x0000b630


	//   ....[36]....
        /*0294*/ 	.word	0x0000b690


	//   ....[37]....
        /*0298*/ 	.word	0x0000b6d0


	//   ....[38]....
        /*029c*/ 	.word	0x0000b6f0


	//   ....[39]....
        /*02a0*/ 	.word	0x0000b890


	//   ....[40]....
        /*02a4*/ 	.word	0x0000ba50


	//   ....[41]....
        /*02a8*/ 	.word	0x0000ba90


	//   ....[42]....
        /*02ac*/ 	.word	0x0000bad0


	//   ....[43]....
        /*02b0*/ 	.word	0x0000bcd0


	//   ....[44]....
        /*02b4*/ 	.word	0x0000be90


	//   ....[45]....
        /*02b8*/ 	.word	0x0000bed0


	//   ....[46]....
        /*02bc*/ 	.word	0x0000bf10


	//   ....[47]....
        /*02c0*/ 	.word	0x0000c120


	//   ....[48]....
        /*02c4*/ 	.word	0x0000c230


	//   ....[49]....
        /*02c8*/ 	.word	0x0000c270


	//   ....[50]....
        /*02cc*/ 	.word	0x0000c2b0


	//   ....[51]....
        /*02d0*/ 	.word	0x00010640


	//   ....[52]....
        /*02d4*/ 	.word	0x00010680


	//   ....[53]....
        /*02d8*/ 	.word	0x00011320


	//   ....[54]....
        /*02dc*/ 	.word	0x00011330


	//   ....[55]....
        /*02e0*/ 	.word	0x000116b0


	//   ....[56]....
        /*02e4*/ 	.word	0x00011880


	//   ....[57]....
        /*02e8*/ 	.word	0x00012070


	//   ....[58]....
        /*02ec*/ 	.word	0x00012120


	//   ....[59]....
        /*02f0*/ 	.word	0x00012130


	//   ....[60]....
        /*02f4*/ 	.word	0x00012160


	//   ....[61]....
        /*02f8*/ 	.word	0x00012e00


	//   ....[62]....
        /*02fc*/ 	.word	0x00012e10


	//   ....[63]....
        /*0300*/ 	.word	0x000139c0


	//   ....[64]....
        /*0304*/ 	.word	0x000139d0


	//   ....[65]....
        /*0308*/ 	.word	0x00013b60


	//   ....[66]....
        /*030c*/ 	.word	0x00013dc0


	//   ....[67]....
        /*0310*/ 	.word	0x000142e0


	//   ....[68]....
        /*0314*/ 	.word	0x00014460


	//   ....[69]....
        /*0318*/ 	.word	0x00014520


	//   ....[70]....
        /*031c*/ 	.word	0x00014630


	//   ....[71]....
        /*0320*/ 	.word	0x00015cc0


	//   ....[72]....
        /*0324*/ 	.word	0x00015cd0


	//   ....[73]....
        /*0328*/ 	.word	0x00016880


	//   ....[74]....
        /*032c*/ 	.word	0x00016890


	//   ....[75]....
        /*0330*/ 	.word	0x00016ae0


	//   ....[76]....
        /*0334*/ 	.word	0x00016af0


	//   ....[77]....
        /*0338*/ 	.word	0x00016b60


	//   ....[78]....
        /*033c*/ 	.word	0x00016b70


	//   ....[79]....
        /*0340*/ 	.word	0x00017f80


	//   ....[80]....
        /*0344*/ 	.word	0x00017fa0


	//   ....[81]....
        /*0348*/ 	.word	0x00018ba0


	//   ....[82]....
        /*034c*/ 	.word	0x00018bb0


	//   ....[83]....
        /*0350*/ 	.word	0x00018d50


	//   ....[84]....
        /*0354*/ 	.word	0x00019030


	//   ....[85]....
        /*0358*/ 	.word	0x00019580


	//   ....[86]....
        /*035c*/ 	.word	0x00019650


	//   ....[87]....
        /*0360*/ 	.word	0x00019720


	//   ....[88]....
        /*0364*/ 	.word	0x00019830


	//   ....[89]....
        /*0368*/ 	.word	0x0001a990


	//   ....[90]....
        /*036c*/ 	.word	0x0001a9c0


	//   ....[91]....
        /*0370*/ 	.word	0x0001aa10


	//   ....[92]....
        /*0374*/ 	.word	0x0001aa20


	//   ....[93]....
        /*0378*/ 	.word	0x0001c490


	//   ....[94]....
        /*037c*/ 	.word	0x0001c4d0


	//   ....[95]....
        /*0380*/ 	.word	0x0001c500


	//   ....[96]....
        /*0384*/ 	.word	0x0001c530


	//   ....[97]....
        /*0388*/ 	.word	0x0001c770


	//   ....[98]....
        /*038c*/ 	.word	0x0001c780


	//   ....[99]....
        /*0390*/ 	.word	0x0001c980


	//   ....[100]....
        /*0394*/ 	.word	0x0001c9b0


	//   ....[101]....
        /*0398*/ 	.word	0x0001cb70


	//   ....[102]....
        /*039c*/ 	.word	0x0001cba0


	//   ....[103]....
        /*03a0*/ 	.word	0x0001cd60


	//   ....[104]....
        /*03a4*/ 	.word	0x0001cd80


	//   ....[105]....
        /*03a8*/ 	.word	0x0001d730


	//   ....[106]....
        /*03ac*/ 	.word	0x0001d750


	//   ....[107]....
        /*03b0*/ 	.word	0x0001d8e0


	//   ....[108]....
        /*03b4*/ 	.word	0x0001d910


	//   ....[109]....
        /*03b8*/ 	.word	0x0001daa0


	//   ....[110]....
        /*03bc*/ 	.word	0x0001dad0


	//   ....[111]....
        /*03c0*/ 	.word	0x0001dc60


	//   ....[112]....
        /*03c4*/ 	.word	0x0001dc80


	//----- nvinfo : EIATTR_EXIT_INSTR_OFFSETS
	.align		4
.L_372:
        /*03c8*/ 	.byte	0x04, 0x1c
        /*03ca*/ 	.short	(.L_374 - .L_373)


	//   ....[0]....
.L_373:
        /*03cc*/ 	.word	0x00000440


	//   ....[1]....
        /*03d0*/ 	.word	0x0001cd90


	//   ....[2]....
        /*03d4*/ 	.word	0x0001ced0


	//   ....[3]....
        /*03d8*/ 	.word	0x0001cf30


	//   ....[4]....
        /*03dc*/ 	.word	0x0001dc90


	//   ....[5]....
        /*03e0*/ 	.word	0x0001dda0


	//   ....[6]....
        /*03e4*/ 	.word	0x0001de00


	//----- nvinfo : EIATTR_CTAIDZ_USED
	.align		4
.L_374:
        /*03e8*/ 	.byte	0x01, 0x04
	.zero		2


	//----- nvinfo : EIATTR_MAX_THREADS
	.align		4
        /*03ec*/ 	.byte	0x04, 0x05
        /*03ee*/ 	.short	(.L_376 - .L_375)
.L_375:
        /*03f0*/ 	.word	0x00000100
        /*03f4*/ 	.word	0x00000001
        /*03f8*/ 	.word	0x00000001


	//----- nvinfo : EIATTR_CRS_STACK_SIZE
	.align		4
.L_376:
        /*03fc*/ 	.byte	0x04, 0x1e
        /*03fe*/ 	.short	(.L_378 - .L_377)
.L_377:
        /*0400*/ 	.word	0x00000000
.L_378:


//--------------------- .nv.info._ZN7cutlass13device_kernelIN5flash19enable_sm80_to_sm89INS1_16FlashAttnFwdSm80INS1_25CollectiveMainloopFwdSm80ILi8ELi1ELb1EN4cute5tupleIJNS5_1CILi128EEENS7_ILi64EEENS7_ILi256EEEEEELi256ENS_10bfloat16_tEfNS_4arch4Sm80ELb1ELb0ELb1ELb0ELb1ELb0ELb1ELb0EEENS1_21CollectiveEpilogueFwdINS6_IJS8_SA_S9_EEENS6_IJNS7_ILi1EEESI_SI_EEESC_SE_Li256ELb0ELb1ELb0ELb0EEENS1_30DynamicPersistentTileSchedulerILi256ELi256ELb0ELb1ELb0EEEEEEEEEvNT_6ParamsE --------------------------
	.section	.nv.info._ZN7cutlass13device_kernelIN5flash19enable_sm80_to_sm89INS1_16FlashAttnFwdSm80INS1_25CollectiveMainloopFwdSm80ILi8ELi1ELb1EN4cute5tupleIJNS5_1CILi128EEENS7_ILi64EEENS7_ILi256EEEEEELi256ENS_10bfloat16_tEfNS_4arch4Sm80ELb1ELb0ELb1ELb0ELb1ELb0ELb1ELb0EEENS1_21CollectiveEpilogueFwdINS6_IJS8_SA_S9_EEENS6_IJNS7_ILi1EEESI_SI_EEESC_SE_Li256ELb0ELb1ELb0ELb0EEENS1_30DynamicPersistentTileSchedulerILi256ELi256ELb0ELb1ELb0EEEEEEEEEvNT_6ParamsE,"",@"SHT_CUDA_INFO"
	.sectionflags	@""
	.align	4


	//----- nvinfo : EIATTR_CUDA_API_VERSION
	.align		4
        /*0000*/ 	.byte	0x04, 0x37
        /*0002*/ 	.short	(.L_380 - .L_379)
.L_379:
        /*0004*/ 	.word	0x00000082


	//----- nvinfo : EIATTR_SW2861232_WAR
	.align		4
.L_380:
        /*0008*/ 	.byte	0x01, 0x35
	.zero		2


	//----- nvinfo : EIATTR_PARAM_CBANK
	.align		4
        /*000c*/ 	.byte	0x04, 0x0a
        /*000e*/ 	.short	(.L_382 - .L_381)
	.align		4
.L_381:
        /*0010*/ 	.word	index@(.nv.constant0._ZN7cutlass13device_kernelIN5flash19enable_sm80_to_sm89INS1_16FlashAttnFwdSm80INS1_25CollectiveMainloopFwdSm80ILi8ELi1ELb1EN4cute5tupleIJNS5_1CILi128EEENS7_ILi64EEENS7_ILi256EEEEEELi256ENS_10bfloat16_tEfNS_4arch4Sm80ELb1ELb0ELb1ELb0ELb1ELb0ELb1ELb0EEENS1_21CollectiveEpilogueFwdINS6_IJS8_SA_S9_EEENS6_IJNS7_ILi1EEESI_SI_EEESC_SE_Li256ELb0ELb1ELb0ELb0EEENS1_30DynamicPersistentTileSchedulerILi256ELi256ELb0ELb1ELb0EEEEEEEEEvNT_6ParamsE)
        /*0014*/ 	.short	0x0160
        /*0016*/ 	.short	0x0428


	//----- nvinfo : EIATTR_CBANK_PARAM_SIZE
	.align		4
.L_382:
        /*0018*/ 	.byte	0x03, 0x19
        /*001a*/ 	.short	0x0428


	//----- nvinfo : EIATTR_KPARAM_INFO
	.align		4
        /*001c*/ 	.byte	0x04, 0x17
        /*001e*/ 	.short	(.L_384 - .L_383)
.L_383:
        /*0020*/ 	.word	0x00000000
        /*0024*/ 	.short	0x0000
        /*0026*/ 	.short	0x0000
        /*0028*/ 	.byte	0x00, 0xf0, 0xa1, 0x10


	//----- nvinfo : EIATTR_MAXREG_COUNT
	.align		4
.L_384:
        /*002c*/ 	.byte	0x03, 0x1b
        /*002e*/ 	.short	0x00ff


	//----- nvinfo : EIATTR_NUM_BARRIERS
	.align		4
        /*0030*/ 	.byte	0x02, 0x4c
        /*0032*/ 	.byte	0x06
	.zero		1


	//----- nvinfo : EIATTR_ANNOTATIONS
	.align		4
        /*0034*/ 	.byte	0x04, 0x55
        /*0036*/ 	.short	(.L_386 - .L_385)


	//   ....[0]....
.L_385:
        /* <DEDUP_REMOVED lines=185> */


	//----- nvinfo : EIATTR_MERCURY_ISA_VERSION
	.align		4
.L_386:
        /*0bb0*/ 	.byte	0x03, 0x5f
        /*0bb2*/ 	.short	0x0000


	//----- nvinfo : EIATTR_INT_WARP_WIDE_INSTR_OFFSETS
	.align		4
        /*0bb4*/ 	.byte	0x04, 0x31
        /*0bb6*/ 	.short	(.L_388 - .L_387)


	//   ....[0]....
.L_387:
        /*0bb8*/ 	.word	0x0000ed60


	//   ....[1]....
        /*0bbc*/ 	.word	0x0000ede0


	//----- nvinfo : EIATTR_COOP_GROUP_MASK_REGIDS
	.align		4
.L_388:
        /*0bc0*/ 	.byte	0x04, 0x29
        /*0bc2*/ 	.short	(.L_390 - .L_389)


	//   ....[0]....
.L_389:
        /*0bc4*/ 	.word	0xffffffff


	//   ....[1]....
        /*0bc8*/ 	.word	0xffffffff


	//   ....[2]....
        /*0bcc*/ 	.word	0xffffffff


	//   ....[3]....
        /*0bd0*/ 	.word	0xffffffff


	//   ....[4]....
        /*0bd4*/ 	.word	0xffffffff


	//   ....[5]....
        /*0bd8*/ 	.word	0xffffffff


	//   ....[6]....
        /*0bdc*/ 	.word	0xffffffff


	//   ....[7]....
        /*0be0*/ 	.word	0xffffffff


	//   ....[8]....
        /*0be4*/ 	.word	0xffffffff


	//   ....[9]....
        /*0be8*/ 	.word	0xffffffff


	//   ....[10]....
        /*0bec*/ 	.word	0xffffffff


	//   ....[11]....
        /*0bf0*/ 	.word	0xffffffff


	//   ....[12]....
        /*0bf4*/ 	.word	0xffffffff


	//   ....[13]....
        /*0bf8*/ 	.word	0xffffffff


	//   ....[14]....
        /*0bfc*/ 	.word	0xffffffff


	//   ....[15]....
        /*0c00*/ 	.word	0xffffffff


	//   ....[16]....
        /*0c04*/ 	.word	0xffffffff


	//   ....[17]....
        /*0c08*/ 	.word	0xffffffff


	//   ....[18]....
        /*0c0c*/ 	.word	0xffffffff


	//   ....[19]....
        /*0c10*/ 	.word	0xffffffff


	//   ....[20]....
        /*0c14*/ 	.word	0xffffffff


	//   ....[21]....
        /*0c18*/ 	.word	0xffffffff


	//   ....[22]....
        /*0c1c*/ 	.word	0xffffffff


	//   ....[23]....
        /*0c20*/ 	.word	0xffffffff


	//   ....[24]....
        /*0c24*/ 	.word	0xffffffff


	//   ....[25]....
        /*0c28*/ 	.word	0xffffffff


	//   ....[26]....
        /*0c2c*/ 	.word	0xffffffff


	//   ....[27]....
        /*0c30*/ 	.word	0xffffffff


	//   ....[28]....
        /*0c34*/ 	.word	0xffffffff


	//   ....[29]....
        /*0c38*/ 	.word	0xffffffff


	//   ....[30]....
        /*0c3c*/ 	.word	0xffffffff


	//   ....[31]....
        /*0c40*/ 	.word	0xffffffff


	//   ....[32]....
        /*0c44*/ 	.word	0xffffffff


	//   ....[33]....
        /*0c48*/ 	.word	0xffffffff


	//   ....[34]....
        /*0c4c*/ 	.word	0xffffffff


	//   ....[35]....
        /*0c50*/ 	.word	0xffffffff


	//   ....[36]....
        /*0c54*/ 	.word	0xffffffff


	//   ....[37]....
        /*0c58*/ 	.word	0xffffffff


	//   ....[38]....
        /*0c5c*/ 	.word	0xffffffff


	//   ....[39]....
        /*0c60*/ 	.word	0xffffffff


	//   ....[40]....
        /*0c64*/ 	.word	0xffffffff


	//   ....[41]....
        /*0c68*/ 	.word	0xffffffff


	//   ....[42]....
        /*0c6c*/ 	.word	0xffffffff


	//   ....[43]....
        /*0c70*/ 	.word	0xffffffff


	//   ....[44]....
        /*0c74*/ 	.word	0xffffffff


	//   ....[45]....
        /*0c78*/ 	.word	0xffffffff


	//   ....[46]....
        /*0c7c*/ 	.word	0xffffffff


	//   ....[47]....
        /*0c80*/ 	.word	0xffffffff


	//   ....[48]....
        /*0c84*/ 	.word	0xffffffff


	//   ....[49]....
        /*0c88*/ 	.word	0xffffffff


	//   ....[50]....
        /*0c8c*/ 	.word	0xffffffff


	//   ....[51]....
        /*0c90*/ 	.word	0xffffffff


	//   ....[52]....
        /*0c94*/ 	.word	0xffffffff


	//   ....[53]....
        /*0c98*/ 	.word	0xffffffff


	//   ....[54]....
        /*0c9c*/ 	.word	0xffffffff


	//   ....[55]....
        /*0ca0*/ 	.word	0xffffffff


	//   ....[56]....
        /*0ca4*/ 	.word	0xffffffff


	//   ....[57]....
        /*0ca8*/ 	.word	0xffffffff


	//   ....[58]....
        /*0cac*/ 	.word	0xffffffff


	//   ....[59]....
        /*0cb0*/ 	.word	0xffffffff


	//   ....[60]....
        /*0cb4*/ 	.word	0xffffffff


	//   ....[61]....
        /*0cb8*/ 	.word	0xffffffff


	//   ....[62]....
        /*0cbc*/ 	.word	0xffffffff


	//   ....[63]....
        /*0cc0*/ 	.word	0xffffffff


	//   ....[64]....
        /*0cc4*/ 	.word	0xffffffff


	//   ....[65]....
        /*0cc8*/ 	.word	0xffffffff


	//   ....[66]....
        /*0ccc*/ 	.word	0xffffffff


	//   ....[67]....
        /*0cd0*/ 	.word	0xffffffff


	//   ....[68]....
        /*0cd4*/ 	.word	0xffffffff


	//   ....[69]....
        /*0cd8*/ 	.word	0xffffffff


	//   ....[70]....
        /*0cdc*/ 	.word	0xffffffff


	//   ....[71]....
        /*0ce0*/ 	.word	0xffffffff


	//   ....[72]....
        /*0ce4*/ 	.word	0xffffffff


	//   ....[73]....
        /*0ce8*/ 	.word	0xffffffff


	//   ....[74]....
        /*0cec*/ 	.word	0xffffffff


	//   ....[75]....
        /*0cf0*/ 	.word	0xffffffff


	//   ....[76]....
        /*0cf4*/ 	.word	0xffffffff


	//   ....[77]....
        /*0cf8*/ 	.word	0xffffffff


	//   ....[78]....
        /*0cfc*/ 	.word	0xffffffff


	//   ....[79]....
        /*0d00*/ 	.word	0xffffffff


	//   ....[80]....
        /*0d04*/ 	.word	0xffffffff


	//   ....[81]....
        /*0d08*/ 	.word	0xffffffff


	//   ....[82]....
        /*0d0c*/ 	.word	0xffffffff


	//   ....[83]....
        /*0d10*/ 	.word	0xffffffff


	//   ....[84]....
        /*0d14*/ 	.word	0xffffffff


	//   ....[85]....
        /*0d18*/ 	.word	0xffffffff


	//   ....[86]....
        /*0d1c*/ 	.word	0xffffffff


	//   ....[87]....
        /*0d20*/ 	.word	0xffffffff


	//   ....[88]....
        /*0d24*/ 	.word	0xffffffff


	//   ....[89]....
        /*0d28*/ 	.word	0xffffffff


	//   ....[90]....
        /*0d2c*/ 	.word	0xffffffff


	//   ....[91]....
        /*0d30*/ 	.word	0xffffffff


	//   ....[92]....
        /*0d34*/ 	.word	0xffffffff


	//   ....[93]....
        /*0d38*/ 	.word	0xffffffff


	//   ....[94]....
        /*0d3c*/ 	.word	0xffffffff


	//   ....[95]....
        /*0d40*/ 	.word	0xffffffff


	//   ....[96]....
        /*0d44*/ 	.word	0xffffffff


	//   ....[97]....
        /*0d48*/ 	.word	0xffffffff


	//   ....[98]....
        /*0d4c*/ 	.word	0xffffffff


	//   ....[99]....
        /*0d50*/ 	.word	0xffffffff


	//   ....[100]....
        /*0d54*/ 	.word	0xffffffff


	//   ....[101]....
        /*0d58*/ 	.word	0xffffffff


	//   ....[102]....
        /*0d5c*/ 	.word	0xffffffff


	//   ....[103]....
        /*0d60*/ 	.word	0xffffffff


	//   ....[104]....
        /*0d64*/ 	.word	0xffffffff


	//   ....[105]....
        /*0d68*/ 	.word	0xffffffff


	//   ....[106]....
        /*0d6c*/ 	.word	0xffffffff


	//   ....[107]....
        /*0d70*/ 	.word	0xffffffff


	//   ....[108]....
        /*0d74*/ 	.word	0xffffffff


	//   ....[109]....
        /*0d78*/ 	.word	0xffffffff


	//   ....[110]....
        /*0d7c*/ 	.word	0xffffffff


	//   ....[111]....
        /*0d80*/ 	.word	0xffffffff


	//   ....[112]....
        /*0d84*/ 	.word	0xffffffff


	//   ....[113]....
        /*0d88*/ 	.word	0xffffffff


	//   ....[114]....
        /*0d8c*/ 	.word	0xffffffff


	//   ....[115]....
        /*0d90*/ 	.word	0xffffffff


	//   ....[116]....
        /*0d94*/ 	.word	0xffffffff


	//   ....[117]....
        /*0d98*/ 	.word	0xffffffff


	//   ....[118]....
        /*0d9c*/ 	.word	0xffffffff


	//   ....[119]....
        /*0da0*/ 	.word	0xffffffff


	//   ....[120]....
        /*0da4*/ 	.word	0xffffffff


	//   ....[121]....
        /*0da8*/ 	.word	0xffffffff


	//   ....[122]....
        /*0dac*/ 	.word	0xffffffff


	//   ....[123]....
        /*0db0*/ 	.word	0xffffffff


	//   ....[124]....
        /*0db4*/ 	.word	0xffffffff


	//----- nvinfo : EIATTR_COOP_GROUP_INSTR_OFFSETS
	.align		4
.L_390:
        /*0db8*/ 	.byte	0x04, 0x28
        /*0dba*/ 	.short	(.L_392 - .L_391)


	//   ....[0]....
.L_391:
        /*0dbc*/ 	.word	0x00000050


	//   ....[1]....
        /*0dc0*/ 	.word	0x000017d0


	//   ....[2]....
        /*0dc4*/ 	.word	0x00001800


	//   ....[3]....
        /*0dc8*/ 	.word	0x00001830


	//   ....[4]....
        /*0dcc*/ 	.word	0x00001850


	//   ....[5]....
        /*0dd0*/ 	.word	0x00001a20


	//   ....[6]....
        /*0dd4*/ 	.word	0x00001a40


	//   ....[7]....
        /*0dd8*/ 	.word	0x00001b70


	//   ....[8]....
        /*0ddc*/ 	.word	0x00001b90


	//   ....[9]....
        /*0de0*/ 	.word	0x00001da0


	//   ....[10]....
        /*0de4*/ 	.word	0x00001dc0


	//   ....[11]....
        /*0de8*/ 	.word	0x00001e10


	//   ....[12]....
        /*0dec*/ 	.word	0x00001e70


	//   ....[13]....
        /*0df0*/ 	.word	0x00002430


	//   ....[14]....
        /*0df4*/ 	.word	0x00002440


	//   ....[15]....
        /*0df8*/ 	.word	0x00002450


	//   ....[16]....
        /*0dfc*/ 	.word	0x00002460


	//   ....[17]....
        /*0e00*/ 	.word	0x00003950


	//   ....[18]....
        /*0e04*/ 	.word	0x000039c0


	//   ....[19]....
        /*0e08*/ 	.word	0x00003ae0


	//   ....[20]....
        /*0e0c*/ 	.word	0x00003b20


	//   ....[21]....
        /*0e10*/ 	.word	0x00003e30


	//   ....[22]....
        /*0e14*/ 	.word	0x00004070


	//   ....[23]....
        /*0e18*/ 	.word	0x00004470


	//   ....[24]....
        /*0e1c*/ 	.word	0x00004490


	//   ....[25]....
        /*0e20*/ 	.word	0x000044b0


	//   ....[26]....
        /*0e24*/ 	.word	0x000044d0


	//   ....[27]....
        /*0e28*/ 	.word	0x000060a0


	//   ....[28]....
        /*0e2c*/ 	.word	0x00006110


	//   ....[29]....
        /*0e30*/ 	.word	0x00006210


	//   ....[30]....
        /*0e34*/ 	.word	0x00006240


	//   ....[31]....
        /*0e38*/ 	.word	0x00007840


	//   ....[32]....
        /*0e3c*/ 	.word	0x000078b0


	//   ....[33]....
        /*0e40*/ 	.word	0x000079b0


	//   ....[34]....
        /*0e44*/ 	.word	0x000079e0


	//   ....[35]....
        /*0e48*/ 	.word	0x00007d30


	//   ....[36]....
        /*0e4c*/ 	.word	0x00007fa0


	//   ....[37]....
        /*0e50*/ 	.word	0x000082c0


	//   ....[38]....
        /*0e54*/ 	.word	0x000082e0


	//   ....[39]....
        /*0e58*/ 	.word	0x00008400


	//   ....[40]....
        /*0e5c*/ 	.word	0x00008420


	//   ....[41]....
        /*0e60*/ 	.word	0x0000a700


	//   ....[42]....
        /*0e64*/ 	.word	0x0000a770


	//   ....[43]....
        /*0e68*/ 	.word	0x0000a780


	//   ....[44]....
        /*0e6c*/ 	.word	0x0000a840


	//   ....[45]....
        /*0e70*/ 	.word	0x0000bf90


	//   ....[46]....
        /*0e74*/ 	.word	0x0000bfd0


	//   ....[47]....
        /*0e78*/ 	.word	0x0000c0e0


	//   ....[48]....
        /*0e7c*/ 	.word	0x0000c100


	//   ....[49]....
        /*0e80*/ 	.word	0x0000c490


	//   ....[50]....
        /*0e84*/ 	.word	0x0000c4b0


	//   ....[51]....
        /*0e88*/ 	.word	0x0000c4d0


	//   ....[52]....
        /*0e8c*/ 	.word	0x0000c4f0


	//   ....[53]....
        /*0e90*/ 	.word	0x0000e310


	//   ....[54]....
        /*0e94*/ 	.word	0x0000e360


	//   ....[55]....
        /*0e98*/ 	.word	0x0000e380


	//   ....[56]....
        /*0e9c*/ 	.word	0x0000e3a0


	//   ....[57]....
        /*0ea0*/ 	.word	0x0000f7c0


	//   ....[58]....
        /*0ea4*/ 	.word	0x0000fb70


	//   ....[59]....
        /*0ea8*/ 	.word	0x0000fb90


	//   ....[60]....
        /*0eac*/ 	.word	0x0000fbb0


	//   ....[61]....
        /*0eb0*/ 	.word	0x0000fbd0


	//   ....[62]....
        /*0eb4*/ 	.word	0x0000fe70


	//   ....[63]....
        /*0eb8*/ 	.word	0x0000fe90


	//   ....[64]....
        /*0ebc*/ 	.word	0x00010010


	//   ....[65]....
        /*0ec0*/ 	.word	0x00010040


	//   ....[66]....
        /*0ec4*/ 	.word	0x00010180


	//   ....[67]....
        /*0ec8*/ 	.word	0x000101b0


	//   ....[68]....
        /*0ecc*/ 	.word	0x000102f0


	//   ....[69]....
        /*0ed0*/ 	.word	0x00010310


	//   ....[70]....
        /*0ed4*/ 	.word	0x000108e0


	//   ....[71]....
        /*0ed8*/ 	.word	0x00010900


	//   ....[72]....
        /*0edc*/ 	.word	0x00010b60


	//   ....[73]....
        /*0ee0*/ 	.word	0x00010b70


	//   ....[74]....
        /*0ee4*/ 	.word	0x00010d60


	//   ....[75]....
        /*0ee8*/ 	.word	0x00010d80


	//   ....[76]....
        /*0eec*/ 	.word	0x00010f70


	//   ....[77]....
        /*0ef0*/ 	.word	0x00010f80


	//   ....[78]....
        /*0ef4*/ 	.word	0x000111e0


	//   ....[79]....
        /*0ef8*/ 	.word	0x000112f0


	//   ....[80]....
        /*0efc*/ 	.word	0x00011360


	//   ....[81]....
        /*0f00*/ 	.word	0x00011580


	//   ....[82]....
        /*0f04*/ 	.word	0x000115f0


	//   ....[83]....
        /*0f08*/ 	.word	0x00011660


	//   ....[84]....
        /*0f0c*/ 	.word	0x000116d0


	//   ....[85]....
        /*0f10*/ 	.word	0x00011b10


	//   ....[86]....
        /*0f14*/ 	.word	0x00011b60


	//   ....[87]....
        /*0f18*/ 	.word	0x00011bb0


	//   ....[88]....
        /*0f1c*/ 	.word	0x00011c00


	//   ....[89]....
        /*0f20*/ 	.word	0x00011c70


	//   ....[90]....
        /*0f24*/ 	.word	0x00011ce0


	//   ....[91]....
        /*0f28*/ 	.word	0x00011f00


	//   ....[92]....
        /*0f2c*/ 	.word	0x00011f70


	//   ....[93]....
        /*0f30*/ 	.word	0x00011fe0


	//   ....[94]....
        /*0f34*/ 	.word	0x00012050


	//   ....[95]....
        /*0f38*/ 	.word	0x00012270


	//   ....[96]....
        /*0f3c*/ 	.word	0x000122e0


	//   ....[97]....
        /*0f40*/ 	.word	0x00012350


	//   ....[98]....
        /*0f44*/ 	.word	0x000123d0


	//   ....[99]....
        /*0f48*/ 	.word	0x00012850


	//   ....[100]....
        /*0f4c*/ 	.word	0x00012890


	//   ....[101]....
        /*0f50*/ 	.word	0x000128e0


	//   ....[102]....
        /*0f54*/ 	.word	0x00012920


	//   ....[103]....
        /*0f58*/ 	.word	0x00012980


	//   ....[104]....
        /*0f5c*/ 	.word	0x000129f0


	//   ....[105]....
        /*0f60*/ 	.word	0x00012a60


	//   ....[106]....
        /*0f64*/ 	.word	0x00012c10


	//   ....[107]....
        /*0f68*/ 	.word	0x00012c80


	//   ....[108]....
        /*0f6c*/ 	.word	0x00012cd0


	//   ....[109]....
        /*0f70*/ 	.word	0x00012d10


	//   ....[110]....
        /*0f74*/ 	.word	0x00012d60


	//   ....[111]....
        /*0f78*/ 	.word	0x00012da0


	//   ....[112]....
        /*0f7c*/ 	.word	0x00012df0


	//   ....[113]....
        /*0f80*/ 	.word	0x00012e50


	//   ....[114]....
        /*0f84*/ 	.word	0x00012ea0


	//   ....[115]....
        /*0f88*/ 	.word	0x00012ef0


	//   ....[116]....
        /*0f8c*/ 	.word	0x00012f60


	//   ....[117]....
        /*0f90*/ 	.word	0x00012fd0


	//   ....[118]....
        /*0f94*/ 	.word	0x00013050


	//   ....[119]....
        /*0f98*/ 	.word	0x000130c0


	//   ....[120]....
        /*0f9c*/ 	.word	0x00013140


	//   ....[121]....
        /*0fa0*/ 	.word	0x000131c0


	//   ....[122]....
        /*0fa4*/ 	.word	0x00013240


	//   ....[123]....
        /*0fa8*/ 	.word	0x000132b0


	//   ....[124]....
        /*0fac*/ 	.word	0x00013320


	//----- nvinfo : EIATTR_EXIT_INSTR_OFFSETS
	.align		4
.L_392:
        /*0fb0*/ 	.byte	0x04, 0x1c
        /*0fb2*/ 	.short	(.L_394 - .L_393)


	//   ....[0]....
.L_393:
        /*0fb4*/ 	.word	0x000000a0


	//   ....[1]....
        /*0fb8*/ 	.word	0x000112a0


	//----- nvinfo : EIATTR_MAX_THREADS
	.align		4
.L_394:
        /*0fbc*/ 	.byte	0x04, 0x05
        /*0fbe*/ 	.short	(.L_396 - .L_395)
.L_395:
        /*0fc0*/ 	.word	0x00000100
        /*0fc4*/ 	.word	0x00000001
        /*0fc8*/ 	.word	0x00000001


	//----- nvinfo : EIATTR_CRS_STACK_SIZE
	.align		4
.L_396:
        /*0fcc*/ 	.byte	0x04, 0x1e
        /*0fce*/ 	.short	(.L_398 - .L_397)
.L_397:
        /*0fd0*/ 	.word	0x00000000
.L_398:


//--------------------- .nv.info._ZN7cutlass13device_kernelIN5flash19enable_sm80_to_sm89INS1_16FlashAttnFwdSm80INS1_25CollectiveMainloopFwdSm80ILi8ELi1ELb1EN4cute5tupleIJNS5_1CILi128EEENS7_ILi64EEENS7_ILi256EEEEEELi256ENS_10bfloat16_tEfNS_4arch4Sm80ELb1ELb0ELb1ELb1ELb1ELb0ELb1ELb0EEENS1_21CollectiveEpilogueFwdINS6_IJS8_SA_S9_EEENS6_IJNS7_ILi1EEESI_SI_EEESC_SE_Li256ELb1ELb1ELb0ELb0EEENS1_19SingleTileSchedulerILb1ELb0ELb1ELi128EEEEEEEEEvNT_6ParamsE --------------------------
	.section	.nv.info._ZN7cutlass13device_kernelIN5flash19enable_sm80_to_sm89INS1_16FlashAttnFwdSm80INS1_25CollectiveMainloopFwdSm80ILi8ELi1ELb1EN4cute5tupleIJNS5_1CILi128EEENS7_ILi64EEENS7_ILi256EEEEEELi256ENS_10bfloat16_tEfNS_4arch4Sm80ELb1ELb0ELb1ELb1ELb1ELb0ELb1ELb0EEENS1_21CollectiveEpilogueFwdINS6_IJS8_SA_S9_EEENS6_IJNS7_ILi1EEESI_SI_EEESC_SE_Li256ELb1ELb1ELb0ELb0EEENS1_19SingleTileSchedulerILb1ELb0ELb1ELi128EEEEEEEEEvNT_6ParamsE,"",@"SHT_CUDA_INFO"
	.sectionflags	@""
	.align	4


	//----- nvinfo : EIATTR_CUDA_API_VERSION
	.align		4
        /*0000*/ 	.byte	0x04, 0x37
        /*0002*/ 	.short	(.L_400 - .L_399)
.L_399:
        /*0004*/ 	.word	0x00000082


	//----- nvinfo : EIATTR_SW2861232_WAR
	.align		4
.L_400:
        /*0008*/ 	.byte	0x01, 0x35
	.zero		2


	//----- nvinfo : EIATTR_PARAM_CBANK
	.align		4
        /*000c*/ 	.byte	0x04, 0x0a
        /*000e*/ 	.short	(.L_402 - .L_401)
	.align		4
.L_401:
        /*0010*/ 	.word	index@(.nv.constant0._ZN7cutlass13device_kernelIN5flash19enable_sm80_to_sm89INS1_16FlashAttnFwdSm80INS1_25CollectiveMainloopFwdSm80ILi8ELi1ELb1EN4cute5tupleIJNS5_1CILi128EEENS7_ILi64EEENS7_ILi256EEEEEELi256ENS_10bfloat16_tEfNS_4arch4Sm80ELb1ELb0ELb1ELb1ELb1ELb0ELb1ELb0EEENS1_21CollectiveEpilogueFwdINS6_IJS8_SA_S9_EEENS6_IJNS7_ILi1EEESI_SI_EEESC_SE_Li256ELb1ELb1ELb0ELb0EEENS1_19SingleTileSchedulerILb1ELb0ELb1ELi128EEEEEEEEEvNT_6ParamsE)
        /*0014*/ 	.short	0x0160
        /*0016*/ 	.short	0x0418


	//----- nvinfo : EIATTR_CBANK_PARAM_SIZE
	.align		4
.L_402:
        /*0018*/ 	.byte	0x03, 0x19
        /*001a*/ 	.short	0x0418


	//----- nvinfo : EIATTR_KPARAM_INFO
	.align		4
        /*001c*/ 	.byte	0x04, 0x17
        /*001e*/ 	.short	(.L_404 - .L_403)
.L_403:
        /*0020*/ 	.word	0x00000000
        /*0024*/ 	.short	0x0000
        /*0026*/ 	.short	0x0000
        /*0028*/ 	.byte	0x00, 0xf0, 0x61, 0x10


	//----- nvinfo : EIATTR_MAXREG_COUNT
	.align		4
.L_404:
        /*002c*/ 	.byte	0x03, 0x1b
        /*002e*/ 	.short	0x00ff


	//----- nvinfo : EIATTR_NUM_BARRIERS
	.align		4
        /*0030*/ 	.byte	0x02, 0x4c
        /*0032*/ 	.byte	0x02
	.zero		1


	//----- nvinfo : EIATTR_ANNOTATIONS
	.align		4
        /*0034*/ 	.byte	0x04, 0x55
        /*0036*/ 	.short	(.L_406 - .L_405)


	//   ....[0]....
.L_405:
        /* <DEDUP_REMOVED lines=103> */


	//----- nvinfo : EIATTR_MERCURY_ISA_VERSION
	.align		4
.L_406:
        /*0698*/ 	.byte	0x03, 0x5f
        /*069a*/ 	.short	0x0000


	//----- nvinfo : EIATTR_COOP_GROUP_MASK_REGIDS
	.align		4
        /*069c*/ 	.byte	0x04, 0x29
        /*069e*/ 	.short	(.L_408 - .L_407)


	//   ....[0]....
.L_407:
        /*06a0*/ 	.word	0xffffffff


	//   ....[1]....
        /*06a4*/ 	.word	0xffffffff


	//   ....[2]....
        /*06a8*/ 	.word	0xffffffff


	//   ....[3]....
        /*06ac*/ 	.word	0xffffffff


	//   ....[4]....
        /*06b0*/ 	.word	0xffffffff


	//   ....[5]....
        /*06b4*/ 	.word	0xffffffff


	//   ....[6]....
        /*06b8*/ 	.word	0xffffffff


	//   ....[7]....
        /*06bc*/ 	.word	0xffffffff


	//   ....[8]....
        /*06c0*/ 	.word	0xffffffff


	//   ....[9]....
        /*06c4*/ 	.word	0xffffffff


	//   ....[10]....
        /*06c8*/ 	.word	0xffffffff


	//   ....[11]....
        /*06cc*/ 	.word	0xffffffff


	//   ....[12]....
        /*06d0*/ 	.word	0xffffffff


	//   ....[13]....
        /*06d4*/ 	.word	0xffffffff


	//   ....[14]....
        /*06d8*/ 	.word	0xffffffff


	//   ....[15]....
        /*06dc*/ 	.word	0xffffffff


	//   ....[16]....
        /*06e0*/ 	.word	0xffffffff


	//   ....[17]....
        /*06e4*/ 	.word	0xffffffff


	//   ....[18]....
        /*06e8*/ 	.word	0xffffffff


	//   ....[19]....
        /*06ec*/ 	.word	0xffffffff


	//   ....[20]....
        /*06f0*/ 	.word	0xffffffff


	//   ....[21]....
        /*06f4*/ 	.word	0xffffffff


	//   ....[22]....
        /*06f8*/ 	.word	0xffffffff


	//   ....[23]....
        /*06fc*/ 	.word	0xffffffff


	//   ....[24]....
        /*0700*/ 	.word	0xffffffff


	//   ....[25]....
        /*0704*/ 	.word	0xffffffff


	//   ....[26]....
        /*0708*/ 	.word	0xffffffff


	//   ....[27]....
        /*070c*/ 	.word	0xffffffff


	//   ....[28]....
        /*0710*/ 	.word	0xffffffff


	//   ....[29]....
        /*0714*/ 	.word	0xffffffff


	//   ....[30]....
        /*0718*/ 	.word	0xffffffff


	//   ....[31]....
        /*071c*/ 	.word	0xffffffff


	//   ....[32]....
        /*0720*/ 	.word	0xffffffff


	//   ....[33]....
        /*0724*/ 	.word	0xffffffff


	//   ....[34]....
        /*0728*/ 	.word	0xffffffff


	//   ....[35]....
        /*072c*/ 	.word	0xffffffff


	//   ....[36]....
        /*0730*/ 	.word	0xffffffff


	//   ....[37]....
        /*0734*/ 	.word	0xffffffff


	//   ....[38]....
        /*0738*/ 	.word	0xffffffff


	//   ....[39]....
        /*073c*/ 	.word	0xffffffff


	//   ....[40]....
        /*0740*/ 	.word	0xffffffff


	//   ....[41]....
        /*0744*/ 	.word	0xffffffff


	//   ....[42]....
        /*0748*/ 	.word	0xffffffff


	//   ....[43]....
        /*074c*/ 	.word	0xffffffff


	//   ....[44]....
        /*0750*/ 	.word	0xffffffff


	//   ....[45]....
        /*0754*/ 	.word	0xffffffff


	//   ....[46]....
        /*0758*/ 	.word	0xffffffff


	//   ....[47]....
        /*075c*/ 	.word	0xffffffff


	//   ....[48]....
        /*0760*/ 	.word	0xffffffff


	//   ....[49]....
        /*0764*/ 	.word	0xffffffff


	//   ....[50]....
        /*0768*/ 	.word	0xffffffff


	//   ....[51]....
        /*076c*/ 	.word	0xffffffff


	//   ....[52]....
        /*0770*/ 	.word	0xffffffff


	//   ....[53]....
        /*0774*/ 	.word	0xffffffff


	//   ....[54]....
        /*0778*/ 	.word	0xffffffff


	//   ....[55]....
        /*077c*/ 	.word	0xffffffff


	//   ....[56]....
        /*0780*/ 	.word	0xffffffff


	//   ....[57]....
        /*0784*/ 	.word	0xffffffff


	//   ....[58]....
        /*0788*/ 	.word	0xffffffff


	//   ....[59]....
        /*078c*/ 	.word	0xffffffff


	//   ....[60]....
        /*0790*/ 	.word	0xffffffff


	//   ....[61]....
        /*0794*/ 	.word	0xffffffff


	//   ....[62]....
        /*0798*/ 	.word	0xffffffff


	//   ....[63]....
        /*079c*/ 	.word	0xffffffff


	//   ....[64]....
        /*07a0*/ 	.word	0xffffffff


	//   ....[65]....
        /*07a4*/ 	.word	0xffffffff


	//   ....[66]....
        /*07a8*/ 	.word	0xffffffff


	//   ....[67]....
        /*07ac*/ 	.word	0xffffffff


	//   ....[68]....
        /*07b0*/ 	.word	0xffffffff


	//   ....[69]....
        /*07b4*/ 	.word	0xffffffff


	//   ....[70]....
        /*07b8*/ 	.word	0xffffffff


	//   ....[71]....
        /*07bc*/ 	.word	0xffffffff


	//   ....[72]....
        /*07c0*/ 	.word	0xffffffff


	//   ....[73]....
        /*07c4*/ 	.word	0xffffffff


	//   ....[74]....
        /*07c8*/ 	.word	0xffffffff


	//   ....[75]....
        /*07cc*/ 	.word	0xffffffff


	//   ....[76]....
        /*07d0*/ 	.word	0xffffffff


	//----- nvinfo : EIATTR_COOP_GROUP_INSTR_OFFSETS
	.align		4
.L_408:
        /*07d4*/ 	.byte	0x04, 0x28
        /*07d6*/ 	.short	(.L_410 - .L_409)


	//   ....[0]....
.L_409:
        /*07d8*/ 	.word	0x000000a0


	//   ....[1]....
        /*07dc*/ 	.word	0x000015e0


	//   ....[2]....
        /*07e0*/ 	.word	0x00001640


	//   ....[3]....
        /*07e4*/ 	.word	0x00001700


	//   ....[4]....
        /*07e8*/ 	.word	0x00001730


	//   ....[5]....
        /*07ec*/ 	.word	0x00001860


	//   ....[6]....
        /*07f0*/ 	.word	0x00001870


	//   ....[7]....
        /*07f4*/ 	.word	0x000019b0


	//   ....[8]....
        /*07f8*/ 	.word	0x000019c0


	//   ....[9]....
        /*07fc*/ 	.word	0x00001b30


	//   ....[10]....
        /*0800*/ 	.word	0x00001b50


	//   ....[11]....
        /*0804*/ 	.word	0x00001c50


	//   ....[12]....
        /*0808*/ 	.word	0x00001c90


	//   ....[13]....
        /*080c*/ 	.word	0x00001cb0


	//   ....[14]....
        /*0810*/ 	.word	0x00001cf0


	//   ....[15]....
        /*0814*/ 	.word	0x00001e00


	//   ....[16]....
        /*0818*/ 	.word	0x00001e30


	//   ....[17]....
        /*081c*/ 	.word	0x00003780


	//   ....[18]....
        /*0820*/ 	.word	0x00003790


	//   ....[19]....
        /*0824*/ 	.word	0x00003870


	//   ....[20]....
        /*0828*/ 	.word	0x00003890


	//   ....[21]....
        /*082c*/ 	.word	0x00003da0


	//   ....[22]....
        /*0830*/ 	.word	0x00004210


	//   ....[23]....
        /*0834*/ 	.word	0x00004780


	//   ....[24]....
        /*0838*/ 	.word	0x000047a0


	//   ....[25]....
        /*083c*/ 	.word	0x000047c0


	//   ....[26]....
        /*0840*/ 	.word	0x000047e0


	//   ....[27]....
        /*0844*/ 	.word	0x000063a0


	//   ....[28]....
        /*0848*/ 	.word	0x000063b0


	//   ....[29]....
        /*084c*/ 	.word	0x000063c0


	//   ....[30]....
        /*0850*/ 	.word	0x000063d0


	//   ....[31]....
        /*0854*/ 	.word	0x00007a80


	//   ....[32]....
        /*0858*/ 	.word	0x00007a90


	//   ....[33]....
        /*085c*/ 	.word	0x00007aa0


	//   ....[34]....
        /*0860*/ 	.word	0x00007ab0


	//   ....[35]....
        /*0864*/ 	.word	0x00007e80


	//   ....[36]....
        /*0868*/ 	.word	0x00007e90


	//   ....[37]....
        /*086c*/ 	.word	0x00008380


	//   ....[38]....
        /*0870*/ 	.word	0x00008420


	//   ....[39]....
        /*0874*/ 	.word	0x00008af0


	//   ....[40]....
        /*0878*/ 	.word	0x00008b10


	//   ....[41]....
        /*087c*/ 	.word	0x0000a780


	//   ....[42]....
        /*0880*/ 	.word	0x0000a790


	//   ....[43]....
        /*0884*/ 	.word	0x0000a7a0


	//   ....[44]....
        /*0888*/ 	.word	0x0000a7b0


	//   ....[45]....
        /*088c*/ 	.word	0x0000abf0


	//   ....[46]....
        /*0890*/ 	.word	0x0000ac00


	//   ....[47]....
        /*0894*/ 	.word	0x0000ac20


	//   ....[48]....
        /*0898*/ 	.word	0x0000ace0


	//   ....[49]....
        /*089c*/ 	.word	0x0000c0f0


	//   ....[50]....
        /*08a0*/ 	.word	0x0000c110


	//   ....[51]....
        /*08a4*/ 	.word	0x0000c7f0


	//   ....[52]....
        /*08a8*/ 	.word	0x0000c810


	//   ....[53]....
        /*08ac*/ 	.word	0x0000df90


	//   ....[54]....
        /*08b0*/ 	.word	0x0000dfa0


	//   ....[55]....
        /*08b4*/ 	.word	0x0000dfd0


	//   ....[56]....
        /*08b8*/ 	.word	0x0000dfe0


	//   ....[57]....
        /*08bc*/ 	.word	0x0000fa50


	//   ....[58]....
        /*08c0*/ 	.word	0x0000fa90


	//   ....[59]....
        /*08c4*/ 	.word	0x0000faf0


	//   ....[60]....
        /*08c8*/ 	.word	0x0000fb20


	//   ....[61]....
        /*08cc*/ 	.word	0x0000fd50


	//   ....[62]....
        /*08d0*/ 	.word	0x0000fd60


	//   ....[63]....
        /*08d4*/ 	.word	0x0000ff60


	//   ....[64]....
        /*08d8*/ 	.word	0x0000ff90


	//   ....[65]....
        /*08dc*/ 	.word	0x00010150


	//   ....[66]....
        /*08e0*/ 	.word	0x00010180


	//   ....[67]....
        /*08e4*/ 	.word	0x00010340


	//   ....[68]....
        /*08e8*/ 	.word	0x00010360


	//   ....[69]....
        /*08ec*/ 	.word	0x00010ce0


	//   ....[70]....
        /*08f0*/ 	.word	0x00010d00


	//   ....[71]....
        /*08f4*/ 	.word	0x00010ec0


	//   ....[72]....
        /*08f8*/ 	.word	0x00010ef0


	//   ....[73]....
        /*08fc*/ 	.word	0x00011080


	//   ....[74]....
        /*0900*/ 	.word	0x000110b0


	//   ....[75]....
        /*0904*/ 	.word	0x00011240


	//   ....[76]....
        /*0908*/ 	.word	0x00011260


	//----- nvinfo : EIATTR_EXIT_INSTR_OFFSETS
	.align		4
.L_410:
        /*090c*/ 	.byte	0x04, 0x1c
        /*090e*/ 	.short	(.L_412 - .L_411)


	//   ....[0]....
.L_411:
        /*0910*/ 	.word	0x00000450


	//   ....[1]....
        /*0914*/ 	.word	0x00010370


	//   ....[2]....
        /*0918*/ 	.word	0x000104b0


	//   ....[3]....
        /*091c*/ 	.word	0x00010510


	//   ....[4]....
        /*0920*/ 	.word	0x00011270


	//   ....[5]....
        /*0924*/ 	.word	0x00011380


	//   ....[6]....
        /*0928*/ 	.word	0x000113e0


	//----- nvinfo : EIATTR_CTAIDZ_USED
	.align		4
.L_412:
        /*092c*/ 	.byte	0x01, 0x04
	.zero		2


	//----- nvinfo : EIATTR_MAX_THREADS
	.align		4
        /*0930*/ 	.byte	0x04, 0x05
        /*0932*/ 	.short	(.L_414 - .L_413)
.L_413:
        /*0934*/ 	.word	0x00000100
        /*0938*/ 	.word	0x00000001
        /*093c*/ 	.word	0x00000001


	//----- nvinfo : EIATTR_CRS_STACK_SIZE
	.align		4
.L_414:
        /*0940*/ 	.byte	0x04, 0x1e
        /*0942*/ 	.short	(.L_416 - .L_415)
.L_415:
        /*0944*/ 	.word	0x00000000
.L_416:


//--------------------- .nv.info._ZN7cutlass13device_kernelIN5flash19enable_sm80_to_sm89INS1_16FlashAttnFwdSm80INS1_25CollectiveMainloopFwdSm80ILi8ELi1ELb0EN4cute5tupleIJNS5_1CILi128EEENS7_ILi32EEENS7_ILi256EEEEEELi256ENS_10bfloat16_tEfNS_4arch4Sm80ELb1ELb0ELb1ELb1ELb1ELb1ELb1ELb0EEENS1_21CollectiveEpilogueFwdINS6_IJS8_SA_S9_EEENS6_IJNS7_ILi1EEESI_SI_EEESC_SE_Li256ELb1ELb1ELb0ELb0EEENS1_19SingleTileSchedulerILb1ELb0ELb1ELi128EEEEEEEEEvNT_6ParamsE --------------------------
	.section	.nv.info._ZN7cutlass13device_kernelIN5flash19enable_sm80_to_sm89INS1_16FlashAttnFwdSm80INS1_25CollectiveMainloopFwdSm80ILi8ELi1ELb0EN4cute5tupleIJNS5_1CILi128EEENS7_ILi32EEENS7_ILi256EEEEEELi256ENS_10bfloat16_tEfNS_4arch4Sm80ELb1ELb0ELb1ELb1ELb1ELb1ELb1ELb0EEENS1_21CollectiveEpilogueFwdINS6_IJS8_SA_S9_EEENS6_IJNS7_ILi1EEESI_SI_EEESC_SE_Li256ELb1ELb1ELb0ELb0EEENS1_19SingleTileSchedulerILb1ELb0ELb1ELi128EEEEEEEEEvNT_6ParamsE,"",@"SHT_CUDA_INFO"
	.sectionflags	@""
	.align	4


	//----- nvinfo : EIATTR_CUDA_API_VERSION
	.align		4
        /*0000*/ 	.byte	0x04, 0x37
        /*0002*/ 	.short	(.L_418 - .L_417)
.L_417:
        /*0004*/ 	.word	0x00000082


	//----- nvinfo : EIATTR_SW2861232_WAR
	.align		4
.L_418:
        /*0008*/ 	.byte	0x01, 0x35
	.zero		2


	//----- nvinfo : EIATTR_PARAM_CBANK
	.align		4
        /*000c*/ 	.byte	0x04, 0x0a
        /*000e*/ 	.short	(.L_420 - .L_419)
	.align		4
.L_419:
        /*0010*/ 	.word	index@(.nv.constant0._ZN7cutlass13device_kernelIN5flash19enable_sm80_to_sm89INS1_16FlashAttnFwdSm80INS1_25CollectiveMainloopFwdSm80ILi8ELi1ELb0EN4cute5tupleIJNS5_1CILi128EEENS7_ILi32EEENS7_ILi256EEEEEELi256ENS_10bfloat16_tEfNS_4arch4Sm80ELb1ELb0ELb1ELb1ELb1ELb1ELb1ELb0EEENS1_21CollectiveEpilogueFwdINS6_IJS8_SA_S9_EEENS6_IJNS7_ILi1EEESI_SI_EEESC_SE_Li256ELb1ELb1ELb0ELb0EEENS1_19SingleTileSchedulerILb1ELb0ELb1ELi128EEEEEEEEEvNT_6ParamsE)
        /*0014*/ 	.short	0x0160
        /*0016*/ 	.short	0x0418


	//----- nvinfo : EIATTR_CBANK_PARAM_SIZE
	.align		4
.L_420:
        /*0018*/ 	.byte	0x03, 0x19
        /*001a*/ 	.short	0x0418


	//----- nvinfo : EIATTR_KPARAM_INFO
	.align		4
        /*001c*/ 	.byte	0x04, 0x17
        /*001e*/ 	.short	(.L_422 - .L_421)
.L_421:
        /*0020*/ 	.word	0x00000000
        /*0024*/ 	.short	0x0000
        /*0026*/ 	.short	0x0000
        /*0028*/ 	.byte	0x00, 0xf0, 0x61, 0x10


	//----- nvinfo : EIATTR_MAXREG_COUNT
	.align		4
.L_422:
        /*002c*/ 	.byte	0x03, 0x1b
        /*002e*/ 	.short	0x00ff


	//----- nvinfo : EIATTR_NUM_BARRIERS
	.align		4
        /*0030*/ 	.byte	0x02, 0x4c
        /*0032*/ 	.byte	0x02
	.zero		1


	//----- nvinfo : EIATTR_MERCURY_ISA_VERSION
	.align		4
        /*0034*/ 	.byte	0x03, 0x5f
        /*0036*/ 	.short	0x0000


	//----- nvinfo : EIATTR_COOP_GROUP_MASK_REGIDS
	.align		4
        /*0038*/ 	.byte	0x04, 0x29
        /*003a*/ 	.short	(.L_424 - .L_423)


	//   ....[0]....
.L_423:
        /*003c*/ 	.word	0xffffffff


	//   ....[1]....
        /*0040*/ 	.word	0xffffffff


	//   ....[2]....
        /*0044*/ 	.word	0xffffffff


	//   ....[3]....
        /*0048*/ 	.word	0xffffffff


	//   ....[4]....
        /*004c*/ 	.word	0xffffffff


	//   ....[5]....
        /*0050*/ 	.word	0xffffffff


	//   ....[6]....
        /*0054*/ 	.word	0xffffffff


	//   ....[7]....
        /*0058*/ 	.word	0xffffffff


	//   ....[8]....
        /*005c*/ 	.word	0xffffffff


	//   ....[9]....
        /*0060*/ 	.word	0xffffffff


	//   ....[10]....
        /*0064*/ 	.word	0xffffffff


	//   ....[11]....
        /*0068*/ 	.word	0xffffffff


	//   ....[12]....
        /*006c*/ 	.word	0xffffffff


	//   ....[13]....
        /*0070*/ 	.word	0xffffffff


	//   ....[14]....
        /*0074*/ 	.word	0xffffffff


	//   ....[15]....
        /*0078*/ 	.word	0xffffffff


	//   ....[16]....
        /*007c*/ 	.word	0xffffffff


	//   ....[17]....
        /*0080*/ 	.word	0xffffffff


	//   ....[18]....
        /*0084*/ 	.word	0xffffffff


	//   ....[19]....
        /*0088*/ 	.word	0xffffffff


	//   ....[20]....
        /*008c*/ 	.word	0xffffffff


	//   ....[21]....
        /*0090*/ 	.word	0xffffffff


	//   ....[22]....
        /*0094*/ 	.word	0xffffffff


	//   ....[23]....
        /*0098*/ 	.word	0xffffffff


	//   ....[24]....
        /*009c*/ 	.word	0xffffffff


	//   ....[25]....
        /*00a0*/ 	.word	0xffffffff


	//   ....[26]....
        /*00a4*/ 	.word	0xffffffff


	//   ....[27]....
        /*00a8*/ 	.word	0xffffffff


	//   ....[28]....
        /*00ac*/ 	.word	0xffffffff


	//   ....[29]....
        /*00b0*/ 	.word	0xffffffff


	//   ....[30]....
        /*00b4*/ 	.word	0xffffffff


	//   ....[31]....
        /*00b8*/ 	.word	0xffffffff


	//   ....[32]....
        /*00bc*/ 	.word	0xffffffff


	//   ....[33]....
        /*00c0*/ 	.word	0xffffffff


	//   ....[34]....
        /*00c4*/ 	.word	0xffffffff


	//   ....[35]....
        /*00c8*/ 	.word	0xffffffff


	//   ....[36]....
        /*00cc*/ 	.word	0xffffffff


	//   ....[37]....
        /*00d0*/ 	.word	0xffffffff


	//   ....[38]....
        /*00d4*/ 	.word	0xffffffff


	//   ....[39]....
        /*00d8*/ 	.word	0xffffffff


	//   ....[40]....
        /*00dc*/ 	.word	0xffffffff


	//   ....[41]....
        /*00e0*/ 	.word	0xffffffff


	//   ....[42]....
        /*00e4*/ 	.word	0xffffffff


	//   ....[43]....
        /*00e8*/ 	.word	0xffffffff


	//   ....[44]....
        /*00ec*/ 	.word	0xffffffff


	//   ....[45]....
        /*00f0*/ 	.word	0xffffffff


	//   ....[46]....
        /*00f4*/ 	.word	0xffffffff


	//   ....[47]....
        /*00f8*/ 	.word	0xffffffff


	//   ....[48]....
        /*00fc*/ 	.word	0xffffffff


	//   ....[49]....
        /*0100*/ 	.word	0xffffffff


	//   ....[50]....
        /*0104*/ 	.word	0xffffffff


	//   ....[51]....
        /*0108*/ 	.word	0xffffffff


	//   ....[52]....
        /*010c*/ 	.word	0xffffffff


	//   ....[53]....
        /*0110*/ 	.word	0xffffffff


	//   ....[54]....
        /*0114*/ 	.word	0xffffffff


	//   ....[55]....
        /*0118*/ 	.word	0xffffffff


	//   ....[56]....
        /*011c*/ 	.word	0xffffffff


	//   ....[57]....
        /*0120*/ 	.word	0xffffffff


	//   ....[58]....
        /*0124*/ 	.word	0xffffffff


	//   ....[59]....
        /*0128*/ 	.word	0xffffffff


	//   ....[60]....
        /*012c*/ 	.word	0xffffffff


	//   ....[61]....
        /*0130*/ 	.word	0xffffffff


	//   ....[62]....
        /*0134*/ 	.word	0xffffffff


	//   ....[63]....
        /*0138*/ 	.word	0xffffffff


	//   ....[64]....
        /*013c*/ 	.word	0xffffffff


	//   ....[65]....
        /*0140*/ 	.word	0xffffffff


	//   ....[66]....
        /*0144*/ 	.word	0xffffffff


	//   ....[67]....
        /*0148*/ 	.word	0xffffffff


	//   ....[68]....
        /*014c*/ 	.word	0xffffffff


	//   ....[69]....
        /*0150*/ 	.word	0xffffffff


	//   ....[70]....
        /*0154*/ 	.word	0xffffffff


	//   ....[71]....
        /*0158*/ 	.word	0xffffffff


	//   ....[72]....
        /*015c*/ 	.word	0xffffffff


	//   ....[73]....
        /*0160*/ 	.word	0xffffffff


	//   ....[74]....
        /*0164*/ 	.word	0xffffffff


	//   ....[75]....
        /*0168*/ 	.word	0xffffffff


	//   ....[76]....
        /*016c*/ 	.word	0xffffffff


	//   ....[77]....
        /*0170*/ 	.word	0xffffffff


	//   ....[78]....
        /*0174*/ 	.word	0xffffffff


	//   ....[79]....
        /*0178*/ 	.word	0xffffffff


	//   ....[80]....
        /*017c*/ 	.word	0xffffffff


	//   ....[81]....
        /*0180*/ 	.word	0xffffffff


	//   ....[82]....
        /*0184*/ 	.word	0xffffffff


	//   ....[83]....
        /*0188*/ 	.word	0xffffffff


	//   ....[84]....
        /*018c*/ 	.word	0xffffffff


	//   ....[85]....
        /*0190*/ 	.word	0xffffffff


	//   ....[86]....
        /*0194*/ 	.word	0xffffffff


	//   ....[87]....
        /*0198*/ 	.word	0xffffffff


	//   ....[88]....
        /*019c*/ 	.word	0xffffffff


	//   ....[89]....
        /*01a0*/ 	.word	0xffffffff


	//   ....[90]....
        /*01a4*/ 	.word	0xffffffff


	//   ....[91]....
        /*01a8*/ 	.word	0xffffffff


	//   ....[92]....
        /*01ac*/ 	.word	0xffffffff


	//   ....[93]....
        /*01b0*/ 	.word	0xffffffff


	//   ....[94]....
        /*01b4*/ 	.word	0xffffffff


	//   ....[95]....
        /*01b8*/ 	.word	0xffffffff


	//   ....[96]....
        /*01bc*/ 	.word	0xffffffff


	//   ....[97]....
        /*01c0*/ 	.word	0xffffffff


	//   ....[98]....
        /*01c4*/ 	.word	0xffffffff


	//   ....[99]....
        /*01c8*/ 	.word	0xffffffff


	//   ....[100]....
        /*01cc*/ 	.word	0xffffffff


	//   ....[101]....
        /*01d0*/ 	.word	0xffffffff


	//   ....[102]....
        /*01d4*/ 	.word	0xffffffff


	//----- nvinfo : EIATTR_COOP_GROUP_INSTR_OFFSETS
	.align		4
.L_424:
        /*01d8*/ 	.byte	0x04, 0x28
        /*01da*/ 	.short	(.L_426 - .L_425)


	//   ....[0]....
.L_425:
        /*01dc*/ 	.word	0x00000090


	//   ....[1]....
        /*01e0*/ 	.word	0x00002040


	//   ....[2]....
        /*01e4*/ 	.word	0x00002050


	//   ....[3]....
        /*01e8*/ 	.word	0x00003270


	//   ....[4]....
        /*01ec*/ 	.word	0x00003280


	//   ....[5]....
        /*01f0*/ 	.word	0x00004390


	//   ....[6]....
        /*01f4*/ 	.word	0x000043b0


	//   ....[7]....
        /*01f8*/ 	.word	0x00004780


	//   ....[8]....
        /*01fc*/ 	.word	0x000047a0


	//   ....[9]....
        /*0200*/ 	.word	0x00005530


	//   ....[10]....
        /*0204*/ 	.word	0x00005580


	//   ....[11]....
        /*0208*/ 	.word	0x00005770


	//   ....[12]....
        /*020c*/ 	.word	0x000057a0


	//   ....[13]....
        /*0210*/ 	.word	0x00005920


	//   ....[14]....
        /*0214*/ 	.word	0x00005950


	//   ....[15]....
        /*0218*/ 	.word	0x00005ad0


	//   ....[16]....
        /*021c*/ 	.word	0x00005b20


	//   ....[17]....
        /*0220*/ 	.word	0x00006020


	//   ....[18]....
        /*0224*/ 	.word	0x00006070


	//   ....[19]....
        /*0228*/ 	.word	0x000064a0


	//   ....[20]....
        /*022c*/ 	.word	0x000064d0


	//   ....[21]....
        /*0230*/ 	.word	0x00006500


	//   ....[22]....
        /*0234*/ 	.word	0x00006510


	//   ....[23]....
        /*0238*/ 	.word	0x000067e0


	//   ....[24]....
        /*023c*/ 	.word	0x000069a0


	//   ....[25]....
        /*0240*/ 	.word	0x000069e0


	//   ....[26]....
        /*0244*/ 	.word	0x00006a20


	//   ....[27]....
        /*0248*/ 	.word	0x00006d50


	//   ....[28]....
        /*024c*/ 	.word	0x00006f10


	//   ....[29]....
        /*0250*/ 	.word	0x00006f50


	//   ....[30]....
        /*0254*/ 	.word	0x00006f90


	//   ....[31]....
        /*0258*/ 	.word	0x000072d0


	//   ....[32]....
        /*025c*/ 	.word	0x00007490


	//   ....[33]....
        /*0260*/ 	.word	0x000074d0


	//   ....[34]....
        /*0264*/ 	.word	0x00007510


	//   ....[35]....
        /*0268*/ 	.word	0x0000af40


	//   ....[36]....
        /*026c*/ 	.word	0x0000afa0


	//   ....[37]....
        /*0270*/ 	.word	0x0000afd0


	//   ....[38]....
        /*0274*/ 	.word	0x0000afe0


	//   ....[39]....
        /*0278*/ 	.word	0x0000b180


	//   ....[40]....
        /*027c*/ 	.word	0x0000b340


	//   ....[41]....
        /*0280*/ 	.word	0x0000b380


	//   ....[42]....
        /*0284*/ 	.word	0x0000b3c0


	//   ....[43]....
        /*0288*/ 	.word	0x0000b5c0


	//   ....[44]....
        /*028c*/ 	.word	0x0000b780


	//   ....[45]....
        /*0290*/ 	.word	0x0000b7c0


	//   ....[46]....
        /*0294*/ 	.word	0x0000b800


	//   ....[47]....
        /*0298*/ 	.word	0x0000ba10


	//   ....[48]....
        /*029c*/ 	.word	0x0000bb20


	//   ....[49]....
        /*02a0*/ 	.word	0x0000bb60


	//   ....[50]....
        /*02a4*/ 	.word	0x0000bba0


	//   ....[51]....
        /*02a8*/ 	.word	0x0000fee0


	//   ....[52]....
        /*02ac*/ 	.word	0x0000ff10


	//   ....[53]....
        /*02b0*/ 	.word	0x00010c00


	//   ....[54]....
        /*02b4*/ 	.word	0x00010c10


	//   ....[55]....
        /*02b8*/ 	.word	0x00011020


	//   ....[56]....
        /*02bc*/ 	.word	0x00011190


	//   ....[57]....
        /*02c0*/ 	.word	0x00011580


	//   ....[58]....
        /*02c4*/ 	.word	0x000115a0


	//   ....[59]....
        /*02c8*/ 	.word	0x000115c0


	//   ....[60]....
        /*02cc*/ 	.word	0x000115e0


	//   ....[61]....
        /*02d0*/ 	.word	0x00012140


	//   ....[62]....
        /*02d4*/ 	.word	0x00012150


	//   ....[63]....
        /*02d8*/ 	.word	0x00012d00


	//   ....[64]....
        /*02dc*/ 	.word	0x00012d10


	//   ....[65]....
        /*02e0*/ 	.word	0x00012e80


	//   ....[66]....
        /*02e4*/ 	.word	0x00012e90


	//   ....[67]....
        /*02e8*/ 	.word	0x000131c0


	//   ....[68]....
        /*02ec*/ 	.word	0x00013220


	//   ....[69]....
        /*02f0*/ 	.word	0x00013240


	//   ....[70]....
        /*02f4*/ 	.word	0x00013260


	//   ....[71]....
        /*02f8*/ 	.word	0x00014800


	//   ....[72]....
        /*02fc*/ 	.word	0x00014810


	//   ....[73]....
        /*0300*/ 	.word	0x00014a30


	//   ....[74]....
        /*0304*/ 	.word	0x00014a40


	//   ....[75]....
        /*0308*/ 	.word	0x000155c0


	//   ....[76]....
        /*030c*/ 	.word	0x000155e0


	//   ....[77]....
        /*0310*/ 	.word	0x00015650


	//   ....[78]....
        /*0314*/ 	.word	0x00015660


	//   ....[79]....
        /*0318*/ 	.word	0x00016850


	//   ....[80]....
        /*031c*/ 	.word	0x00016880


	//   ....[81]....
        /*0320*/ 	.word	0x000168d0


	//   ....[82]....
        /*0324*/ 	.word	0x000168e0


	//   ....[83]....
        /*0328*/ 	.word	0x00018350


	//   ....[84]....
        /*032c*/ 	.word	0x00018390


	//   ....[85]....
        /*0330*/ 	.word	0x000183c0


	//   ....[86]....
        /*0334*/ 	.word	0x000183f0


	//   ....[87]....
        /*0338*/ 	.word	0x00018630


	//   ....[88]....
        /*033c*/ 	.word	0x00018640


	//   ....[89]....
        /*0340*/ 	.word	0x00018840


	//   ....[90]....
        /*0344*/ 	.word	0x00018870


	//   ....[91]....
        /*0348*/ 	.word	0x00018a30


	//   ....[92]....
        /*034c*/ 	.word	0x00018a60


	//   ....[93]....
        /*0350*/ 	.word	0x00018c20


	//   ....[94]....
        /*0354*/ 	.word	0x00018c40


	//   ....[95]....
        /*0358*/ 	.word	0x000195f0


	//   ....[96]....
        /*035c*/ 	.word	0x00019610


	//   ....[97]....
        /*0360*/ 	.word	0x000197a0


	//   ....[98]....
        /*0364*/ 	.word	0x000197d0


	//   ....[99]....
        /*0368*/ 	.word	0x00019960


	//   ....[100]....
        /*036c*/ 	.word	0x00019990


	//   ....[101]....
        /*0370*/ 	.word	0x00019b20


	//   ....[102]....
        /*0374*/ 	.word	0x00019b40


	//----- nvinfo : EIATTR_EXIT_INSTR_OFFSETS
	.align		4
.L_426:
        /*0378*/ 	.byte	0x04, 0x1c
        /*037a*/ 	.short	(.L_428 - .L_427)


	//   ....[0]....
.L_427:
        /*037c*/ 	.word	0x00000440


	//   ....[1]....
        /*0380*/ 	.word	0x00018c50


	//   ....[2]....
        /*0384*/ 	.word	0x00018d90


	//   ....[3]....
        /*0388*/ 	.word	0x00018df0


	//   ....[4]....
        /*038c*/ 	.word	0x00019b50


	//   ....[5]....
        /*0390*/ 	.word	0x00019c60


	//   ....[6]....
        /*0394*/ 	.word	0x00019cc0


	//----- nvinfo : EIATTR_CTAIDZ_USED
	.align		4
.L_428:
        /*0398*/ 	.byte	0x01, 0x04
	.zero		2


	//----- nvinfo : EIATTR_MAX_THREADS
	.align		4
        /*039c*/ 	.byte	0x04, 0x05
        /*039e*/ 	.short	(.L_430 - .L_429)
.L_429:
        /*03a0*/ 	.word	0x00000100
        /*03a4*/ 	.word	0x00000001
        /*03a8*/ 	.word	0x00000001


	//----- nvinfo : EIATTR_CRS_STACK_SIZE
	.align		4
.L_430:
        /*03ac*/ 	.byte	0x04, 0x1e
        /*03ae*/ 	.short	(.L_432 - .L_431)
.L_431:
        /*03b0*/ 	.word	0x00000000
.L_432:


//--------------------- .nv.info._ZN7cutlass13device_kernelIN5flash19enable_sm80_to_sm89INS1_16FlashAttnFwdSm80INS1_25CollectiveMainloopFwdSm80ILi8ELi1ELb0EN4cute5tupleIJNS5_1CILi128EEENS7_ILi96EEENS7_ILi256EEEEEELi256ENS_10bfloat16_tEfNS_4arch4Sm80ELb0ELb0ELb1ELb0ELb1ELb0ELb1ELb0EEENS1_21CollectiveEpilogueFwdINS6_IJS8_SA_S9_EEENS6_IJNS7_ILi1EEESI_SI_EEESC_SE_Li256ELb0ELb1ELb0ELb0EEENS1_19SingleTileSchedulerILb0ELb0ELb1ELi128EEEEEEEEEvNT_6ParamsE --------------------------
	.section	.nv.info._ZN7cutlass13device_kernelIN5flash19enable_sm80_to_sm89INS1_16FlashAttnFwdSm80INS1_25CollectiveMainloopFwdSm80ILi8ELi1ELb0EN4cute5tupleIJNS5_1CILi128EEENS7_ILi96EEENS7_ILi256EEEEEELi256ENS_10bfloat16_tEfNS_4arch4Sm80ELb0ELb0ELb1ELb0ELb1ELb0ELb1ELb0EEENS1_21CollectiveEpilogueFwdINS6_IJS8_SA_S9_EEENS6_IJNS7_ILi1EEESI_SI_EEESC_SE_Li256ELb0ELb1ELb0ELb0EEENS1_19SingleTileSchedulerILb0ELb0ELb1ELi128EEEEEEEEEvNT_6ParamsE,"",@"SHT_CUDA_INFO"
	.sectionflags	@""
	.align	4


	//----- nvinfo : EIATTR_CUDA_API_VERSION
	.align		4
        /*0000*/ 	.byte	0x04, 0x37
        /*0002*/ 	.short	(.L_434 - .L_433)
.L_433:
        /*0004*/ 	.word	0x00000082


	//----- nvinfo : EIATTR_SW2861232_WAR
	.align		4
.L_434:
        /*0008*/ 	.byte	0x01, 0x35
	.zero		2


	//----- nvinfo : EIATTR_PARAM_CBANK
	.align		4
        /*000c*/ 	.byte	0x04, 0x0a
        /*000e*/ 	.short	(.L_436 - .L_435)
	.align		4
.L_435:
        /*0010*/ 	.word	index@(.nv.constant0._ZN7cutlass13device_kernelIN5flash19enable_sm80_to_sm89INS1_16FlashAttnFwdSm80INS1_25CollectiveMainloopFwdSm80ILi8ELi1ELb0EN4cute5tupleIJNS5_1CILi128EEENS7_ILi96EEENS7_ILi256EEEEEELi256ENS_10bfloat16_tEfNS_4arch4Sm80ELb0ELb0ELb1ELb0ELb1ELb0ELb1ELb0EEENS1_21CollectiveEpilogueFwdINS6_IJS8_SA_S9_EEENS6_IJNS7_ILi1EEESI_SI_EEESC_SE_Li256ELb0ELb1ELb0ELb0EEENS1_19SingleTileSchedulerILb0ELb0ELb1ELi128EEEEEEEEEvNT_6ParamsE)
        /*0014*/ 	.short	0x0160
        /*0016*/ 	.short	0x0418


	//----- nvinfo : EIATTR_CBANK_PARAM_SIZE
	.align		4
.L_436:
        /*0018*/ 	.byte	0x03, 0x19
        /*001a*/ 	.short	0x0418


	//----- nvinfo : EIATTR_KPARAM_INFO
	.align		4
        /*001c*/ 	.byte	0x04, 0x17
        /*001e*/ 	.short	(.L_438 - .L_437)
.L_437:
        /*0020*/ 	.word	0x00000000
        /*0024*/ 	.short	0x0000
        /*0026*/ 	.short	0x0000
        /*0028*/ 	.byte	0x00, 0xf0, 0x61, 0x10


	//----- nvinfo : EIATTR_MAXREG_COUNT
	.align		4
.L_438:
        /*002c*/ 	.byte	0x03, 0x1b
        /*002e*/ 	.short	0x00ff


	//----- nvinfo : EIATTR_NUM_BARRIERS
	.align		4
        /*0030*/ 	.byte	0x02, 0x4c
        /*0032*/ 	.byte	0x02
	.zero		1


	//----- nvinfo : EIATTR_ANNOTATIONS
	.align		4
        /*0034*/ 	.byte	0x04, 0x55
        /*0036*/ 	.short	(.L_440 - .L_439)


	//   ....[0]....
.L_439:
        /* <DEDUP_REMOVED lines=43> */


	//----- nvinfo : EIATTR_MERCURY_ISA_VERSION
	.align		4
.L_440:
        /*02d0*/ 	.byte	0x03, 0x5f
        /*02d2*/ 	.short	0x0000


	//----- nvinfo : EIATTR_COOP_GROUP_MASK_REGIDS
	.align		4
        /*02d4*/ 	.byte	0x04, 0x29
        /*02d6*/ 	.short	(.L_442 - .L_441)


	//   ....[0]....
.L_441:
        /*02d8*/ 	.word	0xffffffff


	//   ....[1]....
        /*02dc*/ 	.word	0xffffffff


	//   ....[2]....
        /*02e0*/ 	.word	0xffffffff


	//   ....[3]....
        /*02e4*/ 	.word	0xffffffff


	//   ....[4]....
        /*02e8*/ 	.word	0xffffffff


	//   ....[5]....
        /*02ec*/ 	.word	0xffffffff


	//   ....[6]....
        /*02f0*/ 	.word	0xffffffff


	//   ....[7]....
        /*02f4*/ 	.word	0xffffffff


	//   ....[8]....
        /*02f8*/ 	.word	0xffffffff


	//   ....[9]....
        /*02fc*/ 	.word	0xffffffff


	//   ....[10]....
        /*0300*/ 	.word	0xffffffff


	//   ....[11]....
        /*0304*/ 	.word	0xffffffff


	//   ....[12]....
        /*0308*/ 	.word	0xffffffff


	//   ....[13]....
        /*030c*/ 	.word	0xffffffff


	//   ....[14]....
        /*0310*/ 	.word	0xffffffff


	//   ....[15]....
        /*0314*/ 	.word	0xffffffff


	//   ....[16]....
        /*0318*/ 	.word	0xffffffff


	//   ....[17]....
        /*031c*/ 	.word	0xffffffff


	//   ....[18]....
        /*0320*/ 	.word	0xffffffff


	//   ....[19]....
        /*0324*/ 	.word	0xffffffff


	//   ....[20]....
        /*0328*/ 	.word	0xffffffff


	//   ....[21]....
        /*032c*/ 	.word	0xffffffff


	//   ....[22]....
        /*0330*/ 	.word	0xffffffff


	//   ....[23]....
        /*0334*/ 	.word	0xffffffff


	//   ....[24]....
        /*0338*/ 	.word	0xffffffff


	//   ....[25]....
        /*033c*/ 	.word	0xffffffff


	//   ....[26]....
        /*0340*/ 	.word	0xffffffff


	//   ....[27]....
        /*0344*/ 	.word	0xffffffff


	//   ....[28]....
        /*0348*/ 	.word	0xffffffff


	//   ....[29]....
        /*034c*/ 	.word	0xffffffff


	//   ....[30]....
        /*0350*/ 	.word	0xffffffff


	//   ....[31]....
        /*0354*/ 	.word	0xffffffff


	//   ....[32]....
        /*0358*/ 	.word	0xffffffff


	//   ....[33]....
        /*035c*/ 	.word	0xffffffff


	//   ....[34]....
        /*0360*/ 	.word	0xffffffff


	//   ....[35]....
        /*0364*/ 	.word	0xffffffff


	//   ....[36]....
        /*0368*/ 	.word	0xffffffff


	//   ....[37]....
        /*036c*/ 	.word	0xffffffff


	//   ....[38]....
        /*0370*/ 	.word	0xffffffff


	//   ....[39]....
        /*0374*/ 	.word	0xffffffff


	//   ....[40]....
        /*0378*/ 	.word	0xffffffff


	//   ....[41]....
        /*037c*/ 	.word	0xffffffff


	//   ....[42]....
        /*0380*/ 	.word	0xffffffff


	//   ....[43]....
        /*0384*/ 	.word	0xffffffff


	//   ....[44]....
        /*0388*/ 	.word	0xffffffff


	//   ....[45]....
        /*038c*/ 	.word	0xffffffff


	//   ....[46]....
        /*0390*/ 	.word	0xffffffff


	//   ....[47]....
        /*0394*/ 	.word	0xffffffff


	//   ....[48]....
        /*0398*/ 	.word	0xffffffff


	//   ....[49]....
        /*039c*/ 	.word	0xffffffff


	//   ....[50]....
        /*03a0*/ 	.word	0xffffffff


	//   ....[51]....
        /*03a4*/ 	.word	0xffffffff


	//   ....[52]....
        /*03a8*/ 	.word	0xffffffff


	//   ....[53]....
        /*03ac*/ 	.word	0xffffffff


	//   ....[54]....
        /*03b0*/ 	.word	0xffffffff


	//   ....[55]....
        /*03b4*/ 	.word	0xffffffff


	//   ....[56]....
        /*03b8*/ 	.word	0xffffffff


	//   ....[57]....
        /*03bc*/ 	.word	0xffffffff


	//   ....[58]....
        /*03c0*/ 	.word	0xffffffff


	//   ....[59]....
        /*03c4*/ 	.word	0xffffffff


	//   ....[60]....
        /*03c8*/ 	.word	0xffffffff


	//   ....[61]....
        /*03cc*/ 	.word	0xffffffff


	//----- nvinfo : EIATTR_COOP_GROUP_INSTR_OFFSETS
	.align		4
.L_442:
        /*03d0*/ 	.byte	0x04, 0x28
        /*03d2*/ 	.short	(.L_444 - .L_443)


	//   ....[0]....
.L_443:
        /*03d4*/ 	.word	0x00000670


	//   ....[1]....
        /*03d8*/ 	.word	0x000006a0


	//   ....[2]....
        /*03dc*/ 	.word	0x000006d0


	//   ....[3]....
        /*03e0*/ 	.word	0x000006f0


	//   ....[4]....
        /*03e4*/ 	.word	0x000009c0


	//   ....[5]....
        /*03e8*/ 	.word	0x000009e0


	//   ....[6]....
        /*03ec*/ 	.word	0x00000ae0


	//   ....[7]....
        /*03f0*/ 	.word	0x00000b70


	//   ....[8]....
        /*03f4*/ 	.word	0x000010c0


	//   ....[9]....
        /*03f8*/ 	.word	0x000010e0


	//   ....[10]....
        /*03fc*/ 	.word	0x000011a0


	//   ....[11]....
        /*0400*/ 	.word	0x000011d0


	//   ....[12]....
        /*0404*/ 	.word	0x00001260


	//   ....[13]....
        /*0408*/ 	.word	0x00001290


	//   ....[14]....
        /*040c*/ 	.word	0x00001a90


	//   ....[15]....
        /*0410*/ 	.word	0x00001ab0


	//   ....[16]....
        /*0414*/ 	.word	0x00001ad0


	//   ....[17]....
        /*0418*/ 	.word	0x00001af0


	//   ....[18]....
        /*041c*/ 	.word	0x00001b20


	//   ....[19]....
        /*0420*/ 	.word	0x00001b40


	//   ....[20]....
        /*0424*/ 	.word	0x00003b70


	//   ....[21]....
        /*0428*/ 	.word	0x00003b90


	//   ....[22]....
        /*042c*/ 	.word	0x00003bb0


	//   ....[23]....
        /*0430*/ 	.word	0x00003bd0


	//   ....[24]....
        /*0434*/ 	.word	0x00003bf0


	//   ....[25]....
        /*0438*/ 	.word	0x00003c00


	//   ....[26]....
        /*043c*/ 	.word	0x00004790


	//   ....[27]....
        /*0440*/ 	.word	0x00004830


	//   ....[28]....
        /*0444*/ 	.word	0x00004840


	//   ....[29]....
        /*0448*/ 	.word	0x00004870


	//   ....[30]....
        /*044c*/ 	.word	0x00006aa0


	//   ....[31]....
        /*0450*/ 	.word	0x00006ab0


	//   ....[32]....
        /*0454*/ 	.word	0x00006ac0


	//   ....[33]....
        /*0458*/ 	.word	0x00006ad0


	//   ....[34]....
        /*045c*/ 	.word	0x00006b90


	//   ....[35]....
        /*0460*/ 	.word	0x00006ba0


	//   ....[36]....
        /*0464*/ 	.word	0x00006f20


	//   ....[37]....
        /*0468*/ 	.word	0x00006f30


	//   ....[38]....
        /*046c*/ 	.word	0x00006f40


	//   ....[39]....
        /*0470*/ 	.word	0x00006f50


	//   ....[40]....
        /*0474*/ 	.word	0x000070d0


	//   ....[41]....
        /*0478*/ 	.word	0x000070f0


	//   ....[42]....
        /*047c*/ 	.word	0x00009120


	//   ....[43]....
        /*0480*/ 	.word	0x00009170


	//   ....[44]....
        /*0484*/ 	.word	0x00009190


	//   ....[45]....
        /*0488*/ 	.word	0x000091b0


	//   ....[46]....
        /*048c*/ 	.word	0x0000b820


	//   ....[47]....
        /*0490*/ 	.word	0x0000b8d0


	//   ....[48]....
        /*0494*/ 	.word	0x0000b950


	//   ....[49]....
        /*0498*/ 	.word	0x0000b9c0


	//   ....[50]....
        /*049c*/ 	.word	0x0000d120


	//   ....[51]....
        /*04a0*/ 	.word	0x0000d130


	//   ....[52]....
        /*04a4*/ 	.word	0x0000d150


	//   ....[53]....
        /*04a8*/ 	.word	0x0000d160


	//   ....[54]....
        /*04ac*/ 	.word	0x0000d2a0


	//   ....[55]....
        /*04b0*/ 	.word	0x0000d2c0


	//   ....[56]....
        /*04b4*/ 	.word	0x0000d4c0


	//   ....[57]....
        /*04b8*/ 	.word	0x0000d4f0


	//   ....[58]....
        /*04bc*/ 	.word	0x0000d6b0


	//   ....[59]....
        /*04c0*/ 	.word	0x0000d6e0


	//   ....[60]....
        /*04c4*/ 	.word	0x0000d890


	//   ....[61]....
        /*04c8*/ 	.word	0x0000d8a0


	//----- nvinfo : EIATTR_EXIT_INSTR_OFFSETS
	.align		4
.L_444:
        /*04cc*/ 	.byte	0x04, 0x1c
        /*04ce*/ 	.short	(.L_446 - .L_445)


	//   ....[0]....
.L_445:
        /*04d0*/ 	.word	0x00000040


	//   ....[1]....
        /*04d4*/ 	.word	0x0000d8d0


	//   ....[2]....
        /*04d8*/ 	.word	0x0000da10


	//   ....[3]....
        /*04dc*/ 	.word	0x0000da70


	//----- nvinfo : EIATTR_CTAIDZ_USED
	.align		4
.L_446:
        /*04e0*/ 	.byte	0x01, 0x04
	.zero		2


	//----- nvinfo : EIATTR_MAX_THREADS
	.align		4
        /*04e4*/ 	.byte	0x04, 0x05
        /*04e6*/ 	.short	(.L_448 - .L_447)
.L_447:
        /*04e8*/ 	.word	0x00000100
        /*04ec*/ 	.word	0x00000001
        /*04f0*/ 	.word	0x00000001


	//----- nvinfo : EIATTR_CRS_STACK_SIZE
	.align		4
.L_448:
        /*04f4*/ 	.byte	0x04, 0x1e
        /*04f6*/ 	.short	(.L_450 - .L_449)
.L_449:
        /*04f8*/ 	.word	0x00000000
.L_450:


//--------------------- .nv.info._ZN7cutlass13device_kernelIN5flash19enable_sm80_to_sm89INS1_16FlashAttnFwdSm80INS1_25CollectiveMainloopFwdSm80ILi8ELi1ELb0EN4cute5tupleIJNS5_1CILi128EEENS7_ILi96EEENS7_ILi256EEEEEELi256ENS_10bfloat16_tEfNS_4arch4Sm80ELb0ELb0ELb1ELb1ELb1ELb0ELb1ELb0EEENS1_21CollectiveEpilogueFwdINS6_IJS8_SA_S9_EEENS6_IJNS7_ILi1EEESI_SI_EEESC_SE_Li256ELb1ELb1ELb0ELb0EEENS1_19SingleTileSchedulerILb1ELb0ELb1ELi128EEEEEEEEEvNT_6ParamsE --------------------------
	.section	.nv.info._ZN7cutlass13device_kernelIN5flash19enable_sm80_to_sm89INS1_16FlashAttnFwdSm80INS1_25CollectiveMainloopFwdSm80ILi8ELi1ELb0EN4cute5tupleIJNS5_1CILi128EEENS7_ILi96EEENS7_ILi256EEEEEELi256ENS_10bfloat16_tEfNS_4arch4Sm80ELb0ELb0ELb1ELb1ELb1ELb0ELb1ELb0EEENS1_21CollectiveEpilogueFwdINS6_IJS8_SA_S9_EEENS6_IJNS7_ILi1EEESI_SI_EEESC_SE_Li256ELb1ELb1ELb0ELb0EEENS1_19SingleTileSchedulerILb1ELb0ELb1ELi128EEEEEEEEEvNT_6ParamsE,"",@"SHT_CUDA_INFO"
	.sectionflags	@""
	.align	4


	//----- nvinfo : EIATTR_CUDA_API_VERSION
	.align		4
        /*0000*/ 	.byte	0x04, 0x37
        /*0002*/ 	.short	(.L_452 - .L_451)
.L_451:
        /*0004*/ 	.word	0x00000082


	//----- nvinfo : EIATTR_SW2861232_WAR
	.align		4
.L_452:
        /*0008*/ 	.byte	0x01, 0x35
	.zero		2


	//----- nvinfo : EIATTR_PARAM_CBANK
	.align		4
        /*000c*/ 	.byte	0x04, 0x0a
        /*000e*/ 	.short	(.L_454 - .L_453)
	.align		4
.L_453:
        /*0010*/ 	.word	index@(.nv.constant0._ZN7cutlass13device_kernelIN5flash19enable_sm80_to_sm89INS1_16FlashAttnFwdSm80INS1_25CollectiveMainloopFwdSm80ILi8ELi1ELb0EN4cute5tupleIJNS5_1CILi128EEENS7_ILi96EEENS7_ILi256EEEEEELi256ENS_10bfloat16_tEfNS_4arch4Sm80ELb0ELb0ELb1ELb1ELb1ELb0ELb1ELb0EEENS1_21CollectiveEpilogueFwdINS6_IJS8_SA_S9_EEENS6_IJNS7_ILi1EEESI_SI_EEESC_SE_Li256ELb1ELb1ELb0ELb0EEENS1_19SingleTileSchedulerILb1ELb0ELb1ELi128EEEEEEEEEvNT_6ParamsE)
        /*0014*/ 	.short	0x0160
        /*0016*/ 	.short	0x0418


	//----- nvinfo : EIATTR_CBANK_PARAM_SIZE
	.align		4
.L_454:
        /*0018*/ 	.byte	0x03, 0x19
        /*001a*/ 	.short	0x0418


	//----- nvinfo : EIATTR_KPARAM_INFO
	.align		4
        /*001c*/ 	.byte	0x04, 0x17
        /*001e*/ 	.short	(.L_456 - .L_455)
.L_455:
        /*0020*/ 	.word	0x00000000
        /*0024*/ 	.short	0x0000
        /*0026*/ 	.short	0x0000
        /*0028*/ 	.byte	0x00, 0xf0, 0x61, 0x10


	//----- nvinfo : EIATTR_MAXREG_COUNT
	.align		4
.L_456:
        /*002c*/ 	.byte	0x03, 0x1b
        /*002e*/ 	.short	0x00ff


	//----- nvinfo : EIATTR_NUM_BARRIERS
	.align		4
        /*0030*/ 	.byte	0x02, 0x4c
        /*0032*/ 	.byte	0x02
	.zero		1


	//----- nvinfo : EIATTR_ANNOTATIONS
	.align		4
        /*0034*/ 	.byte	0x04, 0x55
        /*0036*/ 	.short	(.L_458 - .L_457)


	//   ....[0]....
.L_457:
        /* <DEDUP_REMOVED lines=31> */


	//----- nvinfo : EIATTR_MERCURY_ISA_VERSION
	.align		4
.L_458:
        /*0218*/ 	.byte	0x03, 0x5f
        /*021a*/ 	.short	0x0000


	//----- nvinfo : EIATTR_COOP_GROUP_MASK_REGIDS
	.align		4
        /*021c*/ 	.byte	0x04, 0x29
        /*021e*/ 	.short	(.L_460 - .L_459)


	//   ....[0]....
.L_459:
        /*0220*/ 	.word	0xffffffff


	//   ....[1]....
        /*0224*/ 	.word	0xffffffff


	//   ....[2]....
        /*0228*/ 	.word	0xffffffff


	//   ....[3]....
        /*022c*/ 	.word	0xffffffff


	//   ....[4]....
        /*0230*/ 	.word	0xffffffff


	//   ....[5]....
        /*0234*/ 	.word	0xffffffff


	//   ....[6]....
        /*0238*/ 	.word	0xffffffff


	//   ....[7]....
        /*023c*/ 	.word	0xffffffff


	//   ....[8]....
        /*0240*/ 	.word	0xffffffff


	//   ....[9]....
        /*0244*/ 	.word	0xffffffff


	//   ....[10]....
        /*0248*/ 	.word	0xffffffff


	//   ....[11]....
        /*024c*/ 	.word	0xffffffff


	//   ....[12]....
        /*0250*/ 	.word	0xffffffff


	//   ....[13]....
        /*0254*/ 	.word	0xffffffff


	//   ....[14]....
        /*0258*/ 	.word	0xffffffff


	//   ....[15]....
        /*025c*/ 	.word	0xffffffff


	//   ....[16]....
        /*0260*/ 	.word	0xffffffff


	//   ....[17]....
        /*0264*/ 	.word	0xffffffff


	//   ....[18]....
        /*0268*/ 	.word	0xffffffff


	//   ....[19]....
        /*026c*/ 	.word	0xffffffff


	//   ....[20]....
        /*0270*/ 	.word	0xffffffff


	//   ....[21]....
        /*0274*/ 	.word	0xffffffff


	//   ....[22]....
        /*0278*/ 	.word	0xffffffff


	//   ....[23]....
        /*027c*/ 	.word	0xffffffff


	//   ....[24]....
        /*0280*/ 	.word	0xffffffff


	//   ....[25]....
        /*0284*/ 	.word	0xffffffff


	//   ....[26]....
        /*0288*/ 	.word	0xffffffff


	//   ....[27]....
        /*028c*/ 	.word	0xffffffff


	//   ....[28]....
        /*0290*/ 	.word	0xffffffff


	//   ....[29]....
        /*0294*/ 	.word	0xffffffff


	//   ....[30]....
        /*0298*/ 	.word	0xffffffff


	//   ....[31]....
        /*029c*/ 	.word	0xffffffff


	//   ....[32]....
        /*02a0*/ 	.word	0xffffffff


	//   ....[33]....
        /*02a4*/ 	.word	0xffffffff


	//   ....[34]....
        /*02a8*/ 	.word	0xffffffff


	//   ....[35]....
        /*02ac*/ 	.word	0xffffffff


	//   ....[36]....
        /*02b0*/ 	.word	0xffffffff


	//   ....[37]....
        /*02b4*/ 	.word	0xffffffff


	//   ....[38]....
        /*02b8*/ 	.word	0xffffffff


	//   ....[39]....
        /*02bc*/ 	.word	0xffffffff


	//   ....[40]....
        /*02c0*/ 	.word	0xffffffff


	//   ....[41]....
        /*02c4*/ 	.word	0xffffffff


	//   ....[42]....
        /*02c8*/ 	.word	0xffffffff


	//   ....[43]....
        /*02cc*/ 	.word	0xffffffff


	//   ....[44]....
        /*02d0*/ 	.word	0xffffffff


	//   ....[45]....
        /*02d4*/ 	.word	0xffffffff


	//   ....[46]....
        /*02d8*/ 	.word	0xffffffff


	//   ....[47]....
        /*02dc*/ 	.word	0xffffffff


	//   ....[48]....
        /*02e0*/ 	.word	0xffffffff


	//   ....[49]....
        /*02e4*/ 	.word	0xffffffff


	//   ....[50]....
        /*02e8*/ 	.word	0xffffffff


	//   ....[51]....
        /*02ec*/ 	.word	0xffffffff


	//   ....[52]....
        /*02f0*/ 	.word	0xffffffff


	//   ....[53]....
        /*02f4*/ 	.word	0xffffffff


	//   ....[54]....
        /*02f8*/ 	.word	0xffffffff


	//   ....[55]....
        /*02fc*/ 	.word	0xffffffff


	//   ....[56]....
        /*0300*/ 	.word	0xffffffff


	//   ....[57]....
        /*0304*/ 	.word	0xffffffff


	//   ....[58]....
        /*0308*/ 	.word	0xffffffff


	//   ....[59]....
        /*030c*/ 	.word	0xffffffff


	//   ....[60]....
        /*0310*/ 	.word	0xffffffff


	//   ....[61]....
        /*0314*/ 	.word	0xffffffff


	//   ....[62]....
        /*0318*/ 	.word	0xffffffff


	//   ....[63]....
        /*031c*/ 	.word	0xffffffff


	//   ....[64]....
        /*0320*/ 	.word	0xffffffff


	//   ....[65]....
        /*0324*/ 	.word	0xffffffff


	//   ....[66]....
        /*0328*/ 	.word	0xffffffff


	//   ....[67]....
        /*032c*/ 	.word	0xffffffff


	//   ....[68]....
        /*0330*/ 	.word	0xffffffff


	//   ....[69]....
        /*0334*/ 	.word	0xffffffff


	//   ....[70]....
        /*0338*/ 	.word	0xffffffff


	//----- nvinfo : EIATTR_COOP_GROUP_INSTR_OFFSETS
	.align		4
.L_460:
        /*033c*/ 	.byte	0x04, 0x28
        /*033e*/ 	.short	(.L_462 - .L_461)


	//   ....[0]....
.L_461:
        /*0340*/ 	.word	0x000000a0


	//   ....[1]....
        /*0344*/ 	.word	0x000011e0


	//   ....[2]....
        /*0348*/ 	.word	0x00001210


	//   ....[3]....
        /*034c*/ 	.word	0x00001470


	//   ....[4]....
        /*0350*/ 	.word	0x000014a0


	//   ....[5]....
        /*0354*/ 	.word	0x00001610


	//   ....[6]....
        /*0358*/ 	.word	0x00001640


	//   ....[7]....
        /*035c*/ 	.word	0x000017a0


	//   ....[8]....
        /*0360*/ 	.word	0x000017e0


	//   ....[9]....
        /*0364*/ 	.word	0x00001f60


	//   ....[10]....
        /*0368*/ 	.word	0x00001fa0


	//   ....[11]....
        /*036c*/ 	.word	0x00001fe0


	//   ....[12]....
        /*0370*/ 	.word	0x00002010


	//   ....[13]....
        /*0374*/ 	.word	0x00002040


	//   ....[14]....
        /*0378*/ 	.word	0x00002070


	//   ....[15]....
        /*037c*/ 	.word	0x000020a0


	//   ....[16]....
        /*0380*/ 	.word	0x000020d0


	//   ....[17]....
        /*0384*/ 	.word	0x00002100


	//   ....[18]....
        /*0388*/ 	.word	0x00002130


	//   ....[19]....
        /*038c*/ 	.word	0x00002160


	//   ....[20]....
        /*0390*/ 	.word	0x00002270


	//   ....[21]....
        /*0394*/ 	.word	0x000044b0


	//   ....[22]....
        /*0398*/ 	.word	0x000044e0


	//   ....[23]....
        /*039c*/ 	.word	0x00004510


	//   ....[24]....
        /*03a0*/ 	.word	0x00004540


	//   ....[25]....
        /*03a4*/ 	.word	0x000045e0


	//   ....[26]....
        /*03a8*/ 	.word	0x000045f0


	//   ....[27]....
        /*03ac*/ 	.word	0x000050b0


	//   ....[28]....
        /*03b0*/ 	.word	0x00005140


	//   ....[29]....
        /*03b4*/ 	.word	0x00005170


	//   ....[30]....
        /*03b8*/ 	.word	0x000051f0


	//   ....[31]....
        /*03bc*/ 	.word	0x00007150


	//   ....[32]....
        /*03c0*/ 	.word	0x00007160


	//   ....[33]....
        /*03c4*/ 	.word	0x00007170


	//   ....[34]....
        /*03c8*/ 	.word	0x00007180


	//   ....[35]....
        /*03cc*/ 	.word	0x00007190


	//   ....[36]....
        /*03d0*/ 	.word	0x000071a0


	//   ....[37]....
        /*03d4*/ 	.word	0x000076e0


	//   ....[38]....
        /*03d8*/ 	.word	0x00007700


	//   ....[39]....
        /*03dc*/ 	.word	0x00007720


	//   ....[40]....
        /*03e0*/ 	.word	0x00007730


	//   ....[41]....
        /*03e4*/ 	.word	0x00007750


	//   ....[42]....
        /*03e8*/ 	.word	0x00007780


	//   ....[43]....
        /*03ec*/ 	.word	0x00009740


	//   ....[44]....
        /*03f0*/ 	.word	0x00009750


	//   ....[45]....
        /*03f4*/ 	.word	0x00009770


	//   ....[46]....
        /*03f8*/ 	.word	0x00009790


	//   ....[47]....
        /*03fc*/ 	.word	0x0000bfb0


	//   ....[48]....
        /*0400*/ 	.word	0x0000bfe0


	//   ....[49]....
        /*0404*/ 	.word	0x0000c030


	//   ....[50]....
        /*0408*/ 	.word	0x0000c050


	//   ....[51]....
        /*040c*/ 	.word	0x0000dac0


	//   ....[52]....
        /*0410*/ 	.word	0x0000db00


	//   ....[53]....
        /*0414*/ 	.word	0x0000db40


	//   ....[54]....
        /*0418*/ 	.word	0x0000db80


	//   ....[55]....
        /*041c*/ 	.word	0x0000dd60


	//   ....[56]....
        /*0420*/ 	.word	0x0000dd70


	//   ....[57]....
        /*0424*/ 	.word	0x0000df70


	//   ....[58]....
        /*0428*/ 	.word	0x0000dfa0


	//   ....[59]....
        /*042c*/ 	.word	0x0000e160


	//   ....[60]....
        /*0430*/ 	.word	0x0000e190


	//   ....[61]....
        /*0434*/ 	.word	0x0000e350


	//   ....[62]....
        /*0438*/ 	.word	0x0000e370


	//   ....[63]....
        /*043c*/ 	.word	0x0000ed20


	//   ....[64]....
        /*0440*/ 	.word	0x0000ed40


	//   ....[65]....
        /*0444*/ 	.word	0x0000eed0


	//   ....[66]....
        /*0448*/ 	.word	0x0000ef00


	//   ....[67]....
        /*044c*/ 	.word	0x0000f090


	//   ....[68]....
        /*0450*/ 	.word	0x0000f0c0


	//   ....[69]....
        /*0454*/ 	.word	0x0000f250


	//   ....[70]....
        /*0458*/ 	.word	0x0000f270


	//----- nvinfo : EIATTR_EXIT_INSTR_OFFSETS
	.align		4
.L_462:
        /*045c*/ 	.byte	0x04, 0x1c
        /*045e*/ 	.short	(.L_464 - .L_463)


	//   ....[0]....
.L_463:
        /*0460*/ 	.word	0x00000450


	//   ....[1]....
        /*0464*/ 	.word	0x0000e380


	//   ....[2]....
        /*0468*/ 	.word	0x0000e4c0


	//   ....[3]....
        /*046c*/ 	.word	0x0000e520


	//   ....[4]....
        /*0470*/ 	.word	0x0000f280


	//   ....[5]....
        /*0474*/ 	.word	0x0000f390


	//   ....[6]....
        /*0478*/ 	.word	0x0000f3f0


	//----- nvinfo : EIATTR_CTAIDZ_USED
	.align		4
.L_464:
        /*047c*/ 	.byte	0x01, 0x04
	.zero		2


	//----- nvinfo : EIATTR_MAX_THREADS
	.align		4
        /*0480*/ 	.byte	0x04, 0x05
        /*0482*/ 	.short	(.L_466 - .L_465)
.L_465:
        /*0484*/ 	.word	0x00000100
        /*0488*/ 	.word	0x00000001
        /*048c*/ 	.word	0x00000001


	//----- nvinfo : EIATTR_CRS_STACK_SIZE
	.align		4
.L_466:
        /*0490*/ 	.byte	0x04, 0x1e
        /*0492*/ 	.short	(.L_468 - .L_467)
.L_467:
        /*0494*/ 	.word	0x00000000
.L_468:


//--------------------- .nv.info._ZN7cutlass13device_kernelIN5flash19enable_sm80_to_sm89INS1_16FlashAttnFwdSm80INS1_25CollectiveMainloopFwdSm80ILi8ELi1ELb0EN4cute5tupleIJNS5_1CILi128EEENS7_ILi48EEENS7_ILi256EEEEEELi256ENS_10bfloat16_tEfNS_4arch4Sm80ELb0ELb0ELb1ELb1ELb1ELb1ELb1ELb0EEENS1_21CollectiveEpilogueFwdINS6_IJS8_SA_S9_EEENS6_IJNS7_ILi1EEESI_SI_EEESC_SE_Li256ELb1ELb1ELb0ELb0EEENS1_19SingleTileSchedulerILb1ELb0ELb1ELi128EEEEEEEEEvNT_6ParamsE --------------------------
	.section	.nv.info._ZN7cutlass13device_kernelIN5flash19enable_sm80_to_sm89INS1_16FlashAttnFwdSm80INS1_25CollectiveMainloopFwdSm80ILi8ELi1ELb0EN4cute5tupleIJNS5_1CILi128EEENS7_ILi48EEENS7_ILi256EEEEEELi256ENS_10bfloat16_tEfNS_4arch4Sm80ELb0ELb0ELb1ELb1ELb1ELb1ELb1ELb0EEENS1_21CollectiveEpilogueFwdINS6_IJS8_SA_S9_EEENS6_IJNS7_ILi1EEESI_SI_EEESC_SE_Li256ELb1ELb1ELb0ELb0EEENS1_19SingleTileSchedulerILb1ELb0ELb1ELi128EEEEEEEEEvNT_6ParamsE,"",@"SHT_CUDA_INFO"
	.sectionflags	@""
	.align	4


	//----- nvinfo : EIATTR_CUDA_API_VERSION
	.align		4
        /*0000*/ 	.byte	0x04, 0x37
        /*0002*/ 	.short	(.L_470 - .L_469)
.L_469:
        /*0004*/ 	.word	0x00000082


	//----- nvinfo : EIATTR_SW2861232_WAR
	.align		4
.L_470:
        /*0008*/ 	.byte	0x01, 0x35
	.zero		2


	//----- nvinfo : EIATTR_PARAM_CBANK
	.align		4
        /*000c*/ 	.byte	0x04, 0x0a
        /*000e*/ 	.short	(.L_472 - .L_471)
	.align		4
.L_471:
        /*0010*/ 	.word	index@(.nv.constant0._ZN7cutlass13device_kernelIN5flash19enable_sm80_to_sm89INS1_16FlashAttnFwdSm80INS1_25CollectiveMainloopFwdSm80ILi8ELi1ELb0EN4cute5tupleIJNS5_1CILi128EEENS7_ILi48EEENS7_ILi256EEEEEELi256ENS_10bfloat16_tEfNS_4arch4Sm80ELb0ELb0ELb1ELb1ELb1ELb1ELb1ELb0EEENS1_21CollectiveEpilogueFwdINS6_IJS8_SA_S9_EEENS6_IJNS7_ILi1EEESI_SI_EEESC_SE_Li256ELb1ELb1ELb0ELb0EEENS1_19SingleTileSchedulerILb1ELb0ELb1ELi128EEEEEEEEEvNT_6ParamsE)
        /*0014*/ 	.short	0x0160
        /*0016*/ 	.short	0x0418


	//----- nvinfo : EIATTR_CBANK_PARAM_SIZE
	.align		4
.L_472:
        /*0018*/ 	.byte	0x03, 0x19
        /*001a*/ 	.short	0x0418


	//----- nvinfo : EIATTR_KPARAM_INFO
	.align		4
        /*001c*/ 	.byte	0x04, 0x17
        /*001e*/ 	.short	(.L_474 - .L_473)
.L_473:
        /*0020*/ 	.word	0x00000000
        /*0024*/ 	.short	0x0000
        /*0026*/ 	.short	0x0000
        /*0028*/ 	.byte	0x00, 0xf0, 0x61, 0x10


	//----- nvinfo : EIATTR_MAXREG_COUNT
	.align		4
.L_474:
        /*002c*/ 	.byte	0x03, 0x1b
        /*002e*/ 	.short	0x00ff


	//----- nvinfo : EIATTR_NUM_BARRIERS
	.align		4
        /*0030*/ 	.byte	0x02, 0x4c
        /*0032*/ 	.byte	0x02
	.zero		1


	//----- nvinfo : EIATTR_MERCURY_ISA_VERSION
	.align		4
        /*0034*/ 	.byte	0x03, 0x5f
        /*0036*/ 	.short	0x0000


	//----- nvinfo : EIATTR_COOP_GROUP_MASK_REGIDS
	.align		4
        /*0038*/ 	.byte	0x04, 0x29
        /*003a*/ 	.short	(.L_476 - .L_475)


	//   ....[0]....
.L_475:
        /*003c*/ 	.word	0xffffffff


	//   ....[1]....
        /*0040*/ 	.word	0xffffffff


	//   ....[2]....
        /*0044*/ 	.word	0xffffffff


	//   ....[3]....
        /*0048*/ 	.word	0xffffffff


	//   ....[4]....
        /*004c*/ 	.word	0xffffffff


	//   ....[5]....
        /*0050*/ 	.word	0xffffffff


	//   ....[6]....
        /*0054*/ 	.word	0xffffffff


	//   ....[7]....
        /*0058*/ 	.word	0xffffffff


	//   ....[8]....
        /*005c*/ 	.word	0xffffffff


	//   ....[9]....
        /*0060*/ 	.word	0xffffffff


	//   ....[10]....
        /*0064*/ 	.word	0xffffffff


	//   ....[11]....
        /*0068*/ 	.word	0xffffffff


	//   ....[12]....
        /*006c*/ 	.word	0xffffffff


	//   ....[13]....
        /*0070*/ 	.word	0xffffffff


	//   ....[14]....
        /*0074*/ 	.word	0xffffffff


	//   ....[15]....
        /*0078*/ 	.word	0xffffffff


	//   ....[16]....
        /*007c*/ 	.word	0xffffffff


	//   ....[17]....
        /*0080*/ 	.word	0xffffffff


	//   ....[18]....
        /*0084*/ 	.word	0xffffffff


	//   ....[19]....
        /*0088*/ 	.word	0xffffffff


	//   ....[20]....
        /*008c*/ 	.word	0xffffffff


	//   ....[21]....
        /*0090*/ 	.word	0xffffffff


	//   ....[22]....
        /*0094*/ 	.word	0xffffffff


	//   ....[23]....
        /*0098*/ 	.word	0xffffffff


	//   ....[24]....
        /*009c*/ 	.word	0xffffffff


	//   ....[25]....
        /*00a0*/ 	.word	0xffffffff


	//   ....[26]....
        /*00a4*/ 	.word	0xffffffff


	//   ....[27]....
        /*00a8*/ 	.word	0xffffffff


	//   ....[28]....
        /*00ac*/ 	.word	0xffffffff


	//   ....[29]....
        /*00b0*/ 	.word	0xffffffff


	//   ....[30]....
        /*00b4*/ 	.word	0xffffffff


	//   ....[31]....
        /*00b8*/ 	.word	0xffffffff


	//   ....[32]....
        /*00bc*/ 	.word	0xffffffff


	//   ....[33]....
        /*00c0*/ 	.word	0xffffffff


	//   ....[34]....
        /*00c4*/ 	.word	0xffffffff


	//   ....[35]....
        /*00c8*/ 	.word	0xffffffff


	//   ....[36]....
        /*00cc*/ 	.word	0xffffffff


	//   ....[37]....
        /*00d0*/ 	.word	0xffffffff


	//   ....[38]....
        /*00d4*/ 	.word	0xffffffff


	//   ....[39]....
        /*00d8*/ 	.word	0xffffffff


	//   ....[40]....
        /*00dc*/ 	.word	0xffffffff


	//   ....[41]....
        /*00e0*/ 	.word	0xffffffff


	//   ....[42]....
        /*00e4*/ 	.word	0xffffffff


	//   ....[43]....
        /*00e8*/ 	.word	0xffffffff


	//   ....[44]....
        /*00ec*/ 	.word	0xffffffff


	//   ....[45]....
        /*00f0*/ 	.word	0xffffffff


	//   ....[46]....
        /*00f4*/ 	.word	0xffffffff


	//   ....[47]....
        /*00f8*/ 	.word	0xffffffff


	//   ....[48]....
        /*00fc*/ 	.word	0xffffffff


	//   ....[49]....
        /*0100*/ 	.word	0xffffffff


	//   ....[50]....
        /*0104*/ 	.word	0xffffffff


	//   ....[51]....
        /*0108*/ 	.word	0xffffffff


	//   ....[52]....
        /*010c*/ 	.word	0xffffffff


	//   ....[53]....
        /*0110*/ 	.word	0xffffffff


	//   ....[54]....
        /*0114*/ 	.word	0xffffffff


	//   ....[55]....
        /*0118*/ 	.word	0xffffffff


	//   ....[56]....
        /*011c*/ 	.word	0xffffffff


	//   ....[57]....
        /*0120*/ 	.word	0xffffffff


	//   ....[58]....
        /*0124*/ 	.word	0xffffffff


	//   ....[59]....
        /*0128*/ 	.word	0xffffffff


	//   ....[60]....
        /*012c*/ 	.word	0xffffffff


	//   ....[61]....
        /*0130*/ 	.word	0xffffffff


	//   ....[62]....
        /*0134*/ 	.word	0xffffffff


	//   ....[63]....
        /*0138*/ 	.word	0xffffffff


	//   ....[64]....
        /*013c*/ 	.word	0xffffffff


	//   ....[65]....
        /*0140*/ 	.word	0xffffffff


	//   ....[66]....
        /*0144*/ 	.word	0xffffffff


	//   ....[67]....
        /*0148*/ 	.word	0xffffffff


	//   ....[68]....
        /*014c*/ 	.word	0xffffffff


	//   ....[69]....
        /*0150*/ 	.word	0xffffffff


	//   ....[70]....
        /*0154*/ 	.word	0xffffffff


	//   ....[71]....
        /*0158*/ 	.word	0xffffffff


	//   ....[72]....
        /*015c*/ 	.word	0xffffffff


	//   ....[73]....
        /*0160*/ 	.word	0xffffffff


	//   ....[74]....
        /*0164*/ 	.word	0xffffffff


	//   ....[75]....
        /*0168*/ 	.word	0xffffffff


	//   ....[76]....
        /*016c*/ 	.word	0xffffffff


	//   ....[77]....
        /*0170*/ 	.word	0xffffffff


	//   ....[78]....
        /*0174*/ 	.word	0xffffffff


	//   ....[79]....
        /*0178*/ 	.word	0xffffffff


	//   ....[80]....
        /*017c*/ 	.word	0xffffffff


	//----- nvinfo : EIATTR_COOP_GROUP_INSTR_OFFSETS
	.align		4
.L_476:
        /*0180*/ 	.byte	0x04, 0x28
        /*0182*/ 	.short	(.L_478 - .L_477)


	//   ....[0]....
.L_477:
        /*0184*/ 	.word	0x00000080


	//   ....[1]....
        /*0188*/ 	.word	0x00002080


	//   ....[2]....
        /*018c*/ 	.word	0x00002100


	//   ....[3]....
        /*0190*/ 	.word	0x00003170


	//   ....[4]....
        /*0194*/ 	.word	0x00003180


	//   ....[5]....
        /*0198*/ 	.word	0x000046e0


	//   ....[6]....
        /*019c*/ 	.word	0x00004760


	//   ....[7]....
        /*01a0*/ 	.word	0x00005870


	//   ....[8]....
        /*01a4*/ 	.word	0x00005880


	//   ....[9]....
        /*01a8*/ 	.word	0x00006820


	//   ....[10]....
        /*01ac*/ 	.word	0x00006850


	//   ....[11]....
        /*01b0*/ 	.word	0x00006a10


	//   ....[12]....
        /*01b4*/ 	.word	0x00006a30


	//   ....[13]....
        /*01b8*/ 	.word	0x00006e50


	//   ....[14]....
        /*01bc*/ 	.word	0x00006ef0


	//   ....[15]....
        /*01c0*/ 	.word	0x00007090


	//   ....[16]....
        /*01c4*/ 	.word	0x000070b0


	//   ....[17]....
        /*01c8*/ 	.word	0x00007db0


	//   ....[18]....
        /*01cc*/ 	.word	0x00007df0


	//   ....[19]....
        /*01d0*/ 	.word	0x00008050


	//   ....[20]....
        /*01d4*/ 	.word	0x00008080


	//   ....[21]....
        /*01d8*/ 	.word	0x000081f0


	//   ....[22]....
        /*01dc*/ 	.word	0x00008220


	//   ....[23]....
        /*01e0*/ 	.word	0x00008380


	//   ....[24]....
        /*01e4*/ 	.word	0x000083c0


	//   ....[25]....
        /*01e8*/ 	.word	0x00008880


	//   ....[26]....
        /*01ec*/ 	.word	0x000088a0


	//   ....[27]....
        /*01f0*/ 	.word	0x000089f0


	//   ....[28]....
        /*01f4*/ 	.word	0x00008a00


	//   ....[29]....
        /*01f8*/ 	.word	0x0000f9f0


	//   ....[30]....
        /*01fc*/ 	.word	0x0000fa50


	//   ....[31]....
        /*0200*/ 	.word	0x0000fe40


	//   ....[32]....
        /*0204*/ 	.word	0x0000fe50


	//   ....[33]....
        /*0208*/ 	.word	0x00010f70


	//   ....[34]....
        /*020c*/ 	.word	0x00010f90


	//   ....[35]....
        /*0210*/ 	.word	0x000110a0


	//   ....[36]....
        /*0214*/ 	.word	0x000110c0


	//   ....[37]....
        /*0218*/ 	.word	0x000116c0


	//   ....[38]....
        /*021c*/ 	.word	0x00011750


	//   ....[39]....
        /*0220*/ 	.word	0x000117c0


	//   ....[40]....
        /*0224*/ 	.word	0x000118e0


	//   ....[41]....
        /*0228*/ 	.word	0x000128b0


	//   ....[42]....
        /*022c*/ 	.word	0x000128d0


	//   ....[43]....
        /*0230*/ 	.word	0x00012a30


	//   ....[44]....
        /*0234*/ 	.word	0x00012a40


	//   ....[45]....
        /*0238*/ 	.word	0x00013a70


	//   ....[46]....
        /*023c*/ 	.word	0x00013a80


	//   ....[47]....
        /*0240*/ 	.word	0x00013a90


	//   ....[48]....
        /*0244*/ 	.word	0x00013b30


	//   ....[49]....
        /*0248*/ 	.word	0x00013e50


	//   ....[50]....
        /*024c*/ 	.word	0x00013e60


	//   ....[51]....
        /*0250*/ 	.word	0x00013e90


	//   ....[52]....
        /*0254*/ 	.word	0x00013ea0


	//   ....[53]....
        /*0258*/ 	.word	0x00015590


	//   ....[54]....
        /*025c*/ 	.word	0x000155c0


	//   ....[55]....
        /*0260*/ 	.word	0x00015610


	//   ....[56]....
        /*0264*/ 	.word	0x00015620


	//   ....[57]....
        /*0268*/ 	.word	0x00016f30


	//   ....[58]....
        /*026c*/ 	.word	0x00016f70


	//   ....[59]....
        /*0270*/ 	.word	0x00016fb0


	//   ....[60]....
        /*0274*/ 	.word	0x00016fe0


	//   ....[61]....
        /*0278*/ 	.word	0x00017220


	//   ....[62]....
        /*027c*/ 	.word	0x00017230


	//   ....[63]....
        /*0280*/ 	.word	0x00017430


	//   ....[64]....
        /*0284*/ 	.word	0x00017460


	//   ....[65]....
        /*0288*/ 	.word	0x00017620


	//   ....[66]....
        /*028c*/ 	.word	0x00017650


	//   ....[67]....
        /*0290*/ 	.word	0x00017810


	//   ....[68]....
        /*0294*/ 	.word	0x00017830


	//   ....[69]....
        /*0298*/ 	.word	0x000180a0


	//   ....[70]....
        /*029c*/ 	.word	0x000180c0


	//   ....[71]....
        /*02a0*/ 	.word	0x00018250


	//   ....[72]....
        /*02a4*/ 	.word	0x00018280


	//   ....[73]....
        /*02a8*/ 	.word	0x00018410


	//   ....[74]....
        /*02ac*/ 	.word	0x00018440


	//   ....[75]....
        /*02b0*/ 	.word	0x000185d0


	//   ....[76]....
        /*02b4*/ 	.word	0x000185f0


	//   ....[77]....
        /*02b8*/ 	.word	0x000187a0


	//   ....[78]....
        /*02bc*/ 	.word	0x000187f0


	//   ....[79]....
        /*02c0*/ 	.word	0x00018830


	//   ....[80]....
        /*02c4*/ 	.word	0x00018880


	//----- nvinfo : EIATTR_EXIT_INSTR_OFFSETS
	.align		4
.L_478:
        /*02c8*/ 	.byte	0x04, 0x1c
        /*02ca*/ 	.short	(.L_480 - .L_479)


	//   ....[0]....
.L_479:
        /*02cc*/ 	.word	0x00000310


	//   ....[1]....
        /*02d0*/ 	.word	0x00017840


	//   ....[2]....
        /*02d4*/ 	.word	0x00017980


	//   ....[3]....
        /*02d8*/ 	.word	0x000179e0


	//   ....[4]....
        /*02dc*/ 	.word	0x00018600


	//   ....[5]....
        /*02e0*/ 	.word	0x00018710


	//   ....[6]....
        /*02e4*/ 	.word	0x00018770


	//----- nvinfo : EIATTR_CTAIDZ_USED
	.align		4
.L_480:
        /*02e8*/ 	.byte	0x01, 0x04
	.zero		2


	//----- nvinfo : EIATTR_MAX_THREADS
	.align		4
        /*02ec*/ 	.byte	0x04, 0x05
        /*02ee*/ 	.short	(.L_482 - .L_481)
.L_481:
        /*02f0*/ 	.word	0x00000100
        /*02f4*/ 	.word	0x00000001
        /*02f8*/ 	.word	0x00000001


	//----- nvinfo : EIATTR_CRS_STACK_SIZE
	.align		4
.L_482:
        /*02fc*/ 	.byte	0x04, 0x1e
        /*02fe*/ 	.short	(.L_484 - .L_483)
.L_483:
        /*0300*/ 	.word	0x00000000
.L_484:


//--------------------- .nv.info._ZN7cutlass13device_kernelIN5flash19enable_sm80_to_sm89INS1_16FlashAttnFwdSm80INS1_25CollectiveMainloopFwdSm80ILi8ELi1ELb0EN4cute5tupleIJNS5_1CILi128EEENS7_ILi64EEENS7_ILi256EEEEEELi256ENS_10bfloat16_tEfNS_4arch4Sm80ELb0ELb1ELb1ELb0ELb1ELb0ELb1ELb0EEENS1_21CollectiveEpilogueFwdINS6_IJS8_SA_S9_EEENS6_IJNS7_ILi1EEESI_SI_EEESC_SE_Li256ELb0ELb1ELb0ELb0EEENS1_19SingleTileSchedulerILb0ELb0ELb1ELi128EEEEEEEEEvNT_6ParamsE --------------------------
	.section	.nv.info._ZN7cutlass13device_kernelIN5flash19enable_sm80_to_sm89INS1_16FlashAttnFwdSm80INS1_25CollectiveMainloopFwdSm80ILi8ELi1ELb0EN4cute5tupleIJNS5_1CILi128EEENS7_ILi64EEENS7_ILi256EEEEEELi256ENS_10bfloat16_tEfNS_4arch4Sm80ELb0ELb1ELb1ELb0ELb1ELb0ELb1ELb0EEENS1_21CollectiveEpilogueFwdINS6_IJS8_SA_S9_EEENS6_IJNS7_ILi1EEESI_SI_EEESC_SE_Li256ELb0ELb1ELb0ELb0EEENS1_19SingleTileSchedulerILb0ELb0ELb1ELi128EEEEEEEEEvNT_6ParamsE,"",@"SHT_CUDA_INFO"
	.sectionflags	@""
	.align	4


	//----- nvinfo : EIATTR_CUDA_API_VERSION
	.align		4
        /*0000*/ 	.byte	0x04, 0x37
        /*0002*/ 	.short	(.L_486 - .L_485)
.L_485:
        /*0004*/ 	.word	0x00000082


	//----- nvinfo : EIATTR_SW2861232_WAR
	.align		4
.L_486:
        /*0008*/ 	.byte	0x01, 0x35
	.zero		2


	//----- nvinfo : EIATTR_PARAM_CBANK
	.align		4
        /*000c*/ 	.byte	0x04, 0x0a
        /*000e*/ 	.short	(.L_488 - .L_487)
	.align		4
.L_487:
        /*0010*/ 	.word	index@(.nv.constant0._ZN7cutlass13device_kernelIN5flash19enable_sm80_to_sm89INS1_16FlashAttnFwdSm80INS1_25CollectiveMainloopFwdSm80ILi8ELi1ELb0EN4cute5tupleIJNS5_1CILi128EEENS7_ILi64EEENS7_ILi256EEEEEELi256ENS_10bfloat16_tEfNS_4arch4Sm80ELb0ELb1ELb1ELb0ELb1ELb0ELb1ELb0EEENS1_21CollectiveEpilogueFwdINS6_IJS8_SA_S9_EEENS6_IJNS7_ILi1EEESI_SI_EEESC_SE_Li256ELb0ELb1ELb0ELb0EEENS1_19SingleTileSchedulerILb0ELb0ELb1ELi128EEEEEEEEEvNT_6ParamsE)
        /*0014*/ 	.short	0x0160
        /*0016*/ 	.short	0x0418


	//----- nvinfo : EIATTR_CBANK_PARAM_SIZE
	.align		4
.L_488:
        /*0018*/ 	.byte	0x03, 0x19
        /*001a*/ 	.short	0x0418


	//----- nvinfo : EIATTR_KPARAM_INFO
	.align		4
        /*001c*/ 	.byte	0x04, 0x17
        /*001e*/ 	.short	(.L_490 - .L_489)
.L_489:
        /*0020*/ 	.word	0x00000000
        /*0024*/ 	.short	0x0000
        /*0026*/ 	.short	0x0000
        /*0028*/ 	.byte	0x00, 0xf0, 0x61, 0x10


	//----- nvinfo : EIATTR_MAXREG_COUNT
	.align		4
.L_490:
        /*002c*/ 	.byte	0x03, 0x1b
        /*002e*/ 	.short	0x00ff


	//----- nvinfo : EIATTR_NUM_BARRIERS
	.align		4
        /*0030*/ 	.byte	0x02, 0x4c
        /*0032*/ 	.byte	0x02
	.zero		1


	//----- nvinfo : EIATTR_ANNOTATIONS
	.align		4
        /*0034*/ 	.byte	0x04, 0x55
        /*0036*/ 	.short	(.L_492 - .L_491)


	//   ....[0]....
.L_491:
        /* <DEDUP_REMOVED lines=21> */


	//----- nvinfo : EIATTR_MERCURY_ISA_VERSION
	.align		4
.L_492:
        /*0178*/ 	.byte	0x03, 0x5f
        /*017a*/ 	.short	0x0000


	//----- nvinfo : EIATTR_COOP_GROUP_MASK_REGIDS
	.align		4
        /*017c*/ 	.byte	0x04, 0x29
        /*017e*/ 	.short	(.L_494 - .L_493)


	//   ....[0]....
.L_493:
        /*0180*/ 	.word	0xffffffff


	//   ....[1]....
        /*0184*/ 	.word	0xffffffff


	//   ....[2]....
        /*0188*/ 	.word	0xffffffff


	//   ....[3]....
        /*018c*/ 	.word	0xffffffff


	//   ....[4]....
        /*0190*/ 	.word	0xffffffff


	//   ....[5]....
        /*0194*/ 	.word	0xffffffff


	//   ....[6]....
        /*0198*/ 	.word	0xffffffff


	//   ....[7]....
        /*019c*/ 	.word	0xffffffff


	//   ....[8]....
        /*01a0*/ 	.word	0xffffffff


	//   ....[9]....
        /*01a4*/ 	.word	0xffffffff


	//   ....[10]....
        /*01a8*/ 	.word	0xffffffff


	//   ....[11]....
        /*01ac*/ 	.word	0xffffffff


	//   ....[12]....
        /*01b0*/ 	.word	0xffffffff


	//   ....[13]....
        /*01b4*/ 	.word	0xffffffff


	//   ....[14]....
        /*01b8*/ 	.word	0xffffffff


	//   ....[15]....
        /*01bc*/ 	.word	0xffffffff


	//   ....[16]....
        /*01c0*/ 	.word	0xffffffff


	//   ....[17]....
        /*01c4*/ 	.word	0xffffffff


	//   ....[18]....
        /*01c8*/ 	.word	0xffffffff


	//   ....[19]....
        /*01cc*/ 	.word	0xffffffff


	//   ....[20]....
        /*01d0*/ 	.word	0xffffffff


	//   ....[21]....
        /*01d4*/ 	.word	0xffffffff


	//   ....[22]....
        /*01d8*/ 	.word	0xffffffff


	//   ....[23]....
        /*01dc*/ 	.word	0xffffffff


	//   ....[24]....
        /*01e0*/ 	.word	0xffffffff


	//   ....[25]....
        /*01e4*/ 	.word	0xffffffff


	//   ....[26]....
        /*01e8*/ 	.word	0xffffffff


	//   ....[27]....
        /*01ec*/ 	.word	0xffffffff


	//   ....[28]....
        /*01f0*/ 	.word	0xffffffff


	//   ....[29]....
        /*01f4*/ 	.word	0xffffffff


	//   ....[30]....
        /*01f8*/ 	.word	0xffffffff


	//   ....[31]....
        /*01fc*/ 	.word	0xffffffff


	//   ....[32]....
        /*0200*/ 	.word	0xffffffff


	//   ....[33]....
        /*0204*/ 	.word	0xffffffff


	//   ....[34]....
        /*0208*/ 	.word	0xffffffff


	//   ....[35]....
        /*020c*/ 	.word	0xffffffff


	//   ....[36]....
        /*0210*/ 	.word	0xffffffff


	//   ....[37]....
        /*0214*/ 	.word	0xffffffff


	//   ....[38]....
        /*0218*/ 	.word	0xffffffff


	//   ....[39]....
        /*021c*/ 	.word	0xffffffff


	//   ....[40]....
        /*0220*/ 	.word	0xffffffff


	//   ....[41]....
        /*0224*/ 	.word	0xffffffff


	//   ....[42]....
        /*0228*/ 	.word	0xffffffff


	//   ....[43]....
        /*022c*/ 	.word	0xffffffff


	//   ....[44]....
        /*0230*/ 	.word	0xffffffff


	//   ....[45]....
        /*0234*/ 	.word	0xffffffff


	//   ....[46]....
        /*0238*/ 	.word	0xffffffff


	//   ....[47]....
        /*023c*/ 	.word	0xffffffff


	//   ....[48]....
        /*0240*/ 	.word	0xffffffff


	//   ....[49]....
        /*0244*/ 	.word	0xffffffff


	//   ....[50]....
        /*0248*/ 	.word	0xffffffff


	//   ....[51]....
        /*024c*/ 	.word	0xffffffff


	//   ....[52]....
        /*0250*/ 	.word	0xffffffff


	//   ....[53]....
        /*0254*/ 	.word	0xffffffff


	//   ....[54]....
        /*0258*/ 	.word	0xffffffff


	//   ....[55]....
        /*025c*/ 	.word	0xffffffff


	//   ....[56]....
        /*0260*/ 	.word	0xffffffff


	//   ....[57]....
        /*0264*/ 	.word	0xffffffff


	//   ....[58]....
        /*0268*/ 	.word	0xffffffff


	//   ....[59]....
        /*026c*/ 	.word	0xffffffff


	//   ....[60]....
        /*0270*/ 	.word	0xffffffff


	//   ....[61]....
        /*0274*/ 	.word	0xffffffff


	//   ....[62]....
        /*0278*/ 	.word	0xffffffff


	//   ....[63]....
        /*027c*/ 	.word	0xffffffff


	//   ....[64]....
        /*0280*/ 	.word	0xffffffff


	//   ....[65]....
        /*0284*/ 	.word	0xffffffff


	//   ....[66]....
        /*0288*/ 	.word	0xffffffff


	//   ....[67]....
        /*028c*/ 	.word	0xffffffff


	//   ....[68]....
        /*0290*/ 	.word	0xffffffff


	//   ....[69]....
        /*0294*/ 	.word	0xffffffff


	//   ....[70]....
        /*0298*/ 	.word	0xffffffff


	//   ....[71]....
        /*029c*/ 	.word	0xffffffff


	//   ....[72]....
        /*02a0*/ 	.word	0xffffffff


	//   ....[73]....
        /*02a4*/ 	.word	0xffffffff


	//   ....[74]....
        /*02a8*/ 	.word	0xffffffff


	//   ....[75]....
        /*02ac*/ 	.word	0xffffffff


	//   ....[76]....
        /*02b0*/ 	.word	0xffffffff


	//   ....[77]....
        /*02b4*/ 	.word	0xffffffff


	//   ....[78]....
        /*02b8*/ 	.word	0xffffffff


	//   ....[79]....
        /*02bc*/ 	.word	0xffffffff


	//   ....[80]....
        /*02c0*/ 	.word	0xffffffff


	//   ....[81]....
        /*02c4*/ 	.word	0xffffffff


	//   ....[82]....
        /*02c8*/ 	.word	0xffffffff


	//   ....[83]....
        /*02cc*/ 	.word	0xffffffff


	//   ....[84]....
        /*02d0*/ 	.word	0xffffffff


	//   ....[85]....
        /*02d4*/ 	.word	0xffffffff


	//   ....[86]....
        /*02d8*/ 	.word	0xffffffff


	//   ....[87]....
        /*02dc*/ 	.word	0xffffffff


	//   ....[88]....
        /*02e0*/ 	.word	0xffffffff


	//   ....[89]....
        /*02e4*/ 	.word	0xffffffff


	//----- nvinfo : EIATTR_COOP_GROUP_INSTR_OFFSETS
	.align		4
.L_494:
        /*02e8*/ 	.byte	0x04, 0x28
        /*02ea*/ 	.short	(.L_496 - .L_495)


	//   ....[0]....
.L_495:
        /*02ec*/ 	.word	0x00001090


	//   ....[1]....
        /*02f0*/ 	.word	0x000010c0


	//   ....[2]....
        /*02f4*/ 	.word	0x00001100


	//   ....[3]....
        /*02f8*/ 	.word	0x00001130


	//   ....[4]....
        /*02fc*/ 	.word	0x00001170


	//   ....[5]....
        /*0300*/ 	.word	0x000011a0


	//   ....[6]....
        /*0304*/ 	.word	0x000013b0


	//   ....[7]....
        /*0308*/ 	.word	0x000013d0


	//   ....[8]....
        /*030c*/ 	.word	0x00001890


	//   ....[9]....
        /*0310*/ 	.word	0x000018c0


	//   ....[10]....
        /*0314*/ 	.word	0x000018e0


	//   ....[11]....
        /*0318*/ 	.word	0x00001910


	//   ....[12]....
        /*031c*/ 	.word	0x00001930


	//   ....[13]....
        /*0320*/ 	.word	0x00001940


	//   ....[14]....
        /*0324*/ 	.word	0x00001a80


	//   ....[15]....
        /*0328*/ 	.word	0x00001aa0


	//   ....[16]....
        /*032c*/ 	.word	0x000031d0


	//   ....[17]....
        /*0330*/ 	.word	0x000031e0


	//   ....[18]....
        /*0334*/ 	.word	0x000032b0


	//   ....[19]....
        /*0338*/ 	.word	0x000032d0


	//   ....[20]....
        /*033c*/ 	.word	0x00003720


	//   ....[21]....
        /*0340*/ 	.word	0x00003a30


	//   ....[22]....
        /*0344*/ 	.word	0x000046c0


	//   ....[23]....
        /*0348*/ 	.word	0x000046f0


	//   ....[24]....
        /*034c*/ 	.word	0x00004710


	//   ....[25]....
        /*0350*/ 	.word	0x00004730


	//   ....[26]....
        /*0354*/ 	.word	0x00006fe0


	//   ....[27]....
        /*0358*/ 	.word	0x00006ff0


	//   ....[28]....
        /*035c*/ 	.word	0x00007000


	//   ....[29]....
        /*0360*/ 	.word	0x00007010


	//   ....[30]....
        /*0364*/ 	.word	0x00008500


	//   ....[31]....
        /*0368*/ 	.word	0x00008510


	//   ....[32]....
        /*036c*/ 	.word	0x00008520


	//   ....[33]....
        /*0370*/ 	.word	0x00008530


	//   ....[34]....
        /*0374*/ 	.word	0x000087f0


	//   ....[35]....
        /*0378*/ 	.word	0x00008a20


	//   ....[36]....
        /*037c*/ 	.word	0x00009390


	//   ....[37]....
        /*0380*/ 	.word	0x00009450


	//   ....[38]....
        /*0384*/ 	.word	0x000096e0


	//   ....[39]....
        /*0388*/ 	.word	0x00009780


	//   ....[40]....
        /*038c*/ 	.word	0x0000ba50


	//   ....[41]....
        /*0390*/ 	.word	0x0000ba60


	//   ....[42]....
        /*0394*/ 	.word	0x0000ba70


	//   ....[43]....
        /*0398*/ 	.word	0x0000ba80


	//   ....[44]....
        /*039c*/ 	.word	0x0000cf70


	//   ....[45]....
        /*03a0*/ 	.word	0x0000cf80


	//   ....[46]....
        /*03a4*/ 	.word	0x0000cf90


	//   ....[47]....
        /*03a8*/ 	.word	0x0000cfa0


	//   ....[48]....
        /*03ac*/ 	.word	0x0000d3f0


	//   ....[49]....
        /*03b0*/ 	.word	0x0000d410


	//   ....[50]....
        /*03b4*/ 	.word	0x0000d440


	//   ....[51]....
        /*03b8*/ 	.word	0x0000d450


	//   ....[52]....
        /*03bc*/ 	.word	0x0000f3b0


	//   ....[53]....
        /*03c0*/ 	.word	0x0000f3c0


	//   ....[54]....
        /*03c4*/ 	.word	0x0000f3e0


	//   ....[55]....
        /*03c8*/ 	.word	0x0000f4e0


	//   ....[56]....
        /*03cc*/ 	.word	0x00010880


	//   ....[57]....
        /*03d0*/ 	.word	0x00010890


	//   ....[58]....
        /*03d4*/ 	.word	0x000108a0


	//   ....[59]....
        /*03d8*/ 	.word	0x000108b0


	//   ....[60]....
        /*03dc*/ 	.word	0x00010b10


	//   ....[61]....
        /*03e0*/ 	.word	0x00010d30


	//   ....[62]....
        /*03e4*/ 	.word	0x000116a0


	//   ....[63]....
        /*03e8*/ 	.word	0x00011760


	//   ....[64]....
        /*03ec*/ 	.word	0x000119f0


	//   ....[65]....
        /*03f0*/ 	.word	0x00011a90


	//   ....[66]....
        /*03f4*/ 	.word	0x000136a0


	//   ....[67]....
        /*03f8*/ 	.word	0x000136b0


	//   ....[68]....
        /*03fc*/ 	.word	0x000136e0


	//   ....[69]....
        /*0400*/ 	.word	0x000136f0


	//   ....[70]....
        /*0404*/ 	.word	0x000150e0


	//   ....[71]....
        /*0408*/ 	.word	0x000150f0


	//   ....[72]....
        /*040c*/ 	.word	0x00015110


	//   ....[73]....
        /*0410*/ 	.word	0x00015120


	//   ....[74]....
        /*0414*/ 	.word	0x00015130


	//   ....[75]....
        /*0418*/ 	.word	0x00015140


	//   ....[76]....
        /*041c*/ 	.word	0x00015440


	//   ....[77]....
        /*0420*/ 	.word	0x00015470


	//   ....[78]....
        /*0424*/ 	.word	0x00015630


	//   ....[79]....
        /*0428*/ 	.word	0x00015660


	//   ....[80]....
        /*042c*/ 	.word	0x00015820


	//   ....[81]....
        /*0430*/ 	.word	0x00015840


	//   ....[82]....
        /*0434*/ 	.word	0x00015f60


	//   ....[83]....
        /*0438*/ 	.word	0x00015f80


	//   ....[84]....
        /*043c*/ 	.word	0x00016130


	//   ....[85]....
        /*0440*/ 	.word	0x00016160


	//   ....[86]....
        /*0444*/ 	.word	0x000162f0


	//   ....[87]....
        /*0448*/ 	.word	0x00016320


	//   ....[88]....
        /*044c*/ 	.word	0x000164b0


	//   ....[89]....
        /*0450*/ 	.word	0x000164d0


	//----- nvinfo : EIATTR_EXIT_INSTR_OFFSETS
	.align		4
.L_496:
        /*0454*/ 	.byte	0x04, 0x1c
        /*0456*/ 	.short	(.L_498 - .L_497)


	//   ....[0]....
.L_497:
        /*0458*/ 	.word	0x00000040


	//   ....[1]....
        /*045c*/ 	.word	0x00015850


	//   ....[2]....
        /*0460*/ 	.word	0x00015990


	//   ....[3]....
        /*0464*/ 	.word	0x000159f0


	//   ....[4]....
        /*0468*/ 	.word	0x000164e0


	//   ....[5]....
        /*046c*/ 	.word	0x000165f0


	//   ....[6]....
        /*0470*/ 	.word	0x00016650


	//----- nvinfo : EIATTR_CTAIDZ_USED
	.align		4
.L_498:
        /*0474*/ 	.byte	0x01, 0x04
	.zero		2


	//----- nvinfo : EIATTR_MAX_THREADS
	.align		4
        /*0478*/ 	.byte	0x04, 0x05
        /*047a*/ 	.short	(.L_500 - .L_499)
.L_499:
        /*047c*/ 	.word	0x00000100
        /*0480*/ 	.word	0x00000001
        /*0484*/ 	.word	0x00000001


	//----- nvinfo : EIATTR_CRS_STACK_SIZE
	.align		4
.L_500:
        /*0488*/ 	.byte	0x04, 0x1e
        /*048a*/ 	.short	(.L_502 - .L_501)
.L_501:
        /*048c*/ 	.word	0x00000000
.L_502:


//--------------------- .nv.info._ZN7cutlass13device_kernelIN5flash19enable_sm80_to_sm89INS1_16FlashAttnFwdSm80INS1_25CollectiveMainloopFwdSm80ILi8ELi1ELb0EN4cute5tupleIJNS5_1CILi128EEENS7_ILi64EEENS7_ILi256EEEEEELi256ENS_10bfloat16_tEfNS_4arch4Sm80ELb0ELb1ELb1ELb1ELb1ELb0ELb1ELb0EEENS1_21CollectiveEpilogueFwdINS6_IJS8_SA_S9_EEENS6_IJNS7_ILi1EEESI_SI_EEESC_SE_Li256ELb1ELb1ELb0ELb0EEENS1_19SingleTileSchedulerILb1ELb0ELb1ELi128EEEEEEEEEvNT_6ParamsE --------------------------
	.section	.nv.info._ZN7cutlass13device_kernelIN5flash19enable_sm80_to_sm89INS1_16FlashAttnFwdSm80INS1_25CollectiveMainloopFwdSm80ILi8ELi1ELb0EN4cute5tupleIJNS5_1CILi128EEENS7_ILi64EEENS7_ILi256EEEEEELi256ENS_10bfloat16_tEfNS_4arch4Sm80ELb0ELb1ELb1ELb1ELb1ELb0ELb1ELb0EEENS1_21CollectiveEpilogueFwdINS6_IJS8_SA_S9_EEENS6_IJNS7_ILi1EEESI_SI_EEESC_SE_Li256ELb1ELb1ELb0ELb0EEENS1_19SingleTileSchedulerILb1ELb0ELb1ELi128EEEEEEEEEvNT_6ParamsE,"",@"SHT_CUDA_INFO"
	.sectionflags	@""
	.align	4


	//----- nvinfo : EIATTR_CUDA_API_VERSION
	.align		4
        /*0000*/ 	.byte	0x04, 0x37
        /*0002*/ 	.short	(.L_504 - .L_503)
.L_503:
        /*0004*/ 	.word	0x00000082


	//----- nvinfo : EIATTR_SW2861232_WAR
	.align		4
.L_504:
        /*0008*/ 	.byte	0x01, 0x35
	.zero		2


	//----- nvinfo : EIATTR_PARAM_CBANK
	.align		4
        /*000c*/ 	.byte	0x04, 0x0a
        /*000e*/ 	.short	(.L_506 - .L_505)
	.align		4
.L_505:
        /*0010*/ 	.word	index@(.nv.constant0._ZN7cutlass13device_kernelIN5flash19enable_sm80_to_sm89INS1_16FlashAttnFwdSm80INS1_25CollectiveMainloopFwdSm80ILi8ELi1ELb0EN4cute5tupleIJNS5_1CILi128EEENS7_ILi64EEENS7_ILi256EEEEEELi256ENS_10bfloat16_tEfNS_4arch4Sm80ELb0ELb1ELb1ELb1ELb1ELb0ELb1ELb0EEENS1_21CollectiveEpilogueFwdINS6_IJS8_SA_S9_EEENS6_IJNS7_ILi1EEESI_SI_EEESC_SE_Li256ELb1ELb1ELb0ELb0EEENS1_19SingleTileSchedulerILb1ELb0ELb1ELi128EEEEEEEEEvNT_6ParamsE)
        /*0014*/ 	.short	0x0160
        /*0016*/ 	.short	0x0418


	//----- nvinfo : EIATTR_CBANK_PARAM_SIZE
	.align		4
.L_506:
        /*0018*/ 	.byte	0x03, 0x19
        /*001a*/ 	.short	0x0418


	//----- nvinfo : EIATTR_KPARAM_INFO
	.align		4
        /*001c*/ 	.byte	0x04, 0x17
        /*001e*/ 	.short	(.L_508 - .L_507)
.L_507:
        /*0020*/ 	.word	0x00000000
        /*0024*/ 	.short	0x0000
        /*0026*/ 	.short	0x0000
        /*0028*/ 	.byte	0x00, 0xf0, 0x61, 0x10


	//----- nvinfo : EIATTR_MAXREG_COUNT
	.align		4
.L_508:
        /*002c*/ 	.byte	0x03, 0x1b
        /*002e*/ 	.short	0x00ff


	//----- nvinfo : EIATTR_NUM_BARRIERS
	.align		4
        /*0030*/ 	.byte	0x02, 0x4c
        /*0032*/ 	.byte	0x02
	.zero		1


	//----- nvinfo : EIATTR_ANNOTATIONS
	.align		4
        /*0034*/ 	.byte	0x04, 0x55
        /*0036*/ 	.short	(.L_510 - .L_509)


	//   ....[0]....
.L_509:
        /* <DEDUP_REMOVED lines=23> */


	//----- nvinfo : EIATTR_MERCURY_ISA_VERSION
	.align		4
.L_510:
        /*0198*/ 	.byte	0x03, 0x5f
        /*019a*/ 	.short	0x0000


	//----- nvinfo : EIATTR_COOP_GROUP_MASK_REGIDS
	.align		4
        /*019c*/ 	.byte	0x04, 0x29
        /*019e*/ 	.short	(.L_512 - .L_511)


	//   ....[0]....
.L_511:
        /*01a0*/ 	.word	0xffffffff


	//   ....[1]....
        /*01a4*/ 	.word	0xffffffff


	//   ....[2]....
        /*01a8*/ 	.word	0xffffffff


	//   ....[3]....
        /*01ac*/ 	.word	0xffffffff


	//   ....[4]....
        /*01b0*/ 	.word	0xffffffff


	//   ....[5]....
        /*01b4*/ 	.word	0xffffffff


	//   ....[6]....
        /*01b8*/ 	.word	0xffffffff


	//   ....[7]....
        /*01bc*/ 	.word	0xffffffff


	//   ....[8]....
        /*01c0*/ 	.word	0xffffffff


	//   ....[9]....
        /*01c4*/ 	.word	0xffffffff


	//   ....[10]....
        /*01c8*/ 	.word	0xffffffff


	//   ....[11]....
        /*01cc*/ 	.word	0xffffffff


	//   ....[12]....
        /*01d0*/ 	.word	0xffffffff


	//   ....[13]....
        /*01d4*/ 	.word	0xffffffff


	//   ....[14]....
        /*01d8*/ 	.word	0xffffffff


	//   ....[15]....
        /*01dc*/ 	.word	0xffffffff


	//   ....[16]....
        /*01e0*/ 	.word	0xffffffff


	//   ....[17]....
        /*01e4*/ 	.word	0xffffffff


	//   ....[18]....
        /*01e8*/ 	.word	0xffffffff


	//   ....[19]....
        /*01ec*/ 	.word	0xffffffff


	//   ....[20]....
        /*01f0*/ 	.word	0xffffffff


	//   ....[21]....
        /*01f4*/ 	.word	0xffffffff


	//   ....[22]....
        /*01f8*/ 	.word	0xffffffff


	//   ....[23]....
        /*01fc*/ 	.word	0xffffffff


	//   ....[24]....
        /*0200*/ 	.word	0xffffffff


	//   ....[25]....
        /*0204*/ 	.word	0xffffffff


	//   ....[26]....
        /*0208*/ 	.word	0xffffffff


	//   ....[27]....
        /*020c*/ 	.word	0xffffffff


	//   ....[28]....
        /*0210*/ 	.word	0xffffffff


	//   ....[29]....
        /*0214*/ 	.word	0xffffffff


	//   ....[30]....
        /*0218*/ 	.word	0xffffffff


	//   ....[31]....
        /*021c*/ 	.word	0xffffffff


	//   ....[32]....
        /*0220*/ 	.word	0xffffffff


	//   ....[33]....
        /*0224*/ 	.word	0xffffffff


	//   ....[34]....
        /*0228*/ 	.word	0xffffffff


	//   ....[35]....
        /*022c*/ 	.word	0xffffffff


	//   ....[36]....
        /*0230*/ 	.word	0xffffffff


	//   ....[37]....
        /*0234*/ 	.word	0xffffffff


	//   ....[38]....
        /*0238*/ 	.word	0xffffffff


	//   ....[39]....
        /*023c*/ 	.word	0xffffffff


	//   ....[40]....
        /*0240*/ 	.word	0xffffffff


	//   ....[41]....
        /*0244*/ 	.word	0xffffffff


	//   ....[42]....
        /*0248*/ 	.word	0xffffffff


	//   ....[43]....
        /*024c*/ 	.word	0xffffffff


	//   ....[44]....
        /*0250*/ 	.word	0xffffffff


	//   ....[45]....
        /*0254*/ 	.word	0xffffffff


	//   ....[46]....
        /*0258*/ 	.word	0xffffffff


	//   ....[47]....
        /*025c*/ 	.word	0xffffffff


	//   ....[48]....
        /*0260*/ 	.word	0xffffffff


	//   ....[49]....
        /*0264*/ 	.word	0xffffffff


	//   ....[50]....
        /*0268*/ 	.word	0xffffffff


	//   ....[51]....
        /*026c*/ 	.word	0xffffffff


	//   ....[52]....
        /*0270*/ 	.word	0xffffffff


	//   ....[53]....
        /*0274*/ 	.word	0xffffffff


	//   ....[54]....
        /*0278*/ 	.word	0xffffffff


	//   ....[55]....
        /*027c*/ 	.word	0xffffffff


	//   ....[56]....
        /*0280*/ 	.word	0xffffffff


	//   ....[57]....
        /*0284*/ 	.word	0xffffffff


	//   ....[58]....
        /*0288*/ 	.word	0xffffffff


	//   ....[59]....
        /*028c*/ 	.word	0xffffffff


	//   ....[60]....
        /*0290*/ 	.word	0xffffffff


	//   ....[61]....
        /*0294*/ 	.word	0xffffffff


	//   ....[62]....
        /*0298*/ 	.word	0xffffffff


	//   ....[63]....
        /*029c*/ 	.word	0xffffffff


	//   ....[64]....
        /*02a0*/ 	.word	0xffffffff


	//   ....[65]....
        /*02a4*/ 	.word	0xffffffff


	//   ....[66]....
        /*02a8*/ 	.word	0xffffffff


	//   ....[67]....
        /*02ac*/ 	.word	0xffffffff


	//   ....[68]....
        /*02b0*/ 	.word	0xffffffff


	//   ....[69]....
        /*02b4*/ 	.word	0xffffffff


	//   ....[70]....
        /*02b8*/ 	.word	0xffffffff


	//   ....[71]....
        /*02bc*/ 	.word	0xffffffff


	//   ....[72]....
        /*02c0*/ 	.word	0xffffffff


	//   ....[73]....
        /*02c4*/ 	.word	0xffffffff


	//   ....[74]....
        /*02c8*/ 	.word	0xffffffff


	//   ....[75]....
        /*02cc*/ 	.word	0xffffffff


	//   ....[76]....
        /*02d0*/ 	.word	0xffffffff


	//   ....[77]....
        /*02d4*/ 	.word	0xffffffff


	//   ....[78]....
        /*02d8*/ 	.word	0xffffffff


	//   ....[79]....
        /*02dc*/ 	.word	0xffffffff


	//   ....[80]....
        /*02e0*/ 	.word	0xffffffff


	//   ....[81]....
        /*02e4*/ 	.word	0xffffffff


	//   ....[82]....
        /*02e8*/ 	.word	0xffffffff


	//   ....[83]....
        /*02ec*/ 	.word	0xffffffff


	//   ....[84]....
        /*02f0*/ 	.word	0xffffffff


	//   ....[85]....
        /*02f4*/ 	.word	0xffffffff


	//   ....[86]....
        /*02f8*/ 	.word	0xffffffff


	//   ....[87]....
        /*02fc*/ 	.word	0xffffffff


	//   ....[88]....
        /*0300*/ 	.word	0xffffffff


	//   ....[89]....
        /*0304*/ 	.word	0xffffffff


	//   ....[90]....
        /*0308*/ 	.word	0xffffffff


	//----- nvinfo : EIATTR_COOP_GROUP_INSTR_OFFSETS
	.align		4
.L_512:
        /*030c*/ 	.byte	0x04, 0x28
        /*030e*/ 	.short	(.L_514 - .L_513)


	//   ....[0]....
.L_513:
        /*0310*/ 	.word	0x000000a0


	//   ....[1]....
        /*0314*/ 	.word	0x00001710


	//   ....[2]....
        /*0318*/ 	.word	0x00001840


	//   ....[3]....
        /*031c*/ 	.word	0x000019b0


	//   ....[4]....
        /*0320*/ 	.word	0x000019e0


	//   ....[5]....
        /*0324*/ 	.word	0x00001b50


	//   ....[6]....
        /*0328*/ 	.word	0x00001b80


	//   ....[7]....
        /*032c*/ 	.word	0x00001d00


	//   ....[8]....
        /*0330*/ 	.word	0x00001d40


	//   ....[9]....
        /*0334*/ 	.word	0x00002360


	//   ....[10]....
        /*0338*/ 	.word	0x000023a0


	//   ....[11]....
        /*033c*/ 	.word	0x000023d0


	//   ....[12]....
        /*0340*/ 	.word	0x00002420


	//   ....[13]....
        /*0344*/ 	.word	0x00002460


	//   ....[14]....
        /*0348*/ 	.word	0x00002490


	//   ....[15]....
        /*034c*/ 	.word	0x000024b0


	//   ....[16]....
        /*0350*/ 	.word	0x000024e0


	//   ....[17]....
        /*0354*/ 	.word	0x00003b90


	//   ....[18]....
        /*0358*/ 	.word	0x00003bb0


	//   ....[19]....
        /*035c*/ 	.word	0x00003c70


	//   ....[20]....
        /*0360*/ 	.word	0x00003c90


	//   ....[21]....
        /*0364*/ 	.word	0x000040a0


	//   ....[22]....
        /*0368*/ 	.word	0x000043c0


	//   ....[23]....
        /*036c*/ 	.word	0x00005060


	//   ....[24]....
        /*0370*/ 	.word	0x00005090


	//   ....[25]....
        /*0374*/ 	.word	0x000050b0


	//   ....[26]....
        /*0378*/ 	.word	0x000050d0


	//   ....[27]....
        /*037c*/ 	.word	0x000079c0


	//   ....[28]....
        /*0380*/ 	.word	0x000079d0


	//   ....[29]....
        /*0384*/ 	.word	0x000079e0


	//   ....[30]....
        /*0388*/ 	.word	0x000079f0


	//   ....[31]....
        /*038c*/ 	.word	0x00008ef0


	//   ....[32]....
        /*0390*/ 	.word	0x00008f00


	//   ....[33]....
        /*0394*/ 	.word	0x00008f10


	//   ....[34]....
        /*0398*/ 	.word	0x00008f20


	//   ....[35]....
        /*039c*/ 	.word	0x000091d0


	//   ....[36]....
        /*03a0*/ 	.word	0x000093e0


	//   ....[37]....
        /*03a4*/ 	.word	0x00009d40


	//   ....[38]....
        /*03a8*/ 	.word	0x00009e00


	//   ....[39]....
        /*03ac*/ 	.word	0x0000a090


	//   ....[40]....
        /*03b0*/ 	.word	0x0000a130


	//   ....[41]....
        /*03b4*/ 	.word	0x0000c410


	//   ....[42]....
        /*03b8*/ 	.word	0x0000c420


	//   ....[43]....
        /*03bc*/ 	.word	0x0000c430


	//   ....[44]....
        /*03c0*/ 	.word	0x0000c440


	//   ....[45]....
        /*03c4*/ 	.word	0x0000d940


	//   ....[46]....
        /*03c8*/ 	.word	0x0000d950


	//   ....[47]....
        /*03cc*/ 	.word	0x0000d960


	//   ....[48]....
        /*03d0*/ 	.word	0x0000d970


	//   ....[49]....
        /*03d4*/ 	.word	0x0000ddb0


	//   ....[50]....
        /*03d8*/ 	.word	0x0000ddd0


	//   ....[51]....
        /*03dc*/ 	.word	0x0000de00


	//   ....[52]....
        /*03e0*/ 	.word	0x0000de10


	//   ....[53]....
        /*03e4*/ 	.word	0x0000fcd0


	//   ....[54]....
        /*03e8*/ 	.word	0x0000fce0


	//   ....[55]....
        /*03ec*/ 	.word	0x0000fd00


	//   ....[56]....
        /*03f0*/ 	.word	0x0000fe00


	//   ....[57]....
        /*03f4*/ 	.word	0x000111c0


	//   ....[58]....
        /*03f8*/ 	.word	0x000111d0


	//   ....[59]....
        /*03fc*/ 	.word	0x000111e0


	//   ....[60]....
        /*0400*/ 	.word	0x000111f0


	//   ....[61]....
        /*0404*/ 	.word	0x00011450


	//   ....[62]....
        /*0408*/ 	.word	0x00011660


	//   ....[63]....
        /*040c*/ 	.word	0x00011fc0


	//   ....[64]....
        /*0410*/ 	.word	0x00012080


	//   ....[65]....
        /*0414*/ 	.word	0x00012310


	//   ....[66]....
        /*0418*/ 	.word	0x000123b0


	//   ....[67]....
        /*041c*/ 	.word	0x00013fc0


	//   ....[68]....
        /*0420*/ 	.word	0x00013fd0


	//   ....[69]....
        /*0424*/ 	.word	0x00014000


	//   ....[70]....
        /*0428*/ 	.word	0x00014020


	//   ....[71]....
        /*042c*/ 	.word	0x00015aa0


	//   ....[72]....
        /*0430*/ 	.word	0x00015ae0


	//   ....[73]....
        /*0434*/ 	.word	0x00015b20


	//   ....[74]....
        /*0438*/ 	.word	0x00015b50


	//   ....[75]....
        /*043c*/ 	.word	0x00015d90


	//   ....[76]....
        /*0440*/ 	.word	0x00015da0


	//   ....[77]....
        /*0444*/ 	.word	0x00015fa0


	//   ....[78]....
        /*0448*/ 	.word	0x00015fd0


	//   ....[79]....
        /*044c*/ 	.word	0x00016190


	//   ....[80]....
        /*0450*/ 	.word	0x000161c0


	//   ....[81]....
        /*0454*/ 	.word	0x00016380


	//   ....[82]....
        /*0458*/ 	.word	0x000163a0


	//   ....[83]....
        /*045c*/ 	.word	0x00016d20


	//   ....[84]....
        /*0460*/ 	.word	0x00016d40


	//   ....[85]....
        /*0464*/ 	.word	0x00016f00


	//   ....[86]....
        /*0468*/ 	.word	0x00016f30


	//   ....[87]....
        /*046c*/ 	.word	0x000170c0


	//   ....[88]....
        /*0470*/ 	.word	0x000170f0


	//   ....[89]....
        /*0474*/ 	.word	0x00017280


	//   ....[90]....
        /*0478*/ 	.word	0x000172a0


	//----- nvinfo : EIATTR_EXIT_INSTR_OFFSETS
	.align		4
.L_514:
        /*047c*/ 	.byte	0x04, 0x1c
        /*047e*/ 	.short	(.L_516 - .L_515)


	//   ....[0]....
.L_515:
        /*0480*/ 	.word	0x00000450


	//   ....[1]....
        /*0484*/ 	.word	0x000163b0


	//   ....[2]....
        /*0488*/ 	.word	0x000164f0


	//   ....[3]....
        /*048c*/ 	.word	0x00016550


	//   ....[4]....
        /*0490*/ 	.word	0x000172b0


	//   ....[5]....
        /*0494*/ 	.word	0x000173c0


	//   ....[6]....
        /*0498*/ 	.word	0x00017420


	//----- nvinfo : EIATTR_CTAIDZ_USED
	.align		4
.L_516:
        /*049c*/ 	.byte	0x01, 0x04
	.zero		2


	//----- nvinfo : EIATTR_MAX_THREADS
	.align		4
        /*04a0*/ 	.byte	0x04, 0x05
        /*04a2*/ 	.short	(.L_518 - .L_517)
.L_517:
        /*04a4*/ 	.word	0x00000100
        /*04a8*/ 	.word	0x00000001
        /*04ac*/ 	.word	0x00000001


	//----- nvinfo : EIATTR_CRS_STACK_SIZE
	.align		4
.L_518:
        /*04b0*/ 	.byte	0x04, 0x1e
        /*04b2*/ 	.short	(.L_520 - .L_519)
.L_519:
        /*04b4*/ 	.word	0x00000000
.L_520:


//--------------------- .nv.info._ZN7cutlass13device_kernelIN5flash19enable_sm80_to_sm89INS1_16FlashAttnFwdSm80INS1_25CollectiveMainloopFwdSm80ILi8ELi1ELb0EN4cute5tupleIJNS5_1CILi128EEENS7_ILi48EEENS7_ILi256EEEEEELi256ENS_10bfloat16_tEfNS_4arch4Sm80ELb0ELb1ELb1ELb1ELb1ELb1ELb1ELb0EEENS1_21CollectiveEpilogueFwdINS6_IJS8_SA_S9_EEENS6_IJNS7_ILi1EEESI_SI_EEESC_SE_Li256ELb1ELb1ELb0ELb0EEENS1_19SingleTileSchedulerILb1ELb0ELb1ELi128EEEEEEEEEvNT_6ParamsE --------------------------
	.section	.nv.info._ZN7cutlass13device_kernelIN5flash19enable_sm80_to_sm89INS1_16FlashAttnFwdSm80INS1_25CollectiveMainloopFwdSm80ILi8ELi1ELb0EN4cute5tupleIJNS5_1CILi128EEENS7_ILi48EEENS7_ILi256EEEEEELi256ENS_10bfloat16_tEfNS_4arch4Sm80ELb0ELb1ELb1ELb1ELb1ELb1ELb1ELb0EEENS1_21CollectiveEpilogueFwdINS6_IJS8_SA_S9_EEENS6_IJNS7_ILi1EEESI_SI_EEESC_SE_Li256ELb1ELb1ELb0ELb0EEENS1_19SingleTileSchedulerILb1ELb0ELb1ELi128EEEEEEEEEvNT_6ParamsE,"",@"SHT_CUDA_INFO"
	.sectionflags	@""
	.align	4


	//----- nvinfo : EIATTR_CUDA_API_VERSION
	.align		4
        /*0000*/ 	.byte	0x04, 0x37
        /*0002*/ 	.short	(.L_522 - .L_521)
.L_521:
        /*0004*/ 	.word	0x00000082


	//----- nvinfo : EIATTR_SW2861232_WAR
	.align		4
.L_522:
        /*0008*/ 	.byte	0x01, 0x35
	.zero		2


	//----- nvinfo : EIATTR_PARAM_CBANK
	.align		4
        /*000c*/ 	.byte	0x04, 0x0a
        /*000e*/ 	.short	(.L_524 - .L_523)
	.align		4
.L_523:
        /*0010*/ 	.word	index@(.nv.constant0._ZN7cutlass13device_kernelIN5flash19enable_sm80_to_sm89INS1_16FlashAttnFwdSm80INS1_25CollectiveMainloopFwdSm80ILi8ELi1ELb0EN4cute5tupleIJNS5_1CILi128EEENS7_ILi48EEENS7_ILi256EEEEEELi256ENS_10bfloat16_tEfNS_4arch4Sm80ELb0ELb1ELb1ELb1ELb1ELb1ELb1ELb0EEENS1_21CollectiveEpilogueFwdINS6_IJS8_SA_S9_EEENS6_IJNS7_ILi1EEESI_SI_EEESC_SE_Li256ELb1ELb1ELb0ELb0EEENS1_19SingleTileSchedulerILb1ELb0ELb1ELi128EEEEEEEEEvNT_6ParamsE)
        /*0014*/ 	.short	0x0160
        /*0016*/ 	.short	0x0418


	//----- nvinfo : EIATTR_CBANK_PARAM_SIZE
	.align		4
.L_524:
        /*0018*/ 	.byte	0x03, 0x19
        /*001a*/ 	.short	0x0418


	//----- nvinfo : EIATTR_KPARAM_INFO
	.align		4
        /*001c*/ 	.byte	0x04, 0x17
        /*001e*/ 	.short	(.L_526 - .L_525)
.L_525:
        /*0020*/ 	.word	0x00000000
        /*0024*/ 	.short	0x0000
        /*0026*/ 	.short	0x0000
        /*0028*/ 	.byte	0x00, 0xf0, 0x61, 0x10


	//----- nvinfo : EIATTR_MAXREG_COUNT
	.align		4
.L_526:
        /*002c*/ 	.byte	0x03, 0x1b
        /*002e*/ 	.short	0x00ff


	//----- nvinfo : EIATTR_NUM_BARRIERS
	.align		4
        /*0030*/ 	.byte	0x02, 0x4c
        /*0032*/ 	.byte	0x02
	.zero		1


	//----- nvinfo : EIATTR_ANNOTATIONS
	.align		4
        /*0034*/ 	.byte	0x04, 0x55
        /*0036*/ 	.short	(.L_528 - .L_527)


	//   ....[0]....
.L_527:
        /*0038*/ 	.word	0x00000001
        /*003c*/ 	.byte	0xe0, 0x01, 0x00, 0x00, 0x01, 0x00, 0x00, 0x00, 0x20, 0x03, 0x00, 0x00, 0x01, 0x00, 0x00, 0x00
        /*004c*/ 	.byte	0x30, 0x03, 0x00, 0x00, 0x01, 0x00, 0x00, 0x00, 0x60, 0x80, 0x00, 0x00, 0x01, 0x00, 0x00, 0x00
        /*005c*/ 	.byte	0x00, 0x8b, 0x01, 0x00, 0x01, 0x00, 0x00, 0x00, 0xb0, 0xa5, 0x01, 0x00


	//----- nvinfo : EIATTR_MERCURY_ISA_VERSION
	.align		4
.L_528:
        /*0068*/ 	.byte	0x03, 0x5f
        /*006a*/ 	.short	0x0000


	//----- nvinfo : EIATTR_COOP_GROUP_MASK_REGIDS
	.align		4
        /*006c*/ 	.byte	0x04, 0x29
        /*006e*/ 	.short	(.L_530 - .L_529)


	//   ....[0]....
.L_529:
        /*0070*/ 	.word	0xffffffff


	//   ....[1]....
        /*0074*/ 	.word	0xffffffff


	//   ....[2]....
        /*0078*/ 	.word	0xffffffff


	//   ....[3]....
        /*007c*/ 	.word	0xffffffff


	//   ....[4]....
        /*0080*/ 	.word	0xffffffff


	//   ....[5]....
        /*0084*/ 	.word	0xffffffff


	//   ....[6]....
        /*0088*/ 	.word	0xffffffff


	//   ....[7]....
        /*008c*/ 	.word	0xffffffff


	//   ....[8]....
        /*0090*/ 	.word	0xffffffff


	//   ....[9]....
        /*0094*/ 	.word	0xffffffff


	//   ....[10]....
        /*0098*/ 	.word	0xffffffff


	//   ....[11]....
        /*009c*/ 	.word	0xffffffff


	//   ....[12]....
        /*00a0*/ 	.word	0xffffffff


	//   ....[13]....
        /*00a4*/ 	.word	0xffffffff


	//   ....[14]....
        /*00a8*/ 	.word	0xffffffff


	//   ....[15]....
        /*00ac*/ 	.word	0xffffffff


	//   ....[16]....
        /*00b0*/ 	.word	0xffffffff


	//   ....[17]....
        /*00b4*/ 	.word	0xffffffff


	//   ....[18]....
        /*00b8*/ 	.word	0xffffffff


	//   ....[19]....
        /*00bc*/ 	.word	0xffffffff


	//   ....[20]....
        /*00c0*/ 	.word	0xffffffff


	//   ....[21]....
        /*00c4*/ 	.word	0xffffffff


	//   ....[22]....
        /*00c8*/ 	.word	0xffffffff


	//   ....[23]....
        /*00cc*/ 	.word	0xffffffff


	//   ....[24]....
        /*00d0*/ 	.word	0xffffffff


	//   ....[25]....
        /*00d4*/ 	.word	0xffffffff


	//   ....[26]....
        /*00d8*/ 	.word	0xffffffff


	//   ....[27]....
        /*00dc*/ 	.word	0xffffffff


	//   ....[28]....
        /*00e0*/ 	.word	0xffffffff


	//   ....[29]....
        /*00e4*/ 	.word	0xffffffff


	//   ....[30]....
        /*00e8*/ 	.word	0xffffffff


	//   ....[31]....
        /*00ec*/ 	.word	0xffffffff


	//   ....[32]....
        /*00f0*/ 	.word	0xffffffff


	//   ....[33]....
        /*00f4*/ 	.word	0xffffffff


	//   ....[34]....
        /*00f8*/ 	.word	0xffffffff


	//   ....[35]....
        /*00fc*/ 	.word	0xffffffff


	//   ....[36]....
        /*0100*/ 	.word	0xffffffff


	//   ....[37]....
        /*0104*/ 	.word	0xffffffff


	//   ....[38]....
        /*0108*/ 	.word	0xffffffff


	//   ....[39]....
        /*010c*/ 	.word	0xffffffff


	//   ....[40]....
        /*0110*/ 	.word	0xffffffff


	//   ....[41]....
        /*0114*/ 	.word	0xffffffff


	//   ....[42]....
        /*0118*/ 	.word	0xffffffff


	//   ....[43]....
        /*011c*/ 	.word	0xffffffff


	//   ....[44]....
        /*0120*/ 	.word	0xffffffff


	//   ....[45]....
        /*0124*/ 	.word	0xffffffff


	//   ....[46]....
        /*0128*/ 	.word	0xffffffff


	//   ....[47]....
        /*012c*/ 	.word	0xffffffff


	//   ....[48]....
        /*0130*/ 	.word	0xffffffff


	//   ....[49]....
        /*0134*/ 	.word	0xffffffff


	//   ....[50]....
        /*0138*/ 	.word	0xffffffff


	//   ....[51]....
        /*013c*/ 	.word	0xffffffff


	//   ....[52]....
        /*0140*/ 	.word	0xffffffff


	//   ....[53]....
        /*0144*/ 	.word	0xffffffff


	//   ....[54]....
        /*0148*/ 	.word	0xffffffff


	//   ....[55]....
        /*014c*/ 	.word	0xffffffff


	//   ....[56]....
        /*0150*/ 	.word	0xffffffff


	//   ....[57]....
        /*0154*/ 	.word	0xffffffff


	//   ....[58]....
        /*0158*/ 	.word	0xffffffff


	//   ....[59]....
        /*015c*/ 	.word	0xffffffff


	//   ....[60]....
        /*0160*/ 	.word	0xffffffff


	//   ....[61]....
        /*0164*/ 	.word	0xffffffff


	//   ....[62]....
        /*0168*/ 	.word	0xffffffff


	//   ....[63]....
        /*016c*/ 	.word	0xffffffff


	//   ....[64]....
        /*0170*/ 	.word	0xffffffff


	//   ....[65]....
        /*0174*/ 	.word	0xffffffff


	//   ....[66]....
        /*0178*/ 	.word	0xffffffff


	//   ....[67]....
        /*017c*/ 	.word	0xffffffff


	//   ....[68]....
        /*0180*/ 	.word	0xffffffff


	//   ....[69]....
        /*0184*/ 	.word	0xffffffff


	//   ....[70]....
        /*0188*/ 	.word	0xffffffff


	//   ....[71]....
        /*018c*/ 	.word	0xffffffff


	//   ....[72]....
        /*0190*/ 	.word	0xffffffff


	//   ....[73]....
        /*0194*/ 	.word	0xffffffff


	//   ....[74]....
        /*0198*/ 	.word	0xffffffff


	//   ....[75]....
        /*019c*/ 	.word	0xffffffff


	//   ....[76]....
        /*01a0*/ 	.word	0xffffffff


	//   ....[77]....
        /*01a4*/ 	.word	0xffffffff


	//   ....[78]....
        /*01a8*/ 	.word	0xffffffff


	//   ....[79]....
        /*01ac*/ 	.word	0xffffffff


	//   ....[80]....
        /*01b0*/ 	.word	0xffffffff


	//   ....[81]....
        /*01b4*/ 	.word	0xffffffff


	//   ....[82]....
        /*01b8*/ 	.word	0xffffffff


	//   ....[83]....
        /*01bc*/ 	.word	0xffffffff


	//   ....[84]....
        /*01c0*/ 	.word	0xffffffff


	//   ....[85]....
        /*01c4*/ 	.word	0xffffffff


	//   ....[86]....
        /*01c8*/ 	.word	0xffffffff


	//   ....[87]....
        /*01cc*/ 	.word	0xffffffff


	//   ....[88]....
        /*01d0*/ 	.word	0xffffffff


	//   ....[89]....
        /*01d4*/ 	.word	0xffffffff


	//   ....[90]....
        /*01d8*/ 	.word	0xffffffff


	//   ....[91]....
        /*01dc*/ 	.word	0xffffffff


	//   ....[92]....
        /*01e0*/ 	.word	0xffffffff


	//   ....[93]....
        /*01e4*/ 	.word	0xffffffff


	//   ....[94]....
        /*01e8*/ 	.word	0xffffffff


	//   ....[95]....
        /*01ec*/ 	.word	0xffffffff


	//   ....[96]....
        /*01f0*/ 	.word	0xffffffff


	//   ....[97]....
        /*01f4*/ 	.word	0xffffffff


	//   ....[98]....
        /*01f8*/ 	.word	0xffffffff


	//   ....[99]....
        /*01fc*/ 	.word	0xffffffff


	//   ....[100]....
        /*0200*/ 	.word	0xffffffff


	//   ....[101]....
        /*0204*/ 	.word	0xffffffff


	//   ....[102]....
        /*0208*/ 	.word	0xffffffff


	//   ....[103]....
        /*020c*/ 	.word	0xffffffff


	//   ....[104]....
        /*0210*/ 	.word	0xffffffff


	//   ....[105]....
        /*0214*/ 	.word	0xffffffff


	//   ....[106]....
        /*0218*/ 	.word	0xffffffff


	//   ....[107]....
        /*021c*/ 	.word	0xffffffff


	//   ....[108]....
        /*0220*/ 	.word	0xffffffff


	//   ....[109]....
        /*0224*/ 	.word	0xffffffff


	//   ....[110]....
        /*0228*/ 	.word	0xffffffff


	//   ....[111]....
        /*022c*/ 	.word	0xffffffff


	//   ....[112]....
        /*0230*/ 	.word	0xffffffff


	//   ....[113]....
        /*0234*/ 	.word	0xffffffff


	//   ....[114]....
        /*0238*/ 	.word	0xffffffff


	//   ....[115]....
        /*023c*/ 	.word	0xffffffff


	//   ....[116]....
        /*0240*/ 	.word	0xffffffff


	//   ....[117]....
        /*0244*/ 	.word	0xffffffff


	//   ....[118]....
        /*0248*/ 	.word	0xffffffff


	//   ....[119]....
        /*024c*/ 	.word	0xffffffff


	//   ....[120]....
        /*0250*/ 	.word	0xffffffff


	//   ....[121]....
        /*0254*/ 	.word	0xffffffff


	//   ....[122]....
        /*0258*/ 	.word	0xffffffff


	//   ....[123]....
        /*025c*/ 	.word	0xffffffff


	//   ....[124]....
        /*0260*/ 	.word	0xffffffff


	//   ....[125]....
        /*0264*/ 	.word	0xffffffff


	//   ....[126]....
        /*0268*/ 	.word	0xffffffff


	//   ....[127]....
        /*026c*/ 	.word	0xffffffff


	//   ....[128]....
        /*0270*/ 	.word	0xffffffff


	//   ....[129]....
        /*0274*/ 	.word	0xffffffff


	//   ....[130]....
        /*0278*/ 	.word	0xffffffff


	//   ....[131]....
        /*027c*/ 	.word	0xffffffff


	//   ....[132]....
        /*0280*/ 	.word	0xffffffff


	//   ....[133]....
        /*0284*/ 	.word	0xffffffff


	//   ....[134]....
        /*0288*/ 	.word	0xffffffff


	//   ....[135]....
        /*028c*/ 	.word	0xffffffff


	//   ....[136]....
        /*0290*/ 	.word	0xffffffff


	//   ....[137]....
        /*0294*/ 	.word	0xffffffff


	//   ....[138]....
        /*0298*/ 	.word	0xffffffff


	//   ....[139]....
        /*029c*/ 	.word	0xffffffff


	//   ....[140]....
        /*02a0*/ 	.word	0xffffffff


	//   ....[141]....
        /*02a4*/ 	.word	0xffffffff


	//   ....[142]....
        /*02a8*/ 	.word	0xffffffff


	//   ....[143]....
        /*02ac*/ 	.word	0xffffffff


	//   ....[144]....
        /*02b0*/ 	.word	0xffffffff


	//   ....[145]....
        /*02b4*/ 	.word	0xffffffff


	//   ....[146]....
        /*02b8*/ 	.word	0xffffffff


	//   ....[147]....
        /*02bc*/ 	.word	0xffffffff


	//   ....[148]....
        /*02c0*/ 	.word	0xffffffff


	//   ....[149]....
        /*02c4*/ 	.word	0xffffffff


	//   ....[150]....
        /*02c8*/ 	.word	0xffffffff


	//   ....[151]....
        /*02cc*/ 	.word	0xffffffff


	//   ....[152]....
        /*02d0*/ 	.word	0xffffffff


	//   ....[153]....
        /*02d4*/ 	.word	0xffffffff


	//   ....[154]....
        /*02d8*/ 	.word	0xffffffff


	//   ....[155]....
        /*02dc*/ 	.word	0xffffffff


	//   ....[156]....
        /*02e0*/ 	.word	0xffffffff


	//   ....[157]....
        /*02e4*/ 	.word	0xffffffff


	//   ....[158]....
        /*02e8*/ 	.word	0xffffffff


	//   ....[159]....
        /*02ec*/ 	.word	0xffffffff


	//   ....[160]....
        /*02f0*/ 	.word	0xffffffff


	//   ....[161]....
        /*02f4*/ 	.word	0xffffffff


	//   ....[162]....
        /*02f8*/ 	.word	0xffffffff


	//   ....[163]....
        /*02fc*/ 	.word	0xffffffff


	//   ....[164]....
        /*0300*/ 	.word	0xffffffff


	//   ....[165]....
        /*0304*/ 	.word	0xffffffff


	//   ....[166]....
        /*0308*/ 	.word	0xffffffff


	//   ....[167]....
        /*030c*/ 	.word	0xffffffff


	//   ....[168]....
        /*0310*/ 	.word	0xffffffff


	//   ....[169]....
        /*0314*/ 	.word	0xffffffff


	//   ....[170]....
        /*0318*/ 	.word	0xffffffff


	//   ....[171]....
        /*031c*/ 	.word	0xffffffff


	//   ....[172]....
        /*0320*/ 	.word	0xffffffff


	//   ....[173]....
        /*0324*/ 	.word	0xffffffff


	//   ....[174]....
        /*0328*/ 	.word	0xffffffff


	//   ....[175]....
        /*032c*/ 	.word	0xffffffff


	//   ....[176]....
        /*0330*/ 	.word	0xffffffff


	//   ....[177]....
        /*0334*/ 	.word	0xffffffff


	//   ....[178]....
        /*0338*/ 	.word	0xffffffff


	//   ....[179]....
        /*033c*/ 	.word	0xffffffff


	//   ....[180]....
        /*0340*/ 	.word	0xffffffff


	//   ....[181]....
        /*0344*/ 	.word	0xffffffff


	//   ....[182]....
        /*0348*/ 	.word	0xffffffff


	//   ....[183]....
        /*034c*/ 	.word	0xffffffff


	//   ....[184]....
        /*0350*/ 	.word	0xffffffff


	//   ....[185]....
        /*0354*/ 	.word	0xffffffff


	//   ....[186]....
        /*0358*/ 	.word	0xffffffff


	//   ....[187]....
        /*035c*/ 	.word	0xffffffff


	//   ....[188]....
        /*0360*/ 	.word	0xffffffff


	//   ....[189]....
        /*0364*/ 	.word	0xffffffff


	//   ....[190]....
        /*0368*/ 	.word	0xffffffff


	//   ....[191]....
        /*036c*/ 	.word	0xffffffff


	//   ....[192]....
        /*0370*/ 	.word	0xffffffff


	//   ....[193]....
        /*0374*/ 	.word	0xffffffff


	//   ....[194]....
        /*0378*/ 	.word	0xffffffff


	//   ....[195]....
        /*037c*/ 	.word	0xffffffff


	//   ....[196]....
        /*0380*/ 	.word	0xffffffff


	//   ....[197]....
        /*0384*/ 	.word	0xffffffff


	//   ....[198]....
        /*0388*/ 	.word	0xffffffff


	//   ....[199]....
        /*038c*/ 	.word	0xffffffff


	//   ....[200]....
        /*0390*/ 	.word	0xffffffff


	//   ....[201]....
        /*0394*/ 	.word	0xffffffff


	//   ....[202]....
        /*0398*/ 	.word	0xffffffff


	//   ....[203]....
        /*039c*/ 	.word	0xffffffff


	//   ....[204]....
        /*03a0*/ 	.word	0xffffffff


	//   ....[205]....
        /*03a4*/ 	.word	0xffffffff


	//   ....[206]....
        /*03a8*/ 	.word	0xffffffff


	//   ....[207]....
        /*03ac*/ 	.word	0xffffffff


	//   ....[208]....
        /*03b0*/ 	.word	0xffffffff


	//   ....[209]....
        /*03b4*/ 	.word	0xffffffff


	//   ....[210]....
        /*03b8*/ 	.word	0xffffffff


	//   ....[211]....
        /*03bc*/ 	.word	0xffffffff


	//   ....[212]....
        /*03c0*/ 	.word	0xffffffff


	//   ....[213]....
        /*03c4*/ 	.word	0xffffffff


	//   ....[214]....
        /*03c8*/ 	.word	0xffffffff


	//   ....[215]....
        /*03cc*/ 	.word	0xffffffff


	//   ....[216]....
        /*03d0*/ 	.word	0xffffffff


	//   ....[217]....
        /*03d4*/ 	.word	0xffffffff


	//   ....[218]....
        /*03d8*/ 	.word	0xffffffff


	//   ....[219]....
        /*03dc*/ 	.word	0xffffffff


	//   ....[220]....
        /*03e0*/ 	.word	0xffffffff


	//   ....[221]....
        /*03e4*/ 	.word	0xffffffff


	//   ....[222]....
        /*03e8*/ 	.word	0xffffffff


	//   ....[223]....
        /*03ec*/ 	.word	0xffffffff


	//   ....[224]....
        /*03f0*/ 	.word	0xffffffff


	//   ....[225]....
        /*03f4*/ 	.word	0xffffffff


	//   ....[226]....
        /*03f8*/ 	.word	0xffffffff


	//   ....[227]....
        /*03fc*/ 	.word	0xffffffff


	//   ....[228]....
        /*0400*/ 	.word	0xffffffff


	//   ....[229]....
        /*0404*/ 	.word	0xffffffff


	//   ....[230]....
        /*0408*/ 	.word	0xffffffff


	//   ....[231]....
        /*040c*/ 	.word	0xffffffff


	//   ....[232]....
        /*0410*/ 	.word	0xffffffff


	//   ....[233]....
        /*0414*/ 	.word	0xffffffff


	//   ....[234]....
        /*0418*/ 	.word	0xffffffff


	//   ....[235]....
        /*041c*/ 	.word	0xffffffff


	//   ....[236]....
        /*0420*/ 	.word	0xffffffff


	//   ....[237]....
        /*0424*/ 	.word	0xffffffff


	//   ....[238]....
        /*0428*/ 	.word	0xffffffff


	//   ....[239]....
        /*042c*/ 	.word	0xffffffff


	//   ....[240]....
        /*0430*/ 	.word	0xffffffff


	//   ....[241]....
        /*0434*/ 	.word	0xffffffff


	//   ....[242]....
        /*0438*/ 	.word	0xffffffff


	//----- nvinfo : EIATTR_COOP_GROUP_INSTR_OFFSETS
	.align		4
.L_530:
        /*043c*/ 	.byte	0x04, 0x28
        /*043e*/ 	.short	(.L_532 - .L_531)


	//   ....[0]....
.L_531:
        /*0440*/ 	.word	0x00000090


	//   ....[1]....
        /*0444*/ 	.word	0x00002440


	//   ....[2]....
        /*0448*/ 	.word	0x000024b0


	//   ....[3]....
        /*044c*/ 	.word	0x000034a0


	//   ....[4]....
        /*0450*/ 	.word	0x000034b0


	//   ....[5]....
        /*0454*/ 	.word	0x000049d0


	//   ....[6]....
        /*0458*/ 	.word	0x00004a50


	//   ....[7]....
        /*045c*/ 	.word	0x00005ab0


	//   ....[8]....
        /*0460*/ 	.word	0x00005ac0


	//   ....[9]....
        /*0464*/ 	.word	0x00006a60


	//   ....[10]....
        /*0468*/ 	.word	0x00006a90


	//   ....[11]....
        /*046c*/ 	.word	0x00006c50


	//   ....[12]....
        /*0470*/ 	.word	0x00006c70


	//   ....[13]....
        /*0474*/ 	.word	0x00007150


	//   ....[14]....
        /*0478*/ 	.word	0x00007170


	//   ....[15]....
        /*047c*/ 	.word	0x00007300


	//   ....[16]....
        /*0480*/ 	.word	0x00007320


	//   ....[17]....
        /*0484*/ 	.word	0x00008620


	//   ....[18]....
        /*0488*/ 	.word	0x00008640


	//   ....[19]....
        /*048c*/ 	.word	0x00008820


	//   ....[20]....
        /*0490*/ 	.word	0x00008830


	//   ....[21]....
        /*0494*/ 	.word	0x00008a00


	//   ....[22]....
        /*0498*/ 	.word	0x00008a20


	//   ....[23]....
        /*049c*/ 	.word	0x00008bf0


	//   ....[24]....
        /*04a0*/ 	.word	0x00008c00


	//   ....[25]....
        /*04a4*/ 	.word	0x00009520


	//   ....[26]....
        /*04a8*/ 	.word	0x00009550


	//   ....[27]....
        /*04ac*/ 	.word	0x00009590


	//   ....[28]....
        /*04b0*/ 	.word	0x000095c0


	//   ....[29]....
        /*04b4*/ 	.word	0x00009b30


	//   ....[30]....
        /*04b8*/ 	.word	0x00009b40


	//   ....[31]....
        /*04bc*/ 	.word	0x00009d20


	//   ....[32]....
        /*04c0*/ 	.word	0x00009d30


	//   ....[33]....
        /*04c4*/ 	.word	0x0000aba0


	//   ....[34]....
        /*04c8*/ 	.word	0x0000abc0


	//   ....[35]....
        /*04cc*/ 	.word	0x0000ad80


	//   ....[36]....
        /*04d0*/ 	.word	0x0000ad90


	//   ....[37]....
        /*04d4*/ 	.word	0x0000b1c0


	//   ....[38]....
        /*04d8*/ 	.word	0x0000b840


	//   ....[39]....
        /*04dc*/ 	.word	0x0000bf30


	//   ....[40]....
        /*04e0*/ 	.word	0x0000bf60


	//   ....[41]....
        /*04e4*/ 	.word	0x0000bf70


	//   ....[42]....
        /*04e8*/ 	.word	0x0000bfa0


	//   ....[43]....
        /*04ec*/ 	.word	0x0000d610


	//   ....[44]....
        /*04f0*/ 	.word	0x0000d630


	//   ....[45]....
        /*04f4*/ 	.word	0x0000d7d0


	//   ....[46]....
        /*04f8*/ 	.word	0x0000d7e0


	//   ....[47]....
        /*04fc*/ 	.word	0x0000e870


	//   ....[48]....
        /*0500*/ 	.word	0x0000e890


	//   ....[49]....
        /*0504*/ 	.word	0x0000ea20


	//   ....[50]....
        /*0508*/ 	.word	0x0000ea30


	//   ....[51]....
        /*050c*/ 	.word	0x0000eca0


	//   ....[52]....
        /*0510*/ 	.word	0x0000f240


	//   ....[53]....
        /*0514*/ 	.word	0x0000f830


	//   ....[54]....
        /*0518*/ 	.word	0x0000f860


	//   ....[55]....
        /*051c*/ 	.word	0x0000f870


	//   ....[56]....
        /*0520*/ 	.word	0x0000f8a0


	//   ....[57]....
        /*0524*/ 	.word	0x000115e0


	//   ....[58]....
        /*0528*/ 	.word	0x00011600


	//   ....[59]....
        /*052c*/ 	.word	0x00011760


	//   ....[60]....
        /*0530*/ 	.word	0x00011770


	//   ....[61]....
        /*0534*/ 	.word	0x000127c0


	//   ....[62]....
        /*0538*/ 	.word	0x000127e0


	//   ....[63]....
        /*053c*/ 	.word	0x00012930


	//   ....[64]....
        /*0540*/ 	.word	0x00012940


	//   ....[65]....
        /*0544*/ 	.word	0x00012c20


	//   ....[66]....
        /*0548*/ 	.word	0x00012c50


	//   ....[67]....
        /*054c*/ 	.word	0x00012c60


	//   ....[68]....
        /*0550*/ 	.word	0x00012c90


	//   ....[69]....
        /*0554*/ 	.word	0x00014680


	//   ....[70]....
        /*0558*/ 	.word	0x000146a0


	//   ....[71]....
        /*055c*/ 	.word	0x000148a0


	//   ....[72]....
        /*0560*/ 	.word	0x000148b0


	//   ....[73]....
        /*0564*/ 	.word	0x00015900


	//   ....[74]....
        /*0568*/ 	.word	0x00015920


	//   ....[75]....
        /*056c*/ 	.word	0x00015a90


	//   ....[76]....
        /*0570*/ 	.word	0x00015aa0


	//   ....[77]....
        /*0574*/ 	.word	0x00015d10


	//   ....[78]....
        /*0578*/ 	.word	0x000162d0


	//   ....[79]....
        /*057c*/ 	.word	0x000168e0


	//   ....[80]....
        /*0580*/ 	.word	0x00016910


	//   ....[81]....
        /*0584*/ 	.word	0x00016920


	//   ....[82]....
        /*0588*/ 	.word	0x00016950


	//   ....[83]....
        /*058c*/ 	.word	0x00018130


	//   ....[84]....
        /*0590*/ 	.word	0x00018160


	//   ....[85]....
        /*0594*/ 	.word	0x00018170


	//   ....[86]....
        /*0598*/ 	.word	0x000181a0


	//   ....[87]....
        /*059c*/ 	.word	0x00019b60


	//   ....[88]....
        /*05a0*/ 	.word	0x00019b90


	//   ....[89]....
        /*05a4*/ 	.word	0x00019bb0


	//   ....[90]....
        /*05a8*/ 	.word	0x00019bc0


	//   ....[91]....
        /*05ac*/ 	.word	0x00019de0


	//   ....[92]....
        /*05b0*/ 	.word	0x00019df0


	//   ....[93]....
        /*05b4*/ 	.word	0x00019ff0


	//   ....[94]....
        /*05b8*/ 	.word	0x0001a020


	//   ....[95]....
        /*05bc*/ 	.word	0x0001a1e0


	//   ....[96]....
        /*05c0*/ 	.word	0x0001a210


	//   ....[97]....
        /*05c4*/ 	.word	0x0001a3d0


	//   ....[98]....
        /*05c8*/ 	.word	0x0001a3f0


	//   ....[99]....
        /*05cc*/ 	.word	0x0001ac70


	//   ....[100]....
        /*05d0*/ 	.word	0x0001ac90


	//   ....[101]....
        /*05d4*/ 	.word	0x0001ae60


	//   ....[102]....
        /*05d8*/ 	.word	0x0001ae70


	//   ....[103]....
        /*05dc*/ 	.word	0x0001b040


	//   ....[104]....
        /*05e0*/ 	.word	0x0001b060


	//   ....[105]....
        /*05e4*/ 	.word	0x0001b230


	//   ....[106]....
        /*05e8*/ 	.word	0x0001b240


	//   ....[107]....
        /*05ec*/ 	.word	0x0001b450


	//   ....[108]....
        /*05f0*/ 	.word	0x0001b4d0


	//   ....[109]....
        /*05f4*/ 	.word	0x0001b550


	//   ....[110]....
        /*05f8*/ 	.word	0x0001b5c0


	//   ....[111]....
        /*05fc*/ 	.word	0x0001b640


	//   ....[112]....
        /*0600*/ 	.word	0x0001b6c0


	//   ....[113]....
        /*0604*/ 	.word	0x0001b740


	//   ....[114]....
        /*0608*/ 	.word	0x0001b7b0


	//   ....[115]....
        /*060c*/ 	.word	0x0001b830


	//   ....[116]....
        /*0610*/ 	.word	0x0001b8b0


	//   ....[117]....
        /*0614*/ 	.word	0x0001b920


	//   ....[118]....
        /*0618*/ 	.word	0x0001b9a0


	//   ....[119]....
        /*061c*/ 	.word	0x0001ba20


	//   ....[120]....
        /*0620*/ 	.word	0x0001baa0


	//   ....[121]....
        /*0624*/ 	.word	0x0001bb10


	//   ....[122]....
        /*0628*/ 	.word	0x0001bb90


	//   ....[123]....
        /*062c*/ 	.word	0x0001bc10


	//   ....[124]....
        /*0630*/ 	.word	0x0001bc70


	//   ....[125]....
        /*0634*/ 	.word	0x0001bcc0


	//   ....[126]....
        /*0638*/ 	.word	0x0001bd10


	//   ....[127]....
        /*063c*/ 	.word	0x0001bd60


	//   ....[128]....
        /*0640*/ 	.word	0x0001bde0


	//   ....[129]....
        /*0644*/ 	.word	0x0001be60


	//   ....[130]....
        /*0648*/ 	.word	0x0001bee0


	//   ....[131]....
        /*064c*/ 	.word	0x0001bf50


	//   ....[132]....
        /*0650*/ 	.word	0x0001bfd0


	//   ....[133]....
        /*0654*/ 	.word	0x0001c050


	//   ....[134]....
        /*0658*/ 	.word	0x0001c0d0


	//   ....[135]....
        /*065c*/ 	.word	0x0001c140


	//   ....[136]....
        /*0660*/ 	.word	0x0001c1c0


	//   ....[137]....
        /*0664*/ 	.word	0x0001c240


	//   ....[138]....
        /*0668*/ 	.word	0x0001c290


	//   ....[139]....
        /*066c*/ 	.word	0x0001c2e0


	//   ....[140]....
        /*0670*/ 	.word	0x0001c330


	//   ....[141]....
        /*0674*/ 	.word	0x0001c370


	//   ....[142]....
        /*0678*/ 	.word	0x0001c3e0


	//   ....[143]....
        /*067c*/ 	.word	0x0001c460


	//   ....[144]....
        /*0680*/ 	.word	0x0001c4e0


	//   ....[145]....
        /*0684*/ 	.word	0x0001c550


	//   ....[146]....
        /*0688*/ 	.word	0x0001c5d0


	//   ....[147]....
        /*068c*/ 	.word	0x0001c650


	//   ....[148]....
        /*0690*/ 	.word	0x0001c6d0


	//   ....[149]....
        /*0694*/ 	.word	0x0001c740


	//   ....[150]....
        /*0698*/ 	.word	0x0001c790


	//   ....[151]....
        /*069c*/ 	.word	0x0001c7e0


	//   ....[152]....
        /*06a0*/ 	.word	0x0001c830


	//   ....[153]....
        /*06a4*/ 	.word	0x0001c870


	//   ....[154]....
        /*06a8*/ 	.word	0x0001c8e0


	//   ....[155]....
        /*06ac*/ 	.word	0x0001c960


	//   ....[156]....
        /*06b0*/ 	.word	0x0001c9d0


	//   ....[157]....
        /*06b4*/ 	.word	0x0001ca50


	//   ....[158]....
        /*06b8*/ 	.word	0x0001cad0


	//   ....[159]....
        /*06bc*/ 	.word	0x0001cb50


	//   ....[160]....
        /*06c0*/ 	.word	0x0001cbc0


	//   ....[161]....
        /*06c4*/ 	.word	0x0001cc40


	//   ....[162]....
        /*06c8*/ 	.word	0x0001ccc0


	//   ....[163]....
        /*06cc*/ 	.word	0x0001cd10


	//   ....[164]....
        /*06d0*/ 	.word	0x0001cd60


	//   ....[165]....
        /*06d4*/ 	.word	0x0001cdb0


	//   ....[166]....
        /*06d8*/ 	.word	0x0001cdf0


	//   ....[167]....
        /*06dc*/ 	.word	0x0001ce40


	//   ....[168]....
        /*06e0*/ 	.word	0x0001cea0


	//   ....[169]....
        /*06e4*/ 	.word	0x0001cef0


	//   ....[170]....
        /*06e8*/ 	.word	0x0001cf30


	//   ....[171]....
        /*06ec*/ 	.word	0x0001cfa0


	//   ....[172]....
        /*06f0*/ 	.word	0x0001d020


	//   ....[173]....
        /*06f4*/ 	.word	0x0001d0a0


	//   ....[174]....
        /*06f8*/ 	.word	0x0001d110


	//   ....[175]....
        /*06fc*/ 	.word	0x0001d190


	//   ....[176]....
        /*0700*/ 	.word	0x0001d210


	//   ....[177]....
        /*0704*/ 	.word	0x0001d290


	//   ....[178]....
        /*0708*/ 	.word	0x0001d300


	//   ....[179]....
        /*070c*/ 	.word	0x0001d700


	//   ....[180]....
        /*0710*/ 	.word	0x0001d720


	//   ....[181]....
        /*0714*/ 	.word	0x0001d740


	//   ....[182]....
        /*0718*/ 	.word	0x0001d750


	//   ....[183]....
        /*071c*/ 	.word	0x0001dcc0


	//   ....[184]....
        /*0720*/ 	.word	0x0001dcd0


	//   ....[185]....
        /*0724*/ 	.word	0x0001dce0


	//   ....[186]....
        /*0728*/ 	.word	0x0001dcf0


	//   ....[187]....
        /*072c*/ 	.word	0x0001e1e0


	//   ....[188]....
        /*0730*/ 	.word	0x0001e200


	//   ....[189]....
        /*0734*/ 	.word	0x0001e220


	//   ....[190]....
        /*0738*/ 	.word	0x0001e230


	//   ....[191]....
        /*073c*/ 	.word	0x0001e740


	//   ....[192]....
        /*0740*/ 	.word	0x0001e7a0


	//   ....[193]....
        /*0744*/ 	.word	0x0001e7b0


	//   ....[194]....
        /*0748*/ 	.word	0x0001e7c0


	//   ....[195]....
        /*074c*/ 	.word	0x000223b0


	//   ....[196]....
        /*0750*/ 	.word	0x000223d0


	//   ....[197]....
        /*0754*/ 	.word	0x000223f0


	//   ....[198]....
        /*0758*/ 	.word	0x00022400


	//   ....[199]....
        /*075c*/ 	.word	0x00022870


	//   ....[200]....
        /*0760*/ 	.word	0x00022880


	//   ....[201]....
        /*0764*/ 	.word	0x00022890


	//   ....[202]....
        /*0768*/ 	.word	0x000228a0


	//   ....[203]....
        /*076c*/ 	.word	0x00022c70


	//   ....[204]....
        /*0770*/ 	.word	0x00022c90


	//   ....[205]....
        /*0774*/ 	.word	0x00022cb0


	//   ....[206]....
        /*0778*/ 	.word	0x00022cc0


	//   ....[207]....
        /*077c*/ 	.word	0x000230b0


	//   ....[208]....
        /*0780*/ 	.word	0x00023110


	//   ....[209]....
        /*0784*/ 	.word	0x00023120


	//   ....[210]....
        /*0788*/ 	.word	0x00023130


	//   ....[211]....
        /*078c*/ 	.word	0x000272e0


	//   ....[212]....
        /*0790*/ 	.word	0x00027360


	//   ....[213]....
        /*0794*/ 	.word	0x000273e0


	//   ....[214]....
        /*0798*/ 	.word	0x00027450


	//   ....[215]....
        /*079c*/ 	.word	0x000274d0


	//   ....[216]....
        /*07a0*/ 	.word	0x00027540


	//   ....[217]....
        /*07a4*/ 	.word	0x000275c0


	//   ....[218]....
        /*07a8*/ 	.word	0x00027630


	//   ....[219]....
        /*07ac*/ 	.word	0x000276b0


	//   ....[220]....
        /*07b0*/ 	.word	0x00027730


	//   ....[221]....
        /*07b4*/ 	.word	0x000277b0


	//   ....[222]....
        /*07b8*/ 	.word	0x00027820


	//   ....[223]....
        /*07bc*/ 	.word	0x000278a0


	//   ....[224]....
        /*07c0*/ 	.word	0x00027920


	//   ....[225]....
        /*07c4*/ 	.word	0x00027990


	//   ....[226]....
        /*07c8*/ 	.word	0x00027a00


	//   ....[227]....
        /*07cc*/ 	.word	0x00027a80


	//   ....[228]....
        /*07d0*/ 	.word	0x00027b00


	//   ....[229]....
        /*07d4*/ 	.word	0x00027b80


	//   ....[230]....
        /*07d8*/ 	.word	0x00027bf0


	//   ....[231]....
        /*07dc*/ 	.word	0x00027c70


	//   ....[232]....
        /*07e0*/ 	.word	0x00027ce0


	//   ....[233]....
        /*07e4*/ 	.word	0x00027d50


	//   ....[234]....
        /*07e8*/ 	.word	0x00027dc0


	//   ....[235]....
        /*07ec*/ 	.word	0x00027e40


	//   ....[236]....
        /*07f0*/ 	.word	0x00027ec0


	//   ....[237]....
        /*07f4*/ 	.word	0x00027f40


	//   ....[238]....
        /*07f8*/ 	.word	0x00027fb0


	//   ....[239]....
        /*07fc*/ 	.word	0x00028030


	//   ....[240]....
        /*0800*/ 	.word	0x000280b0


	//   ....[241]....
        /*0804*/ 	.word	0x00028120


	//   ....[242]....
        /*0808*/ 	.word	0x00028190


	//----- nvinfo : EIATTR_EXIT_INSTR_OFFSETS
	.align		4
.L_532:
        /*080c*/ 	.byte	0x04, 0x1c
        /*080e*/ 	.short	(.L_534 - .L_533)


	//   ....[0]....
.L_533:
        /*0810*/ 	.word	0x00000350


	//   ....[1]....
        /*0814*/ 	.word	0x0001a400


	//   ....[2]....
        /*0818*/ 	.word	0x0001a540


	//   ....[3]....
        /*081c*/ 	.word	0x0001a5a0


	//   ....[4]....
        /*0820*/ 	.word	0x0001b280


	//   ....[5]....
        /*0824*/ 	.word	0x0001b390


	//   ....[6]....
        /*0828*/ 	.word	0x0001b3f0


	//----- nvinfo : EIATTR_CTAIDZ_USED
	.align		4
.L_534:
        /*082c*/ 	.byte	0x01, 0x04
	.zero		2


	//----- nvinfo : EIATTR_MAX_THREADS
	.align		4
        /*0830*/ 	.byte	0x04, 0x05
        /*0832*/ 	.short	(.L_536 - .L_535)
.L_535:
        /*0834*/ 	.word	0x00000100
        /*0838*/ 	.word	0x00000001
        /*083c*/ 	.word	0x00000001


	//----- nvinfo : EIATTR_CRS_STACK_SIZE
	.align		4
.L_536:
        /*0840*/ 	.byte	0x04, 0x1e
        /*0842*/ 	.short	(.L_538 - .L_537)
.L_537:
        /*0844*/ 	.word	0x00000000
.L_538:


//--------------------- .nv.info._ZN7cutlass13device_kernelIN5flash19enable_sm80_to_sm89INS1_16FlashAttnFwdSm80INS1_25CollectiveMainloopFwdSm80ILi8ELi1ELb0EN4cute5tupleIJNS5_1CILi128EEENS7_ILi96EEENS7_ILi256EEEEEELi256ENS_10bfloat16_tEfNS_4arch4Sm80ELb1ELb0ELb1ELb0ELb1ELb0ELb1ELb0EEENS1_21CollectiveEpilogueFwdINS6_IJS8_SA_S9_EEENS6_IJNS7_ILi1EEESI_SI_EEESC_SE_Li256ELb0ELb1ELb0ELb0EEENS1_30DynamicPersistentTileSchedulerILi256ELi256ELb0ELb1ELb0EEEEEEEEEvNT_6ParamsE --------------------------
	.section	.nv.info._ZN7cutlass13device_kernelIN5flash19enable_sm80_to_sm89INS1_16FlashAttnFwdSm80INS1_25CollectiveMainloopFwdSm80ILi8ELi1ELb0EN4cute5tupleIJNS5_1CILi128EEENS7_ILi96EEENS7_ILi256EEEEEELi256ENS_10bfloat16_tEfNS_4arch4Sm80ELb1ELb0ELb1ELb0ELb1ELb0ELb1ELb0EEENS1_21CollectiveEpilogueFwdINS6_IJS8_SA_S9_EEENS6_IJNS7_ILi1EEESI_SI_EEESC_SE_Li256ELb0ELb1ELb0ELb0EEENS1_30DynamicPersistentTileSchedulerILi256ELi256ELb0ELb1ELb0EEEEEEEEEvNT_6ParamsE,"",@"SHT_CUDA_INFO"
	.sectionflags	@""
	.align	4


	//----- nvinfo : EIATTR_CUDA_API_VERSION
	.align		4
        /*0000*/ 	.byte	0x04, 0x37
        /*0002*/ 	.short	(.L_540 - .L_539)
.L_539:
        /*0004*/ 	.word	0x00000082


	//----- nvinfo : EIATTR_SW2861232_WAR
	.align		4
.L_540:
        /*0008*/ 	.byte	0x01, 0x35
	.zero		2


	//----- nvinfo : EIATTR_PARAM_CBANK
	.align		4
        /*000c*/ 	.byte	0x04, 0x0a
        /*000e*/ 	.short	(.L_542 - .L_541)
	.align		4
.L_541:
        /*0010*/ 	.word	index@(.nv.constant0._ZN7cutlass13device_kernelIN5flash19enable_sm80_to_sm89INS1_16FlashAttnFwdSm80INS1_25CollectiveMainloopFwdSm80ILi8ELi1ELb0EN4cute5tupleIJNS5_1CILi128EEENS7_ILi96EEENS7_ILi256EEEEEELi256ENS_10bfloat16_tEfNS_4arch4Sm80ELb1ELb0ELb1ELb0ELb1ELb0ELb1ELb0EEENS1_21CollectiveEpilogueFwdINS6_IJS8_SA_S9_EEENS6_IJNS7_ILi1EEESI_SI_EEESC_SE_Li256ELb0ELb1ELb0ELb0EEENS1_30DynamicPersistentTileSchedulerILi256ELi256ELb0ELb1ELb0EEEEEEEEEvNT_6ParamsE)
        /*0014*/ 	.short	0x0160
        /*0016*/ 	.short	0x0428


	//----- nvinfo : EIATTR_CBANK_PARAM_SIZE
	.align		4
.L_542:
        /*0018*/ 	.byte	0x03, 0x19
        /*001a*/ 	.short	0x0428


	//----- nvinfo : EIATTR_KPARAM_INFO
	.align		4
        /*001c*/ 	.byte	0x04, 0x17
        /*001e*/ 	.short	(.L_544 - .L_543)
.L_543:
        /*0020*/ 	.word	0x00000000
        /*0024*/ 	.short	0x0000
        /*0026*/ 	.short	0x0000
        /*0028*/ 	.byte	0x00, 0xf0, 0xa1, 0x10


	//----- nvinfo : EIATTR_MAXREG_COUNT
	.align		4
.L_544:
        /*002c*/ 	.byte	0x03, 0x1b
        /*002e*/ 	.short	0x00ff


	//----- nvinfo : EIATTR_NUM_BARRIERS
	.align		4
        /*0030*/ 	.byte	0x02, 0x4c
        /*0032*/ 	.byte	0x06
	.zero		1


	//----- nvinfo : EIATTR_ANNOTATIONS
	.align		4
        /*0034*/ 	.byte	0x04, 0x55
        /*0036*/ 	.short	(.L_546 - .L_545)


	//   ....[0]....
.L_545:
        /* <DEDUP_REMOVED lines=77> */


	//----- nvinfo : EIATTR_MERCURY_ISA_VERSION
	.align		4
.L_546:
        /*04f0*/ 	.byte	0x03, 0x5f
        /*04f2*/ 	.short	0x0000


	//----- nvinfo : EIATTR_INT_WARP_WIDE_INSTR_OFFSETS
	.align		4
        /*04f4*/ 	.byte	0x04, 0x31
        /*04f6*/ 	.short	(.L_548 - .L_547)


	//   ....[0]....
.L_547:
        /*04f8*/ 	.word	0x000130d0


	//   ....[1]....
        /*04fc*/ 	.word	0x00013150


	//----- nvinfo : EIATTR_COOP_GROUP_MASK_REGIDS
	.align		4
.L_548:
        /*0500*/ 	.byte	0x04, 0x29
        /*0502*/ 	.short	(.L_550 - .L_549)


	//   ....[0]....
.L_549:
        /*0504*/ 	.word	0xffffffff


	//   ....[1]....
        /*0508*/ 	.word	0xffffffff


	//   ....[2]....
        /*050c*/ 	.word	0xffffffff


	//   ....[3]....
        /*0510*/ 	.word	0xffffffff


	//   ....[4]....
        /*0514*/ 	.word	0xffffffff


	//   ....[5]....
        /*0518*/ 	.word	0xffffffff


	//   ....[6]....
        /*051c*/ 	.word	0xffffffff


	//   ....[7]....
        /*0520*/ 	.word	0xffffffff


	//   ....[8]....
        /*0524*/ 	.word	0xffffffff


	//   ....[9]....
        /*0528*/ 	.word	0xffffffff


	//   ....[10]....
        /*052c*/ 	.word	0xffffffff


	//   ....[11]....
        /*0530*/ 	.word	0xffffffff


	//   ....[12]....
        /*0534*/ 	.word	0xffffffff


	//   ....[13]....
        /*0538*/ 	.word	0xffffffff


	//   ....[14]....
        /*053c*/ 	.word	0xffffffff


	//   ....[15]....
        /*0540*/ 	.word	0xffffffff


	//   ....[16]....
        /*0544*/ 	.word	0xffffffff


	//   ....[17]....
        /*0548*/ 	.word	0xffffffff


	//   ....[18]....
        /*054c*/ 	.word	0xffffffff


	//   ....[19]....
        /*0550*/ 	.word	0xffffffff


	//   ....[20]....
        /*0554*/ 	.word	0xffffffff


	//   ....[21]....
        /*0558*/ 	.word	0xffffffff


	//   ....[22]....
        /*055c*/ 	.word	0xffffffff


	//   ....[23]....
        /*0560*/ 	.word	0xffffffff


	//   ....[24]....
        /*0564*/ 	.word	0xffffffff


	//   ....[25]....
        /*0568*/ 	.word	0xffffffff


	//   ....[26]....
        /*056c*/ 	.word	0xffffffff


	//   ....[27]....
        /*0570*/ 	.word	0xffffffff


	//   ....[28]....
        /*0574*/ 	.word	0xffffffff


	//   ....[29]....
        /*0578*/ 	.word	0xffffffff


	//   ....[30]....
        /*057c*/ 	.word	0xffffffff


	//   ....[31]....
        /*0580*/ 	.word	0xffffffff


	//   ....[32]....
        /*0584*/ 	.word	0xffffffff


	//   ....[33]....
        /*0588*/ 	.word	0xffffffff


	//   ....[34]....
        /*058c*/ 	.word	0xffffffff


	//   ....[35]....
        /*0590*/ 	.word	0xffffffff


	//   ....[36]....
        /*0594*/ 	.word	0xffffffff


	//   ....[37]....
        /*0598*/ 	.word	0xffffffff


	//   ....[38]....
        /*059c*/ 	.word	0xffffffff


	//   ....[39]....
        /*05a0*/ 	.word	0xffffffff


	//   ....[40]....
        /*05a4*/ 	.word	0xffffffff


	//   ....[41]....
        /*05a8*/ 	.word	0xffffffff


	//   ....[42]....
        /*05ac*/ 	.word	0xffffffff


	//   ....[43]....
        /*05b0*/ 	.word	0xffffffff


	//   ....[44]....
        /*05b4*/ 	.word	0xffffffff


	//   ....[45]....
        /*05b8*/ 	.word	0xffffffff


	//   ....[46]....
        /*05bc*/ 	.word	0xffffffff


	//   ....[47]....
        /*05c0*/ 	.word	0xffffffff


	//   ....[48]....
        /*05c4*/ 	.word	0xffffffff


	//   ....[49]....
        /*05c8*/ 	.word	0xffffffff


	//   ....[50]....
        /*05cc*/ 	.word	0xffffffff


	//   ....[51]....
        /*05d0*/ 	.word	0xffffffff


	//   ....[52]....
        /*05d4*/ 	.word	0xffffffff


	//   ....[53]....
        /*05d8*/ 	.word	0xffffffff


	//   ....[54]....
        /*05dc*/ 	.word	0xffffffff


	//   ....[55]....
        /*05e0*/ 	.word	0xffffffff


	//   ....[56]....
        /*05e4*/ 	.word	0xffffffff


	//   ....[57]....
        /*05e8*/ 	.word	0xffffffff


	//   ....[58]....
        /*05ec*/ 	.word	0xffffffff


	//   ....[59]....
        /*05f0*/ 	.word	0xffffffff


	//   ....[60]....
        /*05f4*/ 	.word	0xffffffff


	//   ....[61]....
        /*05f8*/ 	.word	0xffffffff


	//   ....[62]....
        /*05fc*/ 	.word	0xffffffff


	//   ....[63]....
        /*0600*/ 	.word	0xffffffff


	//   ....[64]....
        /*0604*/ 	.word	0xffffffff


	//   ....[65]....
        /*0608*/ 	.word	0xffffffff


	//   ....[66]....
        /*060c*/ 	.word	0xffffffff


	//   ....[67]....
        /*0610*/ 	.word	0xffffffff


	//   ....[68]....
        /*0614*/ 	.word	0xffffffff


	//   ....[69]....
        /*0618*/ 	.word	0xffffffff


	//   ....[70]....
        /*061c*/ 	.word	0xffffffff


	//   ....[71]....
        /*0620*/ 	.word	0xffffffff


	//   ....[72]....
        /*0624*/ 	.word	0xffffffff


	//   ....[73]....
        /*0628*/ 	.word	0xffffffff


	//   ....[74]....
        /*062c*/ 	.word	0xffffffff


	//   ....[75]....
        /*0630*/ 	.word	0xffffffff


	//   ....[76]....
        /*0634*/ 	.word	0xffffffff


	//   ....[77]....
        /*0638*/ 	.word	0xffffffff


	//   ....[78]....
        /*063c*/ 	.word	0xffffffff


	//   ....[79]....
        /*0640*/ 	.word	0xffffffff


	//   ....[80]....
        /*0644*/ 	.word	0xffffffff


	//   ....[81]....
        /*0648*/ 	.word	0xffffffff


	//   ....[82]....
        /*064c*/ 	.word	0xffffffff


	//   ....[83]....
        /*0650*/ 	.word	0xffffffff


	//   ....[84]....
        /*0654*/ 	.word	0xffffffff


	//   ....[85]....
        /*0658*/ 	.word	0xffffffff


	//   ....[86]....
        /*065c*/ 	.word	0xffffffff


	//   ....[87]....
        /*0660*/ 	.word	0xffffffff


	//   ....[88]....
        /*0664*/ 	.word	0xffffffff


	//   ....[89]....
        /*0668*/ 	.word	0xffffffff


	//   ....[90]....
        /*066c*/ 	.word	0xffffffff


	//   ....[91]....
        /*0670*/ 	.word	0xffffffff


	//   ....[92]....
        /*0674*/ 	.word	0xffffffff


	//   ....[93]....
        /*0678*/ 	.word	0xffffffff


	//   ....[94]....
        /*067c*/ 	.word	0xffffffff


	//   ....[95]....
        /*0680*/ 	.word	0xffffffff


	//   ....[96]....
        /*0684*/ 	.word	0xffffffff


	//   ....[97]....
        /*0688*/ 	.word	0xffffffff


	//   ....[98]....
        /*068c*/ 	.word	0xffffffff


	//   ....[99]....
        /*0690*/ 	.word	0xffffffff


	//   ....[100]....
        /*0694*/ 	.word	0xffffffff


	//   ....[101]....
        /*0698*/ 	.word	0xffffffff


	//   ....[102]....
        /*069c*/ 	.word	0xffffffff


	//   ....[103]....
        /*06a0*/ 	.word	0xffffffff


	//   ....[104]....
        /*06a4*/ 	.word	0xffffffff


	//   ....[105]....
        /*06a8*/ 	.word	0xffffffff


	//   ....[106]....
        /*06ac*/ 	.word	0xffffffff


	//   ....[107]....
        /*06b0*/ 	.word	0xffffffff


	//   ....[108]....
        /*06b4*/ 	.word	0xffffffff


	//   ....[109]....
        /*06b8*/ 	.word	0xffffffff


	//   ....[110]....
        /*06bc*/ 	.word	0xffffffff


	//   ....[111]....
        /*06c0*/ 	.word	0xffffffff


	//   ....[112]....
        /*06c4*/ 	.word	0xffffffff


	//   ....[113]....
        /*06c8*/ 	.word	0xffffffff


	//   ....[114]....
        /*06cc*/ 	.word	0xffffffff


	//   ....[115]....
        /*06d0*/ 	.word	0xffffffff


	//   ....[116]....
        /*06d4*/ 	.word	0xffffffff


	//   ....[117]....
        /*06d8*/ 	.word	0xffffffff


	//   ....[118]....
        /*06dc*/ 	.word	0xffffffff


	//   ....[119]....
        /*06e0*/ 	.word	0xffffffff


	//   ....[120]....
        /*06e4*/ 	.word	0xffffffff


	//   ....[121]....
        /*06e8*/ 	.word	0xffffffff


	//   ....[122]....
        /*06ec*/ 	.word	0xffffffff


	//   ....[123]....
        /*06f0*/ 	.word	0xffffffff


	//   ....[124]....
        /*06f4*/ 	.word	0xffffffff


	//   ....[125]....
        /*06f8*/ 	.word	0xffffffff


	//   ....[126]....
        /*06fc*/ 	.word	0xffffffff


	//   ....[127]....
        /*0700*/ 	.word	0xffffffff


	//   ....[128]....
        /*0704*/ 	.word	0xffffffff


	//   ....[129]....
        /*0708*/ 	.word	0xffffffff


	//   ....[130]....
        /*070c*/ 	.word	0xffffffff


	//   ....[131]....
        /*0710*/ 	.word	0xffffffff


	//   ....[132]....
        /*0714*/ 	.word	0xffffffff


	//   ....[133]....
        /*0718*/ 	.word	0xffffffff


	//   ....[134]....
        /*071c*/ 	.word	0xffffffff


	//   ....[135]....
        /*0720*/ 	.word	0xffffffff


	//   ....[136]....
        /*0724*/ 	.word	0xffffffff


	//   ....[137]....
        /*0728*/ 	.word	0xffffffff


	//   ....[138]....
        /*072c*/ 	.word	0xffffffff


	//   ....[139]....
        /*0730*/ 	.word	0xffffffff


	//   ....[140]....
        /*0734*/ 	.word	0xffffffff


	//   ....[141]....
        /*0738*/ 	.word	0xffffffff


	//   ....[142]....
        /*073c*/ 	.word	0xffffffff


	//   ....[143]....
        /*0740*/ 	.word	0xffffffff


	//   ....[144]....
        /*0744*/ 	.word	0xffffffff


	//   ....[145]....
        /*0748*/ 	.word	0xffffffff


	//   ....[146]....
        /*074c*/ 	.word	0xffffffff


	//   ....[147]....
        /*0750*/ 	.word	0xffffffff


	//   ....[148]....
        /*0754*/ 	.word	0xffffffff


	//   ....[149]....
        /*0758*/ 	.word	0xffffffff


	//   ....[150]....
        /*075c*/ 	.word	0xffffffff


	//   ....[151]....
        /*0760*/ 	.word	0xffffffff


	//   ....[152]....
        /*0764*/ 	.word	0xffffffff


	//   ....[153]....
        /*0768*/ 	.word	0xffffffff


	//   ....[154]....
        /*076c*/ 	.word	0xffffffff


	//----- nvinfo : EIATTR_COOP_GROUP_INSTR_OFFSETS
	.align		4
.L_550:
        /*0770*/ 	.byte	0x04, 0x28
        /*0772*/ 	.short	(.L_552 - .L_551)


	//   ....[0]....
.L_551:
        /*0774*/ 	.word	0x00000050


	//   ....[1]....
        /*0778*/ 	.word	0x00001550


	//   ....[2]....
        /*077c*/ 	.word	0x00001570


	//   ....[3]....
        /*0780*/ 	.word	0x000017e0


	//   ....[4]....
        /*0784*/ 	.word	0x000017f0


	//   ....[5]....
        /*0788*/ 	.word	0x000019f0


	//   ....[6]....
        /*078c*/ 	.word	0x00001a10


	//   ....[7]....
        /*0790*/ 	.word	0x00001c10


	//   ....[8]....
        /*0794*/ 	.word	0x00001c20


	//   ....[9]....
        /*0798*/ 	.word	0x00002270


	//   ....[10]....
        /*079c*/ 	.word	0x00002290


	//   ....[11]....
        /*07a0*/ 	.word	0x000022a0


	//   ....[12]....
        /*07a4*/ 	.word	0x000022d0


	//   ....[13]....
        /*07a8*/ 	.word	0x00002410


	//   ....[14]....
        /*07ac*/ 	.word	0x00002450


	//   ....[15]....
        /*07b0*/ 	.word	0x00002730


	//   ....[16]....
        /*07b4*/ 	.word	0x00002750


	//   ....[17]....
        /*07b8*/ 	.word	0x00002760


	//   ....[18]....
        /*07bc*/ 	.word	0x00002780


	//   ....[19]....
        /*07c0*/ 	.word	0x00002a70


	//   ....[20]....
        /*07c4*/ 	.word	0x00002ab0


	//   ....[21]....
        /*07c8*/ 	.word	0x00004700


	//   ....[22]....
        /*07cc*/ 	.word	0x00004720


	//   ....[23]....
        /*07d0*/ 	.word	0x00004750


	//   ....[24]....
        /*07d4*/ 	.word	0x00004770


	//   ....[25]....
        /*07d8*/ 	.word	0x000048d0


	//   ....[26]....
        /*07dc*/ 	.word	0x00004950


	//   ....[27]....
        /*07e0*/ 	.word	0x00004c30


	//   ....[28]....
        /*07e4*/ 	.word	0x00004f70


	//   ....[29]....
        /*07e8*/ 	.word	0x00005570


	//   ....[30]....
        /*07ec*/ 	.word	0x00005590


	//   ....[31]....
        /*07f0*/ 	.word	0x000055b0


	//   ....[32]....
        /*07f4*/ 	.word	0x000055d0


	//   ....[33]....
        /*07f8*/ 	.word	0x00007f10


	//   ....[34]....
        /*07fc*/ 	.word	0x00007f30


	//   ....[35]....
        /*0800*/ 	.word	0x00007f60


	//   ....[36]....
        /*0804*/ 	.word	0x00007fc0


	//   ....[37]....
        /*0808*/ 	.word	0x00008090


	//   ....[38]....
        /*080c*/ 	.word	0x00008150


	//   ....[39]....
        /*0810*/ 	.word	0x00009f60


	//   ....[40]....
        /*0814*/ 	.word	0x00009f80


	//   ....[41]....
        /*0818*/ 	.word	0x00009fb0


	//   ....[42]....
        /*081c*/ 	.word	0x0000a010


	//   ....[43]....
        /*0820*/ 	.word	0x0000a0e0


	//   ....[44]....
        /*0824*/ 	.word	0x0000a1a0


	//   ....[45]....
        /*0828*/ 	.word	0x0000a4c0


	//   ....[46]....
        /*082c*/ 	.word	0x0000a800


	//   ....[47]....
        /*0830*/ 	.word	0x0000ae00


	//   ....[48]....
        /*0834*/ 	.word	0x0000ae20


	//   ....[49]....
        /*0838*/ 	.word	0x0000ae40


	//   ....[50]....
        /*083c*/ 	.word	0x0000ae60


	//   ....[51]....
        /*0840*/ 	.word	0x0000d970


	//   ....[52]....
        /*0844*/ 	.word	0x0000d980


	//   ....[53]....
        /*0848*/ 	.word	0x0000d9e0


	//   ....[54]....
        /*084c*/ 	.word	0x0000da30


	//   ....[55]....
        /*0850*/ 	.word	0x0000da80


	//   ....[56]....
        /*0854*/ 	.word	0x0000db90


	//   ....[57]....
        /*0858*/ 	.word	0x0000f950


	//   ....[58]....
        /*085c*/ 	.word	0x0000f970


	//   ....[59]....
        /*0860*/ 	.word	0x0000fa70


	//   ....[60]....
        /*0864*/ 	.word	0x0000fa90


	//   ....[61]....
        /*0868*/ 	.word	0x0000fac0


	//   ....[62]....
        /*086c*/ 	.word	0x0000fb50


	//   ....[63]....
        /*0870*/ 	.word	0x0000ffe0


	//   ....[64]....
        /*0874*/ 	.word	0x0000fff0


	//   ....[65]....
        /*0878*/ 	.word	0x00010020


	//   ....[66]....
        /*087c*/ 	.word	0x00010030


	//   ....[67]....
        /*0880*/ 	.word	0x00012680


	//   ....[68]....
        /*0884*/ 	.word	0x000126d0


	//   ....[69]....
        /*0888*/ 	.word	0x000126f0


	//   ....[70]....
        /*088c*/ 	.word	0x00012710


	//   ....[71]....
        /*0890*/ 	.word	0x00013b30


	//   ....[72]....
        /*0894*/ 	.word	0x00013f10


	//   ....[73]....
        /*0898*/ 	.word	0x00013f30


	//   ....[74]....
        /*089c*/ 	.word	0x00013f50


	//   ....[75]....
        /*08a0*/ 	.word	0x00013f60


	//   ....[76]....
        /*08a4*/ 	.word	0x000141e0


	//   ....[77]....
        /*08a8*/ 	.word	0x00014200


	//   ....[78]....
        /*08ac*/ 	.word	0x00014380


	//   ....[79]....
        /*08b0*/ 	.word	0x000143b0


	//   ....[80]....
        /*08b4*/ 	.word	0x000144f0


	//   ....[81]....
        /*08b8*/ 	.word	0x00014520


	//   ....[82]....
        /*08bc*/ 	.word	0x00014660


	//   ....[83]....
        /*08c0*/ 	.word	0x00014680


	//   ....[84]....
        /*08c4*/ 	.word	0x00014c50


	//   ....[85]....
        /*08c8*/ 	.word	0x00014c70


	//   ....[86]....
        /*08cc*/ 	.word	0x00014ef0


	//   ....[87]....
        /*08d0*/ 	.word	0x00014f00


	//   ....[88]....
        /*08d4*/ 	.word	0x00015110


	//   ....[89]....
        /*08d8*/ 	.word	0x00015130


	//   ....[90]....
        /*08dc*/ 	.word	0x00015340


	//   ....[91]....
        /*08e0*/ 	.word	0x00015350


	//   ....[92]....
        /*08e4*/ 	.word	0x000155d0


	//   ....[93]....
        /*08e8*/ 	.word	0x000156e0


	//   ....[94]....
        /*08ec*/ 	.word	0x00015750


	//   ....[95]....
        /*08f0*/ 	.word	0x000157d0


	//   ....[96]....
        /*08f4*/ 	.word	0x00015840


	//   ....[97]....
        /*08f8*/ 	.word	0x000158c0


	//   ....[98]....
        /*08fc*/ 	.word	0x00015940


	//   ....[99]....
        /*0900*/ 	.word	0x000159c0


	//   ....[100]....
        /*0904*/ 	.word	0x00015a30


	//   ....[101]....
        /*0908*/ 	.word	0x00015aa0


	//   ....[102]....
        /*090c*/ 	.word	0x00015b10


	//   ....[103]....
        /*0910*/ 	.word	0x00015d10


	//   ....[104]....
        /*0914*/ 	.word	0x00015d80


	//   ....[105]....
        /*0918*/ 	.word	0x00015f90


	//   ....[106]....
        /*091c*/ 	.word	0x00016000


	//   ....[107]....
        /*0920*/ 	.word	0x00016070


	//   ....[108]....
        /*0924*/ 	.word	0x000160f0


	//   ....[109]....
        /*0928*/ 	.word	0x00016730


	//   ....[110]....
        /*092c*/ 	.word	0x00016780


	//   ....[111]....
        /*0930*/ 	.word	0x000167d0


	//   ....[112]....
        /*0934*/ 	.word	0x00016810


	//   ....[113]....
        /*0938*/ 	.word	0x00016880


	//   ....[114]....
        /*093c*/ 	.word	0x000168f0


	//   ....[115]....
        /*0940*/ 	.word	0x00016af0


	//   ....[116]....
        /*0944*/ 	.word	0x00016b60


	//   ....[117]....
        /*0948*/ 	.word	0x00016d70


	//   ....[118]....
        /*094c*/ 	.word	0x00016de0


	//   ....[119]....
        /*0950*/ 	.word	0x00016e50


	//   ....[120]....
        /*0954*/ 	.word	0x00016ec0


	//   ....[121]....
        /*0958*/ 	.word	0x000170c0


	//   ....[122]....
        /*095c*/ 	.word	0x00017130


	//   ....[123]....
        /*0960*/ 	.word	0x00017340


	//   ....[124]....
        /*0964*/ 	.word	0x000173b0


	//   ....[125]....
        /*0968*/ 	.word	0x00017420


	//   ....[126]....
        /*096c*/ 	.word	0x000174a0


	//   ....[127]....
        /*0970*/ 	.word	0x00017ae0


	//   ....[128]....
        /*0974*/ 	.word	0x00017b20


	//   ....[129]....
        /*0978*/ 	.word	0x00017b70


	//   ....[130]....
        /*097c*/ 	.word	0x00017bb0


	//   ....[131]....
        /*0980*/ 	.word	0x00017c10


	//   ....[132]....
        /*0984*/ 	.word	0x00017c80


	//   ....[133]....
        /*0988*/ 	.word	0x00017cf0


	//   ....[134]....
        /*098c*/ 	.word	0x00017e80


	//   ....[135]....
        /*0990*/ 	.word	0x00017ef0


	//   ....[136]....
        /*0994*/ 	.word	0x00018080


	//   ....[137]....
        /*0998*/ 	.word	0x000180f0


	//   ....[138]....
        /*099c*/ 	.word	0x00018140


	//   ....[139]....
        /*09a0*/ 	.word	0x00018180


	//   ....[140]....
        /*09a4*/ 	.word	0x000181d0


	//   ....[141]....
        /*09a8*/ 	.word	0x00018210


	//   ....[142]....
        /*09ac*/ 	.word	0x00018260


	//   ....[143]....
        /*09b0*/ 	.word	0x000182c0


	//   ....[144]....
        /*09b4*/ 	.word	0x00018310


	//   ....[145]....
        /*09b8*/ 	.word	0x00018360


	//   ....[146]....
        /*09bc*/ 	.word	0x000183d0


	//   ....[147]....
        /*09c0*/ 	.word	0x00018440


	//   ....[148]....
        /*09c4*/ 	.word	0x000184c0


	//   ....[149]....
        /*09c8*/ 	.word	0x00018530


	//   ....[150]....
        /*09cc*/ 	.word	0x000185b0


	//   ....[151]....
        /*09d0*/ 	.word	0x00018630


	//   ....[152]....
        /*09d4*/ 	.word	0x000186b0


	//   ....[153]....
        /*09d8*/ 	.word	0x00018720


	//   ....[154]....
        /*09dc*/ 	.word	0x00018790


	//----- nvinfo : EIATTR_EXIT_INSTR_OFFSETS
	.align		4
.L_552:
        /*09e0*/ 	.byte	0x04, 0x1c
        /*09e2*/ 	.short	(.L_554 - .L_553)


	//   ....[0]....
.L_553:
        /*09e4*/ 	.word	0x000000a0


	//   ....[1]....
        /*09e8*/ 	.word	0x00015690


	//----- nvinfo : EIATTR_MAX_THREADS
	.align		4
.L_554:
        /*09ec*/ 	.byte	0x04, 0x05
        /*09ee*/ 	.short	(.L_556 - .L_555)
.L_555:
        /*09f0*/ 	.word	0x00000100
        /*09f4*/ 	.word	0x00000001
        /*09f8*/ 	.word	0x00000001


	//----- nvinfo : EIATTR_CRS_STACK_SIZE
	.align		4
.L_556:
        /*09fc*/ 	.byte	0x04, 0x1e
        /*09fe*/ 	.short	(.L_558 - .L_557)
.L_557:
        /*0a00*/ 	.word	0x00000000
.L_558:


//--------------------- .nv.info._ZN7cutlass13device_kernelIN5flash19enable_sm80_to_sm89INS1_16FlashAttnFwdSm80INS1_25CollectiveMainloopFwdSm80ILi8ELi1ELb0EN4cute5tupleIJNS5_1CILi128EEENS7_ILi96EEENS7_ILi256EEEEEELi256ENS_10bfloat16_tEfNS_4arch4Sm80ELb1ELb0ELb1ELb1ELb1ELb0ELb1ELb0EEENS1_21CollectiveEpilogueFwdINS6_IJS8_SA_S9_EEENS6_IJNS7_ILi1EEESI_SI_EEESC_SE_Li256ELb1ELb1ELb0ELb0EEENS1_19SingleTileSchedulerILb1ELb0ELb1ELi128EEEEEEEEEvNT_6ParamsE --------------------------
	.section	.nv.info._ZN7cutlass13device_kernelIN5flash19enable_sm80_to_sm89INS1_16FlashAttnFwdSm80INS1_25CollectiveMainloopFwdSm80ILi8ELi1ELb0EN4cute5tupleIJNS5_1CILi128EEENS7_ILi96EEENS7_ILi256EEEEEELi256ENS_10bfloat16_tEfNS_4arch4Sm80ELb1ELb0ELb1ELb1ELb1ELb0ELb1ELb0EEENS1_21CollectiveEpilogueFwdINS6_IJS8_SA_S9_EEENS6_IJNS7_ILi1EEESI_SI_EEESC_SE_Li256ELb1ELb1ELb0ELb0EEENS1_19SingleTileSchedulerILb1ELb0ELb1ELi128EEEEEEEEEvNT_6ParamsE,"",@"SHT_CUDA_INFO"
	.sectionflags	@""
	.align	4


	//----- nvinfo : EIATTR_CUDA_API_VERSION
	.align		4
        /*0000*/ 	.byte	0x04, 0x37
        /*0002*/ 	.short	(.L_560 - .L_559)
.L_559:
        /*0004*/ 	.word	0x00000082


	//----- nvinfo : EIATTR_SW2861232_WAR
	.align		4
.L_560:
        /*0008*/ 	.byte	0x01, 0x35
	.zero		2


	//----- nvinfo : EIATTR_PARAM_CBANK
	.align		4
        /*000c*/ 	.byte	0x04, 0x0a
        /*000e*/ 	.short	(.L_562 - .L_561)
	.align		4
.L_561:
        /*0010*/ 	.word	index@(.nv.constant0._ZN7cutlass13device_kernelIN5flash19enable_sm80_to_sm89INS1_16FlashAttnFwdSm80INS1_25CollectiveMainloopFwdSm80ILi8ELi1ELb0EN4cute5tupleIJNS5_1CILi128EEENS7_ILi96EEENS7_ILi256EEEEEELi256ENS_10bfloat16_tEfNS_4arch4Sm80ELb1ELb0ELb1ELb1ELb1ELb0ELb1ELb0EEENS1_21CollectiveEpilogueFwdINS6_IJS8_SA_S9_EEENS6_IJNS7_ILi1EEESI_SI_EEESC_SE_Li256ELb1ELb1ELb0ELb0EEENS1_19SingleTileSchedulerILb1ELb0ELb1ELi128EEEEEEEEEvNT_6ParamsE)
        /*0014*/ 	.short	0x0160
        /*0016*/ 	.short	0x0418


	//----- nvinfo : EIATTR_CBANK_PARAM_SIZE
	.align		4
.L_562:
        /*0018*/ 	.byte	0x03, 0x19
        /*001a*/ 	.short	0x0418


	//----- nvinfo : EIATTR_KPARAM_INFO
	.align		4
        /*001c*/ 	.byte	0x04, 0x17
        /*001e*/ 	.short	(.L_564 - .L_563)
.L_563:
        /*0020*/ 	.word	0x00000000
        /*0024*/ 	.short	0x0000
        /*0026*/ 	.short	0x0000
        /*0028*/ 	.byte	0x00, 0xf0, 0x61, 0x10


	//----- nvinfo : EIATTR_MAXREG_COUNT
	.align		4
.L_564:
        /*002c*/ 	.byte	0x03, 0x1b
        /*002e*/ 	.short	0x00ff


	//----- nvinfo : EIATTR_NUM_BARRIERS
	.align		4
        /*0030*/ 	.byte	0x02, 0x4c
        /*0032*/ 	.byte	0x02
	.zero		1


	//----- nvinfo : EIATTR_ANNOTATIONS
	.align		4
        /*0034*/ 	.byte	0x04, 0x55
        /*0036*/ 	.short	(.L_566 - .L_565)


	//   ....[0]....
.L_565:
        /* <DEDUP_REMOVED lines=56> */


	//----- nvinfo : EIATTR_MERCURY_ISA_VERSION
	.align		4
.L_566:
        /*03a0*/ 	.byte	0x03, 0x5f
        /*03a2*/ 	.short	0x0000


	//----- nvinfo : EIATTR_COOP_GROUP_MASK_REGIDS
	.align		4
        /*03a4*/ 	.byte	0x04, 0x29
        /*03a6*/ 	.short	(.L_568 - .L_567)


	//   ....[0]....
.L_567:
        /*03a8*/ 	.word	0xffffffff


	//   ....[1]....
        /*03ac*/ 	.word	0xffffffff


	//   ....[2]....
        /*03b0*/ 	.word	0xffffffff


	//   ....[3]....
        /*03b4*/ 	.word	0xffffffff


	//   ....[4]....
        /*03b8*/ 	.word	0xffffffff


	//   ....[5]....
        /*03bc*/ 	.word	0xffffffff


	//   ....[6]....
        /*03c0*/ 	.word	0xffffffff


	//   ....[7]....
        /*03c4*/ 	.word	0xffffffff


	//   ....[8]....
        /*03c8*/ 	.word	0xffffffff


	//   ....[9]....
        /*03cc*/ 	.word	0xffffffff


	//   ....[10]....
        /*03d0*/ 	.word	0xffffffff


	//   ....[11]....
        /*03d4*/ 	.word	0xffffffff


	//   ....[12]....
        /*03d8*/ 	.word	0xffffffff


	//   ....[13]....
        /*03dc*/ 	.word	0xffffffff


	//   ....[14]....
        /*03e0*/ 	.word	0xffffffff


	//   ....[15]....
        /*03e4*/ 	.word	0xffffffff


	//   ....[16]....
        /*03e8*/ 	.word	0xffffffff


	//   ....[17]....
        /*03ec*/ 	.word	0xffffffff


	//   ....[18]....
        /*03f0*/ 	.word	0xffffffff


	//   ....[19]....
        /*03f4*/ 	.word	0xffffffff


	//   ....[20]....
        /*03f8*/ 	.word	0xffffffff


	//   ....[21]....
        /*03fc*/ 	.word	0xffffffff


	//   ....[22]....
        /*0400*/ 	.word	0xffffffff


	//   ....[23]....
        /*0404*/ 	.word	0xffffffff


	//   ....[24]....
        /*0408*/ 	.word	0xffffffff


	//   ....[25]....
        /*040c*/ 	.word	0xffffffff


	//   ....[26]....
        /*0410*/ 	.word	0xffffffff


	//   ....[27]....
        /*0414*/ 	.word	0xffffffff


	//   ....[28]....
        /*0418*/ 	.word	0xffffffff


	//   ....[29]....
        /*041c*/ 	.word	0xffffffff


	//   ....[30]....
        /*0420*/ 	.word	0xffffffff


	//   ....[31]....
        /*0424*/ 	.word	0xffffffff


	//   ....[32]....
        /*0428*/ 	.word	0xffffffff


	//   ....[33]....
        /*042c*/ 	.word	0xffffffff


	//   ....[34]....
        /*0430*/ 	.word	0xffffffff


	//   ....[35]....
        /*0434*/ 	.word	0xffffffff


	//   ....[36]....
        /*0438*/ 	.word	0xffffffff


	//   ....[37]....
        /*043c*/ 	.word	0xffffffff


	//   ....[38]....
        /*0440*/ 	.word	0xffffffff


	//   ....[39]....
        /*0444*/ 	.word	0xffffffff


	//   ....[40]....
        /*0448*/ 	.word	0xffffffff


	//   ....[41]....
        /*044c*/ 	.word	0xffffffff


	//   ....[42]....
        /*0450*/ 	.word	0xffffffff


	//   ....[43]....
        /*0454*/ 	.word	0xffffffff


	//   ....[44]....
        /*0458*/ 	.word	0xffffffff


	//   ....[45]....
        /*045c*/ 	.word	0xffffffff


	//   ....[46]....
        /*0460*/ 	.word	0xffffffff


	//   ....[47]....
        /*0464*/ 	.word	0xffffffff


	//   ....[48]....
        /*0468*/ 	.word	0xffffffff


	//   ....[49]....
        /*046c*/ 	.word	0xffffffff


	//   ....[50]....
        /*0470*/ 	.word	0xffffffff


	//   ....[51]....
        /*0474*/ 	.word	0xffffffff


	//   ....[52]....
        /*0478*/ 	.word	0xffffffff


	//   ....[53]....
        /*047c*/ 	.word	0xffffffff


	//   ....[54]....
        /*0480*/ 	.word	0xffffffff


	//   ....[55]....
        /*0484*/ 	.word	0xffffffff


	//   ....[56]....
        /*0488*/ 	.word	0xffffffff


	//   ....[57]....
        /*048c*/ 	.word	0xffffffff


	//   ....[58]....
        /*0490*/ 	.word	0xffffffff


	//   ....[59]....
        /*0494*/ 	.word	0xffffffff


	//   ....[60]....
        /*0498*/ 	.word	0xffffffff


	//   ....[61]....
        /*049c*/ 	.word	0xffffffff


	//   ....[62]....
        /*04a0*/ 	.word	0xffffffff


	//   ....[63]....
        /*04a4*/ 	.word	0xffffffff


	//   ....[64]....
        /*04a8*/ 	.word	0xffffffff


	//   ....[65]....
        /*04ac*/ 	.word	0xffffffff


	//   ....[66]....
        /*04b0*/ 	.word	0xffffffff


	//   ....[67]....
        /*04b4*/ 	.word	0xffffffff


	//   ....[68]....
        /*04b8*/ 	.word	0xffffffff


	//   ....[69]....
        /*04bc*/ 	.word	0xffffffff


	//   ....[70]....
        /*04c0*/ 	.word	0xffffffff


	//   ....[71]....
        /*04c4*/ 	.word	0xffffffff


	//   ....[72]....
        /*04c8*/ 	.word	0xffffffff


	//   ....[73]....
        /*04cc*/ 	.word	0xffffffff


	//   ....[74]....
        /*04d0*/ 	.word	0xffffffff


	//   ....[75]....
        /*04d4*/ 	.word	0xffffffff


	//   ....[76]....
        /*04d8*/ 	.word	0xffffffff


	//   ....[77]....
        /*04dc*/ 	.word	0xffffffff


	//   ....[78]....
        /*04e0*/ 	.word	0xffffffff


	//   ....[79]....
        /*04e4*/ 	.word	0xffffffff


	//   ....[80]....
        /*04e8*/ 	.word	0xffffffff


	//   ....[81]....
        /*04ec*/ 	.word	0xffffffff


	//   ....[82]....
        /*04f0*/ 	.word	0xffffffff


	//   ....[83]....
        /*04f4*/ 	.word	0xffffffff


	//   ....[84]....
        /*04f8*/ 	.word	0xffffffff


	//   ....[85]....
        /*04fc*/ 	.word	0xffffffff


	//   ....[86]....
        /*0500*/ 	.word	0xffffffff


	//   ....[87]....
        /*0504*/ 	.word	0xffffffff


	//   ....[88]....
        /*0508*/ 	.word	0xffffffff


	//   ....[89]....
        /*050c*/ 	.word	0xffffffff


	//   ....[90]....
        /*0510*/ 	.word	0xffffffff


	//----- nvinfo : EIATTR_COOP_GROUP_INSTR_OFFSETS
	.align		4
.L_568:
        /*0514*/ 	.byte	0x04, 0x28
        /*0516*/ 	.short	(.L_570 - .L_569)


	//   ....[0]....
.L_569:
        /*0518*/ 	.word	0x000000a0


	//   ....[1]....
        /*051c*/ 	.word	0x00001330


	//   ....[2]....
        /*0520*/ 	.word	0x00001350


	//   ....[3]....
        /*0524*/ 	.word	0x000015b0


	//   ....[4]....
        /*0528*/ 	.word	0x000015e0


	//   ....[5]....
        /*052c*/ 	.word	0x00001750


	//   ....[6]....
        /*0530*/ 	.word	0x00001780


	//   ....[7]....
        /*0534*/ 	.word	0x00001900


	//   ....[8]....
        /*0538*/ 	.word	0x00001950


	//   ....[9]....
        /*053c*/ 	.word	0x000020e0


	//   ....[10]....
        /*0540*/ 	.word	0x00002110


	//   ....[11]....
        /*0544*/ 	.word	0x00002140


	//   ....[12]....
        /*0548*/ 	.word	0x00002180


	//   ....[13]....
        /*054c*/ 	.word	0x000021c0


	//   ....[14]....
        /*0550*/ 	.word	0x00002200


	//   ....[15]....
        /*0554*/ 	.word	0x00002230


	//   ....[16]....
        /*0558*/ 	.word	0x00002270


	//   ....[17]....
        /*055c*/ 	.word	0x00002360


	//   ....[18]....
        /*0560*/ 	.word	0x00002390


	//   ....[19]....
        /*0564*/ 	.word	0x000023d0


	//   ....[20]....
        /*0568*/ 	.word	0x00002410


	//   ....[21]....
        /*056c*/ 	.word	0x00004060


	//   ....[22]....
        /*0570*/ 	.word	0x00004080


	//   ....[23]....
        /*0574*/ 	.word	0x000040a0


	//   ....[24]....
        /*0578*/ 	.word	0x000040d0


	//   ....[25]....
        /*057c*/ 	.word	0x00004170


	//   ....[26]....
        /*0580*/ 	.word	0x00004180


	//   ....[27]....
        /*0584*/ 	.word	0x000048c0


	//   ....[28]....
        /*0588*/ 	.word	0x00004ca0


	//   ....[29]....
        /*058c*/ 	.word	0x00005610


	//   ....[30]....
        /*0590*/ 	.word	0x00005740


	//   ....[31]....
        /*0594*/ 	.word	0x00005750


	//   ....[32]....
        /*0598*/ 	.word	0x000057a0


	//   ....[33]....
        /*059c*/ 	.word	0x00007760


	//   ....[34]....
        /*05a0*/ 	.word	0x00007790


	//   ....[35]....
        /*05a4*/ 	.word	0x000077a0


	//   ....[36]....
        /*05a8*/ 	.word	0x000077b0


	//   ....[37]....
        /*05ac*/ 	.word	0x00007870


	//   ....[38]....
        /*05b0*/ 	.word	0x00007890


	//   ....[39]....
        /*05b4*/ 	.word	0x00009650


	//   ....[40]....
        /*05b8*/ 	.word	0x00009660


	//   ....[41]....
        /*05bc*/ 	.word	0x00009670


	//   ....[42]....
        /*05c0*/ 	.word	0x00009680


	//   ....[43]....
        /*05c4*/ 	.word	0x00009690


	//   ....[44]....
        /*05c8*/ 	.word	0x000097e0


	//   ....[45]....
        /*05cc*/ 	.word	0x00009a40


	//   ....[46]....
        /*05d0*/ 	.word	0x00009a70


	//   ....[47]....
        /*05d4*/ 	.word	0x0000a300


	//   ....[48]....
        /*05d8*/ 	.word	0x0000a3f0


	//   ....[49]....
        /*05dc*/ 	.word	0x0000a400


	//   ....[50]....
        /*05e0*/ 	.word	0x0000a430


	//   ....[51]....
        /*05e4*/ 	.word	0x0000cf60


	//   ....[52]....
        /*05e8*/ 	.word	0x0000cf70


	//   ....[53]....
        /*05ec*/ 	.word	0x0000cf80


	//   ....[54]....
        /*05f0*/ 	.word	0x0000cf90


	//   ....[55]....
        /*05f4*/ 	.word	0x0000cfa0


	//   ....[56]....
        /*05f8*/ 	.word	0x0000cfb0


	//   ....[57]....
        /*05fc*/ 	.word	0x0000d4f0


	//   ....[58]....
        /*0600*/ 	.word	0x0000d510


	//   ....[59]....
        /*0604*/ 	.word	0x0000d530


	//   ....[60]....
        /*0608*/ 	.word	0x0000d540


	//   ....[61]....
        /*060c*/ 	.word	0x0000d560


	//   ....[62]....
        /*0610*/ 	.word	0x0000d590


	//   ....[63]....
        /*0614*/ 	.word	0x0000f550


	//   ....[64]....
        /*0618*/ 	.word	0x0000f560


	//   ....[65]....
        /*061c*/ 	.word	0x0000f580


	//   ....[66]....
        /*0620*/ 	.word	0x0000f5a0


	//   ....[67]....
        /*0624*/ 	.word	0x00011dc0


	//   ....[68]....
        /*0628*/ 	.word	0x00011df0


	//   ....[69]....
        /*062c*/ 	.word	0x00011e40


	//   ....[70]....
        /*0630*/ 	.word	0x00011e60


	//   ....[71]....
        /*0634*/ 	.word	0x000138b0


	//   ....[72]....
        /*0638*/ 	.word	0x000138e0


	//   ....[73]....
        /*063c*/ 	.word	0x00013920


	//   ....[74]....
        /*0640*/ 	.word	0x00013960


	//   ....[75]....
        /*0644*/ 	.word	0x00013b80


	//   ....[76]....
        /*0648*/ 	.word	0x00013b90


	//   ....[77]....
        /*064c*/ 	.word	0x00013d90


	//   ....[78]....
        /*0650*/ 	.word	0x00013dc0


	//   ....[79]....
        /*0654*/ 	.word	0x00013f80


	//   ....[80]....
        /*0658*/ 	.word	0x00013fb0


	//   ....[81]....
        /*065c*/ 	.word	0x00014170


	//   ....[82]....
        /*0660*/ 	.word	0x00014190


	//   ....[83]....
        /*0664*/ 	.word	0x00014b40


	//   ....[84]....
        /*0668*/ 	.word	0x00014b60


	//   ....[85]....
        /*066c*/ 	.word	0x00014cf0


	//   ....[86]....
        /*0670*/ 	.word	0x00014d20


	//   ....[87]....
        /*0674*/ 	.word	0x00014eb0


	//   ....[88]....
        /*0678*/ 	.word	0x00014ee0


	//   ....[89]....
        /*067c*/ 	.word	0x00015070


	//   ....[90]....
        /*0680*/ 	.word	0x00015090


	//----- nvinfo : EIATTR_EXIT_INSTR_OFFSETS
	.align		4
.L_570:
        /*0684*/ 	.byte	0x04, 0x1c
        /*0686*/ 	.short	(.L_572 - .L_571)


	//   ....[0]....
.L_571:
        /*0688*/ 	.word	0x00000450


	//   ....[1]....
        /*068c*/ 	.word	0x000141a0


	//   ....[2]....
        /*0690*/ 	.word	0x000142e0


	//   ....[3]....
        /*0694*/ 	.word	0x00014340


	//   ....[4]....
        /*0698*/ 	.word	0x000150a0


	//   ....[5]....
        /*069c*/ 	.word	0x000151b0


	//   ....[6]....
        /*06a0*/ 	.word	0x00015210


	//----- nvinfo : EIATTR_CTAIDZ_USED
	.align		4
.L_572:
        /*06a4*/ 	.byte	0x01, 0x04
	.zero		2


	//----- nvinfo : EIATTR_MAX_THREADS
	.align		4
        /*06a8*/ 	.byte	0x04, 0x05
        /*06aa*/ 	.short	(.L_574 - .L_573)
.L_573:
        /*06ac*/ 	.word	0x00000100
        /*06b0*/ 	.word	0x00000001
        /*06b4*/ 	.word	0x00000001


	//----- nvinfo : EIATTR_CRS_STACK_SIZE
	.align		4
.L_574:
        /*06b8*/ 	.byte	0x04, 0x1e
        /*06ba*/ 	.short	(.L_576 - .L_575)
.L_575:
        /*06bc*/ 	.word	0x00000000
.L_576:


//--------------------- .nv.info._ZN7cutlass13device_kernelIN5flash19enable_sm80_to_sm89INS1_16FlashAttnFwdSm80INS1_25CollectiveMainloopFwdSm80ILi8ELi1ELb0EN4cute5tupleIJNS5_1CILi128EEENS7_ILi48EEENS7_ILi256EEEEEELi256ENS_10bfloat16_tEfNS_4arch4Sm80ELb1ELb0ELb1ELb1ELb1ELb1ELb1ELb0EEENS1_21CollectiveEpilogueFwdINS6_IJS8_SA_S9_EEENS6_IJNS7_ILi1EEESI_SI_EEESC_SE_Li256ELb1ELb1ELb0ELb0EEENS1_19SingleTileSchedulerILb1ELb0ELb1ELi128EEEEEEEEEvNT_6ParamsE --------------------------
	.section	.nv.info._ZN7cutlass13device_kernelIN5flash19enable_sm80_to_sm89INS1_16FlashAttnFwdSm80INS1_25CollectiveMainloopFwdSm80ILi8ELi1ELb0EN4cute5tupleIJNS5_1CILi128EEENS7_ILi48EEENS7_ILi256EEEEEELi256ENS_10bfloat16_tEfNS_4arch4Sm80ELb1ELb0ELb1ELb1ELb1ELb1ELb1ELb0EEENS1_21CollectiveEpilogueFwdINS6_IJS8_SA_S9_EEENS6_IJNS7_ILi1EEESI_SI_EEESC_SE_Li256ELb1ELb1ELb0ELb0EEENS1_19SingleTileSchedulerILb1ELb0ELb1ELi128EEEEEEEEEvNT_6ParamsE,"",@"SHT_CUDA_INFO"
	.sectionflags	@""
	.align	4


	//----- nvinfo : EIATTR_CUDA_API_VERSION
	.align		4
        /*0000*/ 	.byte	0x04, 0x37
        /*0002*/ 	.short	(.L_578 - .L_577)
.L_577:
        /*0004*/ 	.word	0x00000082


	//----- nvinfo : EIATTR_SW2861232_WAR
	.align		4
.L_578:
        /*0008*/ 	.byte	0x01, 0x35
	.zero		2


	//----- nvinfo : EIATTR_PARAM_CBANK
	.align		4
        /*000c*/ 	.byte	0x04, 0x0a
        /*000e*/ 	.short	(.L_580 - .L_579)
	.align		4
.L_579:
        /*0010*/ 	.word	index@(.nv.constant0._ZN7cutlass13device_kernelIN5flash19enable_sm80_to_sm89INS1_16FlashAttnFwdSm80INS1_25CollectiveMainloopFwdSm80ILi8ELi1ELb0EN4cute5tupleIJNS5_1CILi128EEENS7_ILi48EEENS7_ILi256EEEEEELi256ENS_10bfloat16_tEfNS_4arch4Sm80ELb1ELb0ELb1ELb1ELb1ELb1ELb1ELb0EEENS1_21CollectiveEpilogueFwdINS6_IJS8_SA_S9_EEENS6_IJNS7_ILi1EEESI_SI_EEESC_SE_Li256ELb1ELb1ELb0ELb0EEENS1_19SingleTileSchedulerILb1ELb0ELb1ELi128EEEEEEEEEvNT_6ParamsE)
        /*0014*/ 	.short	0x0160
        /*0016*/ 	.short	0x0418


	//----- nvinfo : EIATTR_CBANK_PARAM_SIZE
	.align		4
.L_580:
        /*0018*/ 	.byte	0x03, 0x19
        /*001a*/ 	.short	0x0418


	//----- nvinfo : EIATTR_KPARAM_INFO
	.align		4
        /*001c*/ 	.byte	0x04, 0x17
        /*001e*/ 	.short	(.L_582 - .L_581)
.L_581:
        /*0020*/ 	.word	0x00000000
        /*0024*/ 	.short	0x0000
        /*0026*/ 	.short	0x0000
        /*0028*/ 	.byte	0x00, 0xf0, 0x61, 0x10


	//----- nvinfo : EIATTR_MAXREG_COUNT
	.align		4
.L_582:
        /*002c*/ 	.byte	0x03, 0x1b
        /*002e*/ 	.short	0x00ff


	//----- nvinfo : EIATTR_NUM_BARRIERS
	.align		4
        /*0030*/ 	.byte	0x02, 0x4c
        /*0032*/ 	.byte	0x02
	.zero		1


	//----- nvinfo : EIATTR_ANNOTATIONS
	.align		4
        /*0034*/ 	.byte	0x04, 0x55
        /*0036*/ 	.short	(.L_584 - .L_583)


	//   ....[0]....
.L_583:
        /*0038*/ 	.word	0x00000001
        /*003c*/ 	.byte	0xe0, 0x01, 0x00, 0x00, 0x01, 0x00, 0x00, 0x00, 0x20, 0x03, 0x00, 0x00, 0x01, 0x00, 0x00, 0x00
        /*004c*/ 	.byte	0x30, 0x03, 0x00, 0x00, 0x01, 0x00, 0x00, 0x00, 0xf0, 0x7a, 0x00, 0x00, 0x01, 0x00, 0x00, 0x00
        /*005c*/ 	.byte	0xe0, 0x32, 0x01, 0x00, 0x01, 0x00, 0x00, 0x00, 0x90, 0x4d, 0x01, 0x00


	//----- nvinfo : EIATTR_MERCURY_ISA_VERSION
	.align		4
.L_584:
        /*0068*/ 	.byte	0x03, 0x5f
        /*006a*/ 	.short	0x0000


	//----- nvinfo : EIATTR_COOP_GROUP_MASK_REGIDS
	.align		4
        /*006c*/ 	.byte	0x04, 0x29
        /*006e*/ 	.short	(.L_586 - .L_585)


	//   ....[0]....
.L_585:
        /*0070*/ 	.word	0xffffffff


	//   ....[1]....
        /*0074*/ 	.word	0xffffffff


	//   ....[2]....
        /*0078*/ 	.word	0xffffffff


	//   ....[3]....
        /*007c*/ 	.word	0xffffffff


	//   ....[4]....
        /*0080*/ 	.word	0xffffffff


	//   ....[5]....
        /*0084*/ 	.word	0xffffffff


	//   ....[6]....
        /*0088*/ 	.word	0xffffffff


	//   ....[7]....
        /*008c*/ 	.word	0xffffffff


	//   ....[8]....
        /*0090*/ 	.word	0xffffffff


	//   ....[9]....
        /*0094*/ 	.word	0xffffffff


	//   ....[10]....
        /*0098*/ 	.word	0xffffffff


	//   ....[11]....
        /*009c*/ 	.word	0xffffffff


	//   ....[12]....
        /*00a0*/ 	.word	0xffffffff


	//   ....[13]....
        /*00a4*/ 	.word	0xffffffff


	//   ....[14]....
        /*00a8*/ 	.word	0xffffffff


	//   ....[15]....
        /*00ac*/ 	.word	0xffffffff


	//   ....[16]....
        /*00b0*/ 	.word	0xffffffff


	//   ....[17]....
        /*00b4*/ 	.word	0xffffffff


	//   ....[18]....
        /*00b8*/ 	.word	0xffffffff


	//   ....[19]....
        /*00bc*/ 	.word	0xffffffff


	//   ....[20]....
        /*00c0*/ 	.word	0xffffffff


	//   ....[21]....
        /*00c4*/ 	.word	0xffffffff


	//   ....[22]....
        /*00c8*/ 	.word	0xffffffff


	//   ....[23]....
        /*00cc*/ 	.word	0xffffffff


	//   ....[24]....
        /*00d0*/ 	.word	0xffffffff


	//   ....[25]....
        /*00d4*/ 	.word	0xffffffff


	//   ....[26]....
        /*00d8*/ 	.word	0xffffffff


	//   ....[27]....
        /*00dc*/ 	.word	0xffffffff


	//   ....[28]....
        /*00e0*/ 	.word	0xffffffff


	//   ....[29]....
        /*00e4*/ 	.word	0xffffffff


	//   ....[30]....
        /*00e8*/ 	.word	0xffffffff


	//   ....[31]....
        /*00ec*/ 	.word	0xffffffff


	//   ....[32]....
        /*00f0*/ 	.word	0xffffffff


	//   ....[33]....
        /*00f4*/ 	.word	0xffffffff


	//   ....[34]....
        /*00f8*/ 	.word	0xffffffff


	//   ....[35]....
        /*00fc*/ 	.word	0xffffffff


	//   ....[36]....
        /*0100*/ 	.word	0xffffffff


	//   ....[37]....
        /*0104*/ 	.word	0xffffffff


	//   ....[38]....
        /*0108*/ 	.word	0xffffffff


	//   ....[39]....
        /*010c*/ 	.word	0xffffffff


	//   ....[40]....
        /*0110*/ 	.word	0xffffffff


	//   ....[41]....
        /*0114*/ 	.word	0xffffffff


	//   ....[42]....
        /*0118*/ 	.word	0xffffffff


	//   ....[43]....
        /*011c*/ 	.word	0xffffffff


	//   ....[44]....
        /*0120*/ 	.word	0xffffffff


	//   ....[45]....
        /*0124*/ 	.word	0xffffffff


	//   ....[46]....
        /*0128*/ 	.word	0xffffffff


	//   ....[47]....
        /*012c*/ 	.word	0xffffffff


	//   ....[48]....
        /*0130*/ 	.word	0xffffffff


	//   ....[49]....
        /*0134*/ 	.word	0xffffffff


	//   ....[50]....
        /*0138*/ 	.word	0xffffffff


	//   ....[51]....
        /*013c*/ 	.word	0xffffffff


	//   ....[52]....
        /*0140*/ 	.word	0xffffffff


	//   ....[53]....
        /*0144*/ 	.word	0xffffffff


	//   ....[54]....
        /*0148*/ 	.word	0xffffffff


	//   ....[55]....
        /*014c*/ 	.word	0xffffffff


	//   ....[56]....
        /*0150*/ 	.word	0xffffffff


	//   ....[57]....
        /*0154*/ 	.word	0xffffffff


	//   ....[58]....
        /*0158*/ 	.word	0xffffffff


	//   ....[59]....
        /*015c*/ 	.word	0xffffffff


	//   ....[60]....
        /*0160*/ 	.word	0xffffffff


	//   ....[61]....
        /*0164*/ 	.word	0xffffffff


	//   ....[62]....
        /*0168*/ 	.word	0xffffffff


	//   ....[63]....
        /*016c*/ 	.word	0xffffffff


	//   ....[64]....
        /*0170*/ 	.word	0xffffffff


	//   ....[65]....
        /*0174*/ 	.word	0xffffffff


	//   ....[66]....
        /*0178*/ 	.word	0xffffffff


	//   ....[67]....
        /*017c*/ 	.word	0xffffffff


	//   ....[68]....
        /*0180*/ 	.word	0xffffffff


	//   ....[69]....
        /*0184*/ 	.word	0xffffffff


	//   ....[70]....
        /*0188*/ 	.word	0xffffffff


	//   ....[71]....
        /*018c*/ 	.word	0xffffffff


	//   ....[72]....
        /*0190*/ 	.word	0xffffffff


	//   ....[73]....
        /*0194*/ 	.word	0xffffffff


	//   ....[74]....
        /*0198*/ 	.word	0xffffffff


	//   ....[75]....
        /*019c*/ 	.word	0xffffffff


	//   ....[76]....
        /*01a0*/ 	.word	0xffffffff


	//   ....[77]....
        /*01a4*/ 	.word	0xffffffff


	//   ....[78]....
        /*01a8*/ 	.word	0xffffffff


	//   ....[79]....
        /*01ac*/ 	.word	0xffffffff


	//   ....[80]....
        /*01b0*/ 	.word	0xffffffff


	//   ....[81]....
        /*01b4*/ 	.word	0xffffffff


	//   ....[82]....
        /*01b8*/ 	.word	0xffffffff


	//   ....[83]....
        /*01bc*/ 	.word	0xffffffff


	//   ....[84]....
        /*01c0*/ 	.word	0xffffffff


	//   ....[85]....
        /*01c4*/ 	.word	0xffffffff


	//   ....[86]....
        /*01c8*/ 	.word	0xffffffff


	//   ....[87]....
        /*01cc*/ 	.word	0xffffffff


	//   ....[88]....
        /*01d0*/ 	.word	0xffffffff


	//   ....[89]....
        /*01d4*/ 	.word	0xffffffff


	//   ....[90]....
        /*01d8*/ 	.word	0xffffffff


	//   ....[91]....
        /*01dc*/ 	.word	0xffffffff


	//   ....[92]....
        /*01e0*/ 	.word	0xffffffff


	//   ....[93]....
        /*01e4*/ 	.word	0xffffffff


	//   ....[94]....
        /*01e8*/ 	.word	0xffffffff


	//   ....[95]....
        /*01ec*/ 	.word	0xffffffff


	//   ....[96]....
        /*01f0*/ 	.word	0xffffffff


	//   ....[97]....
        /*01f4*/ 	.word	0xffffffff


	//   ....[98]....
        /*01f8*/ 	.word	0xffffffff


	//   ....[99]....
        /*01fc*/ 	.word	0xffffffff


	//   ....[100]....
        /*0200*/ 	.word	0xffffffff


	//   ....[101]....
        /*0204*/ 	.word	0xffffffff


	//   ....[102]....
        /*0208*/ 	.word	0xffffffff


	//   ....[103]....
        /*020c*/ 	.word	0xffffffff


	//   ....[104]....
        /*0210*/ 	.word	0xffffffff


	//   ....[105]....
        /*0214*/ 	.word	0xffffffff


	//   ....[106]....
        /*0218*/ 	.word	0xffffffff


	//   ....[107]....
        /*021c*/ 	.word	0xffffffff


	//   ....[108]....
        /*0220*/ 	.word	0xffffffff


	//   ....[109]....
        /*0224*/ 	.word	0xffffffff


	//   ....[110]....
        /*0228*/ 	.word	0xffffffff


	//   ....[111]....
        /*022c*/ 	.word	0xffffffff


	//   ....[112]....
        /*0230*/ 	.word	0xffffffff


	//   ....[113]....
        /*0234*/ 	.word	0xffffffff


	//   ....[114]....
        /*0238*/ 	.word	0xffffffff


	//   ....[115]....
        /*023c*/ 	.word	0xffffffff


	//   ....[116]....
        /*0240*/ 	.word	0xffffffff


	//   ....[117]....
        /*0244*/ 	.word	0xffffffff


	//   ....[118]....
        /*0248*/ 	.word	0xffffffff


	//   ....[119]....
        /*024c*/ 	.word	0xffffffff


	//   ....[120]....
        /*0250*/ 	.word	0xffffffff


	//   ....[121]....
        /*0254*/ 	.word	0xffffffff


	//   ....[122]....
        /*0258*/ 	.word	0xffffffff


	//   ....[123]....
        /*025c*/ 	.word	0xffffffff


	//   ....[124]....
        /*0260*/ 	.word	0xffffffff


	//   ....[125]....
        /*0264*/ 	.word	0xffffffff


	//   ....[126]....
        /*0268*/ 	.word	0xffffffff


	//   ....[127]....
        /*026c*/ 	.word	0xffffffff


	//   ....[128]....
        /*0270*/ 	.word	0xffffffff


	//   ....[129]....
        /*0274*/ 	.word	0xffffffff


	//   ....[130]....
        /*0278*/ 	.word	0xffffffff


	//   ....[131]....
        /*027c*/ 	.word	0xffffffff


	//   ....[132]....
        /*0280*/ 	.word	0xffffffff


	//   ....[133]....
        /*0284*/ 	.word	0xffffffff


	//   ....[134]....
        /*0288*/ 	.word	0xffffffff


	//   ....[135]....
        /*028c*/ 	.word	0xffffffff


	//   ....[136]....
        /*0290*/ 	.word	0xffffffff


	//   ....[137]....
        /*0294*/ 	.word	0xffffffff


	//   ....[138]....
        /*0298*/ 	.word	0xffffffff


	//   ....[139]....
        /*029c*/ 	.word	0xffffffff


	//   ....[140]....
        /*02a0*/ 	.word	0xffffffff


	//   ....[141]....
        /*02a4*/ 	.word	0xffffffff


	//   ....[142]....
        /*02a8*/ 	.word	0xffffffff


	//   ....[143]....
        /*02ac*/ 	.word	0xffffffff


	//   ....[144]....
        /*02b0*/ 	.word	0xffffffff


	//   ....[145]....
        /*02b4*/ 	.word	0xffffffff


	//   ....[146]....
        /*02b8*/ 	.word	0xffffffff


	//   ....[147]....
        /*02bc*/ 	.word	0xffffffff


	//   ....[148]....
        /*02c0*/ 	.word	0xffffffff


	//   ....[149]....
        /*02c4*/ 	.word	0xffffffff


	//   ....[150]....
        /*02c8*/ 	.word	0xffffffff


	//   ....[151]....
        /*02cc*/ 	.word	0xffffffff


	//   ....[152]....
        /*02d0*/ 	.word	0xffffffff


	//   ....[153]....
        /*02d4*/ 	.word	0xffffffff


	//   ....[154]....
        /*02d8*/ 	.word	0xffffffff


	//   ....[155]....
        /*02dc*/ 	.word	0xffffffff


	//   ....[156]....
        /*02e0*/ 	.word	0xffffffff


	//   ....[157]....
        /*02e4*/ 	.word	0xffffffff


	//   ....[158]....
        /*02e8*/ 	.word	0xffffffff


	//   ....[159]....
        /*02ec*/ 	.word	0xffffffff


	//   ....[160]....
        /*02f0*/ 	.word	0xffffffff


	//   ....[161]....
        /*02f4*/ 	.word	0xffffffff


	//   ....[162]....
        /*02f8*/ 	.word	0xffffffff


	//   ....[163]....
        /*02fc*/ 	.word	0xffffffff


	//   ....[164]....
        /*0300*/ 	.word	0xffffffff


	//   ....[165]....
        /*0304*/ 	.word	0xffffffff


	//   ....[166]....
        /*0308*/ 	.word	0xffffffff


	//   ....[167]....
        /*030c*/ 	.word	0xffffffff


	//   ....[168]....
        /*0310*/ 	.word	0xffffffff


	//   ....[169]....
        /*0314*/ 	.word	0xffffffff


	//   ....[170]....
        /*0318*/ 	.word	0xffffffff


	//   ....[171]....
        /*031c*/ 	.word	0xffffffff


	//   ....[172]....
        /*0320*/ 	.word	0xffffffff


	//   ....[173]....
        /*0324*/ 	.word	0xffffffff


	//   ....[174]....
        /*0328*/ 	.word	0xffffffff


	//   ....[175]....
        /*032c*/ 	.word	0xffffffff


	//   ....[176]....
        /*0330*/ 	.word	0xffffffff


	//   ....[177]....
        /*0334*/ 	.word	0xffffffff


	//   ....[178]....
        /*0338*/ 	.word	0xffffffff


	//   ....[179]....
        /*033c*/ 	.word	0xffffffff


	//   ....[180]....
        /*0340*/ 	.word	0xffffffff


	//   ....[181]....
        /*0344*/ 	.word	0xffffffff


	//   ....[182]....
        /*0348*/ 	.word	0xffffffff


	//   ....[183]....
        /*034c*/ 	.word	0xffffffff


	//   ....[184]....
        /*0350*/ 	.word	0xffffffff


	//   ....[185]....
        /*0354*/ 	.word	0xffffffff


	//   ....[186]....
        /*0358*/ 	.word	0xffffffff


	//   ....[187]....
        /*035c*/ 	.word	0xffffffff


	//   ....[188]....
        /*0360*/ 	.word	0xffffffff


	//   ....[189]....
        /*0364*/ 	.word	0xffffffff


	//   ....[190]....
        /*0368*/ 	.word	0xffffffff


	//   ....[191]....
        /*036c*/ 	.word	0xffffffff


	//   ....[192]....
        /*0370*/ 	.word	0xffffffff


	//   ....[193]....
        /*0374*/ 	.word	0xffffffff


	//   ....[194]....
        /*0378*/ 	.word	0xffffffff


	//   ....[195]....
        /*037c*/ 	.word	0xffffffff


	//   ....[196]....
        /*0380*/ 	.word	0xffffffff


	//   ....[197]....
        /*0384*/ 	.word	0xffffffff


	//   ....[198]....
        /*0388*/ 	.word	0xffffffff


	//   ....[199]....
        /*038c*/ 	.word	0xffffffff


	//   ....[200]....
        /*0390*/ 	.word	0xffffffff


	//   ....[201]....
        /*0394*/ 	.word	0xffffffff


	//   ....[202]....
        /*0398*/ 	.word	0xffffffff


	//   ....[203]....
        /*039c*/ 	.word	0xffffffff


	//   ....[204]....
        /*03a0*/ 	.word	0xffffffff


	//   ....[205]....
        /*03a4*/ 	.word	0xffffffff


	//   ....[206]....
        /*03a8*/ 	.word	0xffffffff


	//   ....[207]....
        /*03ac*/ 	.word	0xffffffff


	//   ....[208]....
        /*03b0*/ 	.word	0xffffffff


	//   ....[209]....
        /*03b4*/ 	.word	0xffffffff


	//   ....[210]....
        /*03b8*/ 	.word	0xffffffff


	//   ....[211]....
        /*03bc*/ 	.word	0xffffffff


	//   ....[212]....
        /*03c0*/ 	.word	0xffffffff


	//   ....[213]....
        /*03c4*/ 	.word	0xffffffff


	//   ....[214]....
        /*03c8*/ 	.word	0xffffffff


	//----- nvinfo : EIATTR_COOP_GROUP_INSTR_OFFSETS
	.align		4
.L_586:
        /*03cc*/ 	.byte	0x04, 0x28
        /*03ce*/ 	.short	(.L_588 - .L_587)


	//   ....[0]....
.L_587:
        /*03d0*/ 	.word	0x00000090


	//   ....[1]....
        /*03d4*/ 	.word	0x00002190


	//   ....[2]....
        /*03d8*/ 	.word	0x00002200


	//   ....[3]....
        /*03dc*/ 	.word	0x000031f0


	//   ....[4]....
        /*03e0*/ 	.word	0x00003200


	//   ....[5]....
        /*03e4*/ 	.word	0x00004720


	//   ....[6]....
        /*03e8*/ 	.word	0x000047a0


	//   ....[7]....
        /*03ec*/ 	.word	0x00005800


	//   ....[8]....
        /*03f0*/ 	.word	0x00005810


	//   ....[9]....
        /*03f4*/ 	.word	0x000067b0


	//   ....[10]....
        /*03f8*/ 	.word	0x000067e0


	//   ....[11]....
        /*03fc*/ 	.word	0x000069a0


	//   ....[12]....
        /*0400*/ 	.word	0x000069c0


	//   ....[13]....
        /*0404*/ 	.word	0x00006ea0


	//   ....[14]....
        /*0408*/ 	.word	0x00006ec0


	//   ....[15]....
        /*040c*/ 	.word	0x00007050


	//   ....[16]....
        /*0410*/ 	.word	0x00007070


	//   ....[17]....
        /*0414*/ 	.word	0x000080c0


	//   ....[18]....
        /*0418*/ 	.word	0x000080e0


	//   ....[19]....
        /*041c*/ 	.word	0x000082d0


	//   ....[20]....
        /*0420*/ 	.word	0x000082e0


	//   ....[21]....
        /*0424*/ 	.word	0x000084b0


	//   ....[22]....
        /*0428*/ 	.word	0x000084d0


	//   ....[23]....
        /*042c*/ 	.word	0x000086a0


	//   ....[24]....
        /*0430*/ 	.word	0x000086b0


	//   ....[25]....
        /*0434*/ 	.word	0x00008f90


	//   ....[26]....
        /*0438*/ 	.word	0x00008fb0


	//   ....[27]....
        /*043c*/ 	.word	0x00008fe0


	//   ....[28]....
        /*0440*/ 	.word	0x00009020


	//   ....[29]....
        /*0444*/ 	.word	0x00009560


	//   ....[30]....
        /*0448*/ 	.word	0x00009570


	//   ....[31]....
        /*044c*/ 	.word	0x00009780


	//   ....[32]....
        /*0450*/ 	.word	0x00009790


	//   ....[33]....
        /*0454*/ 	.word	0x0000a630


	//   ....[34]....
        /*0458*/ 	.word	0x0000a650


	//   ....[35]....
        /*045c*/ 	.word	0x0000a7b0


	//   ....[36]....
        /*0460*/ 	.word	0x0000a7c0


	//   ....[37]....
        /*0464*/ 	.word	0x0000ac50


	//   ....[38]....
        /*0468*/ 	.word	0x0000af50


	//   ....[39]....
        /*046c*/ 	.word	0x0000b250


	//   ....[40]....
        /*0470*/ 	.word	0x0000b270


	//   ....[41]....
        /*0474*/ 	.word	0x0000b290


	//   ....[42]....
        /*0478*/ 	.word	0x0000b2b0


	//   ....[43]....
        /*047c*/ 	.word	0x0000c760


	//   ....[44]....
        /*0480*/ 	.word	0x0000c780


	//   ....[45]....
        /*0484*/ 	.word	0x0000c8d0


	//   ....[46]....
        /*0488*/ 	.word	0x0000c8e0


	//   ....[47]....
        /*048c*/ 	.word	0x0000d8f0


	//   ....[48]....
        /*0490*/ 	.word	0x0000d910


	//   ....[49]....
        /*0494*/ 	.word	0x0000da30


	//   ....[50]....
        /*0498*/ 	.word	0x0000da40


	//   ....[51]....
        /*049c*/ 	.word	0x0000dc00


	//   ....[52]....
        /*04a0*/ 	.word	0x0000ddb0


	//   ....[53]....
        /*04a4*/ 	.word	0x0000e050


	//   ....[54]....
        /*04a8*/ 	.word	0x0000e0f0


	//   ....[55]....
        /*04ac*/ 	.word	0x0000e110


	//   ....[56]....
        /*04b0*/ 	.word	0x0000e120


	//   ....[57]....
        /*04b4*/ 	.word	0x0000fb60


	//   ....[58]....
        /*04b8*/ 	.word	0x0000fb70


	//   ....[59]....
        /*04bc*/ 	.word	0x0000fd20


	//   ....[60]....
        /*04c0*/ 	.word	0x0000fd30


	//   ....[61]....
        /*04c4*/ 	.word	0x00010d20


	//   ....[62]....
        /*04c8*/ 	.word	0x00010d40


	//   ....[63]....
        /*04cc*/ 	.word	0x00010e70


	//   ....[64]....
        /*04d0*/ 	.word	0x00010e80


	//   ....[65]....
        /*04d4*/ 	.word	0x00011150


	//   ....[66]....
        /*04d8*/ 	.word	0x00011180


	//   ....[67]....
        /*04dc*/ 	.word	0x00011190


	//   ....[68]....
        /*04e0*/ 	.word	0x000111c0


	//   ....[69]....
        /*04e4*/ 	.word	0x00012910


	//   ....[70]....
        /*04e8*/ 	.word	0x00012940


	//   ....[71]....
        /*04ec*/ 	.word	0x00012950


	//   ....[72]....
        /*04f0*/ 	.word	0x00012980


	//   ....[73]....
        /*04f4*/ 	.word	0x00014350


	//   ....[74]....
        /*04f8*/ 	.word	0x00014380


	//   ....[75]....
        /*04fc*/ 	.word	0x000143a0


	//   ....[76]....
        /*0500*/ 	.word	0x000143b0


	//   ....[77]....
        /*0504*/ 	.word	0x000145c0


	//   ....[78]....
        /*0508*/ 	.word	0x000145d0


	//   ....[79]....
        /*050c*/ 	.word	0x000147d0


	//   ....[80]....
        /*0510*/ 	.word	0x00014800


	//   ....[81]....
        /*0514*/ 	.word	0x000149c0


	//   ....[82]....
        /*0518*/ 	.word	0x000149f0


	//   ....[83]....
        /*051c*/ 	.word	0x00014bb0


	//   ....[84]....
        /*0520*/ 	.word	0x00014bd0


	//   ....[85]....
        /*0524*/ 	.word	0x00015440


	//   ....[86]....
        /*0528*/ 	.word	0x00015460


	//   ....[87]....
        /*052c*/ 	.word	0x00015630


	//   ....[88]....
        /*0530*/ 	.word	0x00015640


	//   ....[89]....
        /*0534*/ 	.word	0x00015810


	//   ....[90]....
        /*0538*/ 	.word	0x00015830


	//   ....[91]....
        /*053c*/ 	.word	0x00015a00


	//   ....[92]....
        /*0540*/ 	.word	0x00015a10


	//   ....[93]....
        /*0544*/ 	.word	0x00015c20


	//   ....[94]....
        /*0548*/ 	.word	0x00015ca0


	//   ....[95]....
        /*054c*/ 	.word	0x00015d20


	//   ....[96]....
        /*0550*/ 	.word	0x00015d90


	//   ....[97]....
        /*0554*/ 	.word	0x00015e10


	//   ....[98]....
        /*0558*/ 	.word	0x00015e90


	//   ....[99]....
        /*055c*/ 	.word	0x00015f10


	//   ....[100]....
        /*0560*/ 	.word	0x00015f80


	//   ....[101]....
        /*0564*/ 	.word	0x00016000


	//   ....[102]....
        /*0568*/ 	.word	0x00016080


	//   ....[103]....
        /*056c*/ 	.word	0x000160f0


	//   ....[104]....
        /*0570*/ 	.word	0x00016170


	//   ....[105]....
        /*0574*/ 	.word	0x000161f0


	//   ....[106]....
        /*0578*/ 	.word	0x00016270


	//   ....[107]....
        /*057c*/ 	.word	0x000162e0


	//   ....[108]....
        /*0580*/ 	.word	0x00016360


	//   ....[109]....
        /*0584*/ 	.word	0x000163e0


	//   ....[110]....
        /*0588*/ 	.word	0x00016720


	//   ....[111]....
        /*058c*/ 	.word	0x00016770


	//   ....[112]....
        /*0590*/ 	.word	0x000167c0


	//   ....[113]....
        /*0594*/ 	.word	0x00016800


	//   ....[114]....
        /*0598*/ 	.word	0x00016880


	//   ....[115]....
        /*059c*/ 	.word	0x00016900


	//   ....[116]....
        /*05a0*/ 	.word	0x00016980


	//   ....[117]....
        /*05a4*/ 	.word	0x000169f0


	//   ....[118]....
        /*05a8*/ 	.word	0x00016a70


	//   ....[119]....
        /*05ac*/ 	.word	0x00016af0


	//   ....[120]....
        /*05b0*/ 	.word	0x00016b70


	//   ....[121]....
        /*05b4*/ 	.word	0x00016be0


	//   ....[122]....
        /*05b8*/ 	.word	0x00016c60


	//   ....[123]....
        /*05bc*/ 	.word	0x00016ce0


	//   ....[124]....
        /*05c0*/ 	.word	0x00017020


	//   ....[125]....
        /*05c4*/ 	.word	0x00017060


	//   ....[126]....
        /*05c8*/ 	.word	0x000170b0


	//   ....[127]....
        /*05cc*/ 	.word	0x000170f0


	//   ....[128]....
        /*05d0*/ 	.word	0x00017160


	//   ....[129]....
        /*05d4*/ 	.word	0x000171e0


	//   ....[130]....
        /*05d8*/ 	.word	0x00017250


	//   ....[131]....
        /*05dc*/ 	.word	0x000172d0


	//   ....[132]....
        /*05e0*/ 	.word	0x00017350


	//   ....[133]....
        /*05e4*/ 	.word	0x000173d0


	//   ....[134]....
        /*05e8*/ 	.word	0x00017440


	//   ....[135]....
        /*05ec*/ 	.word	0x00017490


	//   ....[136]....
        /*05f0*/ 	.word	0x000174e0


	//   ....[137]....
        /*05f4*/ 	.word	0x00017530


	//   ....[138]....
        /*05f8*/ 	.word	0x00017570


	//   ....[139]....
        /*05fc*/ 	.word	0x000175c0


	//   ....[140]....
        /*0600*/ 	.word	0x00017620


	//   ....[141]....
        /*0604*/ 	.word	0x00017670


	//   ....[142]....
        /*0608*/ 	.word	0x000176b0


	//   ....[143]....
        /*060c*/ 	.word	0x00017720


	//   ....[144]....
        /*0610*/ 	.word	0x000177a0


	//   ....[145]....
        /*0614*/ 	.word	0x00017820


	//   ....[146]....
        /*0618*/ 	.word	0x00017890


	//   ....[147]....
        /*061c*/ 	.word	0x00017910


	//   ....[148]....
        /*0620*/ 	.word	0x00017990


	//   ....[149]....
        /*0624*/ 	.word	0x00017a10


	//   ....[150]....
        /*0628*/ 	.word	0x00017a80


	//   ....[151]....
        /*062c*/ 	.word	0x00017e80


	//   ....[152]....
        /*0630*/ 	.word	0x00017ea0


	//   ....[153]....
        /*0634*/ 	.word	0x00017ec0


	//   ....[154]....
        /*0638*/ 	.word	0x00017ed0


	//   ....[155]....
        /*063c*/ 	.word	0x00018440


	//   ....[156]....
        /*0640*/ 	.word	0x00018450


	//   ....[157]....
        /*0644*/ 	.word	0x00018460


	//   ....[158]....
        /*0648*/ 	.word	0x00018470


	//   ....[159]....
        /*064c*/ 	.word	0x00018960


	//   ....[160]....
        /*0650*/ 	.word	0x00018980


	//   ....[161]....
        /*0654*/ 	.word	0x000189a0


	//   ....[162]....
        /*0658*/ 	.word	0x000189b0


	//   ....[163]....
        /*065c*/ 	.word	0x00018ec0


	//   ....[164]....
        /*0660*/ 	.word	0x00018f20


	//   ....[165]....
        /*0664*/ 	.word	0x00018f30


	//   ....[166]....
        /*0668*/ 	.word	0x00018f40


	//   ....[167]....
        /*066c*/ 	.word	0x0001cb30


	//   ....[168]....
        /*0670*/ 	.word	0x0001cb50


	//   ....[169]....
        /*0674*/ 	.word	0x0001cb70


	//   ....[170]....
        /*0678*/ 	.word	0x0001cb80


	//   ....[171]....
        /*067c*/ 	.word	0x0001cff0


	//   ....[172]....
        /*0680*/ 	.word	0x0001d000


	//   ....[173]....
        /*0684*/ 	.word	0x0001d010


	//   ....[174]....
        /*0688*/ 	.word	0x0001d020


	//   ....[175]....
        /*068c*/ 	.word	0x0001d3f0


	//   ....[176]....
        /*0690*/ 	.word	0x0001d410


	//   ....[177]....
        /*0694*/ 	.word	0x0001d430


	//   ....[178]....
        /*0698*/ 	.word	0x0001d440


	//   ....[179]....
        /*069c*/ 	.word	0x0001d830


	//   ....[180]....
        /*06a0*/ 	.word	0x0001d890


	//   ....[181]....
        /*06a4*/ 	.word	0x0001d8a0


	//   ....[182]....
        /*06a8*/ 	.word	0x0001d8b0


	//   ....[183]....
        /*06ac*/ 	.word	0x00021a60


	//   ....[184]....
        /*06b0*/ 	.word	0x00021ae0


	//   ....[185]....
        /*06b4*/ 	.word	0x00021b60


	//   ....[186]....
        /*06b8*/ 	.word	0x00021bd0


	//   ....[187]....
        /*06bc*/ 	.word	0x00021c50


	//   ....[188]....
        /*06c0*/ 	.word	0x00021cc0


	//   ....[189]....
        /*06c4*/ 	.word	0x00021d40


	//   ....[190]....
        /*06c8*/ 	.word	0x00021db0


	//   ....[191]....
        /*06cc*/ 	.word	0x00021e30


	//   ....[192]....
        /*06d0*/ 	.word	0x00021eb0


	//   ....[193]....
        /*06d4*/ 	.word	0x00021f30


	//   ....[194]....
        /*06d8*/ 	.word	0x00021fa0


	//   ....[195]....
        /*06dc*/ 	.word	0x00022020


	//   ....[196]....
        /*06e0*/ 	.word	0x000220a0


	//   ....[197]....
        /*06e4*/ 	.word	0x00022110


	//   ....[198]....
        /*06e8*/ 	.word	0x00022180


	//   ....[199]....
        /*06ec*/ 	.word	0x00022200


	//   ....[200]....
        /*06f0*/ 	.word	0x00022280


	//   ....[201]....
        /*06f4*/ 	.word	0x00022300


	//   ....[202]....
        /*06f8*/ 	.word	0x00022370


	//   ....[203]....
        /*06fc*/ 	.word	0x000223f0


	//   ....[204]....
        /*0700*/ 	.word	0x00022460


	//   ....[205]....
        /*0704*/ 	.word	0x000224d0


	//   ....[206]....
        /*0708*/ 	.word	0x00022540


	//   ....[207]....
        /*070c*/ 	.word	0x000225c0


	//   ....[208]....
        /*0710*/ 	.word	0x00022640


	//   ....[209]....
        /*0714*/ 	.word	0x000226c0


	//   ....[210]....
        /*0718*/ 	.word	0x00022730


	//   ....[211]....
        /*071c*/ 	.word	0x000227b0


	//   ....[212]....
        /*0720*/ 	.word	0x00022830


	//   ....[213]....
        /*0724*/ 	.word	0x000228a0


	//   ....[214]....
        /*0728*/ 	.word	0x00022910


	//----- nvinfo : EIATTR_EXIT_INSTR_OFFSETS
	.align		4
.L_588:
        /*072c*/ 	.byte	0x04, 0x1c
        /*072e*/ 	.short	(.L_590 - .L_589)


	//   ....[0]....
.L_589:
        /*0730*/ 	.word	0x00000350


	//   ....[1]....
        /*0734*/ 	.word	0x00014be0


	//   ....[2]....
        /*0738*/ 	.word	0x00014d20


	//   ....[3]....
        /*073c*/ 	.word	0x00014d80


	//   ....[4]....
        /*0740*/ 	.word	0x00015a50


	//   ....[5]....
        /*0744*/ 	.word	0x00015b60


	//   ....[6]....
        /*0748*/ 	.word	0x00015bc0


	//----- nvinfo : EIATTR_CTAIDZ_USED
	.align		4
.L_590:
        /*074c*/ 	.byte	0x01, 0x04
	.zero		2


	//----- nvinfo : EIATTR_MAX_THREADS
	.align		4
        /*0750*/ 	.byte	0x04, 0x05
        /*0752*/ 	.short	(.L_592 - .L_591)
.L_591:
        /*0754*/ 	.word	0x00000100
        /*0758*/ 	.word	0x00000001
        /*075c*/ 	.word	0x00000001


	//----- nvinfo : EIATTR_CRS_STACK_SIZE
	.align		4
.L_592:
        /*0760*/ 	.byte	0x04, 0x1e
        /*0762*/ 	.short	(.L_594 - .L_593)
.L_593:
        /*0764*/ 	.word	0x00000000
.L_594:


//--------------------- .nv.info._ZN7cutlass13device_kernelIN5flash19enable_sm80_to_sm89INS1_16FlashAttnFwdSm80INS1_25CollectiveMainloopFwdSm80ILi8ELi1ELb1EN4cute5tupleIJNS5_1CILi128EEENS7_ILi64EEENS7_ILi256EEEEEELi256ENS_10bfloat16_tEfNS_4arch4Sm80ELb0ELb0ELb0ELb0ELb1ELb0ELb1ELb0EEENS1_21CollectiveEpilogueFwdINS6_IJS8_SA_S9_EEENS6_IJNS7_ILi1EEESI_SI_EEESC_SE_Li256ELb0ELb1ELb0ELb0EEENS1_19SingleTileSchedulerILb0ELb0ELb1ELi128EEEEEEEEEvNT_6ParamsE --------------------------
	.section	.nv.info._ZN7cutlass13device_kernelIN5flash19enable_sm80_to_sm89INS1_16FlashAttnFwdSm80INS1_25CollectiveMainloopFwdSm80ILi8ELi1ELb1EN4cute5tupleIJNS5_1CILi128EEENS7_ILi64EEENS7_ILi256EEEEEELi256ENS_10bfloat16_tEfNS_4arch4Sm80ELb0ELb0ELb0ELb0ELb1ELb0ELb1ELb0EEENS1_21CollectiveEpilogueFwdINS6_IJS8_SA_S9_EEENS6_IJNS7_ILi1EEESI_SI_EEESC_SE_Li256ELb0ELb1ELb0ELb0EEENS1_19SingleTileSchedulerILb0ELb0ELb1ELi128EEEEEEEEEvNT_6ParamsE,"",@"SHT_CUDA_INFO"
	.sectionflags	@""
	.align	4


	//----- nvinfo : EIATTR_CUDA_API_VERSION
	.align		4
        /*0000*/ 	.byte	0x04, 0x37
        /*0002*/ 	.short	(.L_596 - .L_595)
.L_595:
        /*0004*/ 	.word	0x00000082


	//----- nvinfo : EIATTR_SW2861232_WAR
	.align		4
.L_596:
        /*0008*/ 	.byte	0x01, 0x35
	.zero		2


	//----- nvinfo : EIATTR_PARAM_CBANK
	.align		4
        /*000c*/ 	.byte	0x04, 0x0a
        /*000e*/ 	.short	(.L_598 - .L_597)
	.align		4
.L_597:
        /*0010*/ 	.word	index@(.nv.constant0._ZN7cutlass13device_kernelIN5flash19enable_sm80_to_sm89INS1_16FlashAttnFwdSm80INS1_25CollectiveMainloopFwdSm80ILi8ELi1ELb1EN4cute5tupleIJNS5_1CILi128EEENS7_ILi64EEENS7_ILi256EEEEEELi256ENS_10bfloat16_tEfNS_4arch4Sm80ELb0ELb0ELb0ELb0ELb1ELb0ELb1ELb0EEENS1_21CollectiveEpilogueFwdINS6_IJS8_SA_S9_EEENS6_IJNS7_ILi1EEESI_SI_EEESC_SE_Li256ELb0ELb1ELb0ELb0EEENS1_19SingleTileSchedulerILb0ELb0ELb1ELi128EEEEEEEEEvNT_6ParamsE)
        /*0014*/ 	.short	0x0160
        /*0016*/ 	.short	0x0418


	//----- nvinfo : EIATTR_CBANK_PARAM_SIZE
	.align		4
.L_598:
        /*0018*/ 	.byte	0x03, 0x19
        /*001a*/ 	.short	0x0418


	//----- nvinfo : EIATTR_KPARAM_INFO
	.align		4
        /*001c*/ 	.byte	0x04, 0x17
        /*001e*/ 	.short	(.L_600 - .L_599)
.L_599:
        /*0020*/ 	.word	0x00000000
        /*0024*/ 	.short	0x0000
        /*0026*/ 	.short	0x0000
        /*0028*/ 	.byte	0x00, 0xf0, 0x61, 0x10


	//----- nvinfo : EIATTR_MAXREG_COUNT
	.align		4
.L_600:
        /*002c*/ 	.byte	0x03, 0x1b
        /*002e*/ 	.short	0x00ff


	//----- nvinfo : EIATTR_NUM_BARRIERS
	.align		4
        /*0030*/ 	.byte	0x02, 0x4c
        /*0032*/ 	.byte	0x02
	.zero		1


	//----- nvinfo : EIATTR_ANNOTATIONS
	.align		4
        /*0034*/ 	.byte	0x04, 0x55
        /*0036*/ 	.short	(.L_602 - .L_601)


	//   ....[0]....
.L_601:
        /* <DEDUP_REMOVED lines=52> */


	//----- nvinfo : EIATTR_MERCURY_ISA_VERSION
	.align		4
.L_602:
        /*0360*/ 	.byte	0x03, 0x5f
        /*0362*/ 	.short	0x0000


	//----- nvinfo : EIATTR_COOP_GROUP_MASK_REGIDS
	.align		4
        /*0364*/ 	.byte	0x04, 0x29
        /*0366*/ 	.short	(.L_604 - .L_603)


	//   ....[0]....
.L_603:
        /*0368*/ 	.word	0xffffffff


	//   ....[1]....
        /*036c*/ 	.word	0xffffffff


	//   ....[2]....
        /*0370*/ 	.word	0xffffffff


	//   ....[3]....
        /*0374*/ 	.word	0xffffffff


	//   ....[4]....
        /*0378*/ 	.word	0xffffffff


	//   ....[5]....
        /*037c*/ 	.word	0xffffffff


	//   ....[6]....
        /*0380*/ 	.word	0xffffffff


	//   ....[7]....
        /*0384*/ 	.word	0xffffffff


	//   ....[8]....
        /*0388*/ 	.word	0xffffffff


	//   ....[9]....
        /*038c*/ 	.word	0xffffffff


	//   ....[10]....
        /*0390*/ 	.word	0xffffffff


	//   ....[11]....
        /*0394*/ 	.word	0xffffffff


	//   ....[12]....
        /*0398*/ 	.word	0xffffffff


	//   ....[13]....
        /*039c*/ 	.word	0xffffffff


	//   ....[14]....
        /*03a0*/ 	.word	0xffffffff


	//   ....[15]....
        /*03a4*/ 	.word	0xffffffff


	//   ....[16]....
        /*03a8*/ 	.word	0xffffffff


	//   ....[17]....
        /*03ac*/ 	.word	0xffffffff


	//   ....[18]....
        /*03b0*/ 	.word	0xffffffff


	//   ....[19]....
        /*03b4*/ 	.word	0xffffffff


	//   ....[20]....
        /*03b8*/ 	.word	0xffffffff


	//   ....[21]....
        /*03bc*/ 	.word	0xffffffff


	//   ....[22]....
        /*03c0*/ 	.word	0xffffffff


	//   ....[23]....
        /*03c4*/ 	.word	0xffffffff


	//   ....[24]....
        /*03c8*/ 	.word	0xffffffff


	//   ....[25]....
        /*03cc*/ 	.word	0xffffffff


	//   ....[26]....
        /*03d0*/ 	.word	0xffffffff


	//   ....[27]....
        /*03d4*/ 	.word	0xffffffff


	//   ....[28]....
        /*03d8*/ 	.word	0xffffffff


	//   ....[29]....
        /*03dc*/ 	.word	0xffffffff


	//   ....[30]....
        /*03e0*/ 	.word	0xffffffff


	//   ....[31]....
        /*03e4*/ 	.word	0xffffffff


	//   ....[32]....
        /*03e8*/ 	.word	0xffffffff


	//   ....[33]....
        /*03ec*/ 	.word	0xffffffff


	//   ....[34]....
        /*03f0*/ 	.word	0xffffffff


	//   ....[35]....
        /*03f4*/ 	.word	0xffffffff


	//   ....[36]....
        /*03f8*/ 	.word	0xffffffff


	//   ....[37]....
        /*03fc*/ 	.word	0xffffffff


	//   ....[38]....
        /*0400*/ 	.word	0xffffffff


	//   ....[39]....
        /*0404*/ 	.word	0xffffffff


	//   ....[40]....
        /*0408*/ 	.word	0xffffffff


	//   ....[41]....
        /*040c*/ 	.word	0xffffffff


	//   ....[42]....
        /*0410*/ 	.word	0xffffffff


	//   ....[43]....
        /*0414*/ 	.word	0xffffffff


	//   ....[44]....
        /*0418*/ 	.word	0xffffffff


	//   ....[45]....
        /*041c*/ 	.word	0xffffffff


	//   ....[46]....
        /*0420*/ 	.word	0xffffffff


	//   ....[47]....
        /*0424*/ 	.word	0xffffffff


	//   ....[48]....
        /*0428*/ 	.word	0xffffffff


	//   ....[49]....
        /*042c*/ 	.word	0xffffffff


	//   ....[50]....
        /*0430*/ 	.word	0xffffffff


	//   ....[51]....
        /*0434*/ 	.word	0xffffffff


	//----- nvinfo : EIATTR_COOP_GROUP_INSTR_OFFSETS
	.align		4
.L_604:
        /*0438*/ 	.byte	0x04, 0x28
        /*043a*/ 	.short	(.L_606 - .L_605)


	//   ....[0]....
.L_605:
        /*043c*/ 	.word	0x00000740


	//   ....[1]....
        /*0440*/ 	.word	0x00000770


	//   ....[2]....
        /*0444*/ 	.word	0x000009a0


	//   ....[3]....
        /*0448*/ 	.word	0x000009b0


	//   ....[4]....
        /*044c*/ 	.word	0x00000b10


	//   ....[5]....
        /*0450*/ 	.word	0x00000b30


	//   ....[6]....
        /*0454*/ 	.word	0x00000db0


	//   ....[7]....
        /*0458*/ 	.word	0x00000de0


	//   ....[8]....
        /*045c*/ 	.word	0x00000fb0


	//   ....[9]....
        /*0460*/ 	.word	0x00000fd0


	//   ....[10]....
        /*0464*/ 	.word	0x00001130


	//   ....[11]....
        /*0468*/ 	.word	0x00001150


	//   ....[12]....
        /*046c*/ 	.word	0x00001940


	//   ....[13]....
        /*0470*/ 	.word	0x00001960


	//   ....[14]....
        /*0474*/ 	.word	0x00001980


	//   ....[15]....
        /*0478*/ 	.word	0x00001990


	//   ....[16]....
        /*047c*/ 	.word	0x00002c60


	//   ....[17]....
        /*0480*/ 	.word	0x00002c80


	//   ....[18]....
        /*0484*/ 	.word	0x00002e00


	//   ....[19]....
        /*0488*/ 	.word	0x00002e20


	//   ....[20]....
        /*048c*/ 	.word	0x00003540


	//   ....[21]....
        /*0490*/ 	.word	0x000035e0


	//   ....[22]....
        /*0494*/ 	.word	0x000035f0


	//   ....[23]....
        /*0498*/ 	.word	0x00003640


	//   ....[24]....
        /*049c*/ 	.word	0x00005800


	//   ....[25]....
        /*04a0*/ 	.word	0x00005810


	//   ....[26]....
        /*04a4*/ 	.word	0x000058c0


	//   ....[27]....
        /*04a8*/ 	.word	0x000058f0


	//   ....[28]....
        /*04ac*/ 	.word	0x00005c40


	//   ....[29]....
        /*04b0*/ 	.word	0x00005c50


	//   ....[30]....
        /*04b4*/ 	.word	0x00005d10


	//   ....[31]....
        /*04b8*/ 	.word	0x00005d30


	//   ....[32]....
        /*04bc*/ 	.word	0x00006cd0


	//   ....[33]....
        /*04c0*/ 	.word	0x00006cf0


	//   ....[34]....
        /*04c4*/ 	.word	0x00007370


	//   ....[35]....
        /*04c8*/ 	.word	0x00007390


	//   ....[36]....
        /*04cc*/ 	.word	0x00008ce0


	//   ....[37]....
        /*04d0*/ 	.word	0x00008cf0


	//   ....[38]....
        /*04d4*/ 	.word	0x00008d30


	//   ....[39]....
        /*04d8*/ 	.word	0x00008d50


	//   ....[40]....
        /*04dc*/ 	.word	0x0000a4d0


	//   ....[41]....
        /*04e0*/ 	.word	0x0000a4e0


	//   ....[42]....
        /*04e4*/ 	.word	0x0000a500


	//   ....[43]....
        /*04e8*/ 	.word	0x0000a510


	//   ....[44]....
        /*04ec*/ 	.word	0x0000a650


	//   ....[45]....
        /*04f0*/ 	.word	0x0000a670


	//   ....[46]....
        /*04f4*/ 	.word	0x0000a870


	//   ....[47]....
        /*04f8*/ 	.word	0x0000a8a0


	//   ....[48]....
        /*04fc*/ 	.word	0x0000aa60


	//   ....[49]....
        /*0500*/ 	.word	0x0000aa90


	//   ....[50]....
        /*0504*/ 	.word	0x0000ac50


	//   ....[51]....
        /*0508*/ 	.word	0x0000ac70


	//----- nvinfo : EIATTR_EXIT_INSTR_OFFSETS
	.align		4
.L_606:
        /*050c*/ 	.byte	0x04, 0x1c
        /*050e*/ 	.short	(.L_608 - .L_607)


	//   ....[0]....
.L_607:
        /*0510*/ 	.word	0x00000040


	//   ....[1]....
        /*0514*/ 	.word	0x0000ac80


	//   ....[2]....
        /*0518*/ 	.word	0x0000adc0


	//   ....[3]....
        /*051c*/ 	.word	0x0000ae20


	//----- nvinfo : EIATTR_CTAIDZ_USED
	.align		4
.L_608:
        /*0520*/ 	.byte	0x01, 0x04
	.zero		2


	//----- nvinfo : EIATTR_MAX_THREADS
	.align		4
        /*0524*/ 	.byte	0x04, 0x05
        /*0526*/ 	.short	(.L_610 - .L_609)
.L_609:
        /*0528*/ 	.word	0x00000100
        /*052c*/ 	.word	0x00000001
        /*0530*/ 	.word	0x00000001


	//----- nvinfo : EIATTR_CRS_STACK_SIZE
	.align		4
.L_610:
        /*0534*/ 	.byte	0x04, 0x1e
        /*0536*/ 	.short	(.L_612 - .L_611)
.L_611:
        /*0538*/ 	.word	0x00000000
.L_612:


//--------------------- .nv.info._ZN7cutlass13device_kernelIN5flash19enable_sm80_to_sm89INS1_16FlashAttnFwdSm80INS1_25CollectiveMainloopFwdSm80ILi8ELi1ELb1EN4cute5tupleIJNS5_1CILi128EEENS7_ILi64EEENS7_ILi256EEEEEELi256ENS_10bfloat16_tEfNS_4arch4Sm80ELb0ELb0ELb0ELb1ELb1ELb0ELb1ELb0EEENS1_21CollectiveEpilogueFwdINS6_IJS8_SA_S9_EEENS6_IJNS7_ILi1EEESI_SI_EEESC_SE_Li256ELb1ELb1ELb0ELb0EEENS1_19SingleTileSchedulerILb1ELb0ELb1ELi128EEEEEEEEEvNT_6ParamsE --------------------------
	.section	.nv.info._ZN7cutlass13device_kernelIN5flash19enable_sm80_to_sm89INS1_16FlashAttnFwdSm80INS1_25CollectiveMainloopFwdSm80ILi8ELi1ELb1EN4cute5tupleIJNS5_1CILi128EEENS7_ILi64EEENS7_ILi256EEEEEELi256ENS_10bfloat16_tEfNS_4arch4Sm80ELb0ELb0ELb0ELb1ELb1ELb0ELb1ELb0EEENS1_21CollectiveEpilogueFwdINS6_IJS8_SA_S9_EEENS6_IJNS7_ILi1EEESI_SI_EEESC_SE_Li256ELb1ELb1ELb0ELb0EEENS1_19SingleTileSchedulerILb1ELb0ELb1ELi128EEEEEEEEEvNT_6ParamsE,"",@"SHT_CUDA_INFO"
	.sectionflags	@""
	.align	4


	//----- nvinfo : EIATTR_CUDA_API_VERSION
	.align		4
        /*0000*/ 	.byte	0x04, 0x37
        /*0002*/ 	.short	(.L_614 - .L_613)
.L_613:
        /*0004*/ 	.word	0x00000082


	//----- nvinfo : EIATTR_SW2861232_WAR
	.align		4
.L_614:
        /*0008*/ 	.byte	0x01, 0x35
	.zero		2


	//----- nvinfo : EIATTR_PARAM_CBANK
	.align		4
        /*000c*/ 	.byte	0x04, 0x0a
        /*000e*/ 	.short	(.L_616 - .L_615)
	.align		4
.L_615:
        /*0010*/ 	.word	index@(.nv.constant0._ZN7cutlass13device_kernelIN5flash19enable_sm80_to_sm89INS1_16FlashAttnFwdSm80INS1_25CollectiveMainloopFwdSm80ILi8ELi1ELb1EN4cute5tupleIJNS5_1CILi128EEENS7_ILi64EEENS7_ILi256EEEEEELi256ENS_10bfloat16_tEfNS_4arch4Sm80ELb0ELb0ELb0ELb1ELb1ELb0ELb1ELb0EEENS1_21CollectiveEpilogueFwdINS6_IJS8_SA_S9_EEENS6_IJNS7_ILi1EEESI_SI_EEESC_SE_Li256ELb1ELb1ELb0ELb0EEENS1_19SingleTileSchedulerILb1ELb0ELb1ELi128EEEEEEEEEvNT_6ParamsE)
        /*0014*/ 	.short	0x0160
        /*0016*/ 	.short	0x0418


	//----- nvinfo : EIATTR_CBANK_PARAM_SIZE
	.align		4
.L_616:
        /*0018*/ 	.byte	0x03, 0x19
        /*001a*/ 	.short	0x0418


	//----- nvinfo : EIATTR_KPARAM_INFO
	.align		4
        /*001c*/ 	.byte	0x04, 0x17
        /*001e*/ 	.short	(.L_618 - .L_617)
.L_617:
        /*0020*/ 	.word	0x00000000
        /*0024*/ 	.short	0x0000
        /*0026*/ 	.short	0x0000
        /*0028*/ 	.byte	0x00, 0xf0, 0x61, 0x10


	//----- nvinfo : EIATTR_MAXREG_COUNT
	.align		4
.L_618:
        /*002c*/ 	.byte	0x03, 0x1b
        /*002e*/ 	.short	0x00ff


	//----- nvinfo : EIATTR_NUM_BARRIERS
	.align		4
        /*0030*/ 	.byte	0x02, 0x4c
        /*0032*/ 	.byte	0x02
	.zero		1


	//----- nvinfo : EIATTR_ANNOTATIONS
	.align		4
        /*0034*/ 	.byte	0x04, 0x55
        /*0036*/ 	.short	(.L_620 - .L_619)


	//   ....[0]....
.L_619:
        /* <DEDUP_REMOVED lines=47> */


	//----- nvinfo : EIATTR_MERCURY_ISA_VERSION
	.align		4
.L_620:
        /*0310*/ 	.byte	0x03, 0x5f
        /*0312*/ 	.short	0x0000


	//----- nvinfo : EIATTR_COOP_GROUP_MASK_REGIDS
	.align		4
        /*0314*/ 	.byte	0x04, 0x29
        /*0316*/ 	.short	(.L_622 - .L_621)


	//   ....[0]....
.L_621:
        /*0318*/ 	.word	0xffffffff


	//   ....[1]....
        /*031c*/ 	.word	0xffffffff


	//   ....[2]....
        /*0320*/ 	.word	0xffffffff


	//   ....[3]....
        /*0324*/ 	.word	0xffffffff


	//   ....[4]....
        /*0328*/ 	.word	0xffffffff


	//   ....[5]....
        /*032c*/ 	.word	0xffffffff


	//   ....[6]....
        /*0330*/ 	.word	0xffffffff


	//   ....[7]....
        /*0334*/ 	.word	0xffffffff


	//   ....[8]....
        /*0338*/ 	.word	0xffffffff


	//   ....[9]....
        /*033c*/ 	.word	0xffffffff


	//   ....[10]....
        /*0340*/ 	.word	0xffffffff


	//   ....[11]....
        /*0344*/ 	.word	0xffffffff


	//   ....[12]....
        /*0348*/ 	.word	0xffffffff


	//   ....[13]....
        /*034c*/ 	.word	0xffffffff


	//   ....[14]....
        /*0350*/ 	.word	0xffffffff


	//   ....[15]....
        /*0354*/ 	.word	0xffffffff


	//   ....[16]....
        /*0358*/ 	.word	0xffffffff


	//   ....[17]....
        /*035c*/ 	.word	0xffffffff


	//   ....[18]....
        /*0360*/ 	.word	0xffffffff


	//   ....[19]....
        /*0364*/ 	.word	0xffffffff


	//   ....[20]....
        /*0368*/ 	.word	0xffffffff


	//   ....[21]....
        /*036c*/ 	.word	0xffffffff


	//   ....[22]....
        /*0370*/ 	.word	0xffffffff


	//   ....[23]....
        /*0374*/ 	.word	0xffffffff


	//   ....[24]....
        /*0378*/ 	.word	0xffffffff


	//   ....[25]....
        /*037c*/ 	.word	0xffffffff


	//   ....[26]....
        /*0380*/ 	.word	0xffffffff


	//   ....[27]....
        /*0384*/ 	.word	0xffffffff


	//   ....[28]....
        /*0388*/ 	.word	0xffffffff


	//   ....[29]....
        /*038c*/ 	.word	0xffffffff


	//   ....[30]....
        /*0390*/ 	.word	0xffffffff


	//   ....[31]....
        /*0394*/ 	.word	0xffffffff


	//   ....[32]....
        /*0398*/ 	.word	0xffffffff


	//   ....[33]....
        /*039c*/ 	.word	0xffffffff


	//   ....[34]....
        /*03a0*/ 	.word	0xffffffff


	//   ....[35]....
        /*03a4*/ 	.word	0xffffffff


	//   ....[36]....
        /*03a8*/ 	.word	0xffffffff


	//   ....[37]....
        /*03ac*/ 	.word	0xffffffff


	//   ....[38]....
        /*03b0*/ 	.word	0xffffffff


	//   ....[39]....
        /*03b4*/ 	.word	0xffffffff


	//   ....[40]....
        /*03b8*/ 	.word	0xffffffff


	//   ....[41]....
        /*03bc*/ 	.word	0xffffffff


	//   ....[42]....
        /*03c0*/ 	.word	0xffffffff


	//   ....[43]....
        /*03c4*/ 	.word	0xffffffff


	//   ....[44]....
        /*03c8*/ 	.word	0xffffffff


	//   ....[45]....
        /*03cc*/ 	.word	0xffffffff


	//   ....[46]....
        /*03d0*/ 	.word	0xffffffff


	//   ....[47]....
        /*03d4*/ 	.word	0xffffffff


	//   ....[48]....
        /*03d8*/ 	.word	0xffffffff


	//   ....[49]....
        /*03dc*/ 	.word	0xffffffff


	//   ....[50]....
        /*03e0*/ 	.word	0xffffffff


	//   ....[51]....
        /*03e4*/ 	.word	0xffffffff


	//   ....[52]....
        /*03e8*/ 	.word	0xffffffff


	//   ....[53]....
        /*03ec*/ 	.word	0xffffffff


	//   ....[54]....
        /*03f0*/ 	.word	0xffffffff


	//   ....[55]....
        /*03f4*/ 	.word	0xffffffff


	//   ....[56]....
        /*03f8*/ 	.word	0xffffffff


	//   ....[57]....
        /*03fc*/ 	.word	0xffffffff


	//   ....[58]....
        /*0400*/ 	.word	0xffffffff


	//   ....[59]....
        /*0404*/ 	.word	0xffffffff


	//   ....[60]....
        /*0408*/ 	.word	0xffffffff


	//----- nvinfo : EIATTR_COOP_GROUP_INSTR_OFFSETS
	.align		4
.L_622:
        /*040c*/ 	.byte	0x04, 0x28
        /*040e*/ 	.short	(.L_624 - .L_623)


	//   ....[0]....
.L_623:
        /*0410*/ 	.word	0x000000a0


	//   ....[1]....
        /*0414*/ 	.word	0x00001510


	//   ....[2]....
        /*0418*/ 	.word	0x00001540


	//   ....[3]....
        /*041c*/ 	.word	0x00001600


	//   ....[4]....
        /*0420*/ 	.word	0x00001630


	//   ....[5]....
        /*0424*/ 	.word	0x00001770


	//   ....[6]....
        /*0428*/ 	.word	0x00001780


	//   ....[7]....
        /*042c*/ 	.word	0x00001920


	//   ....[8]....
        /*0430*/ 	.word	0x000019e0


	//   ....[9]....
        /*0434*/ 	.word	0x00001b20


	//   ....[10]....
        /*0438*/ 	.word	0x00001b60


	//   ....[11]....
        /*043c*/ 	.word	0x00001ba0


	//   ....[12]....
        /*0440*/ 	.word	0x00001bb0


	//   ....[13]....
        /*0444*/ 	.word	0x00001bd0


	//   ....[14]....
        /*0448*/ 	.word	0x00001c60


	//   ....[15]....
        /*044c*/ 	.word	0x00001d50


	//   ....[16]....
        /*0450*/ 	.word	0x00001da0


	//   ....[17]....
        /*0454*/ 	.word	0x00003540


	//   ....[18]....
        /*0458*/ 	.word	0x00003550


	//   ....[19]....
        /*045c*/ 	.word	0x00003620


	//   ....[20]....
        /*0460*/ 	.word	0x00003640


	//   ....[21]....
        /*0464*/ 	.word	0x00003d70


	//   ....[22]....
        /*0468*/ 	.word	0x00003e10


	//   ....[23]....
        /*046c*/ 	.word	0x00003e30


	//   ....[24]....
        /*0470*/ 	.word	0x00003e90


	//   ....[25]....
        /*0474*/ 	.word	0x00005da0


	//   ....[26]....
        /*0478*/ 	.word	0x00005db0


	//   ....[27]....
        /*047c*/ 	.word	0x00005e30


	//   ....[28]....
        /*0480*/ 	.word	0x00005e40


	//   ....[29]....
        /*0484*/ 	.word	0x00006220


	//   ....[30]....
        /*0488*/ 	.word	0x00006230


	//   ....[31]....
        /*048c*/ 	.word	0x00006280


	//   ....[32]....
        /*0490*/ 	.word	0x000062a0


	//   ....[33]....
        /*0494*/ 	.word	0x00007280


	//   ....[34]....
        /*0498*/ 	.word	0x000072a0


	//   ....[35]....
        /*049c*/ 	.word	0x00007940


	//   ....[36]....
        /*04a0*/ 	.word	0x00007960


	//   ....[37]....
        /*04a4*/ 	.word	0x00009160


	//   ....[38]....
        /*04a8*/ 	.word	0x00009170


	//   ....[39]....
        /*04ac*/ 	.word	0x000091a0


	//   ....[40]....
        /*04b0*/ 	.word	0x000091c0


	//   ....[41]....
        /*04b4*/ 	.word	0x0000ac30


	//   ....[42]....
        /*04b8*/ 	.word	0x0000ac70


	//   ....[43]....
        /*04bc*/ 	.word	0x0000acd0


	//   ....[44]....
        /*04c0*/ 	.word	0x0000ad00


	//   ....[45]....
        /*04c4*/ 	.word	0x0000af30


	//   ....[46]....
        /*04c8*/ 	.word	0x0000af40


	//   ....[47]....
        /*04cc*/ 	.word	0x0000b140


	//   ....[48]....
        /*04d0*/ 	.word	0x0000b170


	//   ....[49]....
        /*04d4*/ 	.word	0x0000b330


	//   ....[50]....
        /*04d8*/ 	.word	0x0000b360


	//   ....[51]....
        /*04dc*/ 	.word	0x0000b520


	//   ....[52]....
        /*04e0*/ 	.word	0x0000b540


	//   ....[53]....
        /*04e4*/ 	.word	0x0000bec0


	//   ....[54]....
        /*04e8*/ 	.word	0x0000bee0


	//   ....[55]....
        /*04ec*/ 	.word	0x0000c0a0


	//   ....[56]....
        /*04f0*/ 	.word	0x0000c0d0


	//   ....[57]....
        /*04f4*/ 	.word	0x0000c260


	//   ....[58]....
        /*04f8*/ 	.word	0x0000c290


	//   ....[59]....
        /*04fc*/ 	.word	0x0000c420


	//   ....[60]....
        /*0500*/ 	.word	0x0000c440


	//----- nvinfo : EIATTR_EXIT_INSTR_OFFSETS
	.align		4
.L_624:
        /*0504*/ 	.byte	0x04, 0x1c
        /*0506*/ 	.short	(.L_626 - .L_625)


	//   ....[0]....
.L_625:
        /*0508*/ 	.word	0x00000450


	//   ....[1]....
        /*050c*/ 	.word	0x0000b550


	//   ....[2]....
        /*0510*/ 	.word	0x0000b690


	//   ....[3]....
        /*0514*/ 	.word	0x0000b6f0


	//   ....[4]....
        /*0518*/ 	.word	0x0000c450


	//   ....[5]....
        /*051c*/ 	.word	0x0000c560


	//   ....[6]....
        /*0520*/ 	.word	0x0000c5c0


	//----- nvinfo : EIATTR_CTAIDZ_USED
	.align		4
.L_626:
        /*0524*/ 	.byte	0x01, 0x04
	.zero		2


	//----- nvinfo : EIATTR_MAX_THREADS
	.align		4
        /*0528*/ 	.byte	0x04, 0x05
        /*052a*/ 	.short	(.L_628 - .L_627)
.L_627:
        /*052c*/ 	.word	0x00000100
        /*0530*/ 	.word	0x00000001
        /*0534*/ 	.word	0x00000001


	//----- nvinfo : EIATTR_CRS_STACK_SIZE
	.align		4
.L_628:
        /*0538*/ 	.byte	0x04, 0x1e
        /*053a*/ 	.short	(.L_630 - .L_629)
.L_629:
        /*053c*/ 	.word	0x00000000
.L_630:


//--------------------- .nv.info._ZN7cutlass13device_kernelIN5flash19enable_sm80_to_sm89INS1_16FlashAttnFwdSm80INS1_25CollectiveMainloopFwdSm80ILi8ELi1ELb0EN4cute5tupleIJNS5_1CILi128EEENS7_ILi32EEENS7_ILi256EEEEEELi256ENS_10bfloat16_tEfNS_4arch4Sm80ELb0ELb0ELb0ELb1ELb1ELb1ELb1ELb0EEENS1_21CollectiveEpilogueFwdINS6_IJS8_SA_S9_EEENS6_IJNS7_ILi1EEESI_SI_EEESC_SE_Li256ELb1ELb1ELb0ELb0EEENS1_19SingleTileSchedulerILb1ELb0ELb1ELi128EEEEEEEEEvNT_6ParamsE --------------------------
	.section	.nv.info._ZN7cutlass13device_kernelIN5flash19enable_sm80_to_sm89INS1_16FlashAttnFwdSm80INS1_25CollectiveMainloopFwdSm80ILi8ELi1ELb0EN4cute5tupleIJNS5_1CILi128EEENS7_ILi32EEENS7_ILi256EEEEEELi256ENS_10bfloat16_tEfNS_4arch4Sm80ELb0ELb0ELb0ELb1ELb1ELb1ELb1ELb0EEENS1_21CollectiveEpilogueFwdINS6_IJS8_SA_S9_EEENS6_IJNS7_ILi1EEESI_SI_EEESC_SE_Li256ELb1ELb1ELb0ELb0EEENS1_19SingleTileSchedulerILb1ELb0ELb1ELi128EEEEEEEEEvNT_6ParamsE,"",@"SHT_CUDA_INFO"
	.sectionflags	@""
	.align	4


	//----- nvinfo : EIATTR_CUDA_API_VERSION
	.align		4
        /*0000*/ 	.byte	0x04, 0x37
        /*0002*/ 	.short	(.L_632 - .L_631)
.L_631:
        /*0004*/ 	.word	0x00000082


	//----- nvinfo : EIATTR_SW2861232_WAR
	.align		4
.L_632:
        /*0008*/ 	.byte	0x01, 0x35
	.zero		2


	//----- nvinfo : EIATTR_PARAM_CBANK
	.align		4
        /*000c*/ 	.byte	0x04, 0x0a
        /*000e*/ 	.short	(.L_634 - .L_633)
	.align		4
.L_633:
        /*0010*/ 	.word	index@(.nv.constant0._ZN7cutlass13device_kernelIN5flash19enable_sm80_to_sm89INS1_16FlashAttnFwdSm80INS1_25CollectiveMainloopFwdSm80ILi8ELi1ELb0EN4cute5tupleIJNS5_1CILi128EEENS7_ILi32EEENS7_ILi256EEEEEELi256ENS_10bfloat16_tEfNS_4arch4Sm80ELb0ELb0ELb0ELb1ELb1ELb1ELb1ELb0EEENS1_21CollectiveEpilogueFwdINS6_IJS8_SA_S9_EEENS6_IJNS7_ILi1EEESI_SI_EEESC_SE_Li256ELb1ELb1ELb0ELb0EEENS1_19SingleTileSchedulerILb1ELb0ELb1ELi128EEEEEEEEEvNT_6ParamsE)
        /*0014*/ 	.short	0x0160
        /*0016*/ 	.short	0x0418


	//----- nvinfo : EIATTR_CBANK_PARAM_SIZE
	.align		4
.L_634:
        /*0018*/ 	.byte	0x03, 0x19
        /*001a*/ 	.short	0x0418


	//----- nvinfo : EIATTR_KPARAM_INFO
	.align		4
        /*001c*/ 	.byte	0x04, 0x17
        /*001e*/ 	.short	(.L_636 - .L_635)
.L_635:
        /*0020*/ 	.word	0x00000000
        /*0024*/ 	.short	0x0000
        /*0026*/ 	.short	0x0000
        /*0028*/ 	.byte	0x00, 0xf0, 0x61, 0x10


	//----- nvinfo : EIATTR_MAXREG_COUNT
	.align		4
.L_636:
        /*002c*/ 	.byte	0x03, 0x1b
        /*002e*/ 	.short	0x00ff


	//----- nvinfo : EIATTR_NUM_BARRIERS
	.align		4
        /*0030*/ 	.byte	0x02, 0x4c
        /*0032*/ 	.byte	0x02
	.zero		1


	//----- nvinfo : EIATTR_MERCURY_ISA_VERSION
	.align		4
        /*0034*/ 	.byte	0x03, 0x5f
        /*0036*/ 	.short	0x0000


	//----- nvinfo : EIATTR_COOP_GROUP_MASK_REGIDS
	.align		4
        /*0038*/ 	.byte	0x04, 0x29
        /*003a*/ 	.short	(.L_638 - .L_637)


	//   ....[0]....
.L_637:
        /*003c*/ 	.word	0xffffffff


	//   ....[1]....
        /*0040*/ 	.word	0xffffffff


	//   ....[2]....
        /*0044*/ 	.word	0xffffffff


	//   ....[3]....
        /*0048*/ 	.word	0xffffffff


	//   ....[4]....
        /*004c*/ 	.word	0xffffffff


	//   ....[5]....
        /*0050*/ 	.word	0xffffffff


	//   ....[6]....
        /*0054*/ 	.word	0xffffffff


	//   ....[7]....
        /*0058*/ 	.word	0xffffffff


	//   ....[8]....
        /*005c*/ 	.word	0xffffffff


	//   ....[9]....
        /*0060*/ 	.word	0xffffffff


	//   ....[10]....
        /*0064*/ 	.word	0xffffffff


	//   ....[11]....
        /*0068*/ 	.word	0xffffffff


	//   ....[12]....
        /*006c*/ 	.word	0xffffffff


	//   ....[13]....
        /*0070*/ 	.word	0xffffffff


	//   ....[14]....
        /*0074*/ 	.word	0xffffffff


	//   ....[15]....
        /*0078*/ 	.word	0xffffffff


	//   ....[16]....
        /*007c*/ 	.word	0xffffffff


	//   ....[17]....
        /*0080*/ 	.word	0xffffffff


	//   ....[18]....
        /*0084*/ 	.word	0xffffffff


	//   ....[19]....
        /*0088*/ 	.word	0xffffffff


	//   ....[20]....
        /*008c*/ 	.word	0xffffffff


	//   ....[21]....
        /*0090*/ 	.word	0xffffffff


	//   ....[22]....
        /*0094*/ 	.word	0xffffffff


	//   ....[23]....
        /*0098*/ 	.word	0xffffffff


	//   ....[24]....
        /*009c*/ 	.word	0xffffffff


	//   ....[25]....
        /*00a0*/ 	.word	0xffffffff


	//   ....[26]....
        /*00a4*/ 	.word	0xffffffff


	//   ....[27]....
        /*00a8*/ 	.word	0xffffffff


	//   ....[28]....
        /*00ac*/ 	.word	0xffffffff


	//   ....[29]....
        /*00b0*/ 	.word	0xffffffff


	//   ....[30]....
        /*00b4*/ 	.word	0xffffffff


	//   ....[31]....
        /*00b8*/ 	.word	0xffffffff


	//   ....[32]....
        /*00bc*/ 	.word	0xffffffff


	//   ....[33]....
        /*00c0*/ 	.word	0xffffffff


	//   ....[34]....
        /*00c4*/ 	.word	0xffffffff


	//   ....[35]....
        /*00c8*/ 	.word	0xffffffff


	//   ....[36]....
        /*00cc*/ 	.word	0xffffffff


	//   ....[37]....
        /*00d0*/ 	.word	0xffffffff


	//   ....[38]....
        /*00d4*/ 	.word	0xffffffff


	//   ....[39]....
        /*00d8*/ 	.word	0xffffffff


	//   ....[40]....
        /*00dc*/ 	.word	0xffffffff


	//   ....[41]....
        /*00e0*/ 	.word	0xffffffff


	//   ....[42]....
        /*00e4*/ 	.word	0xffffffff


	//   ....[43]....
        /*00e8*/ 	.word	0xffffffff


	//   ....[44]....
        /*00ec*/ 	.word	0xffffffff


	//   ....[45]....
        /*00f0*/ 	.word	0xffffffff


	//   ....[46]....
        /*00f4*/ 	.word	0xffffffff


	//   ....[47]....
        /*00f8*/ 	.word	0xffffffff


	//   ....[48]....
        /*00fc*/ 	.word	0xffffffff


	//   ....[49]....
        /*0100*/ 	.word	0xffffffff


	//   ....[50]....
        /*0104*/ 	.word	0xffffffff


	//   ....[51]....
        /*0108*/ 	.word	0xffffffff


	//   ....[52]....
        /*010c*/ 	.word	0xffffffff


	//   ....[53]....
        /*0110*/ 	.word	0xffffffff


	//   ....[54]....
        /*0114*/ 	.word	0xffffffff


	//   ....[55]....
        /*0118*/ 	.word	0xffffffff


	//   ....[56]....
        /*011c*/ 	.word	0xffffffff


	//   ....[57]....
        /*0120*/ 	.word	0xffffffff


	//   ....[58]....
        /*0124*/ 	.word	0xffffffff


	//----- nvinfo : EIATTR_COOP_GROUP_INSTR_OFFSETS
	.align		4
.L_638:
        /*0128*/ 	.byte	0x04, 0x28
        /*012a*/ 	.short	(.L_640 - .L_639)


	//   ....[0]....
.L_639:
        /*012c*/ 	.word	0x00000090


	//   ....[1]....
        /*0130*/ 	.word	0x00001f60


	//   ....[2]....
        /*0134*/ 	.word	0x00001f70


	//   ....[3]....
        /*0138*/ 	.word	0x00003190


	//   ....[4]....
        /*013c*/ 	.word	0x000031a0


	//   ....[5]....
        /*0140*/ 	.word	0x000042b0


	//   ....[6]....
        /*0144*/ 	.word	0x000042d0


	//   ....[7]....
        /*0148*/ 	.word	0x000046a0


	//   ....[8]....
        /*014c*/ 	.word	0x000046c0


	//   ....[9]....
        /*0150*/ 	.word	0x00005370


	//   ....[10]....
        /*0154*/ 	.word	0x000053a0


	//   ....[11]....
        /*0158*/ 	.word	0x00005600


	//   ....[12]....
        /*015c*/ 	.word	0x00005630


	//   ....[13]....
        /*0160*/ 	.word	0x000057a0


	//   ....[14]....
        /*0164*/ 	.word	0x000057d0


	//   ....[15]....
        /*0168*/ 	.word	0x00005940


	//   ....[16]....
        /*016c*/ 	.word	0x00005980


	//   ....[17]....
        /*0170*/ 	.word	0x00005e40


	//   ....[18]....
        /*0174*/ 	.word	0x00005e90


	//   ....[19]....
        /*0178*/ 	.word	0x0000cee0


	//   ....[20]....
        /*017c*/ 	.word	0x0000cf20


	//   ....[21]....
        /*0180*/ 	.word	0x0000daf0


	//   ....[22]....
        /*0184*/ 	.word	0x0000db00


	//   ....[23]....
        /*0188*/ 	.word	0x0000e060


	//   ....[24]....
        /*018c*/ 	.word	0x0000e0b0


	//   ....[25]....
        /*0190*/ 	.word	0x0000e0d0


	//   ....[26]....
        /*0194*/ 	.word	0x0000e0f0


	//   ....[27]....
        /*0198*/ 	.word	0x0000ec30


	//   ....[28]....
        /*019c*/ 	.word	0x0000ec40


	//   ....[29]....
        /*01a0*/ 	.word	0x0000ee60


	//   ....[30]....
        /*01a4*/ 	.word	0x0000ee70


	//   ....[31]....
        /*01a8*/ 	.word	0x0000f7e0


	//   ....[32]....
        /*01ac*/ 	.word	0x0000f800


	//   ....[33]....
        /*01b0*/ 	.word	0x0000f8a0


	//   ....[34]....
        /*01b4*/ 	.word	0x0000f8b0


	//   ....[35]....
        /*01b8*/ 	.word	0x00010a70


	//   ....[36]....
        /*01bc*/ 	.word	0x00010aa0


	//   ....[37]....
        /*01c0*/ 	.word	0x00010af0


	//   ....[38]....
        /*01c4*/ 	.word	0x00010b00


	//   ....[39]....
        /*01c8*/ 	.word	0x00012580


	//   ....[40]....
        /*01cc*/ 	.word	0x000125c0


	//   ....[41]....
        /*01d0*/ 	.word	0x000125f0


	//   ....[42]....
        /*01d4*/ 	.word	0x00012620


	//   ....[43]....
        /*01d8*/ 	.word	0x00012860


	//   ....[44]....
        /*01dc*/ 	.word	0x00012870


	//   ....[45]....
        /*01e0*/ 	.word	0x00012a70


	//   ....[46]....
        /*01e4*/ 	.word	0x00012aa0


	//   ....[47]....
        /*01e8*/ 	.word	0x00012c60


	//   ....[48]....
        /*01ec*/ 	.word	0x00012c90


	//   ....[49]....
        /*01f0*/ 	.word	0x00012e50


	//   ....[50]....
        /*01f4*/ 	.word	0x00012e70


	//   ....[51]....
        /*01f8*/ 	.word	0x00013810


	//   ....[52]....
        /*01fc*/ 	.word	0x00013840


	//   ....[53]....
        /*0200*/ 	.word	0x000139d0


	//   ....[54]....
        /*0204*/ 	.word	0x00013a00


	//   ....[55]....
        /*0208*/ 	.word	0x00013b90


	//   ....[56]....
        /*020c*/ 	.word	0x00013bc0


	//   ....[57]....
        /*0210*/ 	.word	0x00013d50


	//   ....[58]....
        /*0214*/ 	.word	0x00013d70


	//----- nvinfo : EIATTR_EXIT_INSTR_OFFSETS
	.align		4
.L_640:
        /*0218*/ 	.byte	0x04, 0x1c
        /*021a*/ 	.short	(.L_642 - .L_641)


	//   ....[0]....
.L_641:
        /*021c*/ 	.word	0x00000440


	//   ....[1]....
        /*0220*/ 	.word	0x00012e80


	//   ....[2]....
        /*0224*/ 	.word	0x00012fc0


	//   ....[3]....
        /*0228*/ 	.word	0x00013020


	//   ....[4]....
        /*022c*/ 	.word	0x00013d80


	//   ....[5]....
        /*0230*/ 	.word	0x00013e90


	//   ....[6]....
        /*0234*/ 	.word	0x00013ef0


	//----- nvinfo : EIATTR_CTAIDZ_USED
	.align		4
.L_642:
        /*0238*/ 	.byte	0x01, 0x04
	.zero		2


	//----- nvinfo : EIATTR_MAX_THREADS
	.align		4
        /*023c*/ 	.byte	0x04, 0x05
        /*023e*/ 	.short	(.L_644 - .L_643)
.L_643:
        /*0240*/ 	.word	0x00000100
        /*0244*/ 	.word	0x00000001
        /*0248*/ 	.word	0x00000001


	//----- nvinfo : EIATTR_CRS_STACK_SIZE
	.align		4
.L_644:
        /*024c*/ 	.byte	0x04, 0x1e
        /*024e*/ 	.short	(.L_646 - .L_645)
.L_645:
        /*0250*/ 	.word	0x00000000
.L_646:


//--------------------- .nv.info._ZN7cutlass13device_kernelIN5flash19enable_sm80_to_sm89INS1_16FlashAttnFwdSm80INS1_25CollectiveMainloopFwdSm80ILi8ELi1ELb1EN4cute5tupleIJNS5_1CILi128EEENS7_ILi48EEENS7_ILi256EEEEEELi256ENS_10bfloat16_tEfNS_4arch4Sm80ELb0ELb1ELb0ELb0ELb1ELb0ELb1ELb0EEENS1_21CollectiveEpilogueFwdINS6_IJS8_SA_S9_EEENS6_IJNS7_ILi1EEESI_SI_EEESC_SE_Li256ELb0ELb1ELb0ELb0EEENS1_19SingleTileSchedulerILb0ELb0ELb1ELi128EEEEEEEEEvNT_6ParamsE --------------------------
	.section	.nv.info._ZN7cutlass13device_kernelIN5flash19enable_sm80_to_sm89INS1_16FlashAttnFwdSm80INS1_25CollectiveMainloopFwdSm80ILi8ELi1ELb1EN4cute5tupleIJNS5_1CILi128EEENS7_ILi48EEENS7_ILi256EEEEEELi256ENS_10bfloat16_tEfNS_4arch4Sm80ELb0ELb1ELb0ELb0ELb1ELb0ELb1ELb0EEENS1_21CollectiveEpilogueFwdINS6_IJS8_SA_S9_EEENS6_IJNS7_ILi1EEESI_SI_EEESC_SE_Li256ELb0ELb1ELb0ELb0EEENS1_19SingleTileSchedulerILb0ELb0ELb1ELi128EEEEEEEEEvNT_6ParamsE,"",@"SHT_CUDA_INFO"
	.sectionflags	@""
	.align	4


	//----- nvinfo : EIATTR_CUDA_API_VERSION
	.align		4
        /*0000*/ 	.byte	0x04, 0x37
        /*0002*/ 	.short	(.L_648 - .L_647)
.L_647:
        /*0004*/ 	.word	0x00000082


	//----- nvinfo : EIATTR_SW2861232_WAR
	.align		4
.L_648:
        /*0008*/ 	.byte	0x01, 0x35
	.zero		2


	//----- nvinfo : EIATTR_PARAM_CBANK
	.align		4
        /*000c*/ 	.byte	0x04, 0x0a
        /*000e*/ 	.short	(.L_650 - .L_649)
	.align		4
.L_649:
        /*0010*/ 	.word	index@(.nv.constant0._ZN7cutlass13device_kernelIN5flash19enable_sm80_to_sm89INS1_16FlashAttnFwdSm80INS1_25CollectiveMainloopFwdSm80ILi8ELi1ELb1EN4cute5tupleIJNS5_1CILi128EEENS7_ILi48EEENS7_ILi256EEEEEELi256ENS_10bfloat16_tEfNS_4arch4Sm80ELb0ELb1ELb0ELb0ELb1ELb0ELb1ELb0EEENS1_21CollectiveEpilogueFwdINS6_IJS8_SA_S9_EEENS6_IJNS7_ILi1EEESI_SI_EEESC_SE_Li256ELb0ELb1ELb0ELb0EEENS1_19SingleTileSchedulerILb0ELb0ELb1ELi128EEEEEEEEEvNT_6ParamsE)
        /*0014*/ 	.short	0x0160
        /*0016*/ 	.short	0x0418


	//----- nvinfo : EIATTR_CBANK_PARAM_SIZE
	.align		4
.L_650:
        /*0018*/ 	.byte	0x03, 0x19
        /*001a*/ 	.short	0x0418


	//----- nvinfo : EIATTR_KPARAM_INFO
	.align		4
        /*001c*/ 	.byte	0x04, 0x17
        /*001e*/ 	.short	(.L_652 - .L_651)
.L_651:
        /*0020*/ 	.word	0x00000000
        /*0024*/ 	.short	0x0000
        /*0026*/ 	.short	0x0000
        /*0028*/ 	.byte	0x00, 0xf0, 0x61, 0x10


	//----- nvinfo : EIATTR_MAXREG_COUNT
	.align		4
.L_652:
        /*002c*/ 	.byte	0x03, 0x1b
        /*002e*/ 	.short	0x00ff


	//----- nvinfo : EIATTR_NUM_BARRIERS
	.align		4
        /*0030*/ 	.byte	0x02, 0x4c
        /*0032*/ 	.byte	0x02
	.zero		1


	//----- nvinfo : EIATTR_ANNOTATIONS
	.align		4
        /*0034*/ 	.byte	0x04, 0x55
        /*0036*/ 	.short	(.L_654 - .L_653)


	//   ....[0]....
.L_653:
        /* <DEDUP_REMOVED lines=101> */


	//----- nvinfo : EIATTR_MERCURY_ISA_VERSION
	.align		4
.L_654:
        /*0678*/ 	.byte	0x03, 0x5f
        /*067a*/ 	.short	0x0000


	//----- nvinfo : EIATTR_COOP_GROUP_MASK_REGIDS
	.align		4
        /*067c*/ 	.byte	0x04, 0x29
        /*067e*/ 	.short	(.L_656 - .L_655)


	//   ....[0]....
.L_655:
        /*0680*/ 	.word	0xffffffff


	//   ....[1]....
        /*0684*/ 	.word	0xffffffff


	//   ....[2]....
        /*0688*/ 	.word	0xffffffff


	//   ....[3]....
        /*068c*/ 	.word	0xffffffff


	//   ....[4]....
        /*0690*/ 	.word	0xffffffff


	//   ....[5]....
        /*0694*/ 	.word	0xffffffff


	//   ....[6]....
        /*0698*/ 	.word	0xffffffff


	//   ....[7]....
        /*069c*/ 	.word	0xffffffff


	//   ....[8]....
        /*06a0*/ 	.word	0xffffffff


	//   ....[9]....
        /*06a4*/ 	.word	0xffffffff


	//   ....[10]....
        /*06a8*/ 	.word	0xffffffff


	//   ....[11]....
        /*06ac*/ 	.word	0xffffffff


	//   ....[12]....
        /*06b0*/ 	.word	0xffffffff


	//   ....[13]....
        /*06b4*/ 	.word	0xffffffff


	//   ....[14]....
        /*06b8*/ 	.word	0xffffffff


	//   ....[15]....
        /*06bc*/ 	.word	0xffffffff


	//   ....[16]....
        /*06c0*/ 	.word	0xffffffff


	//   ....[17]....
        /*06c4*/ 	.word	0xffffffff


	//   ....[18]....
        /*06c8*/ 	.word	0xffffffff


	//   ....[19]....
        /*06cc*/ 	.word	0xffffffff


	//   ....[20]....
        /*06d0*/ 	.word	0xffffffff


	//   ....[21]....
        /*06d4*/ 	.word	0xffffffff


	//   ....[22]....
        /*06d8*/ 	.word	0xffffffff


	//   ....[23]....
        /*06dc*/ 	.word	0xffffffff


	//   ....[24]....
        /*06e0*/ 	.word	0xffffffff


	//   ....[25]....
        /*06e4*/ 	.word	0xffffffff


	//   ....[26]....
        /*06e8*/ 	.word	0xffffffff


	//   ....[27]....
        /*06ec*/ 	.word	0xffffffff


	//   ....[28]....
        /*06f0*/ 	.word	0xffffffff


	//   ....[29]....
        /*06f4*/ 	.word	0xffffffff


	//   ....[30]....
        /*06f8*/ 	.word	0xffffffff


	//   ....[31]....
        /*06fc*/ 	.word	0xffffffff


	//   ....[32]....
        /*0700*/ 	.word	0xffffffff


	//   ....[33]....
        /*0704*/ 	.word	0xffffffff


	//   ....[34]....
        /*0708*/ 	.word	0xffffffff


	//   ....[35]....
        /*070c*/ 	.word	0xffffffff


	//   ....[36]....
        /*0710*/ 	.word	0xffffffff


	//   ....[37]....
        /*0714*/ 	.word	0xffffffff


	//   ....[38]....
        /*0718*/ 	.word	0xffffffff


	//   ....[39]....
        /*071c*/ 	.word	0xffffffff


	//   ....[40]....
        /*0720*/ 	.word	0xffffffff


	//   ....[41]....
        /*0724*/ 	.word	0xffffffff


	//   ....[42]....
        /*0728*/ 	.word	0xffffffff


	//   ....[43]....
        /*072c*/ 	.word	0xffffffff


	//   ....[44]....
        /*0730*/ 	.word	0xffffffff


	//   ....[45]....
        /*0734*/ 	.word	0xffffffff


	//   ....[46]....
        /*0738*/ 	.word	0xffffffff


	//   ....[47]....
        /*073c*/ 	.word	0xffffffff


	//   ....[48]....
        /*0740*/ 	.word	0xffffffff


	//   ....[49]....
        /*0744*/ 	.word	0xffffffff


	//   ....[50]....
        /*0748*/ 	.word	0xffffffff


	//   ....[51]....
        /*074c*/ 	.word	0xffffffff


	//   ....[52]....
        /*0750*/ 	.word	0xffffffff


	//   ....[53]....
        /*0754*/ 	.word	0xffffffff


	//   ....[54]....
        /*0758*/ 	.word	0xffffffff


	//   ....[55]....
        /*075c*/ 	.word	0xffffffff


	//   ....[56]....
        /*0760*/ 	.word	0xffffffff


	//   ....[57]....
        /*0764*/ 	.word	0xffffffff


	//   ....[58]....
        /*0768*/ 	.word	0xffffffff


	//   ....[59]....
        /*076c*/ 	.word	0xffffffff


	//   ....[60]....
        /*0770*/ 	.word	0xffffffff


	//   ....[61]....
        /*0774*/ 	.word	0xffffffff


	//   ....[62]....
        /*0778*/ 	.word	0xffffffff


	//   ....[63]....
        /*077c*/ 	.word	0xffffffff


	//   ....[64]....
        /*0780*/ 	.word	0xffffffff


	//   ....[65]....
        /*0784*/ 	.word	0xffffffff


	//   ....[66]....
        /*0788*/ 	.word	0xffffffff


	//   ....[67]....
        /*078c*/ 	.word	0xffffffff


	//   ....[68]....
        /*0790*/ 	.word	0xffffffff


	//   ....[69]....
        /*0794*/ 	.word	0xffffffff


	//   ....[70]....
        /*0798*/ 	.word	0xffffffff


	//   ....[71]....
        /*079c*/ 	.word	0xffffffff


	//   ....[72]....
        /*07a0*/ 	.word	0xffffffff


	//   ....[73]....
        /*07a4*/ 	.word	0xffffffff


	//   ....[74]....
        /*07a8*/ 	.word	0xffffffff


	//   ....[75]....
        /*07ac*/ 	.word	0xffffffff


	//   ....[76]....
        /*07b0*/ 	.word	0xffffffff


	//   ....[77]....
        /*07b4*/ 	.word	0xffffffff


	//   ....[78]....
        /*07b8*/ 	.word	0xffffffff


	//   ....[79]....
        /*07bc*/ 	.word	0xffffffff


	//   ....[80]....
        /*07c0*/ 	.word	0xffffffff


	//   ....[81]....
        /*07c4*/ 	.word	0xffffffff


	//   ....[82]....
        /*07c8*/ 	.word	0xffffffff


	//   ....[83]....
        /*07cc*/ 	.word	0xffffffff


	//   ....[84]....
        /*07d0*/ 	.word	0xffffffff


	//   ....[85]....
        /*07d4*/ 	.word	0xffffffff


	//   ....[86]....
        /*07d8*/ 	.word	0xffffffff


	//   ....[87]....
        /*07dc*/ 	.word	0xffffffff


	//   ....[88]....
        /*07e0*/ 	.word	0xffffffff


	//   ....[89]....
        /*07e4*/ 	.word	0xffffffff


	//   ....[90]....
        /*07e8*/ 	.word	0xffffffff


	//   ....[91]....
        /*07ec*/ 	.word	0xffffffff


	//   ....[92]....
        /*07f0*/ 	.word	0xffffffff


	//   ....[93]....
        /*07f4*/ 	.word	0xffffffff


	//   ....[94]....
        /*07f8*/ 	.word	0xffffffff


	//   ....[95]....
        /*07fc*/ 	.word	0xffffffff


	//   ....[96]....
        /*0800*/ 	.word	0xffffffff


	//   ....[97]....
        /*0804*/ 	.word	0xffffffff


	//----- nvinfo : EIATTR_COOP_GROUP_INSTR_OFFSETS
	.align		4
.L_656:
        /*0808*/ 	.byte	0x04, 0x28
        /*080a*/ 	.short	(.L_658 - .L_657)


	//   ....[0]....
.L_657:
        /*080c*/ 	.word	0x000012c0


	//   ....[1]....
        /*0810*/ 	.word	0x000012f0


	//   ....[2]....
        /*0814*/ 	.word	0x00001330


	//   ....[3]....
        /*0818*/ 	.word	0x000013d0


	//   ....[4]....
        /*081c*/ 	.word	0x00001570


	//   ....[5]....
        /*0820*/ 	.word	0x00001590


	//   ....[6]....
        /*0824*/ 	.word	0x000015a0


	//   ....[7]....
        /*0828*/ 	.word	0x000015b0


	//   ....[8]....
        /*082c*/ 	.word	0x00001700


	//   ....[9]....
        /*0830*/ 	.word	0x00001720


	//   ....[10]....
        /*0834*/ 	.word	0x000019f0


	//   ....[11]....
        /*0838*/ 	.word	0x00001a00


	//   ....[12]....
        /*083c*/ 	.word	0x00001d60


	//   ....[13]....
        /*0840*/ 	.word	0x00001d90


	//   ....[14]....
        /*0844*/ 	.word	0x00002180


	//   ....[15]....
        /*0848*/ 	.word	0x00002190


	//   ....[16]....
        /*084c*/ 	.word	0x00003180


	//   ....[17]....
        /*0850*/ 	.word	0x00003190


	//   ....[18]....
        /*0854*/ 	.word	0x00003210


	//   ....[19]....
        /*0858*/ 	.word	0x00003230


	//   ....[20]....
        /*085c*/ 	.word	0x00003560


	//   ....[21]....
        /*0860*/ 	.word	0x000037d0


	//   ....[22]....
        /*0864*/ 	.word	0x00004410


	//   ....[23]....
        /*0868*/ 	.word	0x00004470


	//   ....[24]....
        /*086c*/ 	.word	0x00004490


	//   ....[25]....
        /*0870*/ 	.word	0x00004580


	//   ....[26]....
        /*0874*/ 	.word	0x000060b0


	//   ....[27]....
        /*0878*/ 	.word	0x000060c0


	//   ....[28]....
        /*087c*/ 	.word	0x00006200


	//   ....[29]....
        /*0880*/ 	.word	0x00006210


	//   ....[30]....
        /*0884*/ 	.word	0x00006f90


	//   ....[31]....
        /*0888*/ 	.word	0x00006fb0


	//   ....[32]....
        /*088c*/ 	.word	0x000070c0


	//   ....[33]....
        /*0890*/ 	.word	0x000070e0


	//   ....[34]....
        /*0894*/ 	.word	0x000072e0


	//   ....[35]....
        /*0898*/ 	.word	0x00007920


	//   ....[36]....
        /*089c*/ 	.word	0x00007ca0


	//   ....[37]....
        /*08a0*/ 	.word	0x00007cc0


	//   ....[38]....
        /*08a4*/ 	.word	0x000087e0


	//   ....[39]....
        /*08a8*/ 	.word	0x00008800


	//   ....[40]....
        /*08ac*/ 	.word	0x0000a0b0


	//   ....[41]....
        /*08b0*/ 	.word	0x0000a0c0


	//   ....[42]....
        /*08b4*/ 	.word	0x0000a200


	//   ....[43]....
        /*08b8*/ 	.word	0x0000a210


	//   ....[44]....
        /*08bc*/ 	.word	0x0000afc0


	//   ....[45]....
        /*08c0*/ 	.word	0x0000afe0


	//   ....[46]....
        /*08c4*/ 	.word	0x0000b0d0


	//   ....[47]....
        /*08c8*/ 	.word	0x0000b0e0


	//   ....[48]....
        /*08cc*/ 	.word	0x0000b2e0


	//   ....[49]....
        /*08d0*/ 	.word	0x0000b300


	//   ....[50]....
        /*08d4*/ 	.word	0x0000b900


	//   ....[51]....
        /*08d8*/ 	.word	0x0000b920


	//   ....[52]....
        /*08dc*/ 	.word	0x0000cf60


	//   ....[53]....
        /*08e0*/ 	.word	0x0000cf70


	//   ....[54]....
        /*08e4*/ 	.word	0x0000d140


	//   ....[55]....
        /*08e8*/ 	.word	0x0000d150


	//   ....[56]....
        /*08ec*/ 	.word	0x0000df30


	//   ....[57]....
        /*08f0*/ 	.word	0x0000df40


	//   ....[58]....
        /*08f4*/ 	.word	0x0000e000


	//   ....[59]....
        /*08f8*/ 	.word	0x0000e030


	//   ....[60]....
        /*08fc*/ 	.word	0x0000e210


	//   ....[61]....
        /*0900*/ 	.word	0x0000e830


	//   ....[62]....
        /*0904*/ 	.word	0x0000eba0


	//   ....[63]....
        /*0908*/ 	.word	0x0000ebc0


	//   ....[64]....
        /*090c*/ 	.word	0x0000f6e0


	//   ....[65]....
        /*0910*/ 	.word	0x0000f700


	//   ....[66]....
        /*0914*/ 	.word	0x00010930


	//   ....[67]....
        /*0918*/ 	.word	0x00010940


	//   ....[68]....
        /*091c*/ 	.word	0x00010970


	//   ....[69]....
        /*0920*/ 	.word	0x00010980


	//   ....[70]....
        /*0924*/ 	.word	0x00012380


	//   ....[71]....
        /*0928*/ 	.word	0x00012390


	//   ....[72]....
        /*092c*/ 	.word	0x000123b0


	//   ....[73]....
        /*0930*/ 	.word	0x000123c0


	//   ....[74]....
        /*0934*/ 	.word	0x000123d0


	//   ....[75]....
        /*0938*/ 	.word	0x000123e0


	//   ....[76]....
        /*093c*/ 	.word	0x000126c0


	//   ....[77]....
        /*0940*/ 	.word	0x000126f0


	//   ....[78]....
        /*0944*/ 	.word	0x000128b0


	//   ....[79]....
        /*0948*/ 	.word	0x000128e0


	//   ....[80]....
        /*094c*/ 	.word	0x00012aa0


	//   ....[81]....
        /*0950*/ 	.word	0x00012ac0


	//   ....[82]....
        /*0954*/ 	.word	0x000131e0


	//   ....[83]....
        /*0958*/ 	.word	0x00013200


	//   ....[84]....
        /*095c*/ 	.word	0x000133b0


	//   ....[85]....
        /*0960*/ 	.word	0x000133e0


	//   ....[86]....
        /*0964*/ 	.word	0x00013570


	//   ....[87]....
        /*0968*/ 	.word	0x000135a0


	//   ....[88]....
        /*096c*/ 	.word	0x00013730


	//   ....[89]....
        /*0970*/ 	.word	0x00013750


	//   ....[90]....
        /*0974*/ 	.word	0x00013900


	//   ....[91]....
        /*0978*/ 	.word	0x00013940


	//   ....[92]....
        /*097c*/ 	.word	0x00013980


	//   ....[93]....
        /*0980*/ 	.word	0x000139c0


	//   ....[94]....
        /*0984*/ 	.word	0x00013a10


	//   ....[95]....
        /*0988*/ 	.word	0x00013a50


	//   ....[96]....
        /*098c*/ 	.word	0x00013a90


	//   ....[97]....
        /*0990*/ 	.word	0x00013ad0


	//----- nvinfo : EIATTR_EXIT_INSTR_OFFSETS
	.align		4
.L_658:
        /*0994*/ 	.byte	0x04, 0x1c
        /*0996*/ 	.short	(.L_660 - .L_659)


	//   ....[0]....
.L_659:
        /*0998*/ 	.word	0x00000040


	//   ....[1]....
        /*099c*/ 	.word	0x00012ad0


	//   ....[2]....
        /*09a0*/ 	.word	0x00012c10


	//   ....[3]....
        /*09a4*/ 	.word	0x00012c70


	//   ....[4]....
        /*09a8*/ 	.word	0x00013760


	//   ....[5]....
        /*09ac*/ 	.word	0x00013870


	//   ....[6]....
        /*09b0*/ 	.word	0x000138d0


	//----- nvinfo : EIATTR_CTAIDZ_USED
	.align		4
.L_660:
        /*09b4*/ 	.byte	0x01, 0x04
	.zero		2


	//----- nvinfo : EIATTR_MAX_THREADS
	.align		4
        /*09b8*/ 	.byte	0x04, 0x05
        /*09ba*/ 	.short	(.L_662 - .L_661)
.L_661:
        /*09bc*/ 	.word	0x00000100
        /*09c0*/ 	.word	0x00000001
        /*09c4*/ 	.word	0x00000001


	//----- nvinfo : EIATTR_CRS_STACK_SIZE
	.align		4
.L_662:
        /*09c8*/ 	.byte	0x04, 0x1e
        /*09ca*/ 	.short	(.L_664 - .L_663)
.L_663:
        /*09cc*/ 	.word	0x00000000
.L_664:


//--------------------- .nv.info._ZN7cutlass13device_kernelIN5flash19enable_sm80_to_sm89INS1_16FlashAttnFwdSm80INS1_25CollectiveMainloopFwdSm80ILi8ELi1ELb1EN4cute5tupleIJNS5_1CILi128EEENS7_ILi48EEENS7_ILi256EEEEEELi256ENS_10bfloat16_tEfNS_4arch4Sm80ELb0ELb1ELb0ELb1ELb1ELb0ELb1ELb0EEENS1_21CollectiveEpilogueFwdINS6_IJS8_SA_S9_EEENS6_IJNS7_ILi1EEESI_SI_EEESC_SE_Li256ELb1ELb1ELb0ELb0EEENS1_19SingleTileSchedulerILb1ELb0ELb1ELi128EEEEEEEEEvNT_6ParamsE --------------------------
	.section	.nv.info._ZN7cutlass13device_kernelIN5flash19enable_sm80_to_sm89INS1_16FlashAttnFwdSm80INS1_25CollectiveMainloopFwdSm80ILi8ELi1ELb1EN4cute5tupleIJNS5_1CILi128EEENS7_ILi48EEENS7_ILi256EEEEEELi256ENS_10bfloat16_tEfNS_4arch4Sm80ELb0ELb1ELb0ELb1ELb1ELb0ELb1ELb0EEENS1_21CollectiveEpilogueFwdINS6_IJS8_SA_S9_EEENS6_IJNS7_ILi1EEESI_SI_EEESC_SE_Li256ELb1ELb1ELb0ELb0EEENS1_19SingleTileSchedulerILb1ELb0ELb1ELi128EEEEEEEEEvNT_6ParamsE,"",@"SHT_CUDA_INFO"
	.sectionflags	@""
	.align	4


	//----- nvinfo : EIATTR_CUDA_API_VERSION
	.align		4
        /*0000*/ 	.byte	0x04, 0x37
        /*0002*/ 	.short	(.L_666 - .L_665)
.L_665:
        /*0004*/ 	.word	0x00000082


	//----- nvinfo : EIATTR_SW2861232_WAR
	.align		4
.L_666:
        /*0008*/ 	.byte	0x01, 0x35
	.zero		2


	//----- nvinfo : EIATTR_PARAM_CBANK
	.align		4
        /*000c*/ 	.byte	0x04, 0x0a
        /*000e*/ 	.short	(.L_668 - .L_667)
	.align		4
.L_667:
        /*0010*/ 	.word	index@(.nv.constant0._ZN7cutlass13device_kernelIN5flash19enable_sm80_to_sm89INS1_16FlashAttnFwdSm80INS1_25CollectiveMainloopFwdSm80ILi8ELi1ELb1EN4cute5tupleIJNS5_1CILi128EEENS7_ILi48EEENS7_ILi256EEEEEELi256ENS_10bfloat16_tEfNS_4arch4Sm80ELb0ELb1ELb0ELb1ELb1ELb0ELb1ELb0EEENS1_21CollectiveEpilogueFwdINS6_IJS8_SA_S9_EEENS6_IJNS7_ILi1EEESI_SI_EEESC_SE_Li256ELb1ELb1ELb0ELb0EEENS1_19SingleTileSchedulerILb1ELb0ELb1ELi128EEEEEEEEEvNT_6ParamsE)
        /*0014*/ 	.short	0x0160
        /*0016*/ 	.short	0x0418


	//----- nvinfo : EIATTR_CBANK_PARAM_SIZE
	.align		4
.L_668:
        /*0018*/ 	.byte	0x03, 0x19
        /*001a*/ 	.short	0x0418


	//----- nvinfo : EIATTR_KPARAM_INFO
	.align		4
        /*001c*/ 	.byte	0x04, 0x17
        /*001e*/ 	.short	(.L_670 - .L_669)
.L_669:
        /*0020*/ 	.word	0x00000000
        /*0024*/ 	.short	0x0000
        /*0026*/ 	.short	0x0000
        /*0028*/ 	.byte	0x00, 0xf0, 0x61, 0x10


	//----- nvinfo : EIATTR_MAXREG_COUNT
	.align		4
.L_670:
        /*002c*/ 	.byte	0x03, 0x1b
        /*002e*/ 	.short	0x00ff


	//----- nvinfo : EIATTR_NUM_BARRIERS
	.align		4
        /*0030*/ 	.byte	0x02, 0x4c
        /*0032*/ 	.byte	0x02
	.zero		1


	//----- nvinfo : EIATTR_ANNOTATIONS
	.align		4
        /*0034*/ 	.byte	0x04, 0x55
        /*0036*/ 	.short	(.L_672 - .L_671)


	//   ....[0]....
.L_671:
        /* <DEDUP_REMOVED lines=102> */


	//----- nvinfo : EIATTR_MERCURY_ISA_VERSION
	.align		4
.L_672:
        /*0680*/ 	.byte	0x03, 0x5f
        /*0682*/ 	.short	0x0000


	//----- nvinfo : EIATTR_COOP_GROUP_MASK_REGIDS
	.align		4
        /*0684*/ 	.byte	0x04, 0x29
        /*0686*/ 	.short	(.L_674 - .L_673)


	//   ....[0]....
.L_673:
        /*0688*/ 	.word	0xffffffff


	//   ....[1]....
        /*068c*/ 	.word	0xffffffff


	//   ....[2]....
        /*0690*/ 	.word	0xffffffff


	//   ....[3]....
        /*0694*/ 	.word	0xffffffff


	//   ....[4]....
        /*0698*/ 	.word	0xffffffff


	//   ....[5]....
        /*069c*/ 	.word	0xffffffff


	//   ....[6]....
        /*06a0*/ 	.word	0xffffffff


	//   ....[7]....
        /*06a4*/ 	.word	0xffffffff


	//   ....[8]....
        /*06a8*/ 	.word	0xffffffff


	//   ....[9]....
        /*06ac*/ 	.word	0xffffffff


	//   ....[10]....
        /*06b0*/ 	.word	0xffffffff


	//   ....[11]....
        /*06b4*/ 	.word	0xffffffff


	//   ....[12]....
        /*06b8*/ 	.word	0xffffffff


	//   ....[13]....
        /*06bc*/ 	.word	0xffffffff


	//   ....[14]....
        /*06c0*/ 	.word	0xffffffff


	//   ....[15]....
        /*06c4*/ 	.word	0xffffffff


	//   ....[16]....
        /*06c8*/ 	.word	0xffffffff


	//   ....[17]....
        /*06cc*/ 	.word	0xffffffff


	//   ....[18]....
        /*06d0*/ 	.word	0xffffffff


	//   ....[19]....
        /*06d4*/ 	.word	0xffffffff


	//   ....[20]....
        /*06d8*/ 	.word	0xffffffff


	//   ....[21]....
        /*06dc*/ 	.word	0xffffffff


	//   ....[22]....
        /*06e0*/ 	.word	0xffffffff


	//   ....[23]....
        /*06e4*/ 	.word	0xffffffff


	//   ....[24]....
        /*06e8*/ 	.word	0xffffffff


	//   ....[25]....
        /*06ec*/ 	.word	0xffffffff


	//   ....[26]....
        /*06f0*/ 	.word	0xffffffff


	//   ....[27]....
        /*06f4*/ 	.word	0xffffffff


	//   ....[28]....
        /*06f8*/ 	.word	0xffffffff


	//   ....[29]....
        /*06fc*/ 	.word	0xffffffff


	//   ....[30]....
        /*0700*/ 	.word	0xffffffff


	//   ....[31]....
        /*0704*/ 	.word	0xffffffff


	//   ....[32]....
        /*0708*/ 	.word	0xffffffff


	//   ....[33]....
        /*070c*/ 	.word	0xffffffff


	//   ....[34]....
        /*0710*/ 	.word	0xffffffff


	//   ....[35]....
        /*0714*/ 	.word	0xffffffff


	//   ....[36]....
        /*0718*/ 	.word	0xffffffff


	//   ....[37]....
        /*071c*/ 	.word	0xffffffff


	//   ....[38]....
        /*0720*/ 	.word	0xffffffff


	//   ....[39]....
        /*0724*/ 	.word	0xffffffff


	//   ....[40]....
        /*0728*/ 	.word	0xffffffff


	//   ....[41]....
        /*072c*/ 	.word	0xffffffff


	//   ....[42]....
        /*0730*/ 	.word	0xffffffff


	//   ....[43]....
        /*0734*/ 	.word	0xffffffff


	//   ....[44]....
        /*0738*/ 	.word	0xffffffff


	//   ....[45]....
        /*073c*/ 	.word	0xffffffff


	//   ....[46]....
        /*0740*/ 	.word	0xffffffff


	//   ....[47]....
        /*0744*/ 	.word	0xffffffff


	//   ....[48]....
        /*0748*/ 	.word	0xffffffff


	//   ....[49]....
        /*074c*/ 	.word	0xffffffff


	//   ....[50]....
        /*0750*/ 	.word	0xffffffff


	//   ....[51]....
        /*0754*/ 	.word	0xffffffff


	//   ....[52]....
        /*0758*/ 	.word	0xffffffff


	//   ....[53]....
        /*075c*/ 	.word	0xffffffff


	//   ....[54]....
        /*0760*/ 	.word	0xffffffff


	//   ....[55]....
        /*0764*/ 	.word	0xffffffff


	//   ....[56]....
        /*0768*/ 	.word	0xffffffff


	//   ....[57]....
        /*076c*/ 	.word	0xffffffff


	//   ....[58]....
        /*0770*/ 	.word	0xffffffff


	//   ....[59]....
        /*0774*/ 	.word	0xffffffff


	//   ....[60]....
        /*0778*/ 	.word	0xffffffff


	//   ....[61]....
        /*077c*/ 	.word	0xffffffff


	//   ....[62]....
        /*0780*/ 	.word	0xffffffff


	//   ....[63]....
        /*0784*/ 	.word	0xffffffff


	//   ....[64]....
        /*0788*/ 	.word	0xffffffff


	//   ....[65]....
        /*078c*/ 	.word	0xffffffff


	//   ....[66]....
        /*0790*/ 	.word	0xffffffff


	//   ....[67]....
        /*0794*/ 	.word	0xffffffff


	//   ....[68]....
        /*0798*/ 	.word	0xffffffff


	//   ....[69]....
        /*079c*/ 	.word	0xffffffff


	//   ....[70]....
        /*07a0*/ 	.word	0xffffffff


	//   ....[71]....
        /*07a4*/ 	.word	0xffffffff


	//   ....[72]....
        /*07a8*/ 	.word	0xffffffff


	//   ....[73]....
        /*07ac*/ 	.word	0xffffffff


	//   ....[74]....
        /*07b0*/ 	.word	0xffffffff


	//   ....[75]....
        /*07b4*/ 	.word	0xffffffff


	//   ....[76]....
        /*07b8*/ 	.word	0xffffffff


	//   ....[77]....
        /*07bc*/ 	.word	0xffffffff


	//   ....[78]....
        /*07c0*/ 	.word	0xffffffff


	//   ....[79]....
        /*07c4*/ 	.word	0xffffffff


	//   ....[80]....
        /*07c8*/ 	.word	0xffffffff


	//   ....[81]....
        /*07cc*/ 	.word	0xffffffff


	//   ....[82]....
        /*07d0*/ 	.word	0xffffffff


	//   ....[83]....
        /*07d4*/ 	.word	0xffffffff


	//   ....[84]....
        /*07d8*/ 	.word	0xffffffff


	//   ....[85]....
        /*07dc*/ 	.word	0xffffffff


	//   ....[86]....
        /*07e0*/ 	.word	0xffffffff


	//   ....[87]....
        /*07e4*/ 	.word	0xffffffff


	//   ....[88]....
        /*07e8*/ 	.word	0xffffffff


	//   ....[89]....
        /*07ec*/ 	.word	0xffffffff


	//   ....[90]....
        /*07f0*/ 	.word	0xffffffff


	//   ....[91]....
        /*07f4*/ 	.word	0xffffffff


	//   ....[92]....
        /*07f8*/ 	.word	0xffffffff


	//   ....[93]....
        /*07fc*/ 	.word	0xffffffff


	//   ....[94]....
        /*0800*/ 	.word	0xffffffff


	//   ....[95]....
        /*0804*/ 	.word	0xffffffff


	//   ....[96]....
        /*0808*/ 	.word	0xffffffff


	//   ....[97]....
        /*080c*/ 	.word	0xffffffff


	//   ....[98]....
        /*0810*/ 	.word	0xffffffff


	//----- nvinfo : EIATTR_COOP_GROUP_INSTR_OFFSETS
	.align		4
.L_674:
        /*0814*/ 	.byte	0x04, 0x28
        /*0816*/ 	.short	(.L_676 - .L_675)


	//   ....[0]....
.L_675:
        /*0818*/ 	.word	0x000000a0


	//   ....[1]....
        /*081c*/ 	.word	0x000019c0


	//   ....[2]....
        /*0820*/ 	.word	0x000019f0


	//   ....[3]....
        /*0824*/ 	.word	0x00001b00


	//   ....[4]....
        /*0828*/ 	.word	0x00001b30


	//   ....[5]....
        /*082c*/ 	.word	0x00001d30


	//   ....[6]....
        /*0830*/ 	.word	0x00001d50


	//   ....[7]....
        /*0834*/ 	.word	0x00001d90


	//   ....[8]....
        /*0838*/ 	.word	0x00001dc0


	//   ....[9]....
        /*083c*/ 	.word	0x00001e30


	//   ....[10]....
        /*0840*/ 	.word	0x00001e60


	//   ....[11]....
        /*0844*/ 	.word	0x000021f0


	//   ....[12]....
        /*0848*/ 	.word	0x00002230


	//   ....[13]....
        /*084c*/ 	.word	0x00002310


	//   ....[14]....
        /*0850*/ 	.word	0x00002330


	//   ....[15]....
        /*0854*/ 	.word	0x00002890


	//   ....[16]....
        /*0858*/ 	.word	0x000028a0


	//   ....[17]....
        /*085c*/ 	.word	0x000038c0


	//   ....[18]....
        /*0860*/ 	.word	0x000038d0


	//   ....[19]....
        /*0864*/ 	.word	0x000039e0


	//   ....[20]....
        /*0868*/ 	.word	0x00003a00


	//   ....[21]....
        /*086c*/ 	.word	0x00003cf0


	//   ....[22]....
        /*0870*/ 	.word	0x00003f50


	//   ....[23]....
        /*0874*/ 	.word	0x00004ae0


	//   ....[24]....
        /*0878*/ 	.word	0x00004b30


	//   ....[25]....
        /*087c*/ 	.word	0x00004cd0


	//   ....[26]....
        /*0880*/ 	.word	0x00004d40


	//   ....[27]....
        /*0884*/ 	.word	0x00006860


	//   ....[28]....
        /*0888*/ 	.word	0x00006870


	//   ....[29]....
        /*088c*/ 	.word	0x000069b0


	//   ....[30]....
        /*0890*/ 	.word	0x000069c0


	//   ....[31]....
        /*0894*/ 	.word	0x00007740


	//   ....[32]....
        /*0898*/ 	.word	0x00007760


	//   ....[33]....
        /*089c*/ 	.word	0x00007870


	//   ....[34]....
        /*08a0*/ 	.word	0x00007890


	//   ....[35]....
        /*08a4*/ 	.word	0x00007a90


	//   ....[36]....
        /*08a8*/ 	.word	0x000080b0


	//   ....[37]....
        /*08ac*/ 	.word	0x00008430


	//   ....[38]....
        /*08b0*/ 	.word	0x00008450


	//   ....[39]....
        /*08b4*/ 	.word	0x00008f60


	//   ....[40]....
        /*08b8*/ 	.word	0x00008f80


	//   ....[41]....
        /*08bc*/ 	.word	0x0000a800


	//   ....[42]....
        /*08c0*/ 	.word	0x0000a810


	//   ....[43]....
        /*08c4*/ 	.word	0x0000a950


	//   ....[44]....
        /*08c8*/ 	.word	0x0000a960


	//   ....[45]....
        /*08cc*/ 	.word	0x0000b710


	//   ....[46]....
        /*08d0*/ 	.word	0x0000b730


	//   ....[47]....
        /*08d4*/ 	.word	0x0000b820


	//   ....[48]....
        /*08d8*/ 	.word	0x0000b830


	//   ....[49]....
        /*08dc*/ 	.word	0x0000ba30


	//   ....[50]....
        /*08e0*/ 	.word	0x0000ba50


	//   ....[51]....
        /*08e4*/ 	.word	0x0000c050


	//   ....[52]....
        /*08e8*/ 	.word	0x0000c070


	//   ....[53]....
        /*08ec*/ 	.word	0x0000d6b0


	//   ....[54]....
        /*08f0*/ 	.word	0x0000d6c0


	//   ....[55]....
        /*08f4*/ 	.word	0x0000d890


	//   ....[56]....
        /*08f8*/ 	.word	0x0000d8a0


	//   ....[57]....
        /*08fc*/ 	.word	0x0000e680


	//   ....[58]....
        /*0900*/ 	.word	0x0000e690


	//   ....[59]....
        /*0904*/ 	.word	0x0000e750


	//   ....[60]....
        /*0908*/ 	.word	0x0000e780


	//   ....[61]....
        /*090c*/ 	.word	0x0000e960


	//   ....[62]....
        /*0910*/ 	.word	0x0000ef70


	//   ....[63]....
        /*0914*/ 	.word	0x0000f2d0


	//   ....[64]....
        /*0918*/ 	.word	0x0000f2f0


	//   ....[65]....
        /*091c*/ 	.word	0x0000fe10


	//   ....[66]....
        /*0920*/ 	.word	0x0000fe30


	//   ....[67]....
        /*0924*/ 	.word	0x00011060


	//   ....[68]....
        /*0928*/ 	.word	0x00011070


	//   ....[69]....
        /*092c*/ 	.word	0x000110a0


	//   ....[70]....
        /*0930*/ 	.word	0x000110c0


	//   ....[71]....
        /*0934*/ 	.word	0x00012b20


	//   ....[72]....
        /*0938*/ 	.word	0x00012b60


	//   ....[73]....
        /*093c*/ 	.word	0x00012bc0


	//   ....[74]....
        /*0940*/ 	.word	0x00012bf0


	//   ....[75]....
        /*0944*/ 	.word	0x00012e20


	//   ....[76]....
        /*0948*/ 	.word	0x00012e30


	//   ....[77]....
        /*094c*/ 	.word	0x00013030


	//   ....[78]....
        /*0950*/ 	.word	0x00013060


	//   ....[79]....
        /*0954*/ 	.word	0x00013220


	//   ....[80]....
        /*0958*/ 	.word	0x00013250


	//   ....[81]....
        /*095c*/ 	.word	0x00013410


	//   ....[82]....
        /*0960*/ 	.word	0x00013430


	//   ....[83]....
        /*0964*/ 	.word	0x00013db0


	//   ....[84]....
        /*0968*/ 	.word	0x00013dd0


	//   ....[85]....
        /*096c*/ 	.word	0x00013f90


	//   ....[86]....
        /*0970*/ 	.word	0x00013fc0


	//   ....[87]....
        /*0974*/ 	.word	0x00014150


	//   ....[88]....
        /*0978*/ 	.word	0x00014180


	//   ....[89]....
        /*097c*/ 	.word	0x00014310


	//   ....[90]....
        /*0980*/ 	.word	0x00014330


	//   ....[91]....
        /*0984*/ 	.word	0x00014500


	//   ....[92]....
        /*0988*/ 	.word	0x00014560


	//   ....[93]....
        /*098c*/ 	.word	0x000145c0


	//   ....[94]....
        /*0990*/ 	.word	0x00014620


	//   ....[95]....
        /*0994*/ 	.word	0x00014690


	//   ....[96]....
        /*0998*/ 	.word	0x000146f0


	//   ....[97]....
        /*099c*/ 	.word	0x00014750


	//   ....[98]....
        /*09a0*/ 	.word	0x000147b0


	//----- nvinfo : EIATTR_EXIT_INSTR_OFFSETS
	.align		4
.L_676:
        /*09a4*/ 	.byte	0x04, 0x1c
        /*09a6*/ 	.short	(.L_678 - .L_677)


	//   ....[0]....
.L_677:
        /*09a8*/ 	.word	0x00000450


	//   ....[1]....
        /*09ac*/ 	.word	0x00013440


	//   ....[2]....
        /*09b0*/ 	.word	0x00013580


	//   ....[3]....
        /*09b4*/ 	.word	0x000135e0


	//   ....[4]....
        /*09b8*/ 	.word	0x00014340


	//   ....[5]....
        /*09bc*/ 	.word	0x00014450


	//   ....[6]....
        /*09c0*/ 	.word	0x000144b0


	//----- nvinfo : EIATTR_CTAIDZ_USED
	.align		4
.L_678:
        /*09c4*/ 	.byte	0x01, 0x04
	.zero		2


	//----- nvinfo : EIATTR_MAX_THREADS
	.align		4
        /*09c8*/ 	.byte	0x04, 0x05
        /*09ca*/ 	.short	(.L_680 - .L_679)
.L_679:
        /*09cc*/ 	.word	0x00000100
        /*09d0*/ 	.word	0x00000001
        /*09d4*/ 	.word	0x00000001


	//----- nvinfo : EIATTR_CRS_STACK_SIZE
	.align		4
.L_680:
        /*09d8*/ 	.byte	0x04, 0x1e
        /*09da*/ 	.short	(.L_682 - .L_681)
.L_681:
        /*09dc*/ 	.word	0x00000000
.L_682:


//--------------------- .nv.info._ZN7cutlass13device_kernelIN5flash19enable_sm80_to_sm89INS1_16FlashAttnFwdSm80INS1_25CollectiveMainloopFwdSm80ILi8ELi1ELb0EN4cute5tupleIJNS5_1CILi128EEENS7_ILi32EEENS7_ILi256EEEEEELi256ENS_10bfloat16_tEfNS_4arch4Sm80ELb0ELb1ELb0ELb1ELb1ELb1ELb1ELb0EEENS1_21CollectiveEpilogueFwdINS6_IJS8_SA_S9_EEENS6_IJNS7_ILi1EEESI_SI_EEESC_SE_Li256ELb1ELb1ELb0ELb0EEENS1_19SingleTileSchedulerILb1ELb0ELb1ELi128EEEEEEEEEvNT_6ParamsE --------------------------
	.section	.nv.info._ZN7cutlass13device_kernelIN5flash19enable_sm80_to_sm89INS1_16FlashAttnFwdSm80INS1_25CollectiveMainloopFwdSm80ILi8ELi1ELb0EN4cute5tupleIJNS5_1CILi128EEENS7_ILi32EEENS7_ILi256EEEEEELi256ENS_10bfloat16_tEfNS_4arch4Sm80ELb0ELb1ELb0ELb1ELb1ELb1ELb1ELb0EEENS1_21CollectiveEpilogueFwdINS6_IJS8_SA_S9_EEENS6_IJNS7_ILi1EEESI_SI_EEESC_SE_Li256ELb1ELb1ELb0ELb0EEENS1_19SingleTileSchedulerILb1ELb0ELb1ELi128EEEEEEEEEvNT_6ParamsE,"",@"SHT_CUDA_INFO"
	.sectionflags	@""
	.align	4


	//----- nvinfo : EIATTR_CUDA_API_VERSION
	.align		4
        /*0000*/ 	.byte	0x04, 0x37
        /*0002*/ 	.short	(.L_684 - .L_683)
.L_683:
        /*0004*/ 	.word	0x00000082


	//----- nvinfo : EIATTR_SW2861232_WAR
	.align		4
.L_684:
        /*0008*/ 	.byte	0x01, 0x35
	.zero		2


	//----- nvinfo : EIATTR_PARAM_CBANK
	.align		4
        /*000c*/ 	.byte	0x04, 0x0a
        /*000e*/ 	.short	(.L_686 - .L_685)
	.align		4
.L_685:
        /*0010*/ 	.word	index@(.nv.constant0._ZN7cutlass13device_kernelIN5flash19enable_sm80_to_sm89INS1_16FlashAttnFwdSm80INS1_25CollectiveMainloopFwdSm80ILi8ELi1ELb0EN4cute5tupleIJNS5_1CILi128EEENS7_ILi32EEENS7_ILi256EEEEEELi256ENS_10bfloat16_tEfNS_4arch4Sm80ELb0ELb1ELb0ELb1ELb1ELb1ELb1ELb0EEENS1_21CollectiveEpilogueFwdINS6_IJS8_SA_S9_EEENS6_IJNS7_ILi1EEESI_SI_EEESC_SE_Li256ELb1ELb1ELb0ELb0EEENS1_19SingleTileSchedulerILb1ELb0ELb1ELi128EEEEEEEEEvNT_6ParamsE)
        /*0014*/ 	.short	0x0160
        /*0016*/ 	.short	0x0418


	//----- nvinfo : EIATTR_CBANK_PARAM_SIZE
	.align		4
.L_686:
        /*0018*/ 	.byte	0x03, 0x19
        /*001a*/ 	.short	0x0418


	//----- nvinfo : EIATTR_KPARAM_INFO
	.align		4
        /*001c*/ 	.byte	0x04, 0x17
        /*001e*/ 	.short	(.L_688 - .L_687)
.L_687:
        /*0020*/ 	.word	0x00000000
        /*0024*/ 	.short	0x0000
        /*0026*/ 	.short	0x0000
        /*0028*/ 	.byte	0x00, 0xf0, 0x61, 0x10


	//----- nvinfo : EIATTR_MAXREG_COUNT
	.align		4
.L_688:
        /*002c*/ 	.byte	0x03, 0x1b
        /*002e*/ 	.short	0x00ff


	//----- nvinfo : EIATTR_NUM_BARRIERS
	.align		4
        /*0030*/ 	.byte	0x02, 0x4c
        /*0032*/ 	.byte	0x02
	.zero		1


	//----- nvinfo : EIATTR_MERCURY_ISA_VERSION
	.align		4
        /*0034*/ 	.byte	0x03, 0x5f
        /*0036*/ 	.short	0x0000


	//----- nvinfo : EIATTR_COOP_GROUP_MASK_REGIDS
	.align		4
        /*0038*/ 	.byte	0x04, 0x29
        /*003a*/ 	.short	(.L_690 - .L_689)


	//   ....[0]....
.L_689:
        /*003c*/ 	.word	0xffffffff


	//   ....[1]....
        /*0040*/ 	.word	0xffffffff


	//   ....[2]....
        /*0044*/ 	.word	0xffffffff


	//   ....[3]....
        /*0048*/ 	.word	0xffffffff


	//   ....[4]....
        /*004c*/ 	.word	0xffffffff


	//   ....[5]....
        /*0050*/ 	.word	0xffffffff


	//   ....[6]....
        /*0054*/ 	.word	0xffffffff


	//   ....[7]....
        /*0058*/ 	.word	0xffffffff


	//   ....[8]....
        /*005c*/ 	.word	0xffffffff


	//   ....[9]....
        /*0060*/ 	.word	0xffffffff


	//   ....[10]....
        /*0064*/ 	.word	0xffffffff


	//   ....[11]....
        /*0068*/ 	.word	0xffffffff


	//   ....[12]....
        /*006c*/ 	.word	0xffffffff


	//   ....[13]....
        /*0070*/ 	.word	0xffffffff


	//   ....[14]....
        /*0074*/ 	.word	0xffffffff


	//   ....[15]....
        /*0078*/ 	.word	0xffffffff


	//   ....[16]....
        /*007c*/ 	.word	0xffffffff


	//   ....[17]....
        /*0080*/ 	.word	0xffffffff


	//   ....[18]....
        /*0084*/ 	.word	0xffffffff


	//   ....[19]....
        /*0088*/ 	.word	0xffffffff


	//   ....[20]....
        /*008c*/ 	.word	0xffffffff


	//   ....[21]....
        /*0090*/ 	.word	0xffffffff


	//   ....[22]....
        /*0094*/ 	.word	0xffffffff


	//   ....[23]....
        /*0098*/ 	.word	0xffffffff


	//   ....[24]....
        /*009c*/ 	.word	0xffffffff


	//   ....[25]....
        /*00a0*/ 	.word	0xffffffff


	//   ....[26]....
        /*00a4*/ 	.word	0xffffffff


	//   ....[27]....
        /*00a8*/ 	.word	0xffffffff


	//   ....[28]....
        /*00ac*/ 	.word	0xffffffff


	//   ....[29]....
        /*00b0*/ 	.word	0xffffffff


	//   ....[30]....
        /*00b4*/ 	.word	0xffffffff


	//   ....[31]....
        /*00b8*/ 	.word	0xffffffff


	//   ....[32]....
        /*00bc*/ 	.word	0xffffffff


	//   ....[33]....
        /*00c0*/ 	.word	0xffffffff


	//   ....[34]....
        /*00c4*/ 	.word	0xffffffff


	//   ....[35]....
        /*00c8*/ 	.word	0xffffffff


	//   ....[36]....
        /*00cc*/ 	.word	0xffffffff


	//   ....[37]....
        /*00d0*/ 	.word	0xffffffff


	//   ....[38]....
        /*00d4*/ 	.word	0xffffffff


	//   ....[39]....
        /*00d8*/ 	.word	0xffffffff


	//   ....[40]....
        /*00dc*/ 	.word	0xffffffff


	//   ....[41]....
        /*00e0*/ 	.word	0xffffffff


	//   ....[42]....
        /*00e4*/ 	.word	0xffffffff


	//   ....[43]....
        /*00e8*/ 	.word	0xffffffff


	//   ....[44]....
        /*00ec*/ 	.word	0xffffffff


	//   ....[45]....
        /*00f0*/ 	.word	0xffffffff


	//   ....[46]....
        /*00f4*/ 	.word	0xffffffff


	//   ....[47]....
        /*00f8*/ 	.word	0xffffffff


	//   ....[48]....
        /*00fc*/ 	.word	0xffffffff


	//   ....[49]....
        /*0100*/ 	.word	0xffffffff


	//   ....[50]....
        /*0104*/ 	.word	0xffffffff


	//   ....[51]....
        /*0108*/ 	.word	0xffffffff


	//   ....[52]....
        /*010c*/ 	.word	0xffffffff


	//   ....[53]....
        /*0110*/ 	.word	0xffffffff


	//   ....[54]....
        /*0114*/ 	.word	0xffffffff


	//   ....[55]....
        /*0118*/ 	.word	0xffffffff


	//   ....[56]....
        /*011c*/ 	.word	0xffffffff


	//   ....[57]....
        /*0120*/ 	.word	0xffffffff


	//   ....[58]....
        /*0124*/ 	.word	0xffffffff


	//   ....[59]....
        /*0128*/ 	.word	0xffffffff


	//   ....[60]....
        /*012c*/ 	.word	0xffffffff


	//   ....[61]....
        /*0130*/ 	.word	0xffffffff


	//   ....[62]....
        /*0134*/ 	.word	0xffffffff


	//   ....[63]....
        /*0138*/ 	.word	0xffffffff


	//   ....[64]....
        /*013c*/ 	.word	0xffffffff


	//   ....[65]....
        /*0140*/ 	.word	0xffffffff


	//   ....[66]....
        /*0144*/ 	.word	0xffffffff


	//   ....[67]....
        /*0148*/ 	.word	0xffffffff


	//   ....[68]....
        /*014c*/ 	.word	0xffffffff


	//   ....[69]....
        /*0150*/ 	.word	0xffffffff


	//   ....[70]....
        /*0154*/ 	.word	0xffffffff


	//   ....[71]....
        /*0158*/ 	.word	0xffffffff


	//   ....[72]....
        /*015c*/ 	.word	0xffffffff


	//   ....[73]....
        /*0160*/ 	.word	0xffffffff


	//   ....[74]....
        /*0164*/ 	.word	0xffffffff


	//   ....[75]....
        /*0168*/ 	.word	0xffffffff


	//   ....[76]....
        /*016c*/ 	.word	0xffffffff


	//   ....[77]....
        /*0170*/ 	.word	0xffffffff


	//   ....[78]....
        /*0174*/ 	.word	0xffffffff


	//   ....[79]....
        /*0178*/ 	.word	0xffffffff


	//   ....[80]....
        /*017c*/ 	.word	0xffffffff


	//   ....[81]....
        /*0180*/ 	.word	0xffffffff


	//   ....[82]....
        /*0184*/ 	.word	0xffffffff


	//   ....[83]....
        /*0188*/ 	.word	0xffffffff


	//   ....[84]....
        /*018c*/ 	.word	0xffffffff


	//   ....[85]....
        /*0190*/ 	.word	0xffffffff


	//   ....[86]....
        /*0194*/ 	.word	0xffffffff


	//   ....[87]....
        /*0198*/ 	.word	0xffffffff


	//   ....[88]....
        /*019c*/ 	.word	0xffffffff


	//   ....[89]....
        /*01a0*/ 	.word	0xffffffff


	//   ....[90]....
        /*01a4*/ 	.word	0xffffffff


	//   ....[91]....
        /*01a8*/ 	.word	0xffffffff


	//   ....[92]....
        /*01ac*/ 	.word	0xffffffff


	//   ....[93]....
        /*01b0*/ 	.word	0xffffffff


	//   ....[94]....
        /*01b4*/ 	.word	0xffffffff


	//   ....[95]....
        /*01b8*/ 	.word	0xffffffff


	//   ....[96]....
        /*01bc*/ 	.word	0xffffffff


	//   ....[97]....
        /*01c0*/ 	.word	0xffffffff


	//   ....[98]....
        /*01c4*/ 	.word	0xffffffff


	//   ....[99]....
        /*01c8*/ 	.word	0xffffffff


	//   ....[100]....
        /*01cc*/ 	.word	0xffffffff


	//   ....[101]....
        /*01d0*/ 	.word	0xffffffff


	//   ....[102]....
        /*01d4*/ 	.word	0xffffffff


	//   ....[103]....
        /*01d8*/ 	.word	0xffffffff


	//   ....[104]....
        /*01dc*/ 	.word	0xffffffff


	//   ....[105]....
        /*01e0*/ 	.word	0xffffffff


	//   ....[106]....
        /*01e4*/ 	.word	0xffffffff


	//   ....[107]....
        /*01e8*/ 	.word	0xffffffff


	//   ....[108]....
        /*01ec*/ 	.word	0xffffffff


	//   ....[109]....
        /*01f0*/ 	.word	0xffffffff


	//   ....[110]....
        /*01f4*/ 	.word	0xffffffff


	//   ....[111]....
        /*01f8*/ 	.word	0xffffffff


	//   ....[112]....
        /*01fc*/ 	.word	0xffffffff


	//----- nvinfo : EIATTR_COOP_GROUP_INSTR_OFFSETS
	.align		4
.L_690:
        /*0200*/ 	.byte	0x04, 0x28
        /*0202*/ 	.short	(.L_692 - .L_691)


	//   ....[0]....
.L_691:
        /*0204*/ 	.word	0x00000090


	//   ....[1]....
        /*0208*/ 	.word	0x00002380


	//   ....[2]....
        /*020c*/ 	.word	0x00002390


	//   ....[3]....
        /*0210*/ 	.word	0x000035b0


	//   ....[4]....
        /*0214*/ 	.word	0x000035c0


	//   ....[5]....
        /*0218*/ 	.word	0x000046d0


	//   ....[6]....
        /*021c*/ 	.word	0x000046f0


	//   ....[7]....
        /*0220*/ 	.word	0x00004ac0


	//   ....[8]....
        /*0224*/ 	.word	0x00004ae0


	//   ....[9]....
        /*0228*/ 	.word	0x00005c30


	//   ....[10]....
        /*022c*/ 	.word	0x00005c70


	//   ....[11]....
        /*0230*/ 	.word	0x00005e60


	//   ....[12]....
        /*0234*/ 	.word	0x00005e90


	//   ....[13]....
        /*0238*/ 	.word	0x00006010


	//   ....[14]....
        /*023c*/ 	.word	0x00006040


	//   ....[15]....
        /*0240*/ 	.word	0x000061c0


	//   ....[16]....
        /*0244*/ 	.word	0x00006200


	//   ....[17]....
        /*0248*/ 	.word	0x00006710


	//   ....[18]....
        /*024c*/ 	.word	0x00006760


	//   ....[19]....
        /*0250*/ 	.word	0x00006b70


	//   ....[20]....
        /*0254*/ 	.word	0x00006bd0


	//   ....[21]....
        /*0258*/ 	.word	0x00006c00


	//   ....[22]....
        /*025c*/ 	.word	0x00006c10


	//   ....[23]....
        /*0260*/ 	.word	0x00006ee0


	//   ....[24]....
        /*0264*/ 	.word	0x000070a0


	//   ....[25]....
        /*0268*/ 	.word	0x000070e0


	//   ....[26]....
        /*026c*/ 	.word	0x00007120


	//   ....[27]....
        /*0270*/ 	.word	0x00007450


	//   ....[28]....
        /*0274*/ 	.word	0x00007610


	//   ....[29]....
        /*0278*/ 	.word	0x00007650


	//   ....[30]....
        /*027c*/ 	.word	0x00007690


	//   ....[31]....
        /*0280*/ 	.word	0x000079d0


	//   ....[32]....
        /*0284*/ 	.word	0x00007b90


	//   ....[33]....
        /*0288*/ 	.word	0x00007bd0


	//   ....[34]....
        /*028c*/ 	.word	0x00007c10


	//   ....[35]....
        /*0290*/ 	.word	0x0000b630


	//   ....[36]....
        /*0294*/ 	.word	0x0000b690


	//   ....[37]....
        /*0298*/ 	.word	0x0000b6d0


	//   ....[38]....
        /*029c*/ 	.word	0x0000b6f0


	//   ....[39]....
        /*02a0*/ 	.word	0x0000b890


	//   ....[40]....
        /*02a4*/ 	.word	0x0000ba50


	//   ....[41]....
        /*02a8*/ 	.word	0x0000ba90


	//   ....[42]....
        /*02ac*/ 	.word	0x0000bad0


	//   ....[43]....
        /*02b0*/ 	.word	0x0000bcd0


	//   ....[44]....
        /*02b4*/ 	.word	0x0000be90


	//   ....[45]....
        /*02b8*/ 	.word	0x0000bed0


	//   ....[46]....
        /*02bc*/ 	.word	0x0000bf10


	//   ....[47]....
        /*02c0*/ 	.word	0x0000c120


	//   ....[48]....
        /*02c4*/ 	.word	0x0000c230


	//   ....[49]....
        /*02c8*/ 	.word	0x0000c270


	//   ....[50]....
        /*02cc*/ 	.word	0x0000c2b0


	//   ....[51]....
        /*02d0*/ 	.word	0x00010620


	//   ....[52]....
        /*02d4*/ 	.word	0x00010650


	//   ....[53]....
        /*02d8*/ 	.word	0x00011200


	//   ....[54]....
        /*02dc*/ 	.word	0x00011210


	//   ....[55]....
        /*02e0*/ 	.word	0x00011520


	//   ....[56]....
        /*02e4*/ 	.word	0x00011830


	//   ....[57]....
        /*02e8*/ 	.word	0x00011e90


	//   ....[58]....
        /*02ec*/ 	.word	0x00011ec0


	//   ....[59]....
        /*02f0*/ 	.word	0x00011f20


	//   ....[60]....
        /*02f4*/ 	.word	0x00011f50


	//   ....[61]....
        /*02f8*/ 	.word	0x00012c00


	//   ....[62]....
        /*02fc*/ 	.word	0x00012c10


	//   ....[63]....
        /*0300*/ 	.word	0x000135b0


	//   ....[64]....
        /*0304*/ 	.word	0x000135c0


	//   ....[65]....
        /*0308*/ 	.word	0x00013750


	//   ....[66]....
        /*030c*/ 	.word	0x000139f0


	//   ....[67]....
        /*0310*/ 	.word	0x00013ef0


	//   ....[68]....
        /*0314*/ 	.word	0x00014040


	//   ....[69]....
        /*0318*/ 	.word	0x00014110


	//   ....[70]....
        /*031c*/ 	.word	0x00014220


	//   ....[71]....
        /*0320*/ 	.word	0x000158c0


	//   ....[72]....
        /*0324*/ 	.word	0x000158d0


	//   ....[73]....
        /*0328*/ 	.word	0x00016270


	//   ....[74]....
        /*032c*/ 	.word	0x00016280


	//   ....[75]....
        /*0330*/ 	.word	0x000164c0


	//   ....[76]....
        /*0334*/ 	.word	0x000164e0


	//   ....[77]....
        /*0338*/ 	.word	0x00016570


	//   ....[78]....
        /*033c*/ 	.word	0x00016580


	//   ....[79]....
        /*0340*/ 	.word	0x000179a0


	//   ....[80]....
        /*0344*/ 	.word	0x000179b0


	//   ....[81]....
        /*0348*/ 	.word	0x00018390


	//   ....[82]....
        /*034c*/ 	.word	0x000183a0


	//   ....[83]....
        /*0350*/ 	.word	0x00018530


	//   ....[84]....
        /*0354*/ 	.word	0x000187d0


	//   ....[85]....
        /*0358*/ 	.word	0x00018d90


	//   ....[86]....
        /*035c*/ 	.word	0x00018e30


	//   ....[87]....
        /*0360*/ 	.word	0x00018f00


	//   ....[88]....
        /*0364*/ 	.word	0x00019010


	//   ....[89]....
        /*0368*/ 	.word	0x0001a170


	//   ....[90]....
        /*036c*/ 	.word	0x0001a1a0


	//   ....[91]....
        /*0370*/ 	.word	0x0001a1f0


	//   ....[92]....
        /*0374*/ 	.word	0x0001a200


	//   ....[93]....
        /*0378*/ 	.word	0x0001bc60


	//   ....[94]....
        /*037c*/ 	.word	0x0001bca0


	//   ....[95]....
        /*0380*/ 	.word	0x0001bce0


	//   ....[96]....
        /*0384*/ 	.word	0x0001bd10


	//   ....[97]....
        /*0388*/ 	.word	0x0001bf50


	//   ....[98]....
        /*038c*/ 	.word	0x0001bf60


	//   ....[99]....
        /*0390*/ 	.word	0x0001c160


	//   ....[100]....
        /*0394*/ 	.word	0x0001c190


	//   ....[101]....
        /*0398*/ 	.word	0x0001c350


	//   ....[102]....
        /*039c*/ 	.word	0x0001c380


	//   ....[103]....
        /*03a0*/ 	.word	0x0001c540


	//   ....[104]....
        /*03a4*/ 	.word	0x0001c560


	//   ....[105]....
        /*03a8*/ 	.word	0x0001cf10


	//   ....[106]....
        /*03ac*/ 	.word	0x0001cf30


	//   ....[107]....
        /*03b0*/ 	.word	0x0001d0c0


	//   ....[108]....
        /*03b4*/ 	.word	0x0001d0f0


	//   ....[109]....
        /*03b8*/ 	.word	0x0001d280


	//   ....[110]....
        /*03bc*/ 	.word	0x0001d2b0


	//   ....[111]....
        /*03c0*/ 	.word	0x0001d440


	//   ....[112]....
        /*03c4*/ 	.word	0x0001d460


	//----- nvinfo : EIATTR_EXIT_INSTR_OFFSETS
	.align		4
.L_692:
        /*03c8*/ 	.byte	0x04, 0x1c
        /*03ca*/ 	.short	(.L_694 - .L_693)


	//   ....[0]....
.L_693:
        /*03cc*/ 	.word	0x00000440


	//   ....[1]....
        /*03d0*/ 	.word	0x0001c570


	//   ....[2]....
        /*03d4*/ 	.word	0x0001c6b0


	//   ....[3]....
        /*03d8*/ 	.word	0x0001c710


	//   ....[4]....
        /*03dc*/ 	.word	0x0001d470


	//   ....[5]....
        /*03e0*/ 	.word	0x0001d580


	//   ....[6]....
        /*03e4*/ 	.word	0x0001d5e0


	//----- nvinfo : EIATTR_CTAIDZ_USED
	.align		4
.L_694:
        /*03e8*/ 	.byte	0x01, 0x04
	.zero		2


	//----- nvinfo : EIATTR_MAX_THREADS
	.align		4
        /*03ec*/ 	.byte	0x04, 0x05
        /*03ee*/ 	.short	(.L_696 - .L_695)
.L_695:
        /*03f0*/ 	.word	0x00000100
        /*03f4*/ 	.word	0x00000001
        /*03f8*/ 	.word	0x00000001


	//----- nvinfo : EIATTR_CRS_STACK_SIZE
	.align		4
.L_696:
        /*03fc*/ 	.byte	0x04, 0x1e
        /*03fe*/ 	.short	(.L_698 - .L_697)
.L_697:
        /*0400*/ 	.word	0x00000000
.L_698:


//--------------------- .nv.info._ZN7cutlass13device_kernelIN5flash19enable_sm80_to_sm89INS1_16FlashAttnFwdSm80INS1_25CollectiveMainloopFwdSm80ILi8ELi1ELb1EN4cute5tupleIJNS5_1CILi128EEENS7_ILi64EEENS7_ILi256EEEEEELi256ENS_10bfloat16_tEfNS_4arch4Sm80ELb1ELb0ELb0ELb0ELb1ELb0ELb1ELb0EEENS1_21CollectiveEpilogueFwdINS6_IJS8_SA_S9_EEENS6_IJNS7_ILi1EEESI_SI_EEESC_SE_Li256ELb0ELb1ELb0ELb0EEENS1_30DynamicPersistentTileSchedulerILi256ELi256ELb0ELb1ELb0EEEEEEEEEvNT_6ParamsE --------------------------
	.section	.nv.info._ZN7cutlass13device_kernelIN5flash19enable_sm80_to_sm89INS1_16FlashAttnFwdSm80INS1_25CollectiveMainloopFwdSm80ILi8ELi1ELb1EN4cute5tupleIJNS5_1CILi128EEENS7_ILi64EEENS7_ILi256EEEEEELi256ENS_10bfloat16_tEfNS_4arch4Sm80ELb1ELb0ELb0ELb0ELb1ELb0ELb1ELb0EEENS1_21CollectiveEpilogueFwdINS6_IJS8_SA_S9_EEENS6_IJNS7_ILi1EEESI_SI_EEESC_SE_Li256ELb0ELb1ELb0ELb0EEENS1_30DynamicPersistentTileSchedulerILi256ELi256ELb0ELb1ELb0EEEEEEEEEvNT_6ParamsE,"",@"SHT_CUDA_INFO"
	.sectionflags	@""
	.align	4


	//----- nvinfo : EIATTR_CUDA_API_VERSION
	.align		4
        /*0000*/ 	.byte	0x04, 0x37
        /*0002*/ 	.short	(.L_700 - .L_699)
.L_699:
        /*0004*/ 	.word	0x00000082


	//----- nvinfo : EIATTR_SW2861232_WAR
	.align		4
.L_700:
        /*0008*/ 	.byte	0x01, 0x35
	.zero		2


	//----- nvinfo : EIATTR_PARAM_CBANK
	.align		4
        /*000c*/ 	.byte	0x04, 0x0a
        /*000e*/ 	.short	(.L_702 - .L_701)
	.align		4
.L_701:
        /*0010*/ 	.word	index@(.nv.constant0._ZN7cutlass13device_kernelIN5flash19enable_sm80_to_sm89INS1_16FlashAttnFwdSm80INS1_25CollectiveMainloopFwdSm80ILi8ELi1ELb1EN4cute5tupleIJNS5_1CILi128EEENS7_ILi64EEENS7_ILi256EEEEEELi256ENS_10bfloat16_tEfNS_4arch4Sm80ELb1ELb0ELb0ELb0ELb1ELb0ELb1ELb0EEENS1_21CollectiveEpilogueFwdINS6_IJS8_SA_S9_EEENS6_IJNS7_ILi1EEESI_SI_EEESC_SE_Li256ELb0ELb1ELb0ELb0EEENS1_30DynamicPersistentTileSchedulerILi256ELi256ELb0ELb1ELb0EEEEEEEEEvNT_6ParamsE)
        /*0014*/ 	.short	0x0160
        /*0016*/ 	.short	0x0428


	//----- nvinfo : EIATTR_CBANK_PARAM_SIZE
	.align		4
.L_702:
        /*0018*/ 	.byte	0x03, 0x19
        /*001a*/ 	.short	0x0428


	//----- nvinfo : EIATTR_KPARAM_INFO
	.align		4
        /*001c*/ 	.byte	0x04, 0x17
        /*001e*/ 	.short	(.L_704 - .L_703)
.L_703:
        /*0020*/ 	.word	0x00000000
        /*0024*/ 	.short	0x0000
        /*0026*/ 	.short	0x0000
        /*0028*/ 	.byte	0x00, 0xf0, 0xa1, 0x10


	//----- nvinfo : EIATTR_MAXREG_COUNT
	.align		4
.L_704:
        /*002c*/ 	.byte	0x03, 0x1b
        /*002e*/ 	.short	0x00ff


	//----- nvinfo : EIATTR_NUM_BARRIERS
	.align		4
        /*0030*/ 	.byte	0x02, 0x4c
        /*0032*/ 	.byte	0x06
	.zero		1


	//----- nvinfo : EIATTR_ANNOTATIONS
	.align		4
        /*0034*/ 	.byte	0x04, 0x55
        /*0036*/ 	.short	(.L_706 - .L_705)


	//   ....[0]....
.L_705:
        /* <DEDUP_REMOVED lines=174> */


	//----- nvinfo : EIATTR_MERCURY_ISA_VERSION
	.align		4
.L_706:
        /*0b08*/ 	.byte	0x03, 0x5f
        /*0b0a*/ 	.short	0x0000


	//----- nvinfo : EIATTR_INT_WARP_WIDE_INSTR_OFFSETS
	.align		4
        /*0b0c*/ 	.byte	0x04, 0x31
        /*0b0e*/ 	.short	(.L_708 - .L_707)


	//   ....[0]....
.L_707:
        /*0b10*/ 	.word	0x0000e110


	//   ....[1]....
        /*0b14*/ 	.word	0x0000e190


	//----- nvinfo : EIATTR_COOP_GROUP_MASK_REGIDS
	.align		4
.L_708:
        /*0b18*/ 	.byte	0x04, 0x29
        /*0b1a*/ 	.short	(.L_710 - .L_709)


	//   ....[0]....
.L_709:
        /*0b1c*/ 	.word	0xffffffff


	//   ....[1]....
        /*0b20*/ 	.word	0xffffffff


	//   ....[2]....
        /*0b24*/ 	.word	0xffffffff


	//   ....[3]....
        /*0b28*/ 	.word	0xffffffff


	//   ....[4]....
        /*0b2c*/ 	.word	0xffffffff


	//   ....[5]....
        /*0b30*/ 	.word	0xffffffff


	//   ....[6]....
        /*0b34*/ 	.word	0xffffffff


	//   ....[7]....
        /*0b38*/ 	.word	0xffffffff


	//   ....[8]....
        /*0b3c*/ 	.word	0xffffffff


	//   ....[9]....
        /*0b40*/ 	.word	0xffffffff


	//   ....[10]....
        /*0b44*/ 	.word	0xffffffff


	//   ....[11]....
        /*0b48*/ 	.word	0xffffffff


	//   ....[12]....
        /*0b4c*/ 	.word	0xffffffff


	//   ....[13]....
        /*0b50*/ 	.word	0xffffffff


	//   ....[14]....
        /*0b54*/ 	.word	0xffffffff


	//   ....[15]....
        /*0b58*/ 	.word	0xffffffff


	//   ....[16]....
        /*0b5c*/ 	.word	0xffffffff


	//   ....[17]....
        /*0b60*/ 	.word	0xffffffff


	//   ....[18]....
        /*0b64*/ 	.word	0xffffffff


	//   ....[19]....
        /*0b68*/ 	.word	0xffffffff


	//   ....[20]....
        /*0b6c*/ 	.word	0xffffffff


	//   ....[21]....
        /*0b70*/ 	.word	0xffffffff


	//   ....[22]....
        /*0b74*/ 	.word	0xffffffff


	//   ....[23]....
        /*0b78*/ 	.word	0xffffffff


	//   ....[24]....
        /*0b7c*/ 	.word	0xffffffff


	//   ....[25]....
        /*0b80*/ 	.word	0xffffffff


	//   ....[26]....
        /*0b84*/ 	.word	0xffffffff


	//   ....[27]....
        /*0b88*/ 	.word	0xffffffff


	//   ....[28]....
        /*0b8c*/ 	.word	0xffffffff


	//   ....[29]....
        /*0b90*/ 	.word	0xffffffff


	//   ....[30]....
        /*0b94*/ 	.word	0xffffffff


	//   ....[31]....
        /*0b98*/ 	.word	0xffffffff


	//   ....[32]....
        /*0b9c*/ 	.word	0xffffffff


	//   ....[33]....
        /*0ba0*/ 	.word	0xffffffff


	//   ....[34]....
        /*0ba4*/ 	.word	0xffffffff


	//   ....[35]....
        /*0ba8*/ 	.word	0xffffffff


	//   ....[36]....
        /*0bac*/ 	.word	0xffffffff


	//   ....[37]....
        /*0bb0*/ 	.word	0xffffffff


	//   ....[38]....
        /*0bb4*/ 	.word	0xffffffff


	//   ....[39]....
        /*0bb8*/ 	.word	0xffffffff


	//   ....[40]....
        /*0bbc*/ 	.word	0xffffffff


	//   ....[41]....
        /*0bc0*/ 	.word	0xffffffff


	//   ....[42]....
        /*0bc4*/ 	.word	0xffffffff


	//   ....[43]....
        /*0bc8*/ 	.word	0xffffffff


	//   ....[44]....
        /*0bcc*/ 	.word	0xffffffff


	//   ....[45]....
        /*0bd0*/ 	.word	0xffffffff


	//   ....[46]....
        /*0bd4*/ 	.word	0xffffffff


	//   ....[47]....
        /*0bd8*/ 	.word	0xffffffff


	//   ....[48]....
        /*0bdc*/ 	.word	0xffffffff


	//   ....[49]....
        /*0be0*/ 	.word	0xffffffff


	//   ....[50]....
        /*0be4*/ 	.word	0xffffffff


	//   ....[51]....
        /*0be8*/ 	.word	0xffffffff


	//   ....[52]....
        /*0bec*/ 	.word	0xffffffff


	//   ....[53]....
        /*0bf0*/ 	.word	0xffffffff


	//   ....[54]....
        /*0bf4*/ 	.word	0xffffffff


	//   ....[55]....
        /*0bf8*/ 	.word	0xffffffff


	//   ....[56]....
        /*0bfc*/ 	.word	0xffffffff


	//   ....[57]....
        /*0c00*/ 	.word	0xffffffff


	//   ....[58]....
        /*0c04*/ 	.word	0xffffffff


	//   ....[59]....
        /*0c08*/ 	.word	0xffffffff


	//   ....[60]....
        /*0c0c*/ 	.word	0xffffffff


	//   ....[61]....
        /*0c10*/ 	.word	0xffffffff


	//   ....[62]....
        /*0c14*/ 	.word	0xffffffff


	//   ....[63]....
        /*0c18*/ 	.word	0xffffffff


	//   ....[64]....
        /*0c1c*/ 	.word	0xffffffff


	//   ....[65]....
        /*0c20*/ 	.word	0xffffffff


	//   ....[66]....
        /*0c24*/ 	.word	0xffffffff


	//   ....[67]....
        /*0c28*/ 	.word	0xffffffff


	//   ....[68]....
        /*0c2c*/ 	.word	0xffffffff


	//   ....[69]....
        /*0c30*/ 	.word	0xffffffff


	//   ....[70]....
        /*0c34*/ 	.word	0xffffffff


	//   ....[71]....
        /*0c38*/ 	.word	0xffffffff


	//   ....[72]....
        /*0c3c*/ 	.word	0xffffffff


	//   ....[73]....
        /*0c40*/ 	.word	0xffffffff


	//   ....[74]....
        /*0c44*/ 	.word	0xffffffff


	//   ....[75]....
        /*0c48*/ 	.word	0xffffffff


	//   ....[76]....
        /*0c4c*/ 	.word	0xffffffff


	//   ....[77]....
        /*0c50*/ 	.word	0xffffffff


	//   ....[78]....
        /*0c54*/ 	.word	0xffffffff


	//   ....[79]....
        /*0c58*/ 	.word	0xffffffff


	//   ....[80]....
        /*0c5c*/ 	.word	0xffffffff


	//   ....[81]....
        /*0c60*/ 	.word	0xffffffff


	//   ....[82]....
        /*0c64*/ 	.word	0xffffffff


	//   ....[83]....
        /*0c68*/ 	.word	0xffffffff


	//   ....[84]....
        /*0c6c*/ 	.word	0xffffffff


	//   ....[85]....
        /*0c70*/ 	.word	0xffffffff


	//   ....[86]....
        /*0c74*/ 	.word	0xffffffff


	//   ....[87]....
        /*0c78*/ 	.word	0xffffffff


	//   ....[88]....
        /*0c7c*/ 	.word	0xffffffff


	//   ....[89]....
        /*0c80*/ 	.word	0xffffffff


	//   ....[90]....
        /*0c84*/ 	.word	0xffffffff


	//   ....[91]....
        /*0c88*/ 	.word	0xffffffff


	//   ....[92]....
        /*0c8c*/ 	.word	0xffffffff


	//   ....[93]....
        /*0c90*/ 	.word	0xffffffff


	//   ....[94]....
        /*0c94*/ 	.word	0xffffffff


	//   ....[95]....
        /*0c98*/ 	.word	0xffffffff


	//   ....[96]....
        /*0c9c*/ 	.word	0xffffffff


	//   ....[97]....
        /*0ca0*/ 	.word	0xffffffff


	//   ....[98]....
        /*0ca4*/ 	.word	0xffffffff


	//   ....[99]....
        /*0ca8*/ 	.word	0xffffffff


	//   ....[100]....
        /*0cac*/ 	.word	0xffffffff


	//   ....[101]....
        /*0cb0*/ 	.word	0xffffffff


	//   ....[102]....
        /*0cb4*/ 	.word	0xffffffff


	//   ....[103]....
        /*0cb8*/ 	.word	0xffffffff


	//   ....[104]....
        /*0cbc*/ 	.word	0xffffffff


	//   ....[105]....
        /*0cc0*/ 	.word	0xffffffff


	//   ....[106]....
        /*0cc4*/ 	.word	0xffffffff


	//   ....[107]....
        /*0cc8*/ 	.word	0xffffffff


	//   ....[108]....
        /*0ccc*/ 	.word	0xffffffff


	//   ....[109]....
        /*0cd0*/ 	.word	0xffffffff


	//   ....[110]....
        /*0cd4*/ 	.word	0xffffffff


	//   ....[111]....
        /*0cd8*/ 	.word	0xffffffff


	//   ....[112]....
        /*0cdc*/ 	.word	0xffffffff


	//   ....[113]....
        /*0ce0*/ 	.word	0xffffffff


	//   ....[114]....
        /*0ce4*/ 	.word	0xffffffff


	//   ....[115]....
        /*0ce8*/ 	.word	0xffffffff


	//   ....[116]....
        /*0cec*/ 	.word	0xffffffff


	//   ....[117]....
        /*0cf0*/ 	.word	0xffffffff


	//   ....[118]....
        /*0cf4*/ 	.word	0xffffffff


	//   ....[119]....
        /*0cf8*/ 	.word	0xffffffff


	//   ....[120]....
        /*0cfc*/ 	.word	0xffffffff


	//   ....[121]....
        /*0d00*/ 	.word	0xffffffff


	//   ....[122]....
        /*0d04*/ 	.word	0xffffffff


	//   ....[123]....
        /*0d08*/ 	.word	0xffffffff


	//   ....[124]....
        /*0d0c*/ 	.word	0xffffffff


	//----- nvinfo : EIATTR_COOP_GROUP_INSTR_OFFSETS
	.align		4
.L_710:
        /*0d10*/ 	.byte	0x04, 0x28
        /*0d12*/ 	.short	(.L_712 - .L_711)


	//   ....[0]....
.L_711:
        /*0d14*/ 	.word	0x00000050


	//   ....[1]....
        /*0d18*/ 	.word	0x000017d0


	//   ....[2]....
        /*0d1c*/ 	.word	0x00001800


	//   ....[3]....
        /*0d20*/ 	.word	0x00001830


	//   ....[4]....
        /*0d24*/ 	.word	0x00001850


	//   ....[5]....
        /*0d28*/ 	.word	0x00001a20


	//   ....[6]....
        /*0d2c*/ 	.word	0x00001a40


	//   ....[7]....
        /*0d30*/ 	.word	0x00001b70


	//   ....[8]....
        /*0d34*/ 	.word	0x00001b90


	//   ....[9]....
        /*0d38*/ 	.word	0x00001db0


	//   ....[10]....
        /*0d3c*/ 	.word	0x00001dd0


	//   ....[11]....
        /*0d40*/ 	.word	0x00001e20


	//   ....[12]....
        /*0d44*/ 	.word	0x00001e80


	//   ....[13]....
        /*0d48*/ 	.word	0x00002480


	//   ....[14]....
        /*0d4c*/ 	.word	0x00002490


	//   ....[15]....
        /*0d50*/ 	.word	0x000024a0


	//   ....[16]....
        /*0d54*/ 	.word	0x000024b0


	//   ....[17]....
        /*0d58*/ 	.word	0x00003570


	//   ....[18]....
        /*0d5c*/ 	.word	0x000035e0


	//   ....[19]....
        /*0d60*/ 	.word	0x00003700


	//   ....[20]....
        /*0d64*/ 	.word	0x00003740


	//   ....[21]....
        /*0d68*/ 	.word	0x00003a50


	//   ....[22]....
        /*0d6c*/ 	.word	0x00003c90


	//   ....[23]....
        /*0d70*/ 	.word	0x00004090


	//   ....[24]....
        /*0d74*/ 	.word	0x000040b0


	//   ....[25]....
        /*0d78*/ 	.word	0x000040d0


	//   ....[26]....
        /*0d7c*/ 	.word	0x000040f0


	//   ....[27]....
        /*0d80*/ 	.word	0x00005ce0


	//   ....[28]....
        /*0d84*/ 	.word	0x00005d50


	//   ....[29]....
        /*0d88*/ 	.word	0x00005e50


	//   ....[30]....
        /*0d8c*/ 	.word	0x00005e80


	//   ....[31]....
        /*0d90*/ 	.word	0x00007040


	//   ....[32]....
        /*0d94*/ 	.word	0x000070b0


	//   ....[33]....
        /*0d98*/ 	.word	0x000071b0


	//   ....[34]....
        /*0d9c*/ 	.word	0x000071e0


	//   ....[35]....
        /*0da0*/ 	.word	0x00007520


	//   ....[36]....
        /*0da4*/ 	.word	0x00007750


	//   ....[37]....
        /*0da8*/ 	.word	0x00007a70


	//   ....[38]....
        /*0dac*/ 	.word	0x00007a90


	//   ....[39]....
        /*0db0*/ 	.word	0x00007bb0


	//   ....[40]....
        /*0db4*/ 	.word	0x00007bd0


	//   ....[41]....
        /*0db8*/ 	.word	0x00009ee0


	//   ....[42]....
        /*0dbc*/ 	.word	0x00009f50


	//   ....[43]....
        /*0dc0*/ 	.word	0x00009fa0


	//   ....[44]....
        /*0dc4*/ 	.word	0x00009fd0


	//   ....[45]....
        /*0dc8*/ 	.word	0x0000b340


	//   ....[46]....
        /*0dcc*/ 	.word	0x0000b380


	//   ....[47]....
        /*0dd0*/ 	.word	0x0000b490


	//   ....[48]....
        /*0dd4*/ 	.word	0x0000b4b0


	//   ....[49]....
        /*0dd8*/ 	.word	0x0000b840


	//   ....[50]....
        /*0ddc*/ 	.word	0x0000b860


	//   ....[51]....
        /*0de0*/ 	.word	0x0000b880


	//   ....[52]....
        /*0de4*/ 	.word	0x0000b8a0


	//   ....[53]....
        /*0de8*/ 	.word	0x0000d6c0


	//   ....[54]....
        /*0dec*/ 	.word	0x0000d710


	//   ....[55]....
        /*0df0*/ 	.word	0x0000d730


	//   ....[56]....
        /*0df4*/ 	.word	0x0000d750


	//   ....[57]....
        /*0df8*/ 	.word	0x0000eb70


	//   ....[58]....
        /*0dfc*/ 	.word	0x0000ef20


	//   ....[59]....
        /*0e00*/ 	.word	0x0000ef40


	//   ....[60]....
        /*0e04*/ 	.word	0x0000ef60


	//   ....[61]....
        /*0e08*/ 	.word	0x0000ef80


	//   ....[62]....
        /*0e0c*/ 	.word	0x0000f220


	//   ....[63]....
        /*0e10*/ 	.word	0x0000f240


	//   ....[64]....
        /*0e14*/ 	.word	0x0000f3c0


	//   ....[65]....
        /*0e18*/ 	.word	0x0000f3f0


	//   ....[66]....
        /*0e1c*/ 	.word	0x0000f530


	//   ....[67]....
        /*0e20*/ 	.word	0x0000f560


	//   ....[68]....
        /*0e24*/ 	.word	0x0000f6a0


	//   ....[69]....
        /*0e28*/ 	.word	0x0000f6c0


	//   ....[70]....
        /*0e2c*/ 	.word	0x0000fc90


	//   ....[71]....
        /*0e30*/ 	.word	0x0000fcb0


	//   ....[72]....
        /*0e34*/ 	.word	0x0000ff10


	//   ....[73]....
        /*0e38*/ 	.word	0x0000ff20


	//   ....[74]....
        /*0e3c*/ 	.word	0x00010110


	//   ....[75]....
        /*0e40*/ 	.word	0x00010130


	//   ....[76]....
        /*0e44*/ 	.word	0x00010320


	//   ....[77]....
        /*0e48*/ 	.word	0x00010330


	//   ....[78]....
        /*0e4c*/ 	.word	0x00010590


	//   ....[79]....
        /*0e50*/ 	.word	0x000106a0


	//   ....[80]....
        /*0e54*/ 	.word	0x00010710


	//   ....[81]....
        /*0e58*/ 	.word	0x00010930


	//   ....[82]....
        /*0e5c*/ 	.word	0x000109a0


	//   ....[83]....
        /*0e60*/ 	.word	0x00010a10


	//   ....[84]....
        /*0e64*/ 	.word	0x00010a90


	//   ....[85]....
        /*0e68*/ 	.word	0x00010ed0


	//   ....[86]....
        /*0e6c*/ 	.word	0x00010f20


	//   ....[87]....
        /*0e70*/ 	.word	0x00010f70


	//   ....[88]....
        /*0e74*/ 	.word	0x00010fc0


	//   ....[89]....
        /*0e78*/ 	.word	0x00011030


	//   ....[90]....
        /*0e7c*/ 	.word	0x000110a0


	//   ....[91]....
        /*0e80*/ 	.word	0x000112c0


	//   ....[92]....
        /*0e84*/ 	.word	0x00011330


	//   ....[93]....
        /*0e88*/ 	.word	0x000113a0


	//   ....[94]....
        /*0e8c*/ 	.word	0x00011410


	//   ....[95]....
        /*0e90*/ 	.word	0x00011630


	//   ....[96]....
        /*0e94*/ 	.word	0x000116a0


	//   ....[97]....
        /*0e98*/ 	.word	0x00011710


	//   ....[98]....
        /*0e9c*/ 	.word	0x00011790


	//   ....[99]....
        /*0ea0*/ 	.word	0x00011bd0


	//   ....[100]....
        /*0ea4*/ 	.word	0x00011c10


	//   ....[101]....
        /*0ea8*/ 	.word	0x00011c60


	//   ....[102]....
        /*0eac*/ 	.word	0x00011ca0


	//   ....[103]....
        /*0eb0*/ 	.word	0x00011d00


	//   ....[104]....
        /*0eb4*/ 	.word	0x00011d70


	//   ....[105]....
        /*0eb8*/ 	.word	0x00011de0


	//   ....[106]....
        /*0ebc*/ 	.word	0x00011f90


	//   ....[107]....
        /*0ec0*/ 	.word	0x00012000


	//   ....[108]....
        /*0ec4*/ 	.word	0x00012050


	//   ....[109]....
        /*0ec8*/ 	.word	0x00012090


	//   ....[110]....
        /*0ecc*/ 	.word	0x000120e0


	//   ....[111]....
        /*0ed0*/ 	.word	0x00012120


	//   ....[112]....
        /*0ed4*/ 	.word	0x00012170


	//   ....[113]....
        /*0ed8*/ 	.word	0x000121d0


	//   ....[114]....
        /*0edc*/ 	.word	0x00012220


	//   ....[115]....
        /*0ee0*/ 	.word	0x00012280


	//   ....[116]....
        /*0ee4*/ 	.word	0x000122f0


	//   ....[117]....
        /*0ee8*/ 	.word	0x00012360


	//   ....[118]....
        /*0eec*/ 	.word	0x000123e0


	//   ....[119]....
        /*0ef0*/ 	.word	0x00012450


	//   ....[120]....
        /*0ef4*/ 	.word	0x000124d0


	//   ....[121]....
        /*0ef8*/ 	.word	0x00012550


	//   ....[122]....
        /*0efc*/ 	.word	0x000125d0


	//   ....[123]....
        /*0f00*/ 	.word	0x00012640


	//   ....[124]....
        /*0f04*/ 	.word	0x000126b0


	//----- nvinfo : EIATTR_EXIT_INSTR_OFFSETS
	.align		4
.L_712:
        /*0f08*/ 	.byte	0x04, 0x1c
        /*0f0a*/ 	.short	(.L_714 - .L_713)


	//   ....[0]....
.L_713:
        /*0f0c*/ 	.word	0x000000a0


	//   ....[1]....
        /*0f10*/ 	.word	0x00010650


	//----- nvinfo : EIATTR_MAX_THREADS
	.align		4
.L_714:
        /*0f14*/ 	.byte	0x04, 0x05
        /*0f16*/ 	.short	(.L_716 - .L_715)
.L_715:
        /*0f18*/ 	.word	0x00000100
        /*0f1c*/ 	.word	0x00000001
        /*0f20*/ 	.word	0x00000001


	//----- nvinfo : EIATTR_CRS_STACK_SIZE
	.align		4
.L_716:
        /*0f24*/ 	.byte	0x04, 0x1e
        /*0f26*/ 	.short	(.L_718 - .L_717)
.L_717:
        /*0f28*/ 	.word	0x00000000
.L_718:


//--------------------- .nv.info._ZN7cutlass13device_kernelIN5flash19enable_sm80_to_sm89INS1_16FlashAttnFwdSm80INS1_25CollectiveMainloopFwdSm80ILi8ELi1ELb1EN4cute5tupleIJNS5_1CILi128EEENS7_ILi64EEENS7_ILi256EEEEEELi256ENS_10bfloat16_tEfNS_4arch4Sm80ELb1ELb0ELb0ELb1ELb1ELb0ELb1ELb0EEENS1_21CollectiveEpilogueFwdINS6_IJS8_SA_S9_EEENS6_IJNS7_ILi1EEESI_SI_EEESC_SE_Li256ELb1ELb1ELb0ELb0EEENS1_19SingleTileSchedulerILb1ELb0ELb1ELi128EEEEEEEEEvNT_6ParamsE --------------------------
	.section	.nv.info._ZN7cutlass13device_kernelIN5flash19enable_sm80_to_sm89INS1_16FlashAttnFwdSm80INS1_25CollectiveMainloopFwdSm80ILi8ELi1ELb1EN4cute5tupleIJNS5_1CILi128EEENS7_ILi64EEENS7_ILi256EEEEEELi256ENS_10bfloat16_tEfNS_4arch4Sm80ELb1ELb0ELb0ELb1ELb1ELb0ELb1ELb0EEENS1_21CollectiveEpilogueFwdINS6_IJS8_SA_S9_EEENS6_IJNS7_ILi1EEESI_SI_EEESC_SE_Li256ELb1ELb1ELb0ELb0EEENS1_19SingleTileSchedulerILb1ELb0ELb1ELi128EEEEEEEEEvNT_6ParamsE,"",@"SHT_CUDA_INFO"
	.sectionflags	@""
	.align	4


	//----- nvinfo : EIATTR_CUDA_API_VERSION
	.align		4
        /*0000*/ 	.byte	0x04, 0x37
        /*0002*/ 	.short	(.L_720 - .L_719)
.L_719:
        /*0004*/ 	.word	0x00000082


	//----- nvinfo : EIATTR_SW2861232_WAR
	.align		4
.L_720:
        /*0008*/ 	.byte	0x01, 0x35
	.zero		2


	//----- nvinfo : EIATTR_PARAM_CBANK
	.align		4
        /*000c*/ 	.byte	0x04, 0x0a
        /*000e*/ 	.short	(.L_722 - .L_721)
	.align		4
.L_721:
        /*0010*/ 	.word	index@(.nv.constant0._ZN7cutlass13device_kernelIN5flash19enable_sm80_to_sm89INS1_16FlashAttnFwdSm80INS1_25CollectiveMainloopFwdSm80ILi8ELi1ELb1EN4cute5tupleIJNS5_1CILi128EEENS7_ILi64EEENS7_ILi256EEEEEELi256ENS_10bfloat16_tEfNS_4arch4Sm80ELb1ELb0ELb0ELb1ELb1ELb0ELb1ELb0EEENS1_21CollectiveEpilogueFwdINS6_IJS8_SA_S9_EEENS6_IJNS7_ILi1EEESI_SI_EEESC_SE_Li256ELb1ELb1ELb0ELb0EEENS1_19SingleTileSchedulerILb1ELb0ELb1ELi128EEEEEEEEEvNT_6ParamsE)
        /*0014*/ 	.short	0x0160
        /*0016*/ 	.short	0x0418


	//----- nvinfo : EIATTR_CBANK_PARAM_SIZE
	.align		4
.L_722:
        /*0018*/ 	.byte	0x03, 0x19
        /*001a*/ 	.short	0x0418


	//----- nvinfo : EIATTR_KPARAM_INFO
	.align		4
        /*001c*/ 	.byte	0x04, 0x17
        /*001e*/ 	.short	(.L_724 - .L_723)
.L_723:
        /*0020*/ 	.word	0x00000000
        /*0024*/ 	.short	0x0000
        /*0026*/ 	.short	0x0000
        /*0028*/ 	.byte	0x00, 0xf0, 0x61, 0x10


	//----- nvinfo : EIATTR_MAXREG_COUNT
	.align		4
.L_724:
        /*002c*/ 	.byte	0x03, 0x1b
        /*002e*/ 	.short	0x00ff


	//----- nvinfo : EIATTR_NUM_BARRIERS
	.align		4
        /*0030*/ 	.byte	0x02, 0x4c
        /*0032*/ 	.byte	0x02
	.zero		1


	//----- nvinfo : EIATTR_ANNOTATIONS
	.align		4
        /*0034*/ 	.byte	0x04, 0x55
        /*0036*/ 	.short	(.L_726 - .L_725)


	//   ....[0]....
.L_725:
        /* <DEDUP_REMOVED lines=97> */


	//----- nvinfo : EIATTR_MERCURY_ISA_VERSION
	.align		4
.L_726:
        /*0630*/ 	.byte	0x03, 0x5f
        /*0632*/ 	.short	0x0000


	//----- nvinfo : EIATTR_COOP_GROUP_MASK_REGIDS
	.align		4
        /*0634*/ 	.byte	0x04, 0x29
        /*0636*/ 	.short	(.L_728 - .L_727)


	//   ....[0]....
.L_727:
        /*0638*/ 	.word	0xffffffff


	//   ....[1]....
        /*063c*/ 	.word	0xffffffff


	//   ....[2]....
        /*0640*/ 	.word	0xffffffff


	//   ....[3]....
        /*0644*/ 	.word	0xffffffff


	//   ....[4]....
        /*0648*/ 	.word	0xffffffff


	//   ....[5]....
        /*064c*/ 	.word	0xffffffff


	//   ....[6]....
        /*0650*/ 	.word	0xffffffff


	//   ....[7]....
        /*0654*/ 	.word	0xffffffff


	//   ....[8]....
        /*0658*/ 	.word	0xffffffff


	//   ....[9]....
        /*065c*/ 	.word	0xffffffff


	//   ....[10]....
        /*0660*/ 	.word	0xffffffff


	//   ....[11]....
        /*0664*/ 	.word	0xffffffff


	//   ....[12]....
        /*0668*/ 	.word	0xffffffff


	//   ....[13]....
        /*066c*/ 	.word	0xffffffff


	//   ....[14]....
        /*0670*/ 	.word	0xffffffff


	//   ....[15]....
        /*0674*/ 	.word	0xffffffff


	//   ....[16]....
        /*0678*/ 	.word	0xffffffff


	//   ....[17]....
        /*067c*/ 	.word	0xffffffff


	//   ....[18]....
        /*0680*/ 	.word	0xffffffff


	//   ....[19]....
        /*0684*/ 	.word	0xffffffff


	//   ....[20]....
        /*0688*/ 	.word	0xffffffff


	//   ....[21]....
        /*068c*/ 	.word	0xffffffff


	//   ....[22]....
        /*0690*/ 	.word	0xffffffff


	//   ....[23]....
        /*0694*/ 	.word	0xffffffff


	//   ....[24]....
        /*0698*/ 	.word	0xffffffff


	//   ....[25]....
        /*069c*/ 	.word	0xffffffff


	//   ....[26]....
        /*06a0*/ 	.word	0xffffffff


	//   ....[27]....
        /*06a4*/ 	.word	0xffffffff


	//   ....[28]....
        /*06a8*/ 	.word	0xffffffff


	//   ....[29]....
        /*06ac*/ 	.word	0xffffffff


	//   ....[30]....
        /*06b0*/ 	.word	0xffffffff


	//   ....[31]....
        /*06b4*/ 	.word	0xffffffff


	//   ....[32]....
        /*06b8*/ 	.word	0xffffffff


	//   ....[33]....
        /*06bc*/ 	.word	0xffffffff


	//   ....[34]....
        /*06c0*/ 	.word	0xffffffff


	//   ....[35]....
        /*06c4*/ 	.word	0xffffffff


	//   ....[36]....
        /*06c8*/ 	.word	0xffffffff


	//   ....[37]....
        /*06cc*/ 	.word	0xffffffff


	//   ....[38]....
        /*06d0*/ 	.word	0xffffffff


	//   ....[39]....
        /*06d4*/ 	.word	0xffffffff


	//   ....[40]....
        /*06d8*/ 	.word	0xffffffff


	//   ....[41]....
        /*06dc*/ 	.word	0xffffffff


	//   ....[42]....
        /*06e0*/ 	.word	0xffffffff


	//   ....[43]....
        /*06e4*/ 	.word	0xffffffff


	//   ....[44]....
        /*06e8*/ 	.word	0xffffffff


	//   ....[45]....
        /*06ec*/ 	.word	0xffffffff


	//   ....[46]....
        /*06f0*/ 	.word	0xffffffff


	//   ....[47]....
        /*06f4*/ 	.word	0xffffffff


	//   ....[48]....
        /*06f8*/ 	.word	0xffffffff


	//   ....[49]....
        /*06fc*/ 	.word	0xffffffff


	//   ....[50]....
        /*0700*/ 	.word	0xffffffff


	//   ....[51]....
        /*0704*/ 	.word	0xffffffff


	//   ....[52]....
        /*0708*/ 	.word	0xffffffff


	//   ....[53]....
        /*070c*/ 	.word	0xffffffff


	//   ....[54]....
        /*0710*/ 	.word	0xffffffff


	//   ....[55]....
        /*0714*/ 	.word	0xffffffff


	//   ....[56]....
        /*0718*/ 	.word	0xffffffff


	//   ....[57]....
        /*071c*/ 	.word	0xffffffff


	//   ....[58]....
        /*0720*/ 	.word	0xffffffff


	//   ....[59]....
        /*0724*/ 	.word	0xffffffff


	//   ....[60]....
        /*0728*/ 	.word	0xffffffff


	//   ....[61]....
        /*072c*/ 	.word	0xffffffff


	//   ....[62]....
        /*0730*/ 	.word	0xffffffff


	//   ....[63]....
        /*0734*/ 	.word	0xffffffff


	//   ....[64]....
        /*0738*/ 	.word	0xffffffff


	//   ....[65]....
        /*073c*/ 	.word	0xffffffff


	//   ....[66]....
        /*0740*/ 	.word	0xffffffff


	//   ....[67]....
        /*0744*/ 	.word	0xffffffff


	//   ....[68]....
        /*0748*/ 	.word	0xffffffff


	//   ....[69]....
        /*074c*/ 	.word	0xffffffff


	//   ....[70]....
        /*0750*/ 	.word	0xffffffff


	//   ....[71]....
        /*0754*/ 	.word	0xffffffff


	//   ....[72]....
        /*0758*/ 	.word	0xffffffff


	//   ....[73]....
        /*075c*/ 	.word	0xffffffff


	//   ....[74]....
        /*0760*/ 	.word	0xffffffff


	//   ....[75]....
        /*0764*/ 	.word	0xffffffff


	//   ....[76]....
        /*0768*/ 	.word	0xffffffff


	//----- nvinfo : EIATTR_COOP_GROUP_INSTR_OFFSETS
	.align		4
.L_728:
        /*076c*/ 	.byte	0x04, 0x28
        /*076e*/ 	.short	(.L_730 - .L_729)


	//   ....[0]....
.L_729:
        /*0770*/ 	.word	0x000000a0


	//   ....[1]....
        /*0774*/ 	.word	0x00001600


	//   ....[2]....
        /*0778*/ 	.word	0x00001630


	//   ....[3]....
        /*077c*/ 	.word	0x000016f0


	//   ....[4]....
        /*0780*/ 	.word	0x00001720


	//   ....[5]....
        /*0784*/ 	.word	0x00001860


	//   ....[6]....
        /*0788*/ 	.word	0x00001870


	//   ....[7]....
        /*078c*/ 	.word	0x000019c0


	//   ....[8]....
        /*0790*/ 	.word	0x000019d0


	//   ....[9]....
        /*0794*/ 	.word	0x00001b20


	//   ....[10]....
        /*0798*/ 	.word	0x00001b40


	//   ....[11]....
        /*079c*/ 	.word	0x00001c70


	//   ....[12]....
        /*07a0*/ 	.word	0x00001cc0


	//   ....[13]....
        /*07a4*/ 	.word	0x00001cf0


	//   ....[14]....
        /*07a8*/ 	.word	0x00001d10


	//   ....[15]....
        /*07ac*/ 	.word	0x00001e20


	//   ....[16]....
        /*07b0*/ 	.word	0x00001e50


	//   ....[17]....
        /*07b4*/ 	.word	0x00003720


	//   ....[18]....
        /*07b8*/ 	.word	0x00003730


	//   ....[19]....
        /*07bc*/ 	.word	0x00003810


	//   ....[20]....
        /*07c0*/ 	.word	0x00003830


	//   ....[21]....
        /*07c4*/ 	.word	0x00003c50


	//   ....[22]....
        /*07c8*/ 	.word	0x00003c80


	//   ....[23]....
        /*07cc*/ 	.word	0x00004370


	//   ....[24]....
        /*07d0*/ 	.word	0x000043a0


	//   ....[25]....
        /*07d4*/ 	.word	0x000043c0


	//   ....[26]....
        /*07d8*/ 	.word	0x000043e0


	//   ....[27]....
        /*07dc*/ 	.word	0x00005f90


	//   ....[28]....
        /*07e0*/ 	.word	0x00005fa0


	//   ....[29]....
        /*07e4*/ 	.word	0x00005fb0


	//   ....[30]....
        /*07e8*/ 	.word	0x00005fc0


	//   ....[31]....
        /*07ec*/ 	.word	0x00007210


	//   ....[32]....
        /*07f0*/ 	.word	0x00007220


	//   ....[33]....
        /*07f4*/ 	.word	0x00007230


	//   ....[34]....
        /*07f8*/ 	.word	0x00007240


	//   ....[35]....
        /*07fc*/ 	.word	0x00007680


	//   ....[36]....
        /*0800*/ 	.word	0x00007690


	//   ....[37]....
        /*0804*/ 	.word	0x00007c20


	//   ....[38]....
        /*0808*/ 	.word	0x00007c60


	//   ....[39]....
        /*080c*/ 	.word	0x00008250


	//   ....[40]....
        /*0810*/ 	.word	0x00008350


	//   ....[41]....
        /*0814*/ 	.word	0x00009ff0


	//   ....[42]....
        /*0818*/ 	.word	0x0000a000


	//   ....[43]....
        /*081c*/ 	.word	0x0000a080


	//   ....[44]....
        /*0820*/ 	.word	0x0000a090


	//   ....[45]....
        /*0824*/ 	.word	0x0000a470


	//   ....[46]....
        /*0828*/ 	.word	0x0000a480


	//   ....[47]....
        /*082c*/ 	.word	0x0000a4d0


	//   ....[48]....
        /*0830*/ 	.word	0x0000a4f0


	//   ....[49]....
        /*0834*/ 	.word	0x0000b4d0


	//   ....[50]....
        /*0838*/ 	.word	0x0000b4f0


	//   ....[51]....
        /*083c*/ 	.word	0x0000bb90


	//   ....[52]....
        /*0840*/ 	.word	0x0000bbb0


	//   ....[53]....
        /*0844*/ 	.word	0x0000d3c0


	//   ....[54]....
        /*0848*/ 	.word	0x0000d3d0


	//   ....[55]....
        /*084c*/ 	.word	0x0000d400


	//   ....[56]....
        /*0850*/ 	.word	0x0000d420


	//   ....[57]....
        /*0854*/ 	.word	0x0000eea0


	//   ....[58]....
        /*0858*/ 	.word	0x0000eee0


	//   ....[59]....
        /*085c*/ 	.word	0x0000ef20


	//   ....[60]....
        /*0860*/ 	.word	0x0000ef50


	//   ....[61]....
        /*0864*/ 	.word	0x0000f190


	//   ....[62]....
        /*0868*/ 	.word	0x0000f1a0


	//   ....[63]....
        /*086c*/ 	.word	0x0000f3a0


	//   ....[64]....
        /*0870*/ 	.word	0x0000f3d0


	//   ....[65]....
        /*0874*/ 	.word	0x0000f590


	//   ....[66]....
        /*0878*/ 	.word	0x0000f5c0


	//   ....[67]....
        /*087c*/ 	.word	0x0000f780


	//   ....[68]....
        /*0880*/ 	.word	0x0000f7a0


	//   ....[69]....
        /*0884*/ 	.word	0x00010120


	//   ....[70]....
        /*0888*/ 	.word	0x00010140


	//   ....[71]....
        /*088c*/ 	.word	0x00010300


	//   ....[72]....
        /*0890*/ 	.word	0x00010330


	//   ....[73]....
        /*0894*/ 	.word	0x000104c0


	//   ....[74]....
        /*0898*/ 	.word	0x000104f0


	//   ....[75]....
        /*089c*/ 	.word	0x00010680


	//   ....[76]....
        /*08a0*/ 	.word	0x000106a0


	//----- nvinfo : EIATTR_EXIT_INSTR_OFFSETS
	.align		4
.L_730:
        /*08a4*/ 	.byte	0x04, 0x1c
        /*08a6*/ 	.short	(.L_732 - .L_731)


	//   ....[0]....
.L_731:
        /*08a8*/ 	.word	0x00000450


	//   ....[1]....
        /*08ac*/ 	.word	0x0000f7b0


	//   ....[2]....
        /*08b0*/ 	.word	0x0000f8f0


	//   ....[3]....
        /*08b4*/ 	.word	0x0000f950


	//   ....[4]....
        /*08b8*/ 	.word	0x000106b0


	//   ....[5]....
        /*08bc*/ 	.word	0x000107c0


	//   ....[6]....
        /*08c0*/ 	.word	0x00010820


	//----- nvinfo : EIATTR_CTAIDZ_USED
	.align		4
.L_732:
        /*08c4*/ 	.byte	0x01, 0x04
	.zero		2


	//----- nvinfo : EIATTR_MAX_THREADS
	.align		4
        /*08c8*/ 	.byte	0x04, 0x05
        /*08ca*/ 	.short	(.L_734 - .L_733)
.L_733:
        /*08cc*/ 	.word	0x00000100
        /*08d0*/ 	.word	0x00000001
        /*08d4*/ 	.word	0x00000001


	//----- nvinfo : EIATTR_CRS_STACK_SIZE
	.align		4
.L_734:
        /*08d8*/ 	.byte	0x04, 0x1e
        /*08da*/ 	.short	(.L_736 - .L_735)
.L_735:
        /*08dc*/ 	.word	0x00000000
.L_736:


//--------------------- .nv.info._ZN7cutlass13device_kernelIN5flash19enable_sm80_to_sm89INS1_16FlashAttnFwdSm80INS1_25CollectiveMainloopFwdSm80ILi8ELi1ELb0EN4cute5tupleIJNS5_1CILi128EEENS7_ILi32EEENS7_ILi256EEEEEELi256ENS_10bfloat16_tEfNS_4arch4Sm80ELb1ELb0ELb0ELb1ELb1ELb1ELb1ELb0EEENS1_21CollectiveEpilogueFwdINS6_IJS8_SA_S9_EEENS6_IJNS7_ILi1EEESI_SI_EEESC_SE_Li256ELb1ELb1ELb0ELb0EEENS1_19SingleTileSchedulerILb1ELb0ELb1ELi128EEEEEEEEEvNT_6ParamsE --------------------------
	.section	.nv.info._ZN7cutlass13device_kernelIN5flash19enable_sm80_to_sm89INS1_16FlashAttnFwdSm80INS1_25CollectiveMainloopFwdSm80ILi8ELi1ELb0EN4cute5tupleIJNS5_1CILi128EEENS7_ILi32EEENS7_ILi256EEEEEELi256ENS_10bfloat16_tEfNS_4arch4Sm80ELb1ELb0ELb0ELb1ELb1ELb1ELb1ELb0EEENS1_21CollectiveEpilogueFwdINS6_IJS8_SA_S9_EEENS6_IJNS7_ILi1EEESI_SI_EEESC_SE_Li256ELb1ELb1ELb0ELb0EEENS1_19SingleTileSchedulerILb1ELb0ELb1ELi128EEEEEEEEEvNT_6ParamsE,"",@"SHT_CUDA_INFO"
	.sectionflags	@""
	.align	4


	//----- nvinfo : EIATTR_CUDA_API_VERSION
	.align		4
        /*0000*/ 	.byte	0x04, 0x37
        /*0002*/ 	.short	(.L_738 - .L_737)
.L_737:
        /*0004*/ 	.word	0x00000082


	//----- nvinfo : EIATTR_SW2861232_WAR
	.align		4
.L_738:
        /*0008*/ 	.byte	0x01, 0x35
	.zero		2


	//----- nvinfo : EIATTR_PARAM_CBANK
	.align		4
        /*000c*/ 	.byte	0x04, 0x0a
        /*000e*/ 	.short	(.L_740 - .L_739)
	.align		4
.L_739:
        /*0010*/ 	.word	index@(.nv.constant0._ZN7cutlass13device_kernelIN5flash19enable_sm80_to_sm89INS1_16FlashAttnFwdSm80INS1_25CollectiveMainloopFwdSm80ILi8ELi1ELb0EN4cute5tupleIJNS5_1CILi128EEENS7_ILi32EEENS7_ILi256EEEEEELi256ENS_10bfloat16_tEfNS_4arch4Sm80ELb1ELb0ELb0ELb1ELb1ELb1ELb1ELb0EEENS1_21CollectiveEpilogueFwdINS6_IJS8_SA_S9_EEENS6_IJNS7_ILi1EEESI_SI_EEESC_SE_Li256ELb1ELb1ELb0ELb0EEENS1_19SingleTileSchedulerILb1ELb0ELb1ELi128EEEEEEEEEvNT_6ParamsE)
        /*0014*/ 	.short	0x0160
        /*0016*/ 	.short	0x0418


	//----- nvinfo : EIATTR_CBANK_PARAM_SIZE
	.align		4
.L_740:
        /*0018*/ 	.byte	0x03, 0x19
        /*001a*/ 	.short	0x0418


	//----- nvinfo : EIATTR_KPARAM_INFO
	.align		4
        /*001c*/ 	.byte	0x04, 0x17
        /*001e*/ 	.short	(.L_742 - .L_741)
.L_741:
        /*0020*/ 	.word	0x00000000
        /*0024*/ 	.short	0x0000
        /*0026*/ 	.short	0x0000
        /*0028*/ 	.byte	0x00, 0xf0, 0x61, 0x10


	//----- nvinfo : EIATTR_MAXREG_COUNT
	.align		4
.L_742:
        /*002c*/ 	.byte	0x03, 0x1b
        /*002e*/ 	.short	0x00ff


	//----- nvinfo : EIATTR_NUM_BARRIERS
	.align		4
        /*0030*/ 	.byte	0x02, 0x4c
        /*0032*/ 	.byte	0x02
	.zero		1


	//----- nvinfo : EIATTR_MERCURY_ISA_VERSION
	.align		4
        /*0034*/ 	.byte	0x03, 0x5f
        /*0036*/ 	.short	0x0000


	//----- nvinfo : EIATTR_COOP_GROUP_MASK_REGIDS
	.align		4
        /*0038*/ 	.byte	0x04, 0x29
        /*003a*/ 	.short	(.L_744 - .L_743)


	//   ....[0]....
.L_743:
        /*003c*/ 	.word	0xffffffff


	//   ....[1]....
        /*0040*/ 	.word	0xffffffff


	//   ....[2]....
        /*0044*/ 	.word	0xffffffff


	//   ....[3]....
        /*0048*/ 	.word	0xffffffff


	//   ....[4]....
        /*004c*/ 	.word	0xffffffff


	//   ....[5]....
        /*0050*/ 	.word	0xffffffff


	//   ....[6]....
        /*0054*/ 	.word	0xffffffff


	//   ....[7]....
        /*0058*/ 	.word	0xffffffff


	//   ....[8]....
        /*005c*/ 	.word	0xffffffff


	//   ....[9]....
        /*0060*/ 	.word	0xffffffff


	//   ....[10]....
        /*0064*/ 	.word	0xffffffff


	//   ....[11]....
        /*0068*/ 	.word	0xffffffff


	//   ....[12]....
        /*006c*/ 	.word	0xffffffff


	//   ....[13]....
        /*0070*/ 	.word	0xffffffff


	//   ....[14]....
        /*0074*/ 	.word	0xffffffff


	//   ....[15]....
        /*0078*/ 	.word	0xffffffff


	//   ....[16]....
        /*007c*/ 	.word	0xffffffff


	//   ....[17]....
        /*0080*/ 	.word	0xffffffff


	//   ....[18]....
        /*0084*/ 	.word	0xffffffff


	//   ....[19]....
        /*0088*/ 	.word	0xffffffff


	//   ....[20]....
        /*008c*/ 	.word	0xffffffff


	//   ....[21]....
        /*0090*/ 	.word	0xffffffff


	//   ....[22]....
        /*0094*/ 	.word	0xffffffff


	//   ....[23]....
        /*0098*/ 	.word	0xffffffff


	//   ....[24]....
        /*009c*/ 	.word	0xffffffff


	//   ....[25]....
        /*00a0*/ 	.word	0xffffffff


	//   ....[26]....
        /*00a4*/ 	.word	0xffffffff


	//   ....[27]....
        /*00a8*/ 	.word	0xffffffff


	//   ....[28]....
        /*00ac*/ 	.word	0xffffffff


	//   ....[29]....
        /*00b0*/ 	.word	0xffffffff


	//   ....[30]....
        /*00b4*/ 	.word	0xffffffff


	//   ....[31]....
        /*00b8*/ 	.word	0xffffffff


	//   ....[32]....
        /*00bc*/ 	.word	0xffffffff


	//   ....[33]....
        /*00c0*/ 	.word	0xffffffff


	//   ....[34]....
        /*00c4*/ 	.word	0xffffffff


	//   ....[35]....
        /*00c8*/ 	.word	0xffffffff


	//   ....[36]....
        /*00cc*/ 	.word	0xffffffff


	//   ....[37]....
        /*00d0*/ 	.word	0xffffffff


	//   ....[38]....
        /*00d4*/ 	.word	0xffffffff


	//   ....[39]....
        /*00d8*/ 	.word	0xffffffff


	//   ....[40]....
        /*00dc*/ 	.word	0xffffffff


	//   ....[41]....
        /*00e0*/ 	.word	0xffffffff


	//   ....[42]....
        /*00e4*/ 	.word	0xffffffff


	//   ....[43]....
        /*00e8*/ 	.word	0xffffffff


	//   ....[44]....
        /*00ec*/ 	.word	0xffffffff


	//   ....[45]....
        /*00f0*/ 	.word	0xffffffff


	//   ....[46]....
        /*00f4*/ 	.word	0xffffffff


	//   ....[47]....
        /*00f8*/ 	.word	0xffffffff


	//   ....[48]....
        /*00fc*/ 	.word	0xffffffff


	//   ....[49]....
        /*0100*/ 	.word	0xffffffff


	//   ....[50]....
        /*0104*/ 	.word	0xffffffff


	//   ....[51]....
        /*0108*/ 	.word	0xffffffff


	//   ....[52]....
        /*010c*/ 	.word	0xffffffff


	//   ....[53]....
        /*0110*/ 	.word	0xffffffff


	//   ....[54]....
        /*0114*/ 	.word	0xffffffff


	//   ....[55]....
        /*0118*/ 	.word	0xffffffff


	//   ....[56]....
        /*011c*/ 	.word	0xffffffff


	//   ....[57]....
        /*0120*/ 	.word	0xffffffff


	//   ....[58]....
        /*0124*/ 	.word	0xffffffff


	//   ....[59]....
        /*0128*/ 	.word	0xffffffff


	//   ....[60]....
        /*012c*/ 	.word	0xffffffff


	//   ....[61]....
        /*0130*/ 	.word	0xffffffff


	//   ....[62]....
        /*0134*/ 	.word	0xffffffff


	//   ....[63]....
        /*0138*/ 	.word	0xffffffff


	//   ....[64]....
        /*013c*/ 	.word	0xffffffff


	//   ....[65]....
        /*0140*/ 	.word	0xffffffff


	//   ....[66]....
        /*0144*/ 	.word	0xffffffff


	//   ....[67]....
        /*0148*/ 	.word	0xffffffff


	//   ....[68]....
        /*014c*/ 	.word	0xffffffff


	//   ....[69]....
        /*0150*/ 	.word	0xffffffff


	//   ....[70]....
        /*0154*/ 	.word	0xffffffff


	//   ....[71]....
        /*0158*/ 	.word	0xffffffff


	//   ....[72]....
        /*015c*/ 	.word	0xffffffff


	//   ....[73]....
        /*0160*/ 	.word	0xffffffff


	//   ....[74]....
        /*0164*/ 	.word	0xffffffff


	//   ....[75]....
        /*0168*/ 	.word	0xffffffff


	//   ....[76]....
        /*016c*/ 	.word	0xffffffff


	//   ....[77]....
        /*0170*/ 	.word	0xffffffff


	//   ....[78]....
        /*0174*/ 	.word	0xffffffff


	//   ....[79]....
        /*0178*/ 	.word	0xffffffff


	//   ....[80]....
        /*017c*/ 	.word	0xffffffff


	//   ....[81]....
        /*0180*/ 	.word	0xffffffff


	//   ....[82]....
        /*0184*/ 	.word	0xffffffff


	//   ....[83]....
        /*0188*/ 	.word	0xffffffff


	//   ....[84]....
        /*018c*/ 	.word	0xffffffff


	//   ....[85]....
        /*0190*/ 	.word	0xffffffff


	//   ....[86]....
        /*0194*/ 	.word	0xffffffff


	//   ....[87]....
        /*0198*/ 	.word	0xffffffff


	//   ....[88]....
        /*019c*/ 	.word	0xffffffff


	//   ....[89]....
        /*01a0*/ 	.word	0xffffffff


	//   ....[90]....
        /*01a4*/ 	.word	0xffffffff


	//   ....[91]....
        /*01a8*/ 	.word	0xffffffff


	//   ....[92]....
        /*01ac*/ 	.word	0xffffffff


	//   ....[93]....
        /*01b0*/ 	.word	0xffffffff


	//   ....[94]....
        /*01b4*/ 	.word	0xffffffff


	//   ....[95]....
        /*01b8*/ 	.word	0xffffffff


	//   ....[96]....
        /*01bc*/ 	.word	0xffffffff


	//   ....[97]....
        /*01c0*/ 	.word	0xffffffff


	//   ....[98]....
        /*01c4*/ 	.word	0xffffffff


	//   ....[99]....
        /*01c8*/ 	.word	0xffffffff


	//   ....[100]....
        /*01cc*/ 	.word	0xffffffff


	//   ....[101]....
        /*01d0*/ 	.word	0xffffffff


	//   ....[102]....
        /*01d4*/ 	.word	0xffffffff


	//----- nvinfo : EIATTR_COOP_GROUP_INSTR_OFFSETS
	.align		4
.L_744:
        /*01d8*/ 	.byte	0x04, 0x28
        /*01da*/ 	.short	(.L_746 - .L_745)


	//   ....[0]....
.L_745:
        /*01dc*/ 	.word	0x00000090


	//   ....[1]....
        /*01e0*/ 	.word	0x00002040


	//   ....[2]....
        /*01e4*/ 	.word	0x00002050


	//   ....[3]....
        /*01e8*/ 	.word	0x00003270


	//   ....[4]....
        /*01ec*/ 	.word	0x00003280


	//   ....[5]....
        /*01f0*/ 	.word	0x00004390


	//   ....[6]....
        /*01f4*/ 	.word	0x000043b0


	//   ....[7]....
        /*01f8*/ 	.word	0x00004780


	//   ....[8]....
        /*01fc*/ 	.word	0x000047a0


	//   ....[9]....
        /*0200*/ 	.word	0x00005530


	//   ....[10]....
        /*0204*/ 	.word	0x00005580


	//   ....[11]....
        /*0208*/ 	.word	0x00005770


	//   ....[12]....
        /*020c*/ 	.word	0x000057a0


	//   ....[13]....
        /*0210*/ 	.word	0x00005920


	//   ....[14]....
        /*0214*/ 	.word	0x00005950


	//   ....[15]....
        /*0218*/ 	.word	0x00005ad0


	//   ....[16]....
        /*021c*/ 	.word	0x00005b20


	//   ....[17]....
        /*0220*/ 	.word	0x00006020


	//   ....[18]....
        /*0224*/ 	.word	0x00006070


	//   ....[19]....
        /*0228*/ 	.word	0x000064a0


	//   ....[20]....
        /*022c*/ 	.word	0x000064d0


	//   ....[21]....
        /*0230*/ 	.word	0x00006500


	//   ....[22]....
        /*0234*/ 	.word	0x00006510


	//   ....[23]....
        /*0238*/ 	.word	0x000067e0


	//   ....[24]....
        /*023c*/ 	.word	0x000069a0


	//   ....[25]....
        /*0240*/ 	.word	0x000069e0


	//   ....[26]....
        /*0244*/ 	.word	0x00006a20


	//   ....[27]....
        /*0248*/ 	.word	0x00006d50


	//   ....[28]....
        /*024c*/ 	.word	0x00006f10


	//   ....[29]....
        /*0250*/ 	.word	0x00006f50


	//   ....[30]....
        /*0254*/ 	.word	0x00006f90


	//   ....[31]....
        /*0258*/ 	.word	0x000072d0


	//   ....[32]....
        /*025c*/ 	.word	0x00007490


	//   ....[33]....
        /*0260*/ 	.word	0x000074d0


	//   ....[34]....
        /*0264*/ 	.word	0x00007510


	//   ....[35]....
        /*0268*/ 	.word	0x0000af40


	//   ....[36]....
        /*026c*/ 	.word	0x0000afa0


	//   ....[37]....
        /*0270*/ 	.word	0x0000afd0


	//   ....[38]....
        /*0274*/ 	.word	0x0000afe0


	//   ....[39]....
        /*0278*/ 	.word	0x0000b180


	//   ....[40]....
        /*027c*/ 	.word	0x0000b340


	//   ....[41]....
        /*0280*/ 	.word	0x0000b380


	//   ....[42]....
        /*0284*/ 	.word	0x0000b3c0


	//   ....[43]....
        /*0288*/ 	.word	0x0000b5c0


	//   ....[44]....
        /*028c*/ 	.word	0x0000b780


	//   ....[45]....
        /*0290*/ 	.word	0x0000b7c0


	//   ....[46]....
        /*0294*/ 	.word	0x0000b800


	//   ....[47]....
        /*0298*/ 	.word	0x0000ba10


	//   ....[48]....
        /*029c*/ 	.word	0x0000bb20


	//   ....[49]....
        /*02a0*/ 	.word	0x0000bb60


	//   ....[50]....
        /*02a4*/ 	.word	0x0000bba0


	//   ....[51]....
        /*02a8*/ 	.word	0x0000ff00


	//   ....[52]....
        /*02ac*/ 	.word	0x0000ff50


	//   ....[53]....
        /*02b0*/ 	.word	0x00010ae0


	//   ....[54]....
        /*02b4*/ 	.word	0x00010af0


	//   ....[55]....
        /*02b8*/ 	.word	0x00010ed0


	//   ....[56]....
        /*02bc*/ 	.word	0x00010ee0


	//   ....[57]....
        /*02c0*/ 	.word	0x00011370


	//   ....[58]....
        /*02c4*/ 	.word	0x000113a0


	//   ....[59]....
        /*02c8*/ 	.word	0x000113c0


	//   ....[60]....
        /*02cc*/ 	.word	0x000113e0


	//   ....[61]....
        /*02d0*/ 	.word	0x00011f40


	//   ....[62]....
        /*02d4*/ 	.word	0x00011f50


	//   ....[63]....
        /*02d8*/ 	.word	0x000128f0


	//   ....[64]....
        /*02dc*/ 	.word	0x00012900


	//   ....[65]....
        /*02e0*/ 	.word	0x00012a70


	//   ....[66]....
        /*02e4*/ 	.word	0x00012a80


	//   ....[67]....
        /*02e8*/ 	.word	0x00012d60


	//   ....[68]....
        /*02ec*/ 	.word	0x00012e30


	//   ....[69]....
        /*02f0*/ 	.word	0x00012e40


	//   ....[70]....
        /*02f4*/ 	.word	0x00012ea0


	//   ....[71]....
        /*02f8*/ 	.word	0x000143f0


	//   ....[72]....
        /*02fc*/ 	.word	0x00014400


	//   ....[73]....
        /*0300*/ 	.word	0x00014620


	//   ....[74]....
        /*0304*/ 	.word	0x00014630


	//   ....[75]....
        /*0308*/ 	.word	0x00014fa0


	//   ....[76]....
        /*030c*/ 	.word	0x00014fc0


	//   ....[77]....
        /*0310*/ 	.word	0x00015050


	//   ....[78]....
        /*0314*/ 	.word	0x00015060


	//   ....[79]....
        /*0318*/ 	.word	0x00016230


	//   ....[80]....
        /*031c*/ 	.word	0x00016260


	//   ....[81]....
        /*0320*/ 	.word	0x000162b0


	//   ....[82]....
        /*0324*/ 	.word	0x000162c0


	//   ....[83]....
        /*0328*/ 	.word	0x00017d30


	//   ....[84]....
        /*032c*/ 	.word	0x00017d70


	//   ....[85]....
        /*0330*/ 	.word	0x00017da0


	//   ....[86]....
        /*0334*/ 	.word	0x00017dd0


	//   ....[87]....
        /*0338*/ 	.word	0x00018010


	//   ....[88]....
        /*033c*/ 	.word	0x00018020


	//   ....[89]....
        /*0340*/ 	.word	0x00018220


	//   ....[90]....
        /*0344*/ 	.word	0x00018250


	//   ....[91]....
        /*0348*/ 	.word	0x00018410


	//   ....[92]....
        /*034c*/ 	.word	0x00018440


	//   ....[93]....
        /*0350*/ 	.word	0x00018600


	//   ....[94]....
        /*0354*/ 	.word	0x00018620


	//   ....[95]....
        /*0358*/ 	.word	0x00018fd0


	//   ....[96]....
        /*035c*/ 	.word	0x00018ff0


	//   ....[97]....
        /*0360*/ 	.word	0x00019180


	//   ....[98]....
        /*0364*/ 	.word	0x000191b0


	//   ....[99]....
        /*0368*/ 	.word	0x00019340


	//   ....[100]....
        /*036c*/ 	.word	0x00019370


	//   ....[101]....
        /*0370*/ 	.word	0x00019500


	//   ....[102]....
        /*0374*/ 	.word	0x00019520


	//----- nvinfo : EIATTR_EXIT_INSTR_OFFSETS
	.align		4
.L_746:
        /*0378*/ 	.byte	0x04, 0x1c
        /*037a*/ 	.short	(.L_748 - .L_747)


	//   ....[0]....
.L_747:
        /*037c*/ 	.word	0x00000440


	//   ....[1]....
        /*0380*/ 	.word	0x00018630


	//   ....[2]....
        /*0384*/ 	.word	0x00018770


	//   ....[3]....
        /*0388*/ 	.word	0x000187d0


	//   ....[4]....
        /*038c*/ 	.word	0x00019530


	//   ....[5]....
        /*0390*/ 	.word	0x00019640


	//   ....[6]....
        /*0394*/ 	.word	0x000196a0


	//----- nvinfo : EIATTR_CTAIDZ_USED
	.align		4
.L_748:
        /*0398*/ 	.byte	0x01, 0x04
	.zero		2


	//----- nvinfo : EIATTR_MAX_THREADS
	.align		4
        /*039c*/ 	.byte	0x04, 0x05
        /*039e*/ 	.short	(.L_750 - .L_749)
.L_749:
        /*03a0*/ 	.word	0x00000100
        /*03a4*/ 	.word	0x00000001
        /*03a8*/ 	.word	0x00000001


	//----- nvinfo : EIATTR_CRS_STACK_SIZE
	.align		4
.L_750:
        /*03ac*/ 	.byte	0x04, 0x1e
        /*03ae*/ 	.short	(.L_752 - .L_751)
.L_751:
        /*03b0*/ 	.word	0x00000000
.L_752:


//--------------------- .nv.info._ZN7cutlass13device_kernelIN5flash19enable_sm80_to_sm89INS1_16FlashAttnFwdSm80INS1_25CollectiveMainloopFwdSm80ILi8ELi1ELb0EN4cute5tupleIJNS5_1CILi128EEENS7_ILi96EEENS7_ILi256EEEEEELi256ENS_10bfloat16_tEfNS_4arch4Sm80ELb0ELb0ELb0ELb0ELb1ELb0ELb1ELb0EEENS1_21CollectiveEpilogueFwdINS6_IJS8_SA_S9_EEENS6_IJNS7_ILi1EEESI_SI_EEESC_SE_Li256ELb0ELb1ELb0ELb0EEENS1_19SingleTileSchedulerILb0ELb0ELb1ELi128EEEEEEEEEvNT_6ParamsE --------------------------
	.section	.nv.info._ZN7cutlass13device_kernelIN5flash19enable_sm80_to_sm89INS1_16FlashAttnFwdSm80INS1_25CollectiveMainloopFwdSm80ILi8ELi1ELb0EN4cute5tupleIJNS5_1CILi128EEENS7_ILi96EEENS7_ILi256EEEEEELi256ENS_10bfloat16_tEfNS_4arch4Sm80ELb0ELb0ELb0ELb0ELb1ELb0ELb1ELb0EEENS1_21CollectiveEpilogueFwdINS6_IJS8_SA_S9_EEENS6_IJNS7_ILi1EEESI_SI_EEESC_SE_Li256ELb0ELb1ELb0ELb0EEENS1_19SingleTileSchedulerILb0ELb0ELb1ELi128EEEEEEEEEvNT_6ParamsE,"",@"SHT_CUDA_INFO"
	.sectionflags	@""
	.align	4


	//----- nvinfo : EIATTR_CUDA_API_VERSION
	.align		4
        /*0000*/ 	.byte	0x04, 0x37
        /*0002*/ 	.short	(.L_754 - .L_753)
.L_753:
        /*0004*/ 	.word	0x00000082


	//----- nvinfo : EIATTR_SW2861232_WAR
	.align		4
.L_754:
        /*0008*/ 	.byte	0x01, 0x35
	.zero		2


	//----- nvinfo : EIATTR_PARAM_CBANK
	.align		4
        /*000c*/ 	.byte	0x04, 0x0a
        /*000e*/ 	.short	(.L_756 - .L_755)
	.align		4
.L_755:
        /*0010*/ 	.word	index@(.nv.constant0._ZN7cutlass13device_kernelIN5flash19enable_sm80_to_sm89INS1_16FlashAttnFwdSm80INS1_25CollectiveMainloopFwdSm80ILi8ELi1ELb0EN4cute5tupleIJNS5_1CILi128EEENS7_ILi96EEENS7_ILi256EEEEEELi256ENS_10bfloat16_tEfNS_4arch4Sm80ELb0ELb0ELb0ELb0ELb1ELb0ELb1ELb0EEENS1_21CollectiveEpilogueFwdINS6_IJS8_SA_S9_EEENS6_IJNS7_ILi1EEESI_SI_EEESC_SE_Li256ELb0ELb1ELb0ELb0EEENS1_19SingleTileSchedulerILb0ELb0ELb1ELi128EEEEEEEEEvNT_6ParamsE)
        /*0014*/ 	.short	0x0160
        /*0016*/ 	.short	0x0418


	//----- nvinfo : EIATTR_CBANK_PARAM_SIZE
	.align		4
.L_756:
        /*0018*/ 	.byte	0x03, 0x19
        /*001a*/ 	.short	0x0418


	//----- nvinfo : EIATTR_KPARAM_INFO
	.align		4
        /*001c*/ 	.byte	0x04, 0x17
        /*001e*/ 	.short	(.L_758 - .L_757)
.L_757:
        /*0020*/ 	.word	0x00000000
        /*0024*/ 	.short	0x0000
        /*0026*/ 	.short	0x0000
        /*0028*/ 	.byte	0x00, 0xf0, 0x61, 0x10


	//----- nvinfo : EIATTR_MAXREG_COUNT
	.align		4
.L_758:
        /*002c*/ 	.byte	0x03, 0x1b
        /*002e*/ 	.short	0x00ff


	//----- nvinfo : EIATTR_NUM_BARRIERS
	.align		4
        /*0030*/ 	.byte	0x02, 0x4c
        /*0032*/ 	.byte	0x02
	.zero		1


	//----- nvinfo : EIATTR_ANNOTATIONS
	.align		4
        /*0034*/ 	.byte	0x04, 0x55
        /*0036*/ 	.short	(.L_760 - .L_759)


	//   ....[0]....
.L_759:
        /* <DEDUP_REMOVED lines=30> */


	//----- nvinfo : EIATTR_MERCURY_ISA_VERSION
	.align		4
.L_760:
        /*0208*/ 	.byte	0x03, 0x5f
        /*020a*/ 	.short	0x0000


	//----- nvinfo : EIATTR_COOP_GROUP_MASK_REGIDS
	.align		4
        /*020c*/ 	.byte	0x04, 0x29
        /*020e*/ 	.short	(.L_762 - .L_761)


	//   ....[0]....
.L_761:
        /*0210*/ 	.word	0xffffffff


	//   ....[1]....
        /*0214*/ 	.word	0xffffffff


	//   ....[2]....
        /*0218*/ 	.word	0xffffffff


	//   ....[3]....
        /*021c*/ 	.word	0xffffffff


	//   ....[4]....
        /*0220*/ 	.word	0xffffffff


	//   ....[5]....
        /*0224*/ 	.word	0xffffffff


	//   ....[6]....
        /*0228*/ 	.word	0xffffffff


	//   ....[7]....
        /*022c*/ 	.word	0xffffffff


	//   ....[8]....
        /*0230*/ 	.word	0xffffffff


	//   ....[9]....
        /*0234*/ 	.word	0xffffffff


	//   ....[10]....
        /*0238*/ 	.word	0xffffffff


	//   ....[11]....
        /*023c*/ 	.word	0xffffffff


	//   ....[12]....
        /*0240*/ 	.word	0xffffffff


	//   ....[13]....
        /*0244*/ 	.word	0xffffffff


	//   ....[14]....
        /*0248*/ 	.word	0xffffffff


	//   ....[15]....
        /*024c*/ 	.word	0xffffffff


	//   ....[16]....
        /*0250*/ 	.word	0xffffffff


	//   ....[17]....
        /*0254*/ 	.word	0xffffffff


	//   ....[18]....
        /*0258*/ 	.word	0xffffffff


	//   ....[19]....
        /*025c*/ 	.word	0xffffffff


	//   ....[20]....
        /*0260*/ 	.word	0xffffffff


	//   ....[21]....
        /*0264*/ 	.word	0xffffffff


	//   ....[22]....
        /*0268*/ 	.word	0xffffffff


	//   ....[23]....
        /*026c*/ 	.word	0xffffffff


	//   ....[24]....
        /*0270*/ 	.word	0xffffffff


	//   ....[25]....
        /*0274*/ 	.word	0xffffffff


	//   ....[26]....
        /*0278*/ 	.word	0xffffffff


	//   ....[27]....
        /*027c*/ 	.word	0xffffffff


	//   ....[28]....
        /*0280*/ 	.word	0xffffffff


	//   ....[29]....
        /*0284*/ 	.word	0xffffffff


	//   ....[30]....
        /*0288*/ 	.word	0xffffffff


	//   ....[31]....
        /*028c*/ 	.word	0xffffffff


	//   ....[32]....
        /*0290*/ 	.word	0xffffffff


	//   ....[33]....
        /*0294*/ 	.word	0xffffffff


	//   ....[34]....
        /*0298*/ 	.word	0xffffffff


	//   ....[35]....
        /*029c*/ 	.word	0xffffffff


	//   ....[36]....
        /*02a0*/ 	.word	0xffffffff


	//   ....[37]....
        /*02a4*/ 	.word	0xffffffff


	//   ....[38]....
        /*02a8*/ 	.word	0xffffffff


	//   ....[39]....
        /*02ac*/ 	.word	0xffffffff


	//   ....[40]....
        /*02b0*/ 	.word	0xffffffff


	//   ....[41]....
        /*02b4*/ 	.word	0xffffffff


	//   ....[42]....
        /*02b8*/ 	.word	0xffffffff


	//   ....[43]....
        /*02bc*/ 	.word	0xffffffff


	//   ....[44]....
        /*02c0*/ 	.word	0xffffffff


	//   ....[45]....
        /*02c4*/ 	.word	0xffffffff


	//   ....[46]....
        /*02c8*/ 	.word	0xffffffff


	//   ....[47]....
        /*02cc*/ 	.word	0xffffffff


	//   ....[48]....
        /*02d0*/ 	.word	0xffffffff


	//   ....[49]....
        /*02d4*/ 	.word	0xffffffff


	//   ....[50]....
        /*02d8*/ 	.word	0xffffffff


	//   ....[51]....
        /*02dc*/ 	.word	0xffffffff


	//   ....[52]....
        /*02e0*/ 	.word	0xffffffff


	//   ....[53]....
        /*02e4*/ 	.word	0xffffffff


	//   ....[54]....
        /*02e8*/ 	.word	0xffffffff


	//   ....[55]....
        /*02ec*/ 	.word	0xffffffff


	//   ....[56]....
        /*02f0*/ 	.word	0xffffffff


	//   ....[57]....
        /*02f4*/ 	.word	0xffffffff


	//   ....[58]....
        /*02f8*/ 	.word	0xffffffff


	//   ....[59]....
        /*02fc*/ 	.word	0xffffffff


	//   ....[60]....
        /*0300*/ 	.word	0xffffffff


	//   ....[61]....
        /*0304*/ 	.word	0xffffffff


	//----- nvinfo : EIATTR_COOP_GROUP_INSTR_OFFSETS
	.align		4
.L_762:
        /*0308*/ 	.byte	0x04, 0x28
        /*030a*/ 	.short	(.L_764 - .L_763)


	//   ....[0]....
.L_763:
        /*030c*/ 	.word	0x000005f0


	//   ....[1]....
        /*0310*/ 	.word	0x00000630


	//   ....[2]....
        /*0314*/ 	.word	0x00000670


	//   ....[3]....
        /*0318*/ 	.word	0x000006b0


	//   ....[4]....
        /*031c*/ 	.word	0x00000a30


	//   ....[5]....
        /*0320*/ 	.word	0x00000a50


	//   ....[6]....
        /*0324*/ 	.word	0x00000ac0


	//   ....[7]....
        /*0328*/ 	.word	0x00000bf0


	//   ....[8]....
        /*032c*/ 	.word	0x000010a0


	//   ....[9]....
        /*0330*/ 	.word	0x000010d0


	//   ....[10]....
        /*0334*/ 	.word	0x00001100


	//   ....[11]....
        /*0338*/ 	.word	0x00001130


	//   ....[12]....
        /*033c*/ 	.word	0x00001160


	//   ....[13]....
        /*0340*/ 	.word	0x00001190


	//   ....[14]....
        /*0344*/ 	.word	0x00001a70


	//   ....[15]....
        /*0348*/ 	.word	0x00001a90


	//   ....[16]....
        /*034c*/ 	.word	0x00001ab0


	//   ....[17]....
        /*0350*/ 	.word	0x00001ad0


	//   ....[18]....
        /*0354*/ 	.word	0x00001b00


	//   ....[19]....
        /*0358*/ 	.word	0x00001b20


	//   ....[20]....
        /*035c*/ 	.word	0x00003550


	//   ....[21]....
        /*0360*/ 	.word	0x00003570


	//   ....[22]....
        /*0364*/ 	.word	0x00003590


	//   ....[23]....
        /*0368*/ 	.word	0x000035b0


	//   ....[24]....
        /*036c*/ 	.word	0x000035d0


	//   ....[25]....
        /*0370*/ 	.word	0x000035f0


	//   ....[26]....
        /*0374*/ 	.word	0x00004160


	//   ....[27]....
        /*0378*/ 	.word	0x00004200


	//   ....[28]....
        /*037c*/ 	.word	0x00004210


	//   ....[29]....
        /*0380*/ 	.word	0x00004260


	//   ....[30]....
        /*0384*/ 	.word	0x00006490


	//   ....[31]....
        /*0388*/ 	.word	0x000064a0


	//   ....[32]....
        /*038c*/ 	.word	0x000064b0


	//   ....[33]....
        /*0390*/ 	.word	0x000064c0


	//   ....[34]....
        /*0394*/ 	.word	0x00006580


	//   ....[35]....
        /*0398*/ 	.word	0x00006590


	//   ....[36]....
        /*039c*/ 	.word	0x00006910


	//   ....[37]....
        /*03a0*/ 	.word	0x00006920


	//   ....[38]....
        /*03a4*/ 	.word	0x00006930


	//   ....[39]....
        /*03a8*/ 	.word	0x00006940


	//   ....[40]....
        /*03ac*/ 	.word	0x00006ab0


	//   ....[41]....
        /*03b0*/ 	.word	0x00006ad0


	//   ....[42]....
        /*03b4*/ 	.word	0x00008350


	//   ....[43]....
        /*03b8*/ 	.word	0x00008370


	//   ....[44]....
        /*03bc*/ 	.word	0x00008390


	//   ....[45]....
        /*03c0*/ 	.word	0x000083b0


	//   ....[46]....
        /*03c4*/ 	.word	0x0000aa80


	//   ....[47]....
        /*03c8*/ 	.word	0x0000aa90


	//   ....[48]....
        /*03cc*/ 	.word	0x0000aac0


	//   ....[49]....
        /*03d0*/ 	.word	0x0000aae0


	//   ....[50]....
        /*03d4*/ 	.word	0x0000c230


	//   ....[51]....
        /*03d8*/ 	.word	0x0000c240


	//   ....[52]....
        /*03dc*/ 	.word	0x0000c260


	//   ....[53]....
        /*03e0*/ 	.word	0x0000c270


	//   ....[54]....
        /*03e4*/ 	.word	0x0000c3b0


	//   ....[55]....
        /*03e8*/ 	.word	0x0000c3d0


	//   ....[56]....
        /*03ec*/ 	.word	0x0000c5d0


	//   ....[57]....
        /*03f0*/ 	.word	0x0000c600


	//   ....[58]....
        /*03f4*/ 	.word	0x0000c7c0


	//   ....[59]....
        /*03f8*/ 	.word	0x0000c7f0


	//   ....[60]....
        /*03fc*/ 	.word	0x0000c9b0


	//   ....[61]....
        /*0400*/ 	.word	0x0000c9d0


	//----- nvinfo : EIATTR_EXIT_INSTR_OFFSETS
	.align		4
.L_764:
        /*0404*/ 	.byte	0x04, 0x1c
        /*0406*/ 	.short	(.L_766 - .L_765)


	//   ....[0]....
.L_765:
        /*0408*/ 	.word	0x00000040


	//   ....[1]....
        /*040c*/ 	.word	0x0000c9e0


	//   ....[2]....
        /*0410*/ 	.word	0x0000cb20


	//   ....[3]....
        /*0414*/ 	.word	0x0000cb80


	//----- nvinfo : EIATTR_CTAIDZ_USED
	.align		4
.L_766:
        /*0418*/ 	.byte	0x01, 0x04
	.zero		2


	//----- nvinfo : EIATTR_MAX_THREADS
	.align		4
        /*041c*/ 	.byte	0x04, 0x05
        /*041e*/ 	.short	(.L_768 - .L_767)
.L_767:
        /*0420*/ 	.word	0x00000100
        /*0424*/ 	.word	0x00000001
        /*0428*/ 	.word	0x00000001


	//----- nvinfo : EIATTR_CRS_STACK_SIZE
	.align		4
.L_768:
        /*042c*/ 	.byte	0x04, 0x1e
        /*042e*/ 	.short	(.L_770 - .L_769)
.L_769:
        /*0430*/ 	.word	0x00000000
.L_770:


//--------------------- .nv.info._ZN7cutlass13device_kernelIN5flash19enable_sm80_to_sm89INS1_16FlashAttnFwdSm80INS1_25CollectiveMainloopFwdSm80ILi8ELi1ELb0EN4cute5tupleIJNS5_1CILi128EEENS7_ILi96EEENS7_ILi256EEEEEELi256ENS_10bfloat16_tEfNS_4arch4Sm80ELb0ELb0ELb0ELb1ELb1ELb0ELb1ELb0EEENS1_21CollectiveEpilogueFwdINS6_IJS8_SA_S9_EEENS6_IJNS7_ILi1EEESI_SI_EEESC_SE_Li256ELb1ELb1ELb0ELb0EEENS1_19SingleTileSchedulerILb1ELb0ELb1ELi128EEEEEEEEEvNT_6ParamsE --------------------------
	.section	.nv.info._ZN7cutlass13device_kernelIN5flash19enable_sm80_to_sm89INS1_16FlashAttnFwdSm80INS1_25CollectiveMainloopFwdSm80ILi8ELi1ELb0EN4cute5tupleIJNS5_1CILi128EEENS7_ILi96EEENS7_ILi256EEEEEELi256ENS_10bfloat16_tEfNS_4arch4Sm80ELb0ELb0ELb0ELb1ELb1ELb0ELb1ELb0EEENS1_21CollectiveEpilogueFwdINS6_IJS8_SA_S9_EEENS6_IJNS7_ILi1EEESI_SI_EEESC_SE_Li256ELb1ELb1ELb0ELb0EEENS1_19SingleTileSchedulerILb1ELb0ELb1ELi128EEEEEEEEEvNT_6ParamsE,"",@"SHT_CUDA_INFO"
	.sectionflags	@""
	.align	4


	//----- nvinfo : EIATTR_CUDA_API_VERSION
	.align		4
        /*0000*/ 	.byte	0x04, 0x37
        /*0002*/ 	.short	(.L_772 - .L_771)
.L_771:
        /*0004*/ 	.word	0x00000082


	//----- nvinfo : EIATTR_SW2861232_WAR
	.align		4
.L_772:
        /*0008*/ 	.byte	0x01, 0x35
	.zero		2


	//----- nvinfo : EIATTR_PARAM_CBANK
	.align		4
        /*000c*/ 	.byte	0x04, 0x0a
        /*000e*/ 	.short	(.L_774 - .L_773)
	.align		4
.L_773:
        /*0010*/ 	.word	index@(.nv.constant0._ZN7cutlass13device_kernelIN5flash19enable_sm80_to_sm89INS1_16FlashAttnFwdSm80INS1_25CollectiveMainloopFwdSm80ILi8ELi1ELb0EN4cute5tupleIJNS5_1CILi128EEENS7_ILi96EEENS7_ILi256EEEEEELi256ENS_10bfloat16_tEfNS_4arch4Sm80ELb0ELb0ELb0ELb1ELb1ELb0ELb1ELb0EEENS1_21CollectiveEpilogueFwdINS6_IJS8_SA_S9_EEENS6_IJNS7_ILi1EEESI_SI_EEESC_SE_Li256ELb1ELb1ELb0ELb0EEENS1_19SingleTileSchedulerILb1ELb0ELb1ELi128EEEEEEEEEvNT_6ParamsE)
        /*0014*/ 	.short	0x0160
        /*0016*/ 	.short	0x0418


	//----- nvinfo : EIATTR_CBANK_PARAM_SIZE
	.align		4
.L_774:
        /*0018*/ 	.byte	0x03, 0x19
        /*001a*/ 	.short	0x0418


	//----- nvinfo : EIATTR_KPARAM_INFO
	.align		4
        /*001c*/ 	.byte	0x04, 0x17
        /*001e*/ 	.short	(.L_776 - .L_775)
.L_775:
        /*0020*/ 	.word	0x00000000
        /*0024*/ 	.short	0x0000
        /*0026*/ 	.short	0x0000
        /*0028*/ 	.byte	0x00, 0xf0, 0x61, 0x10


	//----- nvinfo : EIATTR_MAXREG_COUNT
	.align		4
.L_776:
        /*002c*/ 	.byte	0x03, 0x1b
        /*002e*/ 	.short	0x00ff


	//----- nvinfo : EIATTR_NUM_BARRIERS
	.align		4
        /*0030*/ 	.byte	0x02, 0x4c
        /*0032*/ 	.byte	0x02
	.zero		1


	//----- nvinfo : EIATTR_ANNOTATIONS
	.align		4
        /*0034*/ 	.byte	0x04, 0x55
        /*0036*/ 	.short	(.L_778 - .L_777)


	//   ....[0]....
.L_777:
        /* <DEDUP_REMOVED lines=24> */


	//----- nvinfo : EIATTR_MERCURY_ISA_VERSION
	.align		4
.L_778:
        /*01a8*/ 	.byte	0x03, 0x5f
        /*01aa*/ 	.short	0x0000


	//----- nvinfo : EIATTR_COOP_GROUP_MASK_REGIDS
	.align		4
        /*01ac*/ 	.byte	0x04, 0x29
        /*01ae*/ 	.short	(.L_780 - .L_779)


	//   ....[0]....
.L_779:
        /*01b0*/ 	.word	0xffffffff


	//   ....[1]....
        /*01b4*/ 	.word	0xffffffff


	//   ....[2]....
        /*01b8*/ 	.word	0xffffffff


	//   ....[3]....
        /*01bc*/ 	.word	0xffffffff


	//   ....[4]....
        /*01c0*/ 	.word	0xffffffff


	//   ....[5]....
        /*01c4*/ 	.word	0xffffffff


	//   ....[6]....
        /*01c8*/ 	.word	0xffffffff


	//   ....[7]....
        /*01cc*/ 	.word	0xffffffff


	//   ....[8]....
        /*01d0*/ 	.word	0xffffffff


	//   ....[9]....
        /*01d4*/ 	.word	0xffffffff


	//   ....[10]....
        /*01d8*/ 	.word	0xffffffff


	//   ....[11]....
        /*01dc*/ 	.word	0xffffffff


	//   ....[12]....
        /*01e0*/ 	.word	0xffffffff


	//   ....[13]....
        /*01e4*/ 	.word	0xffffffff


	//   ....[14]....
        /*01e8*/ 	.word	0xffffffff


	//   ....[15]....
        /*01ec*/ 	.word	0xffffffff


	//   ....[16]....
        /*01f0*/ 	.word	0xffffffff


	//   ....[17]....
        /*01f4*/ 	.word	0xffffffff


	//   ....[18]....
        /*01f8*/ 	.word	0xffffffff


	//   ....[19]....
        /*01fc*/ 	.word	0xffffffff


	//   ....[20]....
        /*0200*/ 	.word	0xffffffff


	//   ....[21]....
        /*0204*/ 	.word	0xffffffff


	//   ....[22]....
        /*0208*/ 	.word	0xffffffff


	//   ....[23]....
        /*020c*/ 	.word	0xffffffff


	//   ....[24]....
        /*0210*/ 	.word	0xffffffff


	//   ....[25]....
        /*0214*/ 	.word	0xffffffff


	//   ....[26]....
        /*0218*/ 	.word	0xffffffff


	//   ....[27]....
        /*021c*/ 	.word	0xffffffff


	//   ....[28]....
        /*0220*/ 	.word	0xffffffff


	//   ....[29]....
        /*0224*/ 	.word	0xffffffff


	//   ....[30]....
        /*0228*/ 	.word	0xffffffff


	//   ....[31]....
        /*022c*/ 	.word	0xffffffff


	//   ....[32]....
        /*0230*/ 	.word	0xffffffff


	//   ....[33]....
        /*0234*/ 	.word	0xffffffff


	//   ....[34]....
        /*0238*/ 	.word	0xffffffff


	//   ....[35]....
        /*023c*/ 	.word	0xffffffff


	//   ....[36]....
        /*0240*/ 	.word	0xffffffff


	//   ....[37]....
        /*0244*/ 	.word	0xffffffff


	//   ....[38]....
        /*0248*/ 	.word	0xffffffff


	//   ....[39]....
        /*024c*/ 	.word	0xffffffff


	//   ....[40]....
        /*0250*/ 	.word	0xffffffff


	//   ....[41]....
        /*0254*/ 	.word	0xffffffff


	//   ....[42]....
        /*0258*/ 	.word	0xffffffff


	//   ....[43]....
        /*025c*/ 	.word	0xffffffff


	//   ....[44]....
        /*0260*/ 	.word	0xffffffff


	//   ....[45]....
        /*0264*/ 	.word	0xffffffff


	//   ....[46]....
        /*0268*/ 	.word	0xffffffff


	//   ....[47]....
        /*026c*/ 	.word	0xffffffff


	//   ....[48]....
        /*0270*/ 	.word	0xffffffff


	//   ....[49]....
        /*0274*/ 	.word	0xffffffff


	//   ....[50]....
        /*0278*/ 	.word	0xffffffff


	//   ....[51]....
        /*027c*/ 	.word	0xffffffff


	//   ....[52]....
        /*0280*/ 	.word	0xffffffff


	//   ....[53]....
        /*0284*/ 	.word	0xffffffff


	//   ....[54]....
        /*0288*/ 	.word	0xffffffff


	//   ....[55]....
        /*028c*/ 	.word	0xffffffff


	//   ....[56]....
        /*0290*/ 	.word	0xffffffff


	//   ....[57]....
        /*0294*/ 	.word	0xffffffff


	//   ....[58]....
        /*0298*/ 	.word	0xffffffff


	//   ....[59]....
        /*029c*/ 	.word	0xffffffff


	//   ....[60]....
        /*02a0*/ 	.word	0xffffffff


	//   ....[61]....
        /*02a4*/ 	.word	0xffffffff


	//   ....[62]....
        /*02a8*/ 	.word	0xffffffff


	//   ....[63]....
        /*02ac*/ 	.word	0xffffffff


	//   ....[64]....
        /*02b0*/ 	.word	0xffffffff


	//   ....[65]....
        /*02b4*/ 	.word	0xffffffff


	//   ....[66]....
        /*02b8*/ 	.word	0xffffffff


	//   ....[67]....
        /*02bc*/ 	.word	0xffffffff


	//   ....[68]....
        /*02c0*/ 	.word	0xffffffff


	//   ....[69]....
        /*02c4*/ 	.word	0xffffffff


	//   ....[70]....
        /*02c8*/ 	.word	0xffffffff


	//----- nvinfo : EIATTR_COOP_GROUP_INSTR_OFFSETS
	.align		4
.L_780:
        /*02cc*/ 	.byte	0x04, 0x28
        /*02ce*/ 	.short	(.L_782 - .L_781)


	//   ....[0]....
.L_781:
        /*02d0*/ 	.word	0x000000a0


	//   ....[1]....
        /*02d4*/ 	.word	0x00001200


	//   ....[2]....
        /*02d8*/ 	.word	0x00001220


	//   ....[3]....
        /*02dc*/ 	.word	0x00001470


	//   ....[4]....
        /*02e0*/ 	.word	0x000014a0


	//   ....[5]....
        /*02e4*/ 	.word	0x00001610


	//   ....[6]....
        /*02e8*/ 	.word	0x00001640


	//   ....[7]....
        /*02ec*/ 	.word	0x000017a0


	//   ....[8]....
        /*02f0*/ 	.word	0x000017e0


	//   ....[9]....
        /*02f4*/ 	.word	0x00001f00


	//   ....[10]....
        /*02f8*/ 	.word	0x00001f40


	//   ....[11]....
        /*02fc*/ 	.word	0x00001f70


	//   ....[12]....
        /*0300*/ 	.word	0x00001fb0


	//   ....[13]....
        /*0304*/ 	.word	0x00001ff0


	//   ....[14]....
        /*0308*/ 	.word	0x00002030


	//   ....[15]....
        /*030c*/ 	.word	0x00002060


	//   ....[16]....
        /*0310*/ 	.word	0x000020a0


	//   ....[17]....
        /*0314*/ 	.word	0x00002190


	//   ....[18]....
        /*0318*/ 	.word	0x000021c0


	//   ....[19]....
        /*031c*/ 	.word	0x00002200


	//   ....[20]....
        /*0320*/ 	.word	0x00002240


	//   ....[21]....
        /*0324*/ 	.word	0x00003ee0


	//   ....[22]....
        /*0328*/ 	.word	0x00003f00


	//   ....[23]....
        /*032c*/ 	.word	0x00003f10


	//   ....[24]....
        /*0330*/ 	.word	0x00003f20


	//   ....[25]....
        /*0334*/ 	.word	0x00003fb0


	//   ....[26]....
        /*0338*/ 	.word	0x00003fc0


	//   ....[27]....
        /*033c*/ 	.word	0x00004aa0


	//   ....[28]....
        /*0340*/ 	.word	0x00004b30


	//   ....[29]....
        /*0344*/ 	.word	0x00004b60


	//   ....[30]....
        /*0348*/ 	.word	0x00004bd0


	//   ....[31]....
        /*034c*/ 	.word	0x00006b10


	//   ....[32]....
        /*0350*/ 	.word	0x00006b20


	//   ....[33]....
        /*0354*/ 	.word	0x00006b30


	//   ....[34]....
        /*0358*/ 	.word	0x00006b40


	//   ....[35]....
        /*035c*/ 	.word	0x00006b50


	//   ....[36]....
        /*0360*/ 	.word	0x00006b60


	//   ....[37]....
        /*0364*/ 	.word	0x00006f20


	//   ....[38]....
        /*0368*/ 	.word	0x00006f30


	//   ....[39]....
        /*036c*/ 	.word	0x00007090


	//   ....[40]....
        /*0370*/ 	.word	0x000070c0


	//   ....[41]....
        /*0374*/ 	.word	0x000070d0


	//   ....[42]....
        /*0378*/ 	.word	0x000070e0


	//   ....[43]....
        /*037c*/ 	.word	0x00008950


	//   ....[44]....
        /*0380*/ 	.word	0x00008970


	//   ....[45]....
        /*0384*/ 	.word	0x000089a0


	//   ....[46]....
        /*0388*/ 	.word	0x000089b0


	//   ....[47]....
        /*038c*/ 	.word	0x0000aff0


	//   ....[48]....
        /*0390*/ 	.word	0x0000b000


	//   ....[49]....
        /*0394*/ 	.word	0x0000b030


	//   ....[50]....
        /*0398*/ 	.word	0x0000b050


	//   ....[51]....
        /*039c*/ 	.word	0x0000cb10


	//   ....[52]....
        /*03a0*/ 	.word	0x0000cb50


	//   ....[53]....
        /*03a4*/ 	.word	0x0000cb90


	//   ....[54]....
        /*03a8*/ 	.word	0x0000cbd0


	//   ....[55]....
        /*03ac*/ 	.word	0x0000cdb0


	//   ....[56]....
        /*03b0*/ 	.word	0x0000cdc0


	//   ....[57]....
        /*03b4*/ 	.word	0x0000cfc0


	//   ....[58]....
        /*03b8*/ 	.word	0x0000cff0


	//   ....[59]....
        /*03bc*/ 	.word	0x0000d1b0


	//   ....[60]....
        /*03c0*/ 	.word	0x0000d1e0


	//   ....[61]....
        /*03c4*/ 	.word	0x0000d3a0


	//   ....[62]....
        /*03c8*/ 	.word	0x0000d3c0


	//   ....[63]....
        /*03cc*/ 	.word	0x0000dd70


	//   ....[64]....
        /*03d0*/ 	.word	0x0000dd90


	//   ....[65]....
        /*03d4*/ 	.word	0x0000df20


	//   ....[66]....
        /*03d8*/ 	.word	0x0000df50


	//   ....[67]....
        /*03dc*/ 	.word	0x0000e0e0


	//   ....[68]....
        /*03e0*/ 	.word	0x0000e110


	//   ....[69]....
        /*03e4*/ 	.word	0x0000e2a0


	//   ....[70]....
        /*03e8*/ 	.word	0x0000e2c0


	//----- nvinfo : EIATTR_EXIT_INSTR_OFFSETS
	.align		4
.L_782:
        /*03ec*/ 	.byte	0x04, 0x1c
        /*03ee*/ 	.short	(.L_784 - .L_783)


	//   ....[0]....
.L_783:
        /*03f0*/ 	.word	0x00000450


	//   ....[1]....
        /*03f4*/ 	.word	0x0000d3d0


	//   ....[2]....
        /*03f8*/ 	.word	0x0000d510


	//   ....[3]....
        /*03fc*/ 	.word	0x0000d570


	//   ....[4]....
        /*0400*/ 	.word	0x0000e2d0


	//   ....[5]....
        /*0404*/ 	.word	0x0000e3e0


	//   ....[6]....
        /*0408*/ 	.word	0x0000e440


	//----- nvinfo : EIATTR_CTAIDZ_USED
	.align		4
.L_784:
        /*040c*/ 	.byte	0x01, 0x04
	.zero		2


	//----- nvinfo : EIATTR_MAX_THREADS
	.align		4
        /*0410*/ 	.byte	0x04, 0x05
        /*0412*/ 	.short	(.L_786 - .L_785)
.L_785:
        /*0414*/ 	.word	0x00000100
        /*0418*/ 	.word	0x00000001
        /*041c*/ 	.word	0x00000001


	//----- nvinfo : EIATTR_CRS_STACK_SIZE
	.align		4
.L_786:
        /*0420*/ 	.byte	0x04, 0x1e
        /*0422*/ 	.short	(.L_788 - .L_787)
.L_787:
        /*0424*/ 	.word	0x00000000
.L_788:


//--------------------- .nv.info._ZN7cutlass13device_kernelIN5flash19enable_sm80_to_sm89INS1_16FlashAttnFwdSm80INS1_25CollectiveMainloopFwdSm80ILi8ELi1ELb0EN4cute5tupleIJNS5_1CILi128EEENS7_ILi48EEENS7_ILi256EEEEEELi256ENS_10bfloat16_tEfNS_4arch4Sm80ELb0ELb0ELb0ELb1ELb1ELb1ELb1ELb0EEENS1_21CollectiveEpilogueFwdINS6_IJS8_SA_S9_EEENS6_IJNS7_ILi1EEESI_SI_EEESC_SE_Li256ELb1ELb1ELb0ELb0EEENS1_19SingleTileSchedulerILb1ELb0ELb1ELi128EEEEEEEEEvNT_6ParamsE --------------------------
	.section	.nv.info._ZN7cutlass13device_kernelIN5flash19enable_sm80_to_sm89INS1_16FlashAttnFwdSm80INS1_25CollectiveMainloopFwdSm80ILi8ELi1ELb0EN4cute5tupleIJNS5_1CILi128EEENS7_ILi48EEENS7_ILi256EEEEEELi256ENS_10bfloat16_tEfNS_4arch4Sm80ELb0ELb0ELb0ELb1ELb1ELb1ELb1ELb0EEENS1_21CollectiveEpilogueFwdINS6_IJS8_SA_S9_EEENS6_IJNS7_ILi1EEESI_SI_EEESC_SE_Li256ELb1ELb1ELb0ELb0EEENS1_19SingleTileSchedulerILb1ELb0ELb1ELi128EEEEEEEEEvNT_6ParamsE,"",@"SHT_CUDA_INFO"
	.sectionflags	@""
	.align	4


	//----- nvinfo : EIATTR_CUDA_API_VERSION
	.align		4
        /*0000*/ 	.byte	0x04, 0x37
        /*0002*/ 	.short	(.L_790 - .L_789)
.L_789:
        /*0004*/ 	.word	0x00000082


	//----- nvinfo : EIATTR_SW2861232_WAR
	.align		4
.L_790:
        /*0008*/ 	.byte	0x01, 0x35
	.zero		2


	//----- nvinfo : EIATTR_PARAM_CBANK
	.align		4
        /*000c*/ 	.byte	0x04, 0x0a
        /*000e*/ 	.short	(.L_792 - .L_791)
	.align		4
.L_791:
        /*0010*/ 	.word	index@(.nv.constant0._ZN7cutlass13device_kernelIN5flash19enable_sm80_to_sm89INS1_16FlashAttnFwdSm80INS1_25CollectiveMainloopFwdSm80ILi8ELi1ELb0EN4cute5tupleIJNS5_1CILi128EEENS7_ILi48EEENS7_ILi256EEEEEELi256ENS_10bfloat16_tEfNS_4arch4Sm80ELb0ELb0ELb0ELb1ELb1ELb1ELb1ELb0EEENS1_21CollectiveEpilogueFwdINS6_IJS8_SA_S9_EEENS6_IJNS7_ILi1EEESI_SI_EEESC_SE_Li256ELb1ELb1ELb0ELb0EEENS1_19SingleTileSchedulerILb1ELb0ELb1ELi128EEEEEEEEEvNT_6ParamsE)
        /*0014*/ 	.short	0x0160
        /*0016*/ 	.short	0x0418


	//----- nvinfo : EIATTR_CBANK_PARAM_SIZE
	.align		4
.L_792:
        /*0018*/ 	.byte	0x03, 0x19
        /*001a*/ 	.short	0x0418


	//----- nvinfo : EIATTR_KPARAM_INFO
	.align		4
        /*001c*/ 	.byte	0x04, 0x17
        /*001e*/ 	.short	(.L_794 - .L_793)
.L_793:
        /*0020*/ 	.word	0x00000000
        /*0024*/ 	.short	0x0000
        /*0026*/ 	.short	0x0000
        /*0028*/ 	.byte	0x00, 0xf0, 0x61, 0x10


	//----- nvinfo : EIATTR_MAXREG_COUNT
	.align		4
.L_794:
        /*002c*/ 	.byte	0x03, 0x1b
        /*002e*/ 	.short	0x00ff


	//----- nvinfo : EIATTR_NUM_BARRIERS
	.align		4
        /*0030*/ 	.byte	0x02, 0x4c
        /*0032*/ 	.byte	0x02
	.zero		1


	//----- nvinfo : EIATTR_MERCURY_ISA_VERSION
	.align		4
        /*0034*/ 	.byte	0x03, 0x5f
        /*0036*/ 	.short	0x0000


	//----- nvinfo : EIATTR_COOP_GROUP_MASK_REGIDS
	.align		4
        /*0038*/ 	.byte	0x04, 0x29
        /*003a*/ 	.short	(.L_796 - .L_795)


	//   ....[0]....
.L_795:
        /*003c*/ 	.word	0xffffffff


	//   ....[1]....
        /*0040*/ 	.word	0xffffffff


	//   ....[2]....
        /*0044*/ 	.word	0xffffffff


	//   ....[3]....
        /*0048*/ 	.word	0xffffffff


	//   ....[4]....
        /*004c*/ 	.word	0xffffffff


	//   ....[5]....
        /*0050*/ 	.word	0xffffffff


	//   ....[6]....
        /*0054*/ 	.word	0xffffffff


	//   ....[7]....
        /*0058*/ 	.word	0xffffffff


	//   ....[8]....
        /*005c*/ 	.word	0xffffffff


	//   ....[9]....
        /*0060*/ 	.word	0xffffffff


	//   ....[10]....
        /*0064*/ 	.word	0xffffffff


	//   ....[11]....
        /*0068*/ 	.word	0xffffffff


	//   ....[12]....
        /*006c*/ 	.word	0xffffffff


	//   ....[13]....
        /*0070*/ 	.word	0xffffffff


	//   ....[14]....
        /*0074*/ 	.word	0xffffffff


	//   ....[15]....
        /*0078*/ 	.word	0xffffffff


	//   ....[16]....
        /*007c*/ 	.word	0xffffffff


	//   ....[17]....
        /*0080*/ 	.word	0xffffffff


	//   ....[18]....
        /*0084*/ 	.word	0xffffffff


	//   ....[19]....
        /*0088*/ 	.word	0xffffffff


	//   ....[20]....
        /*008c*/ 	.word	0xffffffff


	//   ....[21]....
        /*0090*/ 	.word	0xffffffff


	//   ....[22]....
        /*0094*/ 	.word	0xffffffff


	//   ....[23]....
        /*0098*/ 	.word	0xffffffff


	//   ....[24]....
        /*009c*/ 	.word	0xffffffff


	//   ....[25]....
        /*00a0*/ 	.word	0xffffffff


	//   ....[26]....
        /*00a4*/ 	.word	0xffffffff


	//   ....[27]....
        /*00a8*/ 	.word	0xffffffff


	//   ....[28]....
        /*00ac*/ 	.word	0xffffffff


	//   ....[29]....
        /*00b0*/ 	.word	0xffffffff


	//   ....[30]....
        /*00b4*/ 	.word	0xffffffff


	//   ....[31]....
        /*00b8*/ 	.word	0xffffffff


	//   ....[32]....
        /*00bc*/ 	.word	0xffffffff


	//   ....[33]....
        /*00c0*/ 	.word	0xffffffff


	//   ....[34]....
        /*00c4*/ 	.word	0xffffffff


	//   ....[35]....
        /*00c8*/ 	.word	0xffffffff


	//   ....[36]....
        /*00cc*/ 	.word	0xffffffff


	//   ....[37]....
        /*00d0*/ 	.word	0xffffffff


	//   ....[38]....
        /*00d4*/ 	.word	0xffffffff


	//   ....[39]....
        /*00d8*/ 	.word	0xffffffff


	//   ....[40]....
        /*00dc*/ 	.word	0xffffffff


	//   ....[41]....
        /*00e0*/ 	.word	0xffffffff


	//   ....[42]....
        /*00e4*/ 	.word	0xffffffff


	//   ....[43]....
        /*00e8*/ 	.word	0xffffffff


	//   ....[44]....
        /*00ec*/ 	.word	0xffffffff


	//   ....[45]....
        /*00f0*/ 	.word	0xffffffff


	//   ....[46]....
        /*00f4*/ 	.word	0xffffffff


	//   ....[47]....
        /*00f8*/ 	.word	0xffffffff


	//   ....[48]....
        /*00fc*/ 	.word	0xffffffff


	//   ....[49]....
        /*0100*/ 	.word	0xffffffff


	//   ....[50]....
        /*0104*/ 	.word	0xffffffff


	//   ....[51]....
        /*0108*/ 	.word	0xffffffff


	//   ....[52]....
        /*010c*/ 	.word	0xffffffff


	//   ....[53]....
        /*0110*/ 	.word	0xffffffff


	//   ....[54]....
        /*0114*/ 	.word	0xffffffff


	//   ....[55]....
        /*0118*/ 	.word	0xffffffff


	//   ....[56]....
        /*011c*/ 	.word	0xffffffff


	//   ....[57]....
        /*0120*/ 	.word	0xffffffff


	//   ....[58]....
        /*0124*/ 	.word	0xffffffff


	//   ....[59]....
        /*0128*/ 	.word	0xffffffff


	//   ....[60]....
        /*012c*/ 	.word	0xffffffff


	//   ....[61]....
        /*0130*/ 	.word	0xffffffff


	//   ....[62]....
        /*0134*/ 	.word	0xffffffff


	//   ....[63]....
        /*0138*/ 	.word	0xffffffff


	//   ....[64]....
        /*013c*/ 	.word	0xffffffff


	//   ....[65]....
        /*0140*/ 	.word	0xffffffff


	//   ....[66]....
        /*0144*/ 	.word	0xffffffff


	//   ....[67]....
        /*0148*/ 	.word	0xffffffff


	//   ....[68]....
        /*014c*/ 	.word	0xffffffff


	//   ....[69]....
        /*0150*/ 	.word	0xffffffff


	//   ....[70]....
        /*0154*/ 	.word	0xffffffff


	//   ....[71]....
        /*0158*/ 	.word	0xffffffff


	//   ....[72]....
        /*015c*/ 	.word	0xffffffff


	//   ....[73]....
        /*0160*/ 	.word	0xffffffff


	//   ....[74]....
        /*0164*/ 	.word	0xffffffff


	//   ....[75]....
        /*0168*/ 	.word	0xffffffff


	//   ....[76]....
        /*016c*/ 	.word	0xffffffff


	//   ....[77]....
        /*0170*/ 	.word	0xffffffff


	//   ....[78]....
        /*0174*/ 	.word	0xffffffff


	//   ....[79]....
        /*0178*/ 	.word	0xffffffff


	//   ....[80]....
        /*017c*/ 	.word	0xffffffff


	//----- nvinfo : EIATTR_COOP_GROUP_INSTR_OFFSETS
	.align		4
.L_796:
        /*0180*/ 	.byte	0x04, 0x28
        /*0182*/ 	.short	(.L_798 - .L_797)


	//   ....[0]....
.L_797:
        /*0184*/ 	.word	0x00000080


	//   ....[1]....
        /*0188*/ 	.word	0x00002080


	//   ....[2]....
        /*018c*/ 	.word	0x00002100


	//   ....[3]....
        /*0190*/ 	.word	0x00003170


	//   ....[4]....
        /*0194*/ 	.word	0x00003180


	//   ....[5]....
        /*0198*/ 	.word	0x000046e0


	//   ....[6]....
        /*019c*/ 	.word	0x00004760


	//   ....[7]....
        /*01a0*/ 	.word	0x00005870


	//   ....[8]....
        /*01a4*/ 	.word	0x00005880


	//   ....[9]....
        /*01a8*/ 	.word	0x00006820


	//   ....[10]....
        /*01ac*/ 	.word	0x00006850


	//   ....[11]....
        /*01b0*/ 	.word	0x00006a10


	//   ....[12]....
        /*01b4*/ 	.word	0x00006a30


	//   ....[13]....
        /*01b8*/ 	.word	0x00006e50


	//   ....[14]....
        /*01bc*/ 	.word	0x00006ef0


	//   ....[15]....
        /*01c0*/ 	.word	0x00007090


	//   ....[16]....
        /*01c4*/ 	.word	0x000070b0


	//   ....[17]....
        /*01c8*/ 	.word	0x00007db0


	//   ....[18]....
        /*01cc*/ 	.word	0x00007df0


	//   ....[19]....
        /*01d0*/ 	.word	0x00008050


	//   ....[20]....
        /*01d4*/ 	.word	0x00008080


	//   ....[21]....
        /*01d8*/ 	.word	0x000081f0


	//   ....[22]....
        /*01dc*/ 	.word	0x00008220


	//   ....[23]....
        /*01e0*/ 	.word	0x00008380


	//   ....[24]....
        /*01e4*/ 	.word	0x000083c0


	//   ....[25]....
        /*01e8*/ 	.word	0x00008880


	//   ....[26]....
        /*01ec*/ 	.word	0x000088a0


	//   ....[27]....
        /*01f0*/ 	.word	0x000089f0


	//   ....[28]....
        /*01f4*/ 	.word	0x00008a00


	//   ....[29]....
        /*01f8*/ 	.word	0x0000fa00


	//   ....[30]....
        /*01fc*/ 	.word	0x0000fa40


	//   ....[31]....
        /*0200*/ 	.word	0x0000fe40


	//   ....[32]....
        /*0204*/ 	.word	0x0000fe50


	//   ....[33]....
        /*0208*/ 	.word	0x00010c60


	//   ....[34]....
        /*020c*/ 	.word	0x00010c80


	//   ....[35]....
        /*0210*/ 	.word	0x00010d90


	//   ....[36]....
        /*0214*/ 	.word	0x00010db0


	//   ....[37]....
        /*0218*/ 	.word	0x000113a0


	//   ....[38]....
        /*021c*/ 	.word	0x000113c0


	//   ....[39]....
        /*0220*/ 	.word	0x000115c0


	//   ....[40]....
        /*0224*/ 	.word	0x00011660


	//   ....[41]....
        /*0228*/ 	.word	0x000125a0


	//   ....[42]....
        /*022c*/ 	.word	0x000125c0


	//   ....[43]....
        /*0230*/ 	.word	0x00012720


	//   ....[44]....
        /*0234*/ 	.word	0x00012730


	//   ....[45]....
        /*0238*/ 	.word	0x00013460


	//   ....[46]....
        /*023c*/ 	.word	0x00013470


	//   ....[47]....
        /*0240*/ 	.word	0x00013480


	//   ....[48]....
        /*0244*/ 	.word	0x00013520


	//   ....[49]....
        /*0248*/ 	.word	0x00013820


	//   ....[50]....
        /*024c*/ 	.word	0x00013840


	//   ....[51]....
        /*0250*/ 	.word	0x00013870


	//   ....[52]....
        /*0254*/ 	.word	0x00013880


	//   ....[53]....
        /*0258*/ 	.word	0x00014f80


	//   ....[54]....
        /*025c*/ 	.word	0x00014fb0


	//   ....[55]....
        /*0260*/ 	.word	0x00015000


	//   ....[56]....
        /*0264*/ 	.word	0x00015010


	//   ....[57]....
        /*0268*/ 	.word	0x00016910


	//   ....[58]....
        /*026c*/ 	.word	0x00016950


	//   ....[59]....
        /*0270*/ 	.word	0x00016990


	//   ....[60]....
        /*0274*/ 	.word	0x000169b0


	//   ....[61]....
        /*0278*/ 	.word	0x00016c10


	//   ....[62]....
        /*027c*/ 	.word	0x00016c20


	//   ....[63]....
        /*0280*/ 	.word	0x00016e20


	//   ....[64]....
        /*0284*/ 	.word	0x00016e50


	//   ....[65]....
        /*0288*/ 	.word	0x00017010


	//   ....[66]....
        /*028c*/ 	.word	0x00017040


	//   ....[67]....
        /*0290*/ 	.word	0x00017200


	//   ....[68]....
        /*0294*/ 	.word	0x00017220


	//   ....[69]....
        /*0298*/ 	.word	0x00017a90


	//   ....[70]....
        /*029c*/ 	.word	0x00017ab0


	//   ....[71]....
        /*02a0*/ 	.word	0x00017c40


	//   ....[72]....
        /*02a4*/ 	.word	0x00017c70


	//   ....[73]....
        /*02a8*/ 	.word	0x00017e00


	//   ....[74]....
        /*02ac*/ 	.word	0x00017e30


	//   ....[75]....
        /*02b0*/ 	.word	0x00017fc0


	//   ....[76]....
        /*02b4*/ 	.word	0x00017fe0


	//   ....[77]....
        /*02b8*/ 	.word	0x00018190


	//   ....[78]....
        /*02bc*/ 	.word	0x000181e0


	//   ....[79]....
        /*02c0*/ 	.word	0x00018220


	//   ....[80]....
        /*02c4*/ 	.word	0x00018270


	//----- nvinfo : EIATTR_EXIT_INSTR_OFFSETS
	.align		4
.L_798:
        /*02c8*/ 	.byte	0x04, 0x1c
        /*02ca*/ 	.short	(.L_800 - .L_799)


	//   ....[0]....
.L_799:
        /*02cc*/ 	.word	0x00000310


	//   ....[1]....
        /*02d0*/ 	.word	0x00017230


	//   ....[2]....
        /*02d4*/ 	.word	0x00017370


	//   ....[3]....
        /*02d8*/ 	.word	0x000173d0


	//   ....[4]....
        /*02dc*/ 	.word	0x00017ff0


	//   ....[5]....
        /*02e0*/ 	.word	0x00018100


	//   ....[6]....
        /*02e4*/ 	.word	0x00018160


	//----- nvinfo : EIATTR_CTAIDZ_USED
	.align		4
.L_800:
        /*02e8*/ 	.byte	0x01, 0x04
	.zero		2


	//----- nvinfo : EIATTR_MAX_THREADS
	.align		4
        /*02ec*/ 	.byte	0x04, 0x05
        /*02ee*/ 	.short	(.L_802 - .L_801)
.L_801:
        /*02f0*/ 	.word	0x00000100
        /*02f4*/ 	.word	0x00000001
        /*02f8*/ 	.word	0x00000001


	//----- nvinfo : EIATTR_CRS_STACK_SIZE
	.align		4
.L_802:
        /*02fc*/ 	.byte	0x04, 0x1e
        /*02fe*/ 	.short	(.L_804 - .L_803)
.L_803:
        /*0300*/ 	.word	0x00000000
.L_804:


//--------------------- .nv.info._ZN7cutlass13device_kernelIN5flash19enable_sm80_to_sm89INS1_16FlashAttnFwdSm80INS1_25CollectiveMainloopFwdSm80ILi8ELi1ELb0EN4cute5tupleIJNS5_1CILi128EEENS7_ILi64EEENS7_ILi256EEEEEELi256ENS_10bfloat16_tEfNS_4arch4Sm80ELb0ELb1ELb0ELb0ELb1ELb0ELb1ELb0EEENS1_21CollectiveEpilogueFwdINS6_IJS8_SA_S9_EEENS6_IJNS7_ILi1EEESI_SI_EEESC_SE_Li256ELb0ELb1ELb0ELb0EEENS1_19SingleTileSchedulerILb0ELb0ELb1ELi128EEEEEEEEEvNT_6ParamsE --------------------------
	.section	.nv.info._ZN7cutlass13device_kernelIN5flash19enable_sm80_to_sm89INS1_16FlashAttnFwdSm80INS1_25CollectiveMainloopFwdSm80ILi8ELi1ELb0EN4cute5tupleIJNS5_1CILi128EEENS7_ILi64EEENS7_ILi256EEEEEELi256ENS_10bfloat16_tEfNS_4arch4Sm80ELb0ELb1ELb0ELb0ELb1ELb0ELb1ELb0EEENS1_21CollectiveEpilogueFwdINS6_IJS8_SA_S9_EEENS6_IJNS7_ILi1EEESI_SI_EEESC_SE_Li256ELb0ELb1ELb0ELb0EEENS1_19SingleTileSchedulerILb0ELb0ELb1ELi128EEEEEEEEEvNT_6ParamsE,"",@"SHT_CUDA_INFO"
	.sectionflags	@""
	.align	4


	//----- nvinfo : EIATTR_CUDA_API_VERSION
	.align		4
        /*0000*/ 	.byte	0x04, 0x37
        /*0002*/ 	.short	(.L_806 - .L_805)
.L_805:
        /*0004*/ 	.word	0x00000082


	//----- nvinfo : EIATTR_SW2861232_WAR
	.align		4
.L_806:
        /*0008*/ 	.byte	0x01, 0x35
	.zero		2


	//----- nvinfo : EIATTR_PARAM_CBANK
	.align		4
        /*000c*/ 	.byte	0x04, 0x0a
        /*000e*/ 	.short	(.L_808 - .L_807)
	.align		4
.L_807:
        /*0010*/ 	.word	index@(.nv.constant0._ZN7cutlass13device_kernelIN5flash19enable_sm80_to_sm89INS1_16FlashAttnFwdSm80INS1_25CollectiveMainloopFwdSm80ILi8ELi1ELb0EN4cute5tupleIJNS5_1CILi128EEENS7_ILi64EEENS7_ILi256EEEEEELi256ENS_10bfloat16_tEfNS_4arch4Sm80ELb0ELb1ELb0ELb0ELb1ELb0ELb1ELb0EEENS1_21CollectiveEpilogueFwdINS6_IJS8_SA_S9_EEENS6_IJNS7_ILi1EEESI_SI_EEESC_SE_Li256ELb0ELb1ELb0ELb0EEENS1_19SingleTileSchedulerILb0ELb0ELb1ELi128EEEEEEEEEvNT_6ParamsE)
        /*0014*/ 	.short	0x0160
        /*0016*/ 	.short	0x0418


	//----- nvinfo : EIATTR_CBANK_PARAM_SIZE
	.align		4
.L_808:
        /*0018*/ 	.byte	0x03, 0x19
        /*001a*/ 	.short	0x0418


	//----- nvinfo : EIATTR_KPARAM_INFO
	.align		4
        /*001c*/ 	.byte	0x04, 0x17
        /*001e*/ 	.short	(.L_810 - .L_809)
.L_809:
        /*0020*/ 	.word	0x00000000
        /*0024*/ 	.short	0x0000
        /*0026*/ 	.short	0x0000
        /*0028*/ 	.byte	0x00, 0xf0, 0x61, 0x10


	//----- nvinfo : EIATTR_MAXREG_COUNT
	.align		4
.L_810:
        /*002c*/ 	.byte	0x03, 0x1b
        /*002e*/ 	.short	0x00ff


	//----- nvinfo : EIATTR_NUM_BARRIERS
	.align		4
        /*0030*/ 	.byte	0x02, 0x4c
        /*0032*/ 	.byte	0x02
	.zero		1


	//----- nvinfo : EIATTR_MERCURY_ISA_VERSION
	.align		4
        /*0034*/ 	.byte	0x03, 0x5f
        /*0036*/ 	.short	0x0000


	//----- nvinfo : EIATTR_COOP_GROUP_MASK_REGIDS
	.align		4
        /*0038*/ 	.byte	0x04, 0x29
        /*003a*/ 	.short	(.L_812 - .L_811)


	//   ....[0]....
.L_811:
        /*003c*/ 	.word	0xffffffff


	//   ....[1]....
        /*0040*/ 	.word	0xffffffff


	//   ....[2]....
        /*0044*/ 	.word	0xffffffff


	//   ....[3]....
        /*0048*/ 	.word	0xffffffff


	//   ....[4]....
        /*004c*/ 	.word	0xffffffff


	//   ....[5]....
        /*0050*/ 	.word	0xffffffff


	//   ....[6]....
        /*0054*/ 	.word	0xffffffff


	//   ....[7]....
        /*0058*/ 	.word	0xffffffff


	//   ....[8]....
        /*005c*/ 	.word	0xffffffff


	//   ....[9]....
        /*0060*/ 	.word	0xffffffff


	//   ....[10]....
        /*0064*/ 	.word	0xffffffff


	//   ....[11]....
        /*0068*/ 	.word	0xffffffff


	//   ....[12]....
        /*006c*/ 	.word	0xffffffff


	//   ....[13]....
        /*0070*/ 	.word	0xffffffff


	//   ....[14]....
        /*0074*/ 	.word	0xffffffff


	//   ....[15]....
        /*0078*/ 	.word	0xffffffff


	//   ....[16]....
        /*007c*/ 	.word	0xffffffff


	//   ....[17]....
        /*0080*/ 	.word	0xffffffff


	//   ....[18]....
        /*0084*/ 	.word	0xffffffff


	//   ....[19]....
        /*0088*/ 	.word	0xffffffff


	//   ....[20]....
        /*008c*/ 	.word	0xffffffff


	//   ....[21]....
        /*0090*/ 	.word	0xffffffff


	//   ....[22]....
        /*0094*/ 	.word	0xffffffff


	//   ....[23]....
        /*0098*/ 	.word	0xffffffff


	//   ....[24]....
        /*009c*/ 	.word	0xffffffff


	//   ....[25]....
        /*00a0*/ 	.word	0xffffffff


	//   ....[26]....
        /*00a4*/ 	.word	0xffffffff


	//   ....[27]....
        /*00a8*/ 	.word	0xffffffff


	//   ....[28]....
        /*00ac*/ 	.word	0xffffffff


	//   ....[29]....
        /*00b0*/ 	.word	0xffffffff


	//   ....[30]....
        /*00b4*/ 	.word	0xffffffff


	//   ....[31]....
        /*00b8*/ 	.word	0xffffffff


	//   ....[32]....
        /*00bc*/ 	.word	0xffffffff


	//   ....[33]....
        /*00c0*/ 	.word	0xffffffff


	//   ....[34]....
        /*00c4*/ 	.word	0xffffffff


	//   ....[35]....
        /*00c8*/ 	.word	0xffffffff


	//   ....[36]....
        /*00cc*/ 	.word	0xffffffff


	//   ....[37]....
        /*00d0*/ 	.word	0xffffffff


	//   ....[38]....
        /*00d4*/ 	.word	0xffffffff


	//   ....[39]....
        /*00d8*/ 	.word	0xffffffff


	//   ....[40]....
        /*00dc*/ 	.word	0xffffffff


	//   ....[41]....
        /*00e0*/ 	.word	0xffffffff


	//   ....[42]....
        /*00e4*/ 	.word	0xffffffff


	//   ....[43]....
        /*00e8*/ 	.word	0xffffffff


	//   ....[44]....
        /*00ec*/ 	.word	0xffffffff


	//   ....[45]....
        /*00f0*/ 	.word	0xffffffff


	//   ....[46]....
        /*00f4*/ 	.word	0xffffffff


	//   ....[47]....
        /*00f8*/ 	.word	0xffffffff


	//   ....[48]....
        /*00fc*/ 	.word	0xffffffff


	//   ....[49]....
        /*0100*/ 	.word	0xffffffff


	//   ....[50]....
        /*0104*/ 	.word	0xffffffff


	//   ....[51]....
        /*0108*/ 	.word	0xffffffff


	//   ....[52]....
        /*010c*/ 	.word	0xffffffff


	//   ....[53]....
        /*0110*/ 	.word	0xffffffff


	//   ....[54]....
        /*0114*/ 	.word	0xffffffff


	//   ....[55]....
        /*0118*/ 	.word	0xffffffff


	//   ....[56]....
        /*011c*/ 	.word	0xffffffff


	//   ....[57]....
        /*0120*/ 	.word	0xffffffff


	//   ....[58]....
        /*0124*/ 	.word	0xffffffff


	//   ....[59]....
        /*0128*/ 	.word	0xffffffff


	//   ....[60]....
        /*012c*/ 	.word	0xffffffff


	//   ....[61]....
        /*0130*/ 	.word	0xffffffff


	//   ....[62]....
        /*0134*/ 	.word	0xffffffff


	//   ....[63]....
        /*0138*/ 	.word	0xffffffff


	//   ....[64]....
        /*013c*/ 	.word	0xffffffff


	//   ....[65]....
        /*0140*/ 	.word	0xffffffff


	//   ....[66]....
        /*0144*/ 	.word	0xffffffff


	//   ....[67]....
        /*0148*/ 	.word	0xffffffff


	//   ....[68]....
        /*014c*/ 	.word	0xffffffff


	//   ....[69]....
        /*0150*/ 	.word	0xffffffff


	//   ....[70]....
        /*0154*/ 	.word	0xffffffff


	//   ....[71]....
        /*0158*/ 	.word	0xffffffff


	//   ....[72]....
        /*015c*/ 	.word	0xffffffff


	//   ....[73]....
        /*0160*/ 	.word	0xffffffff


	//   ....[74]....
        /*0164*/ 	.word	0xffffffff


	//   ....[75]....
        /*0168*/ 	.word	0xffffffff


	//   ....[76]....
        /*016c*/ 	.word	0xffffffff


	//   ....[77]....
        /*0170*/ 	.word	0xffffffff


	//   ....[78]....
        /*0174*/ 	.word	0xffffffff


	//   ....[79]....
        /*0178*/ 	.word	0xffffffff


	//   ....[80]....
        /*017c*/ 	.word	0xffffffff


	//   ....[81]....
        /*0180*/ 	.word	0xffffffff


	//   ....[82]....
        /*0184*/ 	.word	0xffffffff


	//   ....[83]....
        /*0188*/ 	.word	0xffffffff


	//   ....[84]....
        /*018c*/ 	.word	0xffffffff


	//   ....[85]....
        /*0190*/ 	.word	0xffffffff


	//   ....[86]....
        /*0194*/ 	.word	0xffffffff


	//   ....[87]....
        /*0198*/ 	.word	0xffffffff


	//   ....[88]....
        /*019c*/ 	.word	0xffffffff


	//   ....[89]....
        /*01a0*/ 	.word	0xffffffff


	//----- nvinfo : EIATTR_COOP_GROUP_INSTR_OFFSETS
	.align		4
.L_812:
        /*01a4*/ 	.byte	0x04, 0x28
        /*01a6*/ 	.short	(.L_814 - .L_813)


	//   ....[0]....
.L_813:
        /*01a8*/ 	.word	0x00000fd0


	//   ....[1]....
        /*01ac*/ 	.word	0x00001000


	//   ....[2]....
        /*01b0*/ 	.word	0x00001030


	//   ....[3]....
        /*01b4*/ 	.word	0x00001060


	//   ....[4]....
        /*01b8*/ 	.word	0x00001090


	//   ....[5]....
        /*01bc*/ 	.word	0x000010e0


	//   ....[6]....
        /*01c0*/ 	.word	0x00001110


	//   ....[7]....
        /*01c4*/ 	.word	0x00001250


	//   ....[8]....
        /*01c8*/ 	.word	0x00001840


	//   ....[9]....
        /*01cc*/ 	.word	0x00001880


	//   ....[10]....
        /*01d0*/ 	.word	0x000018b0


	//   ....[11]....
        /*01d4*/ 	.word	0x000018f0


	//   ....[12]....
        /*01d8*/ 	.word	0x00001920


	//   ....[13]....
        /*01dc*/ 	.word	0x00001950


	//   ....[14]....
        /*01e0*/ 	.word	0x00001980


	//   ....[15]....
        /*01e4*/ 	.word	0x000019d0


	//   ....[16]....
        /*01e8*/ 	.word	0x00003100


	//   ....[17]....
        /*01ec*/ 	.word	0x00003120


	//   ....[18]....
        /*01f0*/ 	.word	0x00003130


	//   ....[19]....
        /*01f4*/ 	.word	0x00003140


	//   ....[20]....
        /*01f8*/ 	.word	0x00003580


	//   ....[21]....
        /*01fc*/ 	.word	0x00003740


	//   ....[22]....
        /*0200*/ 	.word	0x00004000


	//   ....[23]....
        /*0204*/ 	.word	0x000041e0


	//   ....[24]....
        /*0208*/ 	.word	0x000042d0


	//   ....[25]....
        /*020c*/ 	.word	0x00004330


	//   ....[26]....
        /*0210*/ 	.word	0x00005a00


	//   ....[27]....
        /*0214*/ 	.word	0x00005a20


	//   ....[28]....
        /*0218*/ 	.word	0x00005a40


	//   ....[29]....
        /*021c*/ 	.word	0x00005a50


	//   ....[30]....
        /*0220*/ 	.word	0x00006b10


	//   ....[31]....
        /*0224*/ 	.word	0x00006b30


	//   ....[32]....
        /*0228*/ 	.word	0x00006b50


	//   ....[33]....
        /*022c*/ 	.word	0x00006b60


	//   ....[34]....
        /*0230*/ 	.word	0x00006e00


	//   ....[35]....
        /*0234*/ 	.word	0x00007090


	//   ....[36]....
        /*0238*/ 	.word	0x000079a0


	//   ....[37]....
        /*023c*/ 	.word	0x00007a60


	//   ....[38]....
        /*0240*/ 	.word	0x00007d00


	//   ....[39]....
        /*0244*/ 	.word	0x00007e20


	//   ....[40]....
        /*0248*/ 	.word	0x0000a090


	//   ....[41]....
        /*024c*/ 	.word	0x0000a0b0


	//   ....[42]....
        /*0250*/ 	.word	0x0000a0d0


	//   ....[43]....
        /*0254*/ 	.word	0x0000a0e0


	//   ....[44]....
        /*0258*/ 	.word	0x0000b1a0


	//   ....[45]....
        /*025c*/ 	.word	0x0000b1c0


	//   ....[46]....
        /*0260*/ 	.word	0x0000b1e0


	//   ....[47]....
        /*0264*/ 	.word	0x0000b1f0


	//   ....[48]....
        /*0268*/ 	.word	0x0000b660


	//   ....[49]....
        /*026c*/ 	.word	0x0000b670


	//   ....[50]....
        /*0270*/ 	.word	0x0000b6a0


	//   ....[51]....
        /*0274*/ 	.word	0x0000b6b0


	//   ....[52]....
        /*0278*/ 	.word	0x0000d480


	//   ....[53]....
        /*027c*/ 	.word	0x0000d490


	//   ....[54]....
        /*0280*/ 	.word	0x0000d4a0


	//   ....[55]....
        /*0284*/ 	.word	0x0000d4c0


	//   ....[56]....
        /*0288*/ 	.word	0x0000e540


	//   ....[57]....
        /*028c*/ 	.word	0x0000e550


	//   ....[58]....
        /*0290*/ 	.word	0x0000e560


	//   ....[59]....
        /*0294*/ 	.word	0x0000e570


	//   ....[60]....
        /*0298*/ 	.word	0x0000e7b0


	//   ....[61]....
        /*029c*/ 	.word	0x0000eb30


	//   ....[62]....
        /*02a0*/ 	.word	0x0000f350


	//   ....[63]....
        /*02a4*/ 	.word	0x0000f410


	//   ....[64]....
        /*02a8*/ 	.word	0x0000f6b0


	//   ....[65]....
        /*02ac*/ 	.word	0x0000f7d0


	//   ....[66]....
        /*02b0*/ 	.word	0x000112a0


	//   ....[67]....
        /*02b4*/ 	.word	0x000112d0


	//   ....[68]....
        /*02b8*/ 	.word	0x00011320


	//   ....[69]....
        /*02bc*/ 	.word	0x00011330


	//   ....[70]....
        /*02c0*/ 	.word	0x00012c90


	//   ....[71]....
        /*02c4*/ 	.word	0x00012ca0


	//   ....[72]....
        /*02c8*/ 	.word	0x00012cc0


	//   ....[73]....
        /*02cc*/ 	.word	0x00012cd0


	//   ....[74]....
        /*02d0*/ 	.word	0x00012cf0


	//   ....[75]....
        /*02d4*/ 	.word	0x00012d40


	//   ....[76]....
        /*02d8*/ 	.word	0x00013010


	//   ....[77]....
        /*02dc*/ 	.word	0x00013040


	//   ....[78]....
        /*02e0*/ 	.word	0x00013200


	//   ....[79]....
        /*02e4*/ 	.word	0x00013230


	//   ....[80]....
        /*02e8*/ 	.word	0x000133f0


	//   ....[81]....
        /*02ec*/ 	.word	0x00013410


	//   ....[82]....
        /*02f0*/ 	.word	0x00013b60


	//   ....[83]....
        /*02f4*/ 	.word	0x00013b80


	//   ....[84]....
        /*02f8*/ 	.word	0x00013d10


	//   ....[85]....
        /*02fc*/ 	.word	0x00013d40


	//   ....[86]....
        /*0300*/ 	.word	0x00013ed0


	//   ....[87]....
        /*0304*/ 	.word	0x00013f00


	//   ....[88]....
        /*0308*/ 	.word	0x00014090


	//   ....[89]....
        /*030c*/ 	.word	0x000140b0


	//----- nvinfo : EIATTR_EXIT_INSTR_OFFSETS
	.align		4
.L_814:
        /*0310*/ 	.byte	0x04, 0x1c
        /*0312*/ 	.short	(.L_816 - .L_815)


	//   ....[0]....
.L_815:
        /*0314*/ 	.word	0x00000030


	//   ....[1]....
        /*0318*/ 	.word	0x00013420


	//   ....[2]....
        /*031c*/ 	.word	0x00013560


	//   ....[3]....
        /*0320*/ 	.word	0x000135c0


	//   ....[4]....
        /*0324*/ 	.word	0x000140c0


	//   ....[5]....
        /*0328*/ 	.word	0x000141d0


	//   ....[6]....
        /*032c*/ 	.word	0x00014230


	//----- nvinfo : EIATTR_CTAIDZ_USED
	.align		4
.L_816:
        /*0330*/ 	.byte	0x01, 0x04
	.zero		2


	//----- nvinfo : EIATTR_MAX_THREADS
	.align		4
        /*0334*/ 	.byte	0x04, 0x05
        /*0336*/ 	.short	(.L_818 - .L_817)
.L_817:
        /*0338*/ 	.word	0x00000100
        /*033c*/ 	.word	0x00000001
        /*0340*/ 	.word	0x00000001


	//----- nvinfo : EIATTR_CRS_STACK_SIZE
	.align		4
.L_818:
        /*0344*/ 	.byte	0x04, 0x1e
        /*0346*/ 	.short	(.L_820 - .L_819)
.L_819:
        /*0348*/ 	.word	0x00000000
.L_820:


//--------------------- .nv.info._ZN7cutlass13device_kernelIN5flash19enable_sm80_to_sm89INS1_16FlashAttnFwdSm80INS1_25CollectiveMainloopFwdSm80ILi8ELi1ELb0EN4cute5tupleIJNS5_1CILi128EEENS7_ILi64EEENS7_ILi256EEEEEELi256ENS_10bfloat16_tEfNS_4arch4Sm80ELb0ELb1ELb0ELb1ELb1ELb0ELb1ELb0EEENS1_21CollectiveEpilogueFwdINS6_IJS8_SA_S9_EEENS6_IJNS7_ILi1EEESI_SI_EEESC_SE_Li256ELb1ELb1ELb0ELb0EEENS1_19SingleTileSchedulerILb1ELb0ELb1ELi128EEEEEEEEEvNT_6ParamsE --------------------------
	.section	.nv.info._ZN7cutlass13device_kernelIN5flash19enable_sm80_to_sm89INS1_16FlashAttnFwdSm80INS1_25CollectiveMainloopFwdSm80ILi8ELi1ELb0EN4cute5tupleIJNS5_1CILi128EEENS7_ILi64EEENS7_ILi256EEEEEELi256ENS_10bfloat16_tEfNS_4arch4Sm80ELb0ELb1ELb0ELb1ELb1ELb0ELb1ELb0EEENS1_21CollectiveEpilogueFwdINS6_IJS8_SA_S9_EEENS6_IJNS7_ILi1EEESI_SI_EEESC_SE_Li256ELb1ELb1ELb0ELb0EEENS1_19SingleTileSchedulerILb1ELb0ELb1ELi128EEEEEEEEEvNT_6ParamsE,"",@"SHT_CUDA_INFO"
	.sectionflags	@""
	.align	4


	//----- nvinfo : EIATTR_CUDA_API_VERSION
	.align		4
        /*0000*/ 	.byte	0x04, 0x37
        /*0002*/ 	.short	(.L_822 - .L_821)
.L_821:
        /*0004*/ 	.word	0x00000082


	//----- nvinfo : EIATTR_SW2861232_WAR
	.align		4
.L_822:
        /*0008*/ 	.byte	0x01, 0x35
	.zero		2


	//----- nvinfo : EIATTR_PARAM_CBANK
	.align		4
        /*000c*/ 	.byte	0x04, 0x0a
        /*000e*/ 	.short	(.L_824 - .L_823)
	.align		4
.L_823:
        /*0010*/ 	.word	index@(.nv.constant0._ZN7cutlass13device_kernelIN5flash19enable_sm80_to_sm89INS1_16FlashAttnFwdSm80INS1_25CollectiveMainloopFwdSm80ILi8ELi1ELb0EN4cute5tupleIJNS5_1CILi128EEENS7_ILi64EEENS7_ILi256EEEEEELi256ENS_10bfloat16_tEfNS_4arch4Sm80ELb0ELb1ELb0ELb1ELb1ELb0ELb1ELb0EEENS1_21CollectiveEpilogueFwdINS6_IJS8_SA_S9_EEENS6_IJNS7_ILi1EEESI_SI_EEESC_SE_Li256ELb1ELb1ELb0ELb0EEENS1_19SingleTileSchedulerILb1ELb0ELb1ELi128EEEEEEEEEvNT_6ParamsE)
        /*0014*/ 	.short	0x0160
        /*0016*/ 	.short	0x0418


	//----- nvinfo : EIATTR_CBANK_PARAM_SIZE
	.align		4
.L_824:
        /*0018*/ 	.byte	0x03, 0x19
        /*001a*/ 	.short	0x0418


	//----- nvinfo : EIATTR_KPARAM_INFO
	.align		4
        /*001c*/ 	.byte	0x04, 0x17
        /*001e*/ 	.short	(.L_826 - .L_825)
.L_825:
        /*0020*/ 	.word	0x00000000
        /*0024*/ 	.short	0x0000
        /*0026*/ 	.short	0x0000
        /*0028*/ 	.byte	0x00, 0xf0, 0x61, 0x10


	//----- nvinfo : EIATTR_MAXREG_COUNT
	.align		4
.L_826:
        /*002c*/ 	.byte	0x03, 0x1b
        /*002e*/ 	.short	0x00ff


	//----- nvinfo : EIATTR_NUM_BARRIERS
	.align		4
        /*0030*/ 	.byte	0x02, 0x4c
        /*0032*/ 	.byte	0x02
	.zero		1


	//----- nvinfo : EIATTR_MERCURY_ISA_VERSION
	.align		4
        /*0034*/ 	.byte	0x03, 0x5f
        /*0036*/ 	.short	0x0000


	//----- nvinfo : EIATTR_COOP_GROUP_MASK_REGIDS
	.align		4
        /*0038*/ 	.byte	0x04, 0x29
        /*003a*/ 	.short	(.L_828 - .L_827)


	//   ....[0]....
.L_827:
        /*003c*/ 	.word	0xffffffff


	//   ....[1]....
        /*0040*/ 	.word	0xffffffff


	//   ....[2]....
        /*0044*/ 	.word	0xffffffff


	//   ....[3]....
        /*0048*/ 	.word	0xffffffff


	//   ....[4]....
        /*004c*/ 	.word	0xffffffff


	//   ....[5]....
        /*0050*/ 	.word	0xffffffff


	//   ....[6]....
        /*0054*/ 	.word	0xffffffff


	//   ....[7]....
        /*0058*/ 	.word	0xffffffff


	//   ....[8]....
        /*005c*/ 	.word	0xffffffff


	//   ....[9]....
        /*0060*/ 	.word	0xffffffff


	//   ....[10]....
        /*0064*/ 	.word	0xffffffff


	//   ....[11]....
        /*0068*/ 	.word	0xffffffff


	//   ....[12]....
        /*006c*/ 	.word	0xffffffff


	//   ....[13]....
        /*0070*/ 	.word	0xffffffff


	//   ....[14]....
        /*0074*/ 	.word	0xffffffff


	//   ....[15]....
        /*0078*/ 	.word	0xffffffff


	//   ....[16]....
        /*007c*/ 	.word	0xffffffff


	//   ....[17]....
        /*0080*/ 	.word	0xffffffff


	//   ....[18]....
        /*0084*/ 	.word	0xffffffff


	//   ....[19]....
        /*0088*/ 	.word	0xffffffff


	//   ....[20]....
        /*008c*/ 	.word	0xffffffff


	//   ....[21]....
        /*0090*/ 	.word	0xffffffff


	//   ....[22]....
        /*0094*/ 	.word	0xffffffff


	//   ....[23]....
        /*0098*/ 	.word	0xffffffff


	//   ....[24]....
        /*009c*/ 	.word	0xffffffff


	//   ....[25]....
        /*00a0*/ 	.word	0xffffffff


	//   ....[26]....
        /*00a4*/ 	.word	0xffffffff


	//   ....[27]....
        /*00a8*/ 	.word	0xffffffff


	//   ....[28]....
        /*00ac*/ 	.word	0xffffffff


	//   ....[29]....
        /*00b0*/ 	.word	0xffffffff


	//   ....[30]....
        /*00b4*/ 	.word	0xffffffff


	//   ....[31]....
        /*00b8*/ 	.word	0xffffffff


	//   ....[32]....
        /*00bc*/ 	.word	0xffffffff


	//   ....[33]....
        /*00c0*/ 	.word	0xffffffff


	//   ....[34]....
        /*00c4*/ 	.word	0xffffffff


	//   ....[35]....
        /*00c8*/ 	.word	0xffffffff


	//   ....[36]....
        /*00cc*/ 	.word	0xffffffff


	//   ....[37]....
        /*00d0*/ 	.word	0xffffffff


	//   ....[38]....
        /*00d4*/ 	.word	0xffffffff


	//   ....[39]....
        /*00d8*/ 	.word	0xffffffff


	//   ....[40]....
        /*00dc*/ 	.word	0xffffffff


	//   ....[41]....
        /*00e0*/ 	.word	0xffffffff


	//   ....[42]....
        /*00e4*/ 	.word	0xffffffff


	//   ....[43]....
        /*00e8*/ 	.word	0xffffffff


	//   ....[44]....
        /*00ec*/ 	.word	0xffffffff


	//   ....[45]....
        /*00f0*/ 	.word	0xffffffff


	//   ....[46]....
        /*00f4*/ 	.word	0xffffffff


	//   ....[47]....
        /*00f8*/ 	.word	0xffffffff


	//   ....[48]....
        /*00fc*/ 	.word	0xffffffff


	//   ....[49]....
        /*0100*/ 	.word	0xffffffff


	//   ....[50]....
        /*0104*/ 	.word	0xffffffff


	//   ....[51]....
        /*0108*/ 	.word	0xffffffff


	//   ....[52]....
        /*010c*/ 	.word	0xffffffff


	//   ....[53]....
        /*0110*/ 	.word	0xffffffff


	//   ....[54]....
        /*0114*/ 	.word	0xffffffff


	//   ....[55]....
        /*0118*/ 	.word	0xffffffff


	//   ....[56]....
        /*011c*/ 	.word	0xffffffff


	//   ....[57]....
        /*0120*/ 	.word	0xffffffff


	//   ....[58]....
        /*0124*/ 	.word	0xffffffff


	//   ....[59]....
        /*0128*/ 	.word	0xffffffff


	//   ....[60]....
        /*012c*/ 	.word	0xffffffff


	//   ....[61]....
        /*0130*/ 	.word	0xffffffff


	//   ....[62]....
        /*0134*/ 	.word	0xffffffff


	//   ....[63]....
        /*0138*/ 	.word	0xffffffff


	//   ....[64]....
        /*013c*/ 	.word	0xffffffff


	//   ....[65]....
        /*0140*/ 	.word	0xffffffff


	//   ....[66]....
        /*0144*/ 	.word	0xffffffff


	//   ....[67]....
        /*0148*/ 	.word	0xffffffff


	//   ....[68]....
        /*014c*/ 	.word	0xffffffff


	//   ....[69]....
        /*0150*/ 	.word	0xffffffff


	//   ....[70]....
        /*0154*/ 	.word	0xffffffff


	//   ....[71]....
        /*0158*/ 	.word	0xffffffff


	//   ....[72]....
        /*015c*/ 	.word	0xffffffff


	//   ....[73]....
        /*0160*/ 	.word	0xffffffff


	//   ....[74]....
        /*0164*/ 	.word	0xffffffff


	//   ....[75]....
        /*0168*/ 	.word	0xffffffff


	//   ....[76]....
        /*016c*/ 	.word	0xffffffff


	//   ....[77]....
        /*0170*/ 	.word	0xffffffff


	//   ....[78]....
        /*0174*/ 	.word	0xffffffff


	//   ....[79]....
        /*0178*/ 	.word	0xffffffff


	//   ....[80]....
        /*017c*/ 	.word	0xffffffff


	//   ....[81]....
        /*0180*/ 	.word	0xffffffff


	//   ....[82]....
        /*0184*/ 	.word	0xffffffff


	//   ....[83]....
        /*0188*/ 	.word	0xffffffff


	//   ....[84]....
        /*018c*/ 	.word	0xffffffff


	//   ....[85]....
        /*0190*/ 	.word	0xffffffff


	//   ....[86]....
        /*0194*/ 	.word	0xffffffff


	//   ....[87]....
        /*0198*/ 	.word	0xffffffff


	//   ....[88]....
        /*019c*/ 	.word	0xffffffff


	//   ....[89]....
        /*01a0*/ 	.word	0xffffffff


	//   ....[90]....
        /*01a4*/ 	.word	0xffffffff


	//----- nvinfo : EIATTR_COOP_GROUP_INSTR_OFFSETS
	.align		4
.L_828:
        /*01a8*/ 	.byte	0x04, 0x28
        /*01aa*/ 	.short	(.L_830 - .L_829)


	//   ....[0]....
.L_829:
        /*01ac*/ 	.word	0x00000090


	//   ....[1]....
        /*01b0*/ 	.word	0x00001690


	//   ....[2]....
        /*01b4*/ 	.word	0x000016c0


	//   ....[3]....
        /*01b8*/ 	.word	0x00001920


	//   ....[4]....
        /*01bc*/ 	.word	0x00001950


	//   ....[5]....
        /*01c0*/ 	.word	0x00001ac0


	//   ....[6]....
        /*01c4*/ 	.word	0x00001af0


	//   ....[7]....
        /*01c8*/ 	.word	0x00001c50


	//   ....[8]....
        /*01cc*/ 	.word	0x00001c90


	//   ....[9]....
        /*01d0*/ 	.word	0x00002330


	//   ....[10]....
        /*01d4*/ 	.word	0x00002360


	//   ....[11]....
        /*01d8*/ 	.word	0x00002390


	//   ....[12]....
        /*01dc*/ 	.word	0x000023e0


	//   ....[13]....
        /*01e0*/ 	.word	0x00002420


	//   ....[14]....
        /*01e4*/ 	.word	0x00002450


	//   ....[15]....
        /*01e8*/ 	.word	0x00002480


	//   ....[16]....
        /*01ec*/ 	.word	0x000024c0


	//   ....[17]....
        /*01f0*/ 	.word	0x00003a80


	//   ....[18]....
        /*01f4*/ 	.word	0x00003ab0


	//   ....[19]....
        /*01f8*/ 	.word	0x00003ad0


	//   ....[20]....
        /*01fc*/ 	.word	0x00003ae0


	//   ....[21]....
        /*0200*/ 	.word	0x00003ef0


	//   ....[22]....
        /*0204*/ 	.word	0x000040b0


	//   ....[23]....
        /*0208*/ 	.word	0x00004980


	//   ....[24]....
        /*020c*/ 	.word	0x00004c50


	//   ....[25]....
        /*0210*/ 	.word	0x00004c60


	//   ....[26]....
        /*0214*/ 	.word	0x00004cb0


	//   ....[27]....
        /*0218*/ 	.word	0x000063d0


	//   ....[28]....
        /*021c*/ 	.word	0x000063f0


	//   ....[29]....
        /*0220*/ 	.word	0x00006400


	//   ....[30]....
        /*0224*/ 	.word	0x00006410


	//   ....[31]....
        /*0228*/ 	.word	0x000074e0


	//   ....[32]....
        /*022c*/ 	.word	0x00007500


	//   ....[33]....
        /*0230*/ 	.word	0x00007510


	//   ....[34]....
        /*0234*/ 	.word	0x00007520


	//   ....[35]....
        /*0238*/ 	.word	0x000077b0


	//   ....[36]....
        /*023c*/ 	.word	0x00007a20


	//   ....[37]....
        /*0240*/ 	.word	0x00008310


	//   ....[38]....
        /*0244*/ 	.word	0x000083e0


	//   ....[39]....
        /*0248*/ 	.word	0x00008680


	//   ....[40]....
        /*024c*/ 	.word	0x000087a0


	//   ....[41]....
        /*0250*/ 	.word	0x0000aaa0


	//   ....[42]....
        /*0254*/ 	.word	0x0000aac0


	//   ....[43]....
        /*0258*/ 	.word	0x0000aad0


	//   ....[44]....
        /*025c*/ 	.word	0x0000aae0


	//   ....[45]....
        /*0260*/ 	.word	0x0000bbb0


	//   ....[46]....
        /*0264*/ 	.word	0x0000bbd0


	//   ....[47]....
        /*0268*/ 	.word	0x0000bbe0


	//   ....[48]....
        /*026c*/ 	.word	0x0000bbf0


	//   ....[49]....
        /*0270*/ 	.word	0x0000c050


	//   ....[50]....
        /*0274*/ 	.word	0x0000c060


	//   ....[51]....
        /*0278*/ 	.word	0x0000c090


	//   ....[52]....
        /*027c*/ 	.word	0x0000c0a0


	//   ....[53]....
        /*0280*/ 	.word	0x0000dea0


	//   ....[54]....
        /*0284*/ 	.word	0x0000deb0


	//   ....[55]....
        /*0288*/ 	.word	0x0000dec0


	//   ....[56]....
        /*028c*/ 	.word	0x0000dee0


	//   ....[57]....
        /*0290*/ 	.word	0x0000ef70


	//   ....[58]....
        /*0294*/ 	.word	0x0000ef80


	//   ....[59]....
        /*0298*/ 	.word	0x0000ef90


	//   ....[60]....
        /*029c*/ 	.word	0x0000efa0


	//   ....[61]....
        /*02a0*/ 	.word	0x0000f1e0


	//   ....[62]....
        /*02a4*/ 	.word	0x0000f550


	//   ....[63]....
        /*02a8*/ 	.word	0x0000fd60


	//   ....[64]....
        /*02ac*/ 	.word	0x0000fe20


	//   ....[65]....
        /*02b0*/ 	.word	0x000100c0


	//   ....[66]....
        /*02b4*/ 	.word	0x000101e0


	//   ....[67]....
        /*02b8*/ 	.word	0x00011cb0


	//   ....[68]....
        /*02bc*/ 	.word	0x00011ce0


	//   ....[69]....
        /*02c0*/ 	.word	0x00011d30


	//   ....[70]....
        /*02c4*/ 	.word	0x00011d40


	//   ....[71]....
        /*02c8*/ 	.word	0x000137d0


	//   ....[72]....
        /*02cc*/ 	.word	0x00013810


	//   ....[73]....
        /*02d0*/ 	.word	0x00013850


	//   ....[74]....
        /*02d4*/ 	.word	0x00013880


	//   ....[75]....
        /*02d8*/ 	.word	0x00013aa0


	//   ....[76]....
        /*02dc*/ 	.word	0x00013ab0


	//   ....[77]....
        /*02e0*/ 	.word	0x00013cb0


	//   ....[78]....
        /*02e4*/ 	.word	0x00013ce0


	//   ....[79]....
        /*02e8*/ 	.word	0x00013ea0


	//   ....[80]....
        /*02ec*/ 	.word	0x00013ed0


	//   ....[81]....
        /*02f0*/ 	.word	0x00014090


	//   ....[82]....
        /*02f4*/ 	.word	0x000140b0


	//   ....[83]....
        /*02f8*/ 	.word	0x00014a60


	//   ....[84]....
        /*02fc*/ 	.word	0x00014a80


	//   ....[85]....
        /*0300*/ 	.word	0x00014c10


	//   ....[86]....
        /*0304*/ 	.word	0x00014c40


	//   ....[87]....
        /*0308*/ 	.word	0x00014dd0


	//   ....[88]....
        /*030c*/ 	.word	0x00014e00


	//   ....[89]....
        /*0310*/ 	.word	0x00014f90


	//   ....[90]....
        /*0314*/ 	.word	0x00014fb0


	//----- nvinfo : EIATTR_EXIT_INSTR_OFFSETS
	.align		4
.L_830:
        /*0318*/ 	.byte	0x04, 0x1c
        /*031a*/ 	.short	(.L_832 - .L_831)


	//   ....[0]....
.L_831:
        /*031c*/ 	.word	0x00000440


	//   ....[1]....
        /*0320*/ 	.word	0x000140c0


	//   ....[2]....
        /*0324*/ 	.word	0x00014200


	//   ....[3]....
        /*0328*/ 	.word	0x00014260


	//   ....[4]....
        /*032c*/ 	.word	0x00014fc0


	//   ....[5]....
        /*0330*/ 	.word	0x000150d0


	//   ....[6]....
        /*0334*/ 	.word	0x00015130


	//----- nvinfo : EIATTR_CTAIDZ_USED
	.align		4
.L_832:
        /*0338*/ 	.byte	0x01, 0x04
	.zero		2


	//----- nvinfo : EIATTR_MAX_THREADS
	.align		4
        /*033c*/ 	.byte	0x04, 0x05
        /*033e*/ 	.short	(.L_834 - .L_833)
.L_833:
        /*0340*/ 	.word	0x00000100
        /*0344*/ 	.word	0x00000001
        /*0348*/ 	.word	0x00000001


	//----- nvinfo : EIATTR_CRS_STACK_SIZE
	.align		4
.L_834:
        /*034c*/ 	.byte	0x04, 0x1e
        /*034e*/ 	.short	(.L_836 - .L_835)
.L_835:
        /*0350*/ 	.word	0x00000000
.L_836:


//--------------------- .nv.info._ZN7cutlass13device_kernelIN5flash19enable_sm80_to_sm89INS1_16FlashAttnFwdSm80INS1_25CollectiveMainloopFwdSm80ILi8ELi1ELb0EN4cute5tupleIJNS5_1CILi128EEENS7_ILi48EEENS7_ILi256EEEEEELi256ENS_10bfloat16_tEfNS_4arch4Sm80ELb0ELb1ELb0ELb1ELb1ELb1ELb1ELb0EEENS1_21CollectiveEpilogueFwdINS6_IJS8_SA_S9_EEENS6_IJNS7_ILi1EEESI_SI_EEESC_SE_Li256ELb1ELb1ELb0ELb0EEENS1_19SingleTileSchedulerILb1ELb0ELb1ELi128EEEEEEEEEvNT_6ParamsE --------------------------
	.section	.nv.info._ZN7cutlass13device_kernelIN5flash19enable_sm80_to_sm89INS1_16FlashAttnFwdSm80INS1_25CollectiveMainloopFwdSm80ILi8ELi1ELb0EN4cute5tupleIJNS5_1CILi128EEENS7_ILi48EEENS7_ILi256EEEEEELi256ENS_10bfloat16_tEfNS_4arch4Sm80ELb0ELb1ELb0ELb1ELb1ELb1ELb1ELb0EEENS1_21CollectiveEpilogueFwdINS6_IJS8_SA_S9_EEENS6_IJNS7_ILi1EEESI_SI_EEESC_SE_Li256ELb1ELb1ELb0ELb0EEENS1_19SingleTileSchedulerILb1ELb0ELb1ELi128EEEEEEEEEvNT_6ParamsE,"",@"SHT_CUDA_INFO"
	.sectionflags	@""
	.align	4


	//----- nvinfo : EIATTR_CUDA_API_VERSION
	.align		4
        /*0000*/ 	.byte	0x04, 0x37
        /*0002*/ 	.short	(.L_838 - .L_837)
.L_837:
        /*0004*/ 	.word	0x00000082


	//----- nvinfo : EIATTR_SW2861232_WAR
	.align		4
.L_838:
        /*0008*/ 	.byte	0x01, 0x35
	.zero		2


	//----- nvinfo : EIATTR_PARAM_CBANK
	.align		4
        /*000c*/ 	.byte	0x04, 0x0a
        /*000e*/ 	.short	(.L_840 - .L_839)
	.align		4
.L_839:
        /*0010*/ 	.word	index@(.nv.constant0._ZN7cutlass13device_kernelIN5flash19enable_sm80_to_sm89INS1_16FlashAttnFwdSm80INS1_25CollectiveMainloopFwdSm80ILi8ELi1ELb0EN4cute5tupleIJNS5_1CILi128EEENS7_ILi48EEENS7_ILi256EEEEEELi256ENS_10bfloat16_tEfNS_4arch4Sm80ELb0ELb1ELb0ELb1ELb1ELb1ELb1ELb0EEENS1_21CollectiveEpilogueFwdINS6_IJS8_SA_S9_EEENS6_IJNS7_ILi1EEESI_SI_EEESC_SE_Li256ELb1ELb1ELb0ELb0EEENS1_19SingleTileSchedulerILb1ELb0ELb1ELi128EEEEEEEEEvNT_6ParamsE)
        /*0014*/ 	.short	0x0160
        /*0016*/ 	.short	0x0418


	//----- nvinfo : EIATTR_CBANK_PARAM_SIZE
	.align		4
.L_840:
        /*0018*/ 	.byte	0x03, 0x19
        /*001a*/ 	.short	0x0418


	//----- nvinfo : EIATTR_KPARAM_INFO
	.align		4
        /*001c*/ 	.byte	0x04, 0x17
        /*001e*/ 	.short	(.L_842 - .L_841)
.L_841:
        /*0020*/ 	.word	0x00000000
        /*0024*/ 	.short	0x0000
        /*0026*/ 	.short	0x0000
        /*0028*/ 	.byte	0x00, 0xf0, 0x61, 0x10


	//----- nvinfo : EIATTR_MAXREG_COUNT
	.align		4
.L_842:
        /*002c*/ 	.byte	0x03, 0x1b
        /*002e*/ 	.short	0x00ff


	//----- nvinfo : EIATTR_NUM_BARRIERS
	.align		4
        /*0030*/ 	.byte	0x02, 0x4c
        /*0032*/ 	.byte	0x02
	.zero		1


	//----- nvinfo : EIATTR_MERCURY_ISA_VERSION
	.align		4
        /*0034*/ 	.byte	0x03, 0x5f
        /*0036*/ 	.short	0x0000


	//----- nvinfo : EIATTR_COOP_GROUP_MASK_REGIDS
	.align		4
        /*0038*/ 	.byte	0x04, 0x29
        /*003a*/ 	.short	(.L_844 - .L_843)


	//   ....[0]....
.L_843:
        /*003c*/ 	.word	0xffffffff


	//   ....[1]....
        /*0040*/ 	.word	0xffffffff


	//   ....[2]....
        /*0044*/ 	.word	0xffffffff


	//   ....[3]....
        /*0048*/ 	.word	0xffffffff


	//   ....[4]....
        /*004c*/ 	.word	0xffffffff


	//   ....[5]....
        /*0050*/ 	.word	0xffffffff


	//   ....[6]....
        /*0054*/ 	.word	0xffffffff


	//   ....[7]....
        /*0058*/ 	.word	0xffffffff


	//   ....[8]....
        /*005c*/ 	.word	0xffffffff


	//   ....[9]....
        /*0060*/ 	.word	0xffffffff


	//   ....[10]....
        /*0064*/ 	.word	0xffffffff


	//   ....[11]....
        /*0068*/ 	.word	0xffffffff


	//   ....[12]....
        /*006c*/ 	.word	0xffffffff


	//   ....[13]....
        /*0070*/ 	.word	0xffffffff


	//   ....[14]....
        /*0074*/ 	.word	0xffffffff


	//   ....[15]....
        /*0078*/ 	.word	0xffffffff


	//   ....[16]....
        /*007c*/ 	.word	0xffffffff


	//   ....[17]....
        /*0080*/ 	.word	0xffffffff


	//   ....[18]....
        /*0084*/ 	.word	0xffffffff


	//   ....[19]....
        /*0088*/ 	.word	0xffffffff


	//   ....[20]....
        /*008c*/ 	.word	0xffffffff


	//   ....[21]....
        /*0090*/ 	.word	0xffffffff


	//   ....[22]....
        /*0094*/ 	.word	0xffffffff


	//   ....[23]....
        /*0098*/ 	.word	0xffffffff


	//   ....[24]....
        /*009c*/ 	.word	0xffffffff


	//   ....[25]....
        /*00a0*/ 	.word	0xffffffff


	//   ....[26]....
        /*00a4*/ 	.word	0xffffffff


	//   ....[27]....
        /*00a8*/ 	.word	0xffffffff


	//   ....[28]....
        /*00ac*/ 	.word	0xffffffff


	//   ....[29]....
        /*00b0*/ 	.word	0xffffffff


	//   ....[30]....
        /*00b4*/ 	.word	0xffffffff


	//   ....[31]....
        /*00b8*/ 	.word	0xffffffff


	//   ....[32]....
        /*00bc*/ 	.word	0xffffffff


	//   ....[33]....
        /*00c0*/ 	.word	0xffffffff


	//   ....[34]....
        /*00c4*/ 	.word	0xffffffff


	//   ....[35]....
        /*00c8*/ 	.word	0xffffffff


	//   ....[36]....
        /*00cc*/ 	.word	0xffffffff


	//   ....[37]....
        /*00d0*/ 	.word	0xffffffff


	//   ....[38]....
        /*00d4*/ 	.word	0xffffffff


	//   ....[39]....
        /*00d8*/ 	.word	0xffffffff


	//   ....[40]....
        /*00dc*/ 	.word	0xffffffff


	//   ....[41]....
        /*00e0*/ 	.word	0xffffffff


	//   ....[42]....
        /*00e4*/ 	.word	0xffffffff


	//   ....[43]....
        /*00e8*/ 	.word	0xffffffff


	//   ....[44]....
        /*00ec*/ 	.word	0xffffffff


	//   ....[45]....
        /*00f0*/ 	.word	0xffffffff


	//   ....[46]....
        /*00f4*/ 	.word	0xffffffff


	//   ....[47]....
        /*00f8*/ 	.word	0xffffffff


	//   ....[48]....
        /*00fc*/ 	.word	0xffffffff


	//   ....[49]....
        /*0100*/ 	.word	0xffffffff


	//   ....[50]....
        /*0104*/ 	.word	0xffffffff


	//   ....[51]....
        /*0108*/ 	.word	0xffffffff


	//   ....[52]....
        /*010c*/ 	.word	0xffffffff


	//   ....[53]....
        /*0110*/ 	.word	0xffffffff


	//   ....[54]....
        /*0114*/ 	.word	0xffffffff


	//   ....[55]....
        /*0118*/ 	.word	0xffffffff


	//   ....[56]....
        /*011c*/ 	.word	0xffffffff


	//   ....[57]....
        /*0120*/ 	.word	0xffffffff


	//   ....[58]....
        /*0124*/ 	.word	0xffffffff


	//   ....[59]....
        /*0128*/ 	.word	0xffffffff


	//   ....[60]....
        /*012c*/ 	.word	0xffffffff


	//   ....[61]....
        /*0130*/ 	.word	0xffffffff


	//   ....[62]....
        /*0134*/ 	.word	0xffffffff


	//   ....[63]....
        /*0138*/ 	.word	0xffffffff


	//   ....[64]....
        /*013c*/ 	.word	0xffffffff


	//   ....[65]....
        /*0140*/ 	.word	0xffffffff


	//   ....[66]....
        /*0144*/ 	.word	0xffffffff


	//   ....[67]....
        /*0148*/ 	.word	0xffffffff


	//   ....[68]....
        /*014c*/ 	.word	0xffffffff


	//   ....[69]....
        /*0150*/ 	.word	0xffffffff


	//   ....[70]....
        /*0154*/ 	.word	0xffffffff


	//   ....[71]....
        /*0158*/ 	.word	0xffffffff


	//   ....[72]....
        /*015c*/ 	.word	0xffffffff


	//   ....[73]....
        /*0160*/ 	.word	0xffffffff


	//   ....[74]....
        /*0164*/ 	.word	0xffffffff


	//   ....[75]....
        /*0168*/ 	.word	0xffffffff


	//   ....[76]....
        /*016c*/ 	.word	0xffffffff


	//   ....[77]....
        /*0170*/ 	.word	0xffffffff


	//   ....[78]....
        /*0174*/ 	.word	0xffffffff


	//   ....[79]....
        /*0178*/ 	.word	0xffffffff


	//   ....[80]....
        /*017c*/ 	.word	0xffffffff


	//   ....[81]....
        /*0180*/ 	.word	0xffffffff


	//   ....[82]....
        /*0184*/ 	.word	0xffffffff


	//   ....[83]....
        /*0188*/ 	.word	0xffffffff


	//   ....[84]....
        /*018c*/ 	.word	0xffffffff


	//   ....[85]....
        /*0190*/ 	.word	0xffffffff


	//   ....[86]....
        /*0194*/ 	.word	0xffffffff


	//   ....[87]....
        /*0198*/ 	.word	0xffffffff


	//   ....[88]....
        /*019c*/ 	.word	0xffffffff


	//   ....[89]....
        /*01a0*/ 	.word	0xffffffff


	//   ....[90]....
        /*01a4*/ 	.word	0xffffffff


	//   ....[91]....
        /*01a8*/ 	.word	0xffffffff


	//   ....[92]....
        /*01ac*/ 	.word	0xffffffff


	//   ....[93]....
        /*01b0*/ 	.word	0xffffffff


	//   ....[94]....
        /*01b4*/ 	.word	0xffffffff


	//   ....[95]....
        /*01b8*/ 	.word	0xffffffff


	//   ....[96]....
        /*01bc*/ 	.word	0xffffffff


	//   ....[97]....
        /*01c0*/ 	.word	0xffffffff


	//   ....[98]....
        /*01c4*/ 	.word	0xffffffff


	//   ....[99]....
        /*01c8*/ 	.word	0xffffffff


	//   ....[100]....
        /*01cc*/ 	.word	0xffffffff


	//   ....[101]....
        /*01d0*/ 	.word	0xffffffff


	//   ....[102]....
        /*01d4*/ 	.word	0xffffffff


	//   ....[103]....
        /*01d8*/ 	.word	0xffffffff


	//   ....[104]....
        /*01dc*/ 	.word	0xffffffff


	//   ....[105]....
        /*01e0*/ 	.word	0xffffffff


	//   ....[106]....
        /*01e4*/ 	.word	0xffffffff


	//   ....[107]....
        /*01e8*/ 	.word	0xffffffff


	//   ....[108]....
        /*01ec*/ 	.word	0xffffffff


	//   ....[109]....
        /*01f0*/ 	.word	0xffffffff


	//   ....[110]....
        /*01f4*/ 	.word	0xffffffff


	//   ....[111]....
        /*01f8*/ 	.word	0xffffffff


	//   ....[112]....
        /*01fc*/ 	.word	0xffffffff


	//   ....[113]....
        /*0200*/ 	.word	0xffffffff


	//   ....[114]....
        /*0204*/ 	.word	0xffffffff


	//   ....[115]....
        /*0208*/ 	.word	0xffffffff


	//   ....[116]....
        /*020c*/ 	.word	0xffffffff


	//   ....[117]....
        /*0210*/ 	.word	0xffffffff


	//   ....[118]....
        /*0214*/ 	.word	0xffffffff


	//   ....[119]....
        /*0218*/ 	.word	0xffffffff


	//   ....[120]....
        /*021c*/ 	.word	0xffffffff


	//   ....[121]....
        /*0220*/ 	.word	0xffffffff


	//   ....[122]....
        /*0224*/ 	.word	0xffffffff


	//   ....[123]....
        /*0228*/ 	.word	0xffffffff


	//   ....[124]....
        /*022c*/ 	.word	0xffffffff


	//   ....[125]....
        /*0230*/ 	.word	0xffffffff


	//   ....[126]....
        /*0234*/ 	.word	0xffffffff


	//   ....[127]....
        /*0238*/ 	.word	0xffffffff


	//   ....[128]....
        /*023c*/ 	.word	0xffffffff


	//   ....[129]....
        /*0240*/ 	.word	0xffffffff


	//   ....[130]....
        /*0244*/ 	.word	0xffffffff


	//   ....[131]....
        /*0248*/ 	.word	0xffffffff


	//   ....[132]....
        /*024c*/ 	.word	0xffffffff


	//   ....[133]....
        /*0250*/ 	.word	0xffffffff


	//   ....[134]....
        /*0254*/ 	.word	0xffffffff


	//   ....[135]....
        /*0258*/ 	.word	0xffffffff


	//   ....[136]....
        /*025c*/ 	.word	0xffffffff


	//   ....[137]....
        /*0260*/ 	.word	0xffffffff


	//   ....[138]....
        /*0264*/ 	.word	0xffffffff


	//   ....[139]....
        /*0268*/ 	.word	0xffffffff


	//   ....[140]....
        /*026c*/ 	.word	0xffffffff


	//   ....[141]....
        /*0270*/ 	.word	0xffffffff


	//   ....[142]....
        /*0274*/ 	.word	0xffffffff


	//   ....[143]....
        /*0278*/ 	.word	0xffffffff


	//   ....[144]....
        /*027c*/ 	.word	0xffffffff


	//   ....[145]....
        /*0280*/ 	.word	0xffffffff


	//   ....[146]....
        /*0284*/ 	.word	0xffffffff


	//   ....[147]....
        /*0288*/ 	.word	0xffffffff


	//   ....[148]....
        /*028c*/ 	.word	0xffffffff


	//   ....[149]....
        /*0290*/ 	.word	0xffffffff


	//   ....[150]....
        /*0294*/ 	.word	0xffffffff


	//   ....[151]....
        /*0298*/ 	.word	0xffffffff


	//   ....[152]....
        /*029c*/ 	.word	0xffffffff


	//   ....[153]....
        /*02a0*/ 	.word	0xffffffff


	//   ....[154]....
        /*02a4*/ 	.word	0xffffffff


	//   ....[155]....
        /*02a8*/ 	.word	0xffffffff


	//   ....[156]....
        /*02ac*/ 	.word	0xffffffff


	//   ....[157]....
        /*02b0*/ 	.word	0xffffffff


	//   ....[158]....
        /*02b4*/ 	.word	0xffffffff


	//   ....[159]....
        /*02b8*/ 	.word	0xffffffff


	//   ....[160]....
        /*02bc*/ 	.word	0xffffffff


	//   ....[161]....
        /*02c0*/ 	.word	0xffffffff


	//   ....[162]....
        /*02c4*/ 	.word	0xffffffff


	//   ....[163]....
        /*02c8*/ 	.word	0xffffffff


	//   ....[164]....
        /*02cc*/ 	.word	0xffffffff


	//   ....[165]....
        /*02d0*/ 	.word	0xffffffff


	//   ....[166]....
        /*02d4*/ 	.word	0xffffffff


	//   ....[167]....
        /*02d8*/ 	.word	0xffffffff


	//   ....[168]....
        /*02dc*/ 	.word	0xffffffff


	//   ....[169]....
        /*02e0*/ 	.word	0xffffffff


	//   ....[170]....
        /*02e4*/ 	.word	0xffffffff


	//   ....[171]....
        /*02e8*/ 	.word	0xffffffff


	//   ....[172]....
        /*02ec*/ 	.word	0xffffffff


	//   ....[173]....
        /*02f0*/ 	.word	0xffffffff


	//   ....[174]....
        /*02f4*/ 	.word	0xffffffff


	//   ....[175]....
        /*02f8*/ 	.word	0xffffffff


	//   ....[176]....
        /*02fc*/ 	.word	0xffffffff


	//   ....[177]....
        /*0300*/ 	.word	0xffffffff


	//   ....[178]....
        /*0304*/ 	.word	0xffffffff


	//   ....[179]....
        /*0308*/ 	.word	0xffffffff


	//   ....[180]....
        /*030c*/ 	.word	0xffffffff


	//   ....[181]....
        /*0310*/ 	.word	0xffffffff


	//   ....[182]....
        /*0314*/ 	.word	0xffffffff


	//   ....[183]....
        /*0318*/ 	.word	0xffffffff


	//   ....[184]....
        /*031c*/ 	.word	0xffffffff


	//   ....[185]....
        /*0320*/ 	.word	0xffffffff


	//   ....[186]....
        /*0324*/ 	.word	0xffffffff


	//   ....[187]....
        /*0328*/ 	.word	0xffffffff


	//   ....[188]....
        /*032c*/ 	.word	0xffffffff


	//   ....[189]....
        /*0330*/ 	.word	0xffffffff


	//   ....[190]....
        /*0334*/ 	.word	0xffffffff


	//   ....[191]....
        /*0338*/ 	.word	0xffffffff


	//   ....[192]....
        /*033c*/ 	.word	0xffffffff


	//   ....[193]....
        /*0340*/ 	.word	0xffffffff


	//   ....[194]....
        /*0344*/ 	.word	0xffffffff


	//   ....[195]....
        /*0348*/ 	.word	0xffffffff


	//   ....[196]....
        /*034c*/ 	.word	0xffffffff


	//   ....[197]....
        /*0350*/ 	.word	0xffffffff


	//   ....[198]....
        /*0354*/ 	.word	0xffffffff


	//   ....[199]....
        /*0358*/ 	.word	0xffffffff


	//   ....[200]....
        /*035c*/ 	.word	0xffffffff


	//   ....[201]....
        /*0360*/ 	.word	0xffffffff


	//   ....[202]....
        /*0364*/ 	.word	0xffffffff


	//   ....[203]....
        /*0368*/ 	.word	0xffffffff


	//   ....[204]....
        /*036c*/ 	.word	0xffffffff


	//   ....[205]....
        /*0370*/ 	.word	0xffffffff


	//   ....[206]....
        /*0374*/ 	.word	0xffffffff


	//   ....[207]....
        /*0378*/ 	.word	0xffffffff


	//   ....[208]....
        /*037c*/ 	.word	0xffffffff


	//   ....[209]....
        /*0380*/ 	.word	0xffffffff


	//   ....[210]....
        /*0384*/ 	.word	0xffffffff


	//   ....[211]....
        /*0388*/ 	.word	0xffffffff


	//   ....[212]....
        /*038c*/ 	.word	0xffffffff


	//   ....[213]....
        /*0390*/ 	.word	0xffffffff


	//   ....[214]....
        /*0394*/ 	.word	0xffffffff


	//   ....[215]....
        /*0398*/ 	.word	0xffffffff


	//   ....[216]....
        /*039c*/ 	.word	0xffffffff


	//   ....[217]....
        /*03a0*/ 	.word	0xffffffff


	//   ....[218]....
        /*03a4*/ 	.word	0xffffffff


	//   ....[219]....
        /*03a8*/ 	.word	0xffffffff


	//   ....[220]....
        /*03ac*/ 	.word	0xffffffff


	//   ....[221]....
        /*03b0*/ 	.word	0xffffffff


	//   ....[222]....
        /*03b4*/ 	.word	0xffffffff


	//   ....[223]....
        /*03b8*/ 	.word	0xffffffff


	//   ....[224]....
        /*03bc*/ 	.word	0xffffffff


	//   ....[225]....
        /*03c0*/ 	.word	0xffffffff


	//   ....[226]....
        /*03c4*/ 	.word	0xffffffff


	//   ....[227]....
        /*03c8*/ 	.word	0xffffffff


	//   ....[228]....
        /*03cc*/ 	.word	0xffffffff


	//   ....[229]....
        /*03d0*/ 	.word	0xffffffff


	//   ....[230]....
        /*03d4*/ 	.word	0xffffffff


	//   ....[231]....
        /*03d8*/ 	.word	0xffffffff


	//   ....[232]....
        /*03dc*/ 	.word	0xffffffff


	//   ....[233]....
        /*03e0*/ 	.word	0xffffffff


	//   ....[234]....
        /*03e4*/ 	.word	0xffffffff


	//   ....[235]....
        /*03e8*/ 	.word	0xffffffff


	//   ....[236]....
        /*03ec*/ 	.word	0xffffffff


	//   ....[237]....
        /*03f0*/ 	.word	0xffffffff


	//   ....[238]....
        /*03f4*/ 	.word	0xffffffff


	//   ....[239]....
        /*03f8*/ 	.word	0xffffffff


	//   ....[240]....
        /*03fc*/ 	.word	0xffffffff


	//   ....[241]....
        /*0400*/ 	.word	0xffffffff


	//   ....[242]....
        /*0404*/ 	.word	0xffffffff


	//----- nvinfo : EIATTR_COOP_GROUP_INSTR_OFFSETS
	.align		4
.L_844:
        /*0408*/ 	.byte	0x04, 0x28
        /*040a*/ 	.short	(.L_846 - .L_845)


	//   ....[0]....
.L_845:
        /*040c*/ 	.word	0x00000090


	//   ....[1]....
        /*0410*/ 	.word	0x00002410


	//   ....[2]....
        /*0414*/ 	.word	0x00002480


	//   ....[3]....
        /*0418*/ 	.word	0x00003470


	//   ....[4]....
        /*041c*/ 	.word	0x00003480


	//   ....[5]....
        /*0420*/ 	.word	0x000049a0


	//   ....[6]....
        /*0424*/ 	.word	0x00004a20


	//   ....[7]....
        /*0428*/ 	.word	0x00005a80


	//   ....[8]....
        /*042c*/ 	.word	0x00005a90


	//   ....[9]....
        /*0430*/ 	.word	0x00006a30


	//   ....[10]....
        /*0434*/ 	.word	0x00006a60


	//   ....[11]....
        /*0438*/ 	.word	0x00006c20


	//   ....[12]....
        /*043c*/ 	.word	0x00006c40


	//   ....[13]....
        /*0440*/ 	.word	0x00007120


	//   ....[14]....
        /*0444*/ 	.word	0x00007140


	//   ....[15]....
        /*0448*/ 	.word	0x000072d0


	//   ....[16]....
        /*044c*/ 	.word	0x000072f0


	//   ....[17]....
        /*0450*/ 	.word	0x000085e0


	//   ....[18]....
        /*0454*/ 	.word	0x00008600


	//   ....[19]....
        /*0458*/ 	.word	0x000087e0


	//   ....[20]....
        /*045c*/ 	.word	0x000087f0


	//   ....[21]....
        /*0460*/ 	.word	0x000089c0


	//   ....[22]....
        /*0464*/ 	.word	0x000089e0


	//   ....[23]....
        /*0468*/ 	.word	0x00008bb0


	//   ....[24]....
        /*046c*/ 	.word	0x00008bc0


	//   ....[25]....
        /*0470*/ 	.word	0x000094e0


	//   ....[26]....
        /*0474*/ 	.word	0x00009510


	//   ....[27]....
        /*0478*/ 	.word	0x00009550


	//   ....[28]....
        /*047c*/ 	.word	0x00009580


	//   ....[29]....
        /*0480*/ 	.word	0x00009af0


	//   ....[30]....
        /*0484*/ 	.word	0x00009b00


	//   ....[31]....
        /*0488*/ 	.word	0x00009ce0


	//   ....[32]....
        /*048c*/ 	.word	0x00009cf0


	//   ....[33]....
        /*0490*/ 	.word	0x0000aab0


	//   ....[34]....
        /*0494*/ 	.word	0x0000aad0


	//   ....[35]....
        /*0498*/ 	.word	0x0000ac90


	//   ....[36]....
        /*049c*/ 	.word	0x0000aca0


	//   ....[37]....
        /*04a0*/ 	.word	0x0000b0d0


	//   ....[38]....
        /*04a4*/ 	.word	0x0000b650


	//   ....[39]....
        /*04a8*/ 	.word	0x0000bc00


	//   ....[40]....
        /*04ac*/ 	.word	0x0000bc30


	//   ....[41]....
        /*04b0*/ 	.word	0x0000bc40


	//   ....[42]....
        /*04b4*/ 	.word	0x0000bc70


	//   ....[43]....
        /*04b8*/ 	.word	0x0000d2e0


	//   ....[44]....
        /*04bc*/ 	.word	0x0000d300


	//   ....[45]....
        /*04c0*/ 	.word	0x0000d4b0


	//   ....[46]....
        /*04c4*/ 	.word	0x0000d4c0


	//   ....[47]....
        /*04c8*/ 	.word	0x0000e270


	//   ....[48]....
        /*04cc*/ 	.word	0x0000e290


	//   ....[49]....
        /*04d0*/ 	.word	0x0000e430


	//   ....[50]....
        /*04d4*/ 	.word	0x0000e440


	//   ....[51]....
        /*04d8*/ 	.word	0x0000e6d0


	//   ....[52]....
        /*04dc*/ 	.word	0x0000ec90


	//   ....[53]....
        /*04e0*/ 	.word	0x0000f2a0


	//   ....[54]....
        /*04e4*/ 	.word	0x0000f2d0


	//   ....[55]....
        /*04e8*/ 	.word	0x0000f2e0


	//   ....[56]....
        /*04ec*/ 	.word	0x0000f310


	//   ....[57]....
        /*04f0*/ 	.word	0x00011050


	//   ....[58]....
        /*04f4*/ 	.word	0x00011070


	//   ....[59]....
        /*04f8*/ 	.word	0x000111c0


	//   ....[60]....
        /*04fc*/ 	.word	0x000111d0


	//   ....[61]....
        /*0500*/ 	.word	0x00011f20


	//   ....[62]....
        /*0504*/ 	.word	0x00011f40


	//   ....[63]....
        /*0508*/ 	.word	0x00012080


	//   ....[64]....
        /*050c*/ 	.word	0x00012090


	//   ....[65]....
        /*0510*/ 	.word	0x00012360


	//   ....[66]....
        /*0514*/ 	.word	0x00012390


	//   ....[67]....
        /*0518*/ 	.word	0x000123a0


	//   ....[68]....
        /*051c*/ 	.word	0x000123d0


	//   ....[69]....
        /*0520*/ 	.word	0x00013dc0


	//   ....[70]....
        /*0524*/ 	.word	0x00013de0


	//   ....[71]....
        /*0528*/ 	.word	0x00013fe0


	//   ....[72]....
        /*052c*/ 	.word	0x00013ff0


	//   ....[73]....
        /*0530*/ 	.word	0x00014d50


	//   ....[74]....
        /*0534*/ 	.word	0x00014d70


	//   ....[75]....
        /*0538*/ 	.word	0x00014ee0


	//   ....[76]....
        /*053c*/ 	.word	0x00014ef0


	//   ....[77]....
        /*0540*/ 	.word	0x00015150


	//   ....[78]....
        /*0544*/ 	.word	0x000156f0


	//   ....[79]....
        /*0548*/ 	.word	0x00015ce0


	//   ....[80]....
        /*054c*/ 	.word	0x00015d10


	//   ....[81]....
        /*0550*/ 	.word	0x00015d20


	//   ....[82]....
        /*0554*/ 	.word	0x00015d50


	//   ....[83]....
        /*0558*/ 	.word	0x00017530


	//   ....[84]....
        /*055c*/ 	.word	0x00017560


	//   ....[85]....
        /*0560*/ 	.word	0x00017570


	//   ....[86]....
        /*0564*/ 	.word	0x000175a0


	//   ....[87]....
        /*0568*/ 	.word	0x00018f50


	//   ....[88]....
        /*056c*/ 	.word	0x00018f80


	//   ....[89]....
        /*0570*/ 	.word	0x00018fa0


	//   ....[90]....
        /*0574*/ 	.word	0x00018fb0


	//   ....[91]....
        /*0578*/ 	.word	0x000191d0


	//   ....[92]....
        /*057c*/ 	.word	0x000191e0


	//   ....[93]....
        /*0580*/ 	.word	0x000193e0


	//   ....[94]....
        /*0584*/ 	.word	0x00019410


	//   ....[95]....
        /*0588*/ 	.word	0x000195d0


	//   ....[96]....
        /*058c*/ 	.word	0x00019600


	//   ....[97]....
        /*0590*/ 	.word	0x000197c0


	//   ....[98]....
        /*0594*/ 	.word	0x000197e0


	//   ....[99]....
        /*0598*/ 	.word	0x0001a050


	//   ....[100]....
        /*059c*/ 	.word	0x0001a070


	//   ....[101]....
        /*05a0*/ 	.word	0x0001a240


	//   ....[102]....
        /*05a4*/ 	.word	0x0001a250


	//   ....[103]....
        /*05a8*/ 	.word	0x0001a420


	//   ....[104]....
        /*05ac*/ 	.word	0x0001a440


	//   ....[105]....
        /*05b0*/ 	.word	0x0001a610


	//   ....[106]....
        /*05b4*/ 	.word	0x0001a620


	//   ....[107]....
        /*05b8*/ 	.word	0x0001a830


	//   ....[108]....
        /*05bc*/ 	.word	0x0001a8b0


	//   ....[109]....
        /*05c0*/ 	.word	0x0001a930


	//   ....[110]....
        /*05c4*/ 	.word	0x0001a9a0


	//   ....[111]....
        /*05c8*/ 	.word	0x0001aa20


	//   ....[112]....
        /*05cc*/ 	.word	0x0001aaa0


	//   ....[113]....
        /*05d0*/ 	.word	0x0001ab20


	//   ....[114]....
        /*05d4*/ 	.word	0x0001ab90


	//   ....[115]....
        /*05d8*/ 	.word	0x0001ac10


	//   ....[116]....
        /*05dc*/ 	.word	0x0001ac90


	//   ....[117]....
        /*05e0*/ 	.word	0x0001ad00


	//   ....[118]....
        /*05e4*/ 	.word	0x0001ad80


	//   ....[119]....
        /*05e8*/ 	.word	0x0001ae00


	//   ....[120]....
        /*05ec*/ 	.word	0x0001ae80


	//   ....[121]....
        /*05f0*/ 	.word	0x0001aef0


	//   ....[122]....
        /*05f4*/ 	.word	0x0001af70


	//   ....[123]....
        /*05f8*/ 	.word	0x0001aff0


	//   ....[124]....
        /*05fc*/ 	.word	0x0001b050


	//   ....[125]....
        /*0600*/ 	.word	0x0001b0a0


	//   ....[126]....
        /*0604*/ 	.word	0x0001b0f0


	//   ....[127]....
        /*0608*/ 	.word	0x0001b140


	//   ....[128]....
        /*060c*/ 	.word	0x0001b1c0


	//   ....[129]....
        /*0610*/ 	.word	0x0001b240


	//   ....[130]....
        /*0614*/ 	.word	0x0001b2c0


	//   ....[131]....
        /*0618*/ 	.word	0x0001b330


	//   ....[132]....
        /*061c*/ 	.word	0x0001b3b0


	//   ....[133]....
        /*0620*/ 	.word	0x0001b430


	//   ....[134]....
        /*0624*/ 	.word	0x0001b4b0


	//   ....[135]....
        /*0628*/ 	.word	0x0001b520


	//   ....[136]....
        /*062c*/ 	.word	0x0001b5a0


	//   ....[137]....
        /*0630*/ 	.word	0x0001b620


	//   ....[138]....
        /*0634*/ 	.word	0x0001b670


	//   ....[139]....
        /*0638*/ 	.word	0x0001b6c0


	//   ....[140]....
        /*063c*/ 	.word	0x0001b710


	//   ....[141]....
        /*0640*/ 	.word	0x0001b750


	//   ....[142]....
        /*0644*/ 	.word	0x0001b7c0


	//   ....[143]....
        /*0648*/ 	.word	0x0001b840


	//   ....[144]....
        /*064c*/ 	.word	0x0001b8c0


	//   ....[145]....
        /*0650*/ 	.word	0x0001b930


	//   ....[146]....
        /*0654*/ 	.word	0x0001b9b0


	//   ....[147]....
        /*0658*/ 	.word	0x0001ba30


	//   ....[148]....
        /*065c*/ 	.word	0x0001bab0


	//   ....[149]....
        /*0660*/ 	.word	0x0001bb20


	//   ....[150]....
        /*0664*/ 	.word	0x0001bb70


	//   ....[151]....
        /*0668*/ 	.word	0x0001bbc0


	//   ....[152]....
        /*066c*/ 	.word	0x0001bc10


	//   ....[153]....
        /*0670*/ 	.word	0x0001bc50


	//   ....[154]....
        /*0674*/ 	.word	0x0001bcc0


	//   ....[155]....
        /*0678*/ 	.word	0x0001bd40


	//   ....[156]....
        /*067c*/ 	.word	0x0001bdb0


	//   ....[157]....
        /*0680*/ 	.word	0x0001be30


	//   ....[158]....
        /*0684*/ 	.word	0x0001beb0


	//   ....[159]....
        /*0688*/ 	.word	0x0001bf30


	//   ....[160]....
        /*068c*/ 	.word	0x0001bfa0


	//   ....[161]....
        /*0690*/ 	.word	0x0001c020


	//   ....[162]....
        /*0694*/ 	.word	0x0001c0a0


	//   ....[163]....
        /*0698*/ 	.word	0x0001c0f0


	//   ....[164]....
        /*069c*/ 	.word	0x0001c140


	//   ....[165]....
        /*06a0*/ 	.word	0x0001c190


	//   ....[166]....
        /*06a4*/ 	.word	0x0001c1d0


	//   ....[167]....
        /*06a8*/ 	.word	0x0001c220


	//   ....[168]....
        /*06ac*/ 	.word	0x0001c280


	//   ....[169]....
        /*06b0*/ 	.word	0x0001c2d0


	//   ....[170]....
        /*06b4*/ 	.word	0x0001c310


	//   ....[171]....
        /*06b8*/ 	.word	0x0001c380


	//   ....[172]....
        /*06bc*/ 	.word	0x0001c400


	//   ....[173]....
        /*06c0*/ 	.word	0x0001c480


	//   ....[174]....
        /*06c4*/ 	.word	0x0001c4f0


	//   ....[175]....
        /*06c8*/ 	.word	0x0001c570


	//   ....[176]....
        /*06cc*/ 	.word	0x0001c5f0


	//   ....[177]....
        /*06d0*/ 	.word	0x0001c670


	//   ....[178]....
        /*06d4*/ 	.word	0x0001c6e0


	//   ....[179]....
        /*06d8*/ 	.word	0x0001cae0


	//   ....[180]....
        /*06dc*/ 	.word	0x0001cb00


	//   ....[181]....
        /*06e0*/ 	.word	0x0001cb20


	//   ....[182]....
        /*06e4*/ 	.word	0x0001cb30


	//   ....[183]....
        /*06e8*/ 	.word	0x0001d0a0


	//   ....[184]....
        /*06ec*/ 	.word	0x0001d0b0


	//   ....[185]....
        /*06f0*/ 	.word	0x0001d0c0


	//   ....[186]....
        /*06f4*/ 	.word	0x0001d0d0


	//   ....[187]....
        /*06f8*/ 	.word	0x0001d5c0


	//   ....[188]....
        /*06fc*/ 	.word	0x0001d5e0


	//   ....[189]....
        /*0700*/ 	.word	0x0001d600


	//   ....[190]....
        /*0704*/ 	.word	0x0001d610


	//   ....[191]....
        /*0708*/ 	.word	0x0001db20


	//   ....[192]....
        /*070c*/ 	.word	0x0001db80


	//   ....[193]....
        /*0710*/ 	.word	0x0001db90


	//   ....[194]....
        /*0714*/ 	.word	0x0001dba0


	//   ....[195]....
        /*0718*/ 	.word	0x00021790


	//   ....[196]....
        /*071c*/ 	.word	0x000217b0


	//   ....[197]....
        /*0720*/ 	.word	0x000217d0


	//   ....[198]....
        /*0724*/ 	.word	0x000217e0


	//   ....[199]....
        /*0728*/ 	.word	0x00021c50


	//   ....[200]....
        /*072c*/ 	.word	0x00021c60


	//   ....[201]....
        /*0730*/ 	.word	0x00021c70


	//   ....[202]....
        /*0734*/ 	.word	0x00021c80


	//   ....[203]....
        /*0738*/ 	.word	0x00022050


	//   ....[204]....
        /*073c*/ 	.word	0x00022070


	//   ....[205]....
        /*0740*/ 	.word	0x00022090


	//   ....[206]....
        /*0744*/ 	.word	0x000220a0


	//   ....[207]....
        /*0748*/ 	.word	0x00022490


	//   ....[208]....
        /*074c*/ 	.word	0x000224f0


	//   ....[209]....
        /*0750*/ 	.word	0x00022500


	//   ....[210]....
        /*0754*/ 	.word	0x00022510


	//   ....[211]....
        /*0758*/ 	.word	0x000266c0


	//   ....[212]....
        /*075c*/ 	.word	0x00026740


	//   ....[213]....
        /*0760*/ 	.word	0x000267c0


	//   ....[214]....
        /*0764*/ 	.word	0x00026830


	//   ....[215]....
        /*0768*/ 	.word	0x000268b0


	//   ....[216]....
        /*076c*/ 	.word	0x00026920


	//   ....[217]....
        /*0770*/ 	.word	0x000269a0


	//   ....[218]....
        /*0774*/ 	.word	0x00026a10


	//   ....[219]....
        /*0778*/ 	.word	0x00026a90


	//   ....[220]....
        /*077c*/ 	.word	0x00026b10


	//   ....[221]....
        /*0780*/ 	.word	0x00026b90


	//   ....[222]....
        /*0784*/ 	.word	0x00026c00


	//   ....[223]....
        /*0788*/ 	.word	0x00026c80


	//   ....[224]....
        /*078c*/ 	.word	0x00026d00


	//   ....[225]....
        /*0790*/ 	.word	0x00026d70


	//   ....[226]....
        /*0794*/ 	.word	0x00026de0


	//   ....[227]....
        /*0798*/ 	.word	0x00026e60


	//   ....[228]....
        /*079c*/ 	.word	0x00026ee0


	//   ....[229]....
        /*07a0*/ 	.word	0x00026f60


	//   ....[230]....
        /*07a4*/ 	.word	0x00026fd0


	//   ....[231]....
        /*07a8*/ 	.word	0x00027050


	//   ....[232]....
        /*07ac*/ 	.word	0x000270c0


	//   ....[233]....
        /*07b0*/ 	.word	0x00027130


	//   ....[234]....
        /*07b4*/ 	.word	0x000271a0


	//   ....[235]....
        /*07b8*/ 	.word	0x00027220


	//   ....[236]....
        /*07bc*/ 	.word	0x000272a0


	//   ....[237]....
        /*07c0*/ 	.word	0x00027320


	//   ....[238]....
        /*07c4*/ 	.word	0x00027390


	//   ....[239]....
        /*07c8*/ 	.word	0x00027410


	//   ....[240]....
        /*07cc*/ 	.word	0x00027490


	//   ....[241]....
        /*07d0*/ 	.word	0x00027500


	//   ....[242]....
        /*07d4*/ 	.word	0x00027570


	//----- nvinfo : EIATTR_EXIT_INSTR_OFFSETS
	.align		4
.L_846:
        /*07d8*/ 	.byte	0x04, 0x1c
        /*07da*/ 	.short	(.L_848 - .L_847)


	//   ....[0]....
.L_847:
        /*07dc*/ 	.word	0x00000320


	//   ....[1]....
        /*07e0*/ 	.word	0x000197f0


	//   ....[2]....
        /*07e4*/ 	.word	0x00019930


	//   ....[3]....
        /*07e8*/ 	.word	0x00019990


	//   ....[4]....
        /*07ec*/ 	.word	0x0001a660


	//   ....[5]....
        /*07f0*/ 	.word	0x0001a770


	//   ....[6]....
        /*07f4*/ 	.word	0x0001a7d0


	//----- nvinfo : EIATTR_CTAIDZ_USED
	.align		4
.L_848:
        /*07f8*/ 	.byte	0x01, 0x04
	.zero		2


	//----- nvinfo : EIATTR_MAX_THREADS
	.align		4
        /*07fc*/ 	.byte	0x04, 0x05
        /*07fe*/ 	.short	(.L_850 - .L_849)
.L_849:
        /*0800*/ 	.word	0x00000100
        /*0804*/ 	.word	0x00000001
        /*0808*/ 	.word	0x00000001


	//----- nvinfo : EIATTR_CRS_STACK_SIZE
	.align		4
.L_850:
        /*080c*/ 	.byte	0x04, 0x1e
        /*080e*/ 	.short	(.L_852 - .L_851)
.L_851:
        /*0810*/ 	.word	0x00000000
.L_852:


//--------------------- .nv.info._ZN7cutlass13device_kernelIN5flash19enable_sm80_to_sm89INS1_16FlashAttnFwdSm80INS1_25CollectiveMainloopFwdSm80ILi8ELi1ELb0EN4cute5tupleIJNS5_1CILi128EEENS7_ILi96EEENS7_ILi256EEEEEELi256ENS_10bfloat16_tEfNS_4arch4Sm80ELb1ELb0ELb0ELb0ELb1ELb0ELb1ELb0EEENS1_21CollectiveEpilogueFwdINS6_IJS8_SA_S9_EEENS6_IJNS7_ILi1EEESI_SI_EEESC_SE_Li256ELb0ELb1ELb0ELb0EEENS1_30DynamicPersistentTileSchedulerILi256ELi256ELb0ELb1ELb0EEEEEEEEEvNT_6ParamsE --------------------------
	.section	.nv.info._ZN7cutlass13device_kernelIN5flash19enable_sm80_to_sm89INS1_16FlashAttnFwdSm80INS1_25CollectiveMainloopFwdSm80ILi8ELi1ELb0EN4cute5tupleIJNS5_1CILi128EEENS7_ILi96EEENS7_ILi256EEEEEELi256ENS_10bfloat16_tEfNS_4arch4Sm80ELb1ELb0ELb0ELb0ELb1ELb0ELb1ELb0EEENS1_21CollectiveEpilogueFwdINS6_IJS8_SA_S9_EEENS6_IJNS7_ILi1EEESI_SI_EEESC_SE_Li256ELb0ELb1ELb0ELb0EEENS1_30DynamicPersistentTileSchedulerILi256ELi256ELb0ELb1ELb0EEEEEEEEEvNT_6ParamsE,"",@"SHT_CUDA_INFO"
	.sectionflags	@""
	.align	4


	//----- nvinfo : EIATTR_CUDA_API_VERSION
	.align		4
        /*0000*/ 	.byte	0x04, 0x37
        /*0002*/ 	.short	(.L_854 - .L_853)
.L_853:
        /*0004*/ 	.word	0x00000082


	//----- nvinfo : EIATTR_SW2861232_WAR
	.align		4
.L_854:
        /*0008*/ 	.byte	0x01, 0x35
	.zero		2


	//----- nvinfo : EIATTR_PARAM_CBANK
	.align		4
        /*000c*/ 	.byte	0x04, 0x0a
        /*000e*/ 	.short	(.L_856 - .L_855)
	.align		4
.L_855:
        /*0010*/ 	.word	index@(.nv.constant0._ZN7cutlass13device_kernelIN5flash19enable_sm80_to_sm89INS1_16FlashAttnFwdSm80INS1_25CollectiveMainloopFwdSm80ILi8ELi1ELb0EN4cute5tupleIJNS5_1CILi128EEENS7_ILi96EEENS7_ILi256EEEEEELi256ENS_10bfloat16_tEfNS_4arch4Sm80ELb1ELb0ELb0ELb0ELb1ELb0ELb1ELb0EEENS1_21CollectiveEpilogueFwdINS6_IJS8_SA_S9_EEENS6_IJNS7_ILi1EEESI_SI_EEESC_SE_Li256ELb0ELb1ELb0ELb0EEENS1_30DynamicPersistentTileSchedulerILi256ELi256ELb0ELb1ELb0EEEEEEEEEvNT_6ParamsE)
        /*0014*/ 	.short	0x0160
        /*0016*/ 	.short	0x0428


	//----- nvinfo : EIATTR_CBANK_PARAM_SIZE
	.align		4
.L_856:
        /*0018*/ 	.byte	0x03, 0x19
        /*001a*/ 	.short	0x0428


	//----- nvinfo : EIATTR_KPARAM_INFO
	.align		4
        /*001c*/ 	.byte	0x04, 0x17
        /*001e*/ 	.short	(.L_858 - .L_857)
.L_857:
        /*0020*/ 	.word	0x00000000
        /*0024*/ 	.short	0x0000
        /*0026*/ 	.short	0x0000
        /*0028*/ 	.byte	0x00, 0xf0, 0xa1, 0x10


	//----- nvinfo : EIATTR_MAXREG_COUNT
	.align		4
.L_858:
        /*002c*/ 	.byte	0x03, 0x1b
        /*002e*/ 	.short	0x00ff


	//----- nvinfo : EIATTR_NUM_BARRIERS
	.align		4
        /*0030*/ 	.byte	0x02, 0x4c
        /*0032*/ 	.byte	0x06
	.zero		1


	//----- nvinfo : EIATTR_ANNOTATIONS
	.align		4
        /*0034*/ 	.byte	0x04, 0x55
        /*0036*/ 	.short	(.L_860 - .L_859)


	//   ....[0]....
.L_859:
        /* <DEDUP_REMOVED lines=57> */


	//----- nvinfo : EIATTR_MERCURY_ISA_VERSION
	.align		4
.L_860:
        /*03b0*/ 	.byte	0x03, 0x5f
        /*03b2*/ 	.short	0x0000


	//----- nvinfo : EIATTR_INT_WARP_WIDE_INSTR_OFFSETS
	.align		4
        /*03b4*/ 	.byte	0x04, 0x31
        /*03b6*/ 	.short	(.L_862 - .L_861)


	//   ....[0]....
.L_861:
        /*03b8*/ 	.word	0x00011fb0


	//   ....[1]....
        /*03bc*/ 	.word	0x00012030


	//----- nvinfo : EIATTR_COOP_GROUP_MASK_REGIDS
	.align		4
.L_862:
        /*03c0*/ 	.byte	0x04, 0x29
        /*03c2*/ 	.short	(.L_864 - .L_863)


	//   ....[0]....
.L_863:
        /*03c4*/ 	.word	0xffffffff


	//   ....[1]....
        /*03c8*/ 	.word	0xffffffff


	//   ....[2]....
        /*03cc*/ 	.word	0xffffffff


	//   ....[3]....
        /*03d0*/ 	.word	0xffffffff


	//   ....[4]....
        /*03d4*/ 	.word	0xffffffff


	//   ....[5]....
        /*03d8*/ 	.word	0xffffffff


	//   ....[6]....
        /*03dc*/ 	.word	0xffffffff


	//   ....[7]....
        /*03e0*/ 	.word	0xffffffff


	//   ....[8]....
        /*03e4*/ 	.word	0xffffffff


	//   ....[9]....
        /*03e8*/ 	.word	0xffffffff


	//   ....[10]....
        /*03ec*/ 	.word	0xffffffff


	//   ....[11]....
        /*03f0*/ 	.word	0xffffffff


	//   ....[12]....
        /*03f4*/ 	.word	0xffffffff


	//   ....[13]....
        /*03f8*/ 	.word	0xffffffff


	//   ....[14]....
        /*03fc*/ 	.word	0xffffffff


	//   ....[15]....
        /*0400*/ 	.word	0xffffffff


	//   ....[16]....
        /*0404*/ 	.word	0xffffffff


	//   ....[17]....
        /*0408*/ 	.word	0xffffffff


	//   ....[18]....
        /*040c*/ 	.word	0xffffffff


	//   ....[19]....
        /*0410*/ 	.word	0xffffffff


	//   ....[20]....
        /*0414*/ 	.word	0xffffffff


	//   ....[21]....
        /*0418*/ 	.word	0xffffffff


	//   ....[22]....
        /*041c*/ 	.word	0xffffffff


	//   ....[23]....
        /*0420*/ 	.word	0xffffffff


	//   ....[24]....
        /*0424*/ 	.word	0xffffffff


	//   ....[25]....
        /*0428*/ 	.word	0xffffffff


	//   ....[26]....
        /*042c*/ 	.word	0xffffffff


	//   ....[27]....
        /*0430*/ 	.word	0xffffffff


	//   ....[28]....
        /*0434*/ 	.word	0xffffffff


	//   ....[29]....
        /*0438*/ 	.word	0xffffffff


	//   ....[30]....
        /*043c*/ 	.word	0xffffffff


	//   ....[31]....
        /*0440*/ 	.word	0xffffffff


	//   ....[32]....
        /*0444*/ 	.word	0xffffffff


	//   ....[33]....
        /*0448*/ 	.word	0xffffffff


	//   ....[34]....
        /*044c*/ 	.word	0xffffffff


	//   ....[35]....
        /*0450*/ 	.word	0xffffffff


	//   ....[36]....
        /*0454*/ 	.word	0xffffffff


	//   ....[37]....
        /*0458*/ 	.word	0xffffffff


	//   ....[38]....
        /*045c*/ 	.word	0xffffffff


	//   ....[39]....
        /*0460*/ 	.word	0xffffffff


	//   ....[40]....
        /*0464*/ 	.word	0xffffffff


	//   ....[41]....
        /*0468*/ 	.word	0xffffffff


	//   ....[42]....
        /*046c*/ 	.word	0xffffffff


	//   ....[43]....
        /*0470*/ 	.word	0xffffffff


	//   ....[44]....
        /*0474*/ 	.word	0xffffffff


	//   ....[45]....
        /*0478*/ 	.word	0xffffffff


	//   ....[46]....
        /*047c*/ 	.word	0xffffffff


	//   ....[47]....
        /*0480*/ 	.word	0xffffffff


	//   ....[48]....
        /*0484*/ 	.word	0xffffffff


	//   ....[49]....
        /*0488*/ 	.word	0xffffffff


	//   ....[50]....
        /*048c*/ 	.word	0xffffffff


	//   ....[51]....
        /*0490*/ 	.word	0xffffffff


	//   ....[52]....
        /*0494*/ 	.word	0xffffffff


	//   ....[53]....
        /*0498*/ 	.word	0xffffffff


	//   ....[54]....
        /*049c*/ 	.word	0xffffffff


	//   ....[55]....
        /*04a0*/ 	.word	0xffffffff


	//   ....[56]....
        /*04a4*/ 	.word	0xffffffff


	//   ....[57]....
        /*04a8*/ 	.word	0xffffffff


	//   ....[58]....
        /*04ac*/ 	.word	0xffffffff


	//   ....[59]....
        /*04b0*/ 	.word	0xffffffff


	//   ....[60]....
        /*04b4*/ 	.word	0xffffffff


	//   ....[61]....
        /*04b8*/ 	.word	0xffffffff


	//   ....[62]....
        /*04bc*/ 	.word	0xffffffff


	//   ....[63]....
        /*04c0*/ 	.word	0xffffffff


	//   ....[64]....
        /*04c4*/ 	.word	0xffffffff


	//   ....[65]....
        /*04c8*/ 	.word	0xffffffff


	//   ....[66]....
        /*04cc*/ 	.word	0xffffffff


	//   ....[67]....
        /*04d0*/ 	.word	0xffffffff


	//   ....[68]....
        /*04d4*/ 	.word	0xffffffff


	//   ....[69]....
        /*04d8*/ 	.word	0xffffffff


	//   ....[70]....
        /*04dc*/ 	.word	0xffffffff


	//   ....[71]....
        /*04e0*/ 	.word	0xffffffff


	//   ....[72]....
        /*04e4*/ 	.word	0xffffffff


	//   ....[73]....
        /*04e8*/ 	.word	0xffffffff


	//   ....[74]....
        /*04ec*/ 	.word	0xffffffff


	//   ....[75]....
        /*04f0*/ 	.word	0xffffffff


	//   ....[76]....
        /*04f4*/ 	.word	0xffffffff


	//   ....[77]....
        /*04f8*/ 	.word	0xffffffff


	//   ....[78]....
        /*04fc*/ 	.word	0xffffffff


	//   ....[79]....
        /*0500*/ 	.word	0xffffffff


	//   ....[80]....
        /*0504*/ 	.word	0xffffffff


	//   ....[81]....
        /*0508*/ 	.word	0xffffffff


	//   ....[82]....
        /*050c*/ 	.word	0xffffffff


	//   ....[83]....
        /*0510*/ 	.word	0xffffffff


	//   ....[84]....
        /*0514*/ 	.word	0xffffffff


	//   ....[85]....
        /*0518*/ 	.word	0xffffffff


	//   ....[86]....
        /*051c*/ 	.word	0xffffffff


	//   ....[87]....
        /*0520*/ 	.word	0xffffffff


	//   ....[88]....
        /*0524*/ 	.word	0xffffffff


	//   ....[89]....
        /*0528*/ 	.word	0xffffffff


	//   ....[90]....
        /*052c*/ 	.word	0xffffffff


	//   ....[91]....
        /*0530*/ 	.word	0xffffffff


	//   ....[92]....
        /*0534*/ 	.word	0xffffffff


	//   ....[93]....
        /*0538*/ 	.word	0xffffffff


	//   ....[94]....
        /*053c*/ 	.word	0xffffffff


	//   ....[95]....
        /*0540*/ 	.word	0xffffffff


	//   ....[96]....
        /*0544*/ 	.word	0xffffffff


	//   ....[97]....
        /*0548*/ 	.word	0xffffffff


	//   ....[98]....
        /*054c*/ 	.word	0xffffffff


	//   ....[99]....
        /*0550*/ 	.word	0xffffffff


	//   ....[100]....
        /*0554*/ 	.word	0xffffffff


	//   ....[101]....
        /*0558*/ 	.word	0xffffffff


	//   ....[102]....
        /*055c*/ 	.word	0xffffffff


	//   ....[103]....
        /*0560*/ 	.word	0xffffffff


	//   ....[104]....
        /*0564*/ 	.word	0xffffffff


	//   ....[105]....
        /*0568*/ 	.word	0xffffffff


	//   ....[106]....
        /*056c*/ 	.word	0xffffffff


	//   ....[107]....
        /*0570*/ 	.word	0xffffffff


	//   ....[108]....
        /*0574*/ 	.word	0xffffffff


	//   ....[109]....
        /*0578*/ 	.word	0xffffffff


	//   ....[110]....
        /*057c*/ 	.word	0xffffffff


	//   ....[111]....
        /*0580*/ 	.word	0xffffffff


	//   ....[112]....
        /*0584*/ 	.word	0xffffffff


	//   ....[113]....
        /*0588*/ 	.word	0xffffffff


	//   ....[114]....
        /*058c*/ 	.word	0xffffffff


	//   ....[115]....
        /*0590*/ 	.word	0xffffffff


	//   ....[116]....
        /*0594*/ 	.word	0xffffffff


	//   ....[117]....
        /*0598*/ 	.word	0xffffffff


	//   ....[118]....
        /*059c*/ 	.word	0xffffffff


	//   ....[119]....
        /*05a0*/ 	.word	0xffffffff


	//   ....[120]....
        /*05a4*/ 	.word	0xffffffff


	//   ....[121]....
        /*05a8*/ 	.word	0xffffffff


	//   ....[122]....
        /*05ac*/ 	.word	0xffffffff


	//   ....[123]....
        /*05b0*/ 	.word	0xffffffff


	//   ....[124]....
        /*05b4*/ 	.word	0xffffffff


	//   ....[125]....
        /*05b8*/ 	.word	0xffffffff


	//   ....[126]....
        /*05bc*/ 	.word	0xffffffff


	//   ....[127]....
        /*05c0*/ 	.word	0xffffffff


	//   ....[128]....
        /*05c4*/ 	.word	0xffffffff


	//   ....[129]....
        /*05c8*/ 	.word	0xffffffff


	//   ....[130]....
        /*05cc*/ 	.word	0xffffffff


	//   ....[131]....
        /*05d0*/ 	.word	0xffffffff


	//   ....[132]....
        /*05d4*/ 	.word	0xffffffff


	//   ....[133]....
        /*05d8*/ 	.word	0xffffffff


	//   ....[134]....
        /*05dc*/ 	.word	0xffffffff


	//   ....[135]....
        /*05e0*/ 	.word	0xffffffff


	//   ....[136]....
        /*05e4*/ 	.word	0xffffffff


	//   ....[137]....
        /*05e8*/ 	.word	0xffffffff


	//   ....[138]....
        /*05ec*/ 	.word	0xffffffff


	//   ....[139]....
        /*05f0*/ 	.word	0xffffffff


	//   ....[140]....
        /*05f4*/ 	.word	0xffffffff


	//   ....[141]....
        /*05f8*/ 	.word	0xffffffff


	//   ....[142]....
        /*05fc*/ 	.word	0xffffffff


	//   ....[143]....
        /*0600*/ 	.word	0xffffffff


	//   ....[144]....
        /*0604*/ 	.word	0xffffffff


	//   ....[145]....
        /*0608*/ 	.word	0xffffffff


	//   ....[146]....
        /*060c*/ 	.word	0xffffffff


	//   ....[147]....
        /*0610*/ 	.word	0xffffffff


	//   ....[148]....
        /*0614*/ 	.word	0xffffffff


	//   ....[149]....
        /*0618*/ 	.word	0xffffffff


	//   ....[150]....
        /*061c*/ 	.word	0xffffffff


	//   ....[151]....
        /*0620*/ 	.word	0xffffffff


	//   ....[152]....
        /*0624*/ 	.word	0xffffffff


	//   ....[153]....
        /*0628*/ 	.word	0xffffffff


	//   ....[154]....
        /*062c*/ 	.word	0xffffffff


	//----- nvinfo : EIATTR_COOP_GROUP_INSTR_OFFSETS
	.align		4
.L_864:
        /*0630*/ 	.byte	0x04, 0x28
        /*0632*/ 	.short	(.L_866 - .L_865)


	//   ....[0]....
.L_865:
        /*0634*/ 	.word	0x00000050


	//   ....[1]....
        /*0638*/ 	.word	0x00001510


	//   ....[2]....
        /*063c*/ 	.word	0x00001530


	//   ....[3]....
        /*0640*/ 	.word	0x00001760


	//   ....[4]....
        /*0644*/ 	.word	0x00001770


	//   ....[5]....
        /*0648*/ 	.word	0x00001930


	//   ....[6]....
        /*064c*/ 	.word	0x00001950


	//   ....[7]....
        /*0650*/ 	.word	0x00001b10


	//   ....[8]....
        /*0654*/ 	.word	0x00001b20


	//   ....[9]....
        /*0658*/ 	.word	0x00002130


	//   ....[10]....
        /*065c*/ 	.word	0x00002150


	//   ....[11]....
        /*0660*/ 	.word	0x00002160


	//   ....[12]....
        /*0664*/ 	.word	0x00002190


	//   ....[13]....
        /*0668*/ 	.word	0x000022d0


	//   ....[14]....
        /*066c*/ 	.word	0x00002310


	//   ....[15]....
        /*0670*/ 	.word	0x000025f0


	//   ....[16]....
        /*0674*/ 	.word	0x00002610


	//   ....[17]....
        /*0678*/ 	.word	0x00002620


	//   ....[18]....
        /*067c*/ 	.word	0x00002640


	//   ....[19]....
        /*0680*/ 	.word	0x00002930


	//   ....[20]....
        /*0684*/ 	.word	0x00002970


	//   ....[21]....
        /*0688*/ 	.word	0x00003fd0


	//   ....[22]....
        /*068c*/ 	.word	0x00003ff0


	//   ....[23]....
        /*0690*/ 	.word	0x00004020


	//   ....[24]....
        /*0694*/ 	.word	0x00004040


	//   ....[25]....
        /*0698*/ 	.word	0x00004180


	//   ....[26]....
        /*069c*/ 	.word	0x00004200


	//   ....[27]....
        /*06a0*/ 	.word	0x000044f0


	//   ....[28]....
        /*06a4*/ 	.word	0x00004860


	//   ....[29]....
        /*06a8*/ 	.word	0x00004e70


	//   ....[30]....
        /*06ac*/ 	.word	0x00004e90


	//   ....[31]....
        /*06b0*/ 	.word	0x00004eb0


	//   ....[32]....
        /*06b4*/ 	.word	0x00004ed0


	//   ....[33]....
        /*06b8*/ 	.word	0x00007b30


	//   ....[34]....
        /*06bc*/ 	.word	0x00007b50


	//   ....[35]....
        /*06c0*/ 	.word	0x00007b80


	//   ....[36]....
        /*06c4*/ 	.word	0x00007bb0


	//   ....[37]....
        /*06c8*/ 	.word	0x00007c90


	//   ....[38]....
        /*06cc*/ 	.word	0x00007d50


	//   ....[39]....
        /*06d0*/ 	.word	0x00009530


	//   ....[40]....
        /*06d4*/ 	.word	0x00009550


	//   ....[41]....
        /*06d8*/ 	.word	0x00009580


	//   ....[42]....
        /*06dc*/ 	.word	0x000095b0


	//   ....[43]....
        /*06e0*/ 	.word	0x00009690


	//   ....[44]....
        /*06e4*/ 	.word	0x00009750


	//   ....[45]....
        /*06e8*/ 	.word	0x00009a70


	//   ....[46]....
        /*06ec*/ 	.word	0x00009db0


	//   ....[47]....
        /*06f0*/ 	.word	0x0000a3b0


	//   ....[48]....
        /*06f4*/ 	.word	0x0000a3d0


	//   ....[49]....
        /*06f8*/ 	.word	0x0000a3f0


	//   ....[50]....
        /*06fc*/ 	.word	0x0000a410


	//   ....[51]....
        /*0700*/ 	.word	0x0000cef0


	//   ....[52]....
        /*0704*/ 	.word	0x0000cf00


	//   ....[53]....
        /*0708*/ 	.word	0x0000cf40


	//   ....[54]....
        /*070c*/ 	.word	0x0000cf70


	//   ....[55]....
        /*0710*/ 	.word	0x0000cfa0


	//   ....[56]....
        /*0714*/ 	.word	0x0000d0f0


	//   ....[57]....
        /*0718*/ 	.word	0x0000e870


	//   ....[58]....
        /*071c*/ 	.word	0x0000e890


	//   ....[59]....
        /*0720*/ 	.word	0x0000e990


	//   ....[60]....
        /*0724*/ 	.word	0x0000e9b0


	//   ....[61]....
        /*0728*/ 	.word	0x0000e9e0


	//   ....[62]....
        /*072c*/ 	.word	0x0000ea70


	//   ....[63]....
        /*0730*/ 	.word	0x0000ef00


	//   ....[64]....
        /*0734*/ 	.word	0x0000ef10


	//   ....[65]....
        /*0738*/ 	.word	0x0000ef40


	//   ....[66]....
        /*073c*/ 	.word	0x0000ef50


	//   ....[67]....
        /*0740*/ 	.word	0x00011560


	//   ....[68]....
        /*0744*/ 	.word	0x000115b0


	//   ....[69]....
        /*0748*/ 	.word	0x000115d0


	//   ....[70]....
        /*074c*/ 	.word	0x000115f0


	//   ....[71]....
        /*0750*/ 	.word	0x00012a10


	//   ....[72]....
        /*0754*/ 	.word	0x00012d90


	//   ....[73]....
        /*0758*/ 	.word	0x00012dc0


	//   ....[74]....
        /*075c*/ 	.word	0x00012de0


	//   ....[75]....
        /*0760*/ 	.word	0x00012e00


	//   ....[76]....
        /*0764*/ 	.word	0x00013080


	//   ....[77]....
        /*0768*/ 	.word	0x000130a0


	//   ....[78]....
        /*076c*/ 	.word	0x00013220


	//   ....[79]....
        /*0770*/ 	.word	0x00013250


	//   ....[80]....
        /*0774*/ 	.word	0x00013390


	//   ....[81]....
        /*0778*/ 	.word	0x000133c0


	//   ....[82]....
        /*077c*/ 	.word	0x00013500


	//   ....[83]....
        /*0780*/ 	.word	0x00013520


	//   ....[84]....
        /*0784*/ 	.word	0x00013af0


	//   ....[85]....
        /*0788*/ 	.word	0x00013b10


	//   ....[86]....
        /*078c*/ 	.word	0x00013d50


	//   ....[87]....
        /*0790*/ 	.word	0x00013d60


	//   ....[88]....
        /*0794*/ 	.word	0x00013f30


	//   ....[89]....
        /*0798*/ 	.word	0x00013f50


	//   ....[90]....
        /*079c*/ 	.word	0x00014120


	//   ....[91]....
        /*07a0*/ 	.word	0x00014130


	//   ....[92]....
        /*07a4*/ 	.word	0x00014370


	//   ....[93]....
        /*07a8*/ 	.word	0x00014480


	//   ....[94]....
        /*07ac*/ 	.word	0x000144f0


	//   ....[95]....
        /*07b0*/ 	.word	0x00014560


	//   ....[96]....
        /*07b4*/ 	.word	0x000145c0


	//   ....[97]....
        /*07b8*/ 	.word	0x00014630


	//   ....[98]....
        /*07bc*/ 	.word	0x000146a0


	//   ....[99]....
        /*07c0*/ 	.word	0x00014710


	//   ....[100]....
        /*07c4*/ 	.word	0x00014770


	//   ....[101]....
        /*07c8*/ 	.word	0x000147e0


	//   ....[102]....
        /*07cc*/ 	.word	0x00014850


	//   ....[103]....
        /*07d0*/ 	.word	0x00014a20


	//   ....[104]....
        /*07d4*/ 	.word	0x00014a80


	//   ....[105]....
        /*07d8*/ 	.word	0x00014c80


	//   ....[106]....
        /*07dc*/ 	.word	0x00014ce0


	//   ....[107]....
        /*07e0*/ 	.word	0x00014d50


	//   ....[108]....
        /*07e4*/ 	.word	0x00014dc0


	//   ....[109]....
        /*07e8*/ 	.word	0x00015430


	//   ....[110]....
        /*07ec*/ 	.word	0x00015480


	//   ....[111]....
        /*07f0*/ 	.word	0x000154d0


	//   ....[112]....
        /*07f4*/ 	.word	0x00015520


	//   ....[113]....
        /*07f8*/ 	.word	0x00015590


	//   ....[114]....
        /*07fc*/ 	.word	0x00015600


	//   ....[115]....
        /*0800*/ 	.word	0x000157d0


	//   ....[116]....
        /*0804*/ 	.word	0x00015830


	//   ....[117]....
        /*0808*/ 	.word	0x00015a30


	//   ....[118]....
        /*080c*/ 	.word	0x00015a90


	//   ....[119]....
        /*0810*/ 	.word	0x00015b00


	//   ....[120]....
        /*0814*/ 	.word	0x00015b70


	//   ....[121]....
        /*0818*/ 	.word	0x00015d40


	//   ....[122]....
        /*081c*/ 	.word	0x00015da0


	//   ....[123]....
        /*0820*/ 	.word	0x00015fa0


	//   ....[124]....
        /*0824*/ 	.word	0x00016000


	//   ....[125]....
        /*0828*/ 	.word	0x00016070


	//   ....[126]....
        /*082c*/ 	.word	0x000160e0


	//   ....[127]....
        /*0830*/ 	.word	0x00016720


	//   ....[128]....
        /*0834*/ 	.word	0x00016760


	//   ....[129]....
        /*0838*/ 	.word	0x000167b0


	//   ....[130]....
        /*083c*/ 	.word	0x000167f0


	//   ....[131]....
        /*0840*/ 	.word	0x00016850


	//   ....[132]....
        /*0844*/ 	.word	0x000168c0


	//   ....[133]....
        /*0848*/ 	.word	0x00016930


	//   ....[134]....
        /*084c*/ 	.word	0x00016ab0


	//   ....[135]....
        /*0850*/ 	.word	0x00016b10


	//   ....[136]....
        /*0854*/ 	.word	0x00016c90


	//   ....[137]....
        /*0858*/ 	.word	0x00016cf0


	//   ....[138]....
        /*085c*/ 	.word	0x00016d40


	//   ....[139]....
        /*0860*/ 	.word	0x00016d80


	//   ....[140]....
        /*0864*/ 	.word	0x00016dd0


	//   ....[141]....
        /*0868*/ 	.word	0x00016e10


	//   ....[142]....
        /*086c*/ 	.word	0x00016e60


	//   ....[143]....
        /*0870*/ 	.word	0x00016ec0


	//   ....[144]....
        /*0874*/ 	.word	0x00016f10


	//   ....[145]....
        /*0878*/ 	.word	0x00016f70


	//   ....[146]....
        /*087c*/ 	.word	0x00016fe0


	//   ....[147]....
        /*0880*/ 	.word	0x00017050


	//   ....[148]....
        /*0884*/ 	.word	0x000170c0


	//   ....[149]....
        /*0888*/ 	.word	0x00017120


	//   ....[150]....
        /*088c*/ 	.word	0x00017190


	//   ....[151]....
        /*0890*/ 	.word	0x00017200


	//   ....[152]....
        /*0894*/ 	.word	0x00017270


	//   ....[153]....
        /*0898*/ 	.word	0x000172d0


	//   ....[154]....
        /*089c*/ 	.word	0x00017340


	//----- nvinfo : EIATTR_EXIT_INSTR_OFFSETS
	.align		4
.L_866:
        /*08a0*/ 	.byte	0x04, 0x1c
        /*08a2*/ 	.short	(.L_868 - .L_867)


	//   ....[0]....
.L_867:
        /*08a4*/ 	.word	0x000000a0


	//   ....[1]....
        /*08a8*/ 	.word	0x00014430


	//----- nvinfo : EIATTR_MAX_THREADS
	.align		4
.L_868:
        /*08ac*/ 	.byte	0x04, 0x05
        /*08ae*/ 	.short	(.L_870 - .L_869)
.L_869:
        /*08b0*/ 	.word	0x00000100
        /*08b4*/ 	.word	0x00000001
        /*08b8*/ 	.word	0x00000001


	//----- nvinfo : EIATTR_CRS_STACK_SIZE
	.align		4
.L_870:
        /*08bc*/ 	.byte	0x04, 0x1e
        /*08be*/ 	.short	(.L_872 - .L_871)
.L_871:
        /*08c0*/ 	.word	0x00000000
.L_872:


//--------------------- .nv.info._ZN7cutlass13device_kernelIN5flash19enable_sm80_to_sm89INS1_16FlashAttnFwdSm80INS1_25CollectiveMainloopFwdSm80ILi8ELi1ELb0EN4cute5tupleIJNS5_1CILi128EEENS7_ILi96EEENS7_ILi256EEEEEELi256ENS_10bfloat16_tEfNS_4arch4Sm80ELb1ELb0ELb0ELb1ELb1ELb0ELb1ELb0EEENS1_21CollectiveEpilogueFwdINS6_IJS8_SA_S9_EEENS6_IJNS7_ILi1EEESI_SI_EEESC_SE_Li256ELb1ELb1ELb0ELb0EEENS1_19SingleTileSchedulerILb1ELb0ELb1ELi128EEEEEEEEEvNT_6ParamsE --------------------------
	.section	.nv.info._ZN7cutlass13device_kernelIN5flash19enable_sm80_to_sm89INS1_16FlashAttnFwdSm80INS1_25CollectiveMainloopFwdSm80ILi8ELi1ELb0EN4cute5tupleIJNS5_1CILi128EEENS7_ILi96EEENS7_ILi256EEEEEELi256ENS_10bfloat16_tEfNS_4arch4Sm80ELb1ELb0ELb0ELb1ELb1ELb0ELb1ELb0EEENS1_21CollectiveEpilogueFwdINS6_IJS8_SA_S9_EEENS6_IJNS7_ILi1EEESI_SI_EEESC_SE_Li256ELb1ELb1ELb0ELb0EEENS1_19SingleTileSchedulerILb1ELb0ELb1ELi128EEEEEEEEEvNT_6ParamsE,"",@"SHT_CUDA_INFO"
	.sectionflags	@""
	.align	4


	//----- nvinfo : EIATTR_CUDA_API_VERSION
	.align		4
        /*0000*/ 	.byte	0x04, 0x37
        /*0002*/ 	.short	(.L_874 - .L_873)
.L_873:
        /*0004*/ 	.word	0x00000082


	//----- nvinfo : EIATTR_SW2861232_WAR
	.align		4
.L_874:
        /*0008*/ 	.byte	0x01, 0x35
	.zero		2


	//----- nvinfo : EIATTR_PARAM_CBANK
	.align		4
        /*000c*/ 	.byte	0x04, 0x0a
        /*000e*/ 	.short	(.L_876 - .L_875)
	.align		4
.L_875:
        /*0010*/ 	.word	index@(.nv.constant0._ZN7cutlass13device_kernelIN5flash19enable_sm80_to_sm89INS1_16FlashAttnFwdSm80INS1_25CollectiveMainloopFwdSm80ILi8ELi1ELb0EN4cute5tupleIJNS5_1CILi128EEENS7_ILi96EEENS7_ILi256EEEEEELi256ENS_10bfloat16_tEfNS_4arch4Sm80ELb1ELb0ELb0ELb1ELb1ELb0ELb1ELb0EEENS1_21CollectiveEpilogueFwdINS6_IJS8_SA_S9_EEENS6_IJNS7_ILi1EEESI_SI_EEESC_SE_Li256ELb1ELb1ELb0ELb0EEENS1_19SingleTileSchedulerILb1ELb0ELb1ELi128EEEEEEEEEvNT_6ParamsE)
        /*0014*/ 	.short	0x0160
        /*0016*/ 	.short	0x0418


	//----- nvinfo : EIATTR_CBANK_PARAM_SIZE
	.align		4
.L_876:
        /*0018*/ 	.byte	0x03, 0x19
        /*001a*/ 	.short	0x0418


	//----- nvinfo : EIATTR_KPARAM_INFO
	.align		4
        /*001c*/ 	.byte	0x04, 0x17
        /*001e*/ 	.short	(.L_878 - .L_877)
.L_877:
        /*0020*/ 	.word	0x00000000
        /*0024*/ 	.short	0x0000
        /*0026*/ 	.short	0x0000
        /*0028*/ 	.byte	0x00, 0xf0, 0x61, 0x10


	//----- nvinfo : EIATTR_MAXREG_COUNT
	.align		4
.L_878:
        /*002c*/ 	.byte	0x03, 0x1b
        /*002e*/ 	.short	0x00ff


	//----- nvinfo : EIATTR_NUM_BARRIERS
	.align		4
        /*0030*/ 	.byte	0x02, 0x4c
        /*0032*/ 	.byte	0x02
	.zero		1


	//----- nvinfo : EIATTR_ANNOTATIONS
	.align		4
        /*0034*/ 	.byte	0x04, 0x55
        /*0036*/ 	.short	(.L_880 - .L_879)


	//   ....[0]....
.L_879:
        /* <DEDUP_REMOVED lines=60> */


	//----- nvinfo : EIATTR_MERCURY_ISA_VERSION
	.align		4
.L_880:
        /*03e0*/ 	.byte	0x03, 0x5f
        /*03e2*/ 	.short	0x0000


	//----- nvinfo : EIATTR_COOP_GROUP_MASK_REGIDS
	.align		4
        /*03e4*/ 	.byte	0x04, 0x29
        /*03e6*/ 	.short	(.L_882 - .L_881)


	//   ....[0]....
.L_881:
        /*03e8*/ 	.word	0xffffffff


	//   ....[1]....
        /*03ec*/ 	.word	0xffffffff


	//   ....[2]....
        /*03f0*/ 	.word	0xffffffff


	//   ....[3]....
        /*03f4*/ 	.word	0xffffffff


	//   ....[4]....
        /*03f8*/ 	.word	0xffffffff


	//   ....[5]....
        /*03fc*/ 	.word	0xffffffff


	//   ....[6]....
        /*0400*/ 	.word	0xffffffff


	//   ....[7]....
        /*0404*/ 	.word	0xffffffff


	//   ....[8]....
        /*0408*/ 	.word	0xffffffff


	//   ....[9]....
        /*040c*/ 	.word	0xffffffff


	//   ....[10]....
        /*0410*/ 	.word	0xffffffff


	//   ....[11]....
        /*0414*/ 	.word	0xffffffff


	//   ....[12]....
        /*0418*/ 	.word	0xffffffff


	//   ....[13]....
        /*041c*/ 	.word	0xffffffff


	//   ....[14]....
        /*0420*/ 	.word	0xffffffff


	//   ....[15]....
        /*0424*/ 	.word	0xffffffff


	//   ....[16]....
        /*0428*/ 	.word	0xffffffff


	//   ....[17]....
        /*042c*/ 	.word	0xffffffff


	//   ....[18]....
        /*0430*/ 	.word	0xffffffff


	//   ....[19]....
        /*0434*/ 	.word	0xffffffff


	//   ....[20]....
        /*0438*/ 	.word	0xffffffff


	//   ....[21]....
        /*043c*/ 	.word	0xffffffff


	//   ....[22]....
        /*0440*/ 	.word	0xffffffff


	//   ....[23]....
        /*0444*/ 	.word	0xffffffff


	//   ....[24]....
        /*0448*/ 	.word	0xffffffff


	//   ....[25]....
        /*044c*/ 	.word	0xffffffff


	//   ....[26]....
        /*0450*/ 	.word	0xffffffff


	//   ....[27]....
        /*0454*/ 	.word	0xffffffff


	//   ....[28]....
        /*0458*/ 	.word	0xffffffff


	//   ....[29]....
        /*045c*/ 	.word	0xffffffff


	//   ....[30]....
        /*0460*/ 	.word	0xffffffff


	//   ....[31]....
        /*0464*/ 	.word	0xffffffff


	//   ....[32]....
        /*0468*/ 	.word	0xffffffff


	//   ....[33]....
        /*046c*/ 	.word	0xffffffff


	//   ....[34]....
        /*0470*/ 	.word	0xffffffff


	//   ....[35]....
        /*0474*/ 	.word	0xffffffff


	//   ....[36]....
        /*0478*/ 	.word	0xffffffff


	//   ....[37]....
        /*047c*/ 	.word	0xffffffff


	//   ....[38]....
        /*0480*/ 	.word	0xffffffff


	//   ....[39]....
        /*0484*/ 	.word	0xffffffff


	//   ....[40]....
        /*0488*/ 	.word	0xffffffff


	//   ....[41]....
        /*048c*/ 	.word	0xffffffff


	//   ....[42]....
        /*0490*/ 	.word	0xffffffff


	//   ....[43]....
        /*0494*/ 	.word	0xffffffff


	//   ....[44]....
        /*0498*/ 	.word	0xffffffff


	//   ....[45]....
        /*049c*/ 	.word	0xffffffff


	//   ....[46]....
        /*04a0*/ 	.word	0xffffffff


	//   ....[47]....
        /*04a4*/ 	.word	0xffffffff


	//   ....[48]....
        /*04a8*/ 	.word	0xffffffff


	//   ....[49]....
        /*04ac*/ 	.word	0xffffffff


	//   ....[50]....
        /*04b0*/ 	.word	0xffffffff


	//   ....[51]....
        /*04b4*/ 	.word	0xffffffff


	//   ....[52]....
        /*04b8*/ 	.word	0xffffffff


	//   ....[53]....
        /*04bc*/ 	.word	0xffffffff


	//   ....[54]....
        /*04c0*/ 	.word	0xffffffff


	//   ....[55]....
        /*04c4*/ 	.word	0xffffffff


	//   ....[56]....
        /*04c8*/ 	.word	0xffffffff


	//   ....[57]....
        /*04cc*/ 	.word	0xffffffff


	//   ....[58]....
        /*04d0*/ 	.word	0xffffffff


	//   ....[59]....
        /*04d4*/ 	.word	0xffffffff


	//   ....[60]....
        /*04d8*/ 	.word	0xffffffff


	//   ....[61]....
        /*04dc*/ 	.word	0xffffffff


	//   ....[62]....
        /*04e0*/ 	.word	0xffffffff


	//   ....[63]....
        /*04e4*/ 	.word	0xffffffff


	//   ....[64]....
        /*04e8*/ 	.word	0xffffffff


	//   ....[65]....
        /*04ec*/ 	.word	0xffffffff


	//   ....[66]....
        /*04f0*/ 	.word	0xffffffff


	//   ....[67]....
        /*04f4*/ 	.word	0xffffffff


	//   ....[68]....
        /*04f8*/ 	.word	0xffffffff


	//   ....[69]....
        /*04fc*/ 	.word	0xffffffff


	//   ....[70]....
        /*0500*/ 	.word	0xffffffff


	//   ....[71]....
        /*0504*/ 	.word	0xffffffff


	//   ....[72]....
        /*0508*/ 	.word	0xffffffff


	//   ....[73]....
        /*050c*/ 	.word	0xffffffff


	//   ....[74]....
        /*0510*/ 	.word	0xffffffff


	//   ....[75]....
        /*0514*/ 	.word	0xffffffff


	//   ....[76]....
        /*0518*/ 	.word	0xffffffff


	//   ....[77]....
        /*051c*/ 	.word	0xffffffff


	//   ....[78]....
        /*0520*/ 	.word	0xffffffff


	//   ....[79]....
        /*0524*/ 	.word	0xffffffff


	//   ....[80]....
        /*0528*/ 	.word	0xffffffff


	//   ....[81]....
        /*052c*/ 	.word	0xffffffff


	//   ....[82]....
        /*0530*/ 	.word	0xffffffff


	//   ....[83]....
        /*0534*/ 	.word	0xffffffff


	//   ....[84]....
        /*0538*/ 	.word	0xffffffff


	//   ....[85]....
        /*053c*/ 	.word	0xffffffff


	//   ....[86]....
        /*0540*/ 	.word	0xffffffff


	//   ....[87]....
        /*0544*/ 	.word	0xffffffff


	//   ....[88]....
        /*0548*/ 	.word	0xffffffff


	//   ....[89]....
        /*054c*/ 	.word	0xffffffff


	//   ....[90]....
        /*0550*/ 	.word	0xffffffff


	//----- nvinfo : EIATTR_COOP_GROUP_INSTR_OFFSETS
	.align		4
.L_882:
        /*0554*/ 	.byte	0x04, 0x28
        /*0556*/ 	.short	(.L_884 - .L_883)


	//   ....[0]....
.L_883:
        /*0558*/ 	.word	0x000000a0


	//   ....[1]....
        /*055c*/ 	.word	0x00001420


	//   ....[2]....
        /*0560*/ 	.word	0x00001450


	//   ....[3]....
        /*0564*/ 	.word	0x000016c0


	//   ....[4]....
        /*0568*/ 	.word	0x000016f0


	//   ....[5]....
        /*056c*/ 	.word	0x00001860


	//   ....[6]....
        /*0570*/ 	.word	0x00001890


	//   ....[7]....
        /*0574*/ 	.word	0x00001a10


	//   ....[8]....
        /*0578*/ 	.word	0x00001a60


	//   ....[9]....
        /*057c*/ 	.word	0x00002140


	//   ....[10]....
        /*0580*/ 	.word	0x00002180


	//   ....[11]....
        /*0584*/ 	.word	0x00002220


	//   ....[12]....
        /*0588*/ 	.word	0x00002260


	//   ....[13]....
        /*058c*/ 	.word	0x00002290


	//   ....[14]....
        /*0590*/ 	.word	0x000022c0


	//   ....[15]....
        /*0594*/ 	.word	0x00002300


	//   ....[16]....
        /*0598*/ 	.word	0x00002330


	//   ....[17]....
        /*059c*/ 	.word	0x00002360


	//   ....[18]....
        /*05a0*/ 	.word	0x00002390


	//   ....[19]....
        /*05a4*/ 	.word	0x00002550


	//   ....[20]....
        /*05a8*/ 	.word	0x000025a0


	//   ....[21]....
        /*05ac*/ 	.word	0x000041c0


	//   ....[22]....
        /*05b0*/ 	.word	0x000041d0


	//   ....[23]....
        /*05b4*/ 	.word	0x000041e0


	//   ....[24]....
        /*05b8*/ 	.word	0x000042c0


	//   ....[25]....
        /*05bc*/ 	.word	0x000042e0


	//   ....[26]....
        /*05c0*/ 	.word	0x000042f0


	//   ....[27]....
        /*05c4*/ 	.word	0x00004770


	//   ....[28]....
        /*05c8*/ 	.word	0x00004780


	//   ....[29]....
        /*05cc*/ 	.word	0x00004c90


	//   ....[30]....
        /*05d0*/ 	.word	0x00005090


	//   ....[31]....
        /*05d4*/ 	.word	0x000050e0


	//   ....[32]....
        /*05d8*/ 	.word	0x00005150


	//   ....[33]....
        /*05dc*/ 	.word	0x00008e70


	//   ....[34]....
        /*05e0*/ 	.word	0x00008ea0


	//   ....[35]....
        /*05e4*/ 	.word	0x00008f50


	//   ....[36]....
        /*05e8*/ 	.word	0x00008f90


	//   ....[37]....
        /*05ec*/ 	.word	0x00008fa0


	//   ....[38]....
        /*05f0*/ 	.word	0x00008fb0


	//   ....[39]....
        /*05f4*/ 	.word	0x0000a780


	//   ....[40]....
        /*05f8*/ 	.word	0x0000a790


	//   ....[41]....
        /*05fc*/ 	.word	0x0000a7a0


	//   ....[42]....
        /*0600*/ 	.word	0x0000a7b0


	//   ....[43]....
        /*0604*/ 	.word	0x0000a890


	//   ....[44]....
        /*0608*/ 	.word	0x0000a8f0


	//   ....[45]....
        /*060c*/ 	.word	0x0000ab50


	//   ....[46]....
        /*0610*/ 	.word	0x0000ab60


	//   ....[47]....
        /*0614*/ 	.word	0x0000b500


	//   ....[48]....
        /*0618*/ 	.word	0x0000b540


	//   ....[49]....
        /*061c*/ 	.word	0x0000b560


	//   ....[50]....
        /*0620*/ 	.word	0x0000b580


	//   ....[51]....
        /*0624*/ 	.word	0x0000e290


	//   ....[52]....
        /*0628*/ 	.word	0x0000e2a0


	//   ....[53]....
        /*062c*/ 	.word	0x0000e2b0


	//   ....[54]....
        /*0630*/ 	.word	0x0000e2c0


	//   ....[55]....
        /*0634*/ 	.word	0x0000e360


	//   ....[56]....
        /*0638*/ 	.word	0x0000e380


	//   ....[57]....
        /*063c*/ 	.word	0x0000e820


	//   ....[58]....
        /*0640*/ 	.word	0x0000e830


	//   ....[59]....
        /*0644*/ 	.word	0x0000e850


	//   ....[60]....
        /*0648*/ 	.word	0x0000e860


	//   ....[61]....
        /*064c*/ 	.word	0x0000e880


	//   ....[62]....
        /*0650*/ 	.word	0x0000e920


	//   ....[63]....
        /*0654*/ 	.word	0x000100a0


	//   ....[64]....
        /*0658*/ 	.word	0x000100c0


	//   ....[65]....
        /*065c*/ 	.word	0x000100f0


	//   ....[66]....
        /*0660*/ 	.word	0x00010100


	//   ....[67]....
        /*0664*/ 	.word	0x000126c0


	//   ....[68]....
        /*0668*/ 	.word	0x000126d0


	//   ....[69]....
        /*066c*/ 	.word	0x00012700


	//   ....[70]....
        /*0670*/ 	.word	0x00012720


	//   ....[71]....
        /*0674*/ 	.word	0x00014180


	//   ....[72]....
        /*0678*/ 	.word	0x000141e0


	//   ....[73]....
        /*067c*/ 	.word	0x00014210


	//   ....[74]....
        /*0680*/ 	.word	0x00014240


	//   ....[75]....
        /*0684*/ 	.word	0x00014470


	//   ....[76]....
        /*0688*/ 	.word	0x00014480


	//   ....[77]....
        /*068c*/ 	.word	0x00014680


	//   ....[78]....
        /*0690*/ 	.word	0x000146b0


	//   ....[79]....
        /*0694*/ 	.word	0x00014870


	//   ....[80]....
        /*0698*/ 	.word	0x000148a0


	//   ....[81]....
        /*069c*/ 	.word	0x00014a60


	//   ....[82]....
        /*06a0*/ 	.word	0x00014a80


	//   ....[83]....
        /*06a4*/ 	.word	0x00015400


	//   ....[84]....
        /*06a8*/ 	.word	0x00015420


	//   ....[85]....
        /*06ac*/ 	.word	0x000155e0


	//   ....[86]....
        /*06b0*/ 	.word	0x00015610


	//   ....[87]....
        /*06b4*/ 	.word	0x000157a0


	//   ....[88]....
        /*06b8*/ 	.word	0x000157d0


	//   ....[89]....
        /*06bc*/ 	.word	0x00015960


	//   ....[90]....
        /*06c0*/ 	.word	0x00015980


	//----- nvinfo : EIATTR_EXIT_INSTR_OFFSETS
	.align		4
.L_884:
        /*06c4*/ 	.byte	0x04, 0x1c
        /*06c6*/ 	.short	(.L_886 - .L_885)


	//   ....[0]....
.L_885:
        /*06c8*/ 	.word	0x00000450


	//   ....[1]....
        /*06cc*/ 	.word	0x00014a90


	//   ....[2]....
        /*06d0*/ 	.word	0x00014bd0


	//   ....[3]....
        /*06d4*/ 	.word	0x00014c30


	//   ....[4]....
        /*06d8*/ 	.word	0x00015990


	//   ....[5]....
        /*06dc*/ 	.word	0x00015aa0


	//   ....[6]....
        /*06e0*/ 	.word	0x00015b00


	//----- nvinfo : EIATTR_CTAIDZ_USED
	.align		4
.L_886:
        /*06e4*/ 	.byte	0x01, 0x04
	.zero		2


	//----- nvinfo : EIATTR_MAX_THREADS
	.align		4
        /*06e8*/ 	.byte	0x04, 0x05
        /*06ea*/ 	.short	(.L_888 - .L_887)
.L_887:
        /*06ec*/ 	.word	0x00000100
        /*06f0*/ 	.word	0x00000001
        /*06f4*/ 	.word	0x00000001


	//----- nvinfo : EIATTR_CRS_STACK_SIZE
	.align		4
.L_888:
        /*06f8*/ 	.byte	0x04, 0x1e
        /*06fa*/ 	.short	(.L_890 - .L_889)
.L_889:
        /*06fc*/ 	.word	0x00000000
.L_890:


//--------------------- .nv.info._ZN7cutlass13device_kernelIN5flash19enable_sm80_to_sm89INS1_16FlashAttnFwdSm80INS1_25CollectiveMainloopFwdSm80ILi8ELi1ELb0EN4cute5tupleIJNS5_1CILi128EEENS7_ILi48EEENS7_ILi256EEEEEELi256ENS_10bfloat16_tEfNS_4arch4Sm80ELb1ELb0ELb0ELb1ELb1ELb1ELb1ELb0EEENS1_21CollectiveEpilogueFwdINS6_IJS8_SA_S9_EEENS6_IJNS7_ILi1EEESI_SI_EEESC_SE_Li256ELb1ELb1ELb0ELb0EEENS1_19SingleTileSchedulerILb1ELb0ELb1ELi128EEEEEEEEEvNT_6ParamsE --------------------------
	.section	.nv.info._ZN7cutlass13device_kernelIN5flash19enable_sm80_to_sm89INS1_16FlashAttnFwdSm80INS1_25CollectiveMainloopFwdSm80ILi8ELi1ELb0EN4cute5tupleIJNS5_1CILi128EEENS7_ILi48EEENS7_ILi256EEEEEELi256ENS_10bfloat16_tEfNS_4arch4Sm80ELb1ELb0ELb0ELb1ELb1ELb1ELb1ELb0EEENS1_21CollectiveEpilogueFwdINS6_IJS8_SA_S9_EEENS6_IJNS7_ILi1EEESI_SI_EEESC_SE_Li256ELb1ELb1ELb0ELb0EEENS1_19SingleTileSchedulerILb1ELb0ELb1ELi128EEEEEEEEEvNT_6ParamsE,"",@"SHT_CUDA_INFO"
	.sectionflags	@""
	.align	4


	//----- nvinfo : EIATTR_CUDA_API_VERSION
	.align		4
        /*0000*/ 	.byte	0x04, 0x37
        /*0002*/ 	.short	(.L_892 - .L_891)
.L_891:
        /*0004*/ 	.word	0x00000082


	//----- nvinfo : EIATTR_SW2861232_WAR
	.align		4
.L_892:
        /*0008*/ 	.byte	0x01, 0x35
	.zero		2


	//----- nvinfo : EIATTR_PARAM_CBANK
	.align		4
        /*000c*/ 	.byte	0x04, 0x0a
        /*000e*/ 	.short	(.L_894 - .L_893)
	.align		4
.L_893:
        /*0010*/ 	.word	index@(.nv.constant0._ZN7cutlass13device_kernelIN5flash19enable_sm80_to_sm89INS1_16FlashAttnFwdSm80INS1_25CollectiveMainloopFwdSm80ILi8ELi1ELb0EN4cute5tupleIJNS5_1CILi128EEENS7_ILi48EEENS7_ILi256EEEEEELi256ENS_10bfloat16_tEfNS_4arch4Sm80ELb1ELb0ELb0ELb1ELb1ELb1ELb1ELb0EEENS1_21CollectiveEpilogueFwdINS6_IJS8_SA_S9_EEENS6_IJNS7_ILi1EEESI_SI_EEESC_SE_Li256ELb1ELb1ELb0ELb0EEENS1_19SingleTileSchedulerILb1ELb0ELb1ELi128EEEEEEEEEvNT_6ParamsE)
        /*0014*/ 	.short	0x0160
        /*0016*/ 	.short	0x0418


	//----- nvinfo : EIATTR_CBANK_PARAM_SIZE
	.align		4
.L_894:
        /*0018*/ 	.byte	0x03, 0x19
        /*001a*/ 	.short	0x0418


	//----- nvinfo : EIATTR_KPARAM_INFO
	.align		4
        /*001c*/ 	.byte	0x04, 0x17
        /*001e*/ 	.short	(.L_896 - .L_895)
.L_895:
        /*0020*/ 	.word	0x00000000
        /*0024*/ 	.short	0x0000
        /*0026*/ 	.short	0x0000
        /*0028*/ 	.byte	0x00, 0xf0, 0x61, 0x10


	//----- nvinfo : EIATTR_MAXREG_COUNT
	.align		4
.L_896:
        /*002c*/ 	.byte	0x03, 0x1b
        /*002e*/ 	.short	0x00ff


	//----- nvinfo : EIATTR_NUM_BARRIERS
	.align		4
        /*0030*/ 	.byte	0x02, 0x4c
        /*0032*/ 	.byte	0x02
	.zero		1


	//----- nvinfo : EIATTR_MERCURY_ISA_VERSION
	.align		4
        /*0034*/ 	.byte	0x03, 0x5f
        /*0036*/ 	.short	0x0000


	//----- nvinfo : EIATTR_COOP_GROUP_MASK_REGIDS
	.align		4
        /*0038*/ 	.byte	0x04, 0x29
        /*003a*/ 	.short	(.L_898 - .L_897)


	//   ....[0]....
.L_897:
        /*003c*/ 	.word	0xffffffff


	//   ....[1]....
        /*0040*/ 	.word	0xffffffff


	//   ....[2]....
        /*0044*/ 	.word	0xffffffff


	//   ....[3]....
        /*0048*/ 	.word	0xffffffff


	//   ....[4]....
        /*004c*/ 	.word	0xffffffff


	//   ....[5]....
        /*0050*/ 	.word	0xffffffff


	//   ....[6]....
        /*0054*/ 	.word	0xffffffff


	//   ....[7]....
        /*0058*/ 	.word	0xffffffff


	//   ....[8]....
        /*005c*/ 	.word	0xffffffff


	//   ....[9]....
        /*0060*/ 	.word	0xffffffff


	//   ....[10]....
        /*0064*/ 	.word	0xffffffff


	//   ....[11]....
        /*0068*/ 	.word	0xffffffff


	//   ....[12]....
        /*006c*/ 	.word	0xffffffff


	//   ....[13]....
        /*0070*/ 	.word	0xffffffff


	//   ....[14]....
        /*0074*/ 	.word	0xffffffff


	//   ....[15]....
        /*0078*/ 	.word	0xffffffff


	//   ....[16]....
        /*007c*/ 	.word	0xffffffff


	//   ....[17]....
        /*0080*/ 	.word	0xffffffff


	//   ....[18]....
        /*0084*/ 	.word	0xffffffff


	//   ....[19]....
        /*0088*/ 	.word	0xffffffff


	//   ....[20]....
        /*008c*/ 	.word	0xffffffff


	//   ....[21]....
        /*0090*/ 	.word	0xffffffff


	//   ....[22]....
        /*0094*/ 	.word	0xffffffff


	//   ....[23]....
        /*0098*/ 	.word	0xffffffff


	//   ....[24]....
        /*009c*/ 	.word	0xffffffff


	//   ....[25]....
        /*00a0*/ 	.word	0xffffffff


	//   ....[26]....
        /*00a4*/ 	.word	0xffffffff


	//   ....[27]....
        /*00a8*/ 	.word	0xffffffff


	//   ....[28]....
        /*00ac*/ 	.word	0xffffffff


	//   ....[29]....
        /*00b0*/ 	.word	0xffffffff


	//   ....[30]....
        /*00b4*/ 	.word	0xffffffff


	//   ....[31]....
        /*00b8*/ 	.word	0xffffffff


	//   ....[32]....
        /*00bc*/ 	.word	0xffffffff


	//   ....[33]....
        /*00c0*/ 	.word	0xffffffff


	//   ....[34]....
        /*00c4*/ 	.word	0xffffffff


	//   ....[35]....
        /*00c8*/ 	.word	0xffffffff


	//   ....[36]....
        /*00cc*/ 	.word	0xffffffff


	//   ....[37]....
        /*00d0*/ 	.word	0xffffffff


	//   ....[38]....
        /*00d4*/ 	.word	0xffffffff


	//   ....[39]....
        /*00d8*/ 	.word	0xffffffff


	//   ....[40]....
        /*00dc*/ 	.word	0xffffffff


	//   ....[41]....
        /*00e0*/ 	.word	0xffffffff


	//   ....[42]....
        /*00e4*/ 	.word	0xffffffff


	//   ....[43]....
        /*00e8*/ 	.word	0xffffffff


	//   ....[44]....
        /*00ec*/ 	.word	0xffffffff


	//   ....[45]....
        /*00f0*/ 	.word	0xffffffff


	//   ....[46]....
        /*00f4*/ 	.word	0xffffffff


	//   ....[47]....
        /*00f8*/ 	.word	0xffffffff


	//   ....[48]....
        /*00fc*/ 	.word	0xffffffff


	//   ....[49]....
        /*0100*/ 	.word	0xffffffff


	//   ....[50]....
        /*0104*/ 	.word	0xffffffff


	//   ....[51]....
        /*0108*/ 	.word	0xffffffff


	//   ....[52]....
        /*010c*/ 	.word	0xffffffff


	//   ....[53]....
        /*0110*/ 	.word	0xffffffff


	//   ....[54]....
        /*0114*/ 	.word	0xffffffff


	//   ....[55]....
        /*0118*/ 	.word	0xffffffff


	//   ....[56]....
        /*011c*/ 	.word	0xffffffff


	//   ....[57]....
        /*0120*/ 	.word	0xffffffff


	//   ....[58]....
        /*0124*/ 	.word	0xffffffff


	//   ....[59]....
        /*0128*/ 	.word	0xffffffff


	//   ....[60]....
        /*012c*/ 	.word	0xffffffff


	//   ....[61]....
        /*0130*/ 	.word	0xffffffff


	//   ....[62]....
        /*0134*/ 	.word	0xffffffff


	//   ....[63]....
        /*0138*/ 	.word	0xffffffff


	//   ....[64]....
        /*013c*/ 	.word	0xffffffff


	//   ....[65]....
        /*0140*/ 	.word	0xffffffff


	//   ....[66]....
        /*0144*/ 	.word	0xffffffff


	//   ....[67]....
        /*0148*/ 	.word	0xffffffff


	//   ....[68]....
        /*014c*/ 	.word	0xffffffff


	//   ....[69]....
        /*0150*/ 	.word	0xffffffff


	//   ....[70]....
        /*0154*/ 	.word	0xffffffff


	//   ....[71]....
        /*0158*/ 	.word	0xffffffff


	//   ....[72]....
        /*015c*/ 	.word	0xffffffff


	//   ....[73]....
        /*0160*/ 	.word	0xffffffff


	//   ....[74]....
        /*0164*/ 	.word	0xffffffff


	//   ....[75]....
        /*0168*/ 	.word	0xffffffff


	//   ....[76]....
        /*016c*/ 	.word	0xffffffff


	//   ....[77]....
        /*0170*/ 	.word	0xffffffff


	//   ....[78]....
        /*0174*/ 	.word	0xffffffff


	//   ....[79]....
        /*0178*/ 	.word	0xffffffff


	//   ....[80]....
        /*017c*/ 	.word	0xffffffff


	//   ....[81]....
        /*0180*/ 	.word	0xffffffff


	//   ....[82]....
        /*0184*/ 	.word	0xffffffff


	//   ....[83]....
        /*0188*/ 	.word	0xffffffff


	//   ....[84]....
        /*018c*/ 	.word	0xffffffff


	//   ....[85]....
        /*0190*/ 	.word	0xffffffff


	//   ....[86]....
        /*0194*/ 	.word	0xffffffff


	//   ....[87]....
        /*0198*/ 	.word	0xffffffff


	//   ....[88]....
        /*019c*/ 	.word	0xffffffff


	//   ....[89]....
        /*01a0*/ 	.word	0xffffffff


	//   ....[90]....
        /*01a4*/ 	.word	0xffffffff


	//   ....[91]....
        /*01a8*/ 	.word	0xffffffff


	//   ....[92]....
        /*01ac*/ 	.word	0xffffffff


	//   ....[93]....
        /*01b0*/ 	.word	0xffffffff


	//   ....[94]....
        /*01b4*/ 	.word	0xffffffff


	//   ....[95]....
        /*01b8*/ 	.word	0xffffffff


	//   ....[96]....
        /*01bc*/ 	.word	0xffffffff


	//   ....[97]....
        /*01c0*/ 	.word	0xffffffff


	//   ....[98]....
        /*01c4*/ 	.word	0xffffffff


	//   ....[99]....
        /*01c8*/ 	.word	0xffffffff


	//   ....[100]....
        /*01cc*/ 	.word	0xffffffff


	//   ....[101]....
        /*01d0*/ 	.word	0xffffffff


	//   ....[102]....
        /*01d4*/ 	.word	0xffffffff


	//   ....[103]....
        /*01d8*/ 	.word	0xffffffff


	//   ....[104]....
        /*01dc*/ 	.word	0xffffffff


	//   ....[105]....
        /*01e0*/ 	.word	0xffffffff


	//   ....[106]....
        /*01e4*/ 	.word	0xffffffff


	//   ....[107]....
        /*01e8*/ 	.word	0xffffffff


	//   ....[108]....
        /*01ec*/ 	.word	0xffffffff


	//   ....[109]....
        /*01f0*/ 	.word	0xffffffff


	//   ....[110]....
        /*01f4*/ 	.word	0xffffffff


	//   ....[111]....
        /*01f8*/ 	.word	0xffffffff


	//   ....[112]....
        /*01fc*/ 	.word	0xffffffff


	//   ....[113]....
        /*0200*/ 	.word	0xffffffff


	//   ....[114]....
        /*0204*/ 	.word	0xffffffff


	//   ....[115]....
        /*0208*/ 	.word	0xffffffff


	//   ....[116]....
        /*020c*/ 	.word	0xffffffff


	//   ....[117]....
        /*0210*/ 	.word	0xffffffff


	//   ....[118]....
        /*0214*/ 	.word	0xffffffff


	//   ....[119]....
        /*0218*/ 	.word	0xffffffff


	//   ....[120]....
        /*021c*/ 	.word	0xffffffff


	//   ....[121]....
        /*0220*/ 	.word	0xffffffff


	//   ....[122]....
        /*0224*/ 	.word	0xffffffff


	//   ....[123]....
        /*0228*/ 	.word	0xffffffff


	//   ....[124]....
        /*022c*/ 	.word	0xffffffff


	//   ....[125]....
        /*0230*/ 	.word	0xffffffff


	//   ....[126]....
        /*0234*/ 	.word	0xffffffff


	//   ....[127]....
        /*0238*/ 	.word	0xffffffff


	//   ....[128]....
        /*023c*/ 	.word	0xffffffff


	//   ....[129]....
        /*0240*/ 	.word	0xffffffff


	//   ....[130]....
        /*0244*/ 	.word	0xffffffff


	//----- nvinfo : EIATTR_COOP_GROUP_INSTR_OFFSETS
	.align		4
.L_898:
        /*0248*/ 	.byte	0x04, 0x28
        /*024a*/ 	.short	(.L_900 - .L_899)


	//   ....[0]....
.L_899:
        /*024c*/ 	.word	0x00000090


	//   ....[1]....
        /*0250*/ 	.word	0x00002710


	//   ....[2]....
        /*0254*/ 	.word	0x00002790


	//   ....[3]....
        /*0258*/ 	.word	0x00003800


	//   ....[4]....
        /*025c*/ 	.word	0x00003810


	//   ....[5]....
        /*0260*/ 	.word	0x00004db0


	//   ....[6]....
        /*0264*/ 	.word	0x00004e30


	//   ....[7]....
        /*0268*/ 	.word	0x00005f40


	//   ....[8]....
        /*026c*/ 	.word	0x00005f50


	//   ....[9]....
        /*0270*/ 	.word	0x00006ef0


	//   ....[10]....
        /*0274*/ 	.word	0x00006f20


	//   ....[11]....
        /*0278*/ 	.word	0x000070f0


	//   ....[12]....
        /*027c*/ 	.word	0x00007110


	//   ....[13]....
        /*0280*/ 	.word	0x00007540


	//   ....[14]....
        /*0284*/ 	.word	0x00007560


	//   ....[15]....
        /*0288*/ 	.word	0x00007790


	//   ....[16]....
        /*028c*/ 	.word	0x000077b0


	//   ....[17]....
        /*0290*/ 	.word	0x000086b0


	//   ....[18]....
        /*0294*/ 	.word	0x000086d0


	//   ....[19]....
        /*0298*/ 	.word	0x000088c0


	//   ....[20]....
        /*029c*/ 	.word	0x000088f0


	//   ....[21]....
        /*02a0*/ 	.word	0x00008a70


	//   ....[22]....
        /*02a4*/ 	.word	0x00008aa0


	//   ....[23]....
        /*02a8*/ 	.word	0x00008c20


	//   ....[24]....
        /*02ac*/ 	.word	0x00008c60


	//   ....[25]....
        /*02b0*/ 	.word	0x00009170


	//   ....[26]....
        /*02b4*/ 	.word	0x00009190


	//   ....[27]....
        /*02b8*/ 	.word	0x000091a0


	//   ....[28]....
        /*02bc*/ 	.word	0x000091b0


	//   ....[29]....
        /*02c0*/ 	.word	0x00009710


	//   ....[30]....
        /*02c4*/ 	.word	0x00009770


	//   ....[31]....
        /*02c8*/ 	.word	0x00009790


	//   ....[32]....
        /*02cc*/ 	.word	0x000097a0


	//   ....[33]....
        /*02d0*/ 	.word	0x00009a70


	//   ....[34]....
        /*02d4*/ 	.word	0x00009c30


	//   ....[35]....
        /*02d8*/ 	.word	0x00009c70


	//   ....[36]....
        /*02dc*/ 	.word	0x00009cb0


	//   ....[37]....
        /*02e0*/ 	.word	0x00009fe0


	//   ....[38]....
        /*02e4*/ 	.word	0x0000a1a0


	//   ....[39]....
        /*02e8*/ 	.word	0x0000a1e0


	//   ....[40]....
        /*02ec*/ 	.word	0x0000a220


	//   ....[41]....
        /*02f0*/ 	.word	0x0000a560


	//   ....[42]....
        /*02f4*/ 	.word	0x0000a720


	//   ....[43]....
        /*02f8*/ 	.word	0x0000a760


	//   ....[44]....
        /*02fc*/ 	.word	0x0000a7a0


	//   ....[45]....
        /*0300*/ 	.word	0x0000e1c0


	//   ....[46]....
        /*0304*/ 	.word	0x0000e220


	//   ....[47]....
        /*0308*/ 	.word	0x0000e260


	//   ....[48]....
        /*030c*/ 	.word	0x0000e280


	//   ....[49]....
        /*0310*/ 	.word	0x0000e420


	//   ....[50]....
        /*0314*/ 	.word	0x0000e5e0


	//   ....[51]....
        /*0318*/ 	.word	0x0000e620


	//   ....[52]....
        /*031c*/ 	.word	0x0000e660


	//   ....[53]....
        /*0320*/ 	.word	0x0000e860


	//   ....[54]....
        /*0324*/ 	.word	0x0000ea20


	//   ....[55]....
        /*0328*/ 	.word	0x0000ea60


	//   ....[56]....
        /*032c*/ 	.word	0x0000eaa0


	//   ....[57]....
        /*0330*/ 	.word	0x0000ecb0


	//   ....[58]....
        /*0334*/ 	.word	0x0000edc0


	//   ....[59]....
        /*0338*/ 	.word	0x0000ee00


	//   ....[60]....
        /*033c*/ 	.word	0x0000ee40


	//   ....[61]....
        /*0340*/ 	.word	0x000130f0


	//   ....[62]....
        /*0344*/ 	.word	0x00013130


	//   ....[63]....
        /*0348*/ 	.word	0x00013510


	//   ....[64]....
        /*034c*/ 	.word	0x00013520


	//   ....[65]....
        /*0350*/ 	.word	0x00014390


	//   ....[66]....
        /*0354*/ 	.word	0x000143a0


	//   ....[67]....
        /*0358*/ 	.word	0x000144b0


	//   ....[68]....
        /*035c*/ 	.word	0x000144d0


	//   ....[69]....
        /*0360*/ 	.word	0x00014900


	//   ....[70]....
        /*0364*/ 	.word	0x00014920


	//   ....[71]....
        /*0368*/ 	.word	0x00014de0


	//   ....[72]....
        /*036c*/ 	.word	0x00014ea0


	//   ....[73]....
        /*0370*/ 	.word	0x00014eb0


	//   ....[74]....
        /*0374*/ 	.word	0x00014f00


	//   ....[75]....
        /*0378*/ 	.word	0x00015ed0


	//   ....[76]....
        /*037c*/ 	.word	0x00015ef0


	//   ....[77]....
        /*0380*/ 	.word	0x00016000


	//   ....[78]....
        /*0384*/ 	.word	0x00016010


	//   ....[79]....
        /*0388*/ 	.word	0x00016ce0


	//   ....[80]....
        /*038c*/ 	.word	0x00016d00


	//   ....[81]....
        /*0390*/ 	.word	0x00016dc0


	//   ....[82]....
        /*0394*/ 	.word	0x00016de0


	//   ....[83]....
        /*0398*/ 	.word	0x00016fe0


	//   ....[84]....
        /*039c*/ 	.word	0x00017030


	//   ....[85]....
        /*03a0*/ 	.word	0x00017410


	//   ....[86]....
        /*03a4*/ 	.word	0x00017440


	//   ....[87]....
        /*03a8*/ 	.word	0x00017590


	//   ....[88]....
        /*03ac*/ 	.word	0x00017680


	//   ....[89]....
        /*03b0*/ 	.word	0x00018e90


	//   ....[90]....
        /*03b4*/ 	.word	0x00018eb0


	//   ....[91]....
        /*03b8*/ 	.word	0x00019040


	//   ....[92]....
        /*03bc*/ 	.word	0x00019050


	//   ....[93]....
        /*03c0*/ 	.word	0x00019d30


	//   ....[94]....
        /*03c4*/ 	.word	0x00019d40


	//   ....[95]....
        /*03c8*/ 	.word	0x00019d50


	//   ....[96]....
        /*03cc*/ 	.word	0x00019d60


	//   ....[97]....
        /*03d0*/ 	.word	0x0001a110


	//   ....[98]....
        /*03d4*/ 	.word	0x0001a130


	//   ....[99]....
        /*03d8*/ 	.word	0x0001a160


	//   ....[100]....
        /*03dc*/ 	.word	0x0001a170


	//   ....[101]....
        /*03e0*/ 	.word	0x0001b850


	//   ....[102]....
        /*03e4*/ 	.word	0x0001b880


	//   ....[103]....
        /*03e8*/ 	.word	0x0001b8c0


	//   ....[104]....
        /*03ec*/ 	.word	0x0001b8d0


	//   ....[105]....
        /*03f0*/ 	.word	0x0001d360


	//   ....[106]....
        /*03f4*/ 	.word	0x0001d3a0


	//   ....[107]....
        /*03f8*/ 	.word	0x0001d3d0


	//   ....[108]....
        /*03fc*/ 	.word	0x0001d400


	//   ....[109]....
        /*0400*/ 	.word	0x0001d620


	//   ....[110]....
        /*0404*/ 	.word	0x0001d630


	//   ....[111]....
        /*0408*/ 	.word	0x0001d830


	//   ....[112]....
        /*040c*/ 	.word	0x0001d860


	//   ....[113]....
        /*0410*/ 	.word	0x0001da20


	//   ....[114]....
        /*0414*/ 	.word	0x0001da50


	//   ....[115]....
        /*0418*/ 	.word	0x0001dc10


	//   ....[116]....
        /*041c*/ 	.word	0x0001dc30


	//   ....[117]....
        /*0420*/ 	.word	0x0001e5e0


	//   ....[118]....
        /*0424*/ 	.word	0x0001e600


	//   ....[119]....
        /*0428*/ 	.word	0x0001e790


	//   ....[120]....
        /*042c*/ 	.word	0x0001e7c0


	//   ....[121]....
        /*0430*/ 	.word	0x0001e950


	//   ....[122]....
        /*0434*/ 	.word	0x0001e980


	//   ....[123]....
        /*0438*/ 	.word	0x0001eb10


	//   ....[124]....
        /*043c*/ 	.word	0x0001eb30


	//   ....[125]....
        /*0440*/ 	.word	0x0001ecf0


	//   ....[126]....
        /*0444*/ 	.word	0x0001ed50


	//   ....[127]....
        /*0448*/ 	.word	0x0001eda0


	//   ....[128]....
        /*044c*/ 	.word	0x0001ee00


	//   ....[129]....
        /*0450*/ 	.word	0x0001ee50


	//   ....[130]....
        /*0454*/ 	.word	0x0001eeb0


	//----- nvinfo : EIATTR_EXIT_INSTR_OFFSETS
	.align		4
.L_900:
        /*0458*/ 	.byte	0x04, 0x1c
        /*045a*/ 	.short	(.L_902 - .L_901)


	//   ....[0]....
.L_901:
        /*045c*/ 	.word	0x00000440


	//   ....[1]....
        /*0460*/ 	.word	0x0001dc40


	//   ....[2]....
        /*0464*/ 	.word	0x0001dd80


	//   ....[3]....
        /*0468*/ 	.word	0x0001dde0


	//   ....[4]....
        /*046c*/ 	.word	0x0001eb40


	//   ....[5]....
        /*0470*/ 	.word	0x0001ec50


	//   ....[6]....
        /*0474*/ 	.word	0x0001ecb0


	//----- nvinfo : EIATTR_CTAIDZ_USED
	.align		4
.L_902:
        /*0478*/ 	.byte	0x01, 0x04
	.zero		2


	//----- nvinfo : EIATTR_MAX_THREADS
	.align		4
        /*047c*/ 	.byte	0x04, 0x05
        /*047e*/ 	.short	(.L_904 - .L_903)
.L_903:
        /*0480*/ 	.word	0x00000100
        /*0484*/ 	.word	0x00000001
        /*0488*/ 	.word	0x00000001


	//----- nvinfo : EIATTR_CRS_STACK_SIZE
	.align		4
.L_904:
        /*048c*/ 	.byte	0x04, 0x1e
        /*048e*/ 	.short	(.L_906 - .L_905)
.L_905:
        /*0490*/ 	.word	0x00000000
.L_906:


//--------------------- .nv.callgraph             --------------------------
	.section	.nv.callgraph,"",@"SHT_CUDA_CALLGRAPH"
	.align	4
	.sectionentsize	8
	.align		4
        /*0000*/ 	.word	0x00000000
	.align		4
        /*0004*/ 	.word	0xffffffff
	.align		4
        /*0008*/ 	.word	0x00000000
	.align		4
        /*000c*/ 	.word	0xfffffffe
	.align		4
        /*0010*/ 	.word	0x00000000
	.align		4
        /*0014*/ 	.word	0xfffffffd
	.align		4
        /*0018*/ 	.word	0x00000000
	.align		4
        /*001c*/ 	.word	0xfffffffc


//--------------------- .nv.rel.action            --------------------------
	.section	.nv.rel.action,"",@"SHT_CUDA_RELOCINFO"
	.align	8
	.sectionentsize	8
        /*0000*/ 	.byte	0x73, 0x00, 0x00, 0x00, 0x00, 0x00, 0x00, 0x00, 0x00, 0x00, 0x00, 0x11, 0x25, 0x00, 0x05, 0x36


//--------------------- .nv.constant4             --------------------------
	.section	.nv.constant4,"a",@progbits
	.align	8
	.align		8
.nv.constant4:
        /*0000*/ 	.dword	_ZN83_INTERNAL_bf8e8325_47_flash_fwd_hdim256_bf16_paged_softcapall_sm80_cu_526fb41a_31704cuda3std3__45__cpo5beginE
	.align		8
        /*0008*/ 	.dword	_ZN83_INTERNAL_bf8e8325_47_flash_fwd_hdim256_bf16_paged_softcapall_sm80_cu_526fb41a_31704cuda3std3__45__cpo3endE
	.align		8
        /*0010*/ 	.dword	_ZN83_INTERNAL_bf8e8325_47_flash_fwd_hdim256_bf16_paged_softcapall_sm80_cu_526fb41a_31704cuda3std3__45__cpo6cbeginE
	.align		8
        /*0018*/ 	.dword	_ZN83_INTERNAL_bf8e8325_47_flash_fwd_hdim256_bf16_paged_softcapall_sm80_cu_526fb41a_31704cuda3std3__45__cpo4cendE
	.align		8
        /*0020*/ 	.dword	_ZN83_INTERNAL_bf8e8325_47_flash_fwd_hdim256_bf16_paged_softcapall_sm80_cu_526fb41a_31704cuda3std3__485_GLOBAL__N__bf8e8325_47_flash_fwd_hdim256_bf16_paged_softcapall_sm80_cu_526fb41a_31706ignoreE
	.align		8
        /*0028*/ 	.dword	_ZN83_INTERNAL_bf8e8325_47_flash_fwd_hdim256_bf16_paged_softcapall_sm80_cu_526fb41a_31704cuda3std3__419piecewise_constructE
	.align		8
        /*0030*/ 	.dword	_ZN83_INTERNAL_bf8e8325_47_flash_fwd_hdim256_bf16_paged_softcapall_sm80_cu_526fb41a_31704cuda3std3__48in_placeE
	.align		8
        /*0038*/ 	.dword	_ZN83_INTERNAL_bf8e8325_47_flash_fwd_hdim256_bf16_paged_softcapall_sm80_cu_526fb41a_31704cuda3std6ranges3__45__cpo4swapE
	.align		8
        /*0040*/ 	.dword	_ZN83_INTERNAL_bf8e8325_47_flash_fwd_hdim256_bf16_paged_softcapall_sm80_cu_526fb41a_31704cuda3std6ranges3__45__cpo9iter_moveE
	.align		8
        /*0048*/ 	.dword	_ZN83_INTERNAL_bf8e8325_47_flash_fwd_hdim256_bf16_paged_softcapall_sm80_cu_526fb41a_31704cute7productE
	.align		8
        /*0050*/ 	.dword	_ZN83_INTERNAL_bf8e8325_47_flash_fwd_hdim256_bf16_paged_softcapall_sm80_cu_526fb41a_31704cute1_E


//--------------------- .nv.constant0._ZN7cutlass13device_kernelIN5flash19enable_sm80_to_sm89INS1_16FlashAttnFwdSm80INS1_25CollectiveMainloopFwdSm80ILi8ELi1ELb1EN4cute5tupleIJNS5_1CILi128EEENS7_ILi64EEENS7_ILi256EEEEEELi256ENS_10bfloat16_tEfNS_4arch4Sm80ELb0ELb0ELb1ELb0ELb1ELb0ELb1ELb0EEENS1_21CollectiveEpilogueFwdINS6_IJS8_SA_S9_EEENS6_IJNS7_ILi1EEESI_SI_EEESC_SE_Li256ELb0ELb1ELb0ELb0EEENS1_19SingleTileSchedulerILb0ELb0ELb1ELi128EEEEEEEEEvNT_6ParamsE --------------------------
	.section	.nv.constant0._ZN7cutlass13device_kernelIN5flash19enable_sm80_to_sm89INS1_16FlashAttnFwdSm80INS1_25CollectiveMainloopFwdSm80ILi8ELi1ELb1EN4cute5tupleIJNS5_1CILi128EEENS7_ILi64EEENS7_ILi256EEEEEELi256ENS_10bfloat16_tEfNS_4arch4Sm80ELb0ELb0ELb1ELb0ELb1ELb0ELb1ELb0EEENS1_21CollectiveEpilogueFwdINS6_IJS8_SA_S9_EEENS6_IJNS7_ILi1EEESI_SI_EEESC_SE_Li256ELb0ELb1ELb0ELb0EEENS1_19SingleTileSchedulerILb0ELb0ELb1ELi128EEEEEEEEEvNT_6ParamsE,"a",@progbits
	.sectionflags	@""
	.align	4
.nv.constant0._ZN7cutlass13device_kernelIN5flash19enable_sm80_to_sm89INS1_16FlashAttnFwdSm80INS1_25CollectiveMainloopFwdSm80ILi8ELi1ELb1EN4cute5tupleIJNS5_1CILi128EEENS7_ILi64EEENS7_ILi256EEEEEELi256ENS_10bfloat16_tEfNS_4arch4Sm80ELb0ELb0ELb1ELb0ELb1ELb0ELb1ELb0EEENS1_21CollectiveEpilogueFwdINS6_IJS8_SA_S9_EEENS6_IJNS7_ILi1EEESI_SI_EEESC_SE_Li256ELb0ELb1ELb0ELb0EEENS1_19SingleTileSchedulerILb0ELb0ELb1ELi128EEEEEEEEEvNT_6ParamsE:
	.zero		1400


//--------------------- .nv.constant0._ZN7cutlass13device_kernelIN5flash19enable_sm80_to_sm89INS1_16FlashAttnFwdSm80INS1_25CollectiveMainloopFwdSm80ILi8ELi1ELb1EN4cute5tupleIJNS5_1CILi128EEENS7_ILi64EEENS7_ILi256EEEEEELi256ENS_10bfloat16_tEfNS_4arch4Sm80ELb0ELb0ELb1ELb1ELb1ELb0ELb1ELb0EEENS1_21CollectiveEpilogueFwdINS6_IJS8_SA_S9_EEENS6_IJNS7_ILi1EEESI_SI_EEESC_SE_Li256ELb1ELb1ELb0ELb0EEENS1_19SingleTileSchedulerILb1ELb0ELb1ELi128EEEEEEEEEvNT_6ParamsE --------------------------
	.section	.nv.constant0._ZN7cutlass13device_kernelIN5flash19enable_sm80_to_sm89INS1_16FlashAttnFwdSm80INS1_25CollectiveMainloopFwdSm80ILi8ELi1ELb1EN4cute5tupleIJNS5_1CILi128EEENS7_ILi64EEENS7_ILi256EEEEEELi256ENS_10bfloat16_tEfNS_4arch4Sm80ELb0ELb0ELb1ELb1ELb1ELb0ELb1ELb0EEENS1_21CollectiveEpilogueFwdINS6_IJS8_SA_S9_EEENS6_IJNS7_ILi1EEESI_SI_EEESC_SE_Li256ELb1ELb1ELb0ELb0EEENS1_19SingleTileSchedulerILb1ELb0ELb1ELi128EEEEEEEEEvNT_6ParamsE,"a",@progbits
	.sectionflags	@""
	.align	4
.nv.constant0._ZN7cutlass13device_kernelIN5flash19enable_sm80_to_sm89INS1_16FlashAttnFwdSm80INS1_25CollectiveMainloopFwdSm80ILi8ELi1ELb1EN4cute5tupleIJNS5_1CILi128EEENS7_ILi64EEENS7_ILi256EEEEEELi256ENS_10bfloat16_tEfNS_4arch4Sm80ELb0ELb0ELb1ELb1ELb1ELb0ELb1ELb0EEENS1_21CollectiveEpilogueFwdINS6_IJS8_SA_S9_EEENS6_IJNS7_ILi1EEESI_SI_EEESC_SE_Li256ELb1ELb1ELb0ELb0EEENS1_19SingleTileSchedulerILb1ELb0ELb1ELi128EEEEEEEEEvNT_6ParamsE:
	.zero		1400


//--------------------- .nv.constant0._ZN7cutlass13device_kernelIN5flash19enable_sm80_to_sm89INS1_16FlashAttnFwdSm80INS1_25CollectiveMainloopFwdSm80ILi8ELi1ELb0EN4cute5tupleIJNS5_1CILi128EEENS7_ILi32EEENS7_ILi256EEEEEELi256ENS_10bfloat16_tEfNS_4arch4Sm80ELb0ELb0ELb1ELb1ELb1ELb1ELb1ELb0EEENS1_21CollectiveEpilogueFwdINS6_IJS8_SA_S9_EEENS6_IJNS7_ILi1EEESI_SI_EEESC_SE_Li256ELb1ELb1ELb0ELb0EEENS1_19SingleTileSchedulerILb1ELb0ELb1ELi128EEEEEEEEEvNT_6ParamsE --------------------------
	.section	.nv.constant0._ZN7cutlass13device_kernelIN5flash19enable_sm80_to_sm89INS1_16FlashAttnFwdSm80INS1_25CollectiveMainloopFwdSm80ILi8ELi1ELb0EN4cute5tupleIJNS5_1CILi128EEENS7_ILi32EEENS7_ILi256EEEEEELi256ENS_10bfloat16_tEfNS_4arch4Sm80ELb0ELb0ELb1ELb1ELb1ELb1ELb1ELb0EEENS1_21CollectiveEpilogueFwdINS6_IJS8_SA_S9_EEENS6_IJNS7_ILi1EEESI_SI_EEESC_SE_Li256ELb1ELb1ELb0ELb0EEENS1_19SingleTileSchedulerILb1ELb0ELb1ELi128EEEEEEEEEvNT_6ParamsE,"a",@progbits
	.sectionflags	@""
	.align	4
.nv.constant0._ZN7cutlass13device_kernelIN5flash19enable_sm80_to_sm89INS1_16FlashAttnFwdSm80INS1_25CollectiveMainloopFwdSm80ILi8ELi1ELb0EN4cute5tupleIJNS5_1CILi128EEENS7_ILi32EEENS7_ILi256EEEEEELi256ENS_10bfloat16_tEfNS_4arch4Sm80ELb0ELb0ELb1ELb1ELb1ELb1ELb1ELb0EEENS1_21CollectiveEpilogueFwdINS6_IJS8_SA_S9_EEENS6_IJNS7_ILi1EEESI_SI_EEESC_SE_Li256ELb1ELb1ELb0ELb0EEENS1_19SingleTileSchedulerILb1ELb0ELb1ELi128EEEEEEEEEvNT_6ParamsE:
	.zero		1400


//--------------------- .nv.constant0._ZN7cutlass13device_kernelIN5flash19enable_sm80_to_sm89INS1_16FlashAttnFwdSm80INS1_25CollectiveMainloopFwdSm80ILi8ELi1ELb1EN4cute5tupleIJNS5_1CILi128EEENS7_ILi48EEENS7_ILi256EEEEEELi256ENS_10bfloat16_tEfNS_4arch4Sm80ELb0ELb1ELb1ELb0ELb1ELb0ELb1ELb0EEENS1_21CollectiveEpilogueFwdINS6_IJS8_SA_S9_EEENS6_IJNS7_ILi1EEESI_SI_EEESC_SE_Li256ELb0ELb1ELb0ELb0EEENS1_19SingleTileSchedulerILb0ELb0ELb1ELi128EEEEEEEEEvNT_6ParamsE --------------------------
	.section	.nv.constant0._ZN7cutlass13device_kernelIN5flash19enable_sm80_to_sm89INS1_16FlashAttnFwdSm80INS1_25CollectiveMainloopFwdSm80ILi8ELi1ELb1EN4cute5tupleIJNS5_1CILi128EEENS7_ILi48EEENS7_ILi256EEEEEELi256ENS_10bfloat16_tEfNS_4arch4Sm80ELb0ELb1ELb1ELb0ELb1ELb0ELb1ELb0EEENS1_21CollectiveEpilogueFwdINS6_IJS8_SA_S9_EEENS6_IJNS7_ILi1EEESI_SI_EEESC_SE_Li256ELb0ELb1ELb0ELb0EEENS1_19SingleTileSchedulerILb0ELb0ELb1ELi128EEEEEEEEEvNT_6ParamsE,"a",@progbits
	.sectionflags	@""
	.align	4
.nv.constant0._ZN7cutlass13device_kernelIN5flash19enable_sm80_to_sm89INS1_16FlashAttnFwdSm80INS1_25CollectiveMainloopFwdSm80ILi8ELi1ELb1EN4cute5tupleIJNS5_1CILi128EEENS7_ILi48EEENS7_ILi256EEEEEELi256ENS_10bfloat16_tEfNS_4arch4Sm80ELb0ELb1ELb1ELb0ELb1ELb0ELb1ELb0EEENS1_21CollectiveEpilogueFwdINS6_IJS8_SA_S9_EEENS6_IJNS7_ILi1EEESI_SI_EEESC_SE_Li256ELb0ELb1ELb0ELb0EEENS1_19SingleTileSchedulerILb0ELb0ELb1ELi128EEEEEEEEEvNT_6ParamsE:
	.zero		1400


//--------------------- .nv.constant0._ZN7cutlass13device_kernelIN5flash19enable_sm80_to_sm89INS1_16FlashAttnFwdSm80INS1_25CollectiveMainloopFwdSm80ILi8ELi1ELb1EN4cute5tupleIJNS5_1CILi128EEENS7_ILi48EEENS7_ILi256EEEEEELi256ENS_10bfloat16_tEfNS_4arch4Sm80ELb0ELb1ELb1ELb1ELb1ELb0ELb1ELb0EEENS1_21CollectiveEpilogueFwdINS6_IJS8_SA_S9_EEENS6_IJNS7_ILi1EEESI_SI_EEESC_SE_Li256ELb1ELb1ELb0ELb0EEENS1_19SingleTileSchedulerILb1ELb0ELb1ELi128EEEEEEEEEvNT_6ParamsE --------------------------
	.section	.nv.constant0._ZN7cutlass13device_kernelIN5flash19enable_sm80_to_sm89INS1_16FlashAttnFwdSm80INS1_25CollectiveMainloopFwdSm80ILi8ELi1ELb1EN4cute5tupleIJNS5_1CILi128EEENS7_ILi48EEENS7_ILi256EEEEEELi256ENS_10bfloat16_tEfNS_4arch4Sm80ELb0ELb1ELb1ELb1ELb1ELb0ELb1ELb0EEENS1_21CollectiveEpilogueFwdINS6_IJS8_SA_S9_EEENS6_IJNS7_ILi1EEESI_SI_EEESC_SE_Li256ELb1ELb1ELb0ELb0EEENS1_19SingleTileSchedulerILb1ELb0ELb1ELi128EEEEEEEEEvNT_6ParamsE,"a",@progbits
	.sectionflags	@""
	.align	4
.nv.constant0._ZN7cutlass13device_kernelIN5flash19enable_sm80_to_sm89INS1_16FlashAttnFwdSm80INS1_25CollectiveMainloopFwdSm80ILi8ELi1ELb1EN4cute5tupleIJNS5_1CILi128EEENS7_ILi48EEENS7_ILi256EEEEEELi256ENS_10bfloat16_tEfNS_4arch4Sm80ELb0ELb1ELb1ELb1ELb1ELb0ELb1ELb0EEENS1_21CollectiveEpilogueFwdINS6_IJS8_SA_S9_EEENS6_IJNS7_ILi1EEESI_SI_EEESC_SE_Li256ELb1ELb1ELb0ELb0EEENS1_19SingleTileSchedulerILb1ELb0ELb1ELi128EEEEEEEEEvNT_6ParamsE:
	.zero		1400


//--------------------- .nv.constant0._ZN7cutlass13device_kernelIN5flash19enable_sm80_to_sm89INS1_16FlashAttnFwdSm80INS1_25CollectiveMainloopFwdSm80ILi8ELi1ELb0EN4cute5tupleIJNS5_1CILi128EEENS7_ILi32EEENS7_ILi256EEEEEELi256ENS_10bfloat16_tEfNS_4arch4Sm80ELb0ELb1ELb1ELb1ELb1ELb1ELb1ELb0EEENS1_21CollectiveEpilogueFwdINS6_IJS8_SA_S9_EEENS6_IJNS7_ILi1EEESI_SI_EEESC_SE_Li256ELb1ELb1ELb0ELb0EEENS1_19SingleTileSchedulerILb1ELb0ELb1ELi128EEEEEEEEEvNT_6ParamsE --------------------------
	.section	.nv.constant0._ZN7cutlass13device_kernelIN5flash19enable_sm80_to_sm89INS1_16FlashAttnFwdSm80INS1_25CollectiveMainloopFwdSm80ILi8ELi1ELb0EN4cute5tupleIJNS5_1CILi128EEENS7_ILi32EEENS7_ILi256EEEEEELi256ENS_10bfloat16_tEfNS_4arch4Sm80ELb0ELb1ELb1ELb1ELb1ELb1ELb1ELb0EEENS1_21CollectiveEpilogueFwdINS6_IJS8_SA_S9_EEENS6_IJNS7_ILi1EEESI_SI_EEESC_SE_Li256ELb1ELb1ELb0ELb0EEENS1_19SingleTileSchedulerILb1ELb0ELb1ELi128EEEEEEEEEvNT_6ParamsE,"a",@progbits
	.sectionflags	@""
	.align	4
.nv.constant0._ZN7cutlass13device_kernelIN5flash19enable_sm80_to_sm89INS1_16FlashAttnFwdSm80INS1_25CollectiveMainloopFwdSm80ILi8ELi1ELb0EN4cute5tupleIJNS5_1CILi128EEENS7_ILi32EEENS7_ILi256EEEEEELi256ENS_10bfloat16_tEfNS_4arch4Sm80ELb0ELb1ELb1ELb1ELb1ELb1ELb1ELb0EEENS1_21CollectiveEpilogueFwdINS6_IJS8_SA_S9_EEENS6_IJNS7_ILi1EEESI_SI_EEESC_SE_Li256ELb1ELb1ELb0ELb0EEENS1_19SingleTileSchedulerILb1ELb0ELb1ELi128EEEEEEEEEvNT_6ParamsE:
	.zero		1400


//--------------------- .nv.constant0._ZN7cutlass13device_kernelIN5flash19enable_sm80_to_sm89INS1_16FlashAttnFwdSm80INS1_25CollectiveMainloopFwdSm80ILi8ELi1ELb1EN4cute5tupleIJNS5_1CILi128EEENS7_ILi64EEENS7_ILi256EEEEEELi256ENS_10bfloat16_tEfNS_4arch4Sm80ELb1ELb0ELb1ELb0ELb1ELb0ELb1ELb0EEENS1_21CollectiveEpilogueFwdINS6_IJS8_SA_S9_EEENS6_IJNS7_ILi1EEESI_SI_EEESC_SE_Li256ELb0ELb1ELb0ELb0EEENS1_30DynamicPersistentTileSchedulerILi256ELi256ELb0ELb1ELb0EEEEEEEEEvNT_6ParamsE --------------------------
	.section	.nv.constant0._ZN7cutlass13device_kernelIN5flash19enable_sm80_to_sm89INS1_16FlashAttnFwdSm80INS1_25CollectiveMainloopFwdSm80ILi8ELi1ELb1EN4cute5tupleIJNS5_1CILi128EEENS7_ILi64EEENS7_ILi256EEEEEELi256ENS_10bfloat16_tEfNS_4arch4Sm80ELb1ELb0ELb1ELb0ELb1ELb0ELb1ELb0EEENS1_21CollectiveEpilogueFwdINS6_IJS8_SA_S9_EEENS6_IJNS7_ILi1EEESI_SI_EEESC_SE_Li256ELb0ELb1ELb0ELb0EEENS1_30DynamicPersistentTileSchedulerILi256ELi256ELb0ELb1ELb0EEEEEEEEEvNT_6ParamsE,"a",@progbits
	.sectionflags	@""
	.align	4
.nv.constant0._ZN7cutlass13device_kernelIN5flash19enable_sm80_to_sm89INS1_16FlashAttnFwdSm80INS1_25CollectiveMainloopFwdSm80ILi8ELi1ELb1EN4cute5tupleIJNS5_1CILi128EEENS7_ILi64EEENS7_ILi256EEEEEELi256ENS_10bfloat16_tEfNS_4arch4Sm80ELb1ELb0ELb1ELb0ELb1ELb0ELb1ELb0EEENS1_21CollectiveEpilogueFwdINS6_IJS8_SA_S9_EEENS6_IJNS7_ILi1EEESI_SI_EEESC_SE_Li256ELb0ELb1ELb0ELb0EEENS1_30DynamicPersistentTileSchedulerILi256ELi256ELb0ELb1ELb0EEEEEEEEEvNT_6ParamsE:
	.zero		1416


//--------------------- .nv.constant0._ZN7cutlass13device_kernelIN5flash19enable_sm80_to_sm89INS1_16FlashAttnFwdSm80INS1_25CollectiveMainloopFwdSm80ILi8ELi1ELb1EN4cute5tupleIJNS5_1CILi128EEENS7_ILi64EEENS7_ILi256EEEEEELi256ENS_10bfloat16_tEfNS_4arch4Sm80ELb1ELb0ELb1ELb1ELb1ELb0ELb1ELb0EEENS1_21CollectiveEpilogueFwdINS6_IJS8_SA_S9_EEENS6_IJNS7_ILi1EEESI_SI_EEESC_SE_Li256ELb1ELb1ELb0ELb0EEENS1_19SingleTileSchedulerILb1ELb0ELb1ELi128EEEEEEEEEvNT_6ParamsE --------------------------
	.section	.nv.constant0._ZN7cutlass13device_kernelIN5flash19enable_sm80_to_sm89INS1_16FlashAttnFwdSm80INS1_25CollectiveMainloopFwdSm80ILi8ELi1ELb1EN4cute5tupleIJNS5_1CILi128EEENS7_ILi64EEENS7_ILi256EEEEEELi256ENS_10bfloat16_tEfNS_4arch4Sm80ELb1ELb0ELb1ELb1ELb1ELb0ELb1ELb0EEENS1_21CollectiveEpilogueFwdINS6_IJS8_SA_S9_EEENS6_IJNS7_ILi1EEESI_SI_EEESC_SE_Li256ELb1ELb1ELb0ELb0EEENS1_19SingleTileSchedulerILb1ELb0ELb1ELi128EEEEEEEEEvNT_6ParamsE,"a",@progbits
	.sectionflags	@""
	.align	4
.nv.constant0._ZN7cutlass13device_kernelIN5flash19enable_sm80_to_sm89INS1_16FlashAttnFwdSm80INS1_25CollectiveMainloopFwdSm80ILi8ELi1ELb1EN4cute5tupleIJNS5_1CILi128EEENS7_ILi64EEENS7_ILi256EEEEEELi256ENS_10bfloat16_tEfNS_4arch4Sm80ELb1ELb0ELb1ELb1ELb1ELb0ELb1ELb0EEENS1_21CollectiveEpilogueFwdINS6_IJS8_SA_S9_EEENS6_IJNS7_ILi1EEESI_SI_EEESC_SE_Li256ELb1ELb1ELb0ELb0EEENS1_19SingleTileSchedulerILb1ELb0ELb1ELi128EEEEEEEEEvNT_6ParamsE:
	.zero		1400


//--------------------- .nv.constant0._ZN7cutlass13device_kernelIN5flash19enable_sm80_to_sm89INS1_16FlashAttnFwdSm80INS1_25CollectiveMainloopFwdSm80ILi8ELi1ELb0EN4cute5tupleIJNS5_1CILi128EEENS7_ILi32EEENS7_ILi256EEEEEELi256ENS_10bfloat16_tEfNS_4arch4Sm80ELb1ELb0ELb1ELb1ELb1ELb1ELb1ELb0EEENS1_21CollectiveEpilogueFwdINS6_IJS8_SA_S9_EEENS6_IJNS7_ILi1EEESI_SI_EEESC_SE_Li256ELb1ELb1ELb0ELb0EEENS1_19SingleTileSchedulerILb1ELb0ELb1ELi128EEEEEEEEEvNT_6ParamsE --------------------------
	.section	.nv.constant0._ZN7cutlass13device_kernelIN5flash19enable_sm80_to_sm89INS1_16FlashAttnFwdSm80INS1_25CollectiveMainloopFwdSm80ILi8ELi1ELb0EN4cute5tupleIJNS5_1CILi128EEENS7_ILi32EEENS7_ILi256EEEEEELi256ENS_10bfloat16_tEfNS_4arch4Sm80ELb1ELb0ELb1ELb1ELb1ELb1ELb1ELb0EEENS1_21CollectiveEpilogueFwdINS6_IJS8_SA_S9_EEENS6_IJNS7_ILi1EEESI_SI_EEESC_SE_Li256ELb1ELb1ELb0ELb0EEENS1_19SingleTileSchedulerILb1ELb0ELb1ELi128EEEEEEEEEvNT_6ParamsE,"a",@progbits
	.sectionflags	@""
	.align	4
.nv.constant0._ZN7cutlass13device_kernelIN5flash19enable_sm80_to_sm89INS1_16FlashAttnFwdSm80INS1_25CollectiveMainloopFwdSm80ILi8ELi1ELb0EN4cute5tupleIJNS5_1CILi128EEENS7_ILi32EEENS7_ILi256EEEEEELi256ENS_10bfloat16_tEfNS_4arch4Sm80ELb1ELb0ELb1ELb1ELb1ELb1ELb1ELb0EEENS1_21CollectiveEpilogueFwdINS6_IJS8_SA_S9_EEENS6_IJNS7_ILi1EEESI_SI_EEESC_SE_Li256ELb1ELb1ELb0ELb0EEENS1_19SingleTileSchedulerILb1ELb0ELb1ELi128EEEEEEEEEvNT_6ParamsE:
	.zero		1400


//--------------------- .nv.constant0._ZN7cutlass13device_kernelIN5flash19enable_sm80_to_sm89INS1_16FlashAttnFwdSm80INS1_25CollectiveMainloopFwdSm80ILi8ELi1ELb0EN4cute5tupleIJNS5_1CILi128EEENS7_ILi96EEENS7_ILi256EEEEEELi256ENS_10bfloat16_tEfNS_4arch4Sm80ELb0ELb0ELb1ELb0ELb1ELb0ELb1ELb0EEENS1_21CollectiveEpilogueFwdINS6_IJS8_SA_S9_EEENS6_IJNS7_ILi1EEESI_SI_EEESC_SE_Li256ELb0ELb1ELb0ELb0EEENS1_19SingleTileSchedulerILb0ELb0ELb1ELi128EEEEEEEEEvNT_6ParamsE --------------------------
	.section	.nv.constant0._ZN7cutlass13device_kernelIN5flash19enable_sm80_to_sm89INS1_16FlashAttnFwdSm80INS1_25CollectiveMainloopFwdSm80ILi8ELi1ELb0EN4cute5tupleIJNS5_1CILi128EEENS7_ILi96EEENS7_ILi256EEEEEELi256ENS_10bfloat16_tEfNS_4arch4Sm80ELb0ELb0ELb1ELb0ELb1ELb0ELb1ELb0EEENS1_21CollectiveEpilogueFwdINS6_IJS8_SA_S9_EEENS6_IJNS7_ILi1EEESI_SI_EEESC_SE_Li256ELb0ELb1ELb0ELb0EEENS1_19SingleTileSchedulerILb0ELb0ELb1ELi128EEEEEEEEEvNT_6ParamsE,"a",@progbits
	.sectionflags	@""
	.align	4
.nv.constant0._ZN7cutlass13device_kernelIN5flash19enable_sm80_to_sm89INS1_16FlashAttnFwdSm80INS1_25CollectiveMainloopFwdSm80ILi8ELi1ELb0EN4cute5tupleIJNS5_1CILi128EEENS7_ILi96EEENS7_ILi256EEEEEELi256ENS_10bfloat16_tEfNS_4arch4Sm80ELb0ELb0ELb1ELb0ELb1ELb0ELb1ELb0EEENS1_21CollectiveEpilogueFwdINS6_IJS8_SA_S9_EEENS6_IJNS7_ILi1EEESI_SI_EEESC_SE_Li256ELb0ELb1ELb0ELb0EEENS1_19SingleTileSchedulerILb0ELb0ELb1ELi128EEEEEEEEEvNT_6ParamsE:
	.zero		1400


//--------------------- .nv.constant0._ZN7cutlass13device_kernelIN5flash19enable_sm80_to_sm89INS1_16FlashAttnFwdSm80INS1_25CollectiveMainloopFwdSm80ILi8ELi1ELb0EN4cute5tupleIJNS5_1CILi128EEENS7_ILi96EEENS7_ILi256EEEEEELi256ENS_10bfloat16_tEfNS_4arch4Sm80ELb0ELb0ELb1ELb1ELb1ELb0ELb1ELb0EEENS1_21CollectiveEpilogueFwdINS6_IJS8_SA_S9_EEENS6_IJNS7_ILi1EEESI_SI_EEESC_SE_Li256ELb1ELb1ELb0ELb0EEENS1_19SingleTileSchedulerILb1ELb0ELb1ELi128EEEEEEEEEvNT_6ParamsE --------------------------
	.section	.nv.constant0._ZN7cutlass13device_kernelIN5flash19enable_sm80_to_sm89INS1_16FlashAttnFwdSm80INS1_25CollectiveMainloopFwdSm80ILi8ELi1ELb0EN4cute5tupleIJNS5_1CILi128EEENS7_ILi96EEENS7_ILi256EEEEEELi256ENS_10bfloat16_tEfNS_4arch4Sm80ELb0ELb0ELb1ELb1ELb1ELb0ELb1ELb0EEENS1_21CollectiveEpilogueFwdINS6_IJS8_SA_S9_EEENS6_IJNS7_ILi1EEESI_SI_EEESC_SE_Li256ELb1ELb1ELb0ELb0EEENS1_19SingleTileSchedulerILb1ELb0ELb1ELi128EEEEEEEEEvNT_6ParamsE,"a",@progbits
	.sectionflags	@""
	.align	4
.nv.constant0._ZN7cutlass13device_kernelIN5flash19enable_sm80_to_sm89INS1_16FlashAttnFwdSm80INS1_25CollectiveMainloopFwdSm80ILi8ELi1ELb0EN4cute5tupleIJNS5_1CILi128EEENS7_ILi96EEENS7_ILi256EEEEEELi256ENS_10bfloat16_tEfNS_4arch4Sm80ELb0ELb0ELb1ELb1ELb1ELb0ELb1ELb0EEENS1_21CollectiveEpilogueFwdINS6_IJS8_SA_S9_EEENS6_IJNS7_ILi1EEESI_SI_EEESC_SE_Li256ELb1ELb1ELb0ELb0EEENS1_19SingleTileSchedulerILb1ELb0ELb1ELi128EEEEEEEEEvNT_6ParamsE:
	.zero		1400


//--------------------- .nv.constant0._ZN7cutlass13device_kernelIN5flash19enable_sm80_to_sm89INS1_16FlashAttnFwdSm80INS1_25CollectiveMainloopFwdSm80ILi8ELi1ELb0EN4cute5tupleIJNS5_1CILi128EEENS7_ILi48EEENS7_ILi256EEEEEELi256ENS_10bfloat16_tEfNS_4arch4Sm80ELb0ELb0ELb1ELb1ELb1ELb1ELb1ELb0EEENS1_21CollectiveEpilogueFwdINS6_IJS8_SA_S9_EEENS6_IJNS7_ILi1EEESI_SI_EEESC_SE_Li256ELb1ELb1ELb0ELb0EEENS1_19SingleTileSchedulerILb1ELb0ELb1ELi128EEEEEEEEEvNT_6ParamsE --------------------------
	.section	.nv.constant0._ZN7cutlass13device_kernelIN5flash19enable_sm80_to_sm89INS1_16FlashAttnFwdSm80INS1_25CollectiveMainloopFwdSm80ILi8ELi1ELb0EN4cute5tupleIJNS5_1CILi128EEENS7_ILi48EEENS7_ILi256EEEEEELi256ENS_10bfloat16_tEfNS_4arch4Sm80ELb0ELb0ELb1ELb1ELb1ELb1ELb1ELb0EEENS1_21CollectiveEpilogueFwdINS6_IJS8_SA_S9_EEENS6_IJNS7_ILi1EEESI_SI_EEESC_SE_Li256ELb1ELb1ELb0ELb0EEENS1_19SingleTileSchedulerILb1ELb0ELb1ELi128EEEEEEEEEvNT_6ParamsE,"a",@progbits
	.sectionflags	@""
	.align	4
.nv.constant0._ZN7cutlass13device_kernelIN5flash19enable_sm80_to_sm89INS1_16FlashAttnFwdSm80INS1_25CollectiveMainloopFwdSm80ILi8ELi1ELb0EN4cute5tupleIJNS5_1CILi128EEENS7_ILi48EEENS7_ILi256EEEEEELi256ENS_10bfloat16_tEfNS_4arch4Sm80ELb0ELb0ELb1ELb1ELb1ELb1ELb1ELb0EEENS1_21CollectiveEpilogueFwdINS6_IJS8_SA_S9_EEENS6_IJNS7_ILi1EEESI_SI_EEESC_SE_Li256ELb1ELb1ELb0ELb0EEENS1_19SingleTileSchedulerILb1ELb0ELb1ELi128EEEEEEEEEvNT_6ParamsE:
	.zero		1400


//--------------------- .nv.constant0._ZN7cutlass13device_kernelIN5flash19enable_sm80_to_sm89INS1_16FlashAttnFwdSm80INS1_25CollectiveMainloopFwdSm80ILi8ELi1ELb0EN4cute5tupleIJNS5_1CILi128EEENS7_ILi64EEENS7_ILi256EEEEEELi256ENS_10bfloat16_tEfNS_4arch4Sm80ELb0ELb1ELb1ELb0ELb1ELb0ELb1ELb0EEENS1_21CollectiveEpilogueFwdINS6_IJS8_SA_S9_EEENS6_IJNS7_ILi1EEESI_SI_EEESC_SE_Li256ELb0ELb1ELb0ELb0EEENS1_19SingleTileSchedulerILb0ELb0ELb1ELi128EEEEEEEEEvNT_6ParamsE --------------------------
	.section	.nv.constant0._ZN7cutlass13device_kernelIN5flash19enable_sm80_to_sm89INS1_16FlashAttnFwdSm80INS1_25CollectiveMainloopFwdSm80ILi8ELi1ELb0EN4cute5tupleIJNS5_1CILi128EEENS7_ILi64EEENS7_ILi256EEEEEELi256ENS_10bfloat16_tEfNS_4arch4Sm80ELb0ELb1ELb1ELb0ELb1ELb0ELb1ELb0EEENS1_21CollectiveEpilogueFwdINS6_IJS8_SA_S9_EEENS6_IJNS7_ILi1EEESI_SI_EEESC_SE_Li256ELb0ELb1ELb0ELb0EEENS1_19SingleTileSchedulerILb0ELb0ELb1ELi128EEEEEEEEEvNT_6ParamsE,"a",@progbits
	.sectionflags	@""
	.align	4
.nv.constant0._ZN7cutlass13device_kernelIN5flash19enable_sm80_to_sm89INS1_16FlashAttnFwdSm80INS1_25CollectiveMainloopFwdSm80ILi8ELi1ELb0EN4cute5tupleIJNS5_1CILi128EEENS7_ILi64EEENS7_ILi256EEEEEELi256ENS_10bfloat16_tEfNS_4arch4Sm80ELb0ELb1ELb1ELb0ELb1ELb0ELb1ELb0EEENS1_21CollectiveEpilogueFwdINS6_IJS8_SA_S9_EEENS6_IJNS7_ILi1EEESI_SI_EEESC_SE_Li256ELb0ELb1ELb0ELb0EEENS1_19SingleTileSchedulerILb0ELb0ELb1ELi128EEEEEEEEEvNT_6ParamsE:
	.zero		1400


//--------------------- .nv.constant0._ZN7cutlass13device_kernelIN5flash19enable_sm80_to_sm89INS1_16FlashAttnFwdSm80INS1_25CollectiveMainloopFwdSm80ILi8ELi1ELb0EN4cute5tupleIJNS5_1CILi128EEENS7_ILi64EEENS7_ILi256EEEEEELi256ENS_10bfloat16_tEfNS_4arch4Sm80ELb0ELb1ELb1ELb1ELb1ELb0ELb1ELb0EEENS1_21CollectiveEpilogueFwdINS6_IJS8_SA_S9_EEENS6_IJNS7_ILi1EEESI_SI_EEESC_SE_Li256ELb1ELb1ELb0ELb0EEENS1_19SingleTileSchedulerILb1ELb0ELb1ELi128EEEEEEEEEvNT_6ParamsE --------------------------
	.section	.nv.constant0._ZN7cutlass13device_kernelIN5flash19enable_sm80_to_sm89INS1_16FlashAttnFwdSm80INS1_25CollectiveMainloopFwdSm80ILi8ELi1ELb0EN4cute5tupleIJNS5_1CILi128EEENS7_ILi64EEENS7_ILi256EEEEEELi256ENS_10bfloat16_tEfNS_4arch4Sm80ELb0ELb1ELb1ELb1ELb1ELb0ELb1ELb0EEENS1_21CollectiveEpilogueFwdINS6_IJS8_SA_S9_EEENS6_IJNS7_ILi1EEESI_SI_EEESC_SE_Li256ELb1ELb1ELb0ELb0EEENS1_19SingleTileSchedulerILb1ELb0ELb1ELi128EEEEEEEEEvNT_6ParamsE,"a",@progbits
	.sectionflags	@""
	.align	4
.nv.constant0._ZN7cutlass13device_kernelIN5flash19enable_sm80_to_sm89INS1_16FlashAttnFwdSm80INS1_25CollectiveMainloopFwdSm80ILi8ELi1ELb0EN4cute5tupleIJNS5_1CILi128EEENS7_ILi64EEENS7_ILi256EEEEEELi256ENS_10bfloat16_tEfNS_4arch4Sm80ELb0ELb1ELb1ELb1ELb1ELb0ELb1ELb0EEENS1_21CollectiveEpilogueFwdINS6_IJS8_SA_S9_EEENS6_IJNS7_ILi1EEESI_SI_EEESC_SE_Li256ELb1ELb1ELb0ELb0EEENS1_19SingleTileSchedulerILb1ELb0ELb1ELi128EEEEEEEEEvNT_6ParamsE:
	.zero		1400


//--------------------- .nv.constant0._ZN7cutlass13device_kernelIN5flash19enable_sm80_to_sm89INS1_16FlashAttnFwdSm80INS1_25CollectiveMainloopFwdSm80ILi8ELi1ELb0EN4cute5tupleIJNS5_1CILi128EEENS7_ILi48EEENS7_ILi256EEEEEELi256ENS_10bfloat16_tEfNS_4arch4Sm80ELb0ELb1ELb1ELb1ELb1ELb1ELb1ELb0EEENS1_21CollectiveEpilogueFwdINS6_IJS8_SA_S9_EEENS6_IJNS7_ILi1EEESI_SI_EEESC_SE_Li256ELb1ELb1ELb0ELb0EEENS1_19SingleTileSchedulerILb1ELb0ELb1ELi128EEEEEEEEEvNT_6ParamsE --------------------------
	.section	.nv.constant0._ZN7cutlass13device_kernelIN5flash19enable_sm80_to_sm89INS1_16FlashAttnFwdSm80INS1_25CollectiveMainloopFwdSm80ILi8ELi1ELb0EN4cute5tupleIJNS5_1CILi128EEENS7_ILi48EEENS7_ILi256EEEEEELi256ENS_10bfloat16_tEfNS_4arch4Sm80ELb0ELb1ELb1ELb1ELb1ELb1ELb1ELb0EEENS1_21CollectiveEpilogueFwdINS6_IJS8_SA_S9_EEENS6_IJNS7_ILi1EEESI_SI_EEESC_SE_Li256ELb1ELb1ELb0ELb0EEENS1_19SingleTileSchedulerILb1ELb0ELb1ELi128EEEEEEEEEvNT_6ParamsE,"a",@progbits
	.sectionflags	@""
	.align	4
.nv.constant0._ZN7cutlass13device_kernelIN5flash19enable_sm80_to_sm89INS1_16FlashAttnFwdSm80INS1_25CollectiveMainloopFwdSm80ILi8ELi1ELb0EN4cute5tupleIJNS5_1CILi128EEENS7_ILi48EEENS7_ILi256EEEEEELi256ENS_10bfloat16_tEfNS_4arch4Sm80ELb0ELb1ELb1ELb1ELb1ELb1ELb1ELb0EEENS1_21CollectiveEpilogueFwdINS6_IJS8_SA_S9_EEENS6_IJNS7_ILi1EEESI_SI_EEESC_SE_Li256ELb1ELb1ELb0ELb0EEENS1_19SingleTileSchedulerILb1ELb0ELb1ELi128EEEEEEEEEvNT_6ParamsE:
	.zero		1400


//--------------------- .nv.constant0._ZN7cutlass13device_kernelIN5flash19enable_sm80_to_sm89INS1_16FlashAttnFwdSm80INS1_25CollectiveMainloopFwdSm80ILi8ELi1ELb0EN4cute5tupleIJNS5_1CILi128EEENS7_ILi96EEENS7_ILi256EEEEEELi256ENS_10bfloat16_tEfNS_4arch4Sm80ELb1ELb0ELb1ELb0ELb1ELb0ELb1ELb0EEENS1_21CollectiveEpilogueFwdINS6_IJS8_SA_S9_EEENS6_IJNS7_ILi1EEESI_SI_EEESC_SE_Li256ELb0ELb1ELb0ELb0EEENS1_30DynamicPersistentTileSchedulerILi256ELi256ELb0ELb1ELb0EEEEEEEEEvNT_6ParamsE --------------------------
	.section	.nv.constant0._ZN7cutlass13device_kernelIN5flash19enable_sm80_to_sm89INS1_16FlashAttnFwdSm80INS1_25CollectiveMainloopFwdSm80ILi8ELi1ELb0EN4cute5tupleIJNS5_1CILi128EEENS7_ILi96EEENS7_ILi256EEEEEELi256ENS_10bfloat16_tEfNS_4arch4Sm80ELb1ELb0ELb1ELb0ELb1ELb0ELb1ELb0EEENS1_21CollectiveEpilogueFwdINS6_IJS8_SA_S9_EEENS6_IJNS7_ILi1EEESI_SI_EEESC_SE_Li256ELb0ELb1ELb0ELb0EEENS1_30DynamicPersistentTileSchedulerILi256ELi256ELb0ELb1ELb0EEEEEEEEEvNT_6ParamsE,"a",@progbits
	.sectionflags	@""
	.align	4
.nv.constant0._ZN7cutlass13device_kernelIN5flash19enable_sm80_to_sm89INS1_16FlashAttnFwdSm80INS1_25CollectiveMainloopFwdSm80ILi8ELi1ELb0EN4cute5tupleIJNS5_1CILi128EEENS7_ILi96EEENS7_ILi256EEEEEELi256ENS_10bfloat16_tEfNS_4arch4Sm80ELb1ELb0ELb1ELb0ELb1ELb0ELb1ELb0EEENS1_21CollectiveEpilogueFwdINS6_IJS8_SA_S9_EEENS6_IJNS7_ILi1EEESI_SI_EEESC_SE_Li256ELb0ELb1ELb0ELb0EEENS1_30DynamicPersistentTileSchedulerILi256ELi256ELb0ELb1ELb0EEEEEEEEEvNT_6ParamsE:
	.zero		1416


//--------------------- .nv.constant0._ZN7cutlass13device_kernelIN5flash19enable_sm80_to_sm89INS1_16FlashAttnFwdSm80INS1_25CollectiveMainloopFwdSm80ILi8ELi1ELb0EN4cute5tupleIJNS5_1CILi128EEENS7_ILi96EEENS7_ILi256EEEEEELi256ENS_10bfloat16_tEfNS_4arch4Sm80ELb1ELb0ELb1ELb1ELb1ELb0ELb1ELb0EEENS1_21CollectiveEpilogueFwdINS6_IJS8_SA_S9_EEENS6_IJNS7_ILi1EEESI_SI_EEESC_SE_Li256ELb1ELb1ELb0ELb0EEENS1_19SingleTileSchedulerILb1ELb0ELb1ELi128EEEEEEEEEvNT_6ParamsE --------------------------
	.section	.nv.constant0._ZN7cutlass13device_kernelIN5flash19enable_sm80_to_sm89INS1_16FlashAttnFwdSm80INS1_25CollectiveMainloopFwdSm80ILi8ELi1ELb0EN4cute5tupleIJNS5_1CILi128EEENS7_ILi96EEENS7_ILi256EEEEEELi256ENS_10bfloat16_tEfNS_4arch4Sm80ELb1ELb0ELb1ELb1ELb1ELb0ELb1ELb0EEENS1_21CollectiveEpilogueFwdINS6_IJS8_SA_S9_EEENS6_IJNS7_ILi1EEESI_SI_EEESC_SE_Li256ELb1ELb1ELb0ELb0EEENS1_19SingleTileSchedulerILb1ELb0ELb1ELi128EEEEEEEEEvNT_6ParamsE,"a",@progbits
	.sectionflags	@""
	.align	4
.nv.constant0._ZN7cutlass13device_kernelIN5flash19enable_sm80_to_sm89INS1_16FlashAttnFwdSm80INS1_25CollectiveMainloopFwdSm80ILi8ELi1ELb0EN4cute5tupleIJNS5_1CILi128EEENS7_ILi96EEENS7_ILi256EEEEEELi256ENS_10bfloat16_tEfNS_4arch4Sm80ELb1ELb0ELb1ELb1ELb1ELb0ELb1ELb0EEENS1_21CollectiveEpilogueFwdINS6_IJS8_SA_S9_EEENS6_IJNS7_ILi1EEESI_SI_EEESC_SE_Li256ELb1ELb1ELb0ELb0EEENS1_19SingleTileSchedulerILb1ELb0ELb1ELi128EEEEEEEEEvNT_6ParamsE:
	.zero		1400


//--------------------- .nv.constant0._ZN7cutlass13device_kernelIN5flash19enable_sm80_to_sm89INS1_16FlashAttnFwdSm80INS1_25CollectiveMainloopFwdSm80ILi8ELi1ELb0EN4cute5tupleIJNS5_1CILi128EEENS7_ILi48EEENS7_ILi256EEEEEELi256ENS_10bfloat16_tEfNS_4arch4Sm80ELb1ELb0ELb1ELb1ELb1ELb1ELb1ELb0EEENS1_21CollectiveEpilogueFwdINS6_IJS8_SA_S9_EEENS6_IJNS7_ILi1EEESI_SI_EEESC_SE_Li256ELb1ELb1ELb0ELb0EEENS1_19SingleTileSchedulerILb1ELb0ELb1ELi128EEEEEEEEEvNT_6ParamsE --------------------------
	.section	.nv.constant0._ZN7cutlass13device_kernelIN5flash19enable_sm80_to_sm89INS1_16FlashAttnFwdSm80INS1_25CollectiveMainloopFwdSm80ILi8ELi1ELb0EN4cute5tupleIJNS5_1CILi128EEENS7_ILi48EEENS7_ILi256EEEEEELi256ENS_10bfloat16_tEfNS_4arch4Sm80ELb1ELb0ELb1ELb1ELb1ELb1ELb1ELb0EEENS1_21CollectiveEpilogueFwdINS6_IJS8_SA_S9_EEENS6_IJNS7_ILi1EEESI_SI_EEESC_SE_Li256ELb1ELb1ELb0ELb0EEENS1_19SingleTileSchedulerILb1ELb0ELb1ELi128EEEEEEEEEvNT_6ParamsE,"a",@progbits
	.sectionflags	@""
	.align	4
.nv.constant0._ZN7cutlass13device_kernelIN5flash19enable_sm80_to_sm89INS1_16FlashAttnFwdSm80INS1_25CollectiveMainloopFwdSm80ILi8ELi1ELb0EN4cute5tupleIJNS5_1CILi128EEENS7_ILi48EEENS7_ILi256EEEEEELi256ENS_10bfloat16_tEfNS_4arch4Sm80ELb1ELb0ELb1ELb1ELb1ELb1ELb1ELb0EEENS1_21CollectiveEpilogueFwdINS6_IJS8_SA_S9_EEENS6_IJNS7_ILi1EEESI_SI_EEESC_SE_Li256ELb1ELb1ELb0ELb0EEENS1_19SingleTileSchedulerILb1ELb0ELb1ELi128EEEEEEEEEvNT_6ParamsE:
	.zero		1400


//--------------------- .nv.constant0._ZN7cutlass13device_kernelIN5flash19enable_sm80_to_sm89INS1_16FlashAttnFwdSm80INS1_25CollectiveMainloopFwdSm80ILi8ELi1ELb1EN4cute5tupleIJNS5_1CILi128EEENS7_ILi64EEENS7_ILi256EEEEEELi256ENS_10bfloat16_tEfNS_4arch4Sm80ELb0ELb0ELb0ELb0ELb1ELb0ELb1ELb0EEENS1_21CollectiveEpilogueFwdINS6_IJS8_SA_S9_EEENS6_IJNS7_ILi1EEESI_SI_EEESC_SE_Li256ELb0ELb1ELb0ELb0EEENS1_19SingleTileSchedulerILb0ELb0ELb1ELi128EEEEEEEEEvNT_6ParamsE --------------------------
	.section	.nv.constant0._ZN7cutlass13device_kernelIN5flash19enable_sm80_to_sm89INS1_16FlashAttnFwdSm80INS1_25CollectiveMainloopFwdSm80ILi8ELi1ELb1EN4cute5tupleIJNS5_1CILi128EEENS7_ILi64EEENS7_ILi256EEEEEELi256ENS_10bfloat16_tEfNS_4arch4Sm80ELb0ELb0ELb0ELb0ELb1ELb0ELb1ELb0EEENS1_21CollectiveEpilogueFwdINS6_IJS8_SA_S9_EEENS6_IJNS7_ILi1EEESI_SI_EEESC_SE_Li256ELb0ELb1ELb0ELb0EEENS1_19SingleTileSchedulerILb0ELb0ELb1ELi128EEEEEEEEEvNT_6ParamsE,"a",@progbits
	.sectionflags	@""
	.align	4
.nv.constant0._ZN7cutlass13device_kernelIN5flash19enable_sm80_to_sm89INS1_16FlashAttnFwdSm80INS1_25CollectiveMainloopFwdSm80ILi8ELi1ELb1EN4cute5tupleIJNS5_1CILi128EEENS7_ILi64EEENS7_ILi256EEEEEELi256ENS_10bfloat16_tEfNS_4arch4Sm80ELb0ELb0ELb0ELb0ELb1ELb0ELb1ELb0EEENS1_21CollectiveEpilogueFwdINS6_IJS8_SA_S9_EEENS6_IJNS7_ILi1EEESI_SI_EEESC_SE_Li256ELb0ELb1ELb0ELb0EEENS1_19SingleTileSchedulerILb0ELb0ELb1ELi128EEEEEEEEEvNT_6ParamsE:
	.zero		1400


//--------------------- .nv.constant0._ZN7cutlass13device_kernelIN5flash19enable_sm80_to_sm89INS1_16FlashAttnFwdSm80INS1_25CollectiveMainloopFwdSm80ILi8ELi1ELb1EN4cute5tupleIJNS5_1CILi128EEENS7_ILi64EEENS7_ILi256EEEEEELi256ENS_10bfloat16_tEfNS_4arch4Sm80ELb0ELb0ELb0ELb1ELb1ELb0ELb1ELb0EEENS1_21CollectiveEpilogueFwdINS6_IJS8_SA_S9_EEENS6_IJNS7_ILi1EEESI_SI_EEESC_SE_Li256ELb1ELb1ELb0ELb0EEENS1_19SingleTileSchedulerILb1ELb0ELb1ELi128EEEEEEEEEvNT_6ParamsE --------------------------
	.section	.nv.constant0._ZN7cutlass13device_kernelIN5flash19enable_sm80_to_sm89INS1_16FlashAttnFwdSm80INS1_25CollectiveMainloopFwdSm80ILi8ELi1ELb1EN4cute5tupleIJNS5_1CILi128EEENS7_ILi64EEENS7_ILi256EEEEEELi256ENS_10bfloat16_tEfNS_4arch4Sm80ELb0ELb0ELb0ELb1ELb1ELb0ELb1ELb0EEENS1_21CollectiveEpilogueFwdINS6_IJS8_SA_S9_EEENS6_IJNS7_ILi1EEESI_SI_EEESC_SE_Li256ELb1ELb1ELb0ELb0EEENS1_19SingleTileSchedulerILb1ELb0ELb1ELi128EEEEEEEEEvNT_6ParamsE,"a",@progbits
	.sectionflags	@""
	.align	4
.nv.constant0._ZN7cutlass13device_kernelIN5flash19enable_sm80_to_sm89INS1_16FlashAttnFwdSm80INS1_25CollectiveMainloopFwdSm80ILi8ELi1ELb1EN4cute5tupleIJNS5_1CILi128EEENS7_ILi64EEENS7_ILi256EEEEEELi256ENS_10bfloat16_tEfNS_4arch4Sm80ELb0ELb0ELb0ELb1ELb1ELb0ELb1ELb0EEENS1_21CollectiveEpilogueFwdINS6_IJS8_SA_S9_EEENS6_IJNS7_ILi1EEESI_SI_EEESC_SE_Li256ELb1ELb1ELb0ELb0EEENS1_19SingleTileSchedulerILb1ELb0ELb1ELi128EEEEEEEEEvNT_6ParamsE:
	.zero		1400


//--------------------- .nv.constant0._ZN7cutlass13device_kernelIN5flash19enable_sm80_to_sm89INS1_16FlashAttnFwdSm80INS1_25CollectiveMainloopFwdSm80ILi8ELi1ELb0EN4cute5tupleIJNS5_1CILi128EEENS7_ILi32EEENS7_ILi256EEEEEELi256ENS_10bfloat16_tEfNS_4arch4Sm80ELb0ELb0ELb0ELb1ELb1ELb1ELb1ELb0EEENS1_21CollectiveEpilogueFwdINS6_IJS8_SA_S9_EEENS6_IJNS7_ILi1EEESI_SI_EEESC_SE_Li256ELb1ELb1ELb0ELb0EEENS1_19SingleTileSchedulerILb1ELb0ELb1ELi128EEEEEEEEEvNT_6ParamsE --------------------------
	.section	.nv.constant0._ZN7cutlass13device_kernelIN5flash19enable_sm80_to_sm89INS1_16FlashAttnFwdSm80INS1_25CollectiveMainloopFwdSm80ILi8ELi1ELb0EN4cute5tupleIJNS5_1CILi128EEENS7_ILi32EEENS7_ILi256EEEEEELi256ENS_10bfloat16_tEfNS_4arch4Sm80ELb0ELb0ELb0ELb1ELb1ELb1ELb1ELb0EEENS1_21CollectiveEpilogueFwdINS6_IJS8_SA_S9_EEENS6_IJNS7_ILi1EEESI_SI_EEESC_SE_Li256ELb1ELb1ELb0ELb0EEENS1_19SingleTileSchedulerILb1ELb0ELb1ELi128EEEEEEEEEvNT_6ParamsE,"a",@progbits
	.sectionflags	@""
	.align	4
.nv.constant0._ZN7cutlass13device_kernelIN5flash19enable_sm80_to_sm89INS1_16FlashAttnFwdSm80INS1_25CollectiveMainloopFwdSm80ILi8ELi1ELb0EN4cute5tupleIJNS5_1CILi128EEENS7_ILi32EEENS7_ILi256EEEEEELi256ENS_10bfloat16_tEfNS_4arch4Sm80ELb0ELb0ELb0ELb1ELb1ELb1ELb1ELb0EEENS1_21CollectiveEpilogueFwdINS6_IJS8_SA_S9_EEENS6_IJNS7_ILi1EEESI_SI_EEESC_SE_Li256ELb1ELb1ELb0ELb0EEENS1_19SingleTileSchedulerILb1ELb0ELb1ELi128EEEEEEEEEvNT_6ParamsE:
	.zero		1400


//--------------------- .nv.constant0._ZN7cutlass13device_kernelIN5flash19enable_sm80_to_sm89INS1_16FlashAttnFwdSm80INS1_25CollectiveMainloopFwdSm80ILi8ELi1ELb1EN4cute5tupleIJNS5_1CILi128EEENS7_ILi48EEENS7_ILi256EEEEEELi256ENS_10bfloat16_tEfNS_4arch4Sm80ELb0ELb1ELb0ELb0ELb1ELb0ELb1ELb0EEENS1_21CollectiveEpilogueFwdINS6_IJS8_SA_S9_EEENS6_IJNS7_ILi1EEESI_SI_EEESC_SE_Li256ELb0ELb1ELb0ELb0EEENS1_19SingleTileSchedulerILb0ELb0ELb1ELi128EEEEEEEEEvNT_6ParamsE --------------------------
	.section	.nv.constant0._ZN7cutlass13device_kernelIN5flash19enable_sm80_to_sm89INS1_16FlashAttnFwdSm80INS1_25CollectiveMainloopFwdSm80ILi8ELi1ELb1EN4cute5tupleIJNS5_1CILi128EEENS7_ILi48EEENS7_ILi256EEEEEELi256ENS_10bfloat16_tEfNS_4arch4Sm80ELb0ELb1ELb0ELb0ELb1ELb0ELb1ELb0EEENS1_21CollectiveEpilogueFwdINS6_IJS8_SA_S9_EEENS6_IJNS7_ILi1EEESI_SI_EEESC_SE_Li256ELb0ELb1ELb0ELb0EEENS1_19SingleTileSchedulerILb0ELb0ELb1ELi128EEEEEEEEEvNT_6ParamsE,"a",@progbits
	.sectionflags	@""
	.align	4
.nv.constant0._ZN7cutlass13device_kernelIN5flash19enable_sm80_to_sm89INS1_16FlashAttnFwdSm80INS1_25CollectiveMainloopFwdSm80ILi8ELi1ELb1EN4cute5tupleIJNS5_1CILi128EEENS7_ILi48EEENS7_ILi256EEEEEELi256ENS_10bfloat16_tEfNS_4arch4Sm80ELb0ELb1ELb0ELb0ELb1ELb0ELb1ELb0EEENS1_21CollectiveEpilogueFwdINS6_IJS8_SA_S9_EEENS6_IJNS7_ILi1EEESI_SI_EEESC_SE_Li256ELb0ELb1ELb0ELb0EEENS1_19SingleTileSchedulerILb0ELb0ELb1ELi128EEEEEEEEEvNT_6ParamsE:
	.zero		1400


//--------------------- .nv.constant0._ZN7cutlass13device_kernelIN5flash19enable_sm80_to_sm89INS1_16FlashAttnFwdSm80INS1_25CollectiveMainloopFwdSm80ILi8ELi1ELb1EN4cute5tupleIJNS5_1CILi128EEENS7_ILi48EEENS7_ILi256EEEEEELi256ENS_10bfloat16_tEfNS_4arch4Sm80ELb0ELb1ELb0ELb1ELb1ELb0ELb1ELb0EEENS1_21CollectiveEpilogueFwdINS6_IJS8_SA_S9_EEENS6_IJNS7_ILi1EEESI_SI_EEESC_SE_Li256ELb1ELb1ELb0ELb0EEENS1_19SingleTileSchedulerILb1ELb0ELb1ELi128EEEEEEEEEvNT_6ParamsE --------------------------
	.section	.nv.constant0._ZN7cutlass13device_kernelIN5flash19enable_sm80_to_sm89INS1_16FlashAttnFwdSm80INS1_25CollectiveMainloopFwdSm80ILi8ELi1ELb1EN4cute5tupleIJNS5_1CILi128EEENS7_ILi48EEENS7_ILi256EEEEEELi256ENS_10bfloat16_tEfNS_4arch4Sm80ELb0ELb1ELb0ELb1ELb1ELb0ELb1ELb0EEENS1_21CollectiveEpilogueFwdINS6_IJS8_SA_S9_EEENS6_IJNS7_ILi1EEESI_SI_EEESC_SE_Li256ELb1ELb1ELb0ELb0EEENS1_19SingleTileSchedulerILb1ELb0ELb1ELi128EEEEEEEEEvNT_6ParamsE,"a",@progbits
	.sectionflags	@""
	.align	4
.nv.constant0._ZN7cutlass13device_kernelIN5flash19enable_sm80_to_sm89INS1_16FlashAttnFwdSm80INS1_25CollectiveMainloopFwdSm80ILi8ELi1ELb1EN4cute5tupleIJNS5_1CILi128EEENS7_ILi48EEENS7_ILi256EEEEEELi256ENS_10bfloat16_tEfNS_4arch4Sm80ELb0ELb1ELb0ELb1ELb1ELb0ELb1ELb0EEENS1_21CollectiveEpilogueFwdINS6_IJS8_SA_S9_EEENS6_IJNS7_ILi1EEESI_SI_EEESC_SE_Li256ELb1ELb1ELb0ELb0EEENS1_19SingleTileSchedulerILb1ELb0ELb1ELi128EEEEEEEEEvNT_6ParamsE:
	.zero		1400


//--------------------- .nv.constant0._ZN7cutlass13device_kernelIN5flash19enable_sm80_to_sm89INS1_16FlashAttnFwdSm80INS1_25CollectiveMainloopFwdSm80ILi8ELi1ELb0EN4cute5tupleIJNS5_1CILi128EEENS7_ILi32EEENS7_ILi256EEEEEELi256ENS_10bfloat16_tEfNS_4arch4Sm80ELb0ELb1ELb0ELb1ELb1ELb1ELb1ELb0EEENS1_21CollectiveEpilogueFwdINS6_IJS8_SA_S9_EEENS6_IJNS7_ILi1EEESI_SI_EEESC_SE_Li256ELb1ELb1ELb0ELb0EEENS1_19SingleTileSchedulerILb1ELb0ELb1ELi128EEEEEEEEEvNT_6ParamsE --------------------------
	.section	.nv.constant0._ZN7cutlass13device_kernelIN5flash19enable_sm80_to_sm89INS1_16FlashAttnFwdSm80INS1_25CollectiveMainloopFwdSm80ILi8ELi1ELb0EN4cute5tupleIJNS5_1CILi128EEENS7_ILi32EEENS7_ILi256EEEEEELi256ENS_10bfloat16_tEfNS_4arch4Sm80ELb0ELb1ELb0ELb1ELb1ELb1ELb1ELb0EEENS1_21CollectiveEpilogueFwdINS6_IJS8_SA_S9_EEENS6_IJNS7_ILi1EEESI_SI_EEESC_SE_Li256ELb1ELb1ELb0ELb0EEENS1_19SingleTileSchedulerILb1ELb0ELb1ELi128EEEEEEEEEvNT_6ParamsE,"a",@progbits
	.sectionflags	@""
	.align	4
.nv.constant0._ZN7cutlass13device_kernelIN5flash19enable_sm80_to_sm89INS1_16FlashAttnFwdSm80INS1_25CollectiveMainloopFwdSm80ILi8ELi1ELb0EN4cute5tupleIJNS5_1CILi128EEENS7_ILi32EEENS7_ILi256EEEEEELi256ENS_10bfloat16_tEfNS_4arch4Sm80ELb0ELb1ELb0ELb1ELb1ELb1ELb1ELb0EEENS1_21CollectiveEpilogueFwdINS6_IJS8_SA_S9_EEENS6_IJNS7_ILi1EEESI_SI_EEESC_SE_Li256ELb1ELb1ELb0ELb0EEENS1_19SingleTileSchedulerILb1ELb0ELb1ELi128EEEEEEEEEvNT_6ParamsE:
	.zero		1400


//--------------------- .nv.constant0._ZN7cutlass13device_kernelIN5flash19enable_sm80_to_sm89INS1_16FlashAttnFwdSm80INS1_25CollectiveMainloopFwdSm80ILi8ELi1ELb1EN4cute5tupleIJNS5_1CILi128EEENS7_ILi64EEENS7_ILi256EEEEEELi256ENS_10bfloat16_tEfNS_4arch4Sm80ELb1ELb0ELb0ELb0ELb1ELb0ELb1ELb0EEENS1_21CollectiveEpilogueFwdINS6_IJS8_SA_S9_EEENS6_IJNS7_ILi1EEESI_SI_EEESC_SE_Li256ELb0ELb1ELb0ELb0EEENS1_30DynamicPersistentTileSchedulerILi256ELi256ELb0ELb1ELb0EEEEEEEEEvNT_6ParamsE --------------------------
	.section	.nv.constant0._ZN7cutlass13device_kernelIN5flash19enable_sm80_to_sm89INS1_16FlashAttnFwdSm80INS1_25CollectiveMainloopFwdSm80ILi8ELi1ELb1EN4cute5tupleIJNS5_1CILi128EEENS7_ILi64EEENS7_ILi256EEEEEELi256ENS_10bfloat16_tEfNS_4arch4Sm80ELb1ELb0ELb0ELb0ELb1ELb0ELb1ELb0EEENS1_21CollectiveEpilogueFwdINS6_IJS8_SA_S9_EEENS6_IJNS7_ILi1EEESI_SI_EEESC_SE_Li256ELb0ELb1ELb0ELb0EEENS1_30DynamicPersistentTileSchedulerILi256ELi256ELb0ELb1ELb0EEEEEEEEEvNT_6ParamsE,"a",@progbits
	.sectionflags	@""
	.align	4
.nv.constant0._ZN7cutlass13device_kernelIN5flash19enable_sm80_to_sm89INS1_16FlashAttnFwdSm80INS1_25CollectiveMainloopFwdSm80ILi8ELi1ELb1EN4cute5tupleIJNS5_1CILi128EEENS7_ILi64EEENS7_ILi256EEEEEELi256ENS_10bfloat16_tEfNS_4arch4Sm80ELb1ELb0ELb0ELb0ELb1ELb0ELb1ELb0EEENS1_21CollectiveEpilogueFwdINS6_IJS8_SA_S9_EEENS6_IJNS7_ILi1EEESI_SI_EEESC_SE_Li256ELb0ELb1ELb0ELb0EEENS1_30DynamicPersistentTileSchedulerILi256ELi256ELb0ELb1ELb0EEEEEEEEEvNT_6ParamsE:
	.zero		1416


//--------------------- .nv.constant0._ZN7cutlass13device_kernelIN5flash19enable_sm80_to_sm89INS1_16FlashAttnFwdSm80INS1_25CollectiveMainloopFwdSm80ILi8ELi1ELb1EN4cute5tupleIJNS5_1CILi128EEENS7_ILi64EEENS7_ILi256EEEEEELi256ENS_10bfloat16_tEfNS_4arch4Sm80ELb1ELb0ELb0ELb1ELb1ELb0ELb1ELb0EEENS1_21CollectiveEpilogueFwdINS6_IJS8_SA_S9_EEENS6_IJNS7_ILi1EEESI_SI_EEESC_SE_Li256ELb1ELb1ELb0ELb0EEENS1_19SingleTileSchedulerILb1ELb0ELb1ELi128EEEEEEEEEvNT_6ParamsE --------------------------
	.section	.nv.constant0._ZN7cutlass13device_kernelIN5flash19enable_sm80_to_sm89INS1_16FlashAttnFwdSm80INS1_25CollectiveMainloopFwdSm80ILi8ELi1ELb1EN4cute5tupleIJNS5_1CILi128EEENS7_ILi64EEENS7_ILi256EEEEEELi256ENS_10bfloat16_tEfNS_4arch4Sm80ELb1ELb0ELb0ELb1ELb1ELb0ELb1ELb0EEENS1_21CollectiveEpilogueFwdINS6_IJS8_SA_S9_EEENS6_IJNS7_ILi1EEESI_SI_EEESC_SE_Li256ELb1ELb1ELb0ELb0EEENS1_19SingleTileSchedulerILb1ELb0ELb1ELi128EEEEEEEEEvNT_6ParamsE,"a",@progbits
	.sectionflags	@""
	.align	4
.nv.constant0._ZN7cutlass13device_kernelIN5flash19enable_sm80_to_sm89INS1_16FlashAttnFwdSm80INS1_25CollectiveMainloopFwdSm80ILi8ELi1ELb1EN4cute5tupleIJNS5_1CILi128EEENS7_ILi64EEENS7_ILi256EEEEEELi256ENS_10bfloat16_tEfNS_4arch4Sm80ELb1ELb0ELb0ELb1ELb1ELb0ELb1ELb0EEENS1_21CollectiveEpilogueFwdINS6_IJS8_SA_S9_EEENS6_IJNS7_ILi1EEESI_SI_EEESC_SE_Li256ELb1ELb1ELb0ELb0EEENS1_19SingleTileSchedulerILb1ELb0ELb1ELi128EEEEEEEEEvNT_6ParamsE:
	.zero		1400


//--------------------- .nv.constant0._ZN7cutlass13device_kernelIN5flash19enable_sm80_to_sm89INS1_16FlashAttnFwdSm80INS1_25CollectiveMainloopFwdSm80ILi8ELi1ELb0EN4cute5tupleIJNS5_1CILi128EEENS7_ILi32EEENS7_ILi256EEEEEELi256ENS_10bfloat16_tEfNS_4arch4Sm80ELb1ELb0ELb0ELb1ELb1ELb1ELb1ELb0EEENS1_21CollectiveEpilogueFwdINS6_IJS8_SA_S9_EEENS6_IJNS7_ILi1EEESI_SI_EEESC_SE_Li256ELb1ELb1ELb0ELb0EEENS1_19SingleTileSchedulerILb1ELb0ELb1ELi128EEEEEEEEEvNT_6ParamsE --------------------------
	.section	.nv.constant0._ZN7cutlass13device_kernelIN5flash19enable_sm80_to_sm89INS1_16FlashAttnFwdSm80INS1_25CollectiveMainloopFwdSm80ILi8ELi1ELb0EN4cute5tupleIJNS5_1CILi128EEENS7_ILi32EEENS7_ILi256EEEEEELi256ENS_10bfloat16_tEfNS_4arch4Sm80ELb1ELb0ELb0ELb1ELb1ELb1ELb1ELb0EEENS1_21CollectiveEpilogueFwdINS6_IJS8_SA_S9_EEENS6_IJNS7_ILi1EEESI_SI_EEESC_SE_Li256ELb1ELb1ELb0ELb0EEENS1_19SingleTileSchedulerILb1ELb0ELb1ELi128EEEEEEEEEvNT_6ParamsE,"a",@progbits
	.sectionflags	@""
	.align	4
.nv.constant0._ZN7cutlass13device_kernelIN5flash19enable_sm80_to_sm89INS1_16FlashAttnFwdSm80INS1_25CollectiveMainloopFwdSm80ILi8ELi1ELb0EN4cute5tupleIJNS5_1CILi128EEENS7_ILi32EEENS7_ILi256EEEEEELi256ENS_10bfloat16_tEfNS_4arch4Sm80ELb1ELb0ELb0ELb1ELb1ELb1ELb1ELb0EEENS1_21CollectiveEpilogueFwdINS6_IJS8_SA_S9_EEENS6_IJNS7_ILi1EEESI_SI_EEESC_SE_Li256ELb1ELb1ELb0ELb0EEENS1_19SingleTileSchedulerILb1ELb0ELb1ELi128EEEEEEEEEvNT_6ParamsE:
	.zero		1400


//--------------------- .nv.constant0._ZN7cutlass13device_kernelIN5flash19enable_sm80_to_sm89INS1_16FlashAttnFwdSm80INS1_25CollectiveMainloopFwdSm80ILi8ELi1ELb0EN4cute5tupleIJNS5_1CILi128EEENS7_ILi96EEENS7_ILi256EEEEEELi256ENS_10bfloat16_tEfNS_4arch4Sm80ELb0ELb0ELb0ELb0ELb1ELb0ELb1ELb0EEENS1_21CollectiveEpilogueFwdINS6_IJS8_SA_S9_EEENS6_IJNS7_ILi1EEESI_SI_EEESC_SE_Li256ELb0ELb1ELb0ELb0EEENS1_19SingleTileSchedulerILb0ELb0ELb1ELi128EEEEEEEEEvNT_6ParamsE --------------------------
	.section	.nv.constant0._ZN7cutlass13device_kernelIN5flash19enable_sm80_to_sm89INS1_16FlashAttnFwdSm80INS1_25CollectiveMainloopFwdSm80ILi8ELi1ELb0EN4cute5tupleIJNS5_1CILi128EEENS7_ILi96EEENS7_ILi256EEEEEELi256ENS_10bfloat16_tEfNS_4arch4Sm80ELb0ELb0ELb0ELb0ELb1ELb0ELb1ELb0EEENS1_21CollectiveEpilogueFwdINS6_IJS8_SA_S9_EEENS6_IJNS7_ILi1EEESI_SI_EEESC_SE_Li256ELb0ELb1ELb0ELb0EEENS1_19SingleTileSchedulerILb0ELb0ELb1ELi128EEEEEEEEEvNT_6ParamsE,"a",@progbits
	.sectionflags	@""
	.align	4
.nv.constant0._ZN7cutlass13device_kernelIN5flash19enable_sm80_to_sm89INS1_16FlashAttnFwdSm80INS1_25CollectiveMainloopFwdSm80ILi8ELi1ELb0EN4cute5tupleIJNS5_1CILi128EEENS7_ILi96EEENS7_ILi256EEEEEELi256ENS_10bfloat16_tEfNS_4arch4Sm80ELb0ELb0ELb0ELb0ELb1ELb0ELb1ELb0EEENS1_21CollectiveEpilogueFwdINS6_IJS8_SA_S9_EEENS6_IJNS7_ILi1EEESI_SI_EEESC_SE_Li256ELb0ELb1ELb0ELb0EEENS1_19SingleTileSchedulerILb0ELb0ELb1ELi128EEEEEEEEEvNT_6ParamsE:
	.zero		1400


//--------------------- .nv.constant0._ZN7cutlass13device_kernelIN5flash19enable_sm80_to_sm89INS1_16FlashAttnFwdSm80INS1_25CollectiveMainloopFwdSm80ILi8ELi1ELb0EN4cute5tupleIJNS5_1CILi128EEENS7_ILi96EEENS7_ILi256EEEEEELi256ENS_10bfloat16_tEfNS_4arch4Sm80ELb0ELb0ELb0ELb1ELb1ELb0ELb1ELb0EEENS1_21CollectiveEpilogueFwdINS6_IJS8_SA_S9_EEENS6_IJNS7_ILi1EEESI_SI_EEESC_SE_Li256ELb1ELb1ELb0ELb0EEENS1_19SingleTileSchedulerILb1ELb0ELb1ELi128EEEEEEEEEvNT_6ParamsE --------------------------
	.section	.nv.constant0._ZN7cutlass13device_kernelIN5flash19enable_sm80_to_sm89INS1_16FlashAttnFwdSm80INS1_25CollectiveMainloopFwdSm80ILi8ELi1ELb0EN4cute5tupleIJNS5_1CILi128EEENS7_ILi96EEENS7_ILi256EEEEEELi256ENS_10bfloat16_tEfNS_4arch4Sm80ELb0ELb0ELb0ELb1ELb1ELb0ELb1ELb0EEENS1_21CollectiveEpilogueFwdINS6_IJS8_SA_S9_EEENS6_IJNS7_ILi1EEESI_SI_EEESC_SE_Li256ELb1ELb1ELb0ELb0EEENS1_19SingleTileSchedulerILb1ELb0ELb1ELi128EEEEEEEEEvNT_6ParamsE,"a",@progbits
	.sectionflags	@""
	.align	4
.nv.constant0._ZN7cutlass13device_kernelIN5flash19enable_sm80_to_sm89INS1_16FlashAttnFwdSm80INS1_25CollectiveMainloopFwdSm80ILi8ELi1ELb0EN4cute5tupleIJNS5_1CILi128EEENS7_ILi96EEENS7_ILi256EEEEEELi256ENS_10bfloat16_tEfNS_4arch4Sm80ELb0ELb0ELb0ELb1ELb1ELb0ELb1ELb0EEENS1_21CollectiveEpilogueFwdINS6_IJS8_SA_S9_EEENS6_IJNS7_ILi1EEESI_SI_EEESC_SE_Li256ELb1ELb1ELb0ELb0EEENS1_19SingleTileSchedulerILb1ELb0ELb1ELi128EEEEEEEEEvNT_6ParamsE:
	.zero		1400


//--------------------- .nv.constant0._ZN7cutlass13device_kernelIN5flash19enable_sm80_to_sm89INS1_16FlashAttnFwdSm80INS1_25CollectiveMainloopFwdSm80ILi8ELi1ELb0EN4cute5tupleIJNS5_1CILi128EEENS7_ILi48EEENS7_ILi256EEEEEELi256ENS_10bfloat16_tEfNS_4arch4Sm80ELb0ELb0ELb0ELb1ELb1ELb1ELb1ELb0EEENS1_21CollectiveEpilogueFwdINS6_IJS8_SA_S9_EEENS6_IJNS7_ILi1EEESI_SI_EEESC_SE_Li256ELb1ELb1ELb0ELb0EEENS1_19SingleTileSchedulerILb1ELb0ELb1ELi128EEEEEEEEEvNT_6ParamsE --------------------------
	.section	.nv.constant0._ZN7cutlass13device_kernelIN5flash19enable_sm80_to_sm89INS1_16FlashAttnFwdSm80INS1_25CollectiveMainloopFwdSm80ILi8ELi1ELb0EN4cute5tupleIJNS5_1CILi128EEENS7_ILi48EEENS7_ILi256EEEEEELi256ENS_10bfloat16_tEfNS_4arch4Sm80ELb0ELb0ELb0ELb1ELb1ELb1ELb1ELb0EEENS1_21CollectiveEpilogueFwdINS6_IJS8_SA_S9_EEENS6_IJNS7_ILi1EEESI_SI_EEESC_SE_Li256ELb1ELb1ELb0ELb0EEENS1_19SingleTileSchedulerILb1ELb0ELb1ELi128EEEEEEEEEvNT_6ParamsE,"a",@progbits
	.sectionflags	@""
	.align	4
.nv.constant0._ZN7cutlass13device_kernelIN5flash19enable_sm80_to_sm89INS1_16FlashAttnFwdSm80INS1_25CollectiveMainloopFwdSm80ILi8ELi1ELb0EN4cute5tupleIJNS5_1CILi128EEENS7_ILi48EEENS7_ILi256EEEEEELi256ENS_10bfloat16_tEfNS_4arch4Sm80ELb0ELb0ELb0ELb1ELb1ELb1ELb1ELb0EEENS1_21CollectiveEpilogueFwdINS6_IJS8_SA_S9_EEENS6_IJNS7_ILi1EEESI_SI_EEESC_SE_Li256ELb1ELb1ELb0ELb0EEENS1_19SingleTileSchedulerILb1ELb0ELb1ELi128EEEEEEEEEvNT_6ParamsE:
	.zero		1400


//--------------------- .nv.constant0._ZN7cutlass13device_kernelIN5flash19enable_sm80_to_sm89INS1_16FlashAttnFwdSm80INS1_25CollectiveMainloopFwdSm80ILi8ELi1ELb0EN4cute5tupleIJNS5_1CILi128EEENS7_ILi64EEENS7_ILi256EEEEEELi256ENS_10bfloat16_tEfNS_4arch4Sm80ELb0ELb1ELb0ELb0ELb1ELb0ELb1ELb0EEENS1_21CollectiveEpilogueFwdINS6_IJS8_SA_S9_EEENS6_IJNS7_ILi1EEESI_SI_EEESC_SE_Li256ELb0ELb1ELb0ELb0EEENS1_19SingleTileSchedulerILb0ELb0ELb1ELi128EEEEEEEEEvNT_6ParamsE --------------------------
	.section	.nv.constant0._ZN7cutlass13device_kernelIN5flash19enable_sm80_to_sm89INS1_16FlashAttnFwdSm80INS1_25CollectiveMainloopFwdSm80ILi8ELi1ELb0EN4cute5tupleIJNS5_1CILi128EEENS7_ILi64EEENS7_ILi256EEEEEELi256ENS_10bfloat16_tEfNS_4arch4Sm80ELb0ELb1ELb0ELb0ELb1ELb0ELb1ELb0EEENS1_21CollectiveEpilogueFwdINS6_IJS8_SA_S9_EEENS6_IJNS7_ILi1EEESI_SI_EEESC_SE_Li256ELb0ELb1ELb0ELb0EEENS1_19SingleTileSchedulerILb0ELb0ELb1ELi128EEEEEEEEEvNT_6ParamsE,"a",@progbits
	.sectionflags	@""
	.align	4
.nv.constant0._ZN7cutlass13device_kernelIN5flash19enable_sm80_to_sm89INS1_16FlashAttnFwdSm80INS1_25CollectiveMainloopFwdSm80ILi8ELi1ELb0EN4cute5tupleIJNS5_1CILi128EEENS7_ILi64EEENS7_ILi256EEEEEELi256ENS_10bfloat16_tEfNS_4arch4Sm80ELb0ELb1ELb0ELb0ELb1ELb0ELb1ELb0EEENS1_21CollectiveEpilogueFwdINS6_IJS8_SA_S9_EEENS6_IJNS7_ILi1EEESI_SI_EEESC_SE_Li256ELb0ELb1ELb0ELb0EEENS1_19SingleTileSchedulerILb0ELb0ELb1ELi128EEEEEEEEEvNT_6ParamsE:
	.zero		1400


//--------------------- .nv.constant0._ZN7cutlass13device_kernelIN5flash19enable_sm80_to_sm89INS1_16FlashAttnFwdSm80INS1_25CollectiveMainloopFwdSm80ILi8ELi1ELb0EN4cute5tupleIJNS5_1CILi128EEENS7_ILi64EEENS7_ILi256EEEEEELi256ENS_10bfloat16_tEfNS_4arch4Sm80ELb0ELb1ELb0ELb1ELb1ELb0ELb1ELb0EEENS1_21CollectiveEpilogueFwdINS6_IJS8_SA_S9_EEENS6_IJNS7_ILi1EEESI_SI_EEESC_SE_Li256ELb1ELb1ELb0ELb0EEENS1_19SingleTileSchedulerILb1ELb0ELb1ELi128EEEEEEEEEvNT_6ParamsE --------------------------
	.section	.nv.constant0._ZN7cutlass13device_kernelIN5flash19enable_sm80_to_sm89INS1_16FlashAttnFwdSm80INS1_25CollectiveMainloopFwdSm80ILi8ELi1ELb0EN4cute5tupleIJNS5_1CILi128EEENS7_ILi64EEENS7_ILi256EEEEEELi256ENS_10bfloat16_tEfNS_4arch4Sm80ELb0ELb1ELb0ELb1ELb1ELb0ELb1ELb0EEENS1_21CollectiveEpilogueFwdINS6_IJS8_SA_S9_EEENS6_IJNS7_ILi1EEESI_SI_EEESC_SE_Li256ELb1ELb1ELb0ELb0EEENS1_19SingleTileSchedulerILb1ELb0ELb1ELi128EEEEEEEEEvNT_6ParamsE,"a",@progbits
	.sectionflags	@""
	.align	4
.nv.constant0._ZN7cutlass13device_kernelIN5flash19enable_sm80_to_sm89INS1_16FlashAttnFwdSm80INS1_25CollectiveMainloopFwdSm80ILi8ELi1ELb0EN4cute5tupleIJNS5_1CILi128EEENS7_ILi64EEENS7_ILi256EEEEEELi256ENS_10bfloat16_tEfNS_4arch4Sm80ELb0ELb1ELb0ELb1ELb1ELb0ELb1ELb0EEENS1_21CollectiveEpilogueFwdINS6_IJS8_SA_S9_EEENS6_IJNS7_ILi1EEESI_SI_EEESC_SE_Li256ELb1ELb1ELb0ELb0EEENS1_19SingleTileSchedulerILb1ELb0ELb1ELi128EEEEEEEEEvNT_6ParamsE:
	.zero		1400


//--------------------- .nv.constant0._ZN7cutlass13device_kernelIN5flash19enable_sm80_to_sm89INS1_16FlashAttnFwdSm80INS1_25CollectiveMainloopFwdSm80ILi8ELi1ELb0EN4cute5tupleIJNS5_1CILi128EEENS7_ILi48EEENS7_ILi256EEEEEELi256ENS_10bfloat16_tEfNS_4arch4Sm80ELb0ELb1ELb0ELb1ELb1ELb1ELb1ELb0EEENS1_21CollectiveEpilogueFwdINS6_IJS8_SA_S9_EEENS6_IJNS7_ILi1EEESI_SI_EEESC_SE_Li256ELb1ELb1ELb0ELb0EEENS1_19SingleTileSchedulerILb1ELb0ELb1ELi128EEEEEEEEEvNT_6ParamsE --------------------------
	.section	.nv.constant0._ZN7cutlass13device_kernelIN5flash19enable_sm80_to_sm89INS1_16FlashAttnFwdSm80INS1_25CollectiveMainloopFwdSm80ILi8ELi1ELb0EN4cute5tupleIJNS5_1CILi128EEENS7_ILi48EEENS7_ILi256EEEEEELi256ENS_10bfloat16_tEfNS_4arch4Sm80ELb0ELb1ELb0ELb1ELb1ELb1ELb1ELb0EEENS1_21CollectiveEpilogueFwdINS6_IJS8_SA_S9_EEENS6_IJNS7_ILi1EEESI_SI_EEESC_SE_Li256ELb1ELb1ELb0ELb0EEENS1_19SingleTileSchedulerILb1ELb0ELb1ELi128EEEEEEEEEvNT_6ParamsE,"a",@progbits
	.sectionflags	@""
	.align	4
.nv.constant0._ZN7cutlass13device_kernelIN5flash19enable_sm80_to_sm89INS1_16FlashAttnFwdSm80INS1_25CollectiveMainloopFwdSm80ILi8ELi1ELb0EN4cute5tupleIJNS5_1CILi128EEENS7_ILi48EEENS7_ILi256EEEEEELi256ENS_10bfloat16_tEfNS_4arch4Sm80ELb0ELb1ELb0ELb1ELb1ELb1ELb1ELb0EEENS1_21CollectiveEpilogueFwdINS6_IJS8_SA_S9_EEENS6_IJNS7_ILi1EEESI_SI_EEESC_SE_Li256ELb1ELb1ELb0ELb0EEENS1_19SingleTileSchedulerILb1ELb0ELb1ELi128EEEEEEEEEvNT_6ParamsE:
	.zero		1400


//--------------------- .nv.constant0._ZN7cutlass13device_kernelIN5flash19enable_sm80_to_sm89INS1_16FlashAttnFwdSm80INS1_25CollectiveMainloopFwdSm80ILi8ELi1ELb0EN4cute5tupleIJNS5_1CILi128EEENS7_ILi96EEENS7_ILi256EEEEEELi256ENS_10bfloat16_tEfNS_4arch4Sm80ELb1ELb0ELb0ELb0ELb1ELb0ELb1ELb0EEENS1_21CollectiveEpilogueFwdINS6_IJS8_SA_S9_EEENS6_IJNS7_ILi1EEESI_SI_EEESC_SE_Li256ELb0ELb1ELb0ELb0EEENS1_30DynamicPersistentTileSchedulerILi256ELi256ELb0ELb1ELb0EEEEEEEEEvNT_6ParamsE --------------------------
	.section	.nv.constant0._ZN7cutlass13device_kernelIN5flash19enable_sm80_to_sm89INS1_16FlashAttnFwdSm80INS1_25CollectiveMainloopFwdSm80ILi8ELi1ELb0EN4cute5tupleIJNS5_1CILi128EEENS7_ILi96EEENS7_ILi256EEEEEELi256ENS_10bfloat16_tEfNS_4arch4Sm80ELb1ELb0ELb0ELb0ELb1ELb0ELb1ELb0EEENS1_21CollectiveEpilogueFwdINS6_IJS8_SA_S9_EEENS6_IJNS7_ILi1EEESI_SI_EEESC_SE_Li256ELb0ELb1ELb0ELb0EEENS1_30DynamicPersistentTileSchedulerILi256ELi256ELb0ELb1ELb0EEEEEEEEEvNT_6ParamsE,"a",@progbits
	.sectionflags	@""
	.align	4
.nv.constant0._ZN7cutlass13device_kernelIN5flash19enable_sm80_to_sm89INS1_16FlashAttnFwdSm80INS1_25CollectiveMainloopFwdSm80ILi8ELi1ELb0EN4cute5tupleIJNS5_1CILi128EEENS7_ILi96EEENS7_ILi256EEEEEELi256ENS_10bfloat16_tEfNS_4arch4Sm80ELb1ELb0ELb0ELb0ELb1ELb0ELb1ELb0EEENS1_21CollectiveEpilogueFwdINS6_IJS8_SA_S9_EEENS6_IJNS7_ILi1EEESI_SI_EEESC_SE_Li256ELb0ELb1ELb0ELb0EEENS1_30DynamicPersistentTileSchedulerILi256ELi256ELb0ELb1ELb0EEEEEEEEEvNT_6ParamsE:
	.zero		1416


//--------------------- .nv.constant0._ZN7cutlass13device_kernelIN5flash19enable_sm80_to_sm89INS1_16FlashAttnFwdSm80INS1_25CollectiveMainloopFwdSm80ILi8ELi1ELb0EN4cute5tupleIJNS5_1CILi128EEENS7_ILi96EEENS7_ILi256EEEEEELi256ENS_10bfloat16_tEfNS_4arch4Sm80ELb1ELb0ELb0ELb1ELb1ELb0ELb1ELb0EEENS1_21CollectiveEpilogueFwdINS6_IJS8_SA_S9_EEENS6_IJNS7_ILi1EEESI_SI_EEESC_SE_Li256ELb1ELb1ELb0ELb0EEENS1_19SingleTileSchedulerILb1ELb0ELb1ELi128EEEEEEEEEvNT_6ParamsE --------------------------
	.section	.nv.constant0._ZN7cutlass13device_kernelIN5flash19enable_sm80_to_sm89INS1_16FlashAttnFwdSm80INS1_25CollectiveMainloopFwdSm80ILi8ELi1ELb0EN4cute5tupleIJNS5_1CILi128EEENS7_ILi96EEENS7_ILi256EEEEEELi256ENS_10bfloat16_tEfNS_4arch4Sm80ELb1ELb0ELb0ELb1ELb1ELb0ELb1ELb0EEENS1_21CollectiveEpilogueFwdINS6_IJS8_SA_S9_EEENS6_IJNS7_ILi1EEESI_SI_EEESC_SE_Li256ELb1ELb1ELb0ELb0EEENS1_19SingleTileSchedulerILb1ELb0ELb1ELi128EEEEEEEEEvNT_6ParamsE,"a",@progbits
	.sectionflags	@""
	.align	4
.nv.constant0._ZN7cutlass13device_kernelIN5flash19enable_sm80_to_sm89INS1_16FlashAttnFwdSm80INS1_25CollectiveMainloopFwdSm80ILi8ELi1ELb0EN4cute5tupleIJNS5_1CILi128EEENS7_ILi96EEENS7_ILi256EEEEEELi256ENS_10bfloat16_tEfNS_4arch4Sm80ELb1ELb0ELb0ELb1ELb1ELb0ELb1ELb0EEENS1_21CollectiveEpilogueFwdINS6_IJS8_SA_S9_EEENS6_IJNS7_ILi1EEESI_SI_EEESC_SE_Li256ELb1ELb1ELb0ELb0EEENS1_19SingleTileSchedulerILb1ELb0ELb1ELi128EEEEEEEEEvNT_6ParamsE:
	.zero		1400


//--------------------- .nv.constant0._ZN7cutlass13device_kernelIN5flash19enable_sm80_to_sm89INS1_16FlashAttnFwdSm80INS1_25CollectiveMainloopFwdSm80ILi8ELi1ELb0EN4cute5tupleIJNS5_1CILi128EEENS7_ILi48EEENS7_ILi256EEEEEELi256ENS_10bfloat16_tEfNS_4arch4Sm80ELb1ELb0ELb0ELb1ELb1ELb1ELb1ELb0EEENS1_21CollectiveEpilogueFwdINS6_IJS8_SA_S9_EEENS6_IJNS7_ILi1EEESI_SI_EEESC_SE_Li256ELb1ELb1ELb0ELb0EEENS1_19SingleTileSchedulerILb1ELb0ELb1ELi128EEEEEEEEEvNT_6ParamsE --------------------------
	.section	.nv.constant0._ZN7cutlass13device_kernelIN5flash19enable_sm80_to_sm89INS1_16FlashAttnFwdSm80INS1_25CollectiveMainloopFwdSm80ILi8ELi1ELb0EN4cute5tupleIJNS5_1CILi128EEENS7_ILi48EEENS7_ILi256EEEEEELi256ENS_10bfloat16_tEfNS_4arch4Sm80ELb1ELb0ELb0ELb1ELb1ELb1ELb1ELb0EEENS1_21CollectiveEpilogueFwdINS6_IJS8_SA_S9_EEENS6_IJNS7_ILi1EEESI_SI_EEESC_SE_Li256ELb1ELb1ELb0ELb0EEENS1_19SingleTileSchedulerILb1ELb0ELb1ELi128EEEEEEEEEvNT_6ParamsE,"a",@progbits
	.sectionflags	@""
	.align	4
.nv.constant0._ZN7cutlass13device_kernelIN5flash19enable_sm80_to_sm89INS1_16FlashAttnFwdSm80INS1_25CollectiveMainloopFwdSm80ILi8ELi1ELb0EN4cute5tupleIJNS5_1CILi128EEENS7_ILi48EEENS7_ILi256EEEEEELi256ENS_10bfloat16_tEfNS_4arch4Sm80ELb1ELb0ELb0ELb1ELb1ELb1ELb1ELb0EEENS1_21CollectiveEpilogueFwdINS6_IJS8_SA_S9_EEENS6_IJNS7_ILi1EEESI_SI_EEESC_SE_Li256ELb1ELb1ELb0ELb0EEENS1_19SingleTileSchedulerILb1ELb0ELb1ELi128EEEEEEEEEvNT_6ParamsE:
	.zero		1400


//--------------------- .text._ZN7cutlass13device_kernelIN5flash19enable_sm80_to_sm89INS1_16FlashAttnFwdSm80INS1_25CollectiveMainloopFwdSm80ILi8ELi1ELb1EN4cute5tupleIJNS5_1CILi128EEENS7_ILi64EEENS7_ILi256EEEEEELi256ENS_10bfloat16_tEfNS_4arch4Sm80ELb0ELb0ELb1ELb0ELb1ELb0ELb1ELb0EEENS1_21CollectiveEpilogueFwdINS6_IJS8_SA_S9_EEENS6_IJNS7_ILi1EEESI_SI_EEESC_SE_Li256ELb0ELb1ELb0ELb0EEENS1_19SingleTileSchedulerILb0ELb0ELb1ELi128EEEEEEEEEvNT_6ParamsE --------------------------
	.section	.text._ZN7cutlass13device_kernelIN5flash19enable_sm80_to_sm89INS1_16FlashAttnFwdSm80INS1_25CollectiveMainloopFwdSm80ILi8ELi1ELb1EN4cute5tupleIJNS5_1CILi128EEENS7_ILi64EEENS7_ILi256EEEEEELi256ENS_10bfloat16_tEfNS_4arch4Sm80ELb0ELb0ELb1ELb0ELb1ELb0ELb1ELb0EEENS1_21CollectiveEpilogueFwdINS6_IJS8_SA_S9_EEENS6_IJNS7_ILi1EEESI_SI_EEESC_SE_Li256ELb0ELb1ELb0ELb0EEENS1_19SingleTileSchedulerILb0ELb0ELb1ELi128EEEEEEEEEvNT_6ParamsE,"ax",@progbits
	.sectioninfo	@"SHI_REGISTERS=255"
	.align	128
.text._ZN7cutlass13device_kernelIN5flash19enable_sm80_to_sm89INS1_16FlashAttnFwdSm80INS1_25CollectiveMainloopFwdSm80ILi8ELi1ELb1EN4cute5tupleIJNS5_1CILi128EEENS7_ILi64EEENS7_ILi256EEEEEELi256ENS_10bfloat16_tEfNS_4arch4Sm80ELb0ELb0ELb1ELb0ELb1ELb0ELb1ELb0EEENS1_21CollectiveEpilogueFwdINS6_IJS8_SA_S9_EEENS6_IJNS7_ILi1EEESI_SI_EEESC_SE_Li256ELb0ELb1ELb0ELb0EEENS1_19SingleTileSchedulerILb0ELb0ELb1ELi128EEEEEEEEEvNT_6ParamsE:
        .type           _ZN7cutlass13device_kernelIN5flash19enable_sm80_to_sm89INS1_16FlashAttnFwdSm80INS1_25CollectiveMainloopFwdSm80ILi8ELi1ELb1EN4cute5tupleIJNS5_1CILi128EEENS7_ILi64EEENS7_ILi256EEEEEELi256ENS_10bfloat16_tEfNS_4arch4Sm80ELb0ELb0ELb1ELb0ELb1ELb0ELb1ELb0EEENS1_21CollectiveEpilogueFwdINS6_IJS8_SA_S9_EEENS6_IJNS7_ILi1EEESI_SI_EEESC_SE_Li256ELb0ELb1ELb0ELb0EEENS1_19SingleTileSchedulerILb0ELb0ELb1ELi128EEEEEEEEEvNT_6ParamsE,@function
        .size           _ZN7cutlass13device_kernelIN5flash19enable_sm80_to_sm89INS1_16FlashAttnFwdSm80INS1_25CollectiveMainloopFwdSm80ILi8ELi1ELb1EN4cute5tupleIJNS5_1CILi128EEENS7_ILi64EEENS7_ILi256EEEEEELi256ENS_10bfloat16_tEfNS_4arch4Sm80ELb0ELb0ELb1ELb0ELb1ELb0ELb1ELb0EEENS1_21CollectiveEpilogueFwdINS6_IJS8_SA_S9_EEENS6_IJNS7_ILi1EEESI_SI_EEESC_SE_Li256ELb0ELb1ELb0ELb0EEENS1_19SingleTileSchedulerILb0ELb0ELb1ELi128EEEEEEEEEvNT_6ParamsE,(.L_x_3627 - _ZN7cutlass13device_kernelIN5flash19enable_sm80_to_sm89INS1_16FlashAttnFwdSm80INS1_25CollectiveMainloopFwdSm80ILi8ELi1ELb1EN4cute5tupleIJNS5_1CILi128EEENS7_ILi64EEENS7_ILi256EEEEEELi256ENS_10bfloat16_tEfNS_4arch4Sm80ELb0ELb0ELb1ELb0ELb1ELb0ELb1ELb0EEENS1_21CollectiveEpilogueFwdINS6_IJS8_SA_S9_EEENS6_IJNS7_ILi1EEESI_SI_EEESC_SE_Li256ELb0ELb1ELb0ELb0EEENS1_19SingleTileSchedulerILb0ELb0ELb1ELi128EEEEEEEEEvNT_6ParamsE)
        .other          _ZN7cutlass13device_kernelIN5flash19enable_sm80_to_sm89INS1_16FlashAttnFwdSm80INS1_25CollectiveMainloopFwdSm80ILi8ELi1ELb1EN4cute5tupleIJNS5_1CILi128EEENS7_ILi64EEENS7_ILi256EEEEEELi256ENS_10bfloat16_tEfNS_4arch4Sm80ELb0ELb0ELb1ELb0ELb1ELb0ELb1ELb0EEENS1_21CollectiveEpilogueFwdINS6_IJS8_SA_S9_EEENS6_IJNS7_ILi1EEESI_SI_EEESC_SE_Li256ELb0ELb1ELb0ELb0EEENS1_19SingleTileSchedulerILb0ELb0ELb1ELi128EEEEEEEEEvNT_6ParamsE,@"STO_CUDA_ENTRY STV_DEFAULT"
_ZN7cutlass13device_kernelIN5flash19enable_sm80_to_sm89INS1_16FlashAttnFwdSm80INS1_25CollectiveMainloopFwdSm80ILi8ELi1ELb1EN4cute5tupleIJNS5_1CILi128EEENS7_ILi64EEENS7_ILi256EEEEEELi256ENS_10bfloat16_tEfNS_4arch4Sm80ELb0ELb0ELb1ELb0ELb1ELb0ELb1ELb0EEENS1_21CollectiveEpilogueFwdINS6_IJS8_SA_S9_EEENS6_IJNS7_ILi1EEESI_SI_EEESC_SE_Li256ELb0ELb1ELb0ELb0EEENS1_19SingleTileSchedulerILb0ELb0ELb1ELi128EEEEEEEEEvNT_6ParamsE:
[----:B------:R-:W-:-:S03]  /*0000*/  MOV R1, c[0x0][0x28] ;  /* 0x00000a0000017a02 */ /* 0x000fc60000000f00 */
[----:B------:R-:W1:Y:S01]  /*0010*/  S2UR UR16, SR_CTAID.Z ;  /* 0x00000000001079c3 */ /* 0x000e620000002700 */
[----:B------:R-:W-:Y:S02]  /*0020*/  IADD3 R1, R1, -0xc0, RZ ;  /* 0xffffff4001017810 */ /* 0x000fe40007ffe0ff */
[----:B-1----:R-:W-:-:S13]  /*0030*/  ISETP.LE.AND P0, PT, RZ, UR16, PT ;  /* 0x00000010ff007c0c */ /* 0x002fda000bf03270 */
[----:B------:R-:W-:Y:S05]  /*0040*/  @!P0 EXIT ;  /* 0x000000000000894d */ /* 0x000fea0003800000 */
[----:B------:R-:W-:Y:S02]  /*0050*/  ULDC.64 UR6, c[0x0][0x370] ;  /* 0x0000dc0000067ab9 */ /* 0x000fe40000000a00 */
[----:B------:R-:W-:Y:S02]  /*0060*/  UISETP.NE.U32.AND UP1, UPT, URZ, UR6, UPT ;  /* 0x000000063f00728c */ /* 0x000fe4000bf25070 */
[----:B------:R-:W-:Y:S02]  /*0070*/  ULDC.64 UR4, c[0x0][0x340] ;  /* 0x0000d00000047ab9 */ /* 0x000fe40000000a00 */
[----:B------:R-:W-:Y:S02]  /*0080*/  UISETP.NE.AND.EX UP1, UPT, URZ, UR7, UPT, UP1 ;  /* 0x000000073f00728c */ /* 0x000fe4000bf25310 */
[----:B------:R-:W-:Y:S02]  /*0090*/  UISETP.NE.U32.AND UP0, UPT, URZ, UR4, UPT ;  /* 0x000000043f00728c */ /* 0x000fe4000bf05070 */
[----:B------:R-:W-:-:S02]  /*00a0*/  ULDC.64 UR8, c[0x0][0x370] ;  /* 0x0000dc0000087ab9 */ /* 0x000fc40000000a00 */
[----:B------:R-:W-:Y:S01]  /*00b0*/  UISETP.NE.AND.EX UP0, UPT, URZ, UR5, UPT, UP0 ;  /* 0x000000053f00728c */ /* 0x000fe2000bf05300 */
[----:B------:R-:W-:Y:S01]  /*00c0*/  PLOP3.LUT P1, PT, PT, PT, UP1, 0x80, 0x0 ;  /* 0x000000000000781c */ /* 0x000fe20003f2f018 */
[----:B------:R-:W-:Y:S02]  /*00d0*/  ULDC.64 UR14, c[0x0][0x118] ;  /* 0x00004600000e7ab9 */ /* 0x000fe40000000a00 */
[----:B------:R-:W-:Y:S02]  /*00e0*/  ULDC.64 UR6, c[0x0][0x340] ;  /* 0x0000d00000067ab9 */ /* 0x000fe40000000a00 */
[----:B------:R-:W-:Y:S01]  /*00f0*/  @UP1 UMOV UR5, 0x4 ;  /* 0x0000000400051882 */ /* 0x000fe20000000000 */
[----:B------:R-:W-:Y:S01]  /*0100*/  PLOP3.LUT P0, PT, PT, PT, UP0, 0x80, 0x0 ;  /* 0x000000000000781c */ /* 0x000fe20003f0f008 */
[----:B------:R-:W-:-:S03]  /*0110*/  @UP1 UIMAD.WIDE UR8, UR16, UR5, UR8 ;  /* 0x00000005100812a5 */ /* 0x000fc6000f8e0208 */
[----:B------:R-:W-:Y:S02]  /*0120*/  @UP0 UMOV UR4, 0x4 ;  /* 0x0000000400040882 */ /* 0x000fe40000000000 */
[----:B------:R-:W-:Y:S01]  /*0130*/  @UP0 UIMAD.WIDE UR4, UR16, UR4, UR6 ;  /* 0x00000004100402a5 */ /* 0x000fe2000f8e0206 */
[----:B------:R-:W-:Y:S02]  /*0140*/  IMAD.U32 R4, RZ, RZ, UR8 ;  /* 0x00000008ff047e24 */ /* 0x000fe4000f8e00ff */
[----:B------:R-:W-:-:S03]  /*0150*/  IMAD.U32 R5, RZ, RZ, UR9 ;  /* 0x00000009ff057e24 */ /* 0x000fc6000f8e00ff */
[----:B------:R-:W-:Y:S01]  /*0160*/  IMAD.U32 R2, RZ, RZ, UR4 ;  /* 0x00000004ff027e24 */ /* 0x000fe2000f8e00ff */
[----:B------:R-:W-:Y:S01]  /*0170*/  ULDC UR4, c[0x0][0x2ac] ;  /* 0x0000ab0000047ab9 */ /* 0x000fe20000000800 */
[----:B------:R-:W2:Y:S01]  /*0180*/  @P1 LDG.E R4, [R4.64] ;  /* 0x0000000e04041981 */ /* 0x000ea2000c1e1900 */
[----:B------:R-:W-:-:S05]  /*0190*/  IMAD.U32 R3, RZ, RZ, UR5 ;  /* 0x00000005ff037e24 */ /* 0x000fca000f8e00ff */
[----:B------:R1:W3:Y:S04]  /*01a0*/  @P0 LDG.E R2, [R2.64] ;  /* 0x0000000e02020981 */ /* 0x0002e8000c1e1900 */
[----:B------:R-:W4:Y:S01]  /*01b0*/  S2R R27, SR_TID.X ;  /* 0x00000000001b7919 */ /* 0x000f220000002100 */
[----:B------:R-:W-:Y:S02]  /*01c0*/  ULDC UR6, c[0x0][0x1d0] ;  /* 0x0000740000067ab9 */ /* 0x000fe40000000800 */
[----:B------:R-:W-:Y:S02]  /*01d0*/  UIMAD UR6, UR4, UR6, 0x3f ;  /* 0x0000003f040674a4 */ /* 0x000fe4000f8e0206 */
[----:B------:R-:W-:Y:S02]  /*01e0*/  UMOV UR11, URZ ;  /* 0x0000003f000b7c82 */ /* 0x000fe40008000000 */
[----:B------:R-:W-:-:S04]  /*01f0*/  USHF.R.S32.HI UR5, URZ, 0x1f, UR6 ;  /* 0x0000001f3f057899 */ /* 0x000fc80008011406 */
[----:B------:R-:W-:Y:S01]  /*0200*/  ULEA.HI UR5, UR5, UR6, URZ, 0x6 ;  /* 0x0000000605057291 */ /* 0x000fe2000f8f303f */
[----:B----4-:R-:W-:-:S04]  /*0210*/  SHF.R.S32.HI R26, RZ, 0x1f, R27 ;  /* 0x0000001fff1a7819 */ /* 0x010fc8000001141b */
[----:B-1----:R-:W-:Y:S01]  /*0220*/  LEA.HI R3, R26, R27, RZ, 0x3 ;  /* 0x0000001b1a037211 */ /* 0x002fe200078f18ff */
[----:B------:R-:W-:-:S03]  /*0230*/  USHF.R.S32.HI UR8, URZ, 0x6, UR5 ;  /* 0x000000063f087899 */ /* 0x000fc60008011405 */
[----:B------:R-:W-:Y:S02]  /*0240*/  LOP3.LUT R0, R3, 0xfffffff8, RZ, 0xc0, !PT ;  /* 0xfffffff803007812 */ /* 0x000fe400078ec0ff */
[----:B------:R-:W-:-:S03]  /*0250*/  SHF.R.S32.HI R18, RZ, 0x3, R3 ;  /* 0x00000003ff127819 */ /* 0x000fc60000011403 */
[----:B------:R-:W-:Y:S02]  /*0260*/  IMAD.IADD R20, R27, 0x1, -R0 ;  /* 0x000000011b147824 */ /* 0x000fe400078e0a00 */
[----:B------:R-:W-:Y:S02]  /*0270*/  IMAD.U32 R0, RZ, RZ, UR8 ;  /* 0x00000008ff007e24 */ /* 0x000fe4000f8e00ff */
[----:B------:R-:W-:Y:S02]  /*0280*/  IMAD R86, R20, 0x20, R18 ;  /* 0x0000002014567824 */ /* 0x000fe400078e0212 */
[----:B------:R-:W-:Y:S01]  /*0290*/  IMAD.MOV.U32 R87, RZ, RZ, c[0x0][0x2b8] ;  /* 0x0000ae00ff577624 */ /* 0x000fe200078e00ff */
[----:B------:R-:W-:Y:S01]  /*02a0*/  ULDC UR10, c[0x0][0x1d0] ;  /* 0x00007400000a7ab9 */ /* 0x000fe20000000800 */
[----:B------:R-:W-:Y:S01]  /*02b0*/  IMAD R0, R0, 0x40, R86 ;  /* 0x0000004000007824 */ /* 0x000fe200078e0256 */
[----:B------:R-:W-:Y:S02]  /*02c0*/  UIMAD UR10, UR4, UR10, URZ ;  /* 0x0000000a040a72a4 */ /* 0x000fe4000f8e023f */
[----:B------:R-:W-:Y:S01]  /*02d0*/  ISETP.NE.AND P2, PT, R87, 0x1, PT ;  /* 0x000000015700780c */ /* 0x000fe20003f45270 */
[----:B------:R-:W-:Y:S01]  /*02e0*/  ULDC.64 UR4, c[0x0][0x2b0] ;  /* 0x0000ac0000047ab9 */ /* 0x000fe20000000a00 */
[----:B------:R-:W-:-:S02]  /*02f0*/  IADD3 R0, R0, -0x40, RZ ;  /* 0xffffffc000007810 */ /* 0x000fc40007ffe0ff */
[----:B------:R-:W-:Y:S01]  /*0300*/  LOP3.LUT R176, R176, 0xffffffef, RZ, 0xc0, !PT ;  /* 0xffffffefb0b07812 */ /* 0x000fe200078ec0ff */
[----:B------:R-:W-:-:S08]  /*0310*/  IMAD.MOV.U32 R36, RZ, RZ, RZ ;  /* 0x000000ffff247224 */ /* 0x000fd000078e00ff */
[----:B------:R-:W-:Y:S01]  /*0320*/  @P2 LOP3.LUT R176, R176, 0x10, RZ, 0xfc, !PT ;  /* 0x00000010b0b02812 */ /* 0x000fe200078efcff */
[----:B------:R-:W1:Y:S01]  /*0330*/  S2UR UR9, SR_CTAID.Y ;  /* 0x00000000000979c3 */ /* 0x000e620000002600 */
[----:B------:R-:W4:Y:S01]  /*0340*/  S2R R7, SR_CTAID.X ;  /* 0x0000000000077919 */ /* 0x000f220000002500 */
[----:B------:R-:W-:Y:S01]  /*0350*/  IMAD.MOV.U32 R11, RZ, RZ, c[0x0][0x2c4] ;  /* 0x0000b100ff0b7624 */ /* 0x000fe200078e00ff */
[----:B------:R-:W-:Y:S01]  /*0360*/  USHF.R.S32.HI UR18, URZ, 0x1f, UR16 ;  /* 0x0000001f3f127899 */ /* 0x000fe20008011410 */
[----:B----4-:R-:W-:Y:S01]  /*0370*/  IMAD R8, R7, 0x80, R86 ;  /* 0x0000008007087824 */ /* 0x010fe200078e0256 */
[----:B------:R-:W-:Y:S06]  /*0380*/  BAR.SYNC.DEFER_BLOCKING 0x0 ;  /* 0x0000000000007b1d */ /* 0x000fec0000010000 */
[----:B--2---:R-:W2:Y:S08]  /*0390*/  @P1 R2UR UR11, R4 ;  /* 0x00000000040b13c2 */ /* 0x004eb000000e0000 */
[----:B---3--:R3:W4:Y:S01]  /*03a0*/  @P0 R2UR UR7, R2 ;  /* 0x00000000020703c2 */ /* 0x00872200000e0000 */
[----:B------:R-:W-:Y:S01]  /*03b0*/  ISETP.GE.AND P0, PT, R0, UR10, PT ;  /* 0x0000000a00007c0c */ /* 0x000fe2000bf06270 */
[----:B----4-:R-:W-:-:S02]  /*03c0*/  @!UP0 UMOV UR7, UR16 ;  /* 0x0000001000078c82 */ /* 0x010fc40008000000 */
[----:B------:R-:W-:Y:S01]  /*03d0*/  USHF.R.S32.HI UR6, URZ, 0x1f, UR7 ;  /* 0x0000001f3f067899 */ /* 0x000fe20008011407 */
[----:B------:R-:W-:-:S03]  /*03e0*/  ISETP.GT.OR P0, PT, R86, 0x3f, P0 ;  /* 0x0000003f5600780c */ /* 0x000fc60000704670 */
[----:B------:R-:W-:Y:S01]  /*03f0*/  UIMAD UR6, UR6, UR4, URZ ;  /* 0x00000004060672a4 */ /* 0x000fe2000f8e023f */
[----:B--2---:R-:W-:Y:S01]  /*0400*/  IADD3 R15, R0, UR11, RZ ;  /* 0x0000000b000f7c10 */ /* 0x004fe2000fffe0ff */
[----:B------:R-:W-:-:S04]  /*0410*/  UIMAD.WIDE.U32 UR12, UR7, UR4, URZ ;  /* 0x00000004070c72a5 */ /* 0x000fc8000f8e003f */
[----:B------:R-:W-:Y:S01]  /*0420*/  @P2 IMAD.HI.U32 R0, R15, c[0x0][0x2bc], RZ ;  /* 0x0000af000f002a27 */ /* 0x000fe200078e00ff */
[----:B------:R-:W-:-:S03]  /*0430*/  UIMAD UR6, UR7, UR5, UR6 ;  /* 0x00000005070672a4 */ /* 0x000fc6000f8e0206 */
[----:B------:R-:W-:Y:S01]  /*0440*/  IMAD.MOV.U32 R12, RZ, RZ, R15 ;  /* 0x000000ffff0c7224 */ /* 0x000fe200078e000f */
[----:B------:R-:W-:Y:S01]  /*0450*/  @P2 SHF.R.U32.HI R12, RZ, c[0x0][0x2c0], R0 ;  /* 0x0000b000ff0c2a19 */ /* 0x000fe20000011600 */
[----:B------:R-:W-:Y:S02]  /*0460*/  UIADD3 UR6, UR13, UR6, URZ ;  /* 0x000000060d067290 */ /* 0x000fe4000fffe03f */
[----:B-1----:R-:W-:Y:S01]  /*0470*/  USHF.R.S32.HI UR7, URZ, 0x1f, UR9 ;  /* 0x0000001f3f077899 */ /* 0x002fe20008011409 */
[----:B------:R-:W-:Y:S01]  /*0480*/  @!P0 IADD3 R0, P2, R12, UR12, RZ ;  /* 0x0000000c0c008c10 */ /* 0x000fe2000ff5e0ff */
[----:B------:R-:W-:-:S03]  /*0490*/  ULDC.64 UR4, c[0x0][0x1b8] ;  /* 0x00006e0000047ab9 */ /* 0x000fc60000000a00 */
[----:B---3--:R-:W-:Y:S02]  /*04a0*/  @!P0 LEA R2, P1, R0, c[0x0][0x2a0], 0x2 ;  /* 0x0000a80000028a11 */ /* 0x008fe400078210ff */
[----:B------:R-:W-:-:S04]  /*04b0*/  @!P0 LEA.HI.X.SX32 R3, R12, UR6, 0x1, P2 ;  /* 0x000000060c038c11 */ /* 0x000fc800090f0eff */
[----:B------:R-:W-:-:S05]  /*04c0*/  @!P0 LEA.HI.X R3, R0, c[0x0][0x2a4], R3, 0x2, P1 ;  /* 0x0000a90000038a11 */ /* 0x000fca00008f1403 */
[----:B------:R1:W2:Y:S01]  /*04d0*/  @!P0 LDG.E R36, [R2.64] ;  /* 0x0000000e02248981 */ /* 0x0002a2000c1e1900 */
[----:B------:R-:W-:Y:S01]  /*04e0*/  ISETP.NE.AND P0, PT, R11, 0x1, PT ;  /* 0x000000010b00780c */ /* 0x000fe20003f05270 */
[----:B------:R-:W-:Y:S02]  /*04f0*/  UIMAD UR17, UR7, UR4, URZ ;  /* 0x00000004071172a4 */ /* 0x000fe4000f8e023f */
[----:B------:R-:W-:Y:S02]  /*0500*/  UIMAD.WIDE.U32 UR20, UR9, UR4, URZ ;  /* 0x00000004091472a5 */ /* 0x000fe4000f8e003f */
[----:B------:R-:W-:-:S03]  /*0510*/  UIMAD UR17, UR9, UR5, UR17 ;  /* 0x00000005091172a4 */ /* 0x000fc6000f8e0211 */
[----:B------:R-:W-:Y:S02]  /*0520*/  ULDC.64 UR4, c[0x0][0x1c0] ;  /* 0x0000700000047ab9 */ /* 0x000fe40000000a00 */
[----:B------:R-:W-:Y:S02]  /*0530*/  UIMAD UR18, UR18, UR4, URZ ;  /* 0x00000004121272a4 */ /* 0x000fe4000f8e023f */
[----:B------:R-:W-:Y:S01]  /*0540*/  UIADD3 UR21, UR21, UR17, URZ ;  /* 0x0000001115157290 */ /* 0x000fe2000fffe03f */
[----:B------:R-:W-:Y:S01]  /*0550*/  @P0 IMAD.HI.U32 R0, R8, c[0x0][0x2c8], RZ ;  /* 0x0000b20008000a27 */ /* 0x000fe200078e00ff */
[----:B------:R-:W-:Y:S02]  /*0560*/  UIMAD UR5, UR16, UR5, UR18 ;  /* 0x00000005100572a4 */ /* 0x000fe4000f8e0212 */
[----:B------:R-:W-:Y:S01]  /*0570*/  UIMAD.WIDE.U32 UR16, UR16, UR4, UR20 ;  /* 0x00000004101072a5 */ /* 0x000fe2000f8e0014 */
[----:B------:R-:W-:Y:S01]  /*0580*/  IMAD.MOV.U32 R4, RZ, RZ, R8 ;  /* 0x000000ffff047224 */ /* 0x000fe200078e0008 */
[----:B------:R-:W-:-:S02]  /*0590*/  @P0 SHF.R.U32.HI R4, RZ, c[0x0][0x2cc], R0 ;  /* 0x0000b300ff040a19 */ /* 0x000fc40000011600 */
[----:B------:R-:W-:Y:S02]  /*05a0*/  UIADD3 UR5, UR17, UR5, URZ ;  /* 0x0000000511057290 */ /* 0x000fe4000fffe03f */
[--C-:B------:R-:W-:Y:S01]  /*05b0*/  SHF.R.S32.HI R5, RZ, 0x1f, R4.reuse ;  /* 0x0000001fff057819 */ /* 0x100fe20000011404 */
[----:B------:R-:W-:Y:S02]  /*05c0*/  IMAD.MOV R0, RZ, RZ, -R4 ;  /* 0x000000ffff007224 */ /* 0x000fe400078e0a04 */
[----:B-1----:R-:W-:Y:S02]  /*05d0*/  IMAD.U32 R3, RZ, RZ, UR17 ;  /* 0x00000011ff037e24 */ /* 0x002fe4000f8e00ff */
[----:B------:R-:W-:Y:S02]  /*05e0*/  IMAD R6, R5, c[0x0][0x1b0], RZ ;  /* 0x00006c0005067a24 */ /* 0x000fe400078e02ff */
[----:B------:R-:W-:Y:S02]  /*05f0*/  IMAD.U32 R2, RZ, RZ, UR16 ;  /* 0x00000010ff027e24 */ /* 0x000fe4000f8e00ff */
[----:B------:R-:W-:-:S02]  /*0600*/  IMAD.U32 R3, RZ, RZ, UR5 ;  /* 0x00000005ff037e24 */ /* 0x000fc4000f8e00ff */
[----:B------:R-:W-:Y:S01]  /*0610*/  IMAD.SHL.U32 R179, R20, 0x8, RZ ;  /* 0x0000000814b37824 */ /* 0x000fe200078e00ff */
[----:B------:R-:W-:Y:S01]  /*0620*/  STL [R1+0x88], R86 ;  /* 0x0000885601007387 */ /* 0x000fe20000100800 */
[----:B------:R-:W-:Y:S01]  /*0630*/  IMAD R5, R0, c[0x0][0x2c4], R8 ;  /* 0x0000b10000057a24 */ /* 0x000fe200078e0208 */
[----:B------:R-:W-:Y:S01]  /*0640*/  LEA.HI R16, R26, R27, RZ, 0x4 ;  /* 0x0000001b1a107211 */ /* 0x000fe200078f20ff */
[----:B------:R-:W-:Y:S01]  /*0650*/  IMAD.WIDE.U32 R2, R4, c[0x0][0x1b0], R2 ;  /* 0x00006c0004027a25 */ /* 0x000fe200078e0002 */
[----:B------:R-:W-:-:S03]  /*0660*/  ULDC.64 UR4, c[0x0][0x1e8] ;  /* 0x00007a0000047ab9 */ /* 0x000fc60000000a00 */
[----:B------:R-:W-:Y:S01]  /*0670*/  IMAD R0, R4, c[0x0][0x1b4], R6 ;  /* 0x00006d0004007a24 */ /* 0x000fe200078e0206 */
[----:B------:R-:W-:-:S03]  /*0680*/  SHF.R.S32.HI R4, RZ, 0x1f, R5 ;  /* 0x0000001fff047819 */ /* 0x000fc60000011405 */
[----:B------:R-:W-:Y:S02]  /*0690*/  IMAD.IADD R3, R3, 0x1, R0 ;  /* 0x0000000103037824 */ /* 0x000fe400078e0200 */
[----:B------:R-:W-:Y:S02]  /*06a0*/  IMAD R0, R4, c[0x0][0x1a8], RZ ;  /* 0x00006a0004007a24 */ /* 0x000fe400078e02ff */
[----:B------:R-:W-:-:S04]  /*06b0*/  IMAD.WIDE.U32 R2, R5, c[0x0][0x1a8], R2 ;  /* 0x00006a0005027a25 */ /* 0x000fc800078e0002 */
[----:B------:R-:W-:Y:S01]  /*06c0*/  IMAD R0, R5, c[0x0][0x1ac], R0 ;  /* 0x00006b0005007a24 */ /* 0x000fe200078e0200 */
[----:B------:R-:W-:-:S03]  /*06d0*/  LEA R14, P0, R2, c[0x0][0x160], 0x1 ;  /* 0x00005800020e7a11 */ /* 0x000fc600078008ff */
[----:B------:R-:W-:Y:S02]  /*06e0*/  IMAD.IADD R0, R3, 0x1, R0 ;  /* 0x0000000103007824 */ /* 0x000fe400078e0200 */
[----:B------:R-:W-:Y:S02]  /*06f0*/  IMAD.SHL.U32 R3, R18, 0x40, RZ ;  /* 0x0000004012037824 */ /* 0x000fe400078e00ff */
[----:B------:R-:W-:Y:S01]  /*0700*/  IMAD R11, R11, c[0x0][0x168], RZ ;  /* 0x00005a000b0b7a24 */ /* 0x000fe200078e02ff */
[----:B------:R-:W-:Y:S01]  /*0710*/  LEA.HI.X R13, R2, c[0x0][0x164], R0, 0x1, P0 ;  /* 0x00005900020d7a11 */ /* 0x000fe200000f0c00 */
[----:B------:R-:W-:Y:S01]  /*0720*/  IMAD R17, R7, 0x80, R18 ;  /* 0x0000008007117824 */ /* 0x000fe200078e0212 */
[----:B------:R-:W-:Y:S01]  /*0730*/  LOP3.LUT R0, R3, 0x1c0, RZ, 0xc0, !PT ;  /* 0x000001c003007812 */ /* 0x000fe200078ec0ff */
[----:B------:R-:W-:Y:S01]  /*0740*/  SHFL.IDX PT, R2, R14, RZ, 0x181f ;  /* 0x00181fff0e027589 */ /* 0x000fe200000e0000 */
[----:B------:R-:W-:Y:S02]  /*0750*/  LEA.HI R5, R26, R27, RZ, 0x6 ;  /* 0x0000001b1a057211 */ /* 0x000fe400078f30ff */
[----:B------:R-:W-:Y:S01]  /*0760*/  ISETP.GE.AND P0, PT, R17, R11, PT ;  /* 0x0000000b1100720c */ /* 0x000fe20003f06270 */
[----:B------:R-:W1:Y:S01]  /*0770*/  SHFL.IDX PT, R3, R13, RZ, 0x181f ;  /* 0x00181fff0d037589 */ /* 0x000e6200000e0000 */
[----:B------:R-:W-:-:S02]  /*0780*/  SHF.R.U32.HI R4, RZ, 0x3, R0 ;  /* 0x00000003ff047819 */ /* 0x000fc40000011600 */
[----:B------:R-:W-:-:S04]  /*0790*/  LOP3.LUT R0, R0, 0x38, R179, 0xf8, !PT ;  /* 0x0000003800007812 */ /* 0x000fc800078ef8b3 */
[----:B------:R-:W-:Y:S01]  /*07a0*/  LOP3.LUT R0, R0, R4, RZ, 0x3c, !PT ;  /* 0x0000000400007212 */ /* 0x000fe200078e3cff */
[----:B------:R-:W-:Y:S01]  /*07b0*/  IMAD.SHL.U32 R4, R5, 0x8, RZ ;  /* 0x0000000805047824 */ /* 0x000fe200078e00ff */
[C---:B------:R-:W-:Y:S02]  /*07c0*/  IADD3 R134, R179.reuse, 0x40, RZ ;  /* 0x00000040b3867810 */ /* 0x040fe40007ffe0ff */
[C---:B------:R-:W-:Y:S02]  /*07d0*/  IADD3 R133, R179.reuse, 0x80, RZ ;  /* 0x00000080b3857810 */ /* 0x040fe40007ffe0ff */
[----:B------:R-:W-:Y:S02]  /*07e0*/  IADD3 R177, R179, 0xc0, RZ ;  /* 0x000000c0b3b17810 */ /* 0x000fe40007ffe0ff */
[----:B------:R-:W-:Y:S02]  /*07f0*/  LOP3.LUT R178, R0, 0xfffffe00, R4, 0xf8, !PT ;  /* 0xfffffe0000b27812 */ /* 0x000fe400078ef804 */
[----:B------:R-:W-:-:S02]  /*0800*/  @!P0 SHF.R.S32.HI R4, RZ, 0x1f, R134 ;  /* 0x0000001fff048819 */ /* 0x000fc40000011486 */
[----:B------:R-:W-:Y:S02]  /*0810*/  @!P0 SHF.R.S32.HI R0, RZ, 0x1f, R133 ;  /* 0x0000001fff008819 */ /* 0x000fe40000011485 */
[----:B------:R-:W-:Y:S02]  /*0820*/  @!P0 SHF.R.S32.HI R5, RZ, 0x1f, R177 ;  /* 0x0000001fff058819 */ /* 0x000fe400000114b1 */
[----:B------:R-:W-:Y:S02]  /*0830*/  ISETP.GE.AND P6, PT, R179, c[0x0][0x198], PT ;  /* 0x00006600b3007a0c */ /* 0x000fe40003fc6270 */
[----:B------:R-:W-:Y:S02]  /*0840*/  @!P0 LEA.HI R6, R4, R134, RZ, 0x3 ;  /* 0x0000008604068211 */ /* 0x000fe400078f18ff */
[----:B------:R-:W-:Y:S02]  /*0850*/  ISETP.GE.AND P5, PT, R134, c[0x0][0x198], PT ;  /* 0x0000660086007a0c */ /* 0x000fe40003fa6270 */
[----:B------:R-:W-:-:S02]  /*0860*/  @!P0 LEA.HI R4, R0, R133, RZ, 0x3 ;  /* 0x0000008500048211 */ /* 0x000fc400078f18ff */
[----:B------:R-:W-:Y:S02]  /*0870*/  ISETP.GE.AND P4, PT, R133, c[0x0][0x198], PT ;  /* 0x0000660085007a0c */ /* 0x000fe40003f86270 */
[----:B------:R-:W-:Y:S02]  /*0880*/  @!P0 LEA.HI R0, R5, R177, RZ, 0x3 ;  /* 0x000000b105008211 */ /* 0x000fe400078f18ff */
[----:B------:R-:W-:Y:S02]  /*0890*/  ISETP.GE.AND P3, PT, R177, c[0x0][0x198], PT ;  /* 0x00006600b1007a0c */ /* 0x000fe40003f66270 */
[----:B------:R-:W-:Y:S01]  /*08a0*/  @!P0 LOP3.LUT R6, R6, 0xfffffff8, RZ, 0xc0, !PT ;  /* 0xfffffff806068812 */ /* 0x000fe200078ec0ff */
[----:B------:R3:W-:Y:S01]  /*08b0*/  STL [R1+0xb4], R8 ;  /* 0x0000b40801007387 */ /* 0x0007e20000100800 */
[----:B------:R-:W-:Y:S02]  /*08c0*/  @!P0 LOP3.LUT R4, R4, 0xfffffff8, RZ, 0xc0, !PT ;  /* 0xfffffff804048812 */ /* 0x000fe400078ec0ff */
[----:B------:R-:W-:Y:S01]  /*08d0*/  @!P0 LOP3.LUT R10, R0, 0xfffffff8, RZ, 0xc0, !PT ;  /* 0xfffffff8000a8812 */ /* 0x000fe200078ec0ff */
[----:B------:R-:W-:-:S02]  /*08e0*/  @!P0 IMAD.SHL.U32 R0, R178, 0x2, RZ ;  /* 0x00000002b2008824 */ /* 0x000fc400078e00ff */
[----:B-1----:R-:W-:-:S04]  /*08f0*/  @!P0 IMAD.WIDE R6, R6, 0x2, R2 ;  /* 0x0000000206068825 */ /* 0x002fc800078e0202 */
[----:B------:R-:W-:-:S04]  /*0900*/  @!P0 IMAD.WIDE R4, R4, 0x2, R2 ;  /* 0x0000000204048825 */ /* 0x000fc800078e0202 */
[----:B---3--:R-:W-:-:S04]  /*0910*/  @!P0 IMAD.WIDE R8, R179, 0x2, R2 ;  /* 0x00000002b3088825 */ /* 0x008fc800078e0202 */
[----:B------:R-:W-:Y:S01]  /*0920*/  @!P0 IMAD.WIDE R2, R10, 0x2, R2 ;  /* 0x000000020a028825 */ /* 0x000fe200078e0202 */
[----:B------:R-:W-:Y:S01]  /*0930*/  @!PT LDS RZ, [RZ] ;  /* 0x00000000fffff984 */ /* 0x000fe20000000800 */
[----:B------:R1:W-:Y:S04]  /*0940*/  @!P0 LDGSTS.E.BYPASS.LTC128B.128 [R0+0x100], [R8.64], !P6 ;  /* 0x0010000008008fae */ /* 0x0003e8000f101d4e */
[----:B------:R3:W-:Y:S04]  /*0950*/  @!P0 LDGSTS.E.BYPASS.LTC128B.128 [R0+0x4100], [R6.64], !P5 ;  /* 0x0410000006008fae */ /* 0x0007e8000e901d4e */
[----:B------:R4:W-:Y:S04]  /*0960*/  @!P0 LDGSTS.E.BYPASS.LTC128B.128 [R0+0x8100], [R4.64], !P4 ;  /* 0x0810000004008fae */ /* 0x0009e8000e101d4e */
[----:B------:R5:W-:Y:S01]  /*0970*/  @!P0 LDGSTS.E.BYPASS.LTC128B.128 [R0+0xc100], [R2.64], !P3 ;  /* 0x0c10000002008fae */ /* 0x000be2000d901d4e */
[----:B-1----:R-:W-:-:S04]  /*0980*/  IADD3 R8, R17, 0x20, RZ ;  /* 0x0000002011087810 */ /* 0x002fc80007ffe0ff */
[----:B------:R-:W-:Y:S01]  /*0990*/  ISETP.GE.AND P0, PT, R8, R11, PT ;  /* 0x0000000b0800720c */ /* 0x000fe20003f06270 */
[----:B-----5:R-:W-:Y:S04]  /*09a0*/  SHFL.IDX PT, R2, R14, 0x1, 0x181f ;  /* 0x00381f000e027f89 */ /* 0x020fe800000e0000 */
[----:B------:R-:W1:Y:S08]  /*09b0*/  SHFL.IDX PT, R3, R13, 0x1, 0x181f ;  /* 0x00381f000d037f89 */ /* 0x000e7000000e0000 */
[----:B----4-:R-:W-:-:S02]  /*09c0*/  @!P0 SHF.R.S32.HI R4, RZ, 0x1f, R134 ;  /* 0x0000001fff048819 */ /* 0x010fc40000011486 */
[----:B---3--:R-:W-:Y:S02]  /*09d0*/  @!P0 SHF.R.S32.HI R0, RZ, 0x1f, R133 ;  /* 0x0000001fff008819 */ /* 0x008fe40000011485 */
[----:B------:R-:W-:Y:S02]  /*09e0*/  @!P0 SHF.R.S32.HI R5, RZ, 0x1f, R177 ;  /* 0x0000001fff058819 */ /* 0x000fe400000114b1 */
[----:B------:R-:W-:Y:S02]  /*09f0*/  @!P0 LEA.HI R6, R4, R134, RZ, 0x3 ;  /* 0x0000008604068211 */ /* 0x000fe400078f18ff */
[----:B------:R-:W-:Y:S02]  /*0a00*/  @!P0 LEA.HI R4, R0, R133, RZ, 0x3 ;  /* 0x0000008500048211 */ /* 0x000fe400078f18ff */
[----:B------:R-:W-:Y:S02]  /*0a10*/  @!P0 LEA.HI R0, R5, R177, RZ, 0x3 ;  /* 0x000000b105008211 */ /* 0x000fe400078f18ff */
[----:B------:R-:W-:-:S02]  /*0a20*/  @!P0 LOP3.LUT R6, R6, 0xfffffff8, RZ, 0xc0, !PT ;  /* 0xfffffff806068812 */ /* 0x000fc400078ec0ff */
[----:B------:R-:W-:Y:S02]  /*0a30*/  @!P0 LOP3.LUT R4, R4, 0xfffffff8, RZ, 0xc0, !PT ;  /* 0xfffffff804048812 */ /* 0x000fe400078ec0ff */
[----:B------:R-:W-:Y:S01]  /*0a40*/  @!P0 LOP3.LUT R10, R0, 0xfffffff8, RZ, 0xc0, !PT ;  /* 0xfffffff8000a8812 */ /* 0x000fe200078ec0ff */
[----:B------:R-:W-:Y:S02]  /*0a50*/  @!P0 IMAD.SHL.U32 R0, R178, 0x2, RZ ;  /* 0x00000002b2008824 */ /* 0x000fe400078e00ff */
[----:B-1----:R-:W-:-:S04]  /*0a60*/  @!P0 IMAD.WIDE R8, R179, 0x2, R2 ;  /* 0x00000002b3088825 */ /* 0x002fc800078e0202 */
[--C-:B------:R-:W-:Y:S01]  /*0a70*/  @!P0 IMAD.WIDE R6, R6, 0x2, R2.reuse ;  /* 0x0000000206068825 */ /* 0x100fe200078e0202 */
[----:B------:R1:W-:Y:S03]  /*0a80*/  @!P0 LDGSTS.E.BYPASS.LTC128B.128 [R0+0x1100], [R8.64], !P6 ;  /* 0x0110000008008fae */ /* 0x0003e6000f101d4e */
[--C-:B------:R-:W-:Y:S01]  /*0a90*/  @!P0 IMAD.WIDE R4, R4, 0x2, R2.reuse ;  /* 0x0000000204048825 */ /* 0x100fe200078e0202 */
[----:B------:R3:W-:Y:S03]  /*0aa0*/  @!P0 LDGSTS.E.BYPASS.LTC128B.128 [R0+0x5100], [R6.64], !P5 ;  /* 0x0510000006008fae */ /* 0x0007e6000e901d4e */
[----:B------:R-:W-:Y:S01]  /*0ab0*/  @!P0 IMAD.WIDE R2, R10, 0x2, R2 ;  /* 0x000000020a028825 */ /* 0x000fe200078e0202 */
[----:B------:R1:W-:Y:S04]  /*0ac0*/  @!P0 LDGSTS.E.BYPASS.LTC128B.128 [R0+0x9100], [R4.64], !P4 ;  /* 0x0910000004008fae */ /* 0x0003e8000e101d4e */
[----:B------:R4:W-:Y:S01]  /*0ad0*/  @!P0 LDGSTS.E.BYPASS.LTC128B.128 [R0+0xd100], [R2.64], !P3 ;  /* 0x0d10000002008fae */ /* 0x0009e2000d901d4e */
[----:B---3--:R-:W-:-:S04]  /*0ae0*/  IADD3 R6, R17, 0x40, RZ ;  /* 0x0000004011067810 */ /* 0x008fc80007ffe0ff */
[----:B------:R-:W-:Y:S02]  /*0af0*/  ISETP.GE.AND P0, PT, R6, R11, PT ;  /* 0x0000000b0600720c */ /* 0x000fe40003f06270 */
[----:B------:R-:W-:Y:S01]  /*0b00*/  SHF.R.S32.HI R6, RZ, 0x4, R16 ;  /* 0x00000004ff067819 */ /* 0x000fe20000011410 */
[----:B----4-:R-:W-:Y:S01]  /*0b10*/  SHFL.IDX PT, R2, R14, 0x2, 0x181f ;  /* 0x00581f000e027f89 */ /* 0x010fe200000e0000 */
[----:B-1----:R-:W-:-:S03]  /*0b20*/  IMAD.MOV R0, RZ, RZ, -R12 ;  /* 0x000000ffff007224 */ /* 0x002fc600078e0a0c */
[----:B------:R-:W1:Y:S01]  /*0b30*/  SHFL.IDX PT, R3, R13, 0x2, 0x181f ;  /* 0x00581f000d037f89 */ /* 0x000e6200000e0000 */
[----:B------:R-:W-:Y:S01]  /*0b40*/  LEA.HI R5, R16, R6, RZ, 0x1 ;  /* 0x0000000610057211 */ /* 0x000fe200078f08ff */
[----:B------:R-:W-:Y:S01]  /*0b50*/  IMAD R37, R0, c[0x0][0x2b8], R15 ;  /* 0x0000ae0000257a24 */ /* 0x000fe200078e020f */
[----:B------:R-:W-:Y:S02]  /*0b60*/  IADD3 R4, R17, 0x60, RZ ;  /* 0x0000006011047810 */ /* 0x000fe40007ffe0ff */
[----:B------:R-:W-:Y:S02]  /*0b70*/  LOP3.LUT R0, R5, 0xfffffffe, RZ, 0xc0, !PT ;  /* 0xfffffffe05007812 */ /* 0x000fe400078ec0ff */
[----:B------:R-:W-:Y:S02]  /*0b80*/  ISETP.GE.AND P2, PT, R4, R11, PT ;  /* 0x0000000b0400720c */ /* 0x000fe40003f46270 */
[----:B------:R-:W-:Y:S02]  /*0b90*/  @!P0 SHF.R.S32.HI R5, RZ, 0x1f, R134 ;  /* 0x0000001fff058819 */ /* 0x000fe40000011486 */
[----:B------:R-:W-:Y:S01]  /*0ba0*/  SHF.R.S32.HI R25, RZ, 0x1f, R37 ;  /* 0x0000001fff197819 */ /* 0x000fe20000011425 */
[----:B------:R-:W-:Y:S01]  /*0bb0*/  IMAD.IADD R23, R6, 0x1, -R0 ;  /* 0x0000000106177824 */ /* 0x000fe200078e0a00 */
[----:B------:R-:W-:-:S02]  /*0bc0*/  @!P0 SHF.R.S32.HI R4, RZ, 0x1f, R133 ;  /* 0x0000001fff048819 */ /* 0x000fc40000011485 */
[----:B------:R-:W-:Y:S01]  /*0bd0*/  @!P0 SHF.R.S32.HI R0, RZ, 0x1f, R177 ;  /* 0x0000001fff008819 */ /* 0x000fe200000114b1 */
[----:B------:R-:W-:Y:S01]  /*0be0*/  IMAD R7, R25, c[0x0][0x1e0], RZ ;  /* 0x0000780019077a24 */ /* 0x000fe200078e02ff */
[----:B------:R-:W-:Y:S02]  /*0bf0*/  @!P0 LEA.HI R8, R5, R134, RZ, 0x3 ;  /* 0x0000008605088211 */ /* 0x000fe400078f18ff */
[----:B------:R-:W-:Y:S02]  /*0c00*/  @!P0 LEA.HI R6, R4, R133, RZ, 0x3 ;  /* 0x0000008504068211 */ /* 0x000fe400078f18ff */
[----:B------:R-:W-:Y:S01]  /*0c10*/  @!P0 LEA.HI R0, R0, R177, RZ, 0x3 ;  /* 0x000000b100008211 */ /* 0x000fe200078f18ff */
[C---:B------:R-:W-:Y:S01]  /*0c20*/  IMAD.WIDE.U32 R4, R37.reuse, c[0x0][0x1e0], RZ ;  /* 0x0000780025047a25 */ /* 0x040fe200078e00ff */
[----:B------:R-:W-:Y:S02]  /*0c30*/  @!P0 LOP3.LUT R8, R8, 0xfffffff8, RZ, 0xc0, !PT ;  /* 0xfffffff808088812 */ /* 0x000fe400078ec0ff */
[----:B------:R-:W-:Y:S01]  /*0c40*/  @!P0 LOP3.LUT R6, R6, 0xfffffff8, RZ, 0xc0, !PT ;  /* 0xfffffff806068812 */ /* 0x000fe200078ec0ff */
[----:B------:R-:W-:Y:S01]  /*0c50*/  IMAD R7, R37, c[0x0][0x1e4], R7 ;  /* 0x0000790025077a24 */ /* 0x000fe200078e0207 */
[----:B------:R-:W-:Y:S01]  /*0c60*/  @!P0 LOP3.LUT R12, R0, 0xfffffff8, RZ, 0xc0, !PT ;  /* 0xfffffff8000c8812 */ /* 0x000fe200078ec0ff */
[----:B------:R-:W-:-:S02]  /*0c70*/  @!P0 IMAD.SHL.U32 R0, R178, 0x2, RZ ;  /* 0x00000002b2008824 */ /* 0x000fc400078e00ff */
[----:B-1----:R-:W-:-:S04]  /*0c80*/  @!P0 IMAD.WIDE R10, R179, 0x2, R2 ;  /* 0x00000002b30a8825 */ /* 0x002fc800078e0202 */
[----:B------:R-:W-:Y:S01]  /*0c90*/  IMAD.IADD R5, R5, 0x1, R7 ;  /* 0x0000000105057824 */ /* 0x000fe200078e0207 */
[----:B------:R1:W-:Y:S01]  /*0ca0*/  @!P0 LDGSTS.E.BYPASS.LTC128B.128 [R0+0x2100], [R10.64], !P6 ;  /* 0x021000000a008fae */ /* 0x0003e2000f101d4e */
[----:B------:R-:W-:-:S04]  /*0cb0*/  @!P0 IMAD.WIDE R8, R8, 0x2, R2 ;  /* 0x0000000208088825 */ /* 0x000fc800078e0202 */
[--C-:B------:R-:W-:Y:S01]  /*0cc0*/  @!P0 IMAD.WIDE R6, R6, 0x2, R2.reuse ;  /* 0x0000000206068825 */ /* 0x100fe200078e0202 */
[----:B------:R1:W-:Y:S04]  /*0cd0*/  @!P0 LDGSTS.E.BYPASS.LTC128B.128 [R0+0x6100], [R8.64], !P5 ;  /* 0x0610000008008fae */ /* 0x0003e8000e901d4e */
[----:B------:R3:W-:Y:S01]  /*0ce0*/  @!P0 LDGSTS.E.BYPASS.LTC128B.128 [R0+0xa100], [R6.64], !P4 ;  /* 0x0a10000006008fae */ /* 0x0007e2000e101d4e */
[----:B------:R-:W-:Y:S01]  /*0cf0*/  @!P0 IMAD.WIDE R2, R12, 0x2, R2 ;  /* 0x000000020c028825 */ /* 0x000fe200078e0202 */
[----:B------:R-:W-:Y:S01]  /*0d00*/  UIMAD.WIDE.U32 UR18, UR9, UR4, URZ ;  /* 0x00000004091272a5 */ /* 0x000fe2000f8e003f */
[----:B--2---:R-:W-:Y:S01]  /*0d10*/  SHF.R.S32.HI R24, RZ, 0x1f, R36 ;  /* 0x0000001fff187819 */ /* 0x004fe20000011424 */
[----:B------:R-:W-:Y:S02]  /*0d20*/  UIMAD UR4, UR7, UR4, URZ ;  /* 0x00000004070472a4 */ /* 0x000fe4000f8e023f */
[----:B------:R1:W-:Y:S01]  /*0d30*/  @!P0 LDGSTS.E.BYPASS.LTC128B.128 [R0+0xe100], [R2.64], !P3 ;  /* 0x0e10000002008fae */ /* 0x0003e2000d901d4e */
[----:B------:R-:W-:Y:S01]  /*0d40*/  IMAD.WIDE.U32 R4, R36, c[0x0][0x1f0], R4 ;  /* 0x00007c0024047a25 */ /* 0x000fe200078e0004 */
[----:B------:R-:W-:Y:S01]  /*0d50*/  UIMAD UR4, UR9, UR5, UR4 ;  /* 0x00000005090472a4 */ /* 0x000fe2000f8e0204 */
[----:B---3--:R-:W-:-:S05]  /*0d60*/  LOP3.LUT R6, R16, 0xfffffff0, RZ, 0xc0, !PT ;  /* 0xfffffff010067812 */ /* 0x008fca00078ec0ff */
[----:B------:R-:W-:Y:S02]  /*0d70*/  IMAD.IADD R6, R27, 0x1, -R6 ;  /* 0x000000011b067824 */ /* 0x000fe400078e0a06 */
[----:B-1----:R-:W-:-:S03]  /*0d80*/  IMAD R0, R24, c[0x0][0x1f0], RZ ;  /* 0x00007c0018007a24 */ /* 0x002fc600078e02ff */
[----:B------:R-:W-:Y:S01]  /*0d90*/  SHF.R.S32.HI R2, RZ, 0x1f, R6 ;  /* 0x0000001fff027819 */ /* 0x000fe20000011406 */
[----:B------:R-:W-:Y:S01]  /*0da0*/  UIADD3 UR16, UR19, UR4, URZ ;  /* 0x0000000413107290 */ /* 0x000fe2000fffe03f */
[----:B------:R1:W-:Y:S02]  /*0db0*/  SHFL.IDX PT, R3, R13, 0x3, 0x181f ;  /* 0x00781f000d037f89 */ /* 0x0003e400000e0000 */
[----:B------:R-:W-:Y:S01]  /*0dc0*/  LEA.HI R21, R2, R6, RZ, 0x3 ;  /* 0x0000000602157211 */ /* 0x000fe200078f18ff */
[----:B------:R-:W-:Y:S01]  /*0dd0*/  IMAD R0, R36, c[0x0][0x1f4], R0 ;  /* 0x00007d0024007a24 */ /* 0x000fe200078e0200 */
[----:B------:R2:W3:Y:S01]  /*0de0*/  SHFL.IDX PT, R2, R14, 0x3, 0x181f ;  /* 0x00781f000e027f89 */ /* 0x0004e200000e0000 */
[----:B------:R-:W-:Y:S01]  /*0df0*/  IADD3 R4, P0, R4, UR18, RZ ;  /* 0x0000001204047c10 */ /* 0x000fe2000ff1e0ff */
[----:B------:R-:W-:Y:S01]  /*0e00*/  ULEA UR17, UR8, 0xffffffc0, 0x6 ;  /* 0xffffffc008117891 */ /* 0x000fe2000f8e303f */
[----:B------:R-:W-:Y:S01]  /*0e10*/  LOP3.LUT R8, R21, 0xfffffff8, RZ, 0xc0, !PT ;  /* 0xfffffff815087812 */ /* 0x000fe200078ec0ff */
[----:B------:R-:W-:Y:S01]  /*0e20*/  IMAD.SHL.U32 R7, R18, 0x8, RZ ;  /* 0x0000000812077824 */ /* 0x000fe200078e00ff */
[----:B------:R-:W-:Y:S01]  /*0e30*/  IADD3.X R5, R5, UR16, R0, P0, !PT ;  /* 0x0000001005057c10 */ /* 0x000fe200087fe400 */
[----:B------:R-:W-:Y:S01]  /*0e40*/  IMAD.SHL.U32 R0, R20, 0x40, RZ ;  /* 0x0000004014007824 */ /* 0x000fe200078e00ff */
[----:B------:R-:W-:Y:S01]  /*0e50*/  LEA R16, P0, R4, c[0x0][0x1c8], 0x1 ;  /* 0x0000720004107a11 */ /* 0x000fe200078008ff */
[----:B------:R-:W-:Y:S01]  /*0e60*/  UIADD3 UR17, UR10, -UR17, URZ ;  /* 0x800000110a117290 */ /* 0x000fe2000fffe03f */
[----:B------:R-:W-:Y:S01]  /*0e70*/  IMAD.IADD R19, R6, 0x1, -R8 ;  /* 0x0000000106137824 */ /* 0x000fe200078e0a08 */
[----:B------:R-:W-:Y:S01]  /*0e80*/  @!P2 SHF.R.S32.HI R6, RZ, 0x1f, R177 ;  /* 0x0000001fff06a819 */ /* 0x000fe200000114b1 */
[----:B------:R-:W-:Y:S01]  /*0e90*/  STL [R1+0x54], R36 ;  /* 0x0000542401007387 */ /* 0x000fe20000100800 */
[----:B------:R-:W-:Y:S01]  /*0ea0*/  LOP3.LUT R0, R0, 0x1c0, RZ, 0xc0, !PT ;  /* 0x000001c000007812 */ /* 0x000fe200078ec0ff */
[----:B------:R-:W-:Y:S01]  /*0eb0*/  UISETP.GE.AND UP0, UPT, UR10, 0x1, UPT ;  /* 0x000000010a00788c */ /* 0x000fe2000bf06270 */
[----:B------:R-:W-:Y:S01]  /*0ec0*/  IADD3 R18, -R18, UR17, RZ ;  /* 0x0000001112127c10 */ /* 0x000fe2000fffe1ff */
[----:B------:R-:W-:Y:S01]  /*0ed0*/  ULDC.64 UR4, c[0x0][0x210] ;  /* 0x0000840000047ab9 */ /* 0x000fe20000000a00 */
[----:B-1----:R-:W-:-:S02]  /*0ee0*/  LEA.HI.X R13, R4, c[0x0][0x1cc], R5, 0x1, P0 ;  /* 0x00007300040d7a11 */ /* 0x002fc400000f0c05 */
[----:B------:R-:W-:Y:S02]  /*0ef0*/  @!P2 SHF.R.S32.HI R5, RZ, 0x1f, R134 ;  /* 0x0000001fff05a819 */ /* 0x000fe40000011486 */
[----:B------:R-:W-:Y:S02]  /*0f00*/  @!P2 SHF.R.S32.HI R4, RZ, 0x1f, R133 ;  /* 0x0000001fff04a819 */ /* 0x000fe40000011485 */
[----:B------:R-:W-:Y:S02]  /*0f10*/  @!P2 LEA.HI R5, R5, R134, RZ, 0x3 ;  /* 0x000000860505a211 */ /* 0x000fe400078f18ff */
[----:B------:R-:W-:Y:S02]  /*0f20*/  LOP3.LUT R15, R0, 0x8, R7, 0xf8, !PT ;  /* 0x00000008000f7812 */ /* 0x000fe400078ef807 */
[----:B--2---:R-:W-:Y:S02]  /*0f30*/  SHF.R.U32.HI R14, RZ, 0x3, R0 ;  /* 0x00000003ff0e7819 */ /* 0x004fe40000011600 */
[----:B------:R-:W-:-:S02]  /*0f40*/  @!P2 LEA.HI R4, R4, R133, RZ, 0x3 ;  /* 0x000000850404a211 */ /* 0x000fc400078f18ff */
[----:B------:R-:W-:Y:S02]  /*0f50*/  @!P2 LEA.HI R0, R6, R177, RZ, 0x3 ;  /* 0x000000b10600a211 */ /* 0x000fe400078f18ff */
[----:B------:R-:W-:Y:S02]  /*0f60*/  ISETP.GE.AND P1, PT, R18, 0x1, PT ;  /* 0x000000011200780c */ /* 0x000fe40003f26270 */
[----:B------:R-:W-:Y:S02]  /*0f70*/  @!P2 LOP3.LUT R8, R5, 0xfffffff8, RZ, 0xc0, !PT ;  /* 0xfffffff80508a812 */ /* 0x000fe400078ec0ff */
[----:B------:R-:W-:Y:S02]  /*0f80*/  @!P2 LOP3.LUT R6, R4, 0xfffffff8, RZ, 0xc0, !PT ;  /* 0xfffffff80406a812 */ /* 0x000fe400078ec0ff */
[----:B------:R-:W-:Y:S01]  /*0f90*/  @!P2 LOP3.LUT R12, R0, 0xfffffff8, RZ, 0xc0, !PT ;  /* 0xfffffff8000ca812 */ /* 0x000fe200078ec0ff */
[----:B------:R-:W-:Y:S01]  /*0fa0*/  @!P2 IMAD.SHL.U32 R0, R178, 0x2, RZ ;  /* 0x00000002b200a824 */ /* 0x000fe200078e00ff */
[----:B------:R-:W-:Y:S01]  /*0fb0*/  SHFL.IDX PT, R4, R16, RZ, 0x181f ;  /* 0x00181fff10047589 */ /* 0x000fe200000e0000 */
[----:B---3--:R-:W-:-:S03]  /*0fc0*/  @!P2 IMAD.WIDE R10, R179, 0x2, R2 ;  /* 0x00000002b30aa825 */ /* 0x008fc600078e0202 */
[----:B------:R-:W1:Y:S01]  /*0fd0*/  SHFL.IDX PT, R5, R13, RZ, 0x181f ;  /* 0x00181fff0d057589 */ /* 0x000e6200000e0000 */
[----:B------:R-:W-:-:S03]  /*0fe0*/  @!P2 IMAD.WIDE R8, R8, 0x2, R2 ;  /* 0x000000020808a825 */ /* 0x000fc600078e0202 */
[----:B------:R2:W-:Y:S01]  /*0ff0*/  @!P2 LDGSTS.E.BYPASS.LTC128B.128 [R0+0x3100], [R10.64], !P6 ;  /* 0x031000000a00afae */ /* 0x0005e2000f101d4e */
[----:B------:R-:W-:-:S03]  /*1000*/  @!P2 IMAD.WIDE R6, R6, 0x2, R2 ;  /* 0x000000020606a825 */ /* 0x000fc600078e0202 */
[----:B------:R2:W-:Y:S01]  /*1010*/  @!P2 LDGSTS.E.BYPASS.LTC128B.128 [R0+0x7100], [R8.64], !P5 ;  /* 0x071000000800afae */ /* 0x0005e2000e901d4e */
[----:B------:R-:W-:-:S03]  /*1020*/  @!P2 IMAD.WIDE R2, R12, 0x2, R2 ;  /* 0x000000020c02a825 */ /* 0x000fc600078e0202 */
[----:B------:R2:W-:Y:S04]  /*1030*/  @!P2 LDGSTS.E.BYPASS.LTC128B.128 [R0+0xb100], [R6.64], !P4 ;  /* 0x0b1000000600afae */ /* 0x0005e8000e101d4e */
[----:B------:R3:W-:Y:S01]  /*1040*/  @!P2 LDGSTS.E.BYPASS.LTC128B.128 [R0+0xf100], [R2.64], !P3 ;  /* 0x0f1000000200afae */ /* 0x0007e2000d901d4e */
[----:B------:R-:W-:Y:S02]  /*1050*/  ISETP.GE.AND P0, PT, R18, 0x21, PT ;  /* 0x000000211200780c */ /* 0x000fe40003f06270 */
[----:B------:R-:W-:Y:S01]  /*1060*/  ISETP.GE.AND P5, PT, R179, c[0x0][0x1d4], PT ;  /* 0x00007500b3007a0c */ /* 0x000fe20003fa6270 */
[----:B------:R-:W-:Y:S01]  /*1070*/  STL [R1+0x80], R179 ;  /* 0x000080b301007387 */ /* 0x000fe20000100800 */
[----:B------:R-:W-:Y:S01]  /*1080*/  ISETP.GE.AND P4, PT, R134, c[0x0][0x1d4], PT ;  /* 0x0000750086007a0c */ /* 0x000fe20003f86270 */
[----:B------:R-:W-:Y:S01]  /*1090*/  @P1 IMAD.SHL.U32 R12, R178, 0x2, RZ ;  /* 0x00000002b20c1824 */ /* 0x000fe200078e00ff */
[----:B------:R-:W-:Y:S01]  /*10a0*/  LOP3.LUT R22, R15, R14, RZ, 0x3c, !PT ;  /* 0x0000000e0f167212 */ /* 0x000fe200078e3cff */
[----:B------:R-:W-:Y:S04]  /*10b0*/  STL [R1+0xac], R17 ;  /* 0x0000ac1101007387 */ /* 0x000fe80000100800 */
[----:B------:R-:W0:Y:S01]  /*10c0*/  LDGDEPBAR ;  /* 0x00000000000079af */ /* 0x000e220000000000 */
[----:B---3--:R-:W-:-:S02]  /*10d0*/  @P1 SHF.R.S32.HI R3, RZ, 0x1f, R134 ;  /* 0x0000001fff031819 */ /* 0x008fc40000011486 */
[----:B------:R-:W-:Y:S02]  /*10e0*/  @P1 SHF.R.S32.HI R2, RZ, 0x1f, R133 ;  /* 0x0000001fff021819 */ /* 0x000fe40000011485 */
[----:B------:R-:W-:Y:S02]  /*10f0*/  @P1 LEA.HI R3, R3, R134, RZ, 0x3 ;  /* 0x0000008603031211 */ /* 0x000fe400078f18ff */
[----:B--2---:R-:W-:Y:S02]  /*1100*/  @P1 SHF.R.S32.HI R0, RZ, 0x1f, R177 ;  /* 0x0000001fff001819 */ /* 0x004fe400000114b1 */
[----:B------:R-:W-:Y:S02]  /*1110*/  @P1 LEA.HI R6, R2, R133, RZ, 0x3 ;  /* 0x0000008502061211 */ /* 0x000fe400078f18ff */
[----:B------:R-:W-:Y:S01]  /*1120*/  @P1 LEA.HI R0, R0, R177, RZ, 0x3 ;  /* 0x000000b100001211 */ /* 0x000fe200078f18ff */
[----:B------:R2:W-:Y:S01]  /*1130*/  SHFL.IDX PT, R2, R16, 0x1, 0x181f ;  /* 0x00381f0010027f89 */ /* 0x0005e200000e0000 */
[----:B------:R-:W-:-:S03]  /*1140*/  @P1 LOP3.LUT R7, R3, 0xfffffff8, RZ, 0xc0, !PT ;  /* 0xfffffff803071812 */ /* 0x000fc600078ec0ff */
[----:B------:R-:W3:Y:S01]  /*1150*/  SHFL.IDX PT, R3, R13, 0x1, 0x181f ;  /* 0x00381f000d037f89 */ /* 0x000ee200000e0000 */
[----:B------:R-:W-:Y:S02]  /*1160*/  @P1 LOP3.LUT R10, R6, 0xfffffff8, RZ, 0xc0, !PT ;  /* 0xfffffff8060a1812 */ /* 0x000fe400078ec0ff */
[----:B------:R-:W-:Y:S01]  /*1170*/  @P1 LOP3.LUT R0, R0, 0xfffffff8, RZ, 0xc0, !PT ;  /* 0xfffffff800001812 */ /* 0x000fe200078ec0ff */
[----:B-1----:R-:W-:-:S04]  /*1180*/  @P1 IMAD.WIDE R8, R179, 0x2, R4 ;  /* 0x00000002b3081825 */ /* 0x002fc800078e0204 */
[--C-:B------:R-:W-:Y:S01]  /*1190*/  @P1 IMAD.WIDE R6, R7, 0x2, R4.reuse ;  /* 0x0000000207061825 */ /* 0x100fe200078e0204 */
[----:B------:R1:W-:Y:S03]  /*11a0*/  @P1 LDGSTS.E.BYPASS.LTC128B.128 [R12+0x10100], [R8.64], !P5 ;  /* 0x10100000080c1fae */ /* 0x0003e6000e901d4e */
[----:B------:R-:W-:Y:S01]  /*11b0*/  @P1 IMAD.WIDE R14, R0, 0x2, R4 ;  /* 0x00000002000e1825 */ /* 0x000fe200078e0204 */
[----:B------:R-:W-:Y:S01]  /*11c0*/  @P0 SHF.R.S32.HI R0, RZ, 0x1f, R133 ;  /* 0x0000001fff000819 */ /* 0x000fe20000011485 */
[----:B------:R4:W-:Y:S02]  /*11d0*/  @P1 LDGSTS.E.BYPASS.LTC128B.128 [R12+0x12100], [R6.64], !P4 ;  /* 0x12100000060c1fae */ /* 0x0009e4000e101d4e */
[----:B--2---:R-:W-:Y:S01]  /*11e0*/  @P1 IMAD.WIDE R16, R10, 0x2, R4 ;  /* 0x000000020a101825 */ /* 0x004fe200078e0204 */
[----:B------:R-:W-:Y:S02]  /*11f0*/  @P0 SHF.R.S32.HI R4, RZ, 0x1f, R134 ;  /* 0x0000001fff040819 */ /* 0x000fe40000011486 */
[----:B------:R-:W-:-:S02]  /*1200*/  @P0 SHF.R.S32.HI R5, RZ, 0x1f, R177 ;  /* 0x0000001fff050819 */ /* 0x000fc400000114b1 */
[----:B------:R-:W-:Y:S02]  /*1210*/  ISETP.GE.AND P3, PT, R133, c[0x0][0x1d4], PT ;  /* 0x0000750085007a0c */ /* 0x000fe40003f66270 */
[----:B------:R-:W-:-:S11]  /*1220*/  ISETP.GE.AND P6, PT, R177, c[0x0][0x1d4], PT ;  /* 0x00007500b1007a0c */ /* 0x000fd60003fc6270 */
[----:B------:R2:W-:Y:S01]  /*1230*/  @P1 LDGSTS.E.BYPASS.LTC128B.128 [R12+0x14100], [R16.64], !P3 ;  /* 0x14100000100c1fae */ /* 0x0005e2000d901d4e */
[----:B----4-:R-:W-:-:S03]  /*1240*/  @P0 LEA.HI R6, R4, R134, RZ, 0x3 ;  /* 0x0000008604060211 */ /* 0x010fc600078f18ff */
[----:B------:R2:W-:Y:S01]  /*1250*/  @P1 LDGSTS.E.BYPASS.LTC128B.128 [R12+0x16100], [R14.64], !P6 ;  /* 0x161000000e0c1fae */ /* 0x0005e2000f101d4e */
[----:B------:R-:W-:Y:S02]  /*1260*/  @P0 LEA.HI R4, R0, R133, RZ, 0x3 ;  /* 0x0000008500040211 */ /* 0x000fe400078f18ff */
[----:B------:R-:W-:Y:S02]  /*1270*/  @P0 LEA.HI R0, R5, R177, RZ, 0x3 ;  /* 0x000000b105000211 */ /* 0x000fe400078f18ff */
[----:B------:R-:W-:Y:S02]  /*1280*/  @P0 LOP3.LUT R6, R6, 0xfffffff8, RZ, 0xc0, !PT ;  /* 0xfffffff806060812 */ /* 0x000fe400078ec0ff */
[----:B------:R-:W-:Y:S02]  /*1290*/  @P0 LOP3.LUT R5, R4, 0xfffffff8, RZ, 0xc0, !PT ;  /* 0xfffffff804050812 */ /* 0x000fe400078ec0ff */
[----:B------:R-:W-:Y:S01]  /*12a0*/  @P0 LOP3.LUT R0, R0, 0xfffffff8, RZ, 0xc0, !PT ;  /* 0xfffffff800000812 */ /* 0x000fe200078ec0ff */
[----:B---3--:R-:W-:-:S04]  /*12b0*/  @P0 IMAD.WIDE R6, R6, 0x2, R2 ;  /* 0x0000000206060825 */ /* 0x008fc800078e0202 */
[----:B------:R-:W-:-:S04]  /*12c0*/  @P0 IMAD.WIDE R10, R5, 0x2, R2 ;  /* 0x00000002050a0825 */ /* 0x000fc800078e0202 */
[----:B-1----:R-:W-:-:S04]  /*12d0*/  @P0 IMAD.WIDE R8, R0, 0x2, R2 ;  /* 0x0000000200080825 */ /* 0x002fc800078e0202 */
[----:B------:R-:W-:Y:S02]  /*12e0*/  @P0 IMAD.SHL.U32 R4, R178, 0x2, RZ ;  /* 0x00000002b2040824 */ /* 0x000fe400078e00ff */
[----:B------:R-:W-:-:S05]  /*12f0*/  @P0 IMAD.WIDE R2, R179, 0x2, R2 ;  /* 0x00000002b3020825 */ /* 0x000fca00078e0202 */
[----:B------:R1:W-:Y:S04]  /*1300*/  @P0 LDGSTS.E.BYPASS.LTC128B.128 [R4+0x11100], [R2.64], !P5 ;  /* 0x1110000002040fae */ /* 0x0003e8000e901d4e */
[----:B------:R3:W-:Y:S04]  /*1310*/  @P0 LDGSTS.E.BYPASS.LTC128B.128 [R4+0x13100], [R6.64], !P4 ;  /* 0x1310000006040fae */ /* 0x0007e8000e101d4e */
[----:B------:R3:W-:Y:S04]  /*1320*/  @P0 LDGSTS.E.BYPASS.LTC128B.128 [R4+0x15100], [R10.64], !P3 ;  /* 0x151000000a040fae */ /* 0x0007e8000d901d4e */
[----:B------:R3:W-:Y:S04]  /*1330*/  @P0 LDGSTS.E.BYPASS.LTC128B.128 [R4+0x17100], [R8.64], !P6 ;  /* 0x1710000008040fae */ /* 0x0007e8000f101d4e */
[----:B------:R-:W0:Y:S01]  /*1340*/  LDGDEPBAR ;  /* 0x00000000000079af */ /* 0x000e220000000000 */
[----:B------:R-:W-:-:S02]  /*1350*/  IMAD.SHL.U32 R13, R19, 0x40, RZ ;  /* 0x00000040130d7824 */ /* 0x000fc400078e00ff */
[----:B------:R-:W-:-:S03]  /*1360*/  IMAD.SHL.U32 R5, R23, 0x8, RZ ;  /* 0x0000000817057824 */ /* 0x000fc600078e00ff */
[----:B------:R-:W-:-:S04]  /*1370*/  LOP3.LUT R0, R13, 0x1c0, RZ, 0xc0, !PT ;  /* 0x000001c00d007812 */ /* 0x000fc800078ec0ff */
[----:B-1----:R-:W-:Y:S02]  /*1380*/  LOP3.LUT R2, R0, 0x8, R5, 0xf8, !PT ;  /* 0x0000000800027812 */ /* 0x002fe400078ef805 */
[----:B------:R-:W-:Y:S01]  /*1390*/  SHF.R.U32.HI R0, RZ, 0x3, R0 ;  /* 0x00000003ff007819 */ /* 0x000fe20000011600 */
[----:B------:R-:W-:Y:S01]  /*13a0*/  IMAD.SHL.U32 R3, R21, 0x40, RZ ;  /* 0x0000004015037824 */ /* 0x000fe200078e00ff */
[----:B------:R-:W-:Y:S02]  /*13b0*/  LEA.HI R5, R26, R27, RZ, 0x5 ;  /* 0x0000001b1a057211 */ /* 0x000fe400078f28ff */
[----:B------:R-:W-:Y:S02]  /*13c0*/  LOP3.LUT R2, R2, R0, RZ, 0x3c, !PT ;  /* 0x0000000002027212 */ /* 0x000fe400078e3cff */
[----:B------:R-:W-:Y:S02]  /*13d0*/  SHF.R.S32.HI R232, RZ, 0x5, R5 ;  /* 0x00000005ffe87819 */ /* 0x000fe40000011405 */
[----:B------:R-:W-:Y:S01]  /*13e0*/  LOP3.LUT R3, R2, 0xfffffe00, R3, 0xf8, !PT ;  /* 0xfffffe0002037812 */ /* 0x000fe200078ef803 */
[----:B------:R-:W-:-:S04]  /*13f0*/  DEPBAR.LE SB0, 0x1 ;  /* 0x000080400000791a */ /* 0x000fc80000000000 */
[----:B------:R-:W-:Y:S01]  /*1400*/  IMAD R0, R23, 0x200, R22 ;  /* 0x0000020017007824 */ /* 0x000fe200078e0216 */
[----:B------:R-:W-:Y:S01]  /*1410*/  R2P PR, R19, 0x6 ;  /* 0x0000000613007804 */ /* 0x000fe20000000000 */
[----:B---3--:R-:W-:Y:S02]  /*1420*/  IMAD.MOV.U32 R4, RZ, RZ, 0x10 ;  /* 0x00000010ff047424 */ /* 0x008fe400078e00ff */
[----:B------:R-:W-:Y:S02]  /*1430*/  IMAD R232, R232, 0x400, R3 ;  /* 0x00000400e8e87824 */ /* 0x000fe400078e0203 */
[----:B------:R-:W-:Y:S01]  /*1440*/  IMAD.SHL.U32 R135, R0, 0x2, RZ ;  /* 0x0000000200877824 */ /* 0x000fe200078e00ff */
[----:B------:R-:W-:Y:S01]  /*1450*/  BAR.SYNC.DEFER_BLOCKING 0x0 ;  /* 0x0000000000007b1d */ /* 0x000fe20000010000 */
[----:B------:R-:W-:Y:S01]  /*1460*/  IMAD.MOV.U32 R0, RZ, RZ, 0x20 ;  /* 0x00000020ff007424 */ /* 0x000fe200078e00ff */
[----:B------:R-:W-:Y:S01]  /*1470*/  SEL R4, R4, 0xfffffff0, !P1 ;  /* 0xfffffff004047807 */ /* 0x000fe20004800000 */
[----:B------:R-:W-:-:S03]  /*1480*/  IMAD.SHL.U32 R232, R232, 0x2, RZ ;  /* 0x00000002e8e87824 */ /* 0x000fc600078e00ff */
[----:B------:R-:W-:Y:S01]  /*1490*/  SEL R0, R0, 0xffffffe0, !P2 ;  /* 0xffffffe000007807 */ /* 0x000fe20005000000 */
[----:B------:R-:W-:-:S04]  /*14a0*/  IMAD R236, R4, 0x2, R232 ;  /* 0x0000000204ec7824 */ /* 0x000fc800078e02e8 */
[C---:B------:R-:W-:Y:S02]  /*14b0*/  IMAD R240, R0.reuse, 0x2, R232 ;  /* 0x0000000200f07824 */ /* 0x040fe400078e02e8 */
[----:B------:R-:W-:Y:S01]  /*14c0*/  IMAD R244, R0, 0x2, R236 ;  /* 0x0000000200f47824 */ /* 0x000fe200078e02ec */
[----:B------:R-:W-:Y:S01]  /*14d0*/  LOP3.LUT P0, RZ, R20, 0x2, RZ, 0xc0, !PT ;  /* 0x0000000214ff7812 */ /* 0x000fe2000780c0ff */
[----:B------:R2:W1:Y:S04]  /*14e0*/  LDSM.16.M88.4 R168, [R232+0x100] ;  /* 0x00010000e8a8783b */ /* 0x0004680000000200 */
[----:B------:R2:W3:Y:S04]  /*14f0*/  LDSM.16.M88.4 R200, [R232+0x4100] ;  /* 0x00410000e8c8783b */ /* 0x0004e80000000200 */
[----:B------:R2:W4:Y:S04]  /*1500*/  LDSM.16.M88.4 R216, [R232+0x8100] ;  /* 0x00810000e8d8783b */ /* 0x0005280000000200 */
[----:B------:R2:W1:Y:S04]  /*1510*/  LDSM.16.M88.4 R172, [R236+0x100] ;  /* 0x00010000ecac783b */ /* 0x0004680000000200 */
        /* <DEDUP_REMOVED lines=8> */
[----:B------:R-:W1:Y:S04]  /*15a0*/  LDSM.16.M88.4 R232, [R232+0xc100] ;  /* 0x00c10000e8e8783b */ /* 0x000e680000000200 */
[----:B------:R-:W1:Y:S04]  /*15b0*/  LDSM.16.M88.4 R236, [R236+0xc100] ;  /* 0x00c10000ecec783b */ /* 0x000e680000000200 */
[----:B------:R-:W1:Y:S04]  /*15c0*/  LDSM.16.M88.4 R240, [R240+0xc100] ;  /* 0x00c10000f0f0783b */ /* 0x000e680000000200 */
[----:B------:R-:W1:Y:S04]  /*15d0*/  LDSM.16.M88.4 R244, [R244+0xc100] ;  /* 0x00c10000f4f4783b */ /* 0x000e680000000200 */
[----:B------:R-:W-:Y:S01]  /*15e0*/  BAR.SYNC.DEFER_BLOCKING 0x0 ;  /* 0x0000000000007b1d */ /* 0x000fe20000010000 */
[----:B------:R-:W-:-:S02]  /*15f0*/  IADD3 R2, R135, 0x10100, RZ ;  /* 0x0001010087027810 */ /* 0x000fc40007ffe0ff */
[----:B------:R-:W-:Y:S02]  /*1600*/  IADD3 R88, R135, 0x10120, RZ ;  /* 0x0001012087587810 */ /* 0x000fe40007ffe0ff */
[----:B------:R-:W-:Y:S02]  /*1610*/  @P0 IADD3 R88, R2, -0x20, RZ ;  /* 0xffffffe002580810 */ /* 0x000fe40007ffe0ff */
[----:B------:R-:W-:Y:S02]  /*1620*/  LOP3.LUT R2, R5, 0xffffffe0, RZ, 0xc0, !PT ;  /* 0xffffffe005027812 */ /* 0x000fe400078ec0ff */
[C---:B------:R-:W-:Y:S01]  /*1630*/  IADD3 R6, R88.reuse, 0x800, RZ ;  /* 0x0000080058067810 */ /* 0x040fe20007ffe0ff */
[----:B------:R2:W-:Y:S02]  /*1640*/  STL [R1+0xb0], R178 ;  /* 0x0000b0b201007387 */ /* 0x0005e40000100800 */
[----:B------:R-:W-:Y:S01]  /*1650*/  IMAD.IADD R84, R27, 0x1, -R2 ;  /* 0x000000011b547824 */ /* 0x000fe200078e0a02 */
[C---:B------:R-:W-:Y:S01]  /*1660*/  IADD3 R2, R88.reuse, 0x1800, RZ ;  /* 0x0000180058027810 */ /* 0x040fe20007ffe0ff */
[----:B------:R2:W-:Y:S01]  /*1670*/  STL [R1+0x60], R37 ;  /* 0x0000602501007387 */ /* 0x0005e20000100800 */
[----:B------:R-:W-:-:S03]  /*1680*/  IADD3 R5, R88, 0x1000, RZ ;  /* 0x0000100058057810 */ /* 0x000fc60007ffe0ff */
[----:B------:R2:W-:Y:S01]  /*1690*/  STL [R1+0x4], R88 ;  /* 0x0000045801007387 */ /* 0x0005e20000100800 */
[----:B------:R-:W-:-:S04]  /*16a0*/  DEPBAR.LE SB0, 0x0 ;  /* 0x000080000000791a */ /* 0x000fc80000000000 */
[----:B------:R-:W-:Y:S06]  /*16b0*/  BAR.SYNC.DEFER_BLOCKING 0x0 ;  /* 0x0000000000007b1d */ /* 0x000fec0000010000 */
[----:B------:R2:W-:Y:S04]  /*16c0*/  STL [R1+0x40], R6 ;  /* 0x0000400601007387 */ /* 0x0005e80000100800 */
[----:B------:R2:W-:Y:S04]  /*16d0*/  STL [R1+0x38], R2 ;  /* 0x0000380201007387 */ /* 0x0005e80000100800 */
[----:B------:R2:W-:Y:S01]  /*16e0*/  STL [R1+0x3c], R5 ;  /* 0x00003c0501007387 */ /* 0x0005e20000100800 */
[----:B------:R-:W-:Y:S01]  /*16f0*/  PLOP3.LUT P0, PT, PT, PT, UP0, 0x80, 0x0 ;  /* 0x000000000000781c */ /* 0x000fe20003f0f008 */
[----:B------:R-:W-:-:S02]  /*1700*/  UIMAD UR7, UR7, UR4, URZ ;  /* 0x00000004070772a4 */ /* 0x000fc4000f8e023f */
[----:B------:R-:W-:Y:S02]  /*1710*/  UIMAD.WIDE.U32 UR20, UR9, UR4, URZ ;  /* 0x00000004091472a5 */ /* 0x000fe4000f8e003f */
[----:B------:R-:W-:Y:S01]  /*1720*/  UIMAD UR5, UR9, UR5, UR7 ;  /* 0x00000005090572a4 */ /* 0x000fe2000f8e0207 */
[----:B------:R-:W-:Y:S01]  /*1730*/  ISETP.GT.AND P2, PT, R86, 0x3f, PT ;  /* 0x0000003f5600780c */ /* 0x000fe20003f44270 */
[----:B------:R2:W1:Y:S02]  /*1740*/  LDSM.16.M88.4 R28, [R135+0x10100] ;  /* 0x01010000871c783b */ /* 0x0004640000000200 */
[----:B------:R-:W-:Y:S02]  /*1750*/  UIADD3 UR5, UR21, UR5, URZ ;  /* 0x0000000515057290 */ /* 0x000fe4000fffe03f */
[----:B------:R2:W1:Y:S01]  /*1760*/  LDSM.16.M88.4 R32, [R135+0x10900] ;  /* 0x010900008720783b */ /* 0x0004620000000200 */
[----:B------:R-:W-:-:S03]  /*1770*/  SEL R85, RZ, 0x10, P6 ;  /* 0x00000010ff557807 */ /* 0x000fc60003000000 */
[----:B------:R2:W1:Y:S04]  /*1780*/  LDSM.16.M88.4 R44, [R135+0x11100] ;  /* 0x01110000872c783b */ /* 0x0004680000000200 */
[----:B------:R2:W1:Y:S04]  /*1790*/  LDSM.16.M88.4 R52, [R135+0x11900] ;  /* 0x011900008734783b */ /* 0x0004680000000200 */
[----:B------:R2:W1:Y:S04]  /*17a0*/  LDSM.16.M88.4 R40, [R88] ;  /* 0x000000005828783b */ /* 0x0004680000000200 */
[----:B------:R2:W1:Y:S04]  /*17b0*/  LDSM.16.M88.4 R56, [R88+0x800] ;  /* 0x000800005838783b */ /* 0x0004680000000200 */
[----:B------:R2:W1:Y:S04]  /*17c0*/  LDSM.16.M88.4 R64, [R88+0x1000] ;  /* 0x001000005840783b */ /* 0x0004680000000200 */
[----:B------:R2:W1:Y:S01]  /*17d0*/  LDSM.16.M88.4 R72, [R88+0x1800] ;  /* 0x001800005848783b */ /* 0x0004620000000200 */
[----:B------:R-:W-:Y:S05]  /*17e0*/  @!P0 BRA `(.L_x_0) ;  /* 0x0000047000008947 */ /* 0x000fea0003800000 */
[----:B--234-:R-:W-:Y:S01]  /*17f0*/  IMAD R2, R25, c[0x0][0x208], RZ ;  /* 0x0000820019027a24 */ /* 0x01cfe200078e02ff */
[----:B------:R-:W-:Y:S01]  /*1800*/  SHF.R.S32.HI R8, RZ, 0x1f, R133 ;  /* 0x0000001fff087819 */ /* 0x000fe20000011485 */
[----:B------:R-:W-:Y:S01]  /*1810*/  IMAD.WIDE.U32 R6, R37, c[0x0][0x208], RZ ;  /* 0x0000820025067a25 */ /* 0x000fe200078e00ff */
[----:B------:R-:W-:-:S02]  /*1820*/  SHF.R.S32.HI R9, RZ, 0x1f, R177 ;  /* 0x0000001fff097819 */ /* 0x000fc400000114b1 */
[----:B------:R-:W-:Y:S01]  /*1830*/  LEA.HI R8, R8, R133, RZ, 0x3 ;  /* 0x0000008508087211 */ /* 0x000fe200078f18ff */
[----:B------:R-:W-:Y:S01]  /*1840*/  IMAD R2, R37, c[0x0][0x20c], R2 ;  /* 0x0000830025027a24 */ /* 0x000fe200078e0202 */
[----:B------:R-:W-:Y:S01]  /*1850*/  P2R R21, PR, RZ, 0x8 ;  /* 0x00000008ff157803 */ /* 0x000fe20000000000 */
[C---:B------:R-:W-:Y:S01]  /*1860*/  IMAD.WIDE R14, R179.reuse, 0x2, RZ ;  /* 0x00000002b30e7825 */ /* 0x040fe200078e02ff */
[----:B------:R-:W-:Y:S02]  /*1870*/  ISETP.GE.AND P3, PT, R179, c[0x0][0x1d4], PT ;  /* 0x00007500b3007a0c */ /* 0x000fe40003f66270 */
[----:B------:R-:W-:Y:S01]  /*1880*/  P2R R19, PR, RZ, 0x4 ;  /* 0x00000004ff137803 */ /* 0x000fe20000000000 */
[----:B------:R-:W-:Y:S01]  /*1890*/  IMAD.IADD R7, R7, 0x1, R2 ;  /* 0x0000000107077824 */ /* 0x000fe200078e0202 */
[----:B------:R-:W-:Y:S01]  /*18a0*/  ISETP.GE.AND P2, PT, R134, c[0x0][0x1d4], PT ;  /* 0x0000750086007a0c */ /* 0x000fe20003f46270 */
[----:B------:R-:W-:Y:S01]  /*18b0*/  IMAD R2, R24, c[0x0][0x218], RZ ;  /* 0x0000860018027a24 */ /* 0x000fe200078e02ff */
[----:B------:R-:W-:Y:S01]  /*18c0*/  ISETP.GE.AND P1, PT, R133, c[0x0][0x1d4], PT ;  /* 0x0000750085007a0c */ /* 0x000fe20003f26270 */
[----:B------:R-:W-:Y:S01]  /*18d0*/  IMAD.WIDE.U32 R6, R36, c[0x0][0x218], R6 ;  /* 0x0000860024067a25 */ /* 0x000fe200078e0006 */
[----:B------:R-:W-:-:S03]  /*18e0*/  P2R R26, PR, RZ, 0x10 ;  /* 0x00000010ff1a7803 */ /* 0x000fc60000000000 */
[----:B------:R-:W-:Y:S01]  /*18f0*/  IMAD R5, R36, c[0x0][0x21c], R2 ;  /* 0x0000870024057a24 */ /* 0x000fe200078e0202 */
[----:B------:R-:W-:-:S04]  /*1900*/  IADD3 R2, P0, R6, UR20, RZ ;  /* 0x0000001406027c10 */ /* 0x000fc8000ff1e0ff */
[----:B------:R-:W-:Y:S02]  /*1910*/  IADD3.X R5, R7, UR5, R5, P0, !PT ;  /* 0x0000000507057c10 */ /* 0x000fe400087fe405 */
[----:B------:R-:W-:-:S04]  /*1920*/  LEA R6, P0, R2, c[0x0][0x1f8], 0x1 ;  /* 0x00007e0002067a11 */ /* 0x000fc800078008ff */
[----:B------:R-:W-:Y:S01]  /*1930*/  LEA.HI.X R5, R2, c[0x0][0x1fc], R5, 0x1, P0 ;  /* 0x00007f0002057a11 */ /* 0x000fe200000f0c05 */
[----:B------:R-:W2:Y:S01]  /*1940*/  SHFL.IDX PT, R12, R6, RZ, 0x181f ;  /* 0x00181fff060c7589 */ /* 0x000ea200000e0000 */
[----:B------:R-:W-:-:S03]  /*1950*/  SHF.R.S32.HI R2, RZ, 0x1f, R134 ;  /* 0x0000001fff027819 */ /* 0x000fc60000011486 */
[----:B------:R-:W3:Y:S01]  /*1960*/  SHFL.IDX PT, R13, R5, RZ, 0x181f ;  /* 0x00181fff050d7589 */ /* 0x000ee200000e0000 */
[----:B------:R-:W-:-:S03]  /*1970*/  LEA.HI R7, R2, R134, RZ, 0x3 ;  /* 0x0000008602077211 */ /* 0x000fc600078f18ff */
[----:B------:R4:W5:Y:S04]  /*1980*/  SHFL.IDX PT, R2, R6, 0x1, 0x181f ;  /* 0x00381f0006027f89 */ /* 0x00096800000e0000 */
[----:B------:R-:W1:Y:S01]  /*1990*/  SHFL.IDX PT, R5, R5, 0x1, 0x181f ;  /* 0x00381f0005057f89 */ /* 0x000e6200000e0000 */
[----:B--2---:R-:W-:-:S05]  /*19a0*/  IADD3 R24, P0, R12, R14, RZ ;  /* 0x0000000e0c187210 */ /* 0x004fca0007f1e0ff */
[----:B---3--:R-:W-:Y:S01]  /*19b0*/  IMAD.X R25, R13, 0x1, R15, P0 ;  /* 0x000000010d197824 */ /* 0x008fe200000e060f */
[----:B----4-:R-:W-:Y:S02]  /*19c0*/  LOP3.LUT R6, R7, 0xfffffff8, RZ, 0xc0, !PT ;  /* 0xfffffff807067812 */ /* 0x010fe400078ec0ff */
[----:B------:R-:W-:-:S03]  /*19d0*/  LOP3.LUT R7, R8, 0xfffffff8, RZ, 0xc0, !PT ;  /* 0xfffffff808077812 */ /* 0x000fc600078ec0ff */
[----:B------:R-:W-:Y:S01]  /*19e0*/  IMAD.WIDE R10, R6, 0x2, RZ ;  /* 0x00000002060a7825 */ /* 0x000fe200078e02ff */
[----:B------:R-:W-:-:S03]  /*19f0*/  LEA.HI R6, R9, R177, RZ, 0x3 ;  /* 0x000000b109067211 */ /* 0x000fc600078f18ff */
[----:B------:R-:W-:Y:S01]  /*1a00*/  IMAD.WIDE R8, R7, 0x2, RZ ;  /* 0x0000000207087825 */ /* 0x000fe200078e02ff */
[----:B------:R-:W-:Y:S02]  /*1a10*/  IADD3 R22, P0, R12, R10, RZ ;  /* 0x0000000a0c167210 */ /* 0x000fe40007f1e0ff */
[----:B------:R-:W-:-:S03]  /*1a20*/  LOP3.LUT R6, R6, 0xfffffff8, RZ, 0xc0, !PT ;  /* 0xfffffff806067812 */ /* 0x000fc600078ec0ff */
[----:B------:R-:W-:Y:S01]  /*1a30*/  IMAD.X R23, R13, 0x1, R11, P0 ;  /* 0x000000010d177824 */ /* 0x000fe200000e060b */
[----:B------:R-:W-:Y:S01]  /*1a40*/  IADD3 R16, P0, R12, R8, RZ ;  /* 0x000000080c107210 */ /* 0x000fe20007f1e0ff */
[----:B------:R-:W-:-:S04]  /*1a50*/  IMAD.WIDE R6, R6, 0x2, RZ ;  /* 0x0000000206067825 */ /* 0x000fc800078e02ff */
[----:B------:R-:W-:Y:S01]  /*1a60*/  IMAD.X R17, R13, 0x1, R9, P0 ;  /* 0x000000010d117824 */ /* 0x000fe200000e0609 */
[----:B-----5:R-:W-:-:S05]  /*1a70*/  IADD3 R14, P0, R14, R2, RZ ;  /* 0x000000020e0e7210 */ /* 0x020fca0007f1e0ff */
[----:B-1----:R-:W-:Y:S01]  /*1a80*/  IMAD.X R15, R15, 0x1, R5, P0 ;  /* 0x000000010f0f7824 */ /* 0x002fe200000e0605 */
[----:B------:R-:W-:-:S05]  /*1a90*/  IADD3 R12, P0, R12, R6, RZ ;  /* 0x000000060c0c7210 */ /* 0x000fca0007f1e0ff */
[----:B------:R-:W-:Y:S01]  /*1aa0*/  IMAD.X R13, R13, 0x1, R7, P0 ;  /* 0x000000010d0d7824 */ /* 0x000fe200000e0607 */
[----:B------:R-:W-:-:S05]  /*1ab0*/  IADD3 R10, P0, R10, R2, RZ ;  /* 0x000000020a0a7210 */ /* 0x000fca0007f1e0ff */
[----:B------:R-:W-:Y:S01]  /*1ac0*/  IMAD.X R11, R11, 0x1, R5, P0 ;  /* 0x000000010b0b7824 */ /* 0x000fe200000e0605 */
[----:B------:R-:W-:-:S05]  /*1ad0*/  IADD3 R8, P0, R8, R2, RZ ;  /* 0x0000000208087210 */ /* 0x000fca0007f1e0ff */
[----:B------:R-:W-:Y:S01]  /*1ae0*/  IMAD.X R9, R9, 0x1, R5, P0 ;  /* 0x0000000109097824 */ /* 0x000fe200000e0605 */
[----:B------:R-:W-:Y:S01]  /*1af0*/  IADD3 R6, P0, R6, R2, RZ ;  /* 0x0000000206067210 */ /* 0x000fe20007f1e0ff */
[----:B------:R-:W-:-:S04]  /*1b00*/  IMAD.SHL.U32 R2, R178, 0x2, RZ ;  /* 0x00000002b2027824 */ /* 0x000fc800078e00ff */
[----:B------:R-:W-:Y:S01]  /*1b10*/  IMAD.X R7, R7, 0x1, R5, P0 ;  /* 0x0000000107077824 */ /* 0x000fe200000e0605 */
[C---:B------:R-:W-:Y:S02]  /*1b20*/  ISETP.LT.OR P0, PT, R18.reuse, 0x1, P3 ;  /* 0x000000011200780c */ /* 0x040fe40001f01670 */
[----:B------:R-:W-:-:S11]  /*1b30*/  ISETP.LT.OR P3, PT, R18, 0x21, P3 ;  /* 0x000000211200780c */ /* 0x000fd60001f61670 */
[----:B------:R1:W-:Y:S01]  /*1b40*/  LDGSTS.E.BYPASS.LTC128B.128 [R2+0x100], [R24.64], !P0 ;  /* 0x0010000018027fae */ /* 0x0003e2000c101d4e */
[C---:B------:R-:W-:Y:S02]  /*1b50*/  ISETP.LT.OR P0, PT, R18.reuse, 0x1, P2 ;  /* 0x000000011200780c */ /* 0x040fe40001701670 */
[----:B------:R-:W-:-:S11]  /*1b60*/  ISETP.LT.OR P2, PT, R18, 0x21, P2 ;  /* 0x000000211200780c */ /* 0x000fd60001741670 */
[----:B------:R1:W-:Y:S01]  /*1b70*/  LDGSTS.E.BYPASS.LTC128B.128 [R2+0x2100], [R22.64], !P0 ;  /* 0x0210000016027fae */ /* 0x0003e2000c101d4e */
[C---:B------:R-:W-:Y:S02]  /*1b80*/  ISETP.LT.OR P0, PT, R18.reuse, 0x1, P1 ;  /* 0x000000011200780c */ /* 0x040fe40000f01670 */
[----:B------:R-:W-:-:S11]  /*1b90*/  ISETP.LT.OR P1, PT, R18, 0x21, P1 ;  /* 0x000000211200780c */ /* 0x000fd60000f21670 */
[----:B------:R1:W-:Y:S01]  /*1ba0*/  LDGSTS.E.BYPASS.LTC128B.128 [R2+0x4100], [R16.64], !P0 ;  /* 0x0410000010027fae */ /* 0x0003e2000c101d4e */
[----:B------:R-:W-:-:S04]  /*1bb0*/  ISETP.GE.AND P0, PT, R177, c[0x0][0x1d4], PT ;  /* 0x00007500b1007a0c */ /* 0x000fc80003f06270 */
[C---:B------:R-:W-:Y:S02]  /*1bc0*/  ISETP.LT.OR P4, PT, R18.reuse, 0x1, P0 ;  /* 0x000000011200780c */ /* 0x040fe40000781670 */
[----:B------:R-:W-:-:S11]  /*1bd0*/  ISETP.LT.OR P0, PT, R18, 0x21, P0 ;  /* 0x000000211200780c */ /* 0x000fd60000701670 */
[----:B------:R1:W-:Y:S01]  /*1be0*/  LDGSTS.E.BYPASS.LTC128B.128 [R2+0x6100], [R12.64], !P4 ;  /* 0x061000000c027fae */ /* 0x0003e2000e101d4e */
[----:B------:R-:W-:-:S03]  /*1bf0*/  ISETP.NE.AND P4, PT, R26, RZ, PT ;  /* 0x000000ff1a00720c */ /* 0x000fc60003f85270 */
[----:B------:R1:W-:Y:S01]  /*1c00*/  LDGSTS.E.BYPASS.LTC128B.128 [R2+0x1100], [R14.64], !P3 ;  /* 0x011000000e027fae */ /* 0x0003e2000d901d4e */
[----:B------:R-:W-:-:S03]  /*1c10*/  ISETP.NE.AND P3, PT, R21, RZ, PT ;  /* 0x000000ff1500720c */ /* 0x000fc60003f65270 */
[----:B------:R1:W-:Y:S01]  /*1c20*/  LDGSTS.E.BYPASS.LTC128B.128 [R2+0x3100], [R10.64], !P2 ;  /* 0x031000000a027fae */ /* 0x0003e2000d101d4e */
[----:B------:R-:W-:-:S03]  /*1c30*/  ISETP.NE.AND P2, PT, R19, RZ, PT ;  /* 0x000000ff1300720c */ /* 0x000fc60003f45270 */
[----:B------:R1:W-:Y:S04]  /*1c40*/  LDGSTS.E.BYPASS.LTC128B.128 [R2+0x5100], [R8.64], !P1 ;  /* 0x0510000008027fae */ /* 0x0003e8000c901d4e */
[----:B------:R1:W-:Y:S04]  /*1c50*/  LDGSTS.E.BYPASS.LTC128B.128 [R2+0x7100], [R6.64], !P0 ;  /* 0x0710000006027fae */ /* 0x0003e8000c101d4e */
.L_x_0:
[C---:B-1234-:R-:W-:Y:S01]  /*1c60*/  HMMA.16816.F32.BF16 R12, R168.reuse, R28, RZ ;  /* 0x0000001ca80c723c */ /* 0x05efe200000418ff */
[----:B------:R-:W-:Y:S01]  /*1c70*/  LOP3.LUT P0, RZ, R20, 0x4, RZ, 0xc0, !PT ;  /* 0x0000000414ff7812 */ /* 0x000fe2000780c0ff */
[----:B------:R-:W0:Y:S01]  /*1c80*/  LDGDEPBAR ;  /* 0x00000000000079af */ /* 0x000e220000000000 */
[----:B------:R-:W-:Y:S01]  /*1c90*/  MOV R2, 0x40 ;  /* 0x0000004000027802 */ /* 0x000fe20000000f00 */
[----:B------:R-:W-:Y:S01]  /*1ca0*/  UISETP.GE.AND UP0, UPT, UR10, 0x41, UPT ;  /* 0x000000410a00788c */ /* 0x000fe2000bf06270 */
[----:B------:R-:W-:Y:S02]  /*1cb0*/  IADD3 R6, R88, 0x2800, RZ ;  /* 0x0000280058067810 */ /* 0x000fe40007ffe0ff */
[----:B------:R-:W-:Y:S01]  /*1cc0*/  SEL R2, R2, 0xffffffc0, !P0 ;  /* 0xffffffc002027807 */ /* 0x000fe20004000000 */
[----:B------:R-:W-:Y:S02]  /*1cd0*/  HMMA.16816.F32.BF16 R8, R168, R30, RZ ;  /* 0x0000001ea808723c */ /* 0x000fe400000418ff */
[----:B------:R-:W-:-:S02]  /*1ce0*/  PLOP3.LUT P0, PT, PT, PT, UP0, 0x40, 0x0 ;  /* 0x000000000000781c */ /* 0x000fc40003f0e808 */
[-C--:B------:R-:W-:Y:S02]  /*1cf0*/  IADD3 R5, R135, R2.reuse, RZ ;  /* 0x0000000287057210 */ /* 0x080fe40007ffe0ff */
[C---:B------:R-:W-:Y:S02]  /*1d00*/  IADD3 R250, R88.reuse, R2, RZ ;  /* 0x0000000258fa7210 */ /* 0x040fe40007ffe0ff */
[----:B------:R-:W-:Y:S01]  /*1d10*/  HMMA.16816.F32.BF16 R24, R168, R32, RZ ;  /* 0x00000020a818723c */ /* 0x000fe200000418ff */
[----:B------:R-:W1:Y:S01]  /*1d20*/  LDSM.16.M88.4 R20, [R5+0x10100] ;  /* 0x010100000514783b */ /* 0x000e620000000200 */
[----:B------:R-:W-:-:S03]  /*1d30*/  IADD3 R2, R88, 0x2000, RZ ;  /* 0x0000200058027810 */ /* 0x000fc60007ffe0ff */
[----:B------:R-:W-:Y:S03]  /*1d40*/  LDSM.16.M88.4 R48, [R5+0x11100] ;  /* 0x011100000530783b */ /* 0x000fe60000000200 */
[----:B------:R-:W-:Y:S01]  /*1d50*/  HMMA.16816.F32.BF16 R36, R172, R40, R12 ;  /* 0x00000028ac24723c */ /* 0x000fe2000004180c */
[----:B------:R-:W-:Y:S04]  /*1d60*/  LDSM.16.M88.4 R60, [R5+0x11900] ;  /* 0x01190000053c783b */ /* 0x000fe80000000200 */
[----:B------:R-:W-:Y:S03]  /*1d70*/  LDSM.16.M88.4 R68, [R250+0x1000] ;  /* 0x00100000fa44783b */ /* 0x000fe60000000200 */
[----:B------:R-:W-:Y:S01]  /*1d80*/  HMMA.16816.F32.BF16 R12, R168, R34, RZ ;  /* 0x00000022a80c723c */ /* 0x000fe200000418ff */
[----:B------:R-:W-:Y:S04]  /*1d90*/  LDSM.16.M88.4 R76, [R250+0x1800] ;  /* 0x00180000fa4c783b */ /* 0x000fe80000000200 */
[----:B------:R-:W-:Y:S03]  /*1da0*/  LDSM.16.M88.4 R80, [R250+0x3800] ;  /* 0x00380000fa50783b */ /* 0x000fe60000000200 */
[----:B------:R-:W-:Y:S01]  /*1db0*/  HMMA.16816.F32.BF16 R40, R172, R42, R8 ;  /* 0x0000002aac28723c */ /* 0x000fe20000041808 */
[----:B------:R-:W-:Y:S04]  /*1dc0*/  STL [R1], R5 ;  /* 0x0000000501007387 */ /* 0x000fe80000100800 */
[----:B------:R2:W-:Y:S03]  /*1dd0*/  STL [R1+0x34], R2 ;  /* 0x0000340201007387 */ /* 0x0005e60000100800 */
[C---:B------:R-:W-:Y:S01]  /*1de0*/  HMMA.16816.F32.BF16 R8, R168.reuse, R44, RZ ;  /* 0x0000002ca808723c */ /* 0x040fe200000418ff */
[----:B------:R3:W-:Y:S07]  /*1df0*/  STL [R1+0x30], R6 ;  /* 0x0000300601007387 */ /* 0x0007ee0000100800 */
[C---:B------:R-:W-:Y:S01]  /*1e00*/  HMMA.16816.F32.BF16 R16, R168.reuse, R46, RZ ;  /* 0x0000002ea810723c */ /* 0x040fe200000418ff */
[----:B------:R-:W4:Y:S07]  /*1e10*/  LDSM.16.M88.4 R44, [R5+0x10900] ;  /* 0x01090000052c783b */ /* 0x000f2e0000000200 */
[----:B------:R-:W-:Y:S01]  /*1e20*/  HMMA.16816.F32.BF16 R28, R168, R52, RZ ;  /* 0x00000034a81c723c */ /* 0x000fe200000418ff */
[----:B--2---:R-:W-:-:S07]  /*1e30*/  IADD3 R2, R88, 0x3800, RZ ;  /* 0x0000380058027810 */ /* 0x004fce0007ffe0ff */
[----:B------:R-:W-:Y:S01]  /*1e40*/  HMMA.16816.F32.BF16 R32, R168, R54, RZ ;  /* 0x00000036a820723c */ /* 0x000fe200000418ff */
[----:B------:R-:W2:Y:S01]  /*1e50*/  LDSM.16.M88.4 R52, [R250] ;  /* 0x00000000fa34783b */ /* 0x000ea20000000200 */
[----:B---3--:R-:W-:-:S06]  /*1e60*/  IADD3 R6, R88, 0x5000, RZ ;  /* 0x0000500058067810 */ /* 0x008fcc0007ffe0ff */
[C---:B------:R-:W-:Y:S08]  /*1e70*/  HMMA.16816.F32.BF16 R24, R172.reuse, R56, R24 ;  /* 0x00000038ac18723c */ /* 0x040ff00000041818 */
[C---:B------:R-:W-:Y:S01]  /*1e80*/  HMMA.16816.F32.BF16 R12, R172.reuse, R58, R12 ;  /* 0x0000003aac0c723c */ /* 0x040fe2000004180c */
[----:B------:R-:W3:Y:S07]  /*1e90*/  LDSM.16.M88.4 R56, [R250+0x800] ;  /* 0x00080000fa38783b */ /* 0x000eee0000000200 */
[C---:B------:R-:W-:Y:S08]  /*1ea0*/  HMMA.16816.F32.BF16 R8, R172.reuse, R64, R8 ;  /* 0x00000040ac08723c */ /* 0x040ff00000041808 */
[C---:B------:R-:W-:Y:S01]  /*1eb0*/  HMMA.16816.F32.BF16 R16, R172.reuse, R66, R16 ;  /* 0x00000042ac10723c */ /* 0x040fe20000041810 */
[----:B------:R-:W-:Y:S07]  /*1ec0*/  LDSM.16.M88.4 R64, [R135+0x13100] ;  /* 0x013100008740783b */ /* 0x000fee0000000200 */
[C---:B------:R-:W-:Y:S08]  /*1ed0*/  HMMA.16816.F32.BF16 R28, R172.reuse, R72, R28 ;  /* 0x00000048ac1c723c */ /* 0x040ff0000004181c */
[----:B------:R-:W-:Y:S01]  /*1ee0*/  HMMA.16816.F32.BF16 R32, R172, R74, R32 ;  /* 0x0000004aac20723c */ /* 0x000fe20000041820 */
[----:B------:R-:W-:Y:S07]  /*1ef0*/  LDSM.16.M88.4 R72, [R135+0x13900] ;  /* 0x013900008748783b */ /* 0x000fee0000000200 */
[C---:B-1----:R-:W-:Y:S08]  /*1f00*/  HMMA.16816.F32.BF16 R36, R192.reuse, R20, R36 ;  /* 0x00000014c024723c */ /* 0x042ff00000041824 */
[C---:B------:R-:W-:Y:S08]  /*1f10*/  HMMA.16816.F32.BF16 R40, R192.reuse, R22, R40 ;  /* 0x00000016c028723c */ /* 0x040ff00000041828 */
[C---:B----4-:R-:W-:Y:S08]  /*1f20*/  HMMA.16816.F32.BF16 R24, R192.reuse, R44, R24 ;  /* 0x0000002cc018723c */ /* 0x050ff00000041818 */
[C---:B------:R-:W-:Y:S01]  /*1f30*/  HMMA.16816.F32.BF16 R20, R192.reuse, R46, R12 ;  /* 0x0000002ec014723c */ /* 0x040fe2000004180c */
[----:B------:R-:W1:Y:S04]  /*1f40*/  LDSM.16.M88.4 R12, [R135+0x12100] ;  /* 0x01210000870c783b */ /* 0x000e680000000200 */
[----:B------:R-:W4:Y:S03]  /*1f50*/  LDSM.16.M88.4 R44, [R135+0x12900] ;  /* 0x01290000872c783b */ /* 0x000f260000000200 */
[C---:B------:R-:W-:Y:S08]  /*1f60*/  HMMA.16816.F32.BF16 R8, R192.reuse, R48, R8 ;  /* 0x00000030c008723c */ /* 0x040ff00000041808 */
[C---:B------:R-:W-:Y:S01]  /*1f70*/  HMMA.16816.F32.BF16 R16, R192.reuse, R50, R16 ;  /* 0x00000032c010723c */ /* 0x040fe20000041810 */
[----:B------:R-:W5:Y:S07]  /*1f80*/  LDSM.16.M88.4 R48, [R88+0x2000] ;  /* 0x002000005830783b */ /* 0x000f6e0000000200 */
[C---:B------:R-:W-:Y:S08]  /*1f90*/  HMMA.16816.F32.BF16 R28, R192.reuse, R60, R28 ;  /* 0x0000003cc01c723c */ /* 0x040ff0000004181c */
[----:B------:R-:W-:Y:S01]  /*1fa0*/  HMMA.16816.F32.BF16 R32, R192, R62, R32 ;  /* 0x0000003ec020723c */ /* 0x000fe20000041820 */
[----:B------:R-:W-:Y:S07]  /*1fb0*/  LDSM.16.M88.4 R60, [R88+0x3000] ;  /* 0x00300000583c783b */ /* 0x000fee0000000200 */
[C---:B--2---:R-:W-:Y:S08]  /*1fc0*/  HMMA.16816.F32.BF16 R36, R196.reuse, R52, R36 ;  /* 0x00000034c424723c */ /* 0x044ff00000041824 */
[C---:B------:R-:W-:Y:S01]  /*1fd0*/  HMMA.16816.F32.BF16 R40, R196.reuse, R54, R40 ;  /* 0x00000036c428723c */ /* 0x040fe20000041828 */
[----:B------:R-:W2:Y:S07]  /*1fe0*/  LDSM.16.M88.4 R52, [R88+0x2800] ;  /* 0x002800005834783b */ /* 0x000eae0000000200 */
[C---:B---3--:R-:W-:Y:S08]  /*1ff0*/  HMMA.16816.F32.BF16 R24, R196.reuse, R56, R24 ;  /* 0x00000038c418723c */ /* 0x048ff00000041818 */
[C---:B------:R-:W-:Y:S01]  /*2000*/  HMMA.16816.F32.BF16 R20, R196.reuse, R58, R20 ;  /* 0x0000003ac414723c */ /* 0x040fe20000041814 */
[----:B------:R-:W-:Y:S07]  /*2010*/  LDSM.16.M88.4 R56, [R5+0x12900] ;  /* 0x012900000538783b */ /* 0x000fee0000000200 */
[C---:B------:R-:W-:Y:S08]  /*2020*/  HMMA.16816.F32.BF16 R8, R196.reuse, R68, R8 ;  /* 0x00000044c408723c */ /* 0x040ff00000041808 */
[C---:B------:R-:W-:Y:S01]  /*2030*/  HMMA.16816.F32.BF16 R16, R196.reuse, R70, R16 ;  /* 0x00000046c410723c */ /* 0x040fe20000041810 */
[----:B------:R-:W-:Y:S07]  /*2040*/  LDSM.16.M88.4 R68, [R250+0x3000] ;  /* 0x00300000fa44783b */ /* 0x000fee0000000200 */
[C---:B------:R-:W-:Y:S08]  /*2050*/  HMMA.16816.F32.BF16 R28, R196.reuse, R76, R28 ;  /* 0x0000004cc41c723c */ /* 0x040ff0000004181c */
[----:B------:R-:W-:Y:S01]  /*2060*/  HMMA.16816.F32.BF16 R32, R196, R78, R32 ;  /* 0x0000004ec420723c */ /* 0x000fe20000041820 */
[----:B------:R-:W3:Y:S07]  /*2070*/  LDSM.16.M88.4 R76, [R88+0x3800] ;  /* 0x00380000584c783b */ /* 0x000eee0000000200 */
[C---:B-1----:R-:W-:Y:S08]  /*2080*/  HMMA.16816.F32.BF16 R36, R200.reuse, R12, R36 ;  /* 0x0000000cc824723c */ /* 0x042ff00000041824 */
[C---:B------:R-:W-:Y:S08]  /*2090*/  HMMA.16816.F32.BF16 R40, R200.reuse, R14, R40 ;  /* 0x0000000ec828723c */ /* 0x040ff00000041828 */
[C---:B----4-:R-:W-:Y:S08]  /*20a0*/  HMMA.16816.F32.BF16 R24, R200.reuse, R44, R24 ;  /* 0x0000002cc818723c */ /* 0x050ff00000041818 */
[C---:B------:R-:W-:Y:S01]  /*20b0*/  HMMA.16816.F32.BF16 R20, R200.reuse, R46, R20 ;  /* 0x0000002ec814723c */ /* 0x040fe20000041814 */
[----:B------:R-:W1:Y:S07]  /*20c0*/  LDSM.16.M88.4 R44, [R5+0x12100] ;  /* 0x01210000052c783b */ /* 0x000e6e0000000200 */
[C---:B------:R-:W-:Y:S08]  /*20d0*/  HMMA.16816.F32.BF16 R12, R200.reuse, R64, R8 ;  /* 0x00000040c80c723c */ /* 0x040ff00000041808 */
[C---:B------:R-:W-:Y:S01]  /*20e0*/  HMMA.16816.F32.BF16 R8, R200.reuse, R66, R16 ;  /* 0x00000042c808723c */ /* 0x040fe20000041810 */
[----:B------:R-:W4:Y:S07]  /*20f0*/  LDSM.16.M88.4 R64, [R5+0x13100] ;  /* 0x013100000540783b */ /* 0x000f2e0000000200 */
[C---:B------:R-:W-:Y:S08]  /*2100*/  HMMA.16816.F32.BF16 R28, R200.reuse, R72, R28 ;  /* 0x00000048c81c723c */ /* 0x040ff0000004181c */
[----:B------:R-:W-:Y:S01]  /*2110*/  HMMA.16816.F32.BF16 R32, R200, R74, R32 ;  /* 0x0000004ac820723c */ /* 0x000fe20000041820 */
[----:B------:R-:W1:Y:S07]  /*2120*/  LDSM.16.M88.4 R72, [R5+0x13900] ;  /* 0x013900000548783b */ /* 0x000e6e0000000200 */
[C---:B-----5:R-:W-:Y:S08]  /*2130*/  HMMA.16816.F32.BF16 R36, R204.reuse, R48, R36 ;  /* 0x00000030cc24723c */ /* 0x060ff00000041824 */
[C---:B------:R-:W-:Y:S01]  /*2140*/  HMMA.16816.F32.BF16 R40, R204.reuse, R50, R40 ;  /* 0x00000032cc28723c */ /* 0x040fe20000041828 */
[----:B------:R-:W-:Y:S07]  /*2150*/  LDSM.16.M88.4 R48, [R135+0x14100] ;  /* 0x014100008730783b */ /* 0x000fee0000000200 */
[C---:B--2---:R-:W-:Y:S08]  /*2160*/  HMMA.16816.F32.BF16 R24, R204.reuse, R52, R24 ;  /* 0x00000034cc18723c */ /* 0x044ff00000041818 */
[C---:B------:R-:W-:Y:S01]  /*2170*/  HMMA.16816.F32.BF16 R20, R204.reuse, R54, R20 ;  /* 0x00000036cc14723c */ /* 0x040fe20000041814 */
[----:B------:R-:W2:Y:S07]  /*2180*/  LDSM.16.M88.4 R52, [R250+0x2000] ;  /* 0x00200000fa34783b */ /* 0x000eae0000000200 */
[C---:B------:R-:W-:Y:S08]  /*2190*/  HMMA.16816.F32.BF16 R16, R204.reuse, R60, R12 ;  /* 0x0000003ccc10723c */ /* 0x040ff0000004180c */
[C---:B------:R-:W-:Y:S01]  /*21a0*/  HMMA.16816.F32.BF16 R12, R204.reuse, R62, R8 ;  /* 0x0000003ecc0c723c */ /* 0x040fe20000041808 */
[----:B------:R-:W5:Y:S07]  /*21b0*/  LDSM.16.M88.4 R60, [R250+0x2800] ;  /* 0x00280000fa3c783b */ /* 0x000f6e0000000200 */
[C---:B---3--:R-:W-:Y:S08]  /*21c0*/  HMMA.16816.F32.BF16 R8, R204.reuse, R76, R28 ;  /* 0x0000004ccc08723c */ /* 0x048ff0000004181c */
[----:B------:R-:W-:Y:S01]  /*21d0*/  HMMA.16816.F32.BF16 R32, R204, R78, R32 ;  /* 0x0000004ecc20723c */ /* 0x000fe20000041820 */
[----:B------:R-:W-:Y:S07]  /*21e0*/  LDSM.16.M88.4 R76, [R135+0x15900] ;  /* 0x01590000874c783b */ /* 0x000fee0000000200 */
[C---:B-1----:R-:W-:Y:S08]  /*21f0*/  HMMA.16816.F32.BF16 R36, R208.reuse, R44, R36 ;  /* 0x0000002cd024723c */ /* 0x042ff00000041824 */
[C---:B------:R-:W-:Y:S01]  /*2200*/  HMMA.16816.F32.BF16 R40, R208.reuse, R46, R40 ;  /* 0x0000002ed028723c */ /* 0x040fe20000041828 */
[----:B------:R-:W-:Y:S07]  /*2210*/  LDSM.16.M88.4 R44, [R88+0x4000] ;  /* 0x00400000582c783b */ /* 0x000fee0000000200 */
[C---:B------:R-:W-:Y:S08]  /*2220*/  HMMA.16816.F32.BF16 R28, R208.reuse, R56, R24 ;  /* 0x00000038d01c723c */ /* 0x040ff00000041818 */
[C---:B------:R-:W-:Y:S01]  /*2230*/  HMMA.16816.F32.BF16 R24, R208.reuse, R58, R20 ;  /* 0x0000003ad018723c */ /* 0x040fe20000041814 */
[----:B------:R-:W1:Y:S07]  /*2240*/  LDSM.16.M88.4 R56, [R135+0x14900] ;  /* 0x014900008738783b */ /* 0x000e6e0000000200 */
[C---:B----4-:R-:W-:Y:S08]  /*2250*/  HMMA.16816.F32.BF16 R20, R208.reuse, R64, R16 ;  /* 0x00000040d014723c */ /* 0x050ff00000041810 */
[C---:B------:R-:W-:Y:S01]  /*2260*/  HMMA.16816.F32.BF16 R16, R208.reuse, R66, R12 ;  /* 0x00000042d010723c */ /* 0x040fe2000004180c */
[----:B------:R-:W3:Y:S07]  /*2270*/  LDSM.16.M88.4 R64, [R135+0x15100] ;  /* 0x015100008740783b */ /* 0x000eee0000000200 */
[C---:B------:R-:W-:Y:S08]  /*2280*/  HMMA.16816.F32.BF16 R12, R208.reuse, R72, R8 ;  /* 0x00000048d00c723c */ /* 0x040ff00000041808 */
[----:B------:R-:W-:Y:S01]  /*2290*/  HMMA.16816.F32.BF16 R8, R208, R74, R32 ;  /* 0x0000004ad008723c */ /* 0x000fe20000041820 */
[----:B------:R-:W-:Y:S07]  /*22a0*/  LDSM.16.M88.4 R72, [R88+0x5800] ;  /* 0x005800005848783b */ /* 0x000fee0000000200 */
[C---:B--2---:R-:W-:Y:S08]  /*22b0*/  HMMA.16816.F32.BF16 R36, R212.reuse, R52, R36 ;  /* 0x00000034d424723c */ /* 0x044ff00000041824 */
[C---:B------:R-:W-:Y:S01]  /*22c0*/  HMMA.16816.F32.BF16 R40, R212.reuse, R54, R40 ;  /* 0x00000036d428723c */ /* 0x040fe20000041828 */
[----:B------:R-:W-:Y:S07]  /*22d0*/  LDSM.16.M88.4 R52, [R88+0x4800] ;  /* 0x004800005834783b */ /* 0x000fee0000000200 */
[C---:B-----5:R-:W-:Y:S08]  /*22e0*/  HMMA.16816.F32.BF16 R32, R212.reuse, R60, R28 ;  /* 0x0000003cd420723c */ /* 0x060ff0000004181c */
[C---:B------:R-:W-:Y:S01]  /*22f0*/  HMMA.16816.F32.BF16 R28, R212.reuse, R62, R24 ;  /* 0x0000003ed41c723c */ /* 0x040fe20000041818 */
[----:B------:R-:W2:Y:S07]  /*2300*/  LDSM.16.M88.4 R60, [R88+0x5000] ;  /* 0x00500000583c783b */ /* 0x000eae0000000200 */
[C---:B------:R-:W-:Y:S08]  /*2310*/  HMMA.16816.F32.BF16 R24, R212.reuse, R68, R20 ;  /* 0x00000044d418723c */ /* 0x040ff00000041814 */
[C---:B------:R-:W-:Y:S01]  /*2320*/  HMMA.16816.F32.BF16 R20, R212.reuse, R70, R16 ;  /* 0x00000046d414723c */ /* 0x040fe20000041810 */
[----:B------:R-:W-:Y:S07]  /*2330*/  LDSM.16.M88.4 R68, [R5+0x14900] ;  /* 0x014900000544783b */ /* 0x000fee0000000200 */
[C---:B------:R-:W-:Y:S08]  /*2340*/  HMMA.16816.F32.BF16 R16, R212.reuse, R80, R12 ;  /* 0x00000050d410723c */ /* 0x040ff0000004180c */
[----:B------:R-:W-:Y:S08]  /*2350*/  HMMA.16816.F32.BF16 R12, R212, R82, R8 ;  /* 0x00000052d40c723c */ /* 0x000ff00000041808 */
[C---:B------:R-:W-:Y:S08]  /*2360*/  HMMA.16816.F32.BF16 R8, R216.reuse, R48, R36 ;  /* 0x00000030d808723c */ /* 0x040ff00000041824 */
[C---:B------:R-:W-:Y:S01]  /*2370*/  HMMA.16816.F32.BF16 R40, R216.reuse, R50, R40 ;  /* 0x00000032d828723c */ /* 0x040fe20000041828 */
[----:B------:R-:W4:Y:S07]  /*2380*/  LDSM.16.M88.4 R48, [R5+0x14100] ;  /* 0x014100000530783b */ /* 0x000f2e0000000200 */
[C---:B-1----:R-:W-:Y:S08]  /*2390*/  HMMA.16816.F32.BF16 R36, R216.reuse, R56, R32 ;  /* 0x00000038d824723c */ /* 0x042ff00000041820 */
[C---:B------:R-:W-:Y:S01]  /*23a0*/  HMMA.16816.F32.BF16 R32, R216.reuse, R58, R28 ;  /* 0x0000003ad820723c */ /* 0x040fe2000004181c */
[----:B------:R-:W-:Y:S07]  /*23b0*/  LDSM.16.M88.4 R56, [R5+0x15900] ;  /* 0x015900000538783b */ /* 0x000fee0000000200 */
[C---:B---3--:R-:W-:Y:S08]  /*23c0*/  HMMA.16816.F32.BF16 R28, R216.reuse, R64, R24 ;  /* 0x00000040d81c723c */ /* 0x048ff00000041818 */
[C---:B------:R-:W-:Y:S08]  /*23d0*/  HMMA.16816.F32.BF16 R24, R216.reuse, R66, R20 ;  /* 0x00000042d818723c */ /* 0x040ff00000041814 */
[C---:B------:R-:W-:Y:S08]  /*23e0*/  HMMA.16816.F32.BF16 R20, R216.reuse, R76, R16 ;  /* 0x0000004cd814723c */ /* 0x040ff00000041810 */
[----:B------:R-:W-:Y:S08]  /*23f0*/  HMMA.16816.F32.BF16 R16, R216, R78, R12 ;  /* 0x0000004ed810723c */ /* 0x000ff0000004180c */
[C---:B------:R-:W-:Y:S08]  /*2400*/  HMMA.16816.F32.BF16 R12, R220.reuse, R44, R8 ;  /* 0x0000002cdc0c723c */ /* 0x040ff00000041808 */
[C---:B--2---:R-:W-:Y:S08]  /*2410*/  HMMA.16816.F32.BF16 R28, R220.reuse, R60, R28 ;  /* 0x0000003cdc1c723c */ /* 0x044ff0000004181c */
[C---:B------:R-:W-:Y:S08]  /*2420*/  HMMA.16816.F32.BF16 R24, R220.reuse, R62, R24 ;  /* 0x0000003edc18723c */ /* 0x040ff00000041818 */
[C---:B------:R-:W-:Y:S08]  /*2430*/  HMMA.16816.F32.BF16 R60, R220.reuse, R74, R16 ;  /* 0x0000004adc3c723c */ /* 0x040ff00000041810 */
[----:B------:R-:W-:Y:S08]  /*2440*/  HMMA.16816.F32.BF16 R32, R220, R54, R32 ;  /* 0x00000036dc20723c */ /* 0x000ff00000041820 */
[----:B----4-:R-:W-:Y:S01]  /*2450*/  HMMA.16816.F32.BF16 R16, R224, R48, R12 ;  /* 0x00000030e010723c */ /* 0x010fe2000004180c */
[----:B------:R-:W1:Y:S07]  /*2460*/  LDSM.16.M88.4 R12, [R250+0x4000] ;  /* 0x00400000fa0c783b */ /* 0x000e6e0000000200 */
[C---:B------:R-:W-:Y:S08]  /*2470*/  HMMA.16816.F32.BF16 R8, R220.reuse, R46, R40 ;  /* 0x0000002edc08723c */ /* 0x040ff00000041828 */
[C---:B------:R-:W-:Y:S01]  /*2480*/  HMMA.16816.F32.BF16 R64, R220.reuse, R72, R20 ;  /* 0x00000048dc40723c */ /* 0x040fe20000041814 */
[----:B------:R-:W2:Y:S04]  /*2490*/  LDSM.16.M88.4 R20, [R5+0x15100] ;  /* 0x015100000514783b */ /* 0x000ea80000000200 */
[----:B------:R-:W-:Y:S03]  /*24a0*/  LDSM.16.M88.4 R72, [R250+0x5800] ;  /* 0x00580000fa48783b */ /* 0x000fe60000000200 */
[----:B------:R-:W-:Y:S01]  /*24b0*/  HMMA.16816.F32.BF16 R36, R220, R52, R36 ;  /* 0x00000034dc24723c */ /* 0x000fe20000041824 */
[----:B------:R-:W-:Y:S07]  /*24c0*/  LDSM.16.M88.4 R52, [R250+0x4800] ;  /* 0x00480000fa34783b */ /* 0x000fee0000000200 */
[C---:B------:R-:W-:Y:S01]  /*24d0*/  HMMA.16816.F32.BF16 R44, R224.reuse, R70, R32 ;  /* 0x00000046e02c723c */ /* 0x040fe20000041820 */
[----:B------:R-:W3:Y:S07]  /*24e0*/  LDSM.16.M88.4 R32, [R135+0x16100] ;  /* 0x016100008720783b */ /* 0x000eee0000000200 */
[----:B------:R-:W-:Y:S08]  /*24f0*/  HMMA.16816.F32.BF16 R8, R224, R50, R8 ;  /* 0x00000032e008723c */ /* 0x000ff00000041808 */
[----:B-1----:R-:W-:Y:S08]  /*2500*/  HMMA.16816.F32.BF16 R16, R228, R12, R16 ;  /* 0x0000000ce410723c */ /* 0x002ff00000041810 */
[C---:B------:R-:W-:Y:S01]  /*2510*/  HMMA.16816.F32.BF16 R48, R224.reuse, R68, R36 ;  /* 0x00000044e030723c */ /* 0x040fe20000041824 */
[----:B------:R-:W-:Y:S07]  /*2520*/  LDSM.16.M88.4 R68, [R250+0x5000] ;  /* 0x00500000fa44783b */ /* 0x000fee0000000200 */
[C---:B--2---:R-:W-:Y:S08]  /*2530*/  HMMA.16816.F32.BF16 R40, R224.reuse, R20, R28 ;  /* 0x00000014e028723c */ /* 0x044ff0000004181c */
[C---:B------:R-:W-:Y:S01]  /*2540*/  HMMA.16816.F32.BF16 R28, R224.reuse, R22, R24 ;  /* 0x00000016e01c723c */ /* 0x040fe20000041818 */
[----:B------:R-:W1:Y:S07]  /*2550*/  LDSM.16.M88.4 R20, [R88+0x6000] ;  /* 0x006000005814783b */ /* 0x000e6e0000000200 */
[----:B------:R-:W-:Y:S01]  /*2560*/  HMMA.16816.F32.BF16 R36, R224, R56, R64 ;  /* 0x00000038e024723c */ /* 0x000fe20000041840 */
[----:B------:R-:W-:Y:S07]  /*2570*/  LDSM.16.M88.4 R64, [R135+0x17900] ;  /* 0x017900008740783b */ /* 0x000fee0000000200 */
[----:B------:R-:W-:Y:S08]  /*2580*/  HMMA.16816.F32.BF16 R8, R228, R14, R8 ;  /* 0x0000000ee408723c */ /* 0x000ff00000041808 */
[----:B---3--:R-:W-:Y:S08]  /*2590*/  HMMA.16816.F32.BF16 R12, R232, R32, R16 ;  /* 0x00000020e80c723c */ /* 0x008ff00000041810 */
[C---:B------:R-:W-:Y:S01]  /*25a0*/  HMMA.16816.F32.BF16 R24, R228.reuse, R52, R48 ;  /* 0x00000034e418723c */ /* 0x040fe20000041830 */
[----:B------:R-:W-:Y:S07]  /*25b0*/  LDSM.16.M88.4 R48, [R88+0x6800] ;  /* 0x006800005830783b */ /* 0x000fee0000000200 */
[C---:B------:R-:W-:Y:S01]  /*25c0*/  HMMA.16816.F32.BF16 R76, R228.reuse, R72, R36 ;  /* 0x00000048e44c723c */ /* 0x040fe20000041824 */
[----:B------:R-:W2:Y:S07]  /*25d0*/  LDSM.16.M88.4 R36, [R5+0x16100] ;  /* 0x016100000524783b */ /* 0x000eae0000000200 */
[----:B------:R-:W-:Y:S01]  /*25e0*/  HMMA.16816.F32.BF16 R52, R228, R54, R44 ;  /* 0x00000036e434723c */ /* 0x000fe2000004182c */
[----:B------:R-:W3:Y:S07]  /*25f0*/  LDSM.16.M88.4 R44, [R135+0x16900] ;  /* 0x01690000872c783b */ /* 0x000eee0000000200 */
[----:B------:R-:W-:Y:S08]  /*2600*/  HMMA.16816.F32.BF16 R8, R232, R34, R8 ;  /* 0x00000022e808723c */ /* 0x000ff00000041808 */
[----:B-1----:R-:W-:Y:S08]  /*2610*/  HMMA.16816.F32.BF16 R12, R236, R20, R12 ;  /* 0x00000014ec0c723c */ /* 0x002ff0000004180c */
[----:B------:R-:W-:Y:S08]  /*2620*/  HMMA.16816.F32.BF16 R80, R224, R58, R60 ;  /* 0x0000003ae050723c */ /* 0x000ff0000004183c */
[C---:B------:R-:W-:Y:S01]  /*2630*/  HMMA.16816.F32.BF16 R60, R228.reuse, R68, R40 ;  /* 0x00000044e43c723c */ /* 0x040fe20000041828 */
[----:B------:R-:W1:Y:S07]  /*2640*/  LDSM.16.M88.4 R40, [R250+0x6000] ;  /* 0x00600000fa28783b */ /* 0x000e6e0000000200 */
[----:B------:R-:W-:Y:S01]  /*2650*/  HMMA.16816.F32.BF16 R56, R228, R70, R28 ;  /* 0x00000046e438723c */ /* 0x000fe2000004181c */
[----:B------:R-:W4:Y:S07]  /*2660*/  LDSM.16.M88.4 R28, [R135+0x17100] ;  /* 0x01710000871c783b */ /* 0x000f2e0000000200 */
[----:B------:R-:W-:Y:S08]  /*2670*/  HMMA.16816.F32.BF16 R8, R236, R22, R8 ;  /* 0x00000016ec08723c */ /* 0x000ff00000041808 */
[----:B--2---:R-:W-:Y:S08]  /*2680*/  HMMA.16816.F32.BF16 R12, R240, R36, R12 ;  /* 0x00000024f00c723c */ /* 0x004ff0000004180c */
[C---:B---3--:R-:W-:Y:S08]  /*2690*/  HMMA.16816.F32.BF16 R16, R232.reuse, R44, R24 ;  /* 0x0000002ce810723c */ /* 0x048ff00000041818 */
[----:B------:R-:W-:Y:S01]  /*26a0*/  HMMA.16816.F32.BF16 R24, R232, R46, R52 ;  /* 0x0000002ee818723c */ /* 0x000fe20000041834 */
[----:B------:R-:W2:Y:S04]  /*26b0*/  LDSM.16.M88.4 R52, [R88+0x7000] ;  /* 0x007000005834783b */ /* 0x000ea80000000200 */
[----:B------:R-:W3:Y:S03]  /*26c0*/  LDSM.16.M88.4 R44, [R5+0x16900] ;  /* 0x01690000052c783b */ /* 0x000ee60000000200 */
[----:B------:R-:W-:Y:S08]  /*26d0*/  HMMA.16816.F32.BF16 R8, R240, R38, R8 ;  /* 0x00000026f008723c */ /* 0x000ff00000041808 */
[----:B-1----:R-:W-:Y:S08]  /*26e0*/  HMMA.16816.F32.BF16 R32, R244, R40, R12 ;  /* 0x00000028f420723c */ /* 0x002ff0000004180c */
[----:B------:R-:W-:Y:S08]  /*26f0*/  HMMA.16816.F32.BF16 R20, R236, R48, R16 ;  /* 0x00000030ec14723c */ /* 0x000ff00000041810 */
[----:B----4-:R-:W-:Y:S08]  /*2700*/  HMMA.16816.F32.BF16 R12, R232, R28, R60 ;  /* 0x0000001ce80c723c */ /* 0x010ff0000004183c */
[----:B------:R-:W-:Y:S01]  /*2710*/  HMMA.16816.F32.BF16 R16, R236, R50, R24 ;  /* 0x00000032ec10723c */ /* 0x000fe20000041818 */
[----:B------:R-:W-:Y:S01]  /*2720*/  LDSM.16.M88.4 R48, [R88+0x7800] ;  /* 0x007800005830783b */ /* 0x000fe20000000200 */
[----:B------:R-:W-:-:S02]  /*2730*/  FMUL.FTZ R32, R32, c[0x0][0x320] ;  /* 0x0000c80020207a20 */ /* 0x000fc40000410000 */
[----:B------:R-:W-:Y:S02]  /*2740*/  FMUL.FTZ R33, R33, c[0x0][0x320] ;  /* 0x0000c80021217a20 */ /* 0x000fe40000410000 */
[----:B------:R-:W-:Y:S02]  /*2750*/  FMUL.FTZ R34, R34, c[0x0][0x320] ;  /* 0x0000c80022227a20 */ /* 0x000fe40000410000 */
[----:B------:R-:W-:Y:S01]  /*2760*/  HMMA.16816.F32.BF16 R36, R232, R30, R56 ;  /* 0x0000001ee824723c */ /* 0x000fe20000041838 */
[----:B------:R-:W-:Y:S01]  /*2770*/  LDSM.16.M88.4 R56, [R250+0x6800] ;  /* 0x00680000fa38783b */ /* 0x000fe20000000200 */
[----:B------:R-:W-:-:S04]  /*2780*/  FMUL.FTZ R35, R35, c[0x0][0x320] ;  /* 0x0000c80023237a20 */ /* 0x000fc80000410000 */
[----:B------:R-:W1:Y:S02]  /*2790*/  MUFU.TANH R73, R35 ;  /* 0x0000002300497308 */ /* 0x000e640000002400 */
[----:B------:R-:W-:Y:S01]  /*27a0*/  HMMA.16816.F32.BF16 R28, R244, R42, R8 ;  /* 0x0000002af41c723c */ /* 0x000fe20000041808 */
[----:B------:R-:W4:Y:S07]  /*27b0*/  LDSM.16.M88.4 R40, [R5+0x17100] ;  /* 0x017100000528783b */ /* 0x000f2e0000000200 */
[----:B--2---:R-:W-:Y:S08]  /*27c0*/  HMMA.16816.F32.BF16 R12, R236, R52, R12 ;  /* 0x00000034ec0c723c */ /* 0x004ff0000004180c */
[----:B---3--:R-:W-:Y:S08]  /*27d0*/  HMMA.16816.F32.BF16 R8, R240, R46, R16 ;  /* 0x0000002ef008723c */ /* 0x008ff00000041810 */
[----:B------:R-:W-:Y:S01]  /*27e0*/  HMMA.16816.F32.BF16 R68, R228, R74, R80 ;  /* 0x0000004ae444723c */ /* 0x000fe20000041850 */
[----:B------:R-:W2:Y:S01]  /*27f0*/  MUFU.TANH R80, R32 ;  /* 0x0000002000507308 */ /* 0x000ea20000002400 */
[----:B------:R-:W-:-:S02]  /*2800*/  FMUL.FTZ R28, R28, c[0x0][0x320] ;  /* 0x0000c8001c1c7a20 */ /* 0x000fc40000410000 */
[----:B------:R-:W-:Y:S02]  /*2810*/  FMUL.FTZ R29, R29, c[0x0][0x320] ;  /* 0x0000c8001d1d7a20 */ /* 0x000fe40000410000 */
[----:B------:R-:W-:Y:S02]  /*2820*/  FMUL.FTZ R30, R30, c[0x0][0x320] ;  /* 0x0000c8001e1e7a20 */ /* 0x000fe40000410000 */
[----:B------:R-:W-:Y:S01]  /*2830*/  HMMA.16816.F32.BF16 R20, R240, R44, R20 ;  /* 0x0000002cf014723c */ /* 0x000fe20000041814 */
[----:B------:R-:W3:Y:S01]  /*2840*/  MUFU.TANH R75, R33 ;  /* 0x00000021004b7308 */ /* 0x000ee20000002400 */
[----:B------:R-:W-:Y:S01]  /*2850*/  LDSM.16.M88.4 R44, [R250+0x7000] ;  /* 0x00700000fa2c783b */ /* 0x000fe20000000200 */
[----:B------:R-:W-:-:S05]  /*2860*/  FMUL.FTZ R31, R31, c[0x0][0x320] ;  /* 0x0000c8001f1f7a20 */ /* 0x000fca0000410000 */
[----:B------:R-:W-:Y:S01]  /*2870*/  HMMA.16816.F32.BF16 R60, R232, R64, R76 ;  /* 0x00000040e83c723c */ /* 0x000fe2000004184c */
[----:B------:R5:W1:Y:S07]  /*2880*/  MUFU.TANH R74, R34 ;  /* 0x00000022004a7308 */ /* 0x000a6e0000002400 */
[----:B----4-:R-:W-:Y:S01]  /*2890*/  HMMA.16816.F32.BF16 R16, R240, R40, R12 ;  /* 0x00000028f010723c */ /* 0x010fe2000004180c */
[----:B------:R-:W4:Y:S07]  /*28a0*/  MUFU.TANH R72, R28 ;  /* 0x0000001c00487308 */ /* 0x000f2e0000002400 */
[----:B------:R-:W-:Y:S01]  /*28b0*/  HMMA.16816.F32.BF16 R12, R244, R58, R8 ;  /* 0x0000003af40c723c */ /* 0x000fe20000041808 */
[----:B------:R-:W1:Y:S07]  /*28c0*/  MUFU.TANH R65, R29 ;  /* 0x0000001d00417308 */ /* 0x000e6e0000002400 */
[----:B------:R-:W-:Y:S01]  /*28d0*/  HMMA.16816.F32.BF16 R8, R232, R66, R68 ;  /* 0x00000042e808723c */ /* 0x000fe20000041844 */
[----:B------:R-:W1:Y:S07]  /*28e0*/  MUFU.TANH R64, R30 ;  /* 0x0000001e00407308 */ /* 0x000e6e0000002400 */
[----:B-----5:R-:W-:Y:S01]  /*28f0*/  HMMA.16816.F32.BF16 R32, R236, R54, R36 ;  /* 0x00000036ec20723c */ /* 0x020fe20000041824 */
[----:B------:R5:W1:Y:S07]  /*2900*/  LDSM.16.M88.4 R36, [R5+0x17900] ;  /* 0x017900000524783b */ /* 0x000a6e0000000200 */
[----:B------:R-:W-:Y:S01]  /*2910*/  HMMA.16816.F32.BF16 R24, R244, R56, R20 ;  /* 0x00000038f418723c */ /* 0x000fe20000041814 */
[----:B------:R2:W1:Y:S01]  /*2920*/  MUFU.TANH R57, R31 ;  /* 0x0000001f00397308 */ /* 0x0004620000002400 */
[----:B------:R-:W-:-:S02]  /*2930*/  FMUL.FTZ R12, R12, c[0x0][0x320] ;  /* 0x0000c8000c0c7a20 */ /* 0x000fc40000410000 */
[----:B------:R-:W-:Y:S02]  /*2940*/  FMUL.FTZ R13, R13, c[0x0][0x320] ;  /* 0x0000c8000d0d7a20 */ /* 0x000fe40000410000 */
[----:B------:R-:W-:Y:S02]  /*2950*/  FMUL.FTZ R14, R14, c[0x0][0x320] ;  /* 0x0000c8000e0e7a20 */ /* 0x000fe40000410000 */
[C---:B------:R-:W-:Y:S01]  /*2960*/  HMMA.16816.F32.BF16 R20, R236.reuse, R48, R60 ;  /* 0x00000030ec14723c */ /* 0x040fe2000004183c */
[----:B------:R-:W-:Y:S01]  /*2970*/  FMUL.FTZ R15, R15, c[0x0][0x320] ;  /* 0x0000c8000f0f7a20 */ /* 0x000fe20000410000 */
[----:B------:R-:W1:Y:S06]  /*2980*/  MUFU.TANH R52, R12 ;  /* 0x0000000c00347308 */ /* 0x000e6c0000002400 */
[----:B------:R-:W-:Y:S01]  /*2990*/  HMMA.16816.F32.BF16 R8, R236, R50, R8 ;  /* 0x00000032ec08723c */ /* 0x000fe20000041808 */
[----:B-----5:R-:W-:Y:S01]  /*29a0*/  IADD3 R5, R88, 0x3000, RZ ;  /* 0x0000300058057810 */ /* 0x020fe20007ffe0ff */
[----:B------:R-:W1:Y:S04]  /*29b0*/  MUFU.TANH R49, R13 ;  /* 0x0000000d00317308 */ /* 0x000e680000002400 */
[----:B------:R5:W-:Y:S02]  /*29c0*/  STL [R1+0x2c], R5 ;  /* 0x00002c0501007387 */ /* 0x000be40000100800 */
[----:B--2---:R-:W-:Y:S01]  /*29d0*/  HMMA.16816.F32.BF16 R28, R240, R42, R32 ;  /* 0x0000002af01c723c */ /* 0x004fe20000041820 */
[----:B------:R-:W-:Y:S01]  /*29e0*/  FMUL.FTZ R24, R24, c[0x0][0x320] ;  /* 0x0000c80018187a20 */ /* 0x000fe20000410000 */
[----:B------:R-:W2:Y:S01]  /*29f0*/  LDSM.16.M88.4 R32, [R250+0x7800] ;  /* 0x00780000fa20783b */ /* 0x000ea20000000200 */
[----:B------:R-:W-:Y:S01]  /*2a00*/  FMUL.FTZ R25, R25, c[0x0][0x320] ;  /* 0x0000c80019197a20 */ /* 0x000fe20000410000 */
[----:B------:R-:W2:Y:S01]  /*2a10*/  MUFU.TANH R48, R14 ;  /* 0x0000000e00307308 */ /* 0x000ea20000002400 */
[----:B------:R-:W-:Y:S01]  /*2a20*/  FMUL.FTZ R26, R26, c[0x0][0x320] ;  /* 0x0000c8001a1a7a20 */ /* 0x000fe20000410000 */
[----:B------:R3:W-:Y:S01]  /*2a30*/  STL [R1+0x28], R2 ;  /* 0x0000280201007387 */ /* 0x0007e20000100800 */
[----:B------:R-:W-:Y:S01]  /*2a40*/  FMUL.FTZ R27, R27, c[0x0][0x320] ;  /* 0x0000c8001b1b7a20 */ /* 0x000fe20000410000 */
[----:B------:R-:W-:-:S04]  /*2a50*/  DEPBAR.LE SB0, 0x0 ;  /* 0x000080000000791a */ /* 0x000fc80000000000 */
[----:B------:R-:W2:Y:S04]  /*2a60*/  MUFU.TANH R56, R24 ;  /* 0x0000001800387308 */ /* 0x000ea80000002400 */
[----:B-1----:R-:W-:Y:S04]  /*2a70*/  HMMA.16816.F32.BF16 R8, R240, R38, R8 ;  /* 0x00000026f008723c */ /* 0x002fe80000041808 */
[----:B------:R-:W1:Y:S01]  /*2a80*/  MUFU.TANH R55, R25 ;  /* 0x0000001900377308 */ /* 0x000e620000002400 */
[----:B-----5:R-:W-:-:S07]  /*2a90*/  IADD3 R5, R88, 0x4000, RZ ;  /* 0x0000400058057810 */ /* 0x020fce0007ffe0ff */
[----:B------:R-:W1:Y:S01]  /*2aa0*/  MUFU.TANH R54, R26 ;  /* 0x0000001a00367308 */ /* 0x000e620000002400 */
[----:B------:R5:W-:Y:S01]  /*2ab0*/  STL [R1+0x24], R5 ;  /* 0x0000240501007387 */ /* 0x000be20000100800 */
[----:B---3--:R-:W-:-:S06]  /*2ac0*/  IADD3 R2, R88, 0x4800, RZ ;  /* 0x0000480058027810 */ /* 0x008fcc0007ffe0ff */
[----:B------:R3:W1:Y:S01]  /*2ad0*/  MUFU.TANH R53, R27 ;  /* 0x0000001b00357308 */ /* 0x0006620000002400 */
[----:B------:R1:W-:Y:S04]  /*2ae0*/  STL [R1+0x20], R2 ;  /* 0x0000200201007387 */ /* 0x0003e80000100800 */
[----:B------:R4:W-:Y:S01]  /*2af0*/  STL [R1+0x1c], R6 ;  /* 0x00001c0601007387 */ /* 0x0009e20000100800 */
[C---:B--2---:R-:W-:Y:S08]  /*2b00*/  HMMA.16816.F32.BF16 R8, R244.reuse, R34, R8 ;  /* 0x00000022f408723c */ /* 0x044ff00000041808 */
[----:B---3--:R-:W-:Y:S01]  /*2b10*/  HMMA.16816.F32.BF16 R24, R244, R44, R16 ;  /* 0x0000002cf418723c */ /* 0x008fe20000041810 */
[----:B------:R2:W3:Y:S01]  /*2b20*/  MUFU.TANH R45, R15 ;  /* 0x0000000f002d7308 */ /* 0x0004e20000002400 */
[----:B-----5:R-:W-:-:S05]  /*2b30*/  IADD3 R5, R88, 0x5800, RZ ;  /* 0x0000580058057810 */ /* 0x020fca0007ffe0ff */
[----:B------:R5:W-:Y:S01]  /*2b40*/  STL [R1+0x18], R5 ;  /* 0x0000180501007387 */ /* 0x000be20000100800 */
[----:B------:R-:W-:Y:S01]  /*2b50*/  HMMA.16816.F32.BF16 R16, R240, R36, R20 ;  /* 0x00000024f010723c */ /* 0x000fe20000041814 */
[C---:B-1----:R-:W-:Y:S02]  /*2b60*/  IADD3 R2, R88.reuse, 0x6000, RZ ;  /* 0x0000600058027810 */ /* 0x042fe40007ffe0ff */
[----:B----4-:R-:W-:-:S03]  /*2b70*/  IADD3 R6, R88, 0x6800, RZ ;  /* 0x0000680058067810 */ /* 0x010fc60007ffe0ff */
[----:B------:R1:W-:Y:S02]  /*2b80*/  STL [R1+0x14], R2 ;  /* 0x0000140201007387 */ /* 0x0003e40000100800 */
[----:B------:R-:W-:Y:S01]  /*2b90*/  HMMA.16816.F32.BF16 R20, R244, R46, R28 ;  /* 0x0000002ef414723c */ /* 0x000fe2000004181c */
[----:B------:R-:W-:Y:S01]  /*2ba0*/  FMUL.FTZ R8, R8, c[0x0][0x320] ;  /* 0x0000c80008087a20 */ /* 0x000fe20000410000 */
[----:B------:R4:W-:Y:S01]  /*2bb0*/  STL [R1+0x10], R6 ;  /* 0x0000100601007387 */ /* 0x0009e20000100800 */
[----:B------:R-:W-:Y:S02]  /*2bc0*/  FMUL.FTZ R9, R9, c[0x0][0x320] ;  /* 0x0000c80009097a20 */ /* 0x000fe40000410000 */
[----:B------:R4:W1:Y:S01]  /*2bd0*/  MUFU.TANH R29, R8 ;  /* 0x00000008001d7308 */ /* 0x0008620000002400 */
[----:B------:R-:W-:Y:S02]  /*2be0*/  FMUL.FTZ R10, R10, c[0x0][0x320] ;  /* 0x0000c8000a0a7a20 */ /* 0x000fe40000410000 */
[----:B------:R-:W-:-:S02]  /*2bf0*/  FMUL.FTZ R25, R25, c[0x0][0x320] ;  /* 0x0000c80019197a20 */ /* 0x000fc40000410000 */
[----:B------:R-:W-:Y:S02]  /*2c00*/  FMUL.FTZ R26, R26, c[0x0][0x320] ;  /* 0x0000c8001a1a7a20 */ /* 0x000fe40000410000 */
[----:B------:R-:W-:Y:S01]  /*2c10*/  FMUL.FTZ R27, R27, c[0x0][0x320] ;  /* 0x0000c8001b1b7a20 */ /* 0x000fe20000410000 */
[----:B------:R4:W3:Y:S01]  /*2c20*/  MUFU.TANH R43, R25 ;  /* 0x00000019002b7308 */ /* 0x0008e20000002400 */
[----:B------:R-:W-:Y:S02]  /*2c30*/  FMUL.FTZ R24, R24, c[0x0][0x320] ;  /* 0x0000c80018187a20 */ /* 0x000fe40000410000 */
[----:B--2---:R-:W-:Y:S01]  /*2c40*/  HMMA.16816.F32.BF16 R12, R244, R32, R16 ;  /* 0x00000020f40c723c */ /* 0x004fe20000041810 */
[----:B-----5:R-:W-:Y:S01]  /*2c50*/  IADD3 R5, R88, 0x7000, RZ ;  /* 0x0000700058057810 */ /* 0x020fe20007ffe0ff */
[----:B------:R-:W-:-:S03]  /*2c60*/  FMUL.FTZ R11, R11, c[0x0][0x320] ;  /* 0x0000c8000b0b7a20 */ /* 0x000fc60000410000 */
[----:B------:R4:W2:Y:S01]  /*2c70*/  MUFU.TANH R42, R26 ;  /* 0x0000001a002a7308 */ /* 0x0008a20000002400 */
[----:B-1----:R-:W-:Y:S02]  /*2c80*/  IADD3 R2, R88, 0x7800, RZ ;  /* 0x0000780058027810 */ /* 0x002fe40007ffe0ff */
[----:B------:R-:W-:Y:S02]  /*2c90*/  FMUL.FTZ R20, R20, c[0x0][0x320] ;  /* 0x0000c80014147a20 */ /* 0x000fe40000410000 */
[----:B------:R-:W-:Y:S01]  /*2ca0*/  FMUL.FTZ R21, R21, c[0x0][0x320] ;  /* 0x0000c80015157a20 */ /* 0x000fe20000410000 */
[----:B------:R4:W-:Y:S01]  /*2cb0*/  STL [R1+0x8], R2 ;  /* 0x0000080201007387 */ /* 0x0009e20000100800 */
[----:B------:R-:W-:Y:S01]  /*2cc0*/  FMUL.FTZ R22, R22, c[0x0][0x320] ;  /* 0x0000c80016167a20 */ /* 0x000fe20000410000 */
[----:B------:R4:W1:Y:S01]  /*2cd0*/  MUFU.TANH R38, R27 ;  /* 0x0000001b00267308 */ /* 0x0008620000002400 */
[----:B------:R-:W-:Y:S01]  /*2ce0*/  FMUL.FTZ R23, R23, c[0x0][0x320] ;  /* 0x0000c80017177a20 */ /* 0x000fe20000410000 */
[----:B------:R4:W-:Y:S06]  /*2cf0*/  STL [R1+0xc], R5 ;  /* 0x00000c0501007387 */ /* 0x0009ec0000100800 */
[----:B------:R4:W1:Y:S03]  /*2d00*/  MUFU.TANH R44, R24 ;  /* 0x00000018002c7308 */ /* 0x0008660000002400 */
[----:B------:R-:W-:-:S02]  /*2d10*/  FMUL.FTZ R12, R12, c[0x0][0x320] ;  /* 0x0000c8000c0c7a20 */ /* 0x000fc40000410000 */
[----:B------:R-:W-:Y:S02]  /*2d20*/  FMUL.FTZ R13, R13, c[0x0][0x320] ;  /* 0x0000c8000d0d7a20 */ /* 0x000fe40000410000 */
[----:B------:R-:W-:Y:S02]  /*2d30*/  FMUL.FTZ R14, R14, c[0x0][0x320] ;  /* 0x0000c8000e0e7a20 */ /* 0x000fe40000410000 */
[----:B------:R-:W-:Y:S01]  /*2d40*/  FMUL.FTZ R15, R15, c[0x0][0x320] ;  /* 0x0000c8000f0f7a20 */ /* 0x000fe20000410000 */
[----:B------:R4:W1:Y:S08]  /*2d50*/  MUFU.TANH R37, R20 ;  /* 0x0000001400257308 */ /* 0x0008700000002400 */
        /* <DEDUP_REMOVED lines=9> */
[----:B------:R4:W1:Y:S01]  /*2df0*/  MUFU.TANH R34, R11 ;  /* 0x0000000b00227308 */ /* 0x0008620000002400 */
[----:B------:R-:W-:Y:S06]  /*2e00*/  BAR.SYNC.DEFER_BLOCKING 0x0 ;  /* 0x0000000000007b1d */ /* 0x000fec0000010000 */
[----:B------:R-:W-:Y:S05]  /*2e10*/  @P0 BRA `(.L_x_1) ;  /* 0x0000057000000947 */ /* 0x000fea0003800000 */
[----:B--23--:R-:W-:Y:S01]  /*2e20*/  ULEA UR4, UR8, UR11, 0x6 ;  /* 0x0000000b08047291 */ /* 0x00cfe2000f8e303f */
[----:B------:R-:W-:Y:S01]  /*2e30*/  ISETP.NE.AND P1, PT, R87, 0x1, PT ;  /* 0x000000015700780c */ /* 0x000fe20003f25270 */
[----:B----4-:R-:W-:-:S04]  /*2e40*/  IMAD.MOV.U32 R9, RZ, RZ, RZ ;  /* 0x000000ffff097224 */ /* 0x010fc800078e00ff */
[----:B------:R-:W-:-:S05]  /*2e50*/  IMAD.U32 R5, RZ, RZ, UR4 ;  /* 0x00000004ff057e24 */ /* 0x000fca000f8e00ff */
[----:B------:R-:W-:-:S05]  /*2e60*/  IADD3 R5, R5, -0x80, R86 ;  /* 0xffffff8005057810 */ /* 0x000fca0007ffe056 */
[----:B------:R-:W-:-:S04]  /*2e70*/  @P1 IMAD.HI.U32 R6, R5, c[0x0][0x2bc], RZ ;  /* 0x0000af0005061a27 */ /* 0x000fc800078e00ff */
[----:B------:R-:W-:Y:S01]  /*2e80*/  IMAD.MOV.U32 R2, RZ, RZ, R5 ;  /* 0x000000ffff027224 */ /* 0x000fe200078e0005 */
[----:B------:R-:W-:-:S04]  /*2e90*/  @P1 SHF.R.U32.HI R2, RZ, c[0x0][0x2c0], R6 ;  /* 0x0000b000ff021a19 */ /* 0x000fc80000011606 */
[----:B------:R-:W-:-:S04]  /*2ea0*/  @!P2 IADD3 R7, P0, R2, UR12, RZ ;  /* 0x0000000c0207ac10 */ /* 0x000fc8000ff1e0ff */
[----:B------:R-:W-:Y:S02]  /*2eb0*/  @!P2 LEA.HI.X.SX32 R8, R2, UR6, 0x1, P0 ;  /* 0x000000060208ac11 */ /* 0x000fe400080f0eff */
[----:B------:R-:W-:-:S04]  /*2ec0*/  @!P2 LEA R6, P0, R7, c[0x0][0x2a0], 0x2 ;  /* 0x0000a8000706aa11 */ /* 0x000fc800078010ff */
[----:B------:R-:W-:-:S05]  /*2ed0*/  @!P2 LEA.HI.X R7, R7, c[0x0][0x2a4], R8, 0x2, P0 ;  /* 0x0000a9000707aa11 */ /* 0x000fca00000f1408 */
[----:B------:R2:W3:Y:S01]  /*2ee0*/  @!P2 LDG.E R9, [R6.64] ;  /* 0x0000000e0609a981 */ /* 0x0004e2000c1e1900 */
[----:B------:R-:W-:Y:S01]  /*2ef0*/  IMAD.MOV R2, RZ, RZ, -R2 ;  /* 0x000000ffff027224 */ /* 0x000fe200078e0a02 */
[----:B------:R-:W-:Y:S01]  /*2f00*/  SEL R24, RZ, 0x10, P5 ;  /* 0x00000010ff187807 */ /* 0x000fe20002800000 */
[----:B------:R-:W-:Y:S01]  /*2f10*/  IMAD.WIDE R40, R179, 0x2, RZ ;  /* 0x00000002b3287825 */ /* 0x000fe200078e02ff */
[----:B------:R-:W-:Y:S02]  /*2f20*/  SHF.R.S32.HI R8, RZ, 0x1f, R133 ;  /* 0x0000001fff087819 */ /* 0x000fe40000011485 */
[----:B------:R-:W-:Y:S01]  /*2f30*/  IADD3 R20, -R24, 0x10, RZ ;  /* 0x0000001018147810 */ /* 0x000fe20007ffe1ff */
[----:B------:R-:W-:Y:S01]  /*2f40*/  IMAD R10, R2, c[0x0][0x2b8], R5 ;  /* 0x0000ae00020a7a24 */ /* 0x000fe200078e0205 */
[----:B------:R-:W-:Y:S02]  /*2f50*/  SEL R23, RZ, 0x10, P4 ;  /* 0x00000010ff177807 */ /* 0x000fe40002000000 */
[----:B------:R-:W-:-:S02]  /*2f60*/  LOP3.LUT R20, R20, 0xf, RZ, 0xc0, !PT ;  /* 0x0000000f14147812 */ /* 0x000fc400078ec0ff */
[----:B------:R-:W-:Y:S01]  /*2f70*/  SHF.R.S32.HI R2, RZ, 0x1f, R10 ;  /* 0x0000001fff027819 */ /* 0x000fe2000001140a */
[----:B------:R4:W-:Y:S01]  /*2f80*/  STL [R1+0x60], R10 ;  /* 0x0000600a01007387 */ /* 0x0009e20000100800 */
[----:B------:R-:W-:Y:S02]  /*2f90*/  LEA.HI R8, R8, R133, RZ, 0x3 ;  /* 0x0000008508087211 */ /* 0x000fe400078f18ff */
[----:B------:R-:W-:Y:S01]  /*2fa0*/  IADD3 R18, -R23, 0x10, RZ ;  /* 0x0000001017127810 */ /* 0x000fe20007ffe1ff */
[----:B------:R-:W-:Y:S01]  /*2fb0*/  IMAD R2, R2, c[0x0][0x1e0], RZ ;  /* 0x0000780002027a24 */ /* 0x000fe200078e02ff */
[----:B------:R-:W-:Y:S02]  /*2fc0*/  SEL R22, RZ, 0x10, P3 ;  /* 0x00000010ff167807 */ /* 0x000fe40001800000 */
[----:B------:R-:W-:Y:S01]  /*2fd0*/  LOP3.LUT R8, R8, 0xfffffff8, RZ, 0xc0, !PT ;  /* 0xfffffff808087812 */ /* 0x000fe200078ec0ff */
[----:B------:R-:W-:Y:S01]  /*2fe0*/  IMAD R2, R10, c[0x0][0x1e4], R2 ;  /* 0x000079000a027a24 */ /* 0x000fe200078e0202 */
[----:B------:R-:W-:-:S02]  /*2ff0*/  LOP3.LUT R18, R18, 0xf, RZ, 0xc0, !PT ;  /* 0x0000000f12127812 */ /* 0x000fc400078ec0ff */
[----:B------:R-:W-:Y:S01]  /*3000*/  IADD3 R16, -R22, 0x10, RZ ;  /* 0x0000001016107810 */ /* 0x000fe20007ffe1ff */
[----:B--2---:R-:W-:Y:S01]  /*3010*/  IMAD.WIDE.U32 R6, R10, c[0x0][0x1e0], RZ ;  /* 0x000078000a067a25 */ /* 0x004fe200078e00ff */
[----:B------:R-:W-:Y:S02]  /*3020*/  IADD3 R14, -R85, 0x10, RZ ;  /* 0x00000010550e7810 */ /* 0x000fe40007ffe1ff */
[----:B------:R-:W-:Y:S01]  /*3030*/  LOP3.LUT R16, R16, 0xf, RZ, 0xc0, !PT ;  /* 0x0000000f10107812 */ /* 0x000fe200078ec0ff */
[----:B------:R-:W-:Y:S01]  /*3040*/  IMAD.IADD R7, R7, 0x1, R2 ;  /* 0x0000000107077824 */ /* 0x000fe200078e0202 */
[----:B------:R-:W-:Y:S02]  /*3050*/  LOP3.LUT R14, R14, 0xf, RZ, 0xc0, !PT ;  /* 0x0000000f0e0e7812 */ /* 0x000fe400078ec0ff */
[----:B----4-:R-:W-:-:S04]  /*3060*/  SHF.R.S32.HI R10, RZ, 0x1f, R134 ;  /* 0x0000001fff0a7819 */ /* 0x010fc80000011486 */
[----:B------:R-:W-:-:S04]  /*3070*/  LEA.HI R10, R10, R134, RZ, 0x3 ;  /* 0x000000860a0a7211 */ /* 0x000fc800078f18ff */
[----:B------:R-:W-:-:S05]  /*3080*/  LOP3.LUT R10, R10, 0xfffffff8, RZ, 0xc0, !PT ;  /* 0xfffffff80a0a7812 */ /* 0x000fca00078ec0ff */
[----:B------:R-:W-:Y:S01]  /*3090*/  IMAD.WIDE R10, R10, 0x2, RZ ;  /* 0x000000020a0a7825 */ /* 0x000fe200078e02ff */
[----:B---3--:R-:W-:-:S03]  /*30a0*/  SHF.R.S32.HI R2, RZ, 0x1f, R9 ;  /* 0x0000001fff027819 */ /* 0x008fc60000011409 */
[----:B------:R-:W-:Y:S01]  /*30b0*/  IMAD.WIDE.U32 R6, R9, c[0x0][0x1f0], R6 ;  /* 0x00007c0009067a25 */ /* 0x000fe200078e0006 */
[----:B------:R2:W-:Y:S03]  /*30c0*/  STL [R1+0x54], R9 ;  /* 0x0000540901007387 */ /* 0x0005e60000100800 */
[----:B------:R-:W-:-:S04]  /*30d0*/  IMAD R2, R2, c[0x0][0x1f0], RZ ;  /* 0x00007c0002027a24 */ /* 0x000fc800078e02ff */
[----:B------:R-:W-:Y:S01]  /*30e0*/  IMAD R12, R9, c[0x0][0x1f4], R2 ;  /* 0x00007d00090c7a24 */ /* 0x000fe200078e0202 */
[----:B------:R-:W-:Y:S02]  /*30f0*/  IADD3 R2, P0, R6, UR18, RZ ;  /* 0x0000001206027c10 */ /* 0x000fe4000ff1e0ff */
[----:B------:R-:W-:Y:S02]  /*3100*/  SHF.R.S32.HI R6, RZ, 0x1f, R177 ;  /* 0x0000001fff067819 */ /* 0x000fe400000114b1 */
[----:B------:R-:W-:Y:S02]  /*3110*/  IADD3.X R12, R7, UR16, R12, P0, !PT ;  /* 0x00000010070c7c10 */ /* 0x000fe400087fe40c */
[----:B------:R-:W-:Y:S02]  /*3120*/  LEA R13, P0, R2, c[0x0][0x1c8], 0x1 ;  /* 0x00007200020d7a11 */ /* 0x000fe400078008ff */
[----:B------:R-:W-:Y:S02]  /*3130*/  LEA.HI R6, R6, R177, RZ, 0x3 ;  /* 0x000000b106067211 */ /* 0x000fe400078f18ff */
[----:B------:R-:W-:-:S02]  /*3140*/  LEA.HI.X R12, R2, c[0x0][0x1cc], R12, 0x1, P0 ;  /* 0x00007300020c7a11 */ /* 0x000fc400000f0c0c */
[----:B------:R-:W3:Y:S01]  /*3150*/  SHFL.IDX PT, R2, R13, 0x1, 0x181f ;  /* 0x00381f000d027f89 */ /* 0x000ee200000e0000 */
[----:B------:R-:W-:-:S03]  /*3160*/  LOP3.LUT R6, R6, 0xfffffff8, RZ, 0xc0, !PT ;  /* 0xfffffff806067812 */ /* 0x000fc600078ec0ff */
[----:B------:R-:W4:Y:S01]  /*3170*/  SHFL.IDX PT, R5, R12, 0x1, 0x181f ;  /* 0x00381f000c057f89 */ /* 0x000f2200000e0000 */
[----:B--2---:R-:W-:-:S04]  /*3180*/  IMAD.WIDE R8, R8, 0x2, RZ ;  /* 0x0000000208087825 */ /* 0x004fc800078e02ff */
[----:B------:R-:W-:Y:S01]  /*3190*/  IMAD.WIDE R6, R6, 0x2, RZ ;  /* 0x0000000206067825 */ /* 0x000fe200078e02ff */
[----:B---3--:R-:W-:-:S04]  /*31a0*/  IADD3 R20, P1, P0, R20, R2, R40 ;  /* 0x0000000214147210 */ /* 0x008fc8000783e028 */
[----:B----4-:R-:W-:Y:S02]  /*31b0*/  IADD3.X R21, RZ, R5, R41, P1, P0 ;  /* 0x00000005ff157210 */ /* 0x010fe40000fe0429 */
[----:B------:R-:W-:-:S04]  /*31c0*/  IADD3 R18, P1, P0, R18, R2, R10 ;  /* 0x0000000212127210 */ /* 0x000fc8000783e00a */
[----:B------:R-:W-:Y:S02]  /*31d0*/  IADD3.X R19, RZ, R5, R11, P1, P0 ;  /* 0x00000005ff137210 */ /* 0x000fe40000fe040b */
[----:B------:R-:W-:-:S04]  /*31e0*/  IADD3 R16, P1, P0, R16, R2, R8 ;  /* 0x0000000210107210 */ /* 0x000fc8000783e008 */
[-C--:B------:R-:W-:Y:S02]  /*31f0*/  IADD3.X R17, RZ, R5.reuse, R9, P1, P0 ;  /* 0x00000005ff117210 */ /* 0x080fe40000fe0409 */
[----:B------:R-:W-:Y:S02]  /*3200*/  IADD3 R14, P1, P0, R14, R2, R6 ;  /* 0x000000020e0e7210 */ /* 0x000fe4000783e006 */
[----:B------:R-:W2:Y:S02]  /*3210*/  SHFL.IDX PT, R2, R13, RZ, 0x181f ;  /* 0x00181fff0d027589 */ /* 0x000ea400000e0000 */
[----:B------:R-:W-:Y:S02]  /*3220*/  IADD3.X R15, RZ, R5, R7, P1, P0 ;  /* 0x00000005ff0f7210 */ /* 0x000fe40000fe0407 */
[----:B------:R2:W3:Y:S02]  /*3230*/  SHFL.IDX PT, R5, R12, RZ, 0x181f ;  /* 0x00181fff0c057589 */ /* 0x0004e400000e0000 */
[----:B--2---:R-:W-:-:S05]  /*3240*/  IADD3 R12, P0, R40, R2, RZ ;  /* 0x00000002280c7210 */ /* 0x004fca0007f1e0ff */
[----:B---3--:R-:W-:Y:S01]  /*3250*/  IMAD.X R13, R41, 0x1, R5, P0 ;  /* 0x00000001290d7824 */ /* 0x008fe200000e0605 */
[----:B------:R-:W-:-:S05]  /*3260*/  IADD3 R10, P0, R10, R2, RZ ;  /* 0x000000020a0a7210 */ /* 0x000fca0007f1e0ff */
[----:B------:R-:W-:Y:S01]  /*3270*/  IMAD.X R11, R11, 0x1, R5, P0 ;  /* 0x000000010b0b7824 */ /* 0x000fe200000e0605 */
[----:B------:R-:W-:-:S05]  /*3280*/  IADD3 R8, P0, R8, R2, RZ ;  /* 0x0000000208087210 */ /* 0x000fca0007f1e0ff */
[----:B------:R-:W-:Y:S01]  /*3290*/  IMAD.X R9, R9, 0x1, R5, P0 ;  /* 0x0000000109097824 */ /* 0x000fe200000e0605 */
[----:B------:R-:W-:Y:S01]  /*32a0*/  IADD3 R6, P0, R6, R2, RZ ;  /* 0x0000000206067210 */ /* 0x000fe20007f1e0ff */
[----:B------:R-:W-:-:S04]  /*32b0*/  IMAD.SHL.U32 R2, R178, 0x2, RZ ;  /* 0x00000002b2027824 */ /* 0x000fc800078e00ff */
[----:B------:R-:W-:Y:S01]  /*32c0*/  IMAD.X R7, R7, 0x1, R5, P0 ;  /* 0x0000000107077824 */ /* 0x000fe200000e0605 */
[----:B------:R-:W-:Y:S01]  /*32d0*/  ISETP.NE.U32.AND P0, PT, R24, RZ, PT ;  /* 0x000000ff1800720c */ /* 0x000fe20003f05070 */
[----:B------:R2:W-:Y:S04]  /*32e0*/  LDGSTS.E.BYPASS.LTC128B.128 [R2+0x10100], [R12.64], !P5 ;  /* 0x101000000c027fae */ /* 0x0005e8000e901d4e */
[----:B------:R2:W-:Y:S04]  /*32f0*/  LDGSTS.E.BYPASS.LTC128B.128 [R2+0x12100], [R10.64], !P4 ;  /* 0x121000000a027fae */ /* 0x0005e8000e101d4e */
[----:B------:R2:W-:Y:S04]  /*3300*/  LDGSTS.E.BYPASS.LTC128B.128 [R2+0x14100], [R8.64], !P3 ;  /* 0x1410000008027fae */ /* 0x0005e8000d901d4e */
[----:B------:R2:W-:Y:S04]  /*3310*/  LDGSTS.E.BYPASS.LTC128B.128 [R2+0x16100], [R6.64], !P6 ;  /* 0x1610000006027fae */ /* 0x0005e8000f101d4e */
[----:B------:R2:W-:Y:S01]  /*3320*/  LDGSTS.E.BYPASS.LTC128B.128.ZFILL [R2+0x11100], [R20.64], P0 ;  /* 0x1110000014027fae */ /* 0x0005e20008141d4e */
[----:B------:R-:W-:-:S13]  /*3330*/  ISETP.NE.U32.AND P0, PT, R23, RZ, PT ;  /* 0x000000ff1700720c */ /* 0x000fda0003f05070 */
[----:B------:R2:W-:Y:S01]  /*3340*/  LDGSTS.E.BYPASS.LTC128B.128.ZFILL [R2+0x13100], [R18.64], P0 ;  /* 0x1310000012027fae */ /* 0x0005e20008141d4e */
[----:B------:R-:W-:-:S13]  /*3350*/  ISETP.NE.U32.AND P0, PT, R22, RZ, PT ;  /* 0x000000ff1600720c */ /* 0x000fda0003f05070 */
[----:B------:R2:W-:Y:S01]  /*3360*/  LDGSTS.E.BYPASS.LTC128B.128.ZFILL [R2+0x15100], [R16.64], P0 ;  /* 0x1510000010027fae */ /* 0x0005e20008141d4e */
[----:B------:R-:W-:-:S13]  /*3370*/  ISETP.NE.U32.AND P0, PT, R85, RZ, PT ;  /* 0x000000ff5500720c */ /* 0x000fda0003f05070 */
[----:B------:R2:W-:Y:S02]  /*3380*/  LDGSTS.E.BYPASS.LTC128B.128.ZFILL [R2+0x17100], [R14.64], P0 ;  /* 0x171000000e027fae */ /* 0x0005e40008141d4e */
.L_x_1:
[----:B--234-:R-:W-:Y:S01]  /*3390*/  SHF.R.S32.HI R2, RZ, 0x1f, R84 ;  /* 0x0000001fff027819 */ /* 0x01cfe20000011454 */
[----:B------:R-:W0:Y:S01]  /*33a0*/  LDGDEPBAR ;  /* 0x00000000000079af */ /* 0x000e220000000000 */
[----:B------:R-:W-:Y:S02]  /*33b0*/  SHF.L.U32 R248, R3, 0x1, RZ ;  /* 0x0000000103f87819 */ /* 0x000fe400000006ff */
[----:B------:R-:W-:-:S03]  /*33c0*/  LEA.HI R5, R2, R84, RZ, 0x2 ;  /* 0x0000005402057211 */ /* 0x000fc600078f10ff */
[--C-:B------:R-:W-:Y:S01]  /*33d0*/  IMAD R249, R4, 0x2, R248.reuse ;  /* 0x0000000204f97824 */ /* 0x100fe200078e02f8 */
[----:B------:R-:W-:Y:S01]  /*33e0*/  LOP3.LUT R2, R5, 0x7ffffffc, RZ, 0xc0, !PT ;  /* 0x7ffffffc05027812 */ /* 0x000fe200078ec0ff */
[----:B------:R2:W-:Y:S01]  /*33f0*/  STL [R1+0xb8], R5 ;  /* 0x0000b80501007387 */ /* 0x0005e20000100800 */
[C---:B------:R-:W-:Y:S02]  /*3400*/  IMAD R252, R0.reuse, 0x2, R248 ;  /* 0x0000000200fc7824 */ /* 0x040fe400078e02f8 */
[----:B------:R-:W-:Y:S01]  /*3410*/  LEA R251, R0, R249, 0x1 ;  /* 0x000000f900fb7211 */ /* 0x000fe200078e08ff */
[----:B------:R-:W-:Y:S01]  /*3420*/  IMAD.IADD R2, R84, 0x1, -R2 ;  /* 0x0000000154027824 */ /* 0x000fe200078e0a02 */
[----:B------:R-:W-:Y:S04]  /*3430*/  LDSM.16.MT88.4 R76, [R248+0x2100] ;  /* 0x00210000f84c783b */ /* 0x000fe80000004200 */
[----:B------:R-:W-:Y:S01]  /*3440*/  LDSM.16.MT88.4 R60, [R249+0x900] ;  /* 0x00090000f93c783b */ /* 0x000fe20000004200 */
[----:B--2---:R-:W-:-:S04]  /*3450*/  IMAD.U32 R5, RZ, RZ, UR17 ;  /* 0x00000011ff057e24 */ /* 0x004fc8000f8e00ff */
[----:B------:R-:W-:-:S05]  /*3460*/  IMAD R2, R2, -0x2, R5 ;  /* 0xfffffffe02027824 */ /* 0x000fca00078e0205 */
[----:B------:R-:W-:-:S04]  /*3470*/  ISETP.GT.AND P0, PT, R2, RZ, PT ;  /* 0x000000ff0200720c */ /* 0x000fc80003f04270 */
[----:B------:R-:W-:Y:S02]  /*3480*/  FSEL R15, R74, -INF , P0 ;  /* 0xff8000004a0f7808 */ /* 0x000fe40000000000 */
[----:B------:R-:W-:Y:S02]  /*3490*/  FSEL R9, R80, -INF , P0 ;  /* 0xff80000050097808 */ /* 0x000fe40000000000 */
[----:B------:R-:W-:-:S04]  /*34a0*/  ISETP.GT.AND P0, PT, R2, 0x1, PT ;  /* 0x000000010200780c */ /* 0x000fc80003f04270 */
[----:B------:R-:W-:Y:S02]  /*34b0*/  FSEL R20, R73, -INF , P0 ;  /* 0xff80000049147808 */ /* 0x000fe40000000000 */
[----:B------:R-:W-:Y:S02]  /*34c0*/  FSEL R8, R75, -INF , P0 ;  /* 0xff8000004b087808 */ /* 0x000fe40000000000 */
[----:B------:R-:W-:Y:S02]  /*34d0*/  ISETP.GT.AND P0, PT, R2, 0x8, PT ;  /* 0x000000080200780c */ /* 0x000fe40003f04270 */
[----:B------:R-:W-:Y:S02]  /*34e0*/  FMNMX.FTZ R132, R9, R8, !PT ;  /* 0x0000000809847209 */ /* 0x000fe40007810000 */
[----:B------:R-:W-:Y:S02]  /*34f0*/  FSEL R19, R64, -INF , P0 ;  /* 0xff80000040137808 */ /* 0x000fe40000000000 */
[----:B------:R-:W-:-:S02]  /*3500*/  FSEL R7, R72, -INF , P0 ;  /* 0xff80000048077808 */ /* 0x000fc40000000000 */
[C---:B------:R-:W-:Y:S01]  /*3510*/  ISETP.GT.AND P0, PT, R2.reuse, 0x9, PT ;  /* 0x000000090200780c */ /* 0x040fe20003f04270 */
[----:B------:R-:W-:Y:S01]  /*3520*/  LDSM.16.MT88.4 R72, [R249+0x2100] ;  /* 0x00210000f948783b */ /* 0x000fe20000004200 */
[----:B------:R-:W-:Y:S02]  /*3530*/  FMNMX.FTZ R132, R7, R132, !PT ;  /* 0x0000008407847209 */ /* 0x000fe40007810000 */
[----:B------:R-:W-:Y:S02]  /*3540*/  FSEL R18, R57, -INF , P0 ;  /* 0xff80000039127808 */ /* 0x000fe40000000000 */
[----:B------:R-:W-:Y:S02]  /*3550*/  FSEL R6, R65, -INF , P0 ;  /* 0xff80000041067808 */ /* 0x000fe40000000000 */
[----:B------:R-:W-:Y:S02]  /*3560*/  ISETP.GT.AND P0, PT, R2, 0x10, PT ;  /* 0x000000100200780c */ /* 0x000fe40003f04270 */
[----:B------:R-:W-:-:S02]  /*3570*/  FMNMX.FTZ R132, R6, R132, !PT ;  /* 0x0000008406847209 */ /* 0x000fc40007810000 */
[----:B------:R-:W-:Y:S02]  /*3580*/  FSEL R17, R54, -INF , P0 ;  /* 0xff80000036117808 */ /* 0x000fe40000000000 */
[----:B------:R-:W-:Y:S02]  /*3590*/  FSEL R5, R56, -INF , P0 ;  /* 0xff80000038057808 */ /* 0x000fe40000000000 */
[----:B------:R-:W-:Y:S01]  /*35a0*/  ISETP.GT.AND P0, PT, R2, 0x11, PT ;  /* 0x000000110200780c */ /* 0x000fe20003f04270 */
[----:B------:R-:W-:Y:S01]  /*35b0*/  LDSM.16.MT88.4 R56, [R252+0x900] ;  /* 0x00090000fc38783b */ /* 0x000fe20000004200 */
[----:B------:R-:W-:Y:S02]  /*35c0*/  FMNMX.FTZ R132, R5, R132, !PT ;  /* 0x0000008405847209 */ /* 0x000fe40007810000 */
[----:B------:R-:W-:Y:S02]  /*35d0*/  FSEL R16, R53, -INF , P0 ;  /* 0xff80000035107808 */ /* 0x000fe40000000000 */
[----:B------:R-:W-:-:S02]  /*35e0*/  FSEL R11, R55, -INF , P0 ;  /* 0xff800000370b7808 */ /* 0x000fc40000000000 */
[----:B------:R-:W-:Y:S02]  /*35f0*/  ISETP.GT.AND P0, PT, R2, 0x18, PT ;  /* 0x000000180200780c */ /* 0x000fe40003f04270 */
[----:B------:R-:W-:Y:S02]  /*3600*/  FMNMX.FTZ R132, R11, R132, !PT ;  /* 0x000000840b847209 */ /* 0x000fe40007810000 */
[----:B------:R-:W-:Y:S02]  /*3610*/  FSEL R21, R48, -INF , P0 ;  /* 0xff80000030157808 */ /* 0x000fe40000000000 */
[----:B------:R-:W-:Y:S02]  /*3620*/  FSEL R10, R52, -INF , P0 ;  /* 0xff800000340a7808 */ /* 0x000fe40000000000 */
[----:B------:R-:W-:Y:S01]  /*3630*/  ISETP.GT.AND P0, PT, R2, 0x19, PT ;  /* 0x000000190200780c */ /* 0x000fe20003f04270 */
[----:B------:R-:W-:Y:S01]  /*3640*/  LDSM.16.MT88.4 R52, [R248+0x900] ;  /* 0x00090000f834783b */ /* 0x000fe20000004200 */
[----:B------:R-:W-:-:S02]  /*3650*/  FMNMX.FTZ R132, R10, R132, !PT ;  /* 0x000000840a847209 */ /* 0x000fc40007810000 */
[----:B------:R-:W-:Y:S02]  /*3660*/  FSEL R23, R45, -INF , P0 ;  /* 0xff8000002d177808 */ /* 0x000fe40000000000 */
[----:B------:R-:W-:Y:S02]  /*3670*/  FSEL R14, R49, -INF , P0 ;  /* 0xff800000310e7808 */ /* 0x000fe40000000000 */
[----:B------:R-:W-:Y:S01]  /*3680*/  ISETP.GT.AND P0, PT, R2, 0x20, PT ;  /* 0x000000200200780c */ /* 0x000fe20003f04270 */
[----:B------:R-:W-:Y:S01]  /*3690*/  LDSM.16.MT88.4 R48, [R251+0x900] ;  /* 0x00090000fb30783b */ /* 0x000fe20000004200 */
[----:B------:R-:W-:Y:S02]  /*36a0*/  FMNMX.FTZ R132, R14, R132, !PT ;  /* 0x000000840e847209 */ /* 0x000fe40007810000 */
[----:B------:R-:W-:Y:S02]  /*36b0*/  FSEL R113, R42, -INF , P0 ;  /* 0xff8000002a717808 */ /* 0x000fe40000000000 */
[----:B-1----:R-:W-:-:S02]  /*36c0*/  FSEL R101, R44, -INF , P0 ;  /* 0xff8000002c657808 */ /* 0x002fc40000000000 */
[----:B------:R-:W-:Y:S01]  /*36d0*/  ISETP.GT.AND P0, PT, R2, 0x21, PT ;  /* 0x000000210200780c */ /* 0x000fe20003f04270 */
        /* <DEDUP_REMOVED lines=8> */
[----:B------:R-:W-:Y:S02]  /*3760*/  ISETP.GT.AND P0, PT, R2, 0x29, PT ;  /* 0x000000290200780c */ /* 0x000fe40003f04270 */
[----:B------:R-:W-:Y:S02]  /*3770*/  FMNMX.FTZ R12, R19, R12, !PT ;  /* 0x0000000c130c7209 */ /* 0x000fe40007810000 */
[----:B------:R-:W-:Y:S02]  /*3780*/  FSEL R110, R32, -INF , P0 ;  /* 0xff800000206e7808 */ /* 0x000fe40000000000 */
[----:B------:R-:W-:-:S02]  /*3790*/  FSEL R98, R36, -INF , P0 ;  /* 0xff80000024627808 */ /* 0x000fc40000000000 */
[----:B------:R-:W-:Y:S02]  /*37a0*/  ISETP.GT.AND P0, PT, R2, 0x30, PT ;  /* 0x000000300200780c */ /* 0x000fe40003f04270 */
        /* <DEDUP_REMOVED lines=10> */
[----:B------:R-:W-:Y:S01]  /*3850*/  FSEL R95, R29, -INF , P0 ;  /* 0xff8000001d5f7808 */ /* 0x000fe20000000000 */
[----:B------:R-:W-:Y:S01]  /*3860*/  LDSM.16.MT88.4 R24, [R252+0x100] ;  /* 0x00010000fc18783b */ /* 0x000fe20000004200 */
[----:B------:R-:W-:-:S02]  /*3870*/  ISETP.GT.AND P0, PT, R2, 0x39, PT ;  /* 0x000000390200780c */ /* 0x000fc40003f04270 */
[----:B------:R-:W-:Y:S02]  /*3880*/  FMNMX.FTZ R2, R18, R12, !PT ;  /* 0x0000000c12027209 */ /* 0x000fe40007810000 */
[----:B------:R-:W-:Y:S02]  /*3890*/  FMNMX.FTZ R132, R97, R132, !PT ;  /* 0x0000008461847209 */ /* 0x000fe40007810000 */
[----:B------:R-:W-:Y:S02]  /*38a0*/  FMNMX.FTZ R2, R17, R2, !PT ;  /* 0x0000000211027209 */ /* 0x000fe40007810000 */
[----:B------:R-:W-:Y:S02]  /*38b0*/  FMNMX.FTZ R132, R96, R132, !PT ;  /* 0x0000008460847209 */ /* 0x000fe40007810000 */
[----:B------:R-:W-:Y:S02]  /*38c0*/  FMNMX.FTZ R2, R16, R2, !PT ;  /* 0x0000000210027209 */ /* 0x000fe40007810000 */
[----:B------:R-:W-:-:S02]  /*38d0*/  FSEL R94, R28, -INF , P0 ;  /* 0xff8000001c5e7808 */ /* 0x000fc40000000000 */
[----:B------:R-:W-:Y:S01]  /*38e0*/  FMNMX.FTZ R2, R21, R2, !PT ;  /* 0x0000000215027209 */ /* 0x000fe20007810000 */
[----:B------:R-:W-:Y:S01]  /*38f0*/  LDSM.16.MT88.4 R28, [R249+0x100] ;  /* 0x00010000f91c783b */ /* 0x000fe20000004200 */
[----:B------:R-:W-:Y:S02]  /*3900*/  FMNMX.FTZ R132, R95, R132, !PT ;  /* 0x000000845f847209 */ /* 0x000fe40007810000 */
[----:B------:R-:W-:Y:S02]  /*3910*/  FMNMX.FTZ R2, R23, R2, !PT ;  /* 0x0000000217027209 */ /* 0x000fe40007810000 */
[----:B------:R-:W-:Y:S02]  /*3920*/  FMNMX.FTZ R132, R94, R132, !PT ;  /* 0x000000845e847209 */ /* 0x000fe40007810000 */
[----:B------:R-:W-:Y:S02]  /*3930*/  FMNMX.FTZ R2, R113, R2, !PT ;  /* 0x0000000271027209 */ /* 0x000fe40007810000 */
[----:B------:R-:W-:Y:S01]  /*3940*/  FSEL R102, R34, -INF , P0 ;  /* 0xff80000022667808 */ /* 0x000fe20000000000 */
[----:B------:R-:W1:Y:S01]  /*3950*/  SHFL.BFLY PT, R12, R132, 0x2, 0x1f ;  /* 0x0c401f00840c7f89 */ /* 0x000e6200000e0000 */
[----:B------:R-:W-:-:S03]  /*3960*/  FMNMX.FTZ R2, R112, R2, !PT ;  /* 0x0000000270027209 */ /* 0x000fc60007810000 */
[----:B------:R-:W-:Y:S01]  /*3970*/  LDSM.16.MT88.4 R32, [R248+0x100] ;  /* 0x00010000f820783b */ /* 0x000fe20000004200 */
[----:B------:R-:W-:-:S04]  /*3980*/  FMNMX.FTZ R2, R111, R2, !PT ;  /* 0x000000026f027209 */ /* 0x000fc80007810000 */
[----:B------:R-:W-:-:S04]  /*3990*/  FMNMX.FTZ R2, R110, R2, !PT ;  /* 0x000000026e027209 */ /* 0x000fc80007810000 */
[----:B------:R-:W-:-:S04]  /*39a0*/  FMNMX.FTZ R2, R109, R2, !PT ;  /* 0x000000026d027209 */ /* 0x000fc80007810000 */
[----:B------:R-:W-:-:S04]  /*39b0*/  FMNMX.FTZ R2, R108, R2, !PT ;  /* 0x000000026c027209 */ /* 0x000fc80007810000 */
[----:B------:R-:W-:Y:S02]  /*39c0*/  FMNMX.FTZ R2, R103, R2, !PT ;  /* 0x0000000267027209 */ /* 0x000fe40007810000 */
[----:B-1----:R-:W-:Y:S02]  /*39d0*/  FMNMX.FTZ R132, R132, R12, !PT ;  /* 0x0000000c84847209 */ /* 0x002fe40007810000 */
[----:B------:R-:W-:-:S03]  /*39e0*/  FMNMX.FTZ R2, R102, R2, !PT ;  /* 0x0000000266027209 */ /* 0x000fc60007810000 */
[----:B------:R-:W1:Y:S04]  /*39f0*/  SHFL.BFLY PT, R12, R132, 0x1, 0x1f ;  /* 0x0c201f00840c7f89 */ /* 0x000e6800000e0000 */
[----:B------:R-:W2:Y:S01]  /*3a00*/  SHFL.BFLY PT, R22, R2, 0x2, 0x1f ;  /* 0x0c401f0002167f89 */ /* 0x000ea200000e0000 */
[----:B-1----:R-:W-:Y:S02]  /*3a10*/  FMNMX.FTZ R132, R132, R12, !PT ;  /* 0x0000000c84847209 */ /* 0x002fe40007810000 */
[----:B--2---:R-:W-:-:S03]  /*3a20*/  FMNMX.FTZ R2, R2, R22, !PT ;  /* 0x0000001602027209 */ /* 0x004fc60007810000 */
[C---:B------:R-:W-:Y:S01]  /*3a30*/  FMUL.FTZ R13, R132.reuse, c[0x0][0x2d0] ;  /* 0x0000b400840d7a20 */ /* 0x040fe20000410000 */
[----:B------:R-:W-:Y:S01]  /*3a40*/  FSETP.NEU.FTZ.AND P0, PT, R132, -INF , PT ;  /* 0xff8000008400780b */ /* 0x000fe20003f1d000 */
[----:B------:R-:W1:Y:S03]  /*3a50*/  SHFL.BFLY PT, R12, R2, 0x1, 0x1f ;  /* 0x0c201f00020c7f89 */ /* 0x000e6600000e0000 */
[----:B------:R-:W-:-:S05]  /*3a60*/  FSEL R13, R13, RZ, P0 ;  /* 0x000000ff0d0d7208 */ /* 0x000fca0000000000 */
[--C-:B------:R-:W-:Y:S02]  /*3a70*/  FFMA.FTZ R14, R14, c[0x0][0x2d0], -R13.reuse ;  /* 0x0000b4000e0e7a23 */ /* 0x100fe4000001080d */
[--C-:B------:R-:W-:Y:S02]  /*3a80*/  FFMA.FTZ R9, R9, c[0x0][0x2d0], -R13.reuse ;  /* 0x0000b40009097a23 */ /* 0x100fe4000001080d */
[--C-:B------:R-:W-:Y:S01]  /*3a90*/  FFMA.FTZ R8, R8, c[0x0][0x2d0], -R13.reuse ;  /* 0x0000b40008087a23 */ /* 0x100fe2000001080d */
[----:B------:R-:W-:Y:S01]  /*3aa0*/  MUFU.EX2 R91, R14 ;  /* 0x0000000e005b7308 */ /* 0x000fe20000000800 */
[--C-:B------:R-:W-:Y:S02]  /*3ab0*/  FFMA.FTZ R7, R7, c[0x0][0x2d0], -R13.reuse ;  /* 0x0000b40007077a23 */ /* 0x100fe4000001080d */
[--C-:B------:R-:W-:Y:S02]  /*3ac0*/  FFMA.FTZ R6, R6, c[0x0][0x2d0], -R13.reuse ;  /* 0x0000b40006067a23 */ /* 0x100fe4000001080d */
[----:B------:R-:W-:-:S02]  /*3ad0*/  FFMA.FTZ R11, R11, c[0x0][0x2d0], -R13 ;  /* 0x0000b4000b0b7a23 */ /* 0x000fc4000001080d */
[--C-:B------:R-:W-:Y:S01]  /*3ae0*/  FFMA.FTZ R10, R10, c[0x0][0x2d0], -R13.reuse ;  /* 0x0000b4000a0a7a23 */ /* 0x100fe2000001080d */
[----:B------:R-:W-:Y:S01]  /*3af0*/  MUFU.EX2 R85, R9 ;  /* 0x0000000900557308 */ /* 0x000fe20000000800 */
[----:B------:R-:W-:Y:S01]  /*3b00*/  FFMA.FTZ R5, R5, c[0x0][0x2d0], -R13 ;  /* 0x0000b40005057a23 */ /* 0x000fe2000001080d */
[----:B-1----:R-:W-:-:S06]  /*3b10*/  FMNMX.FTZ R2, R2, R12, !PT ;  /* 0x0000000c02027209 */ /* 0x002fcc0007810000 */
[----:B------:R-:W1:Y:S01]  /*3b20*/  MUFU.EX2 R83, R8 ;  /* 0x0000000800537308 */ /* 0x000e620000000800 */
[C---:B------:R-:W-:Y:S01]  /*3b30*/  FSETP.NEU.FTZ.AND P0, PT, R2.reuse, -INF , PT ;  /* 0xff8000000200780b */ /* 0x040fe20003f1d000 */
[----:B------:R-:W-:-:S05]  /*3b40*/  FMUL.FTZ R12, R2, c[0x0][0x2d0] ;  /* 0x0000b400020c7a20 */ /* 0x000fca0000410000 */
[----:B------:R-:W-:Y:S01]  /*3b50*/  FSEL R12, R12, RZ, P0 ;  /* 0x000000ff0c0c7208 */ /* 0x000fe20000000000 */
[----:B------:R-:W-:Y:S01]  /*3b60*/  MUFU.EX2 R82, R7 ;  /* 0x0000000700527308 */ /* 0x000fe20000000800 */
[----:B------:R-:W-:-:S03]  /*3b70*/  PLOP3.LUT P0, PT, PT, PT, UP0, 0x40, 0x0 ;  /* 0x000000000000781c */ /* 0x000fc60003f0e808 */
[--C-:B------:R-:W-:Y:S02]  /*3b80*/  FFMA.FTZ R3, R19, c[0x0][0x2d0], -R12.reuse ;  /* 0x0000b40013037a23 */ /* 0x100fe4000001080c */
[--C-:B------:R-:W-:Y:S02]  /*3b90*/  FFMA.FTZ R15, R15, c[0x0][0x2d0], -R12.reuse ;  /* 0x0000b4000f0f7a23 */ /* 0x100fe4000001080c */
[----:B------:R2:W-:Y:S01]  /*3ba0*/  MUFU.EX2 R80, R3 ;  /* 0x0000000300507308 */ /* 0x0005e20000000800 */
[--C-:B------:R-:W-:Y:S01]  /*3bb0*/  FFMA.FTZ R20, R20, c[0x0][0x2d0], -R12.reuse ;  /* 0x0000b40014147a23 */ /* 0x100fe2000001080c */
[----:B-1----:R-:W-:Y:S01]  /*3bc0*/  F2FP.BF16.PACK_AB R8, R83, R85 ;  /* 0x000000555308723e */ /* 0x002fe200000010ff */
[----:B------:R-:W-:-:S05]  /*3bd0*/  FFMA.FTZ R0, R23, c[0x0][0x2d0], -R12 ;  /* 0x0000b40017007a23 */ /* 0x000fca000001080c */
[----:B------:R-:W-:Y:S01]  /*3be0*/  MUFU.EX2 R86, R6 ;  /* 0x0000000600567308 */ /* 0x000fe20000000800 */
[----:B--2---:R-:W-:-:S07]  /*3bf0*/  FFMA.FTZ R3, R18, c[0x0][0x2d0], -R12 ;  /* 0x0000b40012037a23 */ /* 0x004fce000001080c */
[----:B------:R-:W-:Y:S08]  /*3c00*/  MUFU.EX2 R15, R15 ;  /* 0x0000000f000f7308 */ /* 0x000ff00000000800 */
[----:B------:R1:W-:Y:S08]  /*3c10*/  MUFU.EX2 R81, R3 ;  /* 0x0000000300517308 */ /* 0x0003f00000000800 */
[----:B------:R-:W2:Y:S01]  /*3c20*/  MUFU.EX2 R14, R20 ;  /* 0x00000014000e7308 */ /* 0x000ea20000000800 */
[----:B-1----:R-:W-:-:S07]  /*3c30*/  FFMA.FTZ R3, R17, c[0x0][0x2d0], -R12 ;  /* 0x0000b40011037a23 */ /* 0x002fce000001080c */
[----:B------:R1:W-:Y:S01]  /*3c40*/  MUFU.EX2 R89, R11 ;  /* 0x0000000b00597308 */ /* 0x0003e20000000800 */
[----:B--2---:R-:W-:-:S07]  /*3c50*/  F2FP.BF16.PACK_AB R9, R14, R15 ;  /* 0x0000000f0e09723e */ /* 0x004fce00000010ff */
[----:B------:R2:W-:Y:S08]  /*3c60*/  MUFU.EX2 R84, R3 ;  /* 0x0000000300547308 */ /* 0x0005f00000000800 */
[----:B------:R3:W4:Y:S01]  /*3c70*/  MUFU.EX2 R90, R10 ;  /* 0x0000000a005a7308 */ /* 0x0007220000000800 */
[----:B-1----:R-:W-:Y:S01]  /*3c80*/  F2FP.BF16.PACK_AB R11, R81, R80 ;  /* 0x00000050510b723e */ /* 0x002fe200000010ff */
[----:B--2---:R-:W-:-:S06]  /*3c90*/  FFMA.FTZ R3, R16, c[0x0][0x2d0], -R12 ;  /* 0x0000b40010037a23 */ /* 0x004fcc000001080c */
[----:B------:R-:W1:Y:S01]  /*3ca0*/  MUFU.EX2 R88, R5 ;  /* 0x0000000500587308 */ /* 0x000e620000000800 */
[----:B------:R-:W2:Y:S01]  /*3cb0*/  LDSM.16.MT88.4 R16, [R251+0x100] ;  /* 0x00010000fb10783b */ /* 0x000ea20000004200 */
[----:B---3--:R-:W-:-:S06]  /*3cc0*/  F2FP.BF16.PACK_AB R10, R86, R82 ;  /* 0x00000052560a723e */ /* 0x008fcc00000010ff */
[----:B------:R3:W5:Y:S01]  /*3cd0*/  MUFU.EX2 R87, R3 ;  /* 0x0000000300577308 */ /* 0x0007620000000800 */
[----:B----4-:R-:W-:Y:S01]  /*3ce0*/  F2FP.BF16.PACK_AB R6, R91, R90 ;  /* 0x0000005a5b06723e */ /* 0x010fe200000010ff */
[C---:B------:R-:W-:Y:S06]  /*3cf0*/  HMMA.16816.F32.BF16 R68, R8.reuse, R34, RZ ;  /* 0x000000220844723c */ /* 0x040fec00000418ff */
[----:B------:R-:W-:Y:S01]  /*3d00*/  MUFU.EX2 R92, R0 ;  /* 0x00000000005c7308 */ /* 0x000fe20000000800 */
[----:B-1----:R-:W-:Y:S01]  /*3d10*/  F2FP.BF16.PACK_AB R4, R89, R88 ;  /* 0x000000585904723e */ /* 0x002fe200000010ff */
[----:B------:R-:W-:Y:S01]  /*3d20*/  HMMA.16816.F32.BF16 R64, R8, R28, RZ ;  /* 0x0000001c0840723c */ /* 0x000fe200000418ff */
[----:B---3--:R-:W-:Y:S01]  /*3d30*/  FFMA.FTZ R3, R21, c[0x0][0x2d0], -R12 ;  /* 0x0000b40015037a23 */ /* 0x008fe2000001080c */
[----:B-----5:R-:W-:-:S04]  /*3d40*/  F2FP.BF16.PACK_AB R5, R87, R84 ;  /* 0x000000545705723e */ /* 0x020fc800000010ff */
[----:B------:R-:W1:Y:S02]  /*3d50*/  MUFU.EX2 R93, R3 ;  /* 0x00000003005d7308 */ /* 0x000e640000000800 */
[C---:B------:R-:W-:Y:S08]  /*3d60*/  HMMA.16816.F32.BF16 R20, R8.reuse, R32, RZ ;  /* 0x000000200814723c */ /* 0x040ff000000418ff */
[----:B------:R-:W-:Y:S01]  /*3d70*/  HMMA.16816.F32.BF16 R40, R8, R30, RZ ;  /* 0x0000001e0828723c */ /* 0x000fe200000418ff */
[----:B-1----:R-:W-:-:S07]  /*3d80*/  F2FP.BF16.PACK_AB R7, R92, R93 ;  /* 0x0000005d5c07723e */ /* 0x002fce00000010ff */
[C---:B------:R-:W-:Y:S08]  /*3d90*/  HMMA.16816.F32.BF16 R36, R8.reuse, R24, RZ ;  /* 0x000000180824723c */ /* 0x040ff000000418ff */
[C---:B------:R-:W-:Y:S08]  /*3da0*/  HMMA.16816.F32.BF16 R32, R8.reuse, R26, RZ ;  /* 0x0000001a0820723c */ /* 0x040ff000000418ff */
[C---:B--2---:R-:W-:Y:S08]  /*3db0*/  HMMA.16816.F32.BF16 R28, R8.reuse, R16, RZ ;  /* 0x00000010081c723c */ /* 0x044ff000000418ff */
[----:B------:R-:W-:Y:S08]  /*3dc0*/  HMMA.16816.F32.BF16 R24, R8, R18, RZ ;  /* 0x000000120818723c */ /* 0x000ff000000418ff */
[----:B------:R-:W-:Y:S08]  /*3dd0*/  HMMA.16816.F32.BF16 R164, R4, R52, R20 ;  /* 0x0000003404a4723c */ /* 0x000ff00000041814 */
[----:B------:R-:W-:Y:S08]  /*3de0*/  HMMA.16816.F32.BF16 R20, R8, R76, RZ ;  /* 0x0000004c0814723c */ /* 0x000ff000000418ff */
[C---:B------:R-:W-:Y:S01]  /*3df0*/  HMMA.16816.F32.BF16 R104, R4.reuse, R60, R64 ;  /* 0x0000003c0468723c */ /* 0x040fe20000041840 */
[----:B------:R-:W-:Y:S07]  /*3e00*/  LDSM.16.MT88.4 R64, [R252+0x4100] ;  /* 0x00410000fc40783b */ /* 0x000fee0000004200 */
[C---:B------:R-:W-:Y:S08]  /*3e10*/  HMMA.16816.F32.BF16 R28, R4.reuse, R48, R28 ;  /* 0x00000030041c723c */ /* 0x040ff0000004181c */
[----:B------:R-:W-:Y:S01]  /*3e20*/  HMMA.16816.F32.BF16 R24, R4, R50, R24 ;  /* 0x000000320418723c */ /* 0x000fe20000041818 */
[----:B------:R-:W-:Y:S07]  /*3e30*/  LDSM.16.MT88.4 R48, [R249+0x4900] ;  /* 0x00490000f930783b */ /* 0x000fee0000004200 */
[----:B------:R-:W-:Y:S01]  /*3e40*/  HMMA.16816.F32.BF16 R16, R8, R78, RZ ;  /* 0x0000004e0810723c */ /* 0x000fe200000418ff */
[----:B------:R-:W-:Y:S01]  /*3e50*/  IMAD.MOV.U32 R139, RZ, RZ, R106 ;  /* 0x000000ffff8b7224 */ /* 0x000fe200078e006a */
[----:B------:R-:W-:Y:S01]  /*3e60*/  MOV R137, R104 ;  /* 0x0000006800897202 */ /* 0x000fe20000000f00 */
[----:B------:R-:W-:-:S02]  /*3e70*/  IMAD.MOV.U32 R138, RZ, RZ, R107 ;  /* 0x000000ffff8a7224 */ /* 0x000fc400078e006b */
[----:B------:R-:W-:-:S03]  /*3e80*/  IMAD.MOV.U32 R136, RZ, RZ, R105 ;  /* 0x000000ffff887224 */ /* 0x000fc600078e0069 */
[C---:B------:R-:W-:Y:S01]  /*3e90*/  HMMA.16816.F32.BF16 R20, R4.reuse, R44, R20 ;  /* 0x0000002c0414723c */ /* 0x040fe20000041814 */
[----:B------:R-:W-:Y:S01]  /*3ea0*/  MOV R107, R29 ;  /* 0x0000001d006b7202 */ /* 0x000fe20000000f00 */
[----:B------:R-:W-:Y:S01]  /*3eb0*/  IMAD.MOV.U32 R106, RZ, RZ, R28 ;  /* 0x000000ffff6a7224 */ /* 0x000fe200078e001c */
[----:B------:R-:W-:Y:S01]  /*3ec0*/  MOV R115, R31 ;  /* 0x0000001f00737202 */ /* 0x000fe20000000f00 */
[----:B------:R-:W-:Y:S02]  /*3ed0*/  IMAD.MOV.U32 R114, RZ, RZ, R30 ;  /* 0x000000ffff727224 */ /* 0x000fe400078e001e */
[----:B------:R-:W-:Y:S02]  /*3ee0*/  LDSM.16.MT88.4 R28, [R249+0x2900] ;  /* 0x00290000f91c783b */ /* 0x000fe40000004200 */
[----:B------:R-:W-:Y:S01]  /*3ef0*/  HMMA.16816.F32.BF16 R156, R4, R54, R68 ;  /* 0x00000036049c723c */ /* 0x000fe20000041844 */
[----:B------:R-:W-:Y:S01]  /*3f00*/  IMAD.MOV.U32 R155, RZ, RZ, R26 ;  /* 0x000000ffff9b7224 */ /* 0x000fe200078e001a */
[----:B------:R-:W1:Y:S01]  /*3f10*/  LDSM.16.MT88.4 R52, [R252+0x2100] ;  /* 0x00210000fc34783b */ /* 0x000e620000004200 */
[----:B------:R-:W-:Y:S01]  /*3f20*/  IMAD.MOV.U32 R154, RZ, RZ, R27 ;  /* 0x000000ffff9a7224 */ /* 0x000fe200078e001b */
[----:B------:R-:W-:Y:S01]  /*3f30*/  MOV R153, R24 ;  /* 0x0000001800997202 */ /* 0x000fe20000000f00 */
[----:B------:R-:W-:-:S02]  /*3f40*/  IMAD.MOV.U32 R152, RZ, RZ, R25 ;  /* 0x000000ffff987224 */ /* 0x000fc400078e0019 */
[----:B------:R-:W2:Y:S01]  /*3f50*/  LDSM.16.MT88.4 R24, [R251+0x2100] ;  /* 0x00210000fb18783b */ /* 0x000ea20000004200 */
[C---:B------:R-:W-:Y:S03]  /*3f60*/  HMMA.16816.F32.BF16 R16, R4.reuse, R46, R16 ;  /* 0x0000002e0410723c */ /* 0x040fe60000041810 */
[----:B------:R-:W3:Y:S05]  /*3f70*/  LDSM.16.MT88.4 R44, [R252+0x2900] ;  /* 0x00290000fc2c783b */ /* 0x000eea0000004200 */
[----:B------:R-:W-:Y:S01]  /*3f80*/  IMAD.MOV.U32 R131, RZ, RZ, R22 ;  /* 0x000000ffff837224 */ /* 0x000fe200078e0016 */
[----:B------:R-:W-:Y:S01]  /*3f90*/  MOV R130, R23 ;  /* 0x0000001700827202 */ /* 0x000fe20000000f00 */
[----:B------:R-:W-:Y:S01]  /*3fa0*/  IMAD.MOV.U32 R129, RZ, RZ, R20 ;  /* 0x000000ffff817224 */ /* 0x000fe200078e0014 */
[----:B------:R-:W-:Y:S01]  /*3fb0*/  HMMA.16816.F32.BF16 R148, R4, R62, R40 ;  /* 0x0000003e0494723c */ /* 0x000fe20000041828 */
[----:B------:R-:W-:Y:S01]  /*3fc0*/  IMAD.MOV.U32 R128, RZ, RZ, R21 ;  /* 0x000000ffff807224 */ /* 0x000fe200078e0015 */
[----:B------:R-:W4:Y:S04]  /*3fd0*/  LDSM.16.MT88.4 R40, [R251+0x2900] ;  /* 0x00290000fb28783b */ /* 0x000f280000004200 */
[----:B------:R-:W-:Y:S02]  /*3fe0*/  LDSM.16.MT88.4 R60, [R249+0x4100] ;  /* 0x00410000f93c783b */ /* 0x000fe40000004200 */
[----:B------:R-:W-:Y:S05]  /*3ff0*/  HMMA.16816.F32.BF16 R20, R8, R72, RZ ;  /* 0x000000480814723c */ /* 0x000fea00000418ff */
[----:B------:R-:W-:Y:S01]  /*4000*/  MOV R127, R17 ;  /* 0x00000011007f7202 */ /* 0x000fe20000000f00 */
[----:B------:R-:W-:Y:S01]  /*4010*/  IMAD.MOV.U32 R126, RZ, RZ, R18 ;  /* 0x000000ffff7e7224 */ /* 0x000fe200078e0012 */
[----:B------:R-:W-:Y:S01]  /*4020*/  MOV R124, R16 ;  /* 0x00000010007c7202 */ /* 0x000fe20000000f00 */
[----:B------:R-:W-:Y:S01]  /*4030*/  HMMA.16816.F32.BF16 R36, R4, R56, R36 ;  /* 0x000000380424723c */ /* 0x000fe20000041824 */
[----:B------:R-:W-:-:S07]  /*4040*/  IMAD.MOV.U32 R125, RZ, RZ, R19 ;  /* 0x000000ffff7d7224 */ /* 0x000fce00078e0013 */
[----:B------:R-:W-:Y:S08]  /*4050*/  HMMA.16816.F32.BF16 R16, R8, R74, RZ ;  /* 0x0000004a0810723c */ /* 0x000ff000000418ff */
[----:B------:R-:W-:Y:S01]  /*4060*/  HMMA.16816.F32.BF16 R140, R4, R58, R32 ;  /* 0x0000003a048c723c */ /* 0x000fe20000041820 */
[----:B------:R-:W5:Y:S07]  /*4070*/  LDSM.16.MT88.4 R56, [R248+0x4100] ;  /* 0x00410000f838783b */ /* 0x000f6e0000004200 */
[----:B-1----:R-:W-:Y:S01]  /*4080*/  HMMA.16816.F32.BF16 R32, R8, R54, RZ ;  /* 0x000000360820723c */ /* 0x002fe200000418ff */
[----:B------:R-:W-:Y:S01]  /*4090*/  IMAD.MOV.U32 R147, RZ, RZ, R38 ;  /* 0x000000ffff937224 */ /* 0x000fe200078e0026 */
[----:B------:R-:W-:Y:S01]  /*40a0*/  MOV R146, R39 ;  /* 0x0000002700927202 */ /* 0x000fe20000000f00 */
[----:B------:R-:W-:-:S02]  /*40b0*/  IMAD.MOV.U32 R145, RZ, RZ, R36 ;  /* 0x000000ffff917224 */ /* 0x000fc400078e0024 */
[----:B------:R-:W-:-:S03]  /*40c0*/  IMAD.MOV.U32 R144, RZ, RZ, R37 ;  /* 0x000000ffff907224 */ /* 0x000fc600078e0025 */
[----:B------:R-:W-:Y:S08]  /*40d0*/  HMMA.16816.F32.BF16 R68, R4, R28, R20 ;  /* 0x0000001c0444723c */ /* 0x000ff00000041814 */
[C---:B--2---:R-:W-:Y:S08]  /*40e0*/  HMMA.16816.F32.BF16 R20, R8.reuse, R24, RZ ;  /* 0x000000180814723c */ /* 0x044ff000000418ff */
[----:B------:R-:W-:Y:S01]  /*40f0*/  HMMA.16816.F32.BF16 R36, R8, R52, RZ ;  /* 0x000000340824723c */ /* 0x000fe200000418ff */
[----:B------:R-:W1:Y:S07]  /*4100*/  LDSM.16.MT88.4 R52, [R248+0x4900] ;  /* 0x00490000f834783b */ /* 0x000e6e0000004200 */
[----:B------:R-:W-:Y:S08]  /*4110*/  HMMA.16816.F32.BF16 R72, R4, R30, R16 ;  /* 0x0000001e0448723c */ /* 0x000ff00000041810 */
[----:B------:R-:W-:Y:S08]  /*4120*/  HMMA.16816.F32.BF16 R16, R8, R26, RZ ;  /* 0x0000001a0810723c */ /* 0x000ff000000418ff */
[C---:B---3--:R-:W-:Y:S08]  /*4130*/  HMMA.16816.F32.BF16 R116, R4.reuse, R46, R32 ;  /* 0x0000002e0474723c */ /* 0x048ff00000041820 */
[C---:B----4-:R-:W-:Y:S07]  /*4140*/  HMMA.16816.F32.BF16 R20, R4.reuse, R40, R20 ;  /* 0x000000280414723c */ /* 0x050fee0000041814 */
[----:B------:R-:W-:Y:S01]  /*4150*/  IMAD.MOV.U32 R40, RZ, RZ, R137 ;  /* 0x000000ffff287224 */ /* 0x000fe200078e0089 */
[----:B------:R-:W-:Y:S01]  /*4160*/  HMMA.16816.F32.BF16 R76, R4, R44, R36 ;  /* 0x0000002c044c723c */ /* 0x000fe20000041824 */
[----:B------:R-:W2:Y:S01]  /*4170*/  LDSM.16.MT88.4 R36, [R251+0x4100] ;  /* 0x00410000fb24783b */ /* 0x000ea20000004200 */
[----:B------:R-:W-:-:S03]  /*4180*/  MOV R41, R136 ;  /* 0x0000008800297202 */ /* 0x000fc60000000f00 */
[----:B------:R-:W3:Y:S03]  /*4190*/  LDSM.16.MT88.4 R44, [R252+0x4900] ;  /* 0x00490000fc2c783b */ /* 0x000ee60000004200 */
[----:B-----5:R-:W-:Y:S01]  /*41a0*/  HMMA.16816.F32.BF16 R28, R8, R58, RZ ;  /* 0x0000003a081c723c */ /* 0x020fe200000418ff */
[----:B------:R-:W-:Y:S01]  /*41b0*/  IMAD.MOV.U32 R123, RZ, RZ, R118 ;  /* 0x000000ffff7b7224 */ /* 0x000fe200078e0076 */
[----:B------:R-:W-:Y:S01]  /*41c0*/  MOV R121, R117 ;  /* 0x0000007500797202 */ /* 0x000fe20000000f00 */
[----:B------:R-:W-:Y:S02]  /*41d0*/  IMAD.MOV.U32 R122, RZ, RZ, R119 ;  /* 0x000000ffff7a7224 */ /* 0x000fe400078e0077 */
[----:B------:R-:W-:Y:S02]  /*41e0*/  IMAD.MOV.U32 R120, RZ, RZ, R116 ;  /* 0x000000ffff787224 */ /* 0x000fe400078e0074 */
[----:B------:R-:W-:Y:S01]  /*41f0*/  MOV R58, R153 ;  /* 0x00000099003a7202 */ /* 0x000fe20000000f00 */
[----:B------:R-:W-:Y:S01]  /*4200*/  HMMA.16816.F32.BF16 R16, R4, R42, R16 ;  /* 0x0000002a0410723c */ /* 0x000fe20000041810 */
[----:B------:R-:W-:Y:S01]  /*4210*/  IMAD.MOV.U32 R119, RZ, RZ, R22 ;  /* 0x000000ffff777224 */ /* 0x000fe200078e0016 */
[----:B------:R-:W-:Y:S01]  /*4220*/  MOV R118, R23 ;  /* 0x0000001700767202 */ /* 0x000fe20000000f00 */
[----:B------:R-:W-:-:S02]  /*4230*/  IMAD.MOV.U32 R117, RZ, RZ, R21 ;  /* 0x000000ffff757224 */ /* 0x000fc400078e0015 */
[----:B------:R-:W-:Y:S02]  /*4240*/  IMAD.MOV.U32 R116, RZ, RZ, R20 ;  /* 0x000000ffff747224 */ /* 0x000fe400078e0014 */
[----:B------:R-:W-:Y:S01]  /*4250*/  IMAD.MOV.U32 R59, RZ, RZ, R152 ;  /* 0x000000ffff3b7224 */ /* 0x000fe200078e0098 */
[----:B------:R-:W-:Y:S01]  /*4260*/  HMMA.16816.F32.BF16 R20, R8, R62, RZ ;  /* 0x0000003e0814723c */ /* 0x000fe200000418ff */
[----:B------:R-:W-:Y:S01]  /*4270*/  MOV R42, R139 ;  /* 0x0000008b002a7202 */ /* 0x000fe20000000f00 */
[----:B------:R-:W-:-:S05]  /*4280*/  IMAD.MOV.U32 R43, RZ, RZ, R138 ;  /* 0x000000ffff2b7224 */ /* 0x000fca00078e008a */
[----:B------:R-:W-:Y:S01]  /*4290*/  IMAD.MOV.U32 R62, RZ, RZ, R131 ;  /* 0x000000ffff3e7224 */ /* 0x000fe200078e0083 */
[----:B------:R-:W-:Y:S01]  /*42a0*/  HMMA.16816.F32.BF16 R32, R8, R56, RZ ;  /* 0x000000380820723c */ /* 0x000fe200000418ff */
[----:B------:R-:W-:-:S06]  /*42b0*/  IMAD.MOV.U32 R63, RZ, RZ, R130 ;  /* 0x000000ffff3f7224 */ /* 0x000fcc00078e0082 */
[----:B------:R-:W-:Y:S01]  /*42c0*/  IMAD.MOV.U32 R56, RZ, RZ, R155 ;  /* 0x000000ffff387224 */ /* 0x000fe200078e009b */
[----:B-1----:R-:W-:Y:S01]  /*42d0*/  HMMA.16816.F32.BF16 R160, R4, R54, R28 ;  /* 0x0000003604a0723c */ /* 0x002fe2000004181c */
[----:B------:R-:W1:Y:S01]  /*42e0*/  LDSM.16.MT88.4 R28, [R251+0x4900] ;  /* 0x00490000fb1c783b */ /* 0x000e620000004200 */
[----:B------:R-:W-:Y:S01]  /*42f0*/  MOV R105, R18 ;  /* 0x0000001200697202 */ /* 0x000fe20000000f00 */
[----:B------:R-:W-:Y:S01]  /*4300*/  IMAD.MOV.U32 R104, RZ, RZ, R19 ;  /* 0x000000ffff687224 */ /* 0x000fe200078e0013 */
[----:B------:R-:W-:Y:S01]  /*4310*/  MOV R0, R16 ;  /* 0x0000001000007202 */ /* 0x000fe20000000f00 */
[----:B------:R-:W-:Y:S02]  /*4320*/  IMAD.MOV.U32 R3, RZ, RZ, R17 ;  /* 0x000000ffff037224 */ /* 0x000fe400078e0011 */
[----:B------:R-:W-:Y:S01]  /*4330*/  IMAD.MOV.U32 R57, RZ, RZ, R154 ;  /* 0x000000ffff397224 */ /* 0x000fe200078e009a */
[----:B------:R-:W-:Y:S01]  /*4340*/  HMMA.16816.F32.BF16 R16, R8, R64, RZ ;  /* 0x000000400810723c */ /* 0x000fe200000418ff */
[----:B------:R-:W-:-:S02]  /*4350*/  IMAD.MOV.U32 R54, RZ, RZ, R145 ;  /* 0x000000ffff367224 */ /* 0x000fc400078e0091 */
[----:B------:R-:W-:-:S04]  /*4360*/  IMAD.MOV.U32 R55, RZ, RZ, R144 ;  /* 0x000000ffff377224 */ /* 0x000fc800078e0090 */
[----:B------:R-:W-:Y:S01]  /*4370*/  IMAD.MOV.U32 R65, RZ, RZ, R127 ;  /* 0x000000ffff417224 */ /* 0x000fe200078e007f */
[----:B------:R-:W-:Y:S01]  /*4380*/  HMMA.16816.F32.BF16 R152, R4, R50, R20 ;  /* 0x000000320498723c */ /* 0x000fe20000041814 */
[----:B------:R-:W-:-:S06]  /*4390*/  IMAD.MOV.U32 R64, RZ, RZ, R124 ;  /* 0x000000ffff407224 */ /* 0x000fcc00078e007c */
[----:B------:R-:W-:Y:S01]  /*43a0*/  MOV R50, R126 ;  /* 0x0000007e00327202 */ /* 0x000fe20000000f00 */
[----:B------:R-:W-:Y:S01]  /*43b0*/  HMMA.16816.F32.BF16 R188, R4, R52, R32 ;  /* 0x0000003404bc723c */ /* 0x000fe20000041820 */
[----:B------:R-:W4:Y:S01]  /*43c0*/  LDSM.16.MT88.4 R32, [R248+0x6100] ;  /* 0x00610000f820783b */ /* 0x000f220000004200 */
[----:B------:R-:W-:-:S05]  /*43d0*/  IMAD.MOV.U32 R51, RZ, RZ, R125 ;  /* 0x000000ffff337224 */ /* 0x000fca00078e007d */
[----:B------:R-:W-:Y:S01]  /*43e0*/  IMAD.MOV.U32 R52, RZ, RZ, R147 ;  /* 0x000000ffff347224 */ /* 0x000fe200078e0093 */
[----:B--2---:R-:W-:Y:S01]  /*43f0*/  HMMA.16816.F32.BF16 R20, R8, R36, RZ ;  /* 0x000000240814723c */ /* 0x004fe200000418ff */
[----:B------:R-:W-:-:S06]  /*4400*/  MOV R53, R146 ;  /* 0x0000009200357202 */ /* 0x000fcc0000000f00 */
[----:B------:R-:W-:Y:S01]  /*4410*/  IMAD.MOV.U32 R36, RZ, RZ, R119 ;  /* 0x000000ffff247224 */ /* 0x000fe200078e0077 */
[----:B---3--:R-:W-:Y:S01]  /*4420*/  HMMA.16816.F32.BF16 R180, R4, R44, R16 ;  /* 0x0000002c04b4723c */ /* 0x008fe20000041810 */
[----:B------:R-:W-:-:S06]  /*4430*/  IMAD.MOV.U32 R37, RZ, RZ, R118 ;  /* 0x000000ffff257224 */ /* 0x000fcc00078e0076 */
[----:B------:R-:W-:Y:S01]  /*4440*/  MOV R44, R123 ;  /* 0x0000007b002c7202 */ /* 0x000fe20000000f00 */
[----:B------:R-:W-:Y:S01]  /*4450*/  HMMA.16816.F32.BF16 R16, R8, R38, RZ ;  /* 0x000000260810723c */ /* 0x000fe200000418ff */
[----:B------:R-:W-:-:S06]  /*4460*/  IMAD.MOV.U32 R45, RZ, RZ, R122 ;  /* 0x000000ffff2d7224 */ /* 0x000fcc00078e007a */
[----:B------:R-:W-:Y:S01]  /*4470*/  MOV R39, R117 ;  /* 0x0000007500277202 */ /* 0x000fe20000000f00 */
[----:B------:R-:W-:Y:S01]  /*4480*/  HMMA.16816.F32.BF16 R24, R8, R60, RZ ;  /* 0x0000003c0818723c */ /* 0x000fe200000418ff */
[----:B------:R-:W-:-:S06]  /*4490*/  IMAD.MOV.U32 R38, RZ, RZ, R116 ;  /* 0x000000ffff267224 */ /* 0x000fcc00078e0074 */
[----:B------:R-:W-:Y:S01]  /*44a0*/  MOV R60, R129 ;  /* 0x00000081003c7202 */ /* 0x000fe20000000f00 */
[----:B-1----:R-:W-:Y:S01]  /*44b0*/  HMMA.16816.F32.BF16 R136, R4, R28, R20 ;  /* 0x0000001c0488723c */ /* 0x002fe20000041814 */
[----:B------:R-:W1:Y:S01]  /*44c0*/  LDSM.16.MT88.4 R20, [R248+0x6900] ;  /* 0x00690000f814783b */ /* 0x000e620000004200 */
[----:B------:R-:W-:-:S05]  /*44d0*/  IMAD.MOV.U32 R61, RZ, RZ, R128 ;  /* 0x000000ffff3d7224 */ /* 0x000fca00078e0080 */
[----:B------:R-:W-:Y:S01]  /*44e0*/  MOV R29, R3 ;  /* 0x00000003001d7202 */ /* 0x000fe20000000f00 */
[C---:B------:R-:W-:Y:S01]  /*44f0*/  HMMA.16816.F32.BF16 R128, R4.reuse, R30, R16 ;  /* 0x0000001e0480723c */ /* 0x040fe20000041810 */
[----:B------:R-:W-:Y:S02]  /*4500*/  FADD.FTZ R3, R15, R14 ;  /* 0x0000000e0f037221 */ /* 0x000fe40000010000 */
[----:B------:R-:W-:Y:S02]  /*4510*/  FFMA.FTZ R28, R99, c[0x0][0x2d0], -R13 ;  /* 0x0000b400631c7a23 */ /* 0x000fe4000001080d */
[----:B------:R-:W-:Y:S02]  /*4520*/  FADD.FTZ R3, R80, R3 ;  /* 0x0000000350037221 */ /* 0x000fe40000010000 */
[----:B------:R-:W-:Y:S01]  /*4530*/  IMAD.MOV.U32 R30, RZ, RZ, R0 ;  /* 0x000000ffff1e7224 */ /* 0x000fe200078e0000 */
[----:B------:R-:W-:Y:S01]  /*4540*/  HMMA.16816.F32.BF16 R184, R4, R48, R24 ;  /* 0x0000003004b8723c */ /* 0x000fe20000041818 */
[----:B------:R-:W-:-:S02]  /*4550*/  FADD.FTZ R3, R81, R3 ;  /* 0x0000000351037221 */ /* 0x000fc40000010000 */
[----:B------:R-:W-:Y:S02]  /*4560*/  FADD.FTZ R0, R85, R83 ;  /* 0x0000005355007221 */ /* 0x000fe40000010000 */
[----:B------:R-:W-:Y:S02]  /*4570*/  FFMA.FTZ R31, R98, c[0x0][0x2d0], -R13 ;  /* 0x0000b400621f7a23 */ /* 0x000fe4000001080d */
[----:B------:R-:W-:Y:S01]  /*4580*/  IMAD.MOV.U32 R48, RZ, RZ, R107 ;  /* 0x000000ffff307224 */ /* 0x000fe200078e006b */
[----:B----4-:R-:W-:Y:S01]  /*4590*/  HMMA.16816.F32.BF16 R16, R8, R32, RZ ;  /* 0x000000200810723c */ /* 0x010fe200000418ff */
[----:B------:R-:W-:Y:S01]  /*45a0*/  MOV R49, R106 ;  /* 0x0000006a00317202 */ /* 0x000fe20000000f00 */
[----:B------:R-:W-:Y:S01]  /*45b0*/  FADD.FTZ R0, R82, R0 ;  /* 0x0000000052007221 */ /* 0x000fe20000010000 */
[----:B------:R-:W-:Y:S01]  /*45c0*/  MOV R82, R44 ;  /* 0x0000002c00527202 */ /* 0x000fe20000000f00 */
[----:B------:R-:W-:Y:S02]  /*45d0*/  IMAD.MOV.U32 R83, RZ, RZ, R45 ;  /* 0x000000ffff537224 */ /* 0x000fe400078e002d */
[----:B------:R-:W-:-:S02]  /*45e0*/  IMAD.MOV.U32 R85, RZ, RZ, R49 ;  /* 0x000000ffff557224 */ /* 0x000fc400078e0031 */
[----:B------:R-:W-:Y:S01]  /*45f0*/  HMMA.16816.F32.BF16 R24, R8, R66, RZ ;  /* 0x000000420818723c */ /* 0x000fe200000418ff */
[----:B------:R-:W-:Y:S01]  /*4600*/  IMAD.MOV.U32 R32, RZ, RZ, R48 ;  /* 0x000000ffff207224 */ /* 0x000fe200078e0030 */
[----:B------:R-:W-:Y:S01]  /*4610*/  MOV R48, R54 ;  /* 0x0000003600307202 */ /* 0x000fe20000000f00 */
[----:B------:R-:W-:Y:S01]  /*4620*/  IMAD.MOV.U32 R49, RZ, RZ, R55 ;  /* 0x000000ffff317224 */ /* 0x000fe200078e0037 */
[----:B------:R-:W-:Y:S01]  /*4630*/  MOV R54, R56 ;  /* 0x0000003800367202 */ /* 0x000fe20000000f00 */
[----:B------:R-:W-:Y:S02]  /*4640*/  IMAD.MOV.U32 R55, RZ, RZ, R57 ;  /* 0x000000ffff377224 */ /* 0x000fe400078e0039 */
[----:B------:R-:W-:Y:S01]  /*4650*/  IMAD.MOV.U32 R67, RZ, RZ, R121 ;  /* 0x000000ffff437224 */ /* 0x000fe200078e0079 */
[----:B------:R-:W-:Y:S01]  /*4660*/  MOV R66, R120 ;  /* 0x0000007800427202 */ /* 0x000fe20000000f00 */
[----:B------:R-:W-:Y:S02]  /*4670*/  FADD.FTZ R0, R86, R0 ;  /* 0x0000000056007221 */ /* 0x000fe40000010000 */
[----:B------:R-:W-:Y:S01]  /*4680*/  IMAD.MOV.U32 R81, RZ, RZ, R67 ;  /* 0x000000ffff517224 */ /* 0x000fe200078e0043 */
[----:B------:R-:W-:Y:S01]  /*4690*/  MOV R67, R51 ;  /* 0x0000003300437202 */ /* 0x000fe20000000f00 */
[----:B------:R-:W-:Y:S01]  /*46a0*/  IMAD.MOV.U32 R80, RZ, RZ, R66 ;  /* 0x000000ffff507224 */ /* 0x000fe200078e0042 */
[----:B------:R-:W-:Y:S01]  /*46b0*/  MOV R51, R53 ;  /* 0x0000003500337202 */ /* 0x000fe20000000f00 */
[----:B------:R-:W-:Y:S01]  /*46c0*/  IMAD.MOV.U32 R66, RZ, RZ, R50 ;  /* 0x000000ffff427224 */ /* 0x000fe200078e0032 */
[----:B-1----:R-:W-:Y:S01]  /*46d0*/  HMMA.16816.F32.BF16 R124, R4, R20, R16 ;  /* 0x00000014047c723c */ /* 0x002fe20000041810 */
[----:B------:R-:W-:-:S02]  /*46e0*/  IMAD.MOV.U32 R50, RZ, RZ, R52 ;  /* 0x000000ffff327224 */ /* 0x000fc400078e0034 */
[----:B------:R-:W-:Y:S02]  /*46f0*/  IMAD.MOV.U32 R52, RZ, RZ, R58 ;  /* 0x000000ffff347224 */ /* 0x000fe400078e003a */
[----:B------:R-:W-:Y:S02]  /*4700*/  IMAD.MOV.U32 R53, RZ, RZ, R59 ;  /* 0x000000ffff357224 */ /* 0x000fe400078e003b */
[----:B------:R-:W-:Y:S01]  /*4710*/  FADD.FTZ R0, R88, R0 ;  /* 0x0000000058007221 */ /* 0x000fe20000010000 */
[----:B------:R-:W-:Y:S01]  /*4720*/  HMMA.16816.F32.BF16 R144, R4, R46, R24 ;  /* 0x0000002e0490723c */ /* 0x000fe20000041818 */
[----:B------:R-:W1:Y:S01]  /*4730*/  LDSM.16.MT88.4 R24, [R249+0x6100] ;  /* 0x00610000f918783b */ /* 0x000e620000004200 */
[----:B------:R-:W-:Y:S01]  /*4740*/  FADD.FTZ R3, R84, R3 ;  /* 0x0000000354037221 */ /* 0x000fe20000010000 */
[----:B------:R-:W-:Y:S01]  /*4750*/  MOV R88, R38 ;  /* 0x0000002600587202 */ /* 0x000fe20000000f00 */
[----:B------:R-:W-:Y:S02]  /*4760*/  FADD.FTZ R0, R89, R0 ;  /* 0x0000000059007221 */ /* 0x000fe40000010000 */
[----:B------:R-:W-:-:S02]  /*4770*/  FFMA.FTZ R14, R101, c[0x0][0x2d0], -R13 ;  /* 0x0000b400650e7a23 */ /* 0x000fc4000001080d */
[----:B------:R-:W-:Y:S01]  /*4780*/  HMMA.16816.F32.BF16 R16, R8, R34, RZ ;  /* 0x000000220810723c */ /* 0x000fe200000418ff */
[----:B------:R-:W-:Y:S02]  /*4790*/  IMAD.MOV.U32 R46, RZ, RZ, R105 ;  /* 0x000000ffff2e7224 */ /* 0x000fe400078e0069 */
[----:B------:R-:W-:Y:S02]  /*47a0*/  IMAD.MOV.U32 R47, RZ, RZ, R104 ;  /* 0x000000ffff2f7224 */ /* 0x000fe400078e0068 */
[----:B------:R-:W-:Y:S02]  /*47b0*/  IMAD.MOV.U32 R98, RZ, RZ, R46 ;  /* 0x000000ffff627224 */ /* 0x000fe400078e002e */
[----:B------:R-:W-:Y:S02]  /*47c0*/  IMAD.MOV.U32 R99, RZ, RZ, R47 ;  /* 0x000000ffff637224 */ /* 0x000fe400078e002f */
[----:B------:R-:W-:Y:S01]  /*47d0*/  FFMA.FTZ R84, R97, c[0x0][0x2d0], -R13 ;  /* 0x0000b40061547a23 */ /* 0x000fe2000001080d */
[----:B------:R-:W-:Y:S01]  /*47e0*/  MOV R97, R29 ;  /* 0x0000001d00617202 */ /* 0x000fe20000000f00 */
[----:B------:R-:W-:-:S02]  /*47f0*/  FADD.FTZ R0, R90, R0 ;  /* 0x000000005a007221 */ /* 0x000fc40000010000 */
[----:B------:R-:W-:Y:S02]  /*4800*/  FADD.FTZ R29, R87, R3 ;  /* 0x00000003571d7221 */ /* 0x000fe40000010000 */
[--C-:B------:R-:W-:Y:S01]  /*4810*/  FFMA.FTZ R15, R100, c[0x0][0x2d0], -R13.reuse ;  /* 0x0000b400640f7a23 */ /* 0x100fe2000001080d */
[----:B------:R2:W3:Y:S01]  /*4820*/  MUFU.EX2 R3, R14 ;  /* 0x0000000e00037308 */ /* 0x0004e20000000800 */
[----:B------:R-:W-:Y:S02]  /*4830*/  FFMA.FTZ R35, R96, c[0x0][0x2d0], -R13 ;  /* 0x0000b40060237a23 */ /* 0x000fe4000001080d */
[----:B------:R-:W-:Y:S02]  /*4840*/  IMAD.MOV.U32 R96, RZ, RZ, R30 ;  /* 0x000000ffff607224 */ /* 0x000fe400078e001e */
[----:B------:R-:W-:Y:S01]  /*4850*/  FADD.FTZ R30, R91, R0 ;  /* 0x000000005b1e7221 */ /* 0x000fe20000010000 */
[----:B------:R-:W-:Y:S01]  /*4860*/  MOV R91, R37 ;  /* 0x00000025005b7202 */ /* 0x000fe20000000f00 */
[----:B------:R-:W-:Y:S01]  /*4870*/  IMAD.MOV.U32 R89, RZ, RZ, R39 ;  /* 0x000000ffff597224 */ /* 0x000fe200078e0027 */
[----:B------:R-:W-:Y:S01]  /*4880*/  HMMA.16816.F32.BF16 R120, R4, R22, R16 ;  /* 0x000000160478723c */ /* 0x000fe20000041810 */
[----:B------:R-:W4:Y:S01]  /*4890*/  LDSM.16.MT88.4 R20, [R249+0x6900] ;  /* 0x00690000f914783b */ /* 0x000f220000004200 */
[----:B------:R5:W3:Y:S01]  /*48a0*/  MUFU.EX2 R0, R15 ;  /* 0x0000000f00007308 */ /* 0x000ae20000000800 */
[----:B------:R-:W-:-:S02]  /*48b0*/  IMAD.MOV.U32 R90, RZ, RZ, R36 ;  /* 0x000000ffff5a7224 */ /* 0x000fc400078e0024 */
[--C-:B------:R-:W-:Y:S02]  /*48c0*/  FFMA.FTZ R34, R95, c[0x0][0x2d0], -R13.reuse ;  /* 0x0000b4005f227a23 */ /* 0x100fe4000001080d */
[----:B------:R-:W-:Y:S01]  /*48d0*/  FFMA.FTZ R33, R94, c[0x0][0x2d0], -R13 ;  /* 0x0000b4005e217a23 */ /* 0x000fe2000001080d */
[----:B-1----:R-:W-:Y:S01]  /*48e0*/  HMMA.16816.F32.BF16 R16, R8, R24, RZ ;  /* 0x000000180810723c */ /* 0x002fe200000418ff */
[--C-:B------:R-:W-:Y:S02]  /*48f0*/  FFMA.FTZ R13, R112, c[0x0][0x2d0], -R12.reuse ;  /* 0x0000b400700d7a23 */ /* 0x100fe4000001080c */
[--C-:B--2---:R-:W-:Y:S02]  /*4900*/  FFMA.FTZ R14, R110, c[0x0][0x2d0], -R12.reuse ;  /* 0x0000b4006e0e7a23 */ /* 0x104fe4000001080c */
[----:B------:R-:W-:Y:S02]  /*4910*/  IMAD.MOV.U32 R112, RZ, RZ, R85 ;  /* 0x000000ffff707224 */ /* 0x000fe400078e0055 */
[----:B-----5:R-:W-:-:S02]  /*4920*/  FFMA.FTZ R15, R111, c[0x0][0x2d0], -R12 ;  /* 0x0000b4006f0f7a23 */ /* 0x020fc4000001080c */
[----:B------:R-:W-:Y:S08]  /*4930*/  MUFU.EX2 R14, R14 ;  /* 0x0000000e000e7308 */ /* 0x000ff00000000800 */
[----:B------:R-:W-:Y:S07]  /*4940*/  MUFU.EX2 R15, R15 ;  /* 0x0000000f000f7308 */ /* 0x000fee0000000800 */
[----:B----4-:R-:W-:Y:S08]  /*4950*/  HMMA.16816.F32.BF16 R116, R4, R20, R16 ;  /* 0x000000140474723c */ /* 0x010ff00000041810 */
[----:B------:R-:W-:Y:S01]  /*4960*/  HMMA.16816.F32.BF16 R16, R8, R26, RZ ;  /* 0x0000001a0810723c */ /* 0x000fe200000418ff */
[----:B------:R-:W1:Y:S11]  /*4970*/  LDSM.16.MT88.4 R24, [R252+0x6100] ;  /* 0x00610000fc18783b */ /* 0x000e760000004200 */
[----:B------:R-:W-:Y:S11]  /*4980*/  @!UPT UIADD3 URZ, URZ, URZ, URZ ;  /* 0x0000003f3f3ff290 */ /* 0x000ff6000fffe03f */
[----:B------:R-:W-:Y:S01]  /*4990*/  @!UPT UIADD3 URZ, URZ, URZ, URZ ;  /* 0x0000003f3f3ff290 */ /* 0x000fe2000fffe03f */
[----:B------:R-:W-:Y:S01]  /*49a0*/  HMMA.16816.F32.BF16 R104, R4, R22, R16 ;  /* 0x000000160468723c */ /* 0x000fe20000041810 */
[----:B------:R-:W2:Y:S07]  /*49b0*/  LDSM.16.MT88.4 R20, [R252+0x6900] ;  /* 0x00690000fc14783b */ /* 0x000eae0000004200 */
[----:B-1----:R-:W-:Y:S11]  /*49c0*/  HMMA.16816.F32.BF16 R16, R8, R24, RZ ;  /* 0x000000180810723c */ /* 0x002ff600000418ff */
[----:B------:R-:W-:Y:S11]  /*49d0*/  @!UPT UIADD3 URZ, URZ, URZ, URZ ;  /* 0x0000003f3f3ff290 */ /* 0x000ff6000fffe03f */
[----:B------:R-:W-:Y:S02]  /*49e0*/  @!UPT UIADD3 URZ, URZ, URZ, URZ ;  /* 0x0000003f3f3ff290 */ /* 0x000fe4000fffe03f */
[----:B--2---:R-:W-:Y:S08]  /*49f0*/  HMMA.16816.F32.BF16 R56, R4, R20, R16 ;  /* 0x000000140438723c */ /* 0x004ff00000041810 */
[----:B------:R-:W-:Y:S11]  /*4a00*/  HMMA.16816.F32.BF16 R16, R8, R26, RZ ;  /* 0x0000001a0810723c */ /* 0x000ff600000418ff */
[----:B------:R-:W-:Y:S11]  /*4a10*/  @!UPT UIADD3 URZ, URZ, URZ, URZ ;  /* 0x0000003f3f3ff290 */ /* 0x000ff6000fffe03f */
[----:B------:R-:W-:Y:S02]  /*4a20*/  @!UPT UIADD3 URZ, URZ, URZ, URZ ;  /* 0x0000003f3f3ff290 */ /* 0x000fe4000fffe03f */
[----:B------:R-:W-:Y:S01]  /*4a30*/  HMMA.16816.F32.BF16 R44, R4, R22, R16 ;  /* 0x00000016042c723c */ /* 0x000fe20000041810 */
[----:B------:R-:W1:Y:S07]  /*4a40*/  LDSM.16.MT88.4 R16, [R251+0x6100] ;  /* 0x00610000fb10783b */ /* 0x000e6e0000004200 */
[C---:B-1----:R-:W-:Y:S08]  /*4a50*/  HMMA.16816.F32.BF16 R20, R8.reuse, R16, RZ ;  /* 0x000000100814723c */ /* 0x042ff000000418ff */
[----:B------:R-:W-:Y:S01]  /*4a60*/  HMMA.16816.F32.BF16 R8, R8, R18, RZ ;  /* 0x000000120808723c */ /* 0x000fe200000418ff */
[----:B------:R-:W1:Y:S11]  /*4a70*/  LDSM.16.MT88.4 R16, [R251+0x6900] ;  /* 0x00690000fb10783b */ /* 0x000e760000004200 */
[----:B------:R-:W-:Y:S04]  /*4a80*/  @!UPT UIADD3 URZ, URZ, URZ, URZ ;  /* 0x0000003f3f3ff290 */ /* 0x000fe8000fffe03f */
[C---:B-1----:R-:W-:Y:S01]  /*4a90*/  HMMA.16816.F32.BF16 R36, R4.reuse, R16, R20 ;  /* 0x000000100424723c */ /* 0x042fe20000041814 */
[----:B------:R-:W-:Y:S07]  /*4aa0*/  MUFU.EX2 R16, R31 ;  /* 0x0000001f00107308 */ /* 0x000fee0000000800 */
[----:B------:R-:W-:Y:S01]  /*4ab0*/  HMMA.16816.F32.BF16 R20, R4, R18, R8 ;  /* 0x000000120414723c */ /* 0x000fe20000041808 */
[----:B------:R-:W1:Y:S01]  /*4ac0*/  LDSM.16.MT88.4 R8, [R248+0x1100] ;  /* 0x00110000f808783b */ /* 0x000e620000004200 */
[----:B------:R2:W4:Y:S05]  /*4ad0*/  MUFU.EX2 R6, R28 ;  /* 0x0000001c00067308 */ /* 0x00052a0000000800 */
[----:B---3--:R-:W-:-:S02]  /*4ae0*/  FADD.FTZ R4, R3, R30 ;  /* 0x0000001e03047221 */ /* 0x008fc40000010000 */
[--C-:B------:R-:W-:Y:S01]  /*4af0*/  FFMA.FTZ R7, R113, c[0x0][0x2d0], -R12.reuse ;  /* 0x0000b40071077a23 */ /* 0x100fe2000001080c */
[----:B------:R-:W-:Y:S01]  /*4b00*/  MOV R113, R32 ;  /* 0x0000002000717202 */ /* 0x000fe20000000f00 */
[--C-:B------:R-:W-:Y:S01]  /*4b10*/  FFMA.FTZ R18, R109, c[0x0][0x2d0], -R12.reuse ;  /* 0x0000b4006d127a23 */ /* 0x100fe2000001080c */
[----:B------:R-:W-:Y:S01]  /*4b20*/  MUFU.EX2 R17, R33 ;  /* 0x0000002100117308 */ /* 0x000fe20000000800 */
[--C-:B------:R-:W-:Y:S02]  /*4b30*/  FFMA.FTZ R19, R108, c[0x0][0x2d0], -R12.reuse ;  /* 0x0000b4006c137a23 */ /* 0x100fe4000001080c */
[--C-:B------:R-:W-:Y:S02]  /*4b40*/  FFMA.FTZ R32, R102, c[0x0][0x2d0], -R12.reuse ;  /* 0x0000b40066207a23 */ /* 0x100fe4000001080c */
[----:B------:R-:W-:Y:S02]  /*4b50*/  FADD.FTZ R5, R93, R29 ;  /* 0x0000001d5d057221 */ /* 0x000fe40000010000 */
[----:B--2---:R-:W-:-:S02]  /*4b60*/  FFMA.FTZ R28, R103, c[0x0][0x2d0], -R12 ;  /* 0x0000b400671c7a23 */ /* 0x004fc4000001080c */
[C---:B------:R-:W-:Y:S01]  /*4b70*/  FADD.FTZ R12, R0.reuse, R4 ;  /* 0x00000004000c7221 */ /* 0x040fe20000010000 */
[----:B------:R-:W-:Y:S01]  /*4b80*/  F2FP.BF16.PACK_AB R4, R0, R3 ;  /* 0x000000030004723e */ /* 0x000fe200000010ff */
[----:B------:R-:W-:Y:S01]  /*4b90*/  FADD.FTZ R5, R92, R5 ;  /* 0x000000055c057221 */ /* 0x000fe20000010000 */
[----:B------:R-:W2:Y:S01]  /*4ba0*/  MUFU.EX2 R3, R7 ;  /* 0x0000000700037308 */ /* 0x000ea20000000800 */
[----:B----4-:R-:W-:Y:S01]  /*4bb0*/  FADD.FTZ R12, R6, R12 ;  /* 0x0000000c060c7221 */ /* 0x010fe20000010000 */
[----:B------:R-:W-:-:S06]  /*4bc0*/  F2FP.BF16.PACK_AB R6, R16, R6 ;  /* 0x000000061006723e */ /* 0x000fcc00000010ff */
[----:B------:R-:W3:Y:S01]  /*4bd0*/  MUFU.EX2 R0, R13 ;  /* 0x0000000d00007308 */ /* 0x000ee20000000800 */
[----:B--2---:R-:W-:Y:S01]  /*4be0*/  FADD.FTZ R5, R3, R5 ;  /* 0x0000000503057221 */ /* 0x004fe20000010000 */
[----:B------:R-:W-:-:S03]  /*4bf0*/  F2FP.BF16.PACK_AB R7, R14, R15 ;  /* 0x0000000f0e07723e */ /* 0x000fc600000010ff */
[C---:B---3--:R-:W-:Y:S01]  /*4c00*/  FADD.FTZ R13, R0.reuse, R5 ;  /* 0x00000005000d7221 */ /* 0x048fe20000010000 */
[----:B------:R-:W-:Y:S02]  /*4c10*/  F2FP.BF16.PACK_AB R5, R0, R3 ;  /* 0x000000030005723e */ /* 0x000fe400000010ff */
[----:B------:R2:W-:Y:S05]  /*4c20*/  MUFU.EX2 R3, R84 ;  /* 0x0000005400037308 */ /* 0x0005ea0000000800 */
[C---:B-1----:R-:W-:Y:S03]  /*4c30*/  HMMA.16816.F32.BF16 R164, R4.reuse, R8, R164 ;  /* 0x0000000804a4723c */ /* 0x042fe600000418a4 */
[----:B------:R1:W3:Y:S05]  /*4c40*/  MUFU.EX2 R0, R35 ;  /* 0x0000002300007308 */ /* 0x0002ea0000000800 */
[C---:B------:R-:W-:Y:S01]  /*4c50*/  HMMA.16816.F32.BF16 R24, R4.reuse, R10, R156 ;  /* 0x0000000a0418723c */ /* 0x040fe2000004189c */
[----:B------:R-:W4:Y:S07]  /*4c60*/  LDSM.16.MT88.4 R8, [R249+0x1100] ;  /* 0x00110000f908783b */ /* 0x000f2e0000004200 */
[C---:B----4-:R-:W-:Y:S08]  /*4c70*/  HMMA.16816.F32.BF16 R156, R4.reuse, R8, R40 ;  /* 0x00000008049c723c */ /* 0x050ff00000041828 */
        /* <DEDUP_REMOVED lines=27> */
[----:B------:R-:W-:Y:S11]  /*4e30*/  HMMA.16816.F32.BF16 R8, R4, R10, R144 ;  /* 0x0000000a0408723c */ /* 0x000ff60000041890 */
[----:B------:R-:W-:Y:S05]  /*4e40*/  @!UPT UIADD3 URZ, URZ, URZ, URZ ;  /* 0x0000003f3f3ff290 */ /* 0x000fea000fffe03f */
[----:B------:R-:W-:Y:S01]  /*4e50*/  IMAD.MOV.U32 R152, RZ, RZ, R180 ;  /* 0x000000ffff987224 */ /* 0x000fe200078e00b4 */
[----:B------:R-:W-:Y:S01]  /*4e60*/  MOV R86, R182 ;  /* 0x000000b600567202 */ /* 0x000fe20000000f00 */
[----:B------:R-:W-:Y:S02]  /*4e70*/  IMAD.MOV.U32 R85, RZ, RZ, R181 ;  /* 0x000000ffff557224 */ /* 0x000fe400078e00b5 */
[----:B------:R-:W-:Y:S01]  /*4e80*/  IMAD.MOV.U32 R87, RZ, RZ, R183 ;  /* 0x000000ffff577224 */ /* 0x000fe200078e00b7 */
[----:B--2---:R-:W-:Y:S02]  /*4e90*/  MOV R84, R152 ;  /* 0x0000009800547202 */ /* 0x004fe40000000f00 */
[----:B------:R-:W-:Y:S01]  /*4ea0*/  LDSM.16.MT88.4 R152, [R249+0x1900] ;  /* 0x00190000f998783b */ /* 0x000fe20000004200 */
[----:B------:R-:W-:Y:S01]  /*4eb0*/  IMAD.MOV.U32 R147, RZ, RZ, R8 ;  /* 0x000000ffff937224 */ /* 0x000fe200078e0008 */
[----:B------:R-:W-:Y:S01]  /*4ec0*/  MOV R146, R9 ;  /* 0x0000000900927202 */ /* 0x000fe20000000f00 */
[----:B------:R-:W-:-:S02]  /*4ed0*/  IMAD.MOV.U32 R145, RZ, RZ, R10 ;  /* 0x000000ffff917224 */ /* 0x000fc400078e000a */
[----:B------:R-:W-:Y:S02]  /*4ee0*/  IMAD.MOV.U32 R144, RZ, RZ, R11 ;  /* 0x000000ffff907224 */ /* 0x000fe400078e000b */
[----:B------:R-:W2:Y:S02]  /*4ef0*/  LDSM.16.MT88.4 R8, [R251+0x5100] ;  /* 0x00510000fb08783b */ /* 0x000ea40000004200 */
[C---:B--2---:R-:W-:Y:S08]  /*4f00*/  HMMA.16816.F32.BF16 R160, R4.reuse, R8, R136 ;  /* 0x0000000804a0723c */ /* 0x044ff00000041888 */
[C---:B------:R-:W-:Y:S01]  /*4f10*/  HMMA.16816.F32.BF16 R188, R4.reuse, R10, R128 ;  /* 0x0000000a04bc723c */ /* 0x040fe20000041880 */
[----:B------:R-:W2:Y:S11]  /*4f20*/  LDSM.16.MT88.4 R8, [R248+0x7100] ;  /* 0x00710000f808783b */ /* 0x000eb60000004200 */
[----:B------:R-:W-:Y:S04]  /*4f30*/  @!UPT UIADD3 URZ, URZ, URZ, URZ ;  /* 0x0000003f3f3ff290 */ /* 0x000fe8000fffe03f */
[----:B------:R-:W-:Y:S01]  /*4f40*/  MOV R139, R160 ;  /* 0x000000a0008b7202 */ /* 0x000fe20000000f00 */
[----:B------:R-:W-:Y:S01]  /*4f50*/  IMAD.MOV.U32 R138, RZ, RZ, R161 ;  /* 0x000000ffff8a7224 */ /* 0x000fe200078e00a1 */
[----:B------:R-:W-:Y:S01]  /*4f60*/  MOV R136, R163 ;  /* 0x000000a300887202 */ /* 0x000fe20000000f00 */
[----:B------:R-:W-:Y:S02]  /*4f70*/  IMAD.MOV.U32 R137, RZ, RZ, R162 ;  /* 0x000000ffff897224 */ /* 0x000fe400078e00a2 */
[----:B------:R-:W-:Y:S01]  /*4f80*/  LDSM.16.MT88.4 R160, [R248+0x1900] ;  /* 0x00190000f8a0783b */ /* 0x000fe20000004200 */
[C---:B--2---:R-:W-:Y:S08]  /*4f90*/  HMMA.16816.F32.BF16 R180, R4.reuse, R8, R124 ;  /* 0x0000000804b4723c */ /* 0x044ff0000004187c */
[C---:B------:R-:W-:Y:S01]  /*4fa0*/  HMMA.16816.F32.BF16 R120, R4.reuse, R10, R120 ;  /* 0x0000000a0478723c */ /* 0x040fe20000041878 */
[----:B------:R-:W2:Y:S07]  /*4fb0*/  LDSM.16.MT88.4 R8, [R249+0x7100] ;  /* 0x00710000f908783b */ /* 0x000eae0000004200 */
[C---:B--2---:R-:W-:Y:S08]  /*4fc0*/  HMMA.16816.F32.BF16 R116, R4.reuse, R8, R116 ;  /* 0x000000080474723c */ /* 0x044ff00000041874 */
[----:B------:R-:W-:Y:S11]  /*4fd0*/  HMMA.16816.F32.BF16 R8, R4, R10, R104 ;  /* 0x0000000a0408723c */ /* 0x000ff60000041868 */
[----:B------:R-:W-:Y:S05]  /*4fe0*/  @!UPT UIADD3 URZ, URZ, URZ, URZ ;  /* 0x0000003f3f3ff290 */ /* 0x000fea000fffe03f */
[----:B------:R-:W-:Y:S01]  /*4ff0*/  IMAD.MOV.U32 R131, RZ, RZ, R116 ;  /* 0x000000ffff837224 */ /* 0x000fe200078e0074 */
[----:B------:R-:W-:Y:S01]  /*5000*/  MOV R130, R117 ;  /* 0x0000007500827202 */ /* 0x000fe20000000f00 */
[----:B------:R-:W-:Y:S01]  /*5010*/  IMAD.MOV.U32 R129, RZ, RZ, R118 ;  /* 0x000000ffff817224 */ /* 0x000fe200078e0076 */
[----:B------:R-:W-:-:S03]  /*5020*/  MOV R128, R119 ;  /* 0x0000007700807202 */ /* 0x000fc60000000f00 */
[----:B------:R-:W-:Y:S02]  /*5030*/  IMAD.MOV.U32 R33, RZ, RZ, R130 ;  /* 0x000000ffff217224 */ /* 0x000fe400078e0082 */
[----:B------:R-:W-:Y:S01]  /*5040*/  IMAD.MOV.U32 R104, RZ, RZ, R8 ;  /* 0x000000ffff687224 */ /* 0x000fe200078e0008 */
[----:B------:R-:W-:Y:S01]  /*5050*/  MOV R29, R9 ;  /* 0x00000009001d7202 */ /* 0x000fe20000000f00 */
[----:B------:R-:W-:Y:S01]  /*5060*/  IMAD.MOV.U32 R30, RZ, RZ, R10 ;  /* 0x000000ffff1e7224 */ /* 0x000fe200078e000a */
[----:B------:R-:W-:Y:S01]  /*5070*/  MOV R31, R11 ;  /* 0x0000000b001f7202 */ /* 0x000fe20000000f00 */
[----:B-1----:R-:W-:Y:S01]  /*5080*/  IMAD.MOV.U32 R35, RZ, RZ, R128 ;  /* 0x000000ffff237224 */ /* 0x002fe200078e0080 */
[----:B------:R-:W1:Y:S01]  /*5090*/  LDSM.16.MT88.4 R8, [R252+0x7100] ;  /* 0x00710000fc08783b */ /* 0x000e620000004200 */
[----:B---3--:R-:W-:Y:S01]  /*50a0*/  F2FP.BF16.PACK_AB R128, R0, R3 ;  /* 0x000000030080723e */ /* 0x008fe200000010ff */
[C---:B-1----:R-:W-:Y:S02]  /*50b0*/  HMMA.16816.F32.BF16 R116, R4.reuse, R8, R56 ;  /* 0x000000080474723c */ /* 0x042fe40000041838 */
[----:B------:R-:W-:Y:S06]  /*50c0*/  LDSM.16.MT88.4 R56, [R252+0x3900] ;  /* 0x00390000fc38783b */ /* 0x000fec0000004200 */
[C---:B------:R-:W-:Y:S01]  /*50d0*/  HMMA.16816.F32.BF16 R184, R4.reuse, R10, R44 ;  /* 0x0000000a04b8723c */ /* 0x040fe2000004182c */
[----:B------:R-:W1:Y:S07]  /*50e0*/  LDSM.16.MT88.4 R8, [R251+0x7100] ;  /* 0x00710000fb08783b */ /* 0x000e6e0000004200 */
[C---:B-1----:R-:W-:Y:S07]  /*50f0*/  HMMA.16816.F32.BF16 R124, R4.reuse, R8, R36 ;  /* 0x00000008047c723c */ /* 0x042fee0000041824 */
[----:B------:R-:W-:Y:S01]  /*5100*/  FADD.FTZ R9, R16, R12 ;  /* 0x0000000c10097221 */ /* 0x000fe20000010000 */
[----:B------:R-:W-:Y:S01]  /*5110*/  HMMA.16816.F32.BF16 R20, R4, R10, R20 ;  /* 0x0000000a0414723c */ /* 0x000fe20000041814 */
[----:B------:R-:W1:Y:S01]  /*5120*/  MUFU.EX2 R5, R18 ;  /* 0x0000001200057308 */ /* 0x000e620000000800 */
[----:B------:R-:W-:-:S05]  /*5130*/  MOV R12, R139 ;  /* 0x0000008b000c7202 */ /* 0x000fca0000000f00 */
[----:B------:R-:W-:Y:S02]  /*5140*/  FADD.FTZ R7, R15, R13 ;  /* 0x0000000d0f077221 */ /* 0x000fe40000010000 */
[----:B------:R2:W3:Y:S01]  /*5150*/  MUFU.EX2 R6, R34 ;  /* 0x0000002200067308 */ /* 0x0004e20000000800 */
[----:B------:R-:W-:Y:S02]  /*5160*/  IMAD.MOV.U32 R13, RZ, RZ, R138 ;  /* 0x000000ffff0d7224 */ /* 0x000fe400078e008a */
[----:B------:R-:W-:Y:S01]  /*5170*/  FADD.FTZ R8, R14, R7 ;  /* 0x000000070e087221 */ /* 0x000fe20000010000 */
[----:B------:R-:W-:Y:S01]  /*5180*/  MOV R14, R137 ;  /* 0x00000089000e7202 */ /* 0x000fe20000000f00 */
[----:B------:R-:W-:Y:S02]  /*5190*/  FADD.FTZ R7, R3, R9 ;  /* 0x0000000903077221 */ /* 0x000fe40000010000 */
[----:B------:R-:W-:Y:S01]  /*51a0*/  IMAD.MOV.U32 R15, RZ, RZ, R136 ;  /* 0x000000ffff0f7224 */ /* 0x000fe200078e0088 */
[----:B------:R-:W4:Y:S01]  /*51b0*/  MUFU.EX2 R4, R19 ;  /* 0x0000001300047308 */ /* 0x000f220000000800 */
[----:B-1----:R-:W-:Y:S01]  /*51c0*/  FADD.FTZ R8, R5, R8 ;  /* 0x0000000805087221 */ /* 0x002fe20000010000 */
[----:B------:R-:W1:Y:S01]  /*51d0*/  LDSM.16.MT88.4 R136, [R251+0x1900] ;  /* 0x00190000fb88783b */ /* 0x000e620000004200 */
[----:B------:R-:W-:-:S05]  /*51e0*/  FADD.FTZ R7, R0, R7 ;  /* 0x0000000700077221 */ /* 0x000fca0000010000 */
[----:B------:R5:W-:Y:S01]  /*51f0*/  MUFU.EX2 R11, R28 ;  /* 0x0000001c000b7308 */ /* 0x000be20000000800 */
[----:B--2---:R-:W-:Y:S01]  /*5200*/  MOV R34, R129 ;  /* 0x0000008100227202 */ /* 0x004fe20000000f00 */
[----:B---3--:R-:W-:Y:S01]  /*5210*/  FADD.FTZ R0, R6, R7 ;  /* 0x0000000706007221 */ /* 0x008fe20000010000 */
[----:B------:R-:W-:Y:S01]  /*5220*/  F2FP.BF16.PACK_AB R130, R17, R6 ;  /* 0x000000061182723e */ /* 0x000fe200000010ff */
[----:B------:R-:W-:Y:S01]  /*5230*/  IMAD.MOV.U32 R7, RZ, RZ, R144 ;  /* 0x000000ffff077224 */ /* 0x000fe200078e0090 */
[----:B------:R-:W-:-:S03]  /*5240*/  MOV R6, R145 ;  /* 0x0000009100067202 */ /* 0x000fc60000000f00 */
[----:B------:R2:W3:Y:S01]  /*5250*/  MUFU.EX2 R10, R32 ;  /* 0x00000020000a7308 */ /* 0x0004e20000000800 */
[C---:B----4-:R-:W-:Y:S01]  /*5260*/  F2FP.BF16.PACK_AB R129, R4.reuse, R5 ;  /* 0x000000050481723e */ /* 0x050fe200000010ff */
[----:B------:R-:W-:Y:S01]  /*5270*/  FADD.FTZ R3, R4, R8 ;  /* 0x0000000804037221 */ /* 0x000fe20000010000 */
[----:B------:R-:W-:Y:S01]  /*5280*/  MOV R4, R147 ;  /* 0x0000009300047202 */ /* 0x000fe20000000f00 */
[----:B------:R-:W-:Y:S02]  /*5290*/  IMAD.MOV.U32 R5, RZ, RZ, R146 ;  /* 0x000000ffff057224 */ /* 0x000fe400078e0092 */
[----:B------:R-:W4:Y:S01]  /*52a0*/  LDSM.16.MT88.4 R144, [R252+0x1900] ;  /* 0x00190000fc90783b */ /* 0x000f220000004200 */
[----:B-----5:R-:W-:-:S03]  /*52b0*/  IMAD.MOV.U32 R28, RZ, RZ, R104 ;  /* 0x000000ffff1c7224 */ /* 0x020fc600078e0068 */
[----:B------:R-:W-:Y:S01]  /*52c0*/  LDSM.16.MT88.4 R104, [R248+0x7900] ;  /* 0x00790000f868783b */ /* 0x000fe20000004200 */
[----:B--2---:R-:W-:Y:S02]  /*52d0*/  MOV R32, R131 ;  /* 0x0000008300207202 */ /* 0x004fe40000000f00 */
[C---:B---3--:R-:W-:Y:S01]  /*52e0*/  F2FP.BF16.PACK_AB R131, R10.reuse, R11 ;  /* 0x0000000b0a83723e */ /* 0x048fe200000010ff */
[----:B------:R-:W-:Y:S02]  /*52f0*/  FADD.FTZ R11, R11, R3 ;  /* 0x000000030b0b7221 */ /* 0x000fe40000010000 */
[----:B------:R-:W-:Y:S02]  /*5300*/  FADD.FTZ R3, R17, R0 ;  /* 0x0000000011037221 */ /* 0x000fe40000010000 */
[----:B------:R-:W-:Y:S02]  /*5310*/  FADD.FTZ R0, R10, R11 ;  /* 0x0000000b0a007221 */ /* 0x000fe40000010000 */
[C---:B------:R-:W-:Y:S03]  /*5320*/  HMMA.16816.F32.BF16 R156, R128.reuse, R152, R156 ;  /* 0x00000098809c723c */ /* 0x040fe6000004189c */
[----:B------:R-:W-:Y:S04]  /*5330*/  STL [R1+0x84], R0 ;  /* 0x0000840001007387 */ /* 0x000fe80000100800 */
[----:B------:R-:W-:Y:S01]  /*5340*/  STL [R1+0x64], R3 ;  /* 0x0000640301007387 */ /* 0x000fe20000100800 */
[C---:B------:R-:W-:Y:S03]  /*5350*/  HMMA.16816.F32.BF16 R152, R128.reuse, R154, R40 ;  /* 0x0000009a8098723c */ /* 0x040fe60000041828 */
[----:B------:R-:W2:Y:S05]  /*5360*/  LDSM.16.MT88.4 R40, [R248+0x3900] ;  /* 0x00390000f828783b */ /* 0x000eaa0000004200 */
[C---:B-1----:R-:W-:Y:S08]  /*5370*/  HMMA.16816.F32.BF16 R140, R128.reuse, R136, R140 ;  /* 0x00000088808c723c */ /* 0x042ff0000004188c */
[C---:B----4-:R-:W-:Y:S08]  /*5380*/  HMMA.16816.F32.BF16 R148, R128.reuse, R144, R148 ;  /* 0x000000908094723c */ /* 0x050ff00000041894 */
[C---:B------:R-:W-:Y:S01]  /*5390*/  HMMA.16816.F32.BF16 R144, R128.reuse, R146, R48 ;  /* 0x000000928090723c */ /* 0x040fe20000041830 */
[----:B------:R-:W1:Y:S07]  /*53a0*/  LDSM.16.MT88.4 R48, [R249+0x3900] ;  /* 0x00390000f930783b */ /* 0x000e6e0000004200 */
[C---:B------:R-:W-:Y:S08]  /*53b0*/  HMMA.16816.F32.BF16 R136, R128.reuse, R138, R52 ;  /* 0x0000008a8088723c */ /* 0x040ff00000041834 */
[C---:B------:R-:W-:Y:S08]  /*53c0*/  HMMA.16816.F32.BF16 R52, R128.reuse, R56, R76 ;  /* 0x000000388034723c */ /* 0x040ff0000004184c */
[C---:B--2---:R-:W-:Y:S08]  /*53d0*/  HMMA.16816.F32.BF16 R36, R128.reuse, R40, R60 ;  /* 0x000000288024723c */ /* 0x044ff0000004183c */
[C---:B------:R-:W-:Y:S01]  /*53e0*/  HMMA.16816.F32.BF16 R40, R128.reuse, R42, R64 ;  /* 0x0000002a8028723c */ /* 0x040fe20000041840 */
[----:B------:R-:W2:Y:S07]  /*53f0*/  LDSM.16.MT88.4 R64, [R251+0x3900] ;  /* 0x00390000fb40783b */ /* 0x000eae0000004200 */
[C---:B------:R-:W-:Y:S01]  /*5400*/  HMMA.16816.F32.BF16 R56, R128.reuse, R58, R80 ;  /* 0x0000003a8038723c */ /* 0x040fe20000041850 */
[----:B------:R-:W3:Y:S07]  /*5410*/  LDSM.16.MT88.4 R80, [R249+0x5900] ;  /* 0x00590000f950783b */ /* 0x000eee0000004200 */
[C---:B-1----:R-:W-:Y:S08]  /*5420*/  HMMA.16816.F32.BF16 R44, R128.reuse, R48, R68 ;  /* 0x00000030802c723c */ /* 0x042ff00000041844 */
[C---:B------:R-:W-:Y:S01]  /*5430*/  HMMA.16816.F32.BF16 R48, R128.reuse, R50, R72 ;  /* 0x000000328030723c */ /* 0x040fe20000041848 */
[----:B------:R-:W1:Y:S07]  /*5440*/  LDSM.16.MT88.4 R72, [R248+0x5900] ;  /* 0x00590000f848783b */ /* 0x000e6e0000004200 */
[C---:B------:R-:W-:Y:S08]  /*5450*/  HMMA.16816.F32.BF16 R164, R128.reuse, R160, R164 ;  /* 0x000000a080a4723c */ /* 0x040ff000000418a4 */
[C---:B------:R-:W-:Y:S08]  /*5460*/  HMMA.16816.F32.BF16 R160, R128.reuse, R162, R24 ;  /* 0x000000a280a0723c */ /* 0x040ff00000041818 */
[C---:B--2---:R-:W-:Y:S01]  /*5470*/  HMMA.16816.F32.BF16 R60, R128.reuse, R64, R88 ;  /* 0x00000040803c723c */ /* 0x044fe20000041858 */
[----:B------:R-:W2:Y:S07]  /*5480*/  LDSM.16.MT88.4 R88, [R252+0x5900] ;  /* 0x00590000fc58783b */ /* 0x000eae0000004200 */
[C---:B---3--:R-:W-:Y:S08]  /*5490*/  HMMA.16816.F32.BF16 R76, R128.reuse, R80, R108 ;  /* 0x00000050804c723c */ /* 0x048ff0000004186c */
[C---:B------:R-:W-:Y:S01]  /*54a0*/  HMMA.16816.F32.BF16 R80, R128.reuse, R82, R112 ;  /* 0x000000528050723c */ /* 0x040fe20000041870 */
[----:B------:R-:W-:Y:S07]  /*54b0*/  LDSM.16.MT88.4 R112, [R249+0x7900] ;  /* 0x00790000f970783b */ /* 0x000fee0000004200 */
[C---:B-1----:R-:W-:Y:S01]  /*54c0*/  HMMA.16816.F32.BF16 R68, R128.reuse, R72, R96 ;  /* 0x000000488044723c */ /* 0x042fe20000041860 */
        /* <DEDUP_REMOVED lines=8> */
[C---:B------:R-:W-:Y:S08]  /*5550*/  HMMA.16816.F32.BF16 R64, R128.reuse, R66, R92 ;  /* 0x000000428040723c */ /* 0x040ff0000004185c */
[C---:B-1----:R-:W-:Y:S08]  /*5560*/  HMMA.16816.F32.BF16 R92, R128.reuse, R96, R12 ;  /* 0x00000060805c723c */ /* 0x042ff0000004180c */
[C---:B------:R-:W-:Y:S08]  /*5570*/  HMMA.16816.F32.BF16 R108, R128.reuse, R112, R32 ;  /* 0x00000070806c723c */ /* 0x040ff00000041820 */
[C---:B------:R-:W-:Y:S08]  /*5580*/  HMMA.16816.F32.BF16 R96, R128.reuse, R98, R188 ;  /* 0x000000628060723c */ /* 0x040ff000000418bc */
[C---:B--2---:R-:W-:Y:S08]  /*5590*/  HMMA.16816.F32.BF16 R116, R128.reuse, R120, R116 ;  /* 0x000000788074723c */ /* 0x044ff00000041874 */
[C---:B------:R-:W-:Y:S08]  /*55a0*/  HMMA.16816.F32.BF16 R112, R128.reuse, R114, R28 ;  /* 0x000000728070723c */ /* 0x040ff0000004181c */
[C---:B------:R-:W-:Y:S08]  /*55b0*/  HMMA.16816.F32.BF16 R120, R128.reuse, R122, R184 ;  /* 0x0000007a8078723c */ /* 0x040ff000000418b8 */
[C---:B---3--:R-:W-:Y:S08]  /*55c0*/  HMMA.16816.F32.BF16 R124, R128.reuse, R4, R124 ;  /* 0x00000004807c723c */ /* 0x048ff0000004187c */
[----:B------:R-:W-:Y:S01]  /*55d0*/  HMMA.16816.F32.BF16 R128, R128, R6, R20 ;  /* 0x000000068080723c */ /* 0x000fe20000041814 */
[----:B------:R-:W-:Y:S07]  /*55e0*/  @P0 BRA `(.L_x_2) ;  /* 0x00003d9000000947 */ /* 0x000fee0003800000 */
[----:B------:R-:W-:Y:S01]  /*55f0*/  SHF.R.S32.HI R3, RZ, 0x1f, R133 ;  /* 0x0000001fff037819 */ /* 0x000fe20000011485 */
[----:B------:R-:W-:Y:S01]  /*5600*/  UIADD3 UR8, UR8, -0x2, URZ ;  /* 0xfffffffe08087890 */ /* 0x000fe2000fffe03f */
[----:B------:R-:W-:-:S02]  /*5610*/  SHF.R.S32.HI R0, RZ, 0x1f, R134 ;  /* 0x0000001fff007819 */ /* 0x000fc40000011486 */
[----:B------:R-:W-:Y:S02]  /*5620*/  SHF.R.S32.HI R4, RZ, 0x1f, R177 ;  /* 0x0000001fff047819 */ /* 0x000fe400000114b1 */
[----:B------:R-:W-:Y:S01]  /*5630*/  LEA.HI R3, R3, R133, RZ, 0x3 ;  /* 0x0000008503037211 */ /* 0x000fe200078f18ff */
[----:B------:R-:W-:Y:S01]  /*5640*/  IMAD.MOV.U32 R133, RZ, RZ, R132 ;  /* 0x000000ffff857224 */ /* 0x000fe200078e0084 */
[----:B------:R-:W-:Y:S01]  /*5650*/  LEA.HI R0, R0, R134, RZ, 0x3 ;  /* 0x0000008600007211 */ /* 0x000fe200078f18ff */
[----:B------:R-:W-:Y:S01]  /*5660*/  IMAD.MOV.U32 R134, RZ, RZ, R2 ;  /* 0x000000ffff867224 */ /* 0x000fe200078e0002 */
[----:B------:R-:W-:Y:S02]  /*5670*/  LEA.HI R4, R4, R177, RZ, 0x3 ;  /* 0x000000b104047211 */ /* 0x000fe400078f18ff */
[----:B------:R-:W-:Y:S02]  /*5680*/  LOP3.LUT R2, R3, 0xfffffff8, RZ, 0xc0, !PT ;  /* 0xfffffff803027812 */ /* 0x000fe400078ec0ff */
[----:B------:R-:W-:-:S02]  /*5690*/  LOP3.LUT R0, R0, 0xfffffff8, RZ, 0xc0, !PT ;  /* 0xfffffff800007812 */ /* 0x000fc400078ec0ff */
[----:B------:R-:W-:Y:S02]  /*56a0*/  LOP3.LUT R3, R4, 0xfffffff8, RZ, 0xc0, !PT ;  /* 0xfffffff804037812 */ /* 0x000fe400078ec0ff */
[----:B------:R-:W-:Y:S02]  /*56b0*/  SHF.R.S32.HI R4, RZ, 0x1f, R0 ;  /* 0x0000001fff047819 */ /* 0x000fe40000011400 */
[----:B------:R-:W-:Y:S02]  /*56c0*/  SHF.R.S32.HI R5, RZ, 0x1f, R2 ;  /* 0x0000001fff057819 */ /* 0x000fe40000011402 */
[----:B------:R-:W-:Y:S02]  /*56d0*/  SHF.R.S32.HI R6, RZ, 0x1f, R3 ;  /* 0x0000001fff067819 */ /* 0x000fe40000011403 */
[C---:B------:R-:W-:Y:S01]  /*56e0*/  SHF.L.U64.HI R4, R0.reuse, 0x1, R4 ;  /* 0x0000000100047819 */ /* 0x040fe20000010204 */
[----:B------:R-:W-:Y:S01]  /*56f0*/  IMAD.SHL.U32 R0, R0, 0x2, RZ ;  /* 0x0000000200007824 */ /* 0x000fe200078e00ff */
[----:B------:R-:W-:-:S03]  /*5700*/  LEA R8, P0, R179, RZ, 0x1 ;  /* 0x000000ffb3087211 */ /* 0x000fc600078008ff */
[----:B------:R1:W-:Y:S01]  /*5710*/  STL [R1+0x68], R4 ;  /* 0x0000680401007387 */ /* 0x0003e20000100800 */
[----:B------:R-:W-:-:S03]  /*5720*/  LEA.HI.X.SX32 R9, R179, RZ, 0x1, P0 ;  /* 0x000000ffb3097211 */ /* 0x000fc600000f0eff */
[----:B------:R2:W-:Y:S01]  /*5730*/  STL [R1+0x6c], R0 ;  /* 0x00006c0001007387 */ /* 0x0005e20000100800 */
[----:B-1----:R-:W-:Y:S02]  /*5740*/  SEL R4, RZ, 0x10, P5 ;  /* 0x00000010ff047807 */ /* 0x002fe40002800000 */
[----:B--2---:R-:W-:-:S03]  /*5750*/  SHF.L.U64.HI R0, R2, 0x1, R5 ;  /* 0x0000000102007819 */ /* 0x004fc60000010205 */
[----:B------:R-:W-:Y:S01]  /*5760*/  STL [R1+0xa8], R4 ;  /* 0x0000a80401007387 */ /* 0x000fe20000100800 */
[----:B------:R-:W-:Y:S01]  /*5770*/  ISETP.NE.U32.AND P0, PT, R4, RZ, PT ;  /* 0x000000ff0400720c */ /* 0x000fe20003f05070 */
[----:B------:R-:W-:Y:S02]  /*5780*/  IMAD.SHL.U32 R5, R2, 0x2, RZ ;  /* 0x0000000202057824 */ /* 0x000fe400078e00ff */
[----:B------:R1:W-:Y:S01]  /*5790*/  STL [R1+0x70], R0 ;  /* 0x0000700001007387 */ /* 0x0003e20000100800 */
[----:B------:R-:W-:-:S03]  /*57a0*/  IMAD.SHL.U32 R2, R3, 0x2, RZ ;  /* 0x0000000203027824 */ /* 0x000fc600078e00ff */
[----:B------:R-:W-:Y:S04]  /*57b0*/  STL.64 [R1+0x58], R8 ;  /* 0x0000580801007387 */ /* 0x000fe80000100a00 */
[----:B------:R2:W-:Y:S01]  /*57c0*/  STL [R1+0x74], R5 ;  /* 0x0000740501007387 */ /* 0x0005e20000100800 */
[----:B-1----:R-:W-:Y:S02]  /*57d0*/  IADD3 R0, -R4, 0x10, RZ ;  /* 0x0000001004007810 */ /* 0x002fe40007ffe1ff */
[----:B------:R-:W-:Y:S02]  /*57e0*/  SHF.L.U64.HI R4, R3, 0x1, R6 ;  /* 0x0000000103047819 */ /* 0x000fe40000010206 */
[----:B------:R-:W-:Y:S02]  /*57f0*/  LOP3.LUT R0, R0, 0xf, RZ, 0xc0, !PT ;  /* 0x0000000f00007812 */ /* 0x000fe400078ec0ff */
[----:B------:R-:W-:Y:S01]  /*5800*/  SEL R6, RZ, 0x10, P4 ;  /* 0x00000010ff067807 */ /* 0x000fe20002000000 */
[----:B------:R1:W-:Y:S01]  /*5810*/  STL [R1+0x78], R4 ;  /* 0x0000780401007387 */ /* 0x0003e20000100800 */
[----:B--2---:R-:W-:-:S02]  /*5820*/  SEL R5, RZ, 0x10, P3 ;  /* 0x00000010ff057807 */ /* 0x004fc40001800000 */
[----:B------:R-:W-:Y:S01]  /*5830*/  ISETP.NE.U32.AND P0, PT, R6, RZ, PT ;  /* 0x000000ff0600720c */ /* 0x000fe20003f05070 */
[----:B------:R2:W-:Y:S01]  /*5840*/  STL [R1+0x7c], R2 ;  /* 0x00007c0201007387 */ /* 0x0005e20000100800 */
[----:B------:R-:W-:-:S03]  /*5850*/  ISETP.NE.U32.AND P1, PT, R5, RZ, PT ;  /* 0x000000ff0500720c */ /* 0x000fc60003f25070 */
[----:B------:R3:W-:Y:S04]  /*5860*/  STL [R1+0x98], R0 ;  /* 0x0000980001007387 */ /* 0x0007e80000100800 */
[----:B------:R-:W-:Y:S04]  /*5870*/  STL [R1+0xa4], R6 ;  /* 0x0000a40601007387 */ /* 0x000fe80000100800 */
[----:B------:R-:W-:Y:S01]  /*5880*/  STL [R1+0xa0], R5 ;  /* 0x0000a00501007387 */ /* 0x000fe20000100800 */
[----:B-1----:R-:W-:Y:S02]  /*5890*/  SEL R4, RZ, 0x10, P6 ;  /* 0x00000010ff047807 */ /* 0x002fe40003000000 */
[----:B--2---:R-:W-:-:S03]  /*58a0*/  IADD3 R2, -R5, 0x10, RZ ;  /* 0x0000001005027810 */ /* 0x004fc60007ffe1ff */
[----:B------:R-:W-:Y:S01]  /*58b0*/  STL [R1+0x9c], R4 ;  /* 0x00009c0401007387 */ /* 0x000fe20000100800 */
[----:B------:R-:W-:Y:S02]  /*58c0*/  IADD3 R3, -R4, 0x10, RZ ;  /* 0x0000001004037810 */ /* 0x000fe40007ffe1ff */
[----:B---3--:R-:W-:Y:S02]  /*58d0*/  IADD3 R0, -R6, 0x10, RZ ;  /* 0x0000001006007810 */ /* 0x008fe40007ffe1ff */
[----:B------:R-:W-:Y:S02]  /*58e0*/  LOP3.LUT R7, R2, 0xf, RZ, 0xc0, !PT ;  /* 0x0000000f02077812 */ /* 0x000fe400078ec0ff */
[----:B------:R-:W-:Y:S02]  /*58f0*/  LOP3.LUT R0, R0, 0xf, RZ, 0xc0, !PT ;  /* 0x0000000f00007812 */ /* 0x000fe400078ec0ff */
[----:B------:R-:W-:Y:S02]  /*5900*/  LOP3.LUT R2, R3, 0xf, RZ, 0xc0, !PT ;  /* 0x0000000f03027812 */ /* 0x000fe400078ec0ff */
[----:B------:R-:W-:Y:S01]  /*5910*/  ISETP.NE.U32.AND P0, PT, R4, RZ, PT ;  /* 0x000000ff0400720c */ /* 0x000fe20003f05070 */
[----:B------:R1:W-:Y:S04]  /*5920*/  STL [R1+0x94], R0 ;  /* 0x0000940001007387 */ /* 0x0003e80000100800 */
[----:B------:R2:W-:Y:S04]  /*5930*/  STL [R1+0x90], R7 ;  /* 0x0000900701007387 */ /* 0x0005e80000100800 */
[----:B------:R2:W-:Y:S01]  /*5940*/  STL [R1+0x8c], R2 ;  /* 0x00008c0201007387 */ /* 0x0005e20000100800 */
[----:B-1----:R-:W-:-:S05]  /*5950*/  IMAD.SHL.U32 R0, R178, 0x2, RZ ;  /* 0x00000002b2007824 */ /* 0x002fca00078e00ff */
[----:B------:R2:W-:Y:S01]  /*5960*/  STL [R1+0x44], R0 ;  /* 0x0000440001007387 */ /* 0x0005e20000100800 */
[----:B------:R-:W-:Y:S05]  /*5970*/  BRA `(.L_x_3) ;  /* 0x0000045000007947 */ /* 0x000fea0003800000 */
.L_x_5:
[----:B------:R-:W2:Y:S01]  /*5980*/  LDL R12, [R1+0x88] ;  /* 0x00008800010c7983 */ /* 0x000ea20000100800 */
[----:B------:R-:W-:Y:S01]  /*5990*/  IMAD.MOV.U32 R2, RZ, RZ, c[0x0][0x2b8] ;  /* 0x0000ae00ff027624 */ /* 0x000fe200078e00ff */
[----:B------:R-:W-:Y:S01]  /*59a0*/  ULEA UR4, UR8, UR11, 0x6 ;  /* 0x0000000b08047291 */ /* 0x000fe2000f8e303f */
[----:B------:R-:W-:Y:S01]  /*59b0*/  IMAD.MOV.U32 R8, RZ, RZ, RZ ;  /* 0x000000ffff087224 */ /* 0x000fe200078e00ff */
[----:B------:R-:W3:Y:S02]  /*59c0*/  LDL.64 R30, [R1+0x58] ;  /* 0x00005800011e7983 */ /* 0x000ee40000100a00 */
[----:B------:R-:W-:Y:S02]  /*59d0*/  ISETP.NE.AND P1, PT, R2, 0x1, PT ;  /* 0x000000010200780c */ /* 0x000fe40003f25270 */
[----:B------:R-:W4:Y:S01]  /*59e0*/  LDL R29, [R1+0x6c] ;  /* 0x00006c00011d7983 */ /* 0x000f220000100800 */
[----:B------:R-:W-:Y:S03]  /*59f0*/  IMAD.U32 R2, RZ, RZ, UR4 ;  /* 0x00000004ff027e24 */ /* 0x000fe6000f8e00ff */
[----:B------:R-:W5:Y:S04]  /*5a00*/  LDL R28, [R1+0x68] ;  /* 0x00006800011c7983 */ /* 0x000f680000100800 */
[----:B------:R-:W3:Y:S04]  /*5a10*/  LDL R27, [R1+0x74] ;  /* 0x00007400011b7983 */ /* 0x000ee80000100800 */
[----:B------:R-:W3:Y:S04]  /*5a20*/  LDL R26, [R1+0x70] ;  /* 0x00007000011a7983 */ /* 0x000ee80000100800 */
[----:B------:R-:W3:Y:S04]  /*5a30*/  LDL R25, [R1+0x7c] ;  /* 0x00007c0001197983 */ /* 0x000ee80000100800 */
[----:B------:R-:W3:Y:S01]  /*5a40*/  LDL R24, [R1+0x78] ;  /* 0x0000780001187983 */ /* 0x000ee20000100800 */
[----:B--2---:R-:W-:Y:S05]  /*5a50*/  IADD3 R2, R2, -0x40, R12 ;  /* 0xffffffc002027810 */ /* 0x004fea0007ffe00c */
[----:B------:R-:W-:Y:S04]  /*5a60*/  @P1 IMAD.HI.U32 R5, R2, c[0x0][0x2bc], RZ ;  /* 0x0000af0002051a27 */ /* 0x000fe800078e00ff */
[----:B------:R-:W-:Y:S01]  /*5a70*/  IMAD.MOV.U32 R0, RZ, RZ, R2 ;  /* 0x000000ffff007224 */ /* 0x000fe200078e0002 */
[----:B------:R-:W-:Y:S04]  /*5a80*/  @P1 SHF.R.U32.HI R0, RZ, c[0x0][0x2c0], R5 ;  /* 0x0000b000ff001a19 */ /* 0x000fe80000011605 */
[C---:B------:R-:W-:Y:S04]  /*5a90*/  @!P2 IADD3 R5, P0, R0.reuse, UR12, RZ ;  /* 0x0000000c0005ac10 */ /* 0x040fe8000ff1e0ff */
[----:B------:R-:W-:Y:S01]  /*5aa0*/  @!P2 LEA.HI.X.SX32 R7, R0, UR6, 0x1, P0 ;  /* 0x000000060007ac11 */ /* 0x000fe200080f0eff */
[----:B------:R-:W-:Y:S01]  /*5ab0*/  IMAD.MOV R0, RZ, RZ, -R0 ;  /* 0x000000ffff007224 */ /* 0x000fe200078e0a00 */
[C---:B------:R-:W-:Y:S03]  /*5ac0*/  @!P2 LEA R6, P0, R5.reuse, c[0x0][0x2a0], 0x2 ;  /* 0x0000a8000506aa11 */ /* 0x040fe600078010ff */
[----:B------:R-:W-:Y:S01]  /*5ad0*/  IMAD R9, R0, c[0x0][0x2b8], R2 ;  /* 0x0000ae0000097a24 */ /* 0x000fe200078e0202 */
[----:B------:R-:W-:Y:S04]  /*5ae0*/  @!P2 LEA.HI.X R7, R5, c[0x0][0x2a4], R7, 0x2, P0 ;  /* 0x0000a9000507aa11 */ /* 0x000fe800000f1407 */
[----:B------:R-:W-:Y:S01]  /*5af0*/  STL [R1+0x60], R9 ;  /* 0x0000600901007387 */ /* 0x000fe20000100800 */
[----:B------:R-:W-:Y:S03]  /*5b00*/  SHF.R.S32.HI R0, RZ, 0x1f, R9 ;  /* 0x0000001fff007819 */ /* 0x000fe60000011409 */
[----:B------:R1:W2:Y:S02]  /*5b10*/  @!P2 LDG.E R8, [R6.64] ;  /* 0x0000000e0608a981 */ /* 0x0002a4000c1e1900 */
[----:B------:R-:W-:Y:S04]  /*5b20*/  IMAD R0, R0, c[0x0][0x1e0], RZ ;  /* 0x0000780000007a24 */ /* 0x000fe800078e02ff */
[C---:B------:R-:W-:Y:S02]  /*5b30*/  IMAD R0, R9.reuse, c[0x0][0x1e4], R0 ;  /* 0x0000790009007a24 */ /* 0x040fe400078e0200 */
[----:B-1----:R-:W-:Y:S04]  /*5b40*/  IMAD.WIDE.U32 R6, R9, c[0x0][0x1e0], RZ ;  /* 0x0000780009067a25 */ /* 0x002fe800078e00ff */
[----:B------:R-:W-:Y:S01]  /*5b50*/  IMAD.IADD R7, R7, 0x1, R0 ;  /* 0x0000000107077824 */ /* 0x000fe200078e0200 */
[----:B--2---:R-:W-:Y:S01]  /*5b60*/  STL [R1+0x54], R8 ;  /* 0x0000540801007387 */ /* 0x004fe20000100800 */
[----:B------:R-:W-:Y:S02]  /*5b70*/  SHF.R.S32.HI R5, RZ, 0x1f, R8 ;  /* 0x0000001fff057819 */ /* 0x000fe40000011408 */
[----:B------:R-:W-:Y:S04]  /*5b80*/  IMAD.WIDE.U32 R6, R8, c[0x0][0x1f0], R6 ;  /* 0x00007c0008067a25 */ /* 0x000fe800078e0006 */
[----:B------:R-:W-:Y:S01]  /*5b90*/  IMAD R5, R5, c[0x0][0x1f0], RZ ;  /* 0x00007c0005057a24 */ /* 0x000fe200078e02ff */
[----:B------:R-:W-:Y:S03]  /*5ba0*/  IADD3 R0, P0, R6, UR18, RZ ;  /* 0x0000001206007c10 */ /* 0x000fe6000ff1e0ff */
[----:B------:R-:W-:Y:S05]  /*5bb0*/  IMAD R5, R8, c[0x0][0x1f4], R5 ;  /* 0x00007d0008057a24 */ /* 0x000fea00078e0205 */
[----:B------:R-:W-:Y:S02]  /*5bc0*/  IADD3.X R5, R7, UR16, R5, P0, !PT ;  /* 0x0000001007057c10 */ /* 0x000fe400087fe405 */
[C---:B------:R-:W-:Y:S04]  /*5bd0*/  LEA R12, P0, R0.reuse, c[0x0][0x1c8], 0x1 ;  /* 0x00007200000c7a11 */ /* 0x040fe800078008ff */
[----:B------:R-:W-:Y:S02]  /*5be0*/  LEA.HI.X R5, R0, c[0x0][0x1cc], R5, 0x1, P0 ;  /* 0x0000730000057a11 */ /* 0x000fe400000f0c05 */
[----:B------:R-:W3:Y:S04]  /*5bf0*/  SHFL.IDX PT, R0, R12, RZ, 0x181f ;  /* 0x00181fff0c007589 */ /* 0x000ee800000e0000 */
[----:B------:R-:W1:Y:S01]  /*5c00*/  SHFL.IDX PT, R2, R5, RZ, 0x181f ;  /* 0x00181fff05027589 */ /* 0x000e6200000e0000 */
[----:B---3--:R-:W-:Y:S05]  /*5c10*/  IADD3 R8, P0, R30, R0, RZ ;  /* 0x000000001e087210 */ /* 0x008fea0007f1e0ff */
[C---:B-1----:R-:W-:Y:S01]  /*5c20*/  IMAD.X R9, R31.reuse, 0x1, R2, P0 ;  /* 0x000000011f097824 */ /* 0x042fe200000e0602 */
[----:B----4-:R-:W-:Y:S04]  /*5c30*/  IADD3 R6, P0, R0, R29, RZ ;  /* 0x0000001d00067210 */ /* 0x010fe80007f1e0ff */
[----:B------:R-:W-:Y:S01]  /*5c40*/  @!PT LDS RZ, [RZ] ;  /* 0x00000000fffff984 */ /* 0x000fe20000000800 */
[----:B------:R1:W-:Y:S01]  /*5c50*/  LDGSTS.E.BYPASS.LTC128B.128 [R132+0x10100], [R8.64], !P5 ;  /* 0x1010000008847fae */ /* 0x0003e2000e901d4e */
[----:B-----5:R-:W-:Y:S05]  /*5c60*/  IADD3.X R7, R2, R28, RZ, P0, !PT ;  /* 0x0000001c02077210 */ /* 0x020fea00007fe4ff */
[----:B------:R2:W-:Y:S02]  /*5c70*/  LDGSTS.E.BYPASS.LTC128B.128 [R132+0x12100], [R6.64], !P4 ;  /* 0x1210000006847fae */ /* 0x0005e4000e101d4e */
[----:B--2---:R-:W-:Y:S05]  /*5c80*/  IADD3 R6, P0, R0, R27, RZ ;  /* 0x0000001b00067210 */ /* 0x004fea0007f1e0ff */
[----:B------:R-:W-:Y:S01]  /*5c90*/  IMAD.X R7, R2, 0x1, R26, P0 ;  /* 0x0000000102077824 */ /* 0x000fe200000e061a */
[----:B------:R-:W-:Y:S02]  /*5ca0*/  IADD3 R10, P0, R0, R25, RZ ;  /* 0x00000019000a7210 */ /* 0x000fe40007f1e0ff */
[----:B------:R-:W2:Y:S03]  /*5cb0*/  SHFL.IDX PT, R0, R12, 0x1, 0x181f ;  /* 0x00381f000c007f89 */ /* 0x000ea600000e0000 */
[----:B------:R-:W-:Y:S01]  /*5cc0*/  IMAD.X R11, R2, 0x1, R24, P0 ;  /* 0x00000001020b7824 */ /* 0x000fe200000e0618 */
[----:B------:R2:W-:Y:S04]  /*5cd0*/  LDGSTS.E.BYPASS.LTC128B.128 [R132+0x14100], [R6.64], !P3 ;  /* 0x1410000006847fae */ /* 0x0005e8000d901d4e */
[----:B------:R-:W3:Y:S04]  /*5ce0*/  SHFL.IDX PT, R2, R5, 0x1, 0x181f ;  /* 0x00381f0005027f89 */ /* 0x000ee800000e0000 */
[----:B------:R4:W-:Y:S01]  /*5cf0*/  LDGSTS.E.BYPASS.LTC128B.128 [R132+0x16100], [R10.64], !P6 ;  /* 0x161000000a847fae */ /* 0x0009e2000f101d4e */
[----:B--2---:R-:W-:Y:S05]  /*5d00*/  IADD3 R6, P0, R30, R0, RZ ;  /* 0x000000001e067210 */ /* 0x004fea0007f1e0ff */
[----:B---3--:R-:W-:Y:S05]  /*5d10*/  IMAD.X R7, R31, 0x1, R2, P0 ;  /* 0x000000011f077824 */ /* 0x008fea00000e0602 */
[----:B------:R2:W-:Y:S02]  /*5d20*/  LDGSTS.E.BYPASS.LTC128B.128 [R132+0x11100], [R6.64], !P5 ;  /* 0x1110000006847fae */ /* 0x0005e4000e901d4e */
[----:B--2---:R-:W-:Y:S04]  /*5d30*/  IADD3 R6, P0, R0, R29, RZ ;  /* 0x0000001d00067210 */ /* 0x004fe80007f1e0ff */
[----:B------:R-:W-:Y:S02]  /*5d40*/  IADD3.X R7, R2, R28, RZ, P0, !PT ;  /* 0x0000001c02077210 */ /* 0x000fe400007fe4ff */
[----:B-1----:R-:W-:Y:S03]  /*5d50*/  IADD3 R8, P0, R0, R27, RZ ;  /* 0x0000001b00087210 */ /* 0x002fe60007f1e0ff */
[----:B------:R1:W-:Y:S02]  /*5d60*/  LDGSTS.E.BYPASS.LTC128B.128 [R132+0x13100], [R6.64], !P4 ;  /* 0x1310000006847fae */ /* 0x0003e4000e101d4e */
[----:B------:R-:W-:Y:S05]  /*5d70*/  IMAD.X R9, R2, 0x1, R26, P0 ;  /* 0x0000000102097824 */ /* 0x000fea00000e061a */
[----:B------:R4:W-:Y:S01]  /*5d80*/  LDGSTS.E.BYPASS.LTC128B.128 [R132+0x15100], [R8.64], !P3 ;  /* 0x1510000008847fae */ /* 0x0009e2000d901d4e */
[----:B-1----:R-:W-:Y:S05]  /*5d90*/  IADD3 R6, P0, R0, R25, RZ ;  /* 0x0000001900067210 */ /* 0x002fea0007f1e0ff */
[----:B------:R-:W-:Y:S05]  /*5da0*/  IMAD.X R7, R2, 0x1, R24, P0 ;  /* 0x0000000102077824 */ /* 0x000fea00000e0618 */
[----:B------:R4:W-:Y:S01]  /*5db0*/  LDGSTS.E.BYPASS.LTC128B.128 [R132+0x17100], [R6.64], !P6 ;  /* 0x1710000006847fae */ /* 0x0009e2000f101d4e */
[----:B------:R-:W-:-:S05]  /*5dc0*/  BRA `(.L_x_4) ;  /* 0x000015e000007947 */ /* 0x000fca0003800000 */
.L_x_3:
[----:B------:R-:W3:Y:S01]  /*5dd0*/  LDL R4, [R1+0x60] ;  /* 0x0000600001047983 */ /* 0x000ee20000100800 */
[----:B------:R-:W-:Y:S04]  /*5de0*/  DEPBAR.LE SB0, 0x0 ;  /* 0x000080000000791a */ /* 0x000fe80000000000 */
[----:B------:R-:W4:Y:S01]  /*5df0*/  LDL R17, [R1+0x54] ;  /* 0x0000540001117983 */ /* 0x000f220000100800 */
[----:B------:R-:W-:Y:S04]  /*5e00*/  UISETP.GE.AND UP0, UPT, UR8, 0x1, UPT ;  /* 0x000000010800788c */ /* 0x000fe8000bf06270 */
[----:B------:R-:W5:Y:S05]  /*5e10*/  LDL.64 R14, [R1+0x58] ;  /* 0x00005800010e7983 */ /* 0x000f6a0000100a00 */
[----:B------:R-:W5:Y:S05]  /*5e20*/  LDL R16, [R1+0x98] ;  /* 0x0000980001107983 */ /* 0x000f6a0000100800 */
[----:B--2---:R-:W2:Y:S05]  /*5e30*/  LDL R13, [R1+0x94] ;  /* 0x00009400010d7983 */ /* 0x004eaa0000100800 */
[----:B------:R-:W2:Y:S05]  /*5e40*/  LDL R6, [R1+0x6c] ;  /* 0x00006c0001067983 */ /* 0x000eaa0000100800 */
        /* <DEDUP_REMOVED lines=12> */
[----:B------:R-:W-:Y:S06]  /*5f10*/  BAR.SYNC.DEFER_BLOCKING 0x0 ;  /* 0x0000000000007b1d */ /* 0x000fec0000010000 */
[----:B------:R-:W-:Y:S05]  /*5f20*/  LDSM.16.M88.4 R24, [R135+0x11100] ;  /* 0x011100008718783b */ /* 0x000fea0000000200 */
[----:B------:R-:W-:Y:S01]  /*5f30*/  LDSM.16.M88.4 R32, [R135+0x11900] ;  /* 0x011900008720783b */ /* 0x000fe20000000200 */
[----:B---3--:R-:W-:Y:S01]  /*5f40*/  SHF.R.S32.HI R0, RZ, 0x1f, R4 ;  /* 0x0000001fff007819 */ /* 0x008fe20000011404 */
[----:B------:R-:W-:Y:S04]  /*5f50*/  IMAD.WIDE.U32 R2, R4, c[0x0][0x208], RZ ;  /* 0x0000820004027a25 */ /* 0x000fe800078e00ff */
[----:B------:R-:W-:Y:S04]  /*5f60*/  IMAD R0, R0, c[0x0][0x208], RZ ;  /* 0x0000820000007a24 */ /* 0x000fe800078e02ff */
[----:B------:R-:W-:Y:S01]  /*5f70*/  IMAD R0, R4, c[0x0][0x20c], R0 ;  /* 0x0000830004007a24 */ /* 0x000fe200078e0200 */
[----:B----4-:R-:W-:Y:S04]  /*5f80*/  SHF.R.S32.HI R4, RZ, 0x1f, R17 ;  /* 0x0000001fff047819 */ /* 0x010fe80000011411 */
[----:B------:R-:W-:Y:S01]  /*5f90*/  IADD3 R3, R3, R0, RZ ;  /* 0x0000000003037210 */ /* 0x000fe20007ffe0ff */
[----:B------:R-:W-:Y:S04]  /*5fa0*/  IMAD R4, R4, c[0x0][0x218], RZ ;  /* 0x0000860004047a24 */ /* 0x000fe800078e02ff */
[C---:B------:R-:W-:Y:S04]  /*5fb0*/  IMAD.WIDE.U32 R2, R17.reuse, c[0x0][0x218], R2 ;  /* 0x0000860011027a25 */ /* 0x040fe800078e0002 */
[----:B------:R-:W-:Y:S01]  /*5fc0*/  IMAD R4, R17, c[0x0][0x21c], R4 ;  /* 0x0000870011047a24 */ /* 0x000fe200078e0204 */
[----:B------:R-:W-:Y:S04]  /*5fd0*/  IADD3 R0, P0, R2, UR20, RZ ;  /* 0x0000001402007c10 */ /* 0x000fe8000ff1e0ff */
[----:B------:R-:W-:Y:S02]  /*5fe0*/  IADD3.X R3, R3, UR5, R4, P0, !PT ;  /* 0x0000000503037c10 */ /* 0x000fe400087fe404 */
[C---:B------:R-:W-:Y:S04]  /*5ff0*/  LEA R4, P0, R0.reuse, c[0x0][0x1f8], 0x1 ;  /* 0x00007e0000047a11 */ /* 0x040fe800078008ff */
[----:B------:R-:W-:Y:S02]  /*6000*/  LEA.HI.X R3, R0, c[0x0][0x1fc], R3, 0x1, P0 ;  /* 0x00007f0000037a11 */ /* 0x000fe400000f0c03 */
[----:B------:R-:W5:Y:S05]  /*6010*/  SHFL.IDX PT, R0, R4, 0x1, 0x181f ;  /* 0x00381f0004007f89 */ /* 0x000f6a00000e0000 */
[----:B------:R-:W1:Y:S01]  /*6020*/  SHFL.IDX PT, R2, R3, 0x1, 0x181f ;  /* 0x00381f0003027f89 */ /* 0x000e6200000e0000 */
[----:B-----5:R-:W-:Y:S04]  /*6030*/  IADD3 R20, P1, P0, R16, R0, R14 ;  /* 0x0000000010147210 */ /* 0x020fe8000783e00e */
[----:B------:R-:W-:Y:S01]  /*6040*/  LDSM.16.M88.4 R16, [R135+0x10900] ;  /* 0x010900008710783b */ /* 0x000fe20000000200 */
[----:B-1----:R-:W-:Y:S02]  /*6050*/  IADD3.X R21, RZ, R2, R15, P1, P0 ;  /* 0x00000002ff157210 */ /* 0x002fe40000fe040f */
[----:B--2---:R-:W-:Y:S02]  /*6060*/  IADD3 R22, P1, P0, R13, R0, R6 ;  /* 0x000000000d167210 */ /* 0x004fe4000783e006 */
[----:B------:R-:W-:Y:S02]  /*6070*/  LDSM.16.M88.4 R176, [R176] ;  /* 0x00000000b0b0783b */ /* 0x000fe40000000200 */
[----:B------:R-:W-:Y:S02]  /*6080*/  IADD3.X R23, RZ, R2, R11, P1, P0 ;  /* 0x00000002ff177210 */ /* 0x000fe40000fe040b */
[----:B------:R-:W-:Y:S01]  /*6090*/  IADD3 R28, P1, P0, R12, R0, R5 ;  /* 0x000000000c1c7210 */ /* 0x000fe2000783e005 */
[----:B------:R-:W-:Y:S03]  /*60a0*/  LDSM.16.M88.4 R180, [R180] ;  /* 0x00000000b4b4783b */ /* 0x000fe60000000200 */
[----:B------:R-:W-:Y:S02]  /*60b0*/  IADD3.X R29, RZ, R2, R10, P1, P0 ;  /* 0x00000002ff1d7210 */ /* 0x000fe40000fe040a */
[----:B------:R-:W-:Y:S01]  /*60c0*/  IADD3 R30, P1, P0, R7, R0, R9 ;  /* 0x00000000071e7210 */ /* 0x000fe2000783e009 */
[----:B------:R-:W-:Y:S03]  /*60d0*/  LDSM.16.M88.4 R184, [R184] ;  /* 0x00000000b8b8783b */ /* 0x000fe60000000200 */
[----:B------:R-:W-:Y:S02]  /*60e0*/  IADD3.X R31, RZ, R2, R8, P1, P0 ;  /* 0x00000002ff1f7210 */ /* 0x000fe40000fe0408 */
[----:B------:R-:W1:Y:S05]  /*60f0*/  SHFL.IDX PT, R0, R4, RZ, 0x181f ;  /* 0x00181fff04007589 */ /* 0x000e6a00000e0000 */
[----:B------:R2:W3:Y:S05]  /*6100*/  SHFL.IDX PT, R2, R3, RZ, 0x181f ;  /* 0x00181fff03027589 */ /* 0x0004ea00000e0000 */
[----:B------:R-:W-:Y:S01]  /*6110*/  LDSM.16.M88.4 R188, [R188] ;  /* 0x00000000bcbc783b */ /* 0x000fe20000000200 */
[----:B-1----:R-:W-:Y:S04]  /*6120*/  IADD3 R12, P0, R14, R0, RZ ;  /* 0x000000000e0c7210 */ /* 0x002fe80007f1e0ff */
[----:B--2---:R-:W2:Y:S01]  /*6130*/  LDL R3, [R1+0xa0] ;  /* 0x0000a00001037983 */ /* 0x004ea20000100800 */
[----:B---3--:R-:W-:Y:S02]  /*6140*/  IADD3.X R13, R15, R2, RZ, P0, !PT ;  /* 0x000000020f0d7210 */ /* 0x008fe400007fe4ff */
[----:B------:R-:W-:Y:S04]  /*6150*/  IADD3 R6, P0, R0, R6, RZ ;  /* 0x0000000600067210 */ /* 0x000fe80007f1e0ff */
[----:B------:R-:W-:Y:S02]  /*6160*/  IADD3.X R7, R2, R11, RZ, P0, !PT ;  /* 0x0000000b02077210 */ /* 0x000fe400007fe4ff */
[----:B------:R-:W-:Y:S04]  /*6170*/  IADD3 R4, P0, R0, R5, RZ ;  /* 0x0000000500047210 */ /* 0x000fe80007f1e0ff */
[----:B------:R-:W-:Y:S02]  /*6180*/  IADD3.X R5, R2, R10, RZ, P0, !PT ;  /* 0x0000000a02057210 */ /* 0x000fe400007fe4ff */
[----:B------:R-:W-:Y:S02]  /*6190*/  IADD3 R14, P0, R0, R9, RZ ;  /* 0x00000009000e7210 */ /* 0x000fe40007f1e0ff */
[----:B------:R-:W3:Y:S02]  /*61a0*/  LDL R0, [R1+0xa4] ;  /* 0x0000a40001007983 */ /* 0x000ee40000100800 */
[----:B------:R-:W-:Y:S03]  /*61b0*/  IADD3.X R15, R2, R8, RZ, P0, !PT ;  /* 0x00000008020f7210 */ /* 0x000fe600007fe4ff */
[----:B------:R-:W1:Y:S05]  /*61c0*/  LDSM.16.M88.4 R8, [R135+0x10100] ;  /* 0x010100008708783b */ /* 0x000e6a0000000200 */
[----:B------:R-:W-:Y:S01]  /*61d0*/  @!PT LDS RZ, [RZ] ;  /* 0x00000000fffff984 */ /* 0x000fe20000000800 */
[----:B------:R-:W-:Y:S01]  /*61e0*/  @!PT LDS RZ, [RZ] ;  /* 0x00000000fffff984 */ /* 0x000fe20000000800 */
[----:B------:R-:W-:Y:S01]  /*61f0*/  @!PT LDS RZ, [RZ] ;  /* 0x00000000fffff984 */ /* 0x000fe20000000800 */
[----:B------:R4:W-:Y:S05]  /*6200*/  LDGSTS.E.BYPASS.LTC128B.128 [R132+0x100], [R12.64], !P5 ;  /* 0x001000000c847fae */ /* 0x0009ea000e901d4e */
[----:B------:R-:W5:Y:S05]  /*6210*/  LDL R2, [R1+0x9c] ;  /* 0x00009c0001027983 */ /* 0x000f6a0000100800 */
[----:B------:R1:W-:Y:S05]  /*6220*/  LDGSTS.E.BYPASS.LTC128B.128 [R132+0x2100], [R6.64], !P4 ;  /* 0x0210000006847fae */ /* 0x0003ea000e101d4e */
[----:B------:R1:W-:Y:S05]  /*6230*/  LDGSTS.E.BYPASS.LTC128B.128 [R132+0x4100], [R4.64], !P3 ;  /* 0x0410000004847fae */ /* 0x0003ea000d901d4e */
[----:B------:R2:W-:Y:S05]  /*6240*/  LDGSTS.E.BYPASS.LTC128B.128 [R132+0x6100], [R14.64], !P6 ;  /* 0x061000000e847fae */ /* 0x0005ea000f101d4e */
[----:B----4-:R-:W4:Y:S01]  /*6250*/  LDL R13, [R1+0xa8] ;  /* 0x0000a800010d7983 */ /* 0x010f220000100800 */
[C---:B-1----:R-:W-:Y:S08]  /*6260*/  HMMA.16816.F32.BF16 R4, R168.reuse, R8, RZ ;  /* 0x00000008a804723c */ /* 0x042ff000000418ff */
[C---:B------:R-:W-:Y:S01]  /*6270*/  HMMA.16816.F32.BF16 R8, R168.reuse, R10, RZ ;  /* 0x0000000aa808723c */ /* 0x040fe200000418ff */
[----:B---3--:R-:W-:Y:S02]  /*6280*/  ISETP.NE.U32.AND P1, PT, R0, RZ, PT ;  /* 0x000000ff0000720c */ /* 0x008fe40003f25070 */
[----:B------:R-:W3:Y:S01]  /*6290*/  LDL R0, [R1] ;  /* 0x0000000001007983 */ /* 0x000ee20000100800 */
[----:B----4-:R-:W-:Y:S04]  /*62a0*/  ISETP.NE.U32.AND P0, PT, R13, RZ, PT ;  /* 0x000000ff0d00720c */ /* 0x010fe80003f05070 */
[C---:B--2---:R-:W-:Y:S08]  /*62b0*/  HMMA.16816.F32.BF16 R12, R168.reuse, R16, RZ ;  /* 0x00000010a80c723c */ /* 0x044ff000000418ff */
[C---:B------:R-:W-:Y:S01]  /*62c0*/  HMMA.16816.F32.BF16 R16, R168.reuse, R18, RZ ;  /* 0x00000012a810723c */ /* 0x040fe200000418ff */
[----:B------:R1:W-:Y:S01]  /*62d0*/  LDGSTS.E.BYPASS.LTC128B.128.ZFILL [R132+0x1100], [R20.64], P0 ;  /* 0x0110000014847fae */ /* 0x0003e20008141d4e */
[----:B------:R-:W-:Y:S04]  /*62e0*/  ISETP.NE.U32.AND P0, PT, R3, RZ, PT ;  /* 0x000000ff0300720c */ /* 0x000fe80003f05070 */
[----:B------:R1:W-:Y:S01]  /*62f0*/  LDGSTS.E.BYPASS.LTC128B.128.ZFILL [R132+0x3100], [R22.64], P1 ;  /* 0x0310000016847fae */ /* 0x0003e20008941d4e */
[----:B-----5:R-:W-:Y:S04]  /*6300*/  ISETP.NE.U32.AND P1, PT, R2, RZ, PT ;  /* 0x000000ff0200720c */ /* 0x020fe80003f25070 */
[----:B------:R-:W2:Y:S05]  /*6310*/  LDL R3, [R1+0x2c] ;  /* 0x00002c0001037983 */ /* 0x000eaa0000100800 */
[----:B------:R4:W-:Y:S01]  /*6320*/  LDGSTS.E.BYPASS.LTC128B.128.ZFILL [R132+0x5100], [R28.64], P0 ;  /* 0x051000001c847fae */ /* 0x0009e20008141d4e */
[----:B------:R-:W-:Y:S04]  /*6330*/  PLOP3.LUT P0, PT, PT, PT, UP0, 0x80, 0x0 ;  /* 0x000000000000781c */ /* 0x000fe80003f0f008 */
[----:B------:R4:W-:Y:S05]  /*6340*/  LDGSTS.E.BYPASS.LTC128B.128.ZFILL [R132+0x7100], [R30.64], P1 ;  /* 0x071000001e847fae */ /* 0x0009ea0008941d4e */
[----:B------:R-:W5:Y:S05]  /*6350*/  LDL R2, [R1+0x28] ;  /* 0x0000280001027983 */ /* 0x000f6a0000100800 */
[----:B------:R-:W0:Y:S01]  /*6360*/  LDGDEPBAR ;  /* 0x00000000000079af */ /* 0x000e220000000000 */
[C---:B-1----:R-:W-:Y:S08]  /*6370*/  HMMA.16816.F32.BF16 R20, R168.reuse, R24, RZ ;  /* 0x00000018a814723c */ /* 0x042ff000000418ff */
[C---:B------:R-:W-:Y:S08]  /*6380*/  HMMA.16816.F32.BF16 R24, R168.reuse, R26, RZ ;  /* 0x0000001aa818723c */ /* 0x040ff000000418ff */
[C---:B----4-:R-:W-:Y:S08]  /*6390*/  HMMA.16816.F32.BF16 R28, R168.reuse, R32, RZ ;  /* 0x00000020a81c723c */ /* 0x050ff000000418ff */
[----:B------:R-:W-:Y:S08]  /*63a0*/  HMMA.16816.F32.BF16 R32, R168, R34, RZ ;  /* 0x00000022a820723c */ /* 0x000ff000000418ff */
[C---:B------:R-:W-:Y:S08]  /*63b0*/  HMMA.16816.F32.BF16 R4, R172.reuse, R176, R4 ;  /* 0x000000b0ac04723c */ /* 0x040ff00000041804 */
[C---:B------:R-:W-:Y:S08]  /*63c0*/  HMMA.16816.F32.BF16 R8, R172.reuse, R178, R8 ;  /* 0x000000b2ac08723c */ /* 0x040ff00000041808 */
[C---:B------:R-:W-:Y:S08]  /*63d0*/  HMMA.16816.F32.BF16 R12, R172.reuse, R180, R12 ;  /* 0x000000b4ac0c723c */ /* 0x040ff0000004180c */
[C---:B------:R-:W-:Y:S08]  /*63e0*/  HMMA.16816.F32.BF16 R16, R172.reuse, R182, R16 ;  /* 0x000000b6ac10723c */ /* 0x040ff00000041810 */
[C---:B------:R-:W-:Y:S08]  /*63f0*/  HMMA.16816.F32.BF16 R20, R172.reuse, R184, R20 ;  /* 0x000000b8ac14723c */ /* 0x040ff00000041814 */
[C---:B------:R-:W-:Y:S08]  /*6400*/  HMMA.16816.F32.BF16 R24, R172.reuse, R186, R24 ;  /* 0x000000baac18723c */ /* 0x040ff00000041818 */
[C---:B------:R-:W-:Y:S01]  /*6410*/  HMMA.16816.F32.BF16 R28, R172.reuse, R188, R28 ;  /* 0x000000bcac1c723c */ /* 0x040fe2000004181c */
[----:B------:R-:W4:Y:S05]  /*6420*/  LDL R188, [R1+0x34] ;  /* 0x0000340001bc7983 */ /* 0x000f2a0000100800 */
[----:B------:R-:W2:Y:S02]  /*6430*/  LDL R189, [R1+0x30] ;  /* 0x0000300001bd7983 */ /* 0x000ea40000100800 */
[----:B------:R-:W-:Y:S03]  /*6440*/  HMMA.16816.F32.BF16 R32, R172, R190, R32 ;  /* 0x000000beac20723c */ /* 0x000fe60000041820 */
[----:B---3--:R-:W1:Y:S05]  /*6450*/  LDSM.16.M88.4 R176, [R0+0x10100] ;  /* 0x0101000000b0783b */ /* 0x008e6a0000000200 */
[----:B------:R-:W3:Y:S05]  /*6460*/  LDSM.16.M88.4 R180, [R0+0x10900] ;  /* 0x0109000000b4783b */ /* 0x000eea0000000200 */
[----:B------:R-:W-:Y:S01]  /*6470*/  LDSM.16.M88.4 R184, [R0+0x11900] ;  /* 0x0119000000b8783b */ /* 0x000fe20000000200 */
[C---:B-1----:R-:W-:Y:S08]  /*6480*/  HMMA.16816.F32.BF16 R4, R192.reuse, R176, R4 ;  /* 0x000000b0c004723c */ /* 0x042ff00000041804 */
[C---:B------:R-:W-:Y:S01]  /*6490*/  HMMA.16816.F32.BF16 R8, R192.reuse, R178, R8 ;  /* 0x000000b2c008723c */ /* 0x040fe20000041808 */
[----:B------:R-:W1:Y:S07]  /*64a0*/  LDSM.16.M88.4 R176, [R0+0x11100] ;  /* 0x0111000000b0783b */ /* 0x000e6e0000000200 */
[C---:B---3--:R-:W-:Y:S08]  /*64b0*/  HMMA.16816.F32.BF16 R12, R192.reuse, R180, R12 ;  /* 0x000000b4c00c723c */ /* 0x048ff0000004180c */
[C---:B------:R-:W-:Y:S01]  /*64c0*/  HMMA.16816.F32.BF16 R16, R192.reuse, R182, R16 ;  /* 0x000000b6c010723c */ /* 0x040fe20000041810 */
[----:B------:R-:W3:Y:S07]  /*64d0*/  LDSM.16.M88.4 R180, [R250] ;  /* 0x00000000fab4783b */ /* 0x000eee0000000200 */
[C---:B-1----:R-:W-:Y:S08]  /*64e0*/  HMMA.16816.F32.BF16 R20, R192.reuse, R176, R20 ;  /* 0x000000b0c014723c */ /* 0x042ff00000041814 */
[C---:B------:R-:W-:Y:S01]  /*64f0*/  HMMA.16816.F32.BF16 R24, R192.reuse, R178, R24 ;  /* 0x000000b2c018723c */ /* 0x040fe20000041818 */
[----:B------:R-:W1:Y:S07]  /*6500*/  LDSM.16.M88.4 R176, [R250+0x800] ;  /* 0x00080000fab0783b */ /* 0x000e6e0000000200 */
[C---:B------:R-:W-:Y:S08]  /*6510*/  HMMA.16816.F32.BF16 R28, R192.reuse, R184, R28 ;  /* 0x000000b8c01c723c */ /* 0x040ff0000004181c */
[----:B------:R-:W-:Y:S01]  /*6520*/  HMMA.16816.F32.BF16 R32, R192, R186, R32 ;  /* 0x000000bac020723c */ /* 0x000fe20000041820 */
[----:B------:R-:W5:Y:S07]  /*6530*/  LDSM.16.M88.4 R184, [R250+0x1000] ;  /* 0x00100000fab8783b */ /* 0x000f6e0000000200 */
[C---:B---3--:R-:W-:Y:S08]  /*6540*/  HMMA.16816.F32.BF16 R4, R196.reuse, R180, R4 ;  /* 0x000000b4c404723c */ /* 0x048ff00000041804 */
[C---:B------:R-:W-:Y:S01]  /*6550*/  HMMA.16816.F32.BF16 R8, R196.reuse, R182, R8 ;  /* 0x000000b6c408723c */ /* 0x040fe20000041808 */
[----:B------:R-:W3:Y:S07]  /*6560*/  LDSM.16.M88.4 R180, [R250+0x1800] ;  /* 0x00180000fab4783b */ /* 0x000eee0000000200 */
[C---:B-1----:R-:W-:Y:S08]  /*6570*/  HMMA.16816.F32.BF16 R12, R196.reuse, R176, R12 ;  /* 0x000000b0c40c723c */ /* 0x042ff0000004180c */
[C---:B------:R-:W-:Y:S01]  /*6580*/  HMMA.16816.F32.BF16 R16, R196.reuse, R178, R16 ;  /* 0x000000b2c410723c */ /* 0x040fe20000041810 */
[----:B------:R-:W1:Y:S07]  /*6590*/  LDSM.16.M88.4 R176, [R135+0x12100] ;  /* 0x0121000087b0783b */ /* 0x000e6e0000000200 */
[C---:B-----5:R-:W-:Y:S08]  /*65a0*/  HMMA.16816.F32.BF16 R20, R196.reuse, R184, R20 ;  /* 0x000000b8c414723c */ /* 0x060ff00000041814 */
[C---:B------:R-:W-:Y:S01]  /*65b0*/  HMMA.16816.F32.BF16 R24, R196.reuse, R186, R24 ;  /* 0x000000bac418723c */ /* 0x040fe20000041818 */
[----:B------:R-:W5:Y:S07]  /*65c0*/  LDSM.16.M88.4 R184, [R135+0x12900] ;  /* 0x0129000087b8783b */ /* 0x000f6e0000000200 */
[C---:B---3--:R-:W-:Y:S08]  /*65d0*/  HMMA.16816.F32.BF16 R28, R196.reuse, R180, R28 ;  /* 0x000000b4c41c723c */ /* 0x048ff0000004181c */
[----:B------:R-:W-:Y:S01]  /*65e0*/  HMMA.16816.F32.BF16 R32, R196, R182, R32 ;  /* 0x000000b6c420723c */ /* 0x000fe20000041820 */
[----:B------:R-:W3:Y:S07]  /*65f0*/  LDSM.16.M88.4 R180, [R135+0x13100] ;  /* 0x0131000087b4783b */ /* 0x000eee0000000200 */
[C---:B-1----:R-:W-:Y:S08]  /*6600*/  HMMA.16816.F32.BF16 R4, R200.reuse, R176, R4 ;  /* 0x000000b0c804723c */ /* 0x042ff00000041804 */
[C---:B------:R-:W-:Y:S01]  /*6610*/  HMMA.16816.F32.BF16 R8, R200.reuse, R178, R8 ;  /* 0x000000b2c808723c */ /* 0x040fe20000041808 */
[----:B------:R-:W1:Y:S07]  /*6620*/  LDSM.16.M88.4 R176, [R135+0x13900] ;  /* 0x0139000087b0783b */ /* 0x000e6e0000000200 */
[C---:B-----5:R-:W-:Y:S08]  /*6630*/  HMMA.16816.F32.BF16 R12, R200.reuse, R184, R12 ;  /* 0x000000b8c80c723c */ /* 0x060ff0000004180c */
[C---:B------:R-:W-:Y:S01]  /*6640*/  HMMA.16816.F32.BF16 R16, R200.reuse, R186, R16 ;  /* 0x000000bac810723c */ /* 0x040fe20000041810 */
[----:B----4-:R4:W5:Y:S07]  /*6650*/  LDSM.16.M88.4 R184, [R188] ;  /* 0x00000000bcb8783b */ /* 0x01096e0000000200 */
[C---:B---3--:R-:W-:Y:S08]  /*6660*/  HMMA.16816.F32.BF16 R20, R200.reuse, R180, R20 ;  /* 0x000000b4c814723c */ /* 0x048ff00000041814 */
[C---:B------:R-:W-:Y:S01]  /*6670*/  HMMA.16816.F32.BF16 R24, R200.reuse, R182, R24 ;  /* 0x000000b6c818723c */ /* 0x040fe20000041818 */
[----:B--2---:R2:W3:Y:S05]  /*6680*/  LDSM.16.M88.4 R180, [R189] ;  /* 0x00000000bdb4783b */ /* 0x0044ea0000000200 */
[----:B----4-:R-:W4:Y:S02]  /*6690*/  LDL R188, [R1+0x20] ;  /* 0x0000200001bc7983 */ /* 0x010f240000100800 */
[C---:B-1----:R-:W-:Y:S08]  /*66a0*/  HMMA.16816.F32.BF16 R28, R200.reuse, R176, R28 ;  /* 0x000000b0c81c723c */ /* 0x042ff0000004181c */
[----:B------:R-:W-:Y:S01]  /*66b0*/  HMMA.16816.F32.BF16 R32, R200, R178, R32 ;  /* 0x000000b2c820723c */ /* 0x000fe20000041820 */
[----:B------:R1:W1:Y:S05]  /*66c0*/  LDSM.16.M88.4 R176, [R3] ;  /* 0x0000000003b0783b */ /* 0x00026a0000000200 */
[----:B--2---:R-:W2:Y:S02]  /*66d0*/  LDL R189, [R1+0x24] ;  /* 0x0000240001bd7983 */ /* 0x004ea40000100800 */
[C---:B-----5:R-:W-:Y:S08]  /*66e0*/  HMMA.16816.F32.BF16 R4, R204.reuse, R184, R4 ;  /* 0x000000b8cc04723c */ /* 0x060ff00000041804 */
[C---:B------:R-:W-:Y:S01]  /*66f0*/  HMMA.16816.F32.BF16 R8, R204.reuse, R186, R8 ;  /* 0x000000bacc08723c */ /* 0x040fe20000041808 */
[----:B------:R5:W1:Y:S07]  /*6700*/  LDSM.16.M88.4 R184, [R2] ;  /* 0x0000000002b8783b */ /* 0x000a6e0000000200 */
[C---:B---3--:R-:W-:Y:S01]  /*6710*/  HMMA.16816.F32.BF16 R12, R204.reuse, R180, R12 ;  /* 0x000000b4cc0c723c */ /* 0x048fe2000004180c */
[----:B-1----:R-:W3:Y:S07]  /*6720*/  LDL R3, [R1+0x1c] ;  /* 0x00001c0001037983 */ /* 0x002eee0000100800 */
[C---:B------:R-:W-:Y:S01]  /*6730*/  HMMA.16816.F32.BF16 R16, R204.reuse, R182, R16 ;  /* 0x000000b6cc10723c */ /* 0x040fe20000041810 */
[----:B------:R-:W1:Y:S05]  /*6740*/  LDSM.16.M88.4 R180, [R0+0x12100] ;  /* 0x0121000000b4783b */ /* 0x000e6a0000000200 */
[----:B-----5:R-:W4:Y:S02]  /*6750*/  LDL R2, [R1+0x18] ;  /* 0x0000180001027983 */ /* 0x020f240000100800 */
[C---:B------:R-:W-:Y:S08]  /*6760*/  HMMA.16816.F32.BF16 R20, R204.reuse, R176, R20 ;  /* 0x000000b0cc14723c */ /* 0x040ff00000041814 */
[C---:B------:R-:W-:Y:S01]  /*6770*/  HMMA.16816.F32.BF16 R24, R204.reuse, R178, R24 ;  /* 0x000000b2cc18723c */ /* 0x040fe20000041818 */
[----:B------:R-:W1:Y:S07]  /*6780*/  LDSM.16.M88.4 R176, [R0+0x12900] ;  /* 0x0129000000b0783b */ /* 0x000e6e0000000200 */
[C---:B------:R-:W-:Y:S08]  /*6790*/  HMMA.16816.F32.BF16 R28, R204.reuse, R184, R28 ;  /* 0x000000b8cc1c723c */ /* 0x040ff0000004181c */
[----:B------:R-:W-:Y:S01]  /*67a0*/  HMMA.16816.F32.BF16 R32, R204, R186, R32 ;  /* 0x000000bacc20723c */ /* 0x000fe20000041820 */
[----:B------:R-:W1:Y:S07]  /*67b0*/  LDSM.16.M88.4 R184, [R0+0x13100] ;  /* 0x0131000000b8783b */ /* 0x000e6e0000000200 */
[C---:B-1----:R-:W-:Y:S08]  /*67c0*/  HMMA.16816.F32.BF16 R4, R208.reuse, R180, R4 ;  /* 0x000000b4d004723c */ /* 0x042ff00000041804 */
[C---:B------:R-:W-:Y:S01]  /*67d0*/  HMMA.16816.F32.BF16 R8, R208.reuse, R182, R8 ;  /* 0x000000b6d008723c */ /* 0x040fe20000041808 */
[----:B------:R-:W1:Y:S07]  /*67e0*/  LDSM.16.M88.4 R180, [R0+0x13900] ;  /* 0x0139000000b4783b */ /* 0x000e6e0000000200 */
[C---:B------:R-:W-:Y:S08]  /*67f0*/  HMMA.16816.F32.BF16 R12, R208.reuse, R176, R12 ;  /* 0x000000b0d00c723c */ /* 0x040ff0000004180c */
[C---:B------:R-:W-:Y:S01]  /*6800*/  HMMA.16816.F32.BF16 R16, R208.reuse, R178, R16 ;  /* 0x000000b2d010723c */ /* 0x040fe20000041810 */
[----:B------:R-:W1:Y:S07]  /*6810*/  LDSM.16.M88.4 R176, [R250+0x2000] ;  /* 0x00200000fab0783b */ /* 0x000e6e0000000200 */
[C---:B------:R-:W-:Y:S08]  /*6820*/  HMMA.16816.F32.BF16 R20, R208.reuse, R184, R20 ;  /* 0x000000b8d014723c */ /* 0x040ff00000041814 */
[C---:B------:R-:W-:Y:S01]  /*6830*/  HMMA.16816.F32.BF16 R24, R208.reuse, R186, R24 ;  /* 0x000000bad018723c */ /* 0x040fe20000041818 */
[----:B------:R-:W1:Y:S07]  /*6840*/  LDSM.16.M88.4 R184, [R250+0x2800] ;  /* 0x00280000fab8783b */ /* 0x000e6e0000000200 */
[C---:B-1----:R-:W-:Y:S08]  /*6850*/  HMMA.16816.F32.BF16 R28, R208.reuse, R180, R28 ;  /* 0x000000b4d01c723c */ /* 0x042ff0000004181c */
[----:B------:R-:W-:Y:S01]  /*6860*/  HMMA.16816.F32.BF16 R32, R208, R182, R32 ;  /* 0x000000b6d020723c */ /* 0x000fe20000041820 */
        /* <DEDUP_REMOVED lines=8> */
[C---:B------:R-:W-:Y:S01]  /*68f0*/  HMMA.16816.F32.BF16 R24, R212.reuse, R182, R24 ;  /* 0x000000b6d418723c */ /* 0x040fe20000041818 */
[----:B------:R-:W1:Y:S07]  /*6900*/  LDSM.16.M88.4 R180, [R135+0x14900] ;  /* 0x0149000087b4783b */ /* 0x000e6e0000000200 */
[C---:B------:R-:W-:Y:S08]  /*6910*/  HMMA.16816.F32.BF16 R28, R212.reuse, R176, R28 ;  /* 0x000000b0d41c723c */ /* 0x040ff0000004181c */
[----:B------:R-:W-:Y:S01]  /*6920*/  HMMA.16816.F32.BF16 R32, R212, R178, R32 ;  /* 0x000000b2d420723c */ /* 0x000fe20000041820 */
[----:B------:R-:W1:Y:S07]  /*6930*/  LDSM.16.M88.4 R176, [R135+0x15100] ;  /* 0x0151000087b0783b */ /* 0x000e6e0000000200 */
[C---:B------:R-:W-:Y:S08]  /*6940*/  HMMA.16816.F32.BF16 R4, R216.reuse, R184, R4 ;  /* 0x000000b8d804723c */ /* 0x040ff00000041804 */
[C---:B------:R-:W-:Y:S01]  /*6950*/  HMMA.16816.F32.BF16 R8, R216.reuse, R186, R8 ;  /* 0x000000bad808723c */ /* 0x040fe20000041808 */
[----:B------:R-:W1:Y:S07]  /*6960*/  LDSM.16.M88.4 R184, [R135+0x15900] ;  /* 0x0159000087b8783b */ /* 0x000e6e0000000200 */
[C---:B-1----:R-:W-:Y:S08]  /*6970*/  HMMA.16816.F32.BF16 R12, R216.reuse, R180, R12 ;  /* 0x000000b4d80c723c */ /* 0x042ff0000004180c */
[C---:B------:R-:W-:Y:S08]  /*6980*/  HMMA.16816.F32.BF16 R16, R216.reuse, R182, R16 ;  /* 0x000000b6d810723c */ /* 0x040ff00000041810 */
[C---:B------:R-:W-:Y:S08]  /*6990*/  HMMA.16816.F32.BF16 R20, R216.reuse, R176, R20 ;  /* 0x000000b0d814723c */ /* 0x040ff00000041814 */
[C---:B------:R-:W-:Y:S08]  /*69a0*/  HMMA.16816.F32.BF16 R24, R216.reuse, R178, R24 ;  /* 0x000000b2d818723c */ /* 0x040ff00000041818 */
[C---:B------:R-:W-:Y:S08]  /*69b0*/  HMMA.16816.F32.BF16 R28, R216.reuse, R184, R28 ;  /* 0x000000b8d81c723c */ /* 0x040ff0000004181c */
[----:B------:R-:W-:Y:S01]  /*69c0*/  HMMA.16816.F32.BF16 R32, R216, R186, R32 ;  /* 0x000000bad820723c */ /* 0x000fe20000041820 */
[----:B----4-:R1:W-:Y:S05]  /*69d0*/  LDSM.16.M88.4 R176, [R188] ;  /* 0x00000000bcb0783b */ /* 0x0103ea0000000200 */
[----:B--2---:R2:W4:Y:S05]  /*69e0*/  LDSM.16.M88.4 R180, [R189] ;  /* 0x00000000bdb4783b */ /* 0x00452a0000000200 */
[----:B-1----:R-:W5:Y:S05]  /*69f0*/  LDL R188, [R1+0x10] ;  /* 0x0000100001bc7983 */ /* 0x002f6a0000100800 */
[----:B---3--:R1:W3:Y:S05]  /*6a00*/  LDSM.16.M88.4 R184, [R3] ;  /* 0x0000000003b8783b */ /* 0x0082ea0000000200 */
[----:B--2---:R-:W2:Y:S01]  /*6a10*/  LDL R189, [R1+0x14] ;  /* 0x0000140001bd7983 */ /* 0x004ea20000100800 */
[C---:B----4-:R-:W-:Y:S04]  /*6a20*/  HMMA.16816.F32.BF16 R4, R220.reuse, R180, R4 ;  /* 0x000000b4dc04723c */ /* 0x050fe80000041804 */
[----:B-1----:R-:W4:Y:S04]  /*6a30*/  LDL R3, [R1+0xc] ;  /* 0x00000c0001037983 */ /* 0x002f280000100800 */
[C---:B------:R-:W-:Y:S01]  /*6a40*/  HMMA.16816.F32.BF16 R8, R220.reuse, R182, R8 ;  /* 0x000000b6dc08723c */ /* 0x040fe20000041808 */
[----:B------:R1:W1:Y:S07]  /*6a50*/  LDSM.16.M88.4 R180, [R2] ;  /* 0x0000000002b4783b */ /* 0x00026e0000000200 */
[C---:B------:R-:W-:Y:S08]  /*6a60*/  HMMA.16816.F32.BF16 R12, R220.reuse, R176, R12 ;  /* 0x000000b0dc0c723c */ /* 0x040ff0000004180c */
[C---:B------:R-:W-:Y:S01]  /*6a70*/  HMMA.16816.F32.BF16 R16, R220.reuse, R178, R16 ;  /* 0x000000b2dc10723c */ /* 0x040fe20000041810 */
[----:B------:R-:W1:Y:S07]  /*6a80*/  LDSM.16.M88.4 R176, [R0+0x14100] ;  /* 0x0141000000b0783b */ /* 0x000e6e0000000200 */
[C---:B---3--:R-:W-:Y:S01]  /*6a90*/  HMMA.16816.F32.BF16 R20, R220.reuse, R184, R20 ;  /* 0x000000b8dc14723c */ /* 0x048fe20000041814 */
[----:B-1----:R-:W3:Y:S07]  /*6aa0*/  LDL R2, [R1+0x8] ;  /* 0x0000080001027983 */ /* 0x002eee0000100800 */
        /* <DEDUP_REMOVED lines=33> */
[C---:B------:R-:W-:Y:S08]  /*6cc0*/  HMMA.16816.F32.BF16 R16, R232.reuse, R178, R16 ;  /* 0x000000b2e810723c */ /* 0x040ff00000041810 */
[C---:B-1----:R-:W-:Y:S08]  /*6cd0*/  HMMA.16816.F32.BF16 R20, R232.reuse, R184, R20 ;  /* 0x000000b8e814723c */ /* 0x042ff00000041814 */
[C---:B------:R-:W-:Y:S08]  /*6ce0*/  HMMA.16816.F32.BF16 R24, R232.reuse, R186, R24 ;  /* 0x000000bae818723c */ /* 0x040ff00000041818 */
[C---:B------:R-:W-:Y:S08]  /*6cf0*/  HMMA.16816.F32.BF16 R28, R232.reuse, R180, R28 ;  /* 0x000000b4e81c723c */ /* 0x040ff0000004181c */
[----:B------:R-:W-:Y:S01]  /*6d00*/  HMMA.16816.F32.BF16 R32, R232, R182, R32 ;  /* 0x000000b6e820723c */ /* 0x000fe20000041820 */
[----:B-----5:R-:W-:Y:S05]  /*6d10*/  LDSM.16.M88.4 R184, [R188] ;  /* 0x00000000bcb8783b */ /* 0x020fea0000000200 */
[----:B--2---:R-:W1:Y:S05]  /*6d20*/  LDSM.16.M88.4 R176, [R189] ;  /* 0x00000000bdb0783b */ /* 0x004e6a0000000200 */
[----:B----4-:R-:W2:Y:S01]  /*6d30*/  LDSM.16.M88.4 R180, [R3] ;  /* 0x0000000003b4783b */ /* 0x010ea20000000200 */
[C---:B-1----:R-:W-:Y:S08]  /*6d40*/  HMMA.16816.F32.BF16 R4, R236.reuse, R176, R4 ;  /* 0x000000b0ec04723c */ /* 0x042ff00000041804 */
[C---:B------:R-:W-:Y:S01]  /*6d50*/  HMMA.16816.F32.BF16 R8, R236.reuse, R178, R8 ;  /* 0x000000b2ec08723c */ /* 0x040fe20000041808 */
[----:B---3--:R-:W1:Y:S07]  /*6d60*/  LDSM.16.M88.4 R176, [R2] ;  /* 0x0000000002b0783b */ /* 0x008e6e0000000200 */
[C---:B------:R-:W-:Y:S08]  /*6d70*/  HMMA.16816.F32.BF16 R12, R236.reuse, R184, R12 ;  /* 0x000000b8ec0c723c */ /* 0x040ff0000004180c */
[C---:B------:R-:W-:Y:S01]  /*6d80*/  HMMA.16816.F32.BF16 R16, R236.reuse, R186, R16 ;  /* 0x000000baec10723c */ /* 0x040fe20000041810 */
[----:B------:R-:W3:Y:S07]  /*6d90*/  LDSM.16.M88.4 R184, [R0+0x16100] ;  /* 0x0161000000b8783b */ /* 0x000eee0000000200 */
[C---:B--2---:R-:W-:Y:S08]  /*6da0*/  HMMA.16816.F32.BF16 R20, R236.reuse, R180, R20 ;  /* 0x000000b4ec14723c */ /* 0x044ff00000041814 */
[C---:B------:R-:W-:Y:S01]  /*6db0*/  HMMA.16816.F32.BF16 R24, R236.reuse, R182, R24 ;  /* 0x000000b6ec18723c */ /* 0x040fe20000041818 */
[----:B------:R-:W2:Y:S07]  /*6dc0*/  LDSM.16.M88.4 R180, [R0+0x16900] ;  /* 0x0169000000b4783b */ /* 0x000eae0000000200 */
[C---:B-1----:R-:W-:Y:S08]  /*6dd0*/  HMMA.16816.F32.BF16 R28, R236.reuse, R176, R28 ;  /* 0x000000b0ec1c723c */ /* 0x042ff0000004181c */
[----:B------:R-:W-:Y:S01]  /*6de0*/  HMMA.16816.F32.BF16 R32, R236, R178, R32 ;  /* 0x000000b2ec20723c */ /* 0x000fe20000041820 */
[----:B------:R-:W1:Y:S07]  /*6df0*/  LDSM.16.M88.4 R176, [R0+0x17100] ;  /* 0x0171000000b0783b */ /* 0x000e6e0000000200 */
[C---:B---3--:R-:W-:Y:S08]  /*6e00*/  HMMA.16816.F32.BF16 R4, R240.reuse, R184, R4 ;  /* 0x000000b8f004723c */ /* 0x048ff00000041804 */
[C---:B------:R-:W-:Y:S01]  /*6e10*/  HMMA.16816.F32.BF16 R8, R240.reuse, R186, R8 ;  /* 0x000000baf008723c */ /* 0x040fe20000041808 */
[----:B------:R-:W3:Y:S07]  /*6e20*/  LDSM.16.M88.4 R184, [R0+0x17900] ;  /* 0x0179000000b8783b */ /* 0x000eee0000000200 */
[C---:B--2---:R-:W-:Y:S08]  /*6e30*/  HMMA.16816.F32.BF16 R12, R240.reuse, R180, R12 ;  /* 0x000000b4f00c723c */ /* 0x044ff0000004180c */
[C---:B------:R-:W-:Y:S01]  /*6e40*/  HMMA.16816.F32.BF16 R16, R240.reuse, R182, R16 ;  /* 0x000000b6f010723c */ /* 0x040fe20000041810 */
[----:B------:R-:W2:Y:S07]  /*6e50*/  LDSM.16.M88.4 R180, [R250+0x6000] ;  /* 0x00600000fab4783b */ /* 0x000eae0000000200 */
[C---:B-1----:R-:W-:Y:S08]  /*6e60*/  HMMA.16816.F32.BF16 R20, R240.reuse, R176, R20 ;  /* 0x000000b0f014723c */ /* 0x042ff00000041814 */
[C---:B------:R-:W-:Y:S01]  /*6e70*/  HMMA.16816.F32.BF16 R24, R240.reuse, R178, R24 ;  /* 0x000000b2f018723c */ /* 0x040fe20000041818 */
[----:B------:R-:W1:Y:S07]  /*6e80*/  LDSM.16.M88.4 R176, [R250+0x6800] ;  /* 0x00680000fab0783b */ /* 0x000e6e0000000200 */
[C---:B---3--:R-:W-:Y:S08]  /*6e90*/  HMMA.16816.F32.BF16 R28, R240.reuse, R184, R28 ;  /* 0x000000b8f01c723c */ /* 0x048ff0000004181c */
[----:B------:R-:W-:Y:S08]  /*6ea0*/  HMMA.16816.F32.BF16 R32, R240, R186, R32 ;  /* 0x000000baf020723c */ /* 0x000ff00000041820 */
[C---:B--2---:R-:W-:Y:S08]  /*6eb0*/  HMMA.16816.F32.BF16 R4, R244.reuse, R180, R4 ;  /* 0x000000b4f404723c */ /* 0x044ff00000041804 */
[C---:B------:R-:W-:Y:S08]  /*6ec0*/  HMMA.16816.F32.BF16 R8, R244.reuse, R182, R8 ;  /* 0x000000b6f408723c */ /* 0x040ff00000041808 */
[C---:B-1----:R-:W-:Y:S08]  /*6ed0*/  HMMA.16816.F32.BF16 R12, R244.reuse, R176, R12 ;  /* 0x000000b0f40c723c */ /* 0x042ff0000004180c */
[----:B------:R-:W-:Y:S01]  /*6ee0*/  FMUL.FTZ R6, R6, c[0x0][0x320] ;  /* 0x0000c80006067a20 */ /* 0x000fe20000410000 */
[C---:B------:R-:W-:Y:S03]  /*6ef0*/  HMMA.16816.F32.BF16 R16, R244.reuse, R178, R16 ;  /* 0x000000b2f410723c */ /* 0x040fe60000041810 */
[----:B------:R-:W1:Y:S01]  /*6f00*/  MUFU.TANH R2, R6 ;  /* 0x0000000600027308 */ /* 0x000e620000002400 */
[----:B------:R-:W-:Y:S02]  /*6f10*/  FMUL.FTZ R7, R7, c[0x0][0x320] ;  /* 0x0000c80007077a20 */ /* 0x000fe40000410000 */
[----:B------:R-:W-:Y:S02]  /*6f20*/  FMUL.FTZ R4, R4, c[0x0][0x320] ;  /* 0x0000c80004047a20 */ /* 0x000fe40000410000 */
[----:B------:R-:W-:Y:S04]  /*6f30*/  FMUL.FTZ R5, R5, c[0x0][0x320] ;  /* 0x0000c80005057a20 */ /* 0x000fe80000410000 */
[----:B------:R-:W-:Y:S01]  /*6f40*/  FMUL.FTZ R8, R8, c[0x0][0x320] ;  /* 0x0000c80008087a20 */ /* 0x000fe20000410000 */
[----:B------:R-:W2:Y:S01]  /*6f50*/  MUFU.TANH R0, R7 ;  /* 0x0000000700007308 */ /* 0x000ea20000002400 */
[----:B------:R-:W-:Y:S02]  /*6f60*/  FMUL.FTZ R9, R9, c[0x0][0x320] ;  /* 0x0000c80009097a20 */ /* 0x000fe40000410000 */
[----:B------:R-:W-:Y:S02]  /*6f70*/  FMUL.FTZ R10, R10, c[0x0][0x320] ;  /* 0x0000c8000a0a7a20 */ /* 0x000fe40000410000 */
[----:B------:R-:W-:Y:S02]  /*6f80*/  FMUL.FTZ R11, R11, c[0x0][0x320] ;  /* 0x0000c8000b0b7a20 */ /* 0x000fe40000410000 */
[----:B------:R-:W-:Y:S02]  /*6f90*/  FMUL.FTZ R13, R13, c[0x0][0x320] ;  /* 0x0000c8000d0d7a20 */ /* 0x000fe40000410000 */
[----:B------:R-:W-:Y:S01]  /*6fa0*/  FMUL.FTZ R14, R14, c[0x0][0x320] ;  /* 0x0000c8000e0e7a20 */ /* 0x000fe20000410000 */
[----:B------:R-:W-:Y:S01]  /*6fb0*/  MUFU.TANH R184, R4 ;  /* 0x0000000400b87308 */ /* 0x000fe20000002400 */
[----:B------:R-:W-:Y:S02]  /*6fc0*/  FMUL.FTZ R15, R15, c[0x0][0x320] ;  /* 0x0000c8000f0f7a20 */ /* 0x000fe40000410000 */
[----:B------:R-:W-:Y:S01]  /*6fd0*/  FMUL.FTZ R16, R16, c[0x0][0x320] ;  /* 0x0000c80010107a20 */ /* 0x000fe20000410000 */
[----:B-1----:R-:W-:Y:S01]  /*6fe0*/  STL [R1+0x48], R2 ;  /* 0x0000480201007387 */ /* 0x002fe20000100800 */
[----:B------:R-:W-:Y:S02]  /*6ff0*/  FMUL.FTZ R17, R17, c[0x0][0x320] ;  /* 0x0000c80011117a20 */ /* 0x000fe40000410000 */
[----:B------:R-:W-:Y:S02]  /*7000*/  FMUL.FTZ R18, R18, c[0x0][0x320] ;  /* 0x0000c80012127a20 */ /* 0x000fe40000410000 */
[----:B------:R-:W-:Y:S01]  /*7010*/  FMUL.FTZ R19, R19, c[0x0][0x320] ;  /* 0x0000c80013137a20 */ /* 0x000fe20000410000 */
[----:B------:R1:W-:Y:S01]  /*7020*/  MUFU.TANH R186, R5 ;  /* 0x0000000500ba7308 */ /* 0x0003e20000002400 */
[----:B------:R-:W-:Y:S01]  /*7030*/  FMUL.FTZ R12, R12, c[0x0][0x320] ;  /* 0x0000c8000c0c7a20 */ /* 0x000fe20000410000 */
[----:B--2---:R2:W-:Y:S08]  /*7040*/  STL [R1+0x50], R0 ;  /* 0x0000500001007387 */ /* 0x0045f00000100800 */
[----:B------:R-:W-:Y:S10]  /*7050*/  MUFU.TANH R185, R8 ;  /* 0x0000000800b97308 */ /* 0x000ff40000002400 */
[----:B------:R-:W-:Y:S01]  /*7060*/  MUFU.TANH R183, R9 ;  /* 0x0000000900b77308 */ /* 0x000fe20000002400 */
[----:B-1----:R-:W1:Y:S09]  /*7070*/  LDSM.16.M88.4 R4, [R250+0x7000] ;  /* 0x00700000fa04783b */ /* 0x002e720000000200 */
[----:B--2---:R-:W2:Y:S10]  /*7080*/  MUFU.TANH R0, R10 ;  /* 0x0000000a00007308 */ /* 0x004eb40000002400 */
[----:B------:R3:W4:Y:S10]  /*7090*/  MUFU.TANH R191, R11 ;  /* 0x0000000b00bf7308 */ /* 0x0007340000002400 */
[----:B------:R-:W4:Y:S01]  /*70a0*/  MUFU.TANH R181, R13 ;  /* 0x0000000d00b57308 */ /* 0x000f220000002400 */
[----:B--2---:R-:W-:Y:S09]  /*70b0*/  STL [R1+0x4c], R0 ;  /* 0x00004c0001007387 */ /* 0x004ff20000100800 */
[----:B------:R-:W2:Y:S01]  /*70c0*/  MUFU.TANH R190, R14 ;  /* 0x0000000e00be7308 */ /* 0x000ea20000002400 */
[----:B---3--:R-:W3:Y:S01]  /*70d0*/  LDSM.16.M88.4 R8, [R250+0x7800] ;  /* 0x00780000fa08783b */ /* 0x008ee20000000200 */
[----:B------:R-:W-:Y:S08]  /*70e0*/  DEPBAR.LE SB0, 0x0 ;  /* 0x000080000000791a */ /* 0x000ff00000000000 */
[----:B------:R-:W2:Y:S01]  /*70f0*/  MUFU.TANH R189, R15 ;  /* 0x0000000f00bd7308 */ /* 0x000ea20000002400 */
[----:B------:R-:W-:Y:S01]  /*7100*/  BAR.SYNC.DEFER_BLOCKING 0x0 ;  /* 0x0000000000007b1d */ /* 0x000fe20000010000 */
[C---:B-1----:R-:W-:Y:S08]  /*7110*/  HMMA.16816.F32.BF16 R20, R244.reuse, R4, R20 ;  /* 0x00000004f414723c */ /* 0x042ff00000041814 */
[----:B------:R-:W1:Y:S01]  /*7120*/  MUFU.TANH R178, R16 ;  /* 0x0000001000b27308 */ /* 0x000e620000002400 */
[C---:B------:R-:W-:Y:S09]  /*7130*/  HMMA.16816.F32.BF16 R24, R244.reuse, R6, R24 ;  /* 0x00000006f418723c */ /* 0x040ff20000041818 */
[----:B------:R5:W1:Y:S06]  /*7140*/  MUFU.TANH R177, R17 ;  /* 0x0000001100b17308 */ /* 0x000a6c0000002400 */
[----:B------:R-:W-:Y:S02]  /*7150*/  FMUL.FTZ R20, R20, c[0x0][0x320] ;  /* 0x0000c80014147a20 */ /* 0x000fe40000410000 */
[----:B------:R-:W-:Y:S02]  /*7160*/  FMUL.FTZ R22, R22, c[0x0][0x320] ;  /* 0x0000c80016167a20 */ /* 0x000fe40000410000 */
[----:B------:R1:W1:Y:S01]  /*7170*/  MUFU.TANH R188, R18 ;  /* 0x0000001200bc7308 */ /* 0x0002620000002400 */
[----:B------:R-:W-:Y:S02]  /*7180*/  FMUL.FTZ R23, R23, c[0x0][0x320] ;  /* 0x0000c80017177a20 */ /* 0x000fe40000410000 */
[----:B------:R-:W-:Y:S01]  /*7190*/  FMUL.FTZ R21, R21, c[0x0][0x320] ;  /* 0x0000c80015157a20 */ /* 0x000fe20000410000 */
[C---:B---3--:R-:W-:Y:S06]  /*71a0*/  HMMA.16816.F32.BF16 R28, R244.reuse, R8, R28 ;  /* 0x00000008f41c723c */ /* 0x048fec000004181c */
[----:B------:R3:W2:Y:S02]  /*71b0*/  MUFU.TANH R187, R19 ;  /* 0x0000001300bb7308 */ /* 0x0006a40000002400 */
[----:B------:R-:W-:Y:S04]  /*71c0*/  HMMA.16816.F32.BF16 R32, R244, R10, R32 ;  /* 0x0000000af420723c */ /* 0x000fe80000041820 */
[----:B-----5:R-:W-:Y:S04]  /*71d0*/  FMUL.FTZ R17, R25, c[0x0][0x320] ;  /* 0x0000c80019117a20 */ /* 0x020fe80000410000 */
[----:B------:R5:W2:Y:S08]  /*71e0*/  MUFU.TANH R176, R20 ;  /* 0x0000001400b07308 */ /* 0x000ab00000002400 */
[----:B------:R-:W-:Y:S02]  /*71f0*/  FMUL.FTZ R16, R28, c[0x0][0x320] ;  /* 0x0000c8001c107a20 */ /* 0x000fe40000410000 */
[----:B------:R2:W2:Y:S01]  /*7200*/  MUFU.TANH R180, R22 ;  /* 0x0000001600b47308 */ /* 0x0004a20000002400 */
[----:B------:R-:W-:Y:S02]  /*7210*/  FMUL.FTZ R15, R29, c[0x0][0x320] ;  /* 0x0000c8001d0f7a20 */ /* 0x000fe40000410000 */
[----:B-1----:R-:W-:Y:S02]  /*7220*/  FMUL.FTZ R18, R31, c[0x0][0x320] ;  /* 0x0000c8001f127a20 */ /* 0x002fe40000410000 */
[----:B---3--:R-:W-:Y:S02]  /*7230*/  FMUL.FTZ R19, R24, c[0x0][0x320] ;  /* 0x0000c80018137a20 */ /* 0x008fe40000410000 */
[----:B------:R-:W-:Y:S02]  /*7240*/  FMUL.FTZ R14, R32, c[0x0][0x320] ;  /* 0x0000c800200e7a20 */ /* 0x000fe40000410000 */
[----:B------:R-:W-:Y:S01]  /*7250*/  FMUL.FTZ R13, R33, c[0x0][0x320] ;  /* 0x0000c800210d7a20 */ /* 0x000fe20000410000 */
[----:B------:R1:W3:Y:S01]  /*7260*/  MUFU.TANH R179, R23 ;  /* 0x0000001700b37308 */ /* 0x0002e20000002400 */
[----:B------:R-:W-:Y:S02]  /*7270*/  FMUL.FTZ R4, R34, c[0x0][0x320] ;  /* 0x0000c80022047a20 */ /* 0x000fe40000410000 */
[----:B------:R-:W-:Y:S02]  /*7280*/  FMUL.FTZ R0, R35, c[0x0][0x320] ;  /* 0x0000c80023007a20 */ /* 0x000fe40000410000 */
[----:B-----5:R-:W-:Y:S05]  /*7290*/  FMUL.FTZ R20, R30, c[0x0][0x320] ;  /* 0x0000c8001e147a20 */ /* 0x020fea0000410000 */
[----:B------:R3:W3:Y:S01]  /*72a0*/  MUFU.TANH R182, R12 ;  /* 0x0000000c00b67308 */ /* 0x0006e20000002400 */
[----:B--2---:R-:W-:Y:S09]  /*72b0*/  FMUL.FTZ R22, R27, c[0x0][0x320] ;  /* 0x0000c8001b167a20 */ /* 0x004ff20000410000 */
[----:B------:R-:W2:Y:S01]  /*72c0*/  MUFU.TANH R21, R21 ;  /* 0x0000001500157308 */ /* 0x000ea20000002400 */
[----:B-1----:R-:W-:Y:S09]  /*72d0*/  FMUL.FTZ R23, R26, c[0x0][0x320] ;  /* 0x0000c8001a177a20 */ /* 0x002ff20000410000 */
[----:B------:R-:W1:Y:S10]  /*72e0*/  MUFU.TANH R19, R19 ;  /* 0x0000001300137308 */ /* 0x000e740000002400 */
        /* <DEDUP_REMOVED lines=10> */
[----:B------:R1:W1:Y:S02]  /*7390*/  MUFU.TANH R3, R0 ;  /* 0x0000000000037308 */ /* 0x0002640000002400 */
[----:B-1234-:R-:W-:-:S05]  /*73a0*/  @P0 BRA `(.L_x_5) ;  /* 0xffffe5d000000947 */ /* 0x01efca000383ffff */
.L_x_4:
[----:B----4-:R-:W2:Y:S01]  /*73b0*/  LDL.LU R9, [R1+0x64] ;  /* 0x0000640001097983 */ /* 0x010ea20000300800 */
[----:B------:R-:W-:Y:S01]  /*73c0*/  FMNMX.FTZ R132, R184, R133, !PT ;  /* 0x00000085b8847209 */ /* 0x000fe20007810000 */
[----:B------:R-:W-:Y:S01]  /*73d0*/  UIADD3 UR4, UR8, -0x1, URZ ;  /* 0xffffffff08047890 */ /* 0x000fe2000fffe03f */
[----:B------:R-:W-:Y:S01]  /*73e0*/  ISETP.LT.AND P0, PT, RZ, UR8, PT ;  /* 0x00000008ff007c0c */ /* 0x000fe2000bf01270 */
[----:B------:R-:W3:Y:S01]  /*73f0*/  LDL.LU R8, [R1+0x48] ;  /* 0x0000480001087983 */ /* 0x000ee20000300800 */
[----:B------:R-:W-:Y:S03]  /*7400*/  FMNMX.FTZ R132, R186, R132, !PT ;  /* 0x00000084ba847209 */ /* 0x000fe60007810000 */
[----:B------:R-:W4:Y:S01]  /*7410*/  LDL.LU R12, [R1+0x50] ;  /* 0x00005000010c7983 */ /* 0x000f220000300800 */
[----:B------:R-:W-:Y:S01]  /*7420*/  FMNMX.FTZ R132, R185, R132, !PT ;  /* 0x00000084b9847209 */ /* 0x000fe20007810000 */
[----:B------:R-:W-:Y:S02]  /*7430*/  UMOV UR8, UR4 ;  /* 0x0000000400087c82 */ /* 0x000fe40008000000 */
[----:B------:R-:W5:Y:S01]  /*7440*/  LDL.LU R10, [R1+0x4c] ;  /* 0x00004c00010a7983 */ /* 0x000f620000300800 */
[----:B------:R-:W-:Y:S03]  /*7450*/  FMNMX.FTZ R132, R183, R132, !PT ;  /* 0x00000084b7847209 */ /* 0x000fe60007810000 */
[----:B------:R-:W0:Y:S01]  /*7460*/  LDGDEPBAR ;  /* 0x00000000000079af */ /* 0x000e220000000000 */
[----:B------:R-:W-:Y:S04]  /*7470*/  FMNMX.FTZ R132, R182, R132, !PT ;  /* 0x00000084b6847209 */ /* 0x000fe80007810000 */
        /* <DEDUP_REMOVED lines=10> */
[----:B------:R-:W-:Y:S05]  /*7520*/  FMNMX.FTZ R132, R13, R132, !PT ;  /* 0x000000840d847209 */ /* 0x000fea0007810000 */
[----:B------:R-:W1:Y:S02]  /*7530*/  SHFL.BFLY PT, R0, R132, 0x2, 0x1f ;  /* 0x0c401f0084007f89 */ /* 0x000e6400000e0000 */
[----:B-1----:R-:W-:Y:S06]  /*7540*/  FMNMX.FTZ R132, R132, R0, !PT ;  /* 0x0000000084847209 */ /* 0x002fec0007810000 */
[----:B------:R-:W1:Y:S02]  /*7550*/  SHFL.BFLY PT, R0, R132, 0x1, 0x1f ;  /* 0x0c201f0084007f89 */ /* 0x000e6400000e0000 */
[----:B-1----:R-:W-:Y:S05]  /*7560*/  FMNMX.FTZ R132, R132, R0, !PT ;  /* 0x0000000084847209 */ /* 0x002fea0007810000 */
[C---:B------:R-:W-:Y:S02]  /*7570*/  FADD.FTZ R0, -R132.reuse, R133 ;  /* 0x0000008584007221 */ /* 0x040fe40000010100 */
[----:B------:R-:W-:Y:S02]  /*7580*/  FMUL.FTZ R2, R132, c[0x0][0x2d0] ;  /* 0x0000b40084027a20 */ /* 0x000fe40000410000 */
[----:B------:R-:W-:Y:S02]  /*7590*/  FMUL.FTZ R0, R0, c[0x0][0x2d0] ;  /* 0x0000b40000007a20 */ /* 0x000fe40000410000 */
[--C-:B------:R-:W-:Y:S02]  /*75a0*/  FFMA.FTZ R184, R184, c[0x0][0x2d0], -R2.reuse ;  /* 0x0000b400b8b87a23 */ /* 0x100fe40000010802 */
[--C-:B------:R-:W-:Y:S01]  /*75b0*/  FFMA.FTZ R26, R176, c[0x0][0x2d0], -R2.reuse ;  /* 0x0000b400b01a7a23 */ /* 0x100fe20000010802 */
[----:B------:R-:W1:Y:S01]  /*75c0*/  MUFU.EX2 R6, R0 ;  /* 0x0000000000067308 */ /* 0x000e620000000800 */
[--C-:B------:R-:W-:Y:S02]  /*75d0*/  FFMA.FTZ R5, R186, c[0x0][0x2d0], -R2.reuse ;  /* 0x0000b400ba057a23 */ /* 0x100fe40000010802 */
[--C-:B------:R-:W-:Y:S02]  /*75e0*/  FFMA.FTZ R7, R185, c[0x0][0x2d0], -R2.reuse ;  /* 0x0000b400b9077a23 */ /* 0x100fe40000010802 */
[--C-:B------:R-:W-:Y:S02]  /*75f0*/  FFMA.FTZ R183, R183, c[0x0][0x2d0], -R2.reuse ;  /* 0x0000b400b7b77a23 */ /* 0x100fe40000010802 */
[--C-:B------:R-:W-:Y:S02]  /*7600*/  FFMA.FTZ R186, R182, c[0x0][0x2d0], -R2.reuse ;  /* 0x0000b400b6ba7a23 */ /* 0x100fe40000010802 */
[--C-:B------:R-:W-:Y:S01]  /*7610*/  FFMA.FTZ R182, R178, c[0x0][0x2d0], -R2.reuse ;  /* 0x0000b400b2b67a23 */ /* 0x100fe20000010802 */
[----:B------:R-:W2:Y:S01]  /*7620*/  MUFU.EX2 R176, R184 ;  /* 0x000000b800b07308 */ /* 0x000ea20000000800 */
        /* <DEDUP_REMOVED lines=9> */
[----:B------:R-:W-:Y:S02]  /*76c0*/  FFMA.FTZ R11, R19, c[0x0][0x2d0], -R2 ;  /* 0x0000b400130b7a23 */ /* 0x000fe40000010802 */
[C---:B-1----:R-:W-:Y:S01]  /*76d0*/  FMUL.FTZ R32, R6.reuse, R136 ;  /* 0x0000008806207220 */ /* 0x042fe20000410000 */
[----:B------:R-:W1:Y:S01]  /*76e0*/  MUFU.EX2 R7, R7 ;  /* 0x0000000700077308 */ /* 0x000e620000000800 */
[C---:B------:R-:W-:Y:S02]  /*76f0*/  FMUL.FTZ R33, R6.reuse, R137 ;  /* 0x0000008906217220 */ /* 0x040fe40000410000 */
[C---:B------:R-:W-:Y:S01]  /*7700*/  FMUL.FTZ R13, R6.reuse, R157 ;  /* 0x0000009d060d7220 */ /* 0x040fe20000410000 */
[----:B------:R-:W-:Y:S01]  /*7710*/  MOV R157, R28 ;  /* 0x0000001c009d7202 */ /* 0x000fe20000000f00 */
[C---:B------:R-:W-:Y:S02]  /*7720*/  FMUL.FTZ R28, R6.reuse, R140 ;  /* 0x0000008c061c7220 */ /* 0x040fe40000410000 */
[C---:B------:R-:W-:Y:S02]  /*7730*/  FMUL.FTZ R16, R6.reuse, R152 ;  /* 0x0000009806107220 */ /* 0x040fe40000410000 */
[C---:B------:R-:W-:Y:S01]  /*7740*/  FMUL.FTZ R17, R6.reuse, R153 ;  /* 0x0000009906117220 */ /* 0x040fe20000410000 */
[----:B------:R-:W1:Y:S01]  /*7750*/  MUFU.EX2 R178, R183 ;  /* 0x000000b700b27308 */ /* 0x000e620000000800 */
[----:B------:R-:W-:Y:S01]  /*7760*/  MOV R153, R29 ;  /* 0x0000001d00997202 */ /* 0x000fe20000000f00 */
[C---:B------:R-:W-:Y:S02]  /*7770*/  FMUL.FTZ R29, R6.reuse, R141 ;  /* 0x0000008d061d7220 */ /* 0x040fe40000410000 */
[C---:B------:R-:W-:Y:S01]  /*7780*/  FMUL.FTZ R21, R6.reuse, R149 ;  /* 0x0000009506157220 */ /* 0x040fe20000410000 */
[----:B------:R-:W-:Y:S01]  /*7790*/  MOV R149, R31 ;  /* 0x0000001f00957202 */ /* 0x000fe20000000f00 */
[C---:B------:R-:W-:Y:S02]  /*77a0*/  FMUL.FTZ R36, R6.reuse, R36 ;  /* 0x0000002406247220 */ /* 0x040fe40000410000 */
        /* <DEDUP_REMOVED lines=47> */
[----:B--2---:R-:W-:Y:S01]  /*7aa0*/  FFMA.FTZ R0, R6, R9, R176 ;  /* 0x0000000906007223 */ /* 0x004fe200000100b0 */
[C---:B------:R-:W-:Y:S01]  /*7ab0*/  F2FP.BF16.PACK_AB R176, R5.reuse, R176 ;  /* 0x000000b005b0723e */ /* 0x040fe200000010ff */
[----:B------:R-:W2:Y:S02]  /*7ac0*/  LDL.LU R9, [R1+0x84] ;  /* 0x0000840001097983 */ /* 0x000ea40000300800 */
[----:B------:R-:W-:Y:S04]  /*7ad0*/  FADD.FTZ R0, R5, R0 ;  /* 0x0000000005007221 */ /* 0x000fe80000010000 */
[----:B-1----:R-:W-:Y:S04]  /*7ae0*/  FADD.FTZ R0, R7, R0 ;  /* 0x0000000007007221 */ /* 0x002fe80000010000 */
[----:B------:R-:W-:Y:S01]  /*7af0*/  FADD.FTZ R183, R178, R0 ;  /* 0x00000000b2b77221 */ /* 0x000fe20000010000 */
[----:B---3--:R-:W-:Y:S02]  /*7b00*/  FMNMX.FTZ R0, R8, R134, !PT ;  /* 0x0000008608007209 */ /* 0x008fe40007810000 */
[----:B------:R-:W-:Y:S02]  /*7b10*/  F2FP.BF16.PACK_AB R178, R178, R7 ;  /* 0x00000007b2b2723e */ /* 0x000fe400000010ff */
[----:B----4-:R-:W-:Y:S04]  /*7b20*/  FMNMX.FTZ R0, R12, R0, !PT ;  /* 0x000000000c007209 */ /* 0x010fe80007810000 */
[----:B-----5:R-:W-:Y:S04]  /*7b30*/  FMNMX.FTZ R0, R10, R0, !PT ;  /* 0x000000000a007209 */ /* 0x020fe80007810000 */
        /* <DEDUP_REMOVED lines=18> */
[----:B------:R-:W-:Y:S01]  /*7c60*/  FMUL.FTZ R5, R2, c[0x0][0x2d0] ;  /* 0x0000b40002057a20 */ /* 0x000fe20000410000 */
[----:B------:R-:W-:Y:S01]  /*7c70*/  MUFU.EX2 R134, R181 ;  /* 0x000000b500867308 */ /* 0x000fe20000000800 */
[----:B------:R-:W-:Y:S02]  /*7c80*/  FMUL.FTZ R0, R0, c[0x0][0x2d0] ;  /* 0x0000b40000007a20 */ /* 0x000fe40000410000 */
[--C-:B------:R-:W-:Y:S02]  /*7c90*/  FFMA.FTZ R8, R8, c[0x0][0x2d0], -R5.reuse ;  /* 0x0000b40008087a23 */ /* 0x100fe40000010805 */
[--C-:B------:R-:W-:Y:S02]  /*7ca0*/  FFMA.FTZ R7, R12, c[0x0][0x2d0], -R5.reuse ;  /* 0x0000b4000c077a23 */ /* 0x100fe40000010805 */
        /* <DEDUP_REMOVED lines=8> */
[----:B------:R-:W-:Y:S01]  /*7d30*/  MUFU.EX2 R8, R8 ;  /* 0x0000000800087308 */ /* 0x000fe20000000800 */
[--C-:B------:R-:W-:Y:S02]  /*7d40*/  FFMA.FTZ R14, R22, c[0x0][0x2d0], -R5.reuse ;  /* 0x0000b400160e7a23 */ /* 0x100fe40000010805 */
[--C-:B------:R-:W-:Y:S02]  /*7d50*/  FFMA.FTZ R18, R18, c[0x0][0x2d0], -R5.reuse ;  /* 0x0000b40012127a23 */ /* 0x100fe40000010805 */
[--C-:B------:R-:W-:Y:S02]  /*7d60*/  FFMA.FTZ R19, R4, c[0x0][0x2d0], -R5.reuse ;  /* 0x0000b40004137a23 */ /* 0x100fe40000010805 */
[C---:B------:R-:W-:Y:S01]  /*7d70*/  FMUL.FTZ R4, R6.reuse, R164 ;  /* 0x000000a406047220 */ /* 0x040fe20000410000 */
[----:B------:R-:W-:Y:S01]  /*7d80*/  MOV R164, R15 ;  /* 0x0000000f00a47202 */ /* 0x000fe20000000f00 */
[C---:B------:R-:W-:Y:S01]  /*7d90*/  FMUL.FTZ R12, R6.reuse, R156 ;  /* 0x0000009c060c7220 */ /* 0x040fe20000410000 */
[----:B------:R-:W3:Y:S01]  /*7da0*/  MUFU.EX2 R7, R7 ;  /* 0x0000000700077308 */ /* 0x000ee20000000800 */
[C---:B------:R-:W-:Y:S01]  /*7db0*/  FMUL.FTZ R20, R6.reuse, R148 ;  /* 0x0000009406147220 */ /* 0x040fe20000410000 */
[----:B------:R-:W-:Y:S01]  /*7dc0*/  MOV R156, R25 ;  /* 0x00000019009c7202 */ /* 0x000fe20000000f00 */
[----:B------:R-:W-:Y:S01]  /*7dd0*/  FMUL.FTZ R25, R6, R145 ;  /* 0x0000009106197220 */ /* 0x000fe20000410000 */
[----:B------:R-:W-:Y:S01]  /*7de0*/  MOV R148, R11 ;  /* 0x0000000b00947202 */ /* 0x000fe20000000f00 */
[C---:B-1----:R-:W-:Y:S02]  /*7df0*/  FMUL.FTZ R34, R0.reuse, R138 ;  /* 0x0000008a00227220 */ /* 0x042fe40000410000 */
[----:B------:R-:W-:Y:S02]  /*7e00*/  FMUL.FTZ R35, R0, R139 ;  /* 0x0000008b00237220 */ /* 0x000fe40000410000 */
[----:B------:R-:W1:Y:S01]  /*7e10*/  LDSM.16.MT88.4 R136, [R248+0x100] ;  /* 0x00010000f888783b */ /* 0x000e620000004200 */
[----:B------:R-:W4:Y:S01]  /*7e20*/  MUFU.EX2 R179, R133 ;  /* 0x0000008500b37308 */ /* 0x000f220000000800 */
[--C-:B------:R-:W-:Y:S02]  /*7e30*/  FFMA.FTZ R190, R190, c[0x0][0x2d0], -R5.reuse ;  /* 0x0000b400bebe7a23 */ /* 0x100fe40000010805 */
[--C-:B------:R-:W-:Y:S02]  /*7e40*/  FFMA.FTZ R189, R189, c[0x0][0x2d0], -R5.reuse ;  /* 0x0000b400bdbd7a23 */ /* 0x100fe40000010805 */
[--C-:B------:R-:W-:Y:S02]  /*7e50*/  FFMA.FTZ R188, R188, c[0x0][0x2d0], -R5.reuse ;  /* 0x0000b400bcbc7a23 */ /* 0x100fe40000010805 */
[----:B------:R-:W-:Y:S02]  /*7e60*/  FFMA.FTZ R187, R187, c[0x0][0x2d0], -R5 ;  /* 0x0000b400bbbb7a23 */ /* 0x000fe40000010805 */
[----:B------:R-:W-:Y:S01]  /*7e70*/  FMUL.FTZ R5, R6, R165 ;  /* 0x000000a506057220 */ /* 0x000fe20000410000 */
[----:B------:R-:W5:Y:S01]  /*7e80*/  MUFU.EX2 R191, R191 ;  /* 0x000000bf00bf7308 */ /* 0x000f620000000800 */
[C---:B------:R-:W-:Y:S01]  /*7e90*/  FMUL.FTZ R11, R0.reuse, R163 ;  /* 0x000000a3000b7220 */ /* 0x040fe20000410000 */
[----:B------:R-:W-:Y:S01]  /*7ea0*/  MOV R165, R19 ;  /* 0x0000001300a57202 */ /* 0x000fe20000000f00 */
[C---:B------:R-:W-:Y:S01]  /*7eb0*/  FMUL.FTZ R15, R0.reuse, R159 ;  /* 0x0000009f000f7220 */ /* 0x040fe20000410000 */
[C---:B---3--:R-:W-:Y:S01]  /*7ec0*/  F2FP.BF16.PACK_AB R177, R7.reuse, R8 ;  /* 0x0000000807b1723e */ /* 0x048fe200000010ff */
[C---:B------:R-:W-:Y:S01]  /*7ed0*/  FMUL.FTZ R19, R0.reuse, R155 ;  /* 0x0000009b00137220 */ /* 0x040fe20000410000 */
[----:B------:R-:W-:Y:S01]  /*7ee0*/  MOV R163, R27 ;  /* 0x0000001b00a37202 */ /* 0x000fe20000000f00 */
[C---:B------:R-:W-:Y:S02]  /*7ef0*/  FMUL.FTZ R22, R0.reuse, R150 ;  /* 0x0000009600167220 */ /* 0x040fe40000410000 */
[C---:B------:R-:W-:Y:S01]  /*7f00*/  FMUL.FTZ R23, R0.reuse, R151 ;  /* 0x0000009700177220 */ /* 0x040fe20000410000 */
[----:B------:R-:W-:Y:S01]  /*7f10*/  MUFU.EX2 R148, R148 ;  /* 0x0000009400947308 */ /* 0x000fe20000000800 */
[C---:B------:R-:W-:Y:S02]  /*7f20*/  FMUL.FTZ R27, R0.reuse, R147 ;  /* 0x00000093001b7220 */ /* 0x040fe40000410000 */
[C---:B------:R-:W-:Y:S02]  /*7f30*/  FMUL.FTZ R31, R0.reuse, R143 ;  /* 0x0000008f001f7220 */ /* 0x040fe40000410000 */
[C---:B------:R-:W-:Y:S02]  /*7f40*/  FMUL.FTZ R38, R0.reuse, R38 ;  /* 0x0000002600267220 */ /* 0x040fe40000410000 */
[C---:B------:R-:W-:Y:S02]  /*7f50*/  FMUL.FTZ R39, R0.reuse, R39 ;  /* 0x0000002700277220 */ /* 0x040fe40000410000 */
[C---:B------:R-:W-:Y:S01]  /*7f60*/  FMUL.FTZ R42, R0.reuse, R42 ;  /* 0x0000002a002a7220 */ /* 0x040fe20000410000 */
[----:B------:R-:W3:Y:S01]  /*7f70*/  MUFU.EX2 R133, R186 ;  /* 0x000000ba00857308 */ /* 0x000ee20000000800 */
[C---:B------:R-:W-:Y:S02]  /*7f80*/  FMUL.FTZ R43, R0.reuse, R43 ;  /* 0x0000002b002b7220 */ /* 0x040fe40000410000 */
[C---:B------:R-:W-:Y:S02]  /*7f90*/  FMUL.FTZ R46, R0.reuse, R46 ;  /* 0x0000002e002e7220 */ /* 0x040fe40000410000 */
[C---:B------:R-:W-:Y:S02]  /*7fa0*/  FMUL.FTZ R47, R0.reuse, R47 ;  /* 0x0000002f002f7220 */ /* 0x040fe40000410000 */
        /* <DEDUP_REMOVED lines=47> */
[----:B--2---:R-:W-:Y:S02]  /*82a0*/  FFMA.FTZ R3, R0, R9, R8 ;  /* 0x0000000900037223 */ /* 0x004fe40000010008 */
[C---:B------:R-:W-:Y:S01]  /*82b0*/  FMUL.FTZ R8, R6.reuse, R160 ;  /* 0x000000a006087220 */ /* 0x040fe20000410000 */
[----:B------:R-:W-:Y:S01]  /*82c0*/  MOV R160, R18 ;  /* 0x0000001200a07202 */ /* 0x000fe20000000f00 */
[----:B------:R-:W-:Y:S02]  /*82d0*/  FADD.FTZ R3, R7, R3 ;  /* 0x0000000307037221 */ /* 0x000fe40000010000 */
[C---:B------:R-:W-:Y:S01]  /*82e0*/  FMUL.FTZ R9, R6.reuse, R161 ;  /* 0x000000a106097220 */ /* 0x040fe20000410000 */
[----:B------:R-:W-:Y:S01]  /*82f0*/  MOV R161, R24 ;  /* 0x0000001800a17202 */ /* 0x000fe20000000f00 */
[----:B----4-:R-:W-:Y:S01]  /*8300*/  FADD.FTZ R152, R179, R3 ;  /* 0x00000003b3987221 */ /* 0x010fe20000010000 */
[----:B-----5:R-:W-:Y:S01]  /*8310*/  F2FP.BF16.PACK_AB R179, R191, R179 ;  /* 0x000000b3bfb3723e */ /* 0x020fe200000010ff */
[----:B------:R-:W-:Y:S01]  /*8320*/  FMUL.FTZ R24, R6, R144 ;  /* 0x0000009006187220 */ /* 0x000fe20000410000 */
[----:B------:R-:W-:Y:S01]  /*8330*/  MUFU.EX2 R181, R161 ;  /* 0x000000a100b57308 */ /* 0x000fe20000000800 */
[C---:B------:R-:W-:Y:S01]  /*8340*/  FMUL.FTZ R6, R0.reuse, R166 ;  /* 0x000000a600067220 */ /* 0x040fe20000410000 */
[----:B------:R-:W-:Y:S01]  /*8350*/  MOV R166, R14 ;  /* 0x0000000e00a67202 */ /* 0x000fe20000000f00 */
[C---:B------:R-:W-:Y:S01]  /*8360*/  FMUL.FTZ R7, R0.reuse, R167 ;  /* 0x000000a700077220 */ /* 0x040fe20000410000 */
[----:B------:R-:W-:Y:S01]  /*8370*/  MOV R167, R10 ;  /* 0x0000000a00a77202 */ /* 0x000fe20000000f00 */
[C---:B------:R-:W-:Y:S02]  /*8380*/  FMUL.FTZ R18, R0.reuse, R154 ;  /* 0x0000009a00127220 */ /* 0x040fe40000410000 */
[C---:B------:R-:W-:Y:S01]  /*8390*/  FMUL.FTZ R10, R0.reuse, R162 ;  /* 0x000000a2000a7220 */ /* 0x040fe20000410000 */
[----:B------:R-:W-:Y:S01]  /*83a0*/  MOV R162, R30 ;  /* 0x0000001e00a27202 */ /* 0x000fe20000000f00 */
[C---:B------:R-:W-:Y:S01]  /*83b0*/  FMUL.FTZ R30, R0.reuse, R142 ;  /* 0x0000008e001e7220 */ /* 0x040fe20000410000 */
[C---:B-1----:R-:W-:Y:S01]  /*83c0*/  HMMA.16816.F32.BF16 R4, R176.reuse, R136, R4 ;  /* 0x00000088b004723c */ /* 0x042fe20000041804 */
[----:B------:R-:W-:Y:S01]  /*83d0*/  LDSM.16.MT88.4 R140, [R248+0x900] ;  /* 0x00090000f88c783b */ /* 0x000fe20000004200 */
[----:B------:R-:W-:Y:S03]  /*83e0*/  MUFU.EX2 R144, R182 ;  /* 0x000000b600907308 */ /* 0x000fe60000000800 */
[C---:B------:R-:W-:Y:S01]  /*83f0*/  FMUL.FTZ R14, R0.reuse, R158 ;  /* 0x0000009e000e7220 */ /* 0x040fe20000410000 */
[----:B------:R-:W-:Y:S01]  /*8400*/  MOV R158, R26 ;  /* 0x0000001a009e7202 */ /* 0x000fe20000000f00 */
[----:B------:R-:W-:Y:S01]  /*8410*/  FMUL.FTZ R26, R0, R146 ;  /* 0x00000092001a7220 */ /* 0x000fe20000410000 */
[C---:B------:R-:W-:Y:S01]  /*8420*/  HMMA.16816.F32.BF16 R8, R176.reuse, R138, R8 ;  /* 0x0000008ab008723c */ /* 0x040fe20000041808 */
[----:B------:R-:W1:Y:S03]  /*8430*/  LDSM.16.MT88.4 R136, [R249+0x100] ;  /* 0x00010000f988783b */ /* 0x000e660000004200 */
[----:B------:R-:W-:Y:S01]  /*8440*/  MUFU.EX2 R182, R160 ;  /* 0x000000a000b67308 */ /* 0x000fe20000000800 */
[----:B---3--:R-:W-:Y:S09]  /*8450*/  FADD.FTZ R0, R133, R183 ;  /* 0x000000b785007221 */ /* 0x008ff20000010000 */
[----:B------:R-:W2:Y:S10]  /*8460*/  MUFU.EX2 R3, R185 ;  /* 0x000000b900037308 */ /* 0x000eb40000000800 */
[----:B------:R3:W-:Y:S10]  /*8470*/  MUFU.EX2 R183, R166 ;  /* 0x000000a600b77308 */ /* 0x0007f40000000800 */
[----:B------:R-:W-:Y:S01]  /*8480*/  MUFU.EX2 R185, R180 ;  /* 0x000000b400b97308 */ /* 0x000fe20000000800 */
[C---:B--2---:R-:W-:Y:S01]  /*8490*/  FADD.FTZ R0, R3.reuse, R0 ;  /* 0x0000000003007221 */ /* 0x044fe20000010000 */
[C---:B-1----:R-:W-:Y:S03]  /*84a0*/  HMMA.16816.F32.BF16 R12, R176.reuse, R136, R12 ;  /* 0x00000088b00c723c */ /* 0x042fe6000004180c */
[----:B------:R-:W-:Y:S05]  /*84b0*/  FADD.FTZ R0, R144, R0 ;  /* 0x0000000090007221 */ /* 0x000fea0000010000 */
[----:B------:R-:W-:Y:S01]  /*84c0*/  MUFU.EX2 R184, R167 ;  /* 0x000000a700b87308 */ /* 0x000fe20000000800 */
[----:B---3--:R-:W-:Y:S01]  /*84d0*/  MOV R166, R149 ;  /* 0x0000009500a67202 */ /* 0x008fe20000000f00 */
[C---:B------:R-:W-:Y:S01]  /*84e0*/  HMMA.16816.F32.BF16 R16, R176.reuse, R138, R16 ;  /* 0x0000008ab010723c */ /* 0x040fe20000041810 */
[----:B------:R-:W1:Y:S02]  /*84f0*/  LDSM.16.MT88.4 R136, [R252+0x100] ;  /* 0x00010000fc88783b */ /* 0x000e640000004200 */
[C---:B------:R-:W-:Y:S05]  /*8500*/  FADD.FTZ R0, R134.reuse, R0 ;  /* 0x0000000086007221 */ /* 0x040fea0000010000 */
[----:B------:R-:W-:Y:S01]  /*8510*/  MUFU.EX2 R180, R165 ;  /* 0x000000a500b47308 */ /* 0x000fe20000000800 */
[C---:B-1----:R-:W-:Y:S08]  /*8520*/  HMMA.16816.F32.BF16 R20, R176.reuse, R136, R20 ;  /* 0x00000088b014723c */ /* 0x042ff00000041814 */
[C---:B------:R-:W-:Y:S01]  /*8530*/  HMMA.16816.F32.BF16 R24, R176.reuse, R138, R24 ;  /* 0x0000008ab018723c */ /* 0x040fe20000041818 */
[----:B------:R-:W1:Y:S07]  /*8540*/  LDSM.16.MT88.4 R136, [R251+0x100] ;  /* 0x00010000fb88783b */ /* 0x000e6e0000004200 */
        /* <DEDUP_REMOVED lines=36> */
[C---:B-1----:R-:W-:Y:S07]  /*8790*/  HMMA.16816.F32.BF16 R124, R176.reuse, R136, R124 ;  /* 0x00000088b07c723c */ /* 0x042fee000004187c */
[----:B------:R-:W-:Y:S01]  /*87a0*/  F2FP.BF16.PACK_AB R136, R3, R133 ;  /* 0x000000850388723e */ /* 0x000fe200000010ff */
[----:B------:R-:W-:Y:S01]  /*87b0*/  HMMA.16816.F32.BF16 R128, R176, R138, R128 ;  /* 0x0000008ab080723c */ /* 0x000fe20000041880 */
[----:B------:R-:W-:Y:S03]  /*87c0*/  MUFU.EX2 R3, R163 ;  /* 0x000000a300037308 */ /* 0x000fe60000000800 */
[----:B------:R-:W-:Y:S03]  /*87d0*/  F2FP.BF16.PACK_AB R137, R189, R190 ;  /* 0x000000bebd89723e */ /* 0x000fe600000010ff */
[----:B------:R-:W-:Y:S02]  /*87e0*/  F2FP.BF16.PACK_AB R138, R134, R144 ;  /* 0x00000090868a723e */ /* 0x000fe400000010ff */
[----:B------:R-:W1:Y:S02]  /*87f0*/  LDSM.16.MT88.4 R144, [R249+0x900] ;  /* 0x00090000f990783b */ /* 0x000e640000004200 */
[----:B------:R2:W-:Y:S01]  /*8800*/  MUFU.EX2 R134, R162 ;  /* 0x000000a200867308 */ /* 0x0005e20000000800 */
[----:B------:R-:W-:Y:S02]  /*8810*/  F2FP.BF16.PACK_AB R139, R187, R188 ;  /* 0x000000bcbb8b723e */ /* 0x000fe400000010ff */
[----:B------:R-:W-:Y:S05]  /*8820*/  F2FP.BF16.PACK_AB R177, R182, R181 ;  /* 0x000000b5b6b1723e */ /* 0x000fea00000010ff */
[C---:B------:R-:W-:Y:S02]  /*8830*/  HMMA.16816.F32.BF16 R4, R136.reuse, R140, R4 ;  /* 0x0000008c8804723c */ /* 0x040fe40000041804 */
[----:B------:R-:W-:Y:S06]  /*8840*/  MUFU.EX2 R176, R153 ;  /* 0x0000009900b07308 */ /* 0x000fec0000000800 */
[C---:B------:R-:W-:Y:S01]  /*8850*/  HMMA.16816.F32.BF16 R8, R136.reuse, R142, R8 ;  /* 0x0000008e8808723c */ /* 0x040fe20000041808 */
[----:B------:R-:W3:Y:S03]  /*8860*/  LDSM.16.MT88.4 R140, [R252+0x900] ;  /* 0x00090000fc8c783b */ /* 0x000ee60000004200 */
[----:B------:R-:W4:Y:S05]  /*8870*/  MUFU.EX2 R133, R158 ;  /* 0x0000009e00857308 */ /* 0x000f2a0000000800 */
[----:B--2---:R-:W-:Y:S05]  /*8880*/  LDSM.16.MT88.4 R160, [R248+0x1900] ;  /* 0x00190000f8a0783b */ /* 0x004fea0000004200 */
[----:B------:R-:W-:Y:S01]  /*8890*/  MUFU.EX2 R178, R156 ;  /* 0x0000009c00b27308 */ /* 0x000fe20000000800 */
[C---:B-1----:R-:W-:Y:S03]  /*88a0*/  HMMA.16816.F32.BF16 R12, R136.reuse, R144, R12 ;  /* 0x00000090880c723c */ /* 0x042fe6000004180c */
[----:B----4-:R-:W-:Y:S05]  /*88b0*/  FADD.FTZ R0, R133, R0 ;  /* 0x0000000085007221 */ /* 0x010fea0000010000 */
[C---:B------:R-:W-:Y:S01]  /*88c0*/  HMMA.16816.F32.BF16 R16, R136.reuse, R146, R16 ;  /* 0x000000928810723c */ /* 0x040fe20000041810 */
[----:B------:R-:W1:Y:S03]  /*88d0*/  LDSM.16.MT88.4 R144, [R251+0x900] ;  /* 0x00090000fb90783b */ /* 0x000e660000004200 */
[C---:B------:R-:W-:Y:S04]  /*88e0*/  FADD.FTZ R0, R3.reuse, R0 ;  /* 0x0000000003007221 */ /* 0x040fe80000010000 */
[----:B------:R-:W-:Y:S01]  /*88f0*/  FADD.FTZ R0, R148, R0 ;  /* 0x0000000094007221 */ /* 0x000fe20000010000 */
[C---:B---3--:R-:W-:Y:S03]  /*8900*/  HMMA.16816.F32.BF16 R20, R136.reuse, R140, R20 ;  /* 0x0000008c8814723c */ /* 0x048fe60000041814 */
[C---:B------:R-:W-:Y:S05]  /*8910*/  FADD.FTZ R0, R134.reuse, R0 ;  /* 0x0000000086007221 */ /* 0x040fea0000010000 */
[C---:B------:R-:W-:Y:S01]  /*8920*/  HMMA.16816.F32.BF16 R24, R136.reuse, R142, R24 ;  /* 0x0000008e8818723c */ /* 0x040fe20000041818 */
[----:B------:R-:W2:Y:S07]  /*8930*/  LDSM.16.MT88.4 R140, [R248+0x2900] ;  /* 0x00290000f88c783b */ /* 0x000eae0000004200 */
[C---:B-1----:R-:W-:Y:S08]  /*8940*/  HMMA.16816.F32.BF16 R28, R136.reuse, R144, R28 ;  /* 0x00000090881c723c */ /* 0x042ff0000004181c */
[C---:B------:R-:W-:Y:S01]  /*8950*/  HMMA.16816.F32.BF16 R32, R136.reuse, R146, R32 ;  /* 0x000000928820723c */ /* 0x040fe20000041820 */
[----:B------:R-:W1:Y:S07]  /*8960*/  LDSM.16.MT88.4 R144, [R249+0x2900] ;  /* 0x00290000f990783b */ /* 0x000e6e0000004200 */
[C---:B--2---:R-:W-:Y:S08]  /*8970*/  HMMA.16816.F32.BF16 R36, R136.reuse, R140, R36 ;  /* 0x0000008c8824723c */ /* 0x044ff00000041824 */
        /* <DEDUP_REMOVED lines=33> */
[----:B------:R-:W-:Y:S01]  /*8b90*/  HMMA.16816.F32.BF16 R128, R136, R146, R128 ;  /* 0x000000928880723c */ /* 0x000fe20000041880 */
[----:B------:R-:W1:Y:S06]  /*8ba0*/  LDSM.16.MT88.4 R144, [R249+0x1100] ;  /* 0x00110000f990783b */ /* 0x000e6c0000004200 */
[----:B------:R-:W-:Y:S02]  /*8bb0*/  F2FP.BF16.PACK_AB R138, R134, R148 ;  /* 0x00000094868a723e */ /* 0x000fe400000010ff */
[----:B------:R-:W3:Y:S01]  /*8bc0*/  LDSM.16.MT88.4 R148, [R252+0x1100] ;  /* 0x00110000fc94783b */ /* 0x000ee20000004200 */
[----:B------:R-:W4:Y:S02]  /*8bd0*/  MUFU.EX2 R134, R164 ;  /* 0x000000a400867308 */ /* 0x000f240000000800 */
[----:B------:R-:W-:Y:S02]  /*8be0*/  F2FP.BF16.PACK_AB R136, R3, R133 ;  /* 0x000000850388723e */ /* 0x000fe400000010ff */
[----:B------:R-:W-:Y:S02]  /*8bf0*/  F2FP.BF16.PACK_AB R137, R185, R186 ;  /* 0x000000bab989723e */ /* 0x000fe400000010ff */
[----:B------:R-:W-:Y:S04]  /*8c00*/  F2FP.BF16.PACK_AB R139, R183, R184 ;  /* 0x000000b8b78b723e */ /* 0x000fe800000010ff */
[----:B------:R-:W5:Y:S03]  /*8c10*/  MUFU.EX2 R3, R166 ;  /* 0x000000a600037308 */ /* 0x000f660000000800 */
[C---:B--2---:R-:W-:Y:S07]  /*8c20*/  HMMA.16816.F32.BF16 R4, R136.reuse, R140, R4 ;  /* 0x0000008c8804723c */ /* 0x044fee0000041804 */
[----:B------:R-:W2:Y:S01]  /*8c30*/  MUFU.EX2 R133, R157 ;  /* 0x0000009d00857308 */ /* 0x000ea20000000800 */
[C---:B------:R-:W-:Y:S01]  /*8c40*/  HMMA.16816.F32.BF16 R8, R136.reuse, R142, R8 ;  /* 0x0000008e8808723c */ /* 0x040fe20000041808 */
[----:B------:R-:W3:Y:S03]  /*8c50*/  LDSM.16.MT88.4 R140, [R251+0x1100] ;  /* 0x00110000fb8c783b */ /* 0x000ee60000004200 */
[----:B----4-:R-:W-:Y:S04]  /*8c60*/  F2FP.BF16.PACK_AB R179, R134, R180 ;  /* 0x000000b486b3723e */ /* 0x010fe800000010ff */
[C---:B-1----:R-:W-:Y:S04]  /*8c70*/  HMMA.16816.F32.BF16 R12, R136.reuse, R144, R12 ;  /* 0x00000090880c723c */ /* 0x042fe8000004180c */
[----:B-----5:R-:W-:Y:S04]  /*8c80*/  FADD.FTZ R0, R3, R0 ;  /* 0x0000000003007221 */ /* 0x020fe80000010000 */
[C---:B------:R-:W-:Y:S01]  /*8c90*/  FADD.FTZ R0, R176.reuse, R0 ;  /* 0x00000000b0007221 */ /* 0x040fe20000010000 */
[C---:B------:R-:W-:Y:S01]  /*8ca0*/  HMMA.16816.F32.BF16 R16, R136.reuse, R146, R16 ;  /* 0x000000928810723c */ /* 0x040fe20000041810 */
[----:B------:R-:W1:Y:S02]  /*8cb0*/  LDSM.16.MT88.4 R144, [R248+0x3100] ;  /* 0x00310000f890783b */ /* 0x000e640000004200 */
[----:B------:R-:W-:Y:S01]  /*8cc0*/  F2FP.BF16.PACK_AB R176, R176, R3 ;  /* 0x00000003b0b0723e */ /* 0x000fe200000010ff */
[----:B------:R-:W-:Y:S02]  /*8cd0*/  FADD.FTZ R3, R191, R152 ;  /* 0x00000098bf037221 */ /* 0x000fe40000010000 */
[----:B--2---:R-:W-:Y:S02]  /*8ce0*/  FADD.FTZ R0, R133, R0 ;  /* 0x0000000085007221 */ /* 0x004fe40000010000 */
[C---:B---3--:R-:W-:Y:S01]  /*8cf0*/  HMMA.16816.F32.BF16 R20, R136.reuse, R148, R20 ;  /* 0x000000948814723c */ /* 0x048fe20000041814 */
[----:B------:R-:W-:Y:S03]  /*8d00*/  LDSM.16.MT88.4 R152, [R249+0x1900] ;  /* 0x00190000f998783b */ /* 0x000fe60000004200 */
[C---:B------:R-:W-:Y:S01]  /*8d10*/  FADD.FTZ R0, R178.reuse, R0 ;  /* 0x00000000b2007221 */ /* 0x040fe20000010000 */
[----:B------:R-:W-:Y:S02]  /*8d20*/  F2FP.BF16.PACK_AB R178, R178, R133 ;  /* 0x00000085b2b2723e */ /* 0x000fe400000010ff */
[----:B------:R-:W-:Y:S01]  /*8d30*/  MOV R133, R132 ;  /* 0x0000008400857202 */ /* 0x000fe20000000f00 */
[C---:B------:R-:W-:Y:S01]  /*8d40*/  HMMA.16816.F32.BF16 R24, R136.reuse, R150, R24 ;  /* 0x000000968818723c */ /* 0x040fe20000041818 */
[----:B------:R-:W2:Y:S07]  /*8d50*/  LDSM.16.MT88.4 R148, [R249+0x3100] ;  /* 0x00310000f994783b */ /* 0x000eae0000004200 */
[C---:B------:R-:W-:Y:S01]  /*8d60*/  HMMA.16816.F32.BF16 R28, R136.reuse, R140, R28 ;  /* 0x0000008c881c723c */ /* 0x040fe2000004181c */
[----:B------:R3:W-:Y:S07]  /*8d70*/  STL [R1+0x64], R0 ;  /* 0x0000640001007387 */ /* 0x0007ee0000100800 */
[C---:B------:R-:W-:Y:S01]  /*8d80*/  HMMA.16816.F32.BF16 R32, R136.reuse, R142, R32 ;  /* 0x0000008e8820723c */ /* 0x040fe20000041820 */
[----:B------:R-:W4:Y:S07]  /*8d90*/  LDSM.16.MT88.4 R140, [R252+0x3100] ;  /* 0x00310000fc8c783b */ /* 0x000f2e0000004200 */
[C---:B-1----:R-:W-:Y:S08]  /*8da0*/  HMMA.16816.F32.BF16 R36, R136.reuse, R144, R36 ;  /* 0x000000908824723c */ /* 0x042ff00000041824 */
[C---:B------:R-:W-:Y:S01]  /*8db0*/  HMMA.16816.F32.BF16 R40, R136.reuse, R146, R40 ;  /* 0x000000928828723c */ /* 0x040fe20000041828 */
[----:B------:R-:W1:Y:S03]  /*8dc0*/  LDSM.16.MT88.4 R144, [R251+0x3100] ;  /* 0x00310000fb90783b */ /* 0x000e660000004200 */
[----:B---3--:R-:W-:Y:S04]  /*8dd0*/  FADD.FTZ R0, R190, R3 ;  /* 0x00000003be007221 */ /* 0x008fe80000010000 */
[C---:B--2---:R-:W-:Y:S04]  /*8de0*/  HMMA.16816.F32.BF16 R44, R136.reuse, R148, R44 ;  /* 0x00000094882c723c */ /* 0x044fe8000004182c */
[----:B------:R-:W-:Y:S04]  /*8df0*/  FADD.FTZ R0, R189, R0 ;  /* 0x00000000bd007221 */ /* 0x000fe80000010000 */
[C---:B------:R-:W-:Y:S01]  /*8e00*/  HMMA.16816.F32.BF16 R48, R136.reuse, R150, R48 ;  /* 0x000000968830723c */ /* 0x040fe20000041830 */
[----:B------:R-:W2:Y:S03]  /*8e10*/  LDSM.16.MT88.4 R148, [R248+0x5100] ;  /* 0x00510000f894783b */ /* 0x000ea60000004200 */
[----:B------:R-:W-:Y:S04]  /*8e20*/  FADD.FTZ R0, R188, R0 ;  /* 0x00000000bc007221 */ /* 0x000fe80000010000 */
[C---:B----4-:R-:W-:Y:S04]  /*8e30*/  HMMA.16816.F32.BF16 R52, R136.reuse, R140, R52 ;  /* 0x0000008c8834723c */ /* 0x050fe80000041834 */
[----:B------:R-:W-:Y:S04]  /*8e40*/  FADD.FTZ R0, R187, R0 ;  /* 0x00000000bb007221 */ /* 0x000fe80000010000 */
[C---:B------:R-:W-:Y:S01]  /*8e50*/  HMMA.16816.F32.BF16 R56, R136.reuse, R142, R56 ;  /* 0x0000008e8838723c */ /* 0x040fe20000041838 */
[----:B------:R-:W3:Y:S03]  /*8e60*/  LDSM.16.MT88.4 R140, [R249+0x5100] ;  /* 0x00510000f98c783b */ /* 0x000ee60000004200 */
[----:B------:R-:W-:Y:S04]  /*8e70*/  FADD.FTZ R0, R186, R0 ;  /* 0x00000000ba007221 */ /* 0x000fe80000010000 */
[----:B------:R-:W-:Y:S01]  /*8e80*/  FADD.FTZ R0, R185, R0 ;  /* 0x00000000b9007221 */ /* 0x000fe20000010000 */
[C---:B-1----:R-:W-:Y:S03]  /*8e90*/  HMMA.16816.F32.BF16 R60, R136.reuse, R144, R60 ;  /* 0x00000090883c723c */ /* 0x042fe6000004183c */
[----:B------:R-:W-:Y:S04]  /*8ea0*/  FADD.FTZ R0, R184, R0 ;  /* 0x00000000b8007221 */ /* 0x000fe80000010000 */
[----:B------:R-:W-:Y:S01]  /*8eb0*/  FADD.FTZ R0, R183, R0 ;  /* 0x00000000b7007221 */ /* 0x000fe20000010000 */
[C---:B------:R-:W-:Y:S01]  /*8ec0*/  HMMA.16816.F32.BF16 R64, R136.reuse, R146, R64 ;  /* 0x000000928840723c */ /* 0x040fe20000041840 */
[----:B------:R-:W1:Y:S03]  /*8ed0*/  LDSM.16.MT88.4 R144, [R252+0x5100] ;  /* 0x00510000fc90783b */ /* 0x000e660000004200 */
[----:B------:R-:W-:Y:S04]  /*8ee0*/  FADD.FTZ R0, R181, R0 ;  /* 0x00000000b5007221 */ /* 0x000fe80000010000 */
[C---:B--2---:R-:W-:Y:S04]  /*8ef0*/  HMMA.16816.F32.BF16 R68, R136.reuse, R148, R68 ;  /* 0x000000948844723c */ /* 0x044fe80000041844 */
[----:B------:R-:W-:Y:S04]  /*8f00*/  FADD.FTZ R0, R182, R0 ;  /* 0x00000000b6007221 */ /* 0x000fe80000010000 */
[C---:B------:R-:W-:Y:S01]  /*8f10*/  HMMA.16816.F32.BF16 R72, R136.reuse, R150, R72 ;  /* 0x000000968848723c */ /* 0x040fe20000041848 */
[----:B------:R-:W2:Y:S03]  /*8f20*/  LDSM.16.MT88.4 R148, [R251+0x5100] ;  /* 0x00510000fb94783b */ /* 0x000ea60000004200 */
[----:B------:R-:W-:Y:S04]  /*8f30*/  FADD.FTZ R0, R180, R0 ;  /* 0x00000000b4007221 */ /* 0x000fe80000010000 */
[C---:B---3--:R-:W-:Y:S04]  /*8f40*/  HMMA.16816.F32.BF16 R76, R136.reuse, R140, R76 ;  /* 0x0000008c884c723c */ /* 0x048fe8000004184c */
[----:B------:R-:W-:Y:S01]  /*8f50*/  FADD.FTZ R0, R134, R0 ;  /* 0x0000000086007221 */ /* 0x000fe20000010000 */
[----:B------:R-:W-:Y:S03]  /*8f60*/  MOV R134, R2 ;  /* 0x0000000200867202 */ /* 0x000fe60000000f00 */
[C---:B------:R-:W-:Y:S01]  /*8f70*/  HMMA.16816.F32.BF16 R80, R136.reuse, R142, R80 ;  /* 0x0000008e8850723c */ /* 0x040fe20000041850 */
[----:B------:R-:W3:Y:S07]  /*8f80*/  LDSM.16.MT88.4 R140, [R248+0x7100] ;  /* 0x00710000f88c783b */ /* 0x000eee0000004200 */
[C---:B-1----:R-:W-:Y:S01]  /*8f90*/  HMMA.16816.F32.BF16 R84, R136.reuse, R144, R84 ;  /* 0x000000908854723c */ /* 0x042fe20000041854 */
[----:B------:R-:W-:Y:S07]  /*8fa0*/  STL [R1+0x84], R0 ;  /* 0x0000840001007387 */ /* 0x000fee0000100800 */
[C---:B------:R-:W-:Y:S01]  /*8fb0*/  HMMA.16816.F32.BF16 R88, R136.reuse, R146, R88 ;  /* 0x000000928858723c */ /* 0x040fe20000041858 */
[----:B------:R-:W1:Y:S07]  /*8fc0*/  LDSM.16.MT88.4 R144, [R249+0x7100] ;  /* 0x00710000f990783b */ /* 0x000e6e0000004200 */
[C---:B--2---:R-:W-:Y:S08]  /*8fd0*/  HMMA.16816.F32.BF16 R92, R136.reuse, R148, R92 ;  /* 0x00000094885c723c */ /* 0x044ff0000004185c */
[C---:B------:R-:W-:Y:S01]  /*8fe0*/  HMMA.16816.F32.BF16 R96, R136.reuse, R150, R96 ;  /* 0x000000968860723c */ /* 0x040fe20000041860 */
[----:B------:R-:W2:Y:S07]  /*8ff0*/  LDSM.16.MT88.4 R148, [R252+0x7100] ;  /* 0x00710000fc94783b */ /* 0x000eae0000004200 */
[C---:B---3--:R-:W-:Y:S08]  /*9000*/  HMMA.16816.F32.BF16 R100, R136.reuse, R140, R100 ;  /* 0x0000008c8864723c */ /* 0x048ff00000041864 */
[C---:B------:R-:W-:Y:S01]  /*9010*/  HMMA.16816.F32.BF16 R104, R136.reuse, R142, R104 ;  /* 0x0000008e8868723c */ /* 0x040fe20000041868 */
[----:B------:R-:W3:Y:S07]  /*9020*/  LDSM.16.MT88.4 R140, [R251+0x7100] ;  /* 0x00710000fb8c783b */ /* 0x000eee0000004200 */
[C---:B-1----:R-:W-:Y:S08]  /*9030*/  HMMA.16816.F32.BF16 R108, R136.reuse, R144, R108 ;  /* 0x00000090886c723c */ /* 0x042ff0000004186c */
[C---:B------:R-:W-:Y:S01]  /*9040*/  HMMA.16816.F32.BF16 R112, R136.reuse, R146, R112 ;  /* 0x000000928870723c */ /* 0x040fe20000041870 */
[----:B------:R-:W1:Y:S07]  /*9050*/  LDSM.16.MT88.4 R144, [R252+0x1900] ;  /* 0x00190000fc90783b */ /* 0x000e6e0000004200 */
[C---:B--2---:R-:W-:Y:S08]  /*9060*/  HMMA.16816.F32.BF16 R116, R136.reuse, R148, R116 ;  /* 0x000000948874723c */ /* 0x044ff00000041874 */
[C---:B------:R-:W-:Y:S08]  /*9070*/  HMMA.16816.F32.BF16 R120, R136.reuse, R150, R120 ;  /* 0x000000968878723c */ /* 0x040ff00000041878 */
[C---:B---3--:R-:W-:Y:S08]  /*9080*/  HMMA.16816.F32.BF16 R124, R136.reuse, R140, R124 ;  /* 0x0000008c887c723c */ /* 0x048ff0000004187c */
[----:B------:R-:W-:Y:S01]  /*9090*/  HMMA.16816.F32.BF16 R128, R136, R142, R128 ;  /* 0x0000008e8880723c */ /* 0x000fe20000041880 */
[----:B------:R-:W2:Y:S07]  /*90a0*/  LDSM.16.MT88.4 R136, [R251+0x1900] ;  /* 0x00190000fb88783b */ /* 0x000eae0000004200 */
[C---:B------:R-:W-:Y:S01]  /*90b0*/  HMMA.16816.F32.BF16 R164, R176.reuse, R160, R4 ;  /* 0x000000a0b0a4723c */ /* 0x040fe20000041804 */
[----:B------:R-:W3:Y:S07]  /*90c0*/  LDSM.16.MT88.4 R4, [R248+0x3900] ;  /* 0x00390000f804783b */ /* 0x000eee0000004200 */
[C---:B------:R-:W-:Y:S01]  /*90d0*/  HMMA.16816.F32.BF16 R160, R176.reuse, R162, R8 ;  /* 0x000000a2b0a0723c */ /* 0x040fe20000041808 */
[----:B------:R-:W4:Y:S07]  /*90e0*/  LDSM.16.MT88.4 R8, [R249+0x3900] ;  /* 0x00390000f908783b */ /* 0x000f2e0000004200 */
[C---:B------:R-:W-:Y:S01]  /*90f0*/  HMMA.16816.F32.BF16 R156, R176.reuse, R152, R12 ;  /* 0x00000098b09c723c */ /* 0x040fe2000004180c */
[----:B------:R-:W5:Y:S07]  /*9100*/  LDSM.16.MT88.4 R12, [R252+0x3900] ;  /* 0x00390000fc0c783b */ /* 0x000f6e0000004200 */
[C---:B------:R-:W-:Y:S01]  /*9110*/  HMMA.16816.F32.BF16 R152, R176.reuse, R154, R16 ;  /* 0x0000009ab098723c */ /* 0x040fe20000041810 */
[----:B------:R-:W4:Y:S07]  /*9120*/  LDSM.16.MT88.4 R16, [R251+0x3900] ;  /* 0x00390000fb10783b */ /* 0x000f2e0000004200 */
[C---:B-1----:R-:W-:Y:S08]  /*9130*/  HMMA.16816.F32.BF16 R148, R176.reuse, R144, R20 ;  /* 0x00000090b094723c */ /* 0x042ff00000041814 */
[C---:B------:R-:W-:Y:S08]  /*9140*/  HMMA.16816.F32.BF16 R144, R176.reuse, R146, R24 ;  /* 0x00000092b090723c */ /* 0x040ff00000041818 */
[C---:B--2---:R-:W-:Y:S08]  /*9150*/  HMMA.16816.F32.BF16 R140, R176.reuse, R136, R28 ;  /* 0x00000088b08c723c */ /* 0x044ff0000004181c */
[C---:B------:R-:W-:Y:S08]  /*9160*/  HMMA.16816.F32.BF16 R136, R176.reuse, R138, R32 ;  /* 0x0000008ab088723c */ /* 0x040ff00000041820 */
[C---:B---3--:R-:W-:Y:S08]  /*9170*/  HMMA.16816.F32.BF16 R36, R176.reuse, R4, R36 ;  /* 0x00000004b024723c */ /* 0x048ff00000041824 */
[C---:B------:R-:W-:Y:S01]  /*9180*/  HMMA.16816.F32.BF16 R40, R176.reuse, R6, R40 ;  /* 0x00000006b028723c */ /* 0x040fe20000041828 */
[----:B------:R-:W1:Y:S07]  /*9190*/  LDSM.16.MT88.4 R4, [R248+0x5900] ;  /* 0x00590000f804783b */ /* 0x000e6e0000004200 */
[C---:B----4-:R-:W-:Y:S08]  /*91a0*/  HMMA.16816.F32.BF16 R44, R176.reuse, R8, R44 ;  /* 0x00000008b02c723c */ /* 0x050ff0000004182c */
[C---:B------:R-:W-:Y:S01]  /*91b0*/  HMMA.16816.F32.BF16 R48, R176.reuse, R10, R48 ;  /* 0x0000000ab030723c */ /* 0x040fe20000041830 */
[----:B------:R-:W2:Y:S07]  /*91c0*/  LDSM.16.MT88.4 R8, [R249+0x5900] ;  /* 0x00590000f908783b */ /* 0x000eae0000004200 */
[C---:B-----5:R-:W-:Y:S08]  /*91d0*/  HMMA.16816.F32.BF16 R52, R176.reuse, R12, R52 ;  /* 0x0000000cb034723c */ /* 0x060ff00000041834 */
[C---:B------:R-:W-:Y:S01]  /*91e0*/  HMMA.16816.F32.BF16 R56, R176.reuse, R14, R56 ;  /* 0x0000000eb038723c */ /* 0x040fe20000041838 */
[----:B------:R-:W3:Y:S07]  /*91f0*/  LDSM.16.MT88.4 R12, [R252+0x5900] ;  /* 0x00590000fc0c783b */ /* 0x000eee0000004200 */
[C---:B------:R-:W-:Y:S08]  /*9200*/  HMMA.16816.F32.BF16 R60, R176.reuse, R16, R60 ;  /* 0x00000010b03c723c */ /* 0x040ff0000004183c */
[C---:B------:R-:W-:Y:S01]  /*9210*/  HMMA.16816.F32.BF16 R64, R176.reuse, R18, R64 ;  /* 0x00000012b040723c */ /* 0x040fe20000041840 */
[----:B------:R-:W4:Y:S07]  /*9220*/  LDSM.16.MT88.4 R16, [R251+0x5900] ;  /* 0x00590000fb10783b */ /* 0x000f2e0000004200 */
[C---:B-1----:R-:W-:Y:S08]  /*9230*/  HMMA.16816.F32.BF16 R68, R176.reuse, R4, R68 ;  /* 0x00000004b044723c */ /* 0x042ff00000041844 */
        /* <DEDUP_REMOVED lines=8> */
[C---:B----4-:R-:W-:Y:S08]  /*92c0*/  HMMA.16816.F32.BF16 R92, R176.reuse, R16, R92 ;  /* 0x00000010b05c723c */ /* 0x050ff0000004185c */
[C---:B------:R-:W-:Y:S01]  /*92d0*/  HMMA.16816.F32.BF16 R96, R176.reuse, R18, R96 ;  /* 0x00000012b060723c */ /* 0x040fe20000041860 */
[----:B------:R-:W4:Y:S07]  /*92e0*/  LDSM.16.MT88.4 R16, [R251+0x7900] ;  /* 0x00790000fb10783b */ /* 0x000f2e0000004200 */
[C---:B-1----:R-:W-:Y:S08]  /*92f0*/  HMMA.16816.F32.BF16 R100, R176.reuse, R4, R100 ;  /* 0x00000004b064723c */ /* 0x042ff00000041864 */
[C---:B------:R-:W-:Y:S08]  /*9300*/  HMMA.16816.F32.BF16 R104, R176.reuse, R6, R104 ;  /* 0x00000006b068723c */ /* 0x040ff00000041868 */
[C---:B--2---:R-:W-:Y:S08]  /*9310*/  HMMA.16816.F32.BF16 R108, R176.reuse, R8, R108 ;  /* 0x00000008b06c723c */ /* 0x044ff0000004186c */
[C---:B------:R-:W-:Y:S08]  /*9320*/  HMMA.16816.F32.BF16 R112, R176.reuse, R10, R112 ;  /* 0x0000000ab070723c */ /* 0x040ff00000041870 */
[C---:B---3--:R-:W-:Y:S08]  /*9330*/  HMMA.16816.F32.BF16 R116, R176.reuse, R12, R116 ;  /* 0x0000000cb074723c */ /* 0x048ff00000041874 */
[C---:B------:R-:W-:Y:S08]  /*9340*/  HMMA.16816.F32.BF16 R120, R176.reuse, R14, R120 ;  /* 0x0000000eb078723c */ /* 0x040ff00000041878 */
[C---:B----4-:R-:W-:Y:S08]  /*9350*/  HMMA.16816.F32.BF16 R124, R176.reuse, R16, R124 ;  /* 0x00000010b07c723c */ /* 0x050ff0000004187c */
[----:B------:R-:W-:Y:S01]  /*9360*/  HMMA.16816.F32.BF16 R128, R176, R18, R128 ;  /* 0x00000012b080723c */ /* 0x000fe20000041880 */
[----:B------:R-:W-:-:S07]  /*9370*/  @P0 BRA `(.L_x_3) ;  /* 0xffffca5000000947 */ /* 0x000fce000383ffff */
.L_x_2:
[----:B------:R-:W2:Y:S04]  /*9380*/  LDL.LU R0, [R1+0x64] ;  /* 0x0000640001007983 */ /* 0x000ea80000300800 */
[----:B------:R-:W1:Y:S01]  /*9390*/  S2R R8, SR_TID.X ;  /* 0x0000000000087919 */ /* 0x000e620000002100 */
[----:B------:R-:W-:Y:S01]  /*93a0*/  MOV R178, c[0x0][0x4e8] ;  /* 0x00013a0000b27a02 */ /* 0x000fe20000000f00 */
[----:B------:R-:W3:Y:S01]  /*93b0*/  S2UR UR7, SR_CTAID.Y ;  /* 0x00000000000779c3 */ /* 0x000ee20000002600 */
[----:B------:R-:W-:Y:S01]  /*93c0*/  ULDC.64 UR4, c[0x0][0x490] ;  /* 0x0001240000047ab9 */ /* 0x000fe20000000a00 */
[----:B------:R-:W4:Y:S04]  /*93d0*/  LDL.LU R3, [R1+0x84] ;  /* 0x0000840001037983 */ /* 0x000f280000300800 */
[----:B------:R-:W4:Y:S01]  /*93e0*/  LDL.LU R9, [R1+0xb4] ;  /* 0x0000b40001097983 */ /* 0x000f220000300800 */
[----:B------:R-:W-:-:S03]  /*93f0*/  ISETP.NE.AND P4, PT, R178, 0x1, PT ;  /* 0x00000001b200780c */ /* 0x000fc60003f85270 */
[----:B------:R-:W4:Y:S01]  /*9400*/  LDL.LU R179, [R1+0xb8] ;  /* 0x0000b80001b37983 */ /* 0x000f220000300800 */
[----:B-1----:R-:W-:-:S04]  /*9410*/  SHF.R.S32.HI R5, RZ, 0x1f, R8 ;  /* 0x0000001fff057819 */ /* 0x002fc80000011408 */
[CC--:B------:R-:W-:Y:S02]  /*9420*/  LEA.HI R177, R5.reuse, R8.reuse, RZ, 0x5 ;  /* 0x0000000805b17211 */ /* 0x0c0fe400078f28ff */
[----:B------:R-:W-:Y:S02]  /*9430*/  LEA.HI R5, R5, R8, RZ, 0x2 ;  /* 0x0000000805057211 */ /* 0x000fe400078f10ff */
[----:B------:R-:W-:Y:S01]  /*9440*/  LOP3.LUT R4, R177, 0xffffffe0, RZ, 0xc0, !PT ;  /* 0xffffffe0b1047812 */ /* 0x000fe200078ec0ff */
[----:B---3--:R-:W-:Y:S01]  /*9450*/  USHF.R.S32.HI UR6, URZ, 0x1f, UR7 ;  /* 0x0000001f3f067899 */ /* 0x008fe20008011407 */
[----:B------:R-:W-:-:S03]  /*9460*/  LOP3.LUT R17, R5, 0xfffffffc, RZ, 0xc0, !PT ;  /* 0xfffffffc05117812 */ /* 0x000fc600078ec0ff */
[----:B------:R-:W-:Y:S01]  /*9470*/  UIMAD UR8, UR6, UR4, URZ ;  /* 0x00000004060872a4 */ /* 0x000fe2000f8e023f */
[----:B------:R-:W-:Y:S01]  /*9480*/  IADD3 R17, -R17, R8, RZ ;  /* 0x0000000811117210 */ /* 0x000fe20007ffe1ff */
[----:B------:R-:W-:Y:S02]  /*9490*/  UIMAD.WIDE.U32 UR10, UR7, UR4, URZ ;  /* 0x00000004070a72a5 */ /* 0x000fe4000f8e003f */
[----:B------:R-:W-:-:S03]  /*94a0*/  UIMAD UR8, UR7, UR5, UR8 ;  /* 0x00000005070872a4 */ /* 0x000fc6000f8e0208 */
[----:B------:R-:W-:Y:S02]  /*94b0*/  ULDC.64 UR4, c[0x0][0x3e8] ;  /* 0x0000fa0000047ab9 */ /* 0x000fe40000000a00 */
[----:B------:R-:W-:Y:S01]  /*94c0*/  UIMAD.WIDE.U32 UR12, UR7, UR4, URZ ;  /* 0x00000004070c72a5 */ /* 0x000fe2000f8e003f */
[----:B------:R-:W-:Y:S06]  /*94d0*/  BAR.SYNC.DEFER_BLOCKING 0x1, 0x100 ;  /* 0x0044000000007b1d */ /* 0x000fec0000010000 */
[----:B--2---:R-:W1:Y:S04]  /*94e0*/  SHFL.BFLY PT, R11, R0, 0x2, 0x1f ;  /* 0x0c401f00000b7f89 */ /* 0x004e6800000e0000 */
[----:B----4-:R-:W2:Y:S01]  /*94f0*/  SHFL.BFLY PT, R6, R3, 0x2, 0x1f ;  /* 0x0c401f0003067f89 */ /* 0x010ea200000e0000 */
[----:B------:R-:W-:Y:S01]  /*9500*/  MOV R15, R9 ;  /* 0x00000009000f7202 */ /* 0x000fe20000000f00 */
[----:B-1----:R-:W-:-:S05]  /*9510*/  FADD.FTZ R11, R11, R0 ;  /* 0x000000000b0b7221 */ /* 0x002fca0000010000 */
[----:B------:R-:W1:Y:S01]  /*9520*/  SHFL.BFLY PT, R0, R11, 0x1, 0x1f ;  /* 0x0c201f000b007f89 */ /* 0x000e6200000e0000 */
[----:B--2---:R-:W-:-:S05]  /*9530*/  FADD.FTZ R6, R6, R3 ;  /* 0x0000000306067221 */ /* 0x004fca0000010000 */
[----:B------:R-:W2:Y:S01]  /*9540*/  SHFL.BFLY PT, R3, R6, 0x1, 0x1f ;  /* 0x0c201f0006037f89 */ /* 0x000ea200000e0000 */
[----:B-1----:R-:W-:Y:S01]  /*9550*/  FADD.FTZ R11, R11, R0 ;  /* 0x000000000b0b7221 */ /* 0x002fe20000010000 */
[----:B------:R-:W-:-:S04]  /*9560*/  MOV R0, RZ ;  /* 0x000000ff00007202 */ /* 0x000fc80000000f00 */
[----:B------:R-:W-:Y:S01]  /*9570*/  FSETP.NE.FTZ.AND P1, PT, R11, RZ, PT ;  /* 0x000000ff0b00720b */ /* 0x000fe20003f35000 */
[----:B--2---:R-:W-:Y:S02]  /*9580*/  FADD.FTZ R6, R6, R3 ;  /* 0x0000000306067221 */ /* 0x004fe40000010000 */
[----:B------:R-:W-:-:S03]  /*9590*/  @P4 IMAD.HI.U32 R3, R9, c[0x0][0x4ec], RZ ;  /* 0x00013b0009034a27 */ /* 0x000fc600078e00ff */
[----:B------:R-:W-:Y:S02]  /*95a0*/  FSETP.NE.FTZ.AND P0, PT, R6, RZ, PT ;  /* 0x000000ff0600720b */ /* 0x000fe40003f15000 */
[----:B------:R-:W-:Y:S02]  /*95b0*/  @P4 SHF.R.U32.HI R15, RZ, c[0x0][0x4f0], R3 ;  /* 0x00013c00ff0f4a19 */ /* 0x000fe40000011603 */
[----:B------:R-:W-:-:S03]  /*95c0*/  IADD3 R3, -R4, R8, RZ ;  /* 0x0000000804037210 */ /* 0x000fc60007ffe1ff */
[----:B------:R-:W1:Y:S01]  /*95d0*/  @P1 MUFU.RCP R0, R11 ;  /* 0x0000000b00001308 */ /* 0x000e620000001000 */
[----:B------:R-:W-:Y:S02]  /*95e0*/  MOV R4, RZ ;  /* 0x000000ff00047202 */ /* 0x000fe40000000f00 */
[----:B------:R-:W-:Y:S02]  /*95f0*/  LOP3.LUT P3, RZ, R3, 0x3, RZ, 0xc0, !PT ;  /* 0x0000000303ff7812 */ /* 0x000fe4000786c0ff */
[----:B------:R-:W-:-:S03]  /*9600*/  IADD3 R7, -R15, RZ, RZ ;  /* 0x000000ff0f077210 */ /* 0x000fc60007ffe1ff */
[----:B------:R-:W2:Y:S01]  /*9610*/  @P0 MUFU.RCP R4, R6 ;  /* 0x0000000600040308 */ /* 0x000ea20000001000 */
[C---:B-1----:R-:W-:Y:S02]  /*9620*/  FMUL.FTZ R85, R0.reuse, R85 ;  /* 0x0000005500557220 */ /* 0x042fe40000410000 */
[C---:B------:R-:W-:Y:S02]  /*9630*/  FMUL.FTZ R84, R0.reuse, R84 ;  /* 0x0000005400547220 */ /* 0x040fe40000410000 */
[C---:B------:R-:W-:Y:S02]  /*9640*/  FMUL.FTZ R176, R0.reuse, R165 ;  /* 0x000000a500b07220 */ /* 0x040fe40000410000 */
[----:B------:R-:W-:Y:S02]  /*9650*/  FMUL.FTZ R14, R0, R164 ;  /* 0x000000a4000e7220 */ /* 0x000fe40000410000 */
[C---:B--2---:R-:W-:Y:S02]  /*9660*/  FMUL.FTZ R87, R4.reuse, R87 ;  /* 0x0000005704577220 */ /* 0x044fe40000410000 */
[----:B------:R-:W-:-:S02]  /*9670*/  FMUL.FTZ R30, R4, R86 ;  /* 0x00000056041e7220 */ /* 0x000fc40000410000 */
[C---:B------:R-:W-:Y:S02]  /*9680*/  FMUL.FTZ R175, R0.reuse, R161 ;  /* 0x000000a100af7220 */ /* 0x040fe40000410000 */
[C---:B------:R-:W-:Y:S01]  /*9690*/  FMUL.FTZ R20, R0.reuse, R156 ;  /* 0x0000009c00147220 */ /* 0x040fe20000410000 */
[----:B------:R-:W-:Y:S01]  /*96a0*/  F2FP.BF16.PACK_AB R30, R87, R30 ;  /* 0x0000001e571e723e */ /* 0x000fe200000010ff */
[C---:B------:R-:W-:Y:S01]  /*96b0*/  FMUL.FTZ R173, R0.reuse, R153 ;  /* 0x0000009900ad7220 */ /* 0x040fe20000410000 */
[----:B------:R-:W2:Y:S01]  /*96c0*/  LDL.LU R87, [R1+0xb0] ;  /* 0x0000b00001577983 */ /* 0x000ea20000300800 */
[C---:B------:R-:W-:Y:S02]  /*96d0*/  FMUL.FTZ R22, R0.reuse, R152 ;  /* 0x0000009800167220 */ /* 0x040fe40000410000 */
[----:B------:R-:W-:Y:S01]  /*96e0*/  FMUL.FTZ R172, R0, R149 ;  /* 0x0000009500ac7220 */ /* 0x000fe20000410000 */
[----:B------:R-:W3:Y:S01]  /*96f0*/  LDL R86, [R1+0xac] ;  /* 0x0000ac0001567983 */ /* 0x000ee20000100800 */
[----:B------:R-:W-:-:S02]  /*9700*/  FMUL.FTZ R12, R4, R46 ;  /* 0x0000002e040c7220 */ /* 0x000fc40000410000 */
[C---:B------:R-:W-:Y:S02]  /*9710*/  FMUL.FTZ R31, R4.reuse, R55 ;  /* 0x00000037041f7220 */ /* 0x040fe40000410000 */
[----:B------:R-:W-:Y:S02]  /*9720*/  FMUL.FTZ R46, R4, R54 ;  /* 0x00000036042e7220 */ /* 0x000fe40000410000 */
[C---:B------:R-:W-:Y:S02]  /*9730*/  FMUL.FTZ R24, R0.reuse, R148 ;  /* 0x0000009400187220 */ /* 0x040fe40000410000 */
[C---:B------:R-:W-:Y:S01]  /*9740*/  FMUL.FTZ R26, R0.reuse, R144 ;  /* 0x00000090001a7220 */ /* 0x040fe20000410000 */
[----:B------:R-:W-:Y:S01]  /*9750*/  F2FP.BF16.PACK_AB R46, R31, R46 ;  /* 0x0000002e1f2e723e */ /* 0x000fe200000010ff */
[C---:B------:R-:W-:Y:S01]  /*9760*/  FMUL.FTZ R170, R0.reuse, R141 ;  /* 0x0000008d00aa7220 */ /* 0x040fe20000410000 */
[----:B------:R-:W-:Y:S01]  /*9770*/  F2FP.BF16.PACK_AB R31, R85, R84 ;  /* 0x00000054551f723e */ /* 0x000fe200000010ff */
[C---:B------:R-:W-:Y:S01]  /*9780*/  FMUL.FTZ R18, R0.reuse, R160 ;  /* 0x000000a000127220 */ /* 0x040fe20000410000 */
[----:B------:R1:W5:Y:S01]  /*9790*/  LDL R85, [R1+0x80] ;  /* 0x0000800001557983 */ /* 0x0003620000100800 */
[----:B------:R-:W-:-:S02]  /*97a0*/  FMUL.FTZ R174, R0, R157 ;  /* 0x0000009d00ae7220 */ /* 0x000fc40000410000 */
[C---:B------:R-:W-:Y:S02]  /*97b0*/  FMUL.FTZ R171, R0.reuse, R145 ;  /* 0x0000009100ab7220 */ /* 0x040fe40000410000 */
[C---:B------:R-:W-:Y:S02]  /*97c0*/  FMUL.FTZ R144, R0.reuse, R140 ;  /* 0x0000008c00907220 */ /* 0x040fe40000410000 */
[C---:B------:R-:W-:Y:S02]  /*97d0*/  FMUL.FTZ R169, R0.reuse, R137 ;  /* 0x0000008900a97220 */ /* 0x040fe40000410000 */
[C---:B------:R-:W-:Y:S02]  /*97e0*/  FMUL.FTZ R141, R0.reuse, R136 ;  /* 0x00000088008d7220 */ /* 0x040fe40000410000 */
[C---:B------:R-:W-:Y:S02]  /*97f0*/  FMUL.FTZ R168, R0.reuse, R37 ;  /* 0x0000002500a87220 */ /* 0x040fe40000410000 */
        /* <DEDUP_REMOVED lines=8> */
[C---:B------:R-:W-:Y:S01]  /*9880*/  FMUL.FTZ R148, R0.reuse, R77 ;  /* 0x0000004d00947220 */ /* 0x040fe20000410000 */
[----:B------:R-:W-:Y:S01]  /*9890*/  SHF.R.S32.HI R3, RZ, 0x2, R5 ;  /* 0x00000002ff037819 */ /* 0x000fe20000011405 */
        /* <DEDUP_REMOVED lines=35> */
[----:B------:R-:W-:Y:S01]  /*9ad0*/  FMUL.FTZ R128, R0, R128 ;  /* 0x0000008000807220 */ /* 0x000fe20000410000 */
[----:B------:R-:W-:Y:S01]  /*9ae0*/  SHF.R.S32.HI R0, RZ, 0x1f, R5 ;  /* 0x0000001fff007819 */ /* 0x000fe20000011405 */
[C---:B------:R-:W-:Y:S01]  /*9af0*/  FMUL.FTZ R39, R4.reuse, R39 ;  /* 0x0000002704277220 */ /* 0x040fe20000410000 */
[----:B------:R-:W4:Y:S01]  /*9b00*/  @P0 MUFU.LG2 R6, R6 ;  /* 0x0000000600060308 */ /* 0x000f220000000c00 */
[----:B------:R-:W-:Y:S01]  /*9b10*/  FMUL.FTZ R16, R4, R38 ;  /* 0x0000002604107220 */ /* 0x000fe20000410000 */
[----:B------:R-:W-:Y:S01]  /*9b20*/  LEA.HI R0, R0, R3, RZ, 0x3 ;  /* 0x0000000300007211 */ /* 0x000fe200078f18ff */
[----:B------:R-:W-:-:S03]  /*9b30*/  IMAD R133, R7, c[0x0][0x4e8], R9 ;  /* 0x00013a0007857a24 */ /* 0x000fc600078e0209 */
[----:B------:R-:W-:Y:S02]  /*9b40*/  F2FP.BF16.PACK_AB R54, R39, R16 ;  /* 0x000000102736723e */ /* 0x000fe400000010ff */
[----:B------:R-:W-:Y:S01]  /*9b50*/  LOP3.LUT R0, R0, 0xfffffff8, RZ, 0xc0, !PT ;  /* 0xfffffff800007812 */ /* 0x000fe200078ec0ff */
[----:B------:R-:W1:Y:S03]  /*9b60*/  S2R R16, SR_CTAID.Z ;  /* 0x0000000000107919 */ /* 0x000e660000002700 */
[----:B------:R-:W-:Y:S02]  /*9b70*/  IADD3 R10, R3, -R0, RZ ;  /* 0x80000000030a7210 */ /* 0x000fe40007ffe0ff */
[----:B------:R-:W-:Y:S02]  /*9b80*/  @P1 MOV R3, 0x3f317218 ;  /* 0x3f31721800031802 */ /* 0x000fe40000000f00 */
[----:B------:R-:W-:-:S02]  /*9b90*/  @P0 MOV R0, 0x3f317218 ;  /* 0x3f31721800000802 */ /* 0x000fc40000000f00 */
[----:B------:R-:W-:Y:S01]  /*9ba0*/  MOV R9, UR13 ;  /* 0x0000000d00097c02 */ /* 0x000fe20008000f00 */
[----:B------:R-:W-:Y:S01]  /*9bb0*/  @P1 FMUL.FTZ R9, R3, c[0x0][0x2d0] ;  /* 0x0000b40003091a20 */ /* 0x000fe20000410000 */
[----:B------:R-:W1:Y:S01]  /*9bc0*/  @P1 MUFU.LG2 R11, R11 ;  /* 0x0000000b000b1308 */ /* 0x000e620000000c00 */
[----:B----4-:R-:W-:Y:S02]  /*9bd0*/  @P0 FMUL.FTZ R3, R6, 0.69314718246459960938 ;  /* 0x3f31721806030820 */ /* 0x010fe40000410000 */
[----:B------:R-:W-:Y:S01]  /*9be0*/  @P0 FMUL.FTZ R0, R0, c[0x0][0x2d0] ;  /* 0x0000b40000000a20 */ /* 0x000fe20000410000 */
[----:B------:R-:W-:Y:S01]  /*9bf0*/  UIMAD UR6, UR6, UR4, URZ ;  /* 0x00000004060672a4 */ /* 0x000fe2000f8e023f */
[----:B------:R-:W-:Y:S01]  /*9c00*/  MOV R80, 0xff800000 ;  /* 0xff80000000507802 */ /* 0x000fe20000000f00 */
[----:B------:R-:W-:Y:S02]  /*9c10*/  FMUL.FTZ R52, R4, R42 ;  /* 0x0000002a04347220 */ /* 0x000fe40000410000 */
[----:B------:R-:W-:Y:S01]  /*9c20*/  @P0 FFMA.FTZ R80, R0, R2, R3 ;  /* 0x0000000200500223 */ /* 0x000fe20000010003 */
[----:B------:R-:W-:Y:S01]  /*9c30*/  SHF.R.S32.HI R0, RZ, 0x5, R177 ;  /* 0x00000005ff007819 */ /* 0x000fe200000114b1 */
[----:B------:R-:W-:-:S02]  /*9c40*/  FMUL.FTZ R42, R4, R62 ;  /* 0x0000003e042a7220 */ /* 0x000fc40000410000 */
[C---:B------:R-:W-:Y:S02]  /*9c50*/  FMUL.FTZ R40, R4.reuse, R66 ;  /* 0x0000004204287220 */ /* 0x040fe40000410000 */
[C---:B------:R-:W-:Y:S02]  /*9c60*/  FMUL.FTZ R38, R4.reuse, R70 ;  /* 0x0000004604267220 */ /* 0x040fe40000410000 */
[C---:B------:R-:W-:Y:S02]  /*9c70*/  FMUL.FTZ R36, R4.reuse, R74 ;  /* 0x0000004a04247220 */ /* 0x040fe40000410000 */
[C---:B------:R-:W-:Y:S01]  /*9c80*/  FMUL.FTZ R34, R4.reuse, R78 ;  /* 0x0000004e04227220 */ /* 0x040fe20000410000 */
[----:B------:R-:W-:Y:S01]  /*9c90*/  UIMAD UR5, UR7, UR5, UR6 ;  /* 0x00000005070572a4 */ /* 0x000fe2000f8e0206 */
        /* <DEDUP_REMOVED lines=50> */
[----:B------:R-:W-:Y:S01]  /*9fc0*/  FMUL.FTZ R130, R4, R130 ;  /* 0x0000008204827220 */ /* 0x000fe20000410000 */
[----:B------:R-:W-:Y:S02]  /*9fd0*/  MOV R4, UR10 ;  /* 0x0000000a00047c02 */ /* 0x000fe40008000f00 */
[----:B------:R-:W-:Y:S02]  /*9fe0*/  MOV R8, UR12 ;  /* 0x0000000c00087c02 */ /* 0x000fe40008000f00 */
[----:B------:R-:W-:Y:S01]  /*9ff0*/  SHF.R.S32.HI R3, RZ, 0x1f, R0 ;  /* 0x0000001fff037819 */ /* 0x000fe20000011400 */
[----:B------:R-:W-:Y:S01]  /*a000*/  UIADD3 UR5, UR13, UR5, URZ ;  /* 0x000000050d057290 */ /* 0x000fe2000fffe03f */
[----:B------:R-:W-:Y:S01]  /*a010*/  MOV R6, R4 ;  /* 0x0000000400067202 */ /* 0x000fe20000000f00 */
[----:B------:R-:W4:Y:S01]  /*a020*/  S2R R84, SR_CTAID.X ;  /* 0x0000000000547919 */ /* 0x000f220000002500 */
[----:B------:R-:W-:Y:S02]  /*a030*/  MOV R4, R8 ;  /* 0x0000000800047202 */ /* 0x000fe40000000f00 */
[----:B------:R-:W-:-:S02]  /*a040*/  LEA.HI R3, R3, R0, RZ, 0x3 ;  /* 0x0000000003037211 */ /* 0x000fc400078f18ff */
[----:B-1----:R-:W-:Y:S02]  /*a050*/  SHF.R.S32.HI R8, RZ, 0x1f, R16 ;  /* 0x0000001fff087819 */ /* 0x002fe40000011410 */
[----:B------:R-:W-:Y:S01]  /*a060*/  LEA.HI R2, R17, R17, RZ, 0x1 ;  /* 0x0000001111027211 */ /* 0x000fe200078f08ff */
[----:B------:R-:W-:Y:S01]  /*a070*/  UIADD3 UR8, UR11, UR8, URZ ;  /* 0x000000080b087290 */ /* 0x000fe2000fffe03f */
[----:B------:R-:W-:Y:S01]  /*a080*/  MOV R5, UR11 ;  /* 0x0000000b00057c02 */ /* 0x000fe20008000f00 */
[----:B------:R-:W-:Y:S01]  /*a090*/  @P1 FMUL.FTZ R11, R11, 0.69314718246459960938 ;  /* 0x3f3172180b0b1820 */ /* 0x000fe20000410000 */
[----:B------:R-:W-:Y:S01]  /*a0a0*/  MOV R5, UR5 ;  /* 0x0000000500057c02 */ /* 0x000fe20008000f00 */
[----:B------:R-:W-:Y:S01]  /*a0b0*/  IMAD R82, R8, c[0x0][0x3f0], RZ ;  /* 0x0000fc0008527a24 */ /* 0x000fe200078e02ff */
[----:B------:R-:W-:Y:S02]  /*a0c0*/  LOP3.LUT R3, R3, 0xffffff8, RZ, 0xc0, !PT ;  /* 0x0ffffff803037812 */ /* 0x000fe400078ec0ff */
[----:B------:R-:W-:-:S02]  /*a0d0*/  LOP3.LUT R2, R2, 0x1ffffffe, RZ, 0xc0, !PT ;  /* 0x1ffffffe02027812 */ /* 0x000fc400078ec0ff */
[----:B------:R-:W-:Y:S01]  /*a0e0*/  MOV R81, 0xff800000 ;  /* 0xff80000000517802 */ /* 0x000fe20000000f00 */
[----:B------:R-:W-:Y:S01]  /*a0f0*/  @P1 FFMA.FTZ R81, R9, R132, R11 ;  /* 0x0000008409511223 */ /* 0x000fe2000001000b */
[----:B------:R-:W-:Y:S02]  /*a100*/  F2FP.BF16.PACK_AB R50, R47, R12 ;  /* 0x0000000c2f32723e */ /* 0x000fe400000010ff */
[----:B------:R-:W-:Y:S01]  /*a110*/  F2FP.BF16.PACK_AB R34, R79, R34 ;  /* 0x000000224f22723e */ /* 0x000fe200000010ff */
[----:B------:R-:W-:Y:S01]  /*a120*/  IMAD R79, R8, c[0x0][0x498], RZ ;  /* 0x00012600084f7a24 */ /* 0x000fe200078e02ff */
[----:B------:R-:W-:Y:S02]  /*a130*/  MOV R7, UR8 ;  /* 0x0000000800077c02 */ /* 0x000fe40008000f00 */
[C---:B------:R-:W-:Y:S02]  /*a140*/  IADD3 R9, R0.reuse, -R3, RZ ;  /* 0x8000000300097210 */ /* 0x040fe40007ffe0ff */
[----:B------:R-:W-:Y:S01]  /*a150*/  LEA R12, R0, R17, 0x9 ;  /* 0x00000011000c7211 */ /* 0x000fe200078e48ff */
[C---:B------:R-:W-:Y:S01]  /*a160*/  IMAD R0, R16.reuse, c[0x0][0x3f4], R82 ;  /* 0x0000fd0010007a24 */ /* 0x040fe200078e0252 */
[----:B------:R-:W-:Y:S01]  /*a170*/  IADD3 R11, R17, -R2, RZ ;  /* 0x80000002110b7210 */ /* 0x000fe20007ffe0ff */
[----:B------:R-:W-:Y:S01]  /*a180*/  IMAD.WIDE.U32 R2, R16, c[0x0][0x3f0], R4 ;  /* 0x0000fc0010027a25 */ /* 0x000fe200078e0004 */
[----:B------:R-:W-:-:S02]  /*a190*/  SHF.L.U32 R4, R10, 0x6, RZ ;  /* 0x000000060a047819 */ /* 0x000fc400000006ff */
[----:B------:R-:W-:Y:S01]  /*a1a0*/  SHF.R.S32.HI R8, RZ, 0x2, R179 ;  /* 0x00000002ff087819 */ /* 0x000fe200000114b3 */
[----:B------:R-:W-:Y:S01]  /*a1b0*/  IMAD R79, R16, c[0x0][0x49c], R79 ;  /* 0x00012700104f7a24 */ /* 0x000fe200078e024f */
[----:B------:R-:W-:Y:S01]  /*a1c0*/  LOP3.LUT R5, R10, 0x1, RZ, 0xc0, !PT ;  /* 0x000000010a057812 */ /* 0x000fe200078ec0ff */
[----:B------:R-:W-:Y:S01]  /*a1d0*/  IMAD.WIDE.U32 R16, R16, c[0x0][0x498], R6 ;  /* 0x0001260010107a25 */ /* 0x000fe200078e0006 */
[----:B------:R-:W-:Y:S02]  /*a1e0*/  IADD3 R3, R3, R0, RZ ;  /* 0x0000000003037210 */ /* 0x000fe40007ffe0ff */
[----:B------:R-:W-:Y:S02]  /*a1f0*/  LOP3.LUT R7, R4, 0x1c0, RZ, 0xc0, !PT ;  /* 0x000001c004077812 */ /* 0x000fe400078ec0ff */
[----:B------:R-:W-:Y:S02]  /*a200*/  LEA R0, R9, R8, 0x4 ;  /* 0x0000000809007211 */ /* 0x000fe400078e20ff */
[----:B------:R-:W-:-:S02]  /*a210*/  R2P PR, R10, 0x6 ;  /* 0x000000060a007804 */ /* 0x000fc40000000000 */
[----:B------:R-:W-:Y:S02]  /*a220*/  ISETP.NE.U32.AND P0, PT, R5, 0x1, PT ;  /* 0x000000010500780c */ /* 0x000fe40003f05070 */
[----:B------:R-:W-:Y:S02]  /*a230*/  LEA.HI R7, R7, R7, RZ, 0x1d ;  /* 0x0000000707077211 */ /* 0x000fe400078fe8ff */
[----:B------:R-:W-:Y:S02]  /*a240*/  SHF.R.S32.HI R5, RZ, 0x1f, R15 ;  /* 0x0000001fff057819 */ /* 0x000fe4000001140f */
[----:B------:R-:W-:Y:S02]  /*a250*/  LEA R4, R11, R0, 0x3 ;  /* 0x000000000b047211 */ /* 0x000fe400078e18ff */
[----:B------:R-:W-:Y:S01]  /*a260*/  F2FP.BF16.PACK_AB R32, R83, R32 ;  /* 0x000000205320723e */ /* 0x000fe200000010ff */
[----:B------:R-:W-:Y:S01]  /*a270*/  IMAD R83, R178, c[0x0][0x388], RZ ;  /* 0x0000e200b2537a24 */ /* 0x000fe200078e02ff */
[----:B------:R-:W-:-:S02]  /*a280*/  LEA R7, R12, R7, 0x1 ;  /* 0x000000070c077211 */ /* 0x000fc400078e08ff */
[C---:B----4-:R-:W-:Y:S01]  /*a290*/  LEA R12, R84.reuse, R4, 0x7 ;  /* 0x00000004540c7211 */ /* 0x050fe200078e38ff */
[----:B------:R-:W-:Y:S01]  /*a2a0*/  IMAD R4, R5, c[0x0][0x3e0], RZ ;  /* 0x0000f80005047a24 */ /* 0x000fe200078e02ff */
[----:B------:R-:W-:Y:S01]  /*a2b0*/  LEA R0, R84, R0, 0x7 ;  /* 0x0000000054007211 */ /* 0x000fe200078e38ff */
[----:B------:R-:W-:-:S03]  /*a2c0*/  IMAD.WIDE.U32 R2, R15, c[0x0][0x3e0], R2 ;  /* 0x0000f8000f027a25 */ /* 0x000fc600078e0002 */
[CC--:B------:R-:W-:Y:S01]  /*a2d0*/  ISETP.GE.OR P5, PT, R0.reuse, R83.reuse, P3 ;  /* 0x000000530000720c */ /* 0x0c0fe20001fa6670 */
[----:B------:R-:W-:Y:S01]  /*a2e0*/  IMAD R4, R15, c[0x0][0x3e4], R4 ;  /* 0x0000f9000f047a24 */ /* 0x000fe200078e0204 */
[----:B------:R-:W-:Y:S01]  /*a2f0*/  IADD3 R0, R0, 0x8, RZ ;  /* 0x0000000800007810 */ /* 0x000fe20007ffe0ff */
[----:B------:R-:W-:Y:S01]  /*a300*/  @P4 IMAD.HI.U32 R8, R12, c[0x0][0x4ec], RZ ;  /* 0x00013b000c084a27 */ /* 0x000fe200078e00ff */
[----:B------:R-:W-:Y:S02]  /*a310*/  F2FP.BF16.PACK_AB R14, R176, R14 ;  /* 0x0000000eb00e723e */ /* 0x000fe400000010ff */
[----:B------:R-:W-:Y:S02]  /*a320*/  SHF.L.U32 R7, R7, 0x1, RZ ;  /* 0x0000000107077819 */ /* 0x000fe400000006ff */
[----:B------:R-:W-:Y:S02]  /*a330*/  ISETP.GE.OR P3, PT, R0, R83, P3 ;  /* 0x000000530000720c */ /* 0x000fe40001f66670 */
[----:B------:R-:W-:-:S02]  /*a340*/  IADD3 R3, R3, R4, RZ ;  /* 0x0000000403037210 */ /* 0x000fc40007ffe0ff */
[----:B------:R-:W-:Y:S02]  /*a350*/  MOV R0, R12 ;  /* 0x0000000c00007202 */ /* 0x000fe40000000f00 */
[----:B------:R-:W-:Y:S01]  /*a360*/  @P4 SHF.R.U32.HI R0, RZ, c[0x0][0x4f0], R8 ;  /* 0x00013c00ff004a19 */ /* 0x000fe20000011608 */
[----:B------:R1:W-:Y:S01]  /*a370*/  STS [R7+0x80], R14 ;  /* 0x0000800e07007388 */ /* 0x0003e20000000800 */
[----:B------:R-:W-:Y:S02]  /*a380*/  SHF.R.S32.HI R5, RZ, 0x1f, R133 ;  /* 0x0000001fff057819 */ /* 0x000fe40000011485 */
[----:B------:R-:W-:-:S03]  /*a390*/  IADD3 R9, R7, 0x80, RZ ;  /* 0x0000008007097810 */ /* 0x000fc60007ffe0ff */
[----:B------:R-:W-:Y:S01]  /*a3a0*/  IMAD R4, R5, c[0x0][0x3d8], RZ ;  /* 0x0000f60005047a24 */ /* 0x000fe200078e02ff */
[----:B------:R-:W-:Y:S02]  /*a3b0*/  MOV R5, 0x20 ;  /* 0x0000002000057802 */ /* 0x000fe40000000f00 */
[----:B------:R-:W-:Y:S01]  /*a3c0*/  IADD3 R6, R7, 0x70, RZ ;  /* 0x0000007007067810 */ /* 0x000fe20007ffe0ff */
[----:B------:R-:W-:Y:S01]  /*a3d0*/  IMAD R82, R133, c[0x0][0x3dc], R4 ;  /* 0x0000f70085527a24 */ /* 0x000fe200078e0204 */
[----:B------:R-:W-:Y:S02]  /*a3e0*/  @P0 IADD3 R6, R9, 0x10, RZ ;  /* 0x0000001009060810 */ /* 0x000fe40007ffe0ff */
[----:B------:R-:W-:Y:S02]  /*a3f0*/  SHF.R.S32.HI R4, RZ, 0x1f, R0 ;  /* 0x0000001fff047819 */ /* 0x000fe40000011400 */
[C---:B------:R-:W-:Y:S01]  /*a400*/  IADD3 R10, P0, R0.reuse, R16, RZ ;  /* 0x00000010000a7210 */ /* 0x040fe20007f1e0ff */
[----:B-1----:R-:W-:Y:S01]  /*a410*/  IMAD.WIDE.U32 R14, R133, c[0x0][0x3d8], R2 ;  /* 0x0000f600850e7a25 */ /* 0x002fe200078e0002 */
[----:B------:R-:W-:-:S05]  /*a420*/  IADD3 R3, -R0, RZ, RZ ;  /* 0x000000ff00037210 */ /* 0x000fca0007ffe1ff */
[----:B------:R-:W-:Y:S01]  /*a430*/  IMAD R3, R3, c[0x0][0x4e8], R12 ;  /* 0x00013a0003037a24 */ /* 0x000fe200078e020c */
[----:B------:R-:W-:-:S04]  /*a440*/  SEL R2, R5, 0xffffffe0, !P1 ;  /* 0xffffffe005027807 */ /* 0x000fc80004800000 */
[----:B------:R-:W-:Y:S02]  /*a450*/  SHF.R.S32.HI R5, RZ, 0x1f, R3 ;  /* 0x0000001fff057819 */ /* 0x000fe40000011403 */
[----:B------:R-:W-:Y:S02]  /*a460*/  IADD3.X R11, R4, R17, R79, P0, !PT ;  /* 0x00000011040b7210 */ /* 0x000fe400007fe44f */
[----:B------:R-:W-:Y:S01]  /*a470*/  MOV R4, 0x40 ;  /* 0x0000004000047802 */ /* 0x000fe20000000f00 */
[----:B------:R-:W-:Y:S01]  /*a480*/  IMAD R5, R5, c[0x0][0x488], RZ ;  /* 0x0001220005057a24 */ /* 0x000fe200078e02ff */
[----:B------:R-:W-:Y:S01]  /*a490*/  F2FP.BF16.PACK_AB R13, R167, R13 ;  /* 0x0000000da70d723e */ /* 0x000fe200000010ff */
[----:B------:R-:W-:Y:S01]  /*a4a0*/  IMAD.WIDE.U32 R10, R3, c[0x0][0x488], R10 ;  /* 0x00012200030a7a25 */ /* 0x000fe200078e000a */
[----:B------:R-:W-:Y:S02]  /*a4b0*/  SEL R12, R4, 0xffffffc0, !P2 ;  /* 0xffffffc0040c7807 */ /* 0x000fe40005000000 */
[----:B------:R-:W-:Y:S01]  /*a4c0*/  F2FP.BF16.PACK_AB R18, R175, R18 ;  /* 0x00000012af12723e */ /* 0x000fe200000010ff */
[----:B------:R-:W-:Y:S01]  /*a4d0*/  IMAD R5, R3, c[0x0][0x48c], R5 ;  /* 0x0001230003057a24 */ /* 0x000fe200078e0205 */
[----:B------:R-:W-:-:S02]  /*a4e0*/  F2FP.BF16.PACK_AB R19, R163, R19 ;  /* 0x00000013a313723e */ /* 0x000fc400000010ff */
[----:B------:R-:W-:Y:S02]  /*a4f0*/  F2FP.BF16.PACK_AB R20, R174, R20 ;  /* 0x00000014ae14723e */ /* 0x000fe400000010ff */
[----:B------:R-:W-:Y:S02]  /*a500*/  F2FP.BF16.PACK_AB R23, R159, R23 ;  /* 0x000000179f17723e */ /* 0x000fe400000010ff */
[----:B------:R-:W-:Y:S02]  /*a510*/  IADD3 R0, R7, R2, RZ ;  /* 0x0000000207007210 */ /* 0x000fe40007ffe0ff */
[----:B------:R-:W-:Y:S02]  /*a520*/  F2FP.BF16.PACK_AB R22, R173, R22 ;  /* 0x00000016ad16723e */ /* 0x000fe400000010ff */
[----:B------:R-:W-:Y:S02]  /*a530*/  F2FP.BF16.PACK_AB R21, R155, R21 ;  /* 0x000000159b15723e */ /* 0x000fe400000010ff */
[----:B------:R-:W-:Y:S01]  /*a540*/  IADD3 R2, R2, R6, RZ ;  /* 0x0000000602027210 */ /* 0x000fe20007ffe0ff */
[----:B------:R-:W-:Y:S01]  /*a550*/  STS [R7+0x480], R13 ;  /* 0x0004800d07007388 */ /* 0x000fe20000000800 */
[----:B------:R-:W-:-:S02]  /*a560*/  F2FP.BF16.PACK_AB R24, R172, R24 ;  /* 0x00000018ac18723e */ /* 0x000fc400000010ff */
[----:B------:R-:W-:Y:S02]  /*a570*/  F2FP.BF16.PACK_AB R25, R151, R25 ;  /* 0x000000199719723e */ /* 0x000fe400000010ff */
[----:B------:R-:W-:Y:S01]  /*a580*/  IADD3 R4, R7, R12, RZ ;  /* 0x0000000c07047210 */ /* 0x000fe20007ffe0ff */
[----:B------:R-:W-:Y:S01]  /*a590*/  STS [R6], R18 ;  /* 0x0000001206007388 */ /* 0x000fe20000000800 */
[----:B------:R-:W-:Y:S02]  /*a5a0*/  F2FP.BF16.PACK_AB R26, R171, R26 ;  /* 0x0000001aab1a723e */ /* 0x000fe400000010ff */
[----:B------:R-:W-:Y:S01]  /*a5b0*/  F2FP.BF16.PACK_AB R27, R147, R27 ;  /* 0x0000001b931b723e */ /* 0x000fe200000010ff */
[----:B------:R-:W-:Y:S01]  /*a5c0*/  STS [R6+0x400], R19 ;  /* 0x0004001306007388 */ /* 0x000fe20000000800 */
[----:B------:R-:W-:Y:S02]  /*a5d0*/  IADD3 R8, R12, R6, RZ ;  /* 0x000000060c087210 */ /* 0x000fe40007ffe0ff */
[----:B------:R-:W-:Y:S01]  /*a5e0*/  F2FP.BF16.PACK_AB R59, R170, R144 ;  /* 0x00000090aa3b723e */ /* 0x000fe200000010ff */
[----:B------:R-:W-:Y:S01]  /*a5f0*/  STS [R0+0x80], R20 ;  /* 0x0000801400007388 */ /* 0x000fe20000000800 */
[----:B------:R-:W-:-:S02]  /*a600*/  F2FP.BF16.PACK_AB R58, R143, R142 ;  /* 0x0000008e8f3a723e */ /* 0x000fc400000010ff */
[----:B------:R-:W-:Y:S01]  /*a610*/  IADD3 R3, R12, R0, RZ ;  /* 0x000000000c037210 */ /* 0x000fe20007ffe0ff */
[----:B------:R-:W-:Y:S01]  /*a620*/  STS [R0+0x480], R23 ;  /* 0x0004801700007388 */ /* 0x000fe20000000800 */
[----:B------:R-:W-:Y:S02]  /*a630*/  IADD3 R11, R11, R5, RZ ;  /* 0x000000050b0b7210 */ /* 0x000fe40007ffe0ff */
[----:B------:R-:W-:Y:S01]  /*a640*/  F2FP.BF16.PACK_AB R57, R169, R141 ;  /* 0x0000008da939723e */ /* 0x000fe200000010ff */
[----:B------:R-:W-:Y:S01]  /*a650*/  STS [R2], R22 ;  /* 0x0000001602007388 */ /* 0x000fe20000000800 */
[----:B------:R-:W-:Y:S02]  /*a660*/  F2FP.BF16.PACK_AB R56, R139, R56 ;  /* 0x000000388b38723e */ /* 0x000fe400000010ff */
[----:B------:R-:W-:Y:S01]  /*a670*/  IADD3 R5, R2, R12, RZ ;  /* 0x0000000c02057210 */ /* 0x000fe20007ffe0ff */
[----:B------:R-:W-:Y:S01]  /*a680*/  STS [R2+0x400], R21 ;  /* 0x0004001502007388 */ /* 0x000fe20000000800 */
[----:B------:R-:W-:-:S02]  /*a690*/  F2FP.BF16.PACK_AB R55, R168, R140 ;  /* 0x0000008ca837723e */ /* 0x000fc400000010ff */
[----:B------:R-:W-:Y:S01]  /*a6a0*/  F2FP.BF16.PACK_AB R53, R165, R137 ;  /* 0x00000089a535723e */ /* 0x000fe200000010ff */
[----:B------:R-:W-:Y:S01]  /*a6b0*/  STS [R4+0x80], R24 ;  /* 0x0000801804007388 */ /* 0x000fe20000000800 */
[----:B------:R-:W-:Y:S02]  /*a6c0*/  F2FP.BF16.PACK_AB R52, R43, R52 ;  /* 0x000000342b34723e */ /* 0x000fe400000010ff */
[----:B------:R-:W-:Y:S01]  /*a6d0*/  F2FP.BF16.PACK_AB R51, R164, R136 ;  /* 0x00000088a433723e */ /* 0x000fe200000010ff */
[----:B------:R-:W-:Y:S01]  /*a6e0*/  STS [R4+0x480], R25 ;  /* 0x0004801904007388 */ /* 0x000fe20000000800 */
[----:B------:R-:W-:Y:S02]  /*a6f0*/  F2FP.BF16.PACK_AB R49, R161, R49 ;  /* 0x00000031a131723e */ /* 0x000fe400000010ff */
[----:B------:R-:W-:Y:S01]  /*a700*/  F2FP.BF16.PACK_AB R48, R33, R48 ;  /* 0x000000302130723e */ /* 0x000fe200000010ff */
[----:B------:R-:W-:Y:S01]  /*a710*/  STS [R8], R26 ;  /* 0x0000001a08007388 */ /* 0x000fe20000000800 */
[----:B------:R-:W-:-:S03]  /*a720*/  F2FP.BF16.PACK_AB R47, R160, R135 ;  /* 0x00000087a02f723e */ /* 0x000fc600000010ff */
[----:B------:R-:W-:Y:S01]  /*a730*/  STS [R8+0x400], R27 ;  /* 0x0004001b08007388 */ /* 0x000fe20000000800 */
[----:B------:R-:W-:-:S03]  /*a740*/  F2FP.BF16.PACK_AB R45, R157, R45 ;  /* 0x0000002d9d2d723e */ /* 0x000fc600000010ff */
[----:B------:R-:W-:Y:S01]  /*a750*/  STS [R3+0x80], R59 ;  /* 0x0000803b03007388 */ /* 0x000fe20000000800 */
[----:B------:R-:W-:-:S03]  /*a760*/  F2FP.BF16.PACK_AB R44, R29, R44 ;  /* 0x0000002c1d2c723e */ /* 0x000fc600000010ff */
[----:B------:R-:W-:Y:S01]  /*a770*/  STS [R3+0x480], R58 ;  /* 0x0004803a03007388 */ /* 0x000fe20000000800 */
[----:B------:R-:W-:-:S03]  /*a780*/  F2FP.BF16.PACK_AB R43, R156, R134 ;  /* 0x000000869c2b723e */ /* 0x000fc600000010ff */
        /* <DEDUP_REMOVED lines=18> */
[----:B------:R-:W-:Y:S04]  /*a8b0*/  STS [R2+0x4400], R48 ;  /* 0x0044003002007388 */ /* 0x000fe80000000800 */
[----:B------:R-:W-:Y:S04]  /*a8c0*/  STS [R4+0x4080], R47 ;  /* 0x0040802f04007388 */ /* 0x000fe80000000800 */
        /* <DEDUP_REMOVED lines=33> */
[----:B------:R-:W-:-:S03]  /*aae0*/  LEA R9, P0, R10, c[0x0][0x450], 0x2 ;  /* 0x000114000a097a11 */ /* 0x000fc600078010ff */
        /* <DEDUP_REMOVED lines=13> */
[----:B------:R-:W-:-:S03]  /*abc0*/  LEA.HI.X R11, R10, c[0x0][0x454], R11, 0x2, P0 ;  /* 0x000115000a0b7a11 */ /* 0x000fc600000f140b */
[----:B------:R-:W-:Y:S04]  /*abd0*/  STS [R7+0xc480], R74 ;  /* 0x00c4804a07007388 */ /* 0x000fe80000000800 */
[----:B------:R-:W-:Y:S04]  /*abe0*/  STS [R6+0xc000], R73 ;  /* 0x00c0004906007388 */ /* 0x000fe80000000800 */
[----:B------:R-:W-:Y:S04]  /*abf0*/  STS [R6+0xc400], R72 ;  /* 0x00c4004806007388 */ /* 0x000fe80000000800 */
[----:B------:R-:W-:Y:S04]  /*ac00*/  STS [R0+0xc080], R71 ;  /* 0x00c0804700007388 */ /* 0x000fe80000000800 */
[----:B------:R2:W-:Y:S04]  /*ac10*/  STS [R0+0xc480], R70 ;  /* 0x00c4804600007388 */ /* 0x0005e80000000800 */
[----:B------:R-:W-:Y:S04]  /*ac20*/  STS [R2+0xc000], R69 ;  /* 0x00c0004502007388 */ /* 0x000fe80000000800 */
        /* <DEDUP_REMOVED lines=9> */
[----:B------:R-:W-:Y:S04]  /*acc0*/  SHFL.IDX PT, R12, R9, RZ, 0x1c1f ;  /* 0x001c1fff090c7589 */ /* 0x000fe800000e0000 */
[----:B------:R-:W1:Y:S04]  /*acd0*/  SHFL.IDX PT, R13, R11, RZ, 0x1c1f ;  /* 0x001c1fff0b0d7589 */ /* 0x000e6800000e0000 */
[----:B------:R-:W-:Y:S06]  /*ace0*/  BAR.SYNC.DEFER_BLOCKING 0x1, 0x100 ;  /* 0x0044000000007b1d */ /* 0x000fec0000010000 */
[----:B------:R-:W-:Y:S04]  /*acf0*/  SHFL.IDX PT, R10, R9, 0x1, 0x1c1f ;  /* 0x003c1f00090a7f89 */ /* 0x000fe800000e0000 */
[----:B------:R-:W4:Y:S01]  /*ad00*/  SHFL.IDX PT, R11, R11, 0x1, 0x1c1f ;  /* 0x003c1f000b0b7f89 */ /* 0x000f2200000e0000 */
[----:B--2---:R-:W-:-:S03]  /*ad10*/  SHF.L.U32 R0, R87, 0x1, RZ ;  /* 0x0000000157007819 */ /* 0x004fc600000006ff */
[----:B-1----:R-:W-:Y:S04]  /*ad20*/  @!P5 ST.E [R12.64], R81 ;  /* 0x000000510c00d985 */ /* 0x002fe8000c10190e */
[----:B----4-:R1:W-:Y:S04]  /*ad30*/  @!P3 ST.E [R10.64], R80 ;  /* 0x000000500a00b985 */ /* 0x0103e8000c10190e */
[----:B------:R2:W4:Y:S04]  /*ad40*/  LDS.128 R40, [R0+0x1080] ;  /* 0x0010800000287984 */ /* 0x0005280000000c00 */
[----:B------:R2:W1:Y:S04]  /*ad50*/  LDS.128 R56, [R0+0x2080] ;  /* 0x0020800000387984 */ /* 0x0004680000000c00 */
[----:B------:R2:W2:Y:S04]  /*ad60*/  LDS.128 R68, [R0+0x3080] ;  /* 0x0030800000447984 */ /* 0x0004a80000000c00 */
        /* <DEDUP_REMOVED lines=8> */
[----:B------:R2:W2:Y:S01]  /*adf0*/  LDS.128 R72, [R0+0xf080] ;  /* 0x00f0800000487984 */ /* 0x0004a20000000c00 */
[----:B------:R-:W-:-:S02]  /*ae00*/  IADD3 R2, R15, R82, RZ ;  /* 0x000000520f027210 */ /* 0x000fc40007ffe0ff */
[----:B-1----:R-:W-:-:S04]  /*ae10*/  LEA R11, P0, R14, c[0x0][0x380], 0x1 ;  /* 0x0000e0000e0b7a11 */ /* 0x002fc800078008ff */
[----:B------:R-:W-:Y:S02]  /*ae20*/  LEA.HI.X R10, R14, c[0x0][0x384], R2, 0x1, P0 ;  /* 0x0000e1000e0a7a11 */ /* 0x000fe400000f0c02 */
[----:B---3--:R-:W-:Y:S01]  /*ae30*/  ISETP.GE.AND P0, PT, R86, R83, PT ;  /* 0x000000535600720c */ /* 0x008fe20003f06270 */
[----:B------:R1:W3:Y:S01]  /*ae40*/  SHFL.IDX PT, R2, R11, RZ, 0x181f ;  /* 0x00181fff0b027589 */ /* 0x0002e200000e0000 */
[----:B------:R-:W-:Y:S03]  /*ae50*/  BSSY B0, `(.L_x_6) ;  /* 0x000001f000007945 */ /* 0x000fe60003800000 */
[----:B------:R1:W1:Y:S08]  /*ae60*/  SHFL.IDX PT, R3, R10, RZ, 0x181f ;  /* 0x00181fff0a037589 */ /* 0x00027000000e0000 */
[----:B------:R-:W-:Y:S05]  /*ae70*/  @P0 BRA `(.L_x_7) ;  /* 0x000001c000000947 */ /* 0x000fea0003800000 */
[----:B----4-:R-:W4:Y:S01]  /*ae80*/  LDS.128 R24, [R0+0x80] ;  /* 0x0000800000187984 */ /* 0x010f220000000c00 */
[----:B-----5:R-:W-:-:S02]  /*ae90*/  IADD3 R6, R85, 0x40, RZ ;  /* 0x0000004055067810 */ /* 0x020fc40007ffe0ff */
[C---:B------:R-:W-:Y:S01]  /*aea0*/  IADD3 R7, R85.reuse, 0x80, RZ ;  /* 0x0000008055077810 */ /* 0x040fe20007ffe0ff */
[----:B------:R-:W3:Y:S01]  /*aeb0*/  LDS.128 R20, [R0+0x4080] ;  /* 0x0040800000147984 */ /* 0x000ee20000000c00 */
[----:B------:R-:W-:Y:S02]  /*aec0*/  IADD3 R8, R85, 0xc0, RZ ;  /* 0x000000c055087810 */ /* 0x000fe40007ffe0ff */
[----:B------:R-:W-:Y:S01]  /*aed0*/  ISETP.GE.AND P2, PT, R6, c[0x0][0x3c8], PT ;  /* 0x0000f20006007a0c */ /* 0x000fe20003f46270 */
[----:B------:R-:W2:Y:S01]  /*aee0*/  LDS.128 R16, [R0+0x8080] ;  /* 0x0080800000107984 */ /* 0x000ea20000000c00 */
[----:B------:R-:W-:Y:S02]  /*aef0*/  ISETP.GE.AND P1, PT, R7, c[0x0][0x3c8], PT ;  /* 0x0000f20007007a0c */ /* 0x000fe40003f26270 */
[----:B------:R-:W-:Y:S01]  /*af00*/  ISETP.GE.AND P0, PT, R8, c[0x0][0x3c8], PT ;  /* 0x0000f20008007a0c */ /* 0x000fe20003f06270 */
[----:B------:R1:W2:Y:S01]  /*af10*/  LDS.128 R12, [R0+0xc080] ;  /* 0x00c08000000c7984 */ /* 0x0002a20000000c00 */
[----:B------:R-:W-:-:S07]  /*af20*/  ISETP.GE.AND P3, PT, R85, c[0x0][0x3c8], PT ;  /* 0x0000f20055007a0c */ /* 0x000fce0003f66270 */
[----:B------:R-:W-:-:S04]  /*af30*/  @!P2 SHF.R.S32.HI R4, RZ, 0x1f, R6 ;  /* 0x0000001fff04a819 */ /* 0x000fc80000011406 */
[----:B------:R-:W-:Y:S02]  /*af40*/  @!P0 SHF.R.S32.HI R5, RZ, 0x1f, R8 ;  /* 0x0000001fff058819 */ /* 0x000fe40000011408 */
[----:B------:R-:W-:-:S04]  /*af50*/  @!P2 LEA.HI R6, R4, R6, RZ, 0x3 ;  /* 0x000000060406a211 */ /* 0x000fc800078f18ff */
[----:B------:R-:W-:Y:S02]  /*af60*/  @!P2 LOP3.LUT R6, R6, 0xfffffff8, RZ, 0xc0, !PT ;  /* 0xfffffff80606a812 */ /* 0x000fe400078ec0ff */
[----:B-12---:R-:W-:-:S04]  /*af70*/  @!P1 SHF.R.S32.HI R0, RZ, 0x1f, R7 ;  /* 0x0000001fff009819 */ /* 0x006fc80000011407 */
[----:B------:R-:W-:Y:S01]  /*af80*/  @!P1 LEA.HI R4, R0, R7, RZ, 0x3 ;  /* 0x0000000700049211 */ /* 0x000fe200078f18ff */
[--C-:B---3--:R-:W-:Y:S01]  /*af90*/  @!P2 IMAD.WIDE R6, R6, 0x2, R2.reuse ;  /* 0x000000020606a825 */ /* 0x108fe200078e0202 */
[----:B------:R-:W-:Y:S02]  /*afa0*/  @!P0 LEA.HI R0, R5, R8, RZ, 0x3 ;  /* 0x0000000805008211 */ /* 0x000fe400078f18ff */
[----:B------:R-:W-:Y:S01]  /*afb0*/  @!P1 LOP3.LUT R4, R4, 0xfffffff8, RZ, 0xc0, !PT ;  /* 0xfffffff804049812 */ /* 0x000fe200078ec0ff */
[----:B------:R-:W-:Y:S01]  /*afc0*/  @!P3 IMAD.WIDE R8, R85, 0x2, R2 ;  /* 0x000000025508b825 */ /* 0x000fe200078e0202 */
[----:B------:R-:W-:-:S03]  /*afd0*/  @!P0 LOP3.LUT R0, R0, 0xfffffff8, RZ, 0xc0, !PT ;  /* 0xfffffff800008812 */ /* 0x000fc600078ec0ff */
[--C-:B------:R-:W-:Y:S01]  /*afe0*/  @!P1 IMAD.WIDE R4, R4, 0x2, R2.reuse ;  /* 0x0000000204049825 */ /* 0x100fe200078e0202 */
[----:B----4-:R1:W-:Y:S03]  /*aff0*/  @!P3 ST.E.128 [R8.64], R24 ;  /* 0x000000180800b985 */ /* 0x0103e6000c101d0e */
[----:B------:R-:W-:Y:S01]  /*b000*/  @!P0 IMAD.WIDE R2, R0, 0x2, R2 ;  /* 0x0000000200028825 */ /* 0x000fe200078e0202 */
[----:B------:R1:W-:Y:S04]  /*b010*/  @!P2 ST.E.128 [R6.64], R20 ;  /* 0x000000140600a985 */ /* 0x0003e8000c101d0e */
[----:B------:R1:W-:Y:S04]  /*b020*/  @!P1 ST.E.128 [R4.64], R16 ;  /* 0x0000001004009985 */ /* 0x0003e8000c101d0e */
[----:B------:R1:W-:Y:S02]  /*b030*/  @!P0 ST.E.128 [R2.64], R12 ;  /* 0x0000000c02008985 */ /* 0x0003e4000c101d0e */
.L_x_7:
[----:B----4-:R-:W-:Y:S05]  /*b040*/  BSYNC B0 ;  /* 0x0000000000007941 */ /* 0x010fea0003800000 */
.L_x_6:
[----:B--2---:R-:W-:Y:S01]  /*b050*/  IADD3 R0, R86, 0x20, RZ ;  /* 0x0000002056007810 */ /* 0x004fe20007ffe0ff */
[----:B-1----:R1:W2:Y:S01]  /*b060*/  SHFL.IDX PT, R3, R10, 0x1, 0x181f ;  /* 0x00381f000a037f89 */ /* 0x0022a200000e0000 */
[----:B------:R-:W-:Y:S02]  /*b070*/  BSSY B0, `(.L_x_8) ;  /* 0x000001c000007945 */ /* 0x000fe40003800000 */
[----:B------:R-:W-:Y:S01]  /*b080*/  ISETP.GE.AND P0, PT, R0, R83, PT ;  /* 0x000000530000720c */ /* 0x000fe20003f06270 */
[----:B---3--:R1:W3:-:S12]  /*b090*/  SHFL.IDX PT, R2, R11, 0x1, 0x181f ;  /* 0x00381f000b027f89 */ /* 0x0082d800000e0000 */
[----:B------:R-:W-:Y:S05]  /*b0a0*/  @P0 BRA `(.L_x_9) ;  /* 0x0000018000000947 */ /* 0x000fea0003800000 */
[C---:B-----5:R-:W-:Y:S02]  /*b0b0*/  IADD3 R6, R85.reuse, 0x40, RZ ;  /* 0x0000004055067810 */ /* 0x060fe40007ffe0ff */
[C---:B------:R-:W-:Y:S02]  /*b0c0*/  IADD3 R7, R85.reuse, 0x80, RZ ;  /* 0x0000008055077810 */ /* 0x040fe40007ffe0ff */
[----:B------:R-:W-:Y:S02]  /*b0d0*/  IADD3 R8, R85, 0xc0, RZ ;  /* 0x000000c055087810 */ /* 0x000fe40007ffe0ff */
[----:B------:R-:W-:Y:S02]  /*b0e0*/  ISETP.GE.AND P2, PT, R6, c[0x0][0x3c8], PT ;  /* 0x0000f20006007a0c */ /* 0x000fe40003f46270 */
[----:B------:R-:W-:Y:S02]  /*b0f0*/  ISETP.GE.AND P1, PT, R7, c[0x0][0x3c8], PT ;  /* 0x0000f20007007a0c */ /* 0x000fe40003f26270 */
[----:B------:R-:W-:-:S02]  /*b100*/  ISETP.GE.AND P0, PT, R8, c[0x0][0x3c8], PT ;  /* 0x0000f20008007a0c */ /* 0x000fc40003f06270 */
[----:B------:R-:W-:-:S07]  /*b110*/  ISETP.GE.AND P3, PT, R85, c[0x0][0x3c8], PT ;  /* 0x0000f20055007a0c */ /* 0x000fce0003f66270 */
[----:B------:R-:W-:Y:S02]  /*b120*/  @!P2 SHF.R.S32.HI R4, RZ, 0x1f, R6 ;  /* 0x0000001fff04a819 */ /* 0x000fe40000011406 */
[----:B------:R-:W-:Y:S02]  /*b130*/  @!P1 SHF.R.S32.HI R0, RZ, 0x1f, R7 ;  /* 0x0000001fff009819 */ /* 0x000fe40000011407 */
[----:B------:R-:W-:Y:S02]  /*b140*/  @!P0 SHF.R.S32.HI R5, RZ, 0x1f, R8 ;  /* 0x0000001fff058819 */ /* 0x000fe40000011408 */
[----:B------:R-:W-:Y:S02]  /*b150*/  @!P2 LEA.HI R6, R4, R6, RZ, 0x3 ;  /* 0x000000060406a211 */ /* 0x000fe400078f18ff */
[----:B------:R-:W-:Y:S02]  /*b160*/  @!P1 LEA.HI R4, R0, R7, RZ, 0x3 ;  /* 0x0000000700049211 */ /* 0x000fe400078f18ff */
[----:B------:R-:W-:Y:S01]  /*b170*/  @!P0 LEA.HI R0, R5, R8, RZ, 0x3 ;  /* 0x0000000805008211 */ /* 0x000fe200078f18ff */
[----:B--23--:R-:W-:Y:S01]  /*b180*/  @!P3 IMAD.WIDE R8, R85, 0x2, R2 ;  /* 0x000000025508b825 */ /* 0x00cfe200078e0202 */
[----:B------:R-:W-:-:S02]  /*b190*/  @!P2 LOP3.LUT R6, R6, 0xfffffff8, RZ, 0xc0, !PT ;  /* 0xfffffff80606a812 */ /* 0x000fc400078ec0ff */
[----:B------:R-:W-:Y:S02]  /*b1a0*/  @!P1 LOP3.LUT R4, R4, 0xfffffff8, RZ, 0xc0, !PT ;  /* 0xfffffff804049812 */ /* 0x000fe400078ec0ff */
[----:B------:R-:W-:Y:S01]  /*b1b0*/  @!P0 LOP3.LUT R0, R0, 0xfffffff8, RZ, 0xc0, !PT ;  /* 0xfffffff800008812 */ /* 0x000fe200078ec0ff */
[--C-:B------:R-:W-:Y:S01]  /*b1c0*/  @!P2 IMAD.WIDE R6, R6, 0x2, R2.reuse ;  /* 0x000000020606a825 */ /* 0x100fe200078e0202 */
[----:B------:R2:W-:Y:S03]  /*b1d0*/  @!P3 ST.E.128 [R8.64], R40 ;  /* 0x000000280800b985 */ /* 0x0005e6000c101d0e */
[--C-:B------:R-:W-:Y:S01]  /*b1e0*/  @!P1 IMAD.WIDE R4, R4, 0x2, R2.reuse ;  /* 0x0000000204049825 */ /* 0x100fe200078e0202 */
[----:B------:R2:W-:Y:S03]  /*b1f0*/  @!P2 ST.E.128 [R6.64], R36 ;  /* 0x000000240600a985 */ /* 0x0005e6000c101d0e */
[----:B------:R-:W-:Y:S01]  /*b200*/  @!P0 IMAD.WIDE R2, R0, 0x2, R2 ;  /* 0x0000000200028825 */ /* 0x000fe200078e0202 */
[----:B------:R2:W-:Y:S04]  /*b210*/  @!P1 ST.E.128 [R4.64], R32 ;  /* 0x0000002004009985 */ /* 0x0005e8000c101d0e */
[----:B------:R2:W-:Y:S02]  /*b220*/  @!P0 ST.E.128 [R2.64], R28 ;  /* 0x0000001c02008985 */ /* 0x0005e4000c101d0e */
.L_x_9:
[----:B------:R-:W-:Y:S05]  /*b230*/  BSYNC B0 ;  /* 0x0000000000007941 */ /* 0x000fea0003800000 */
.L_x_8:
[----:B------:R-:W-:Y:S01]  /*b240*/  IADD3 R0, R86, 0x40, RZ ;  /* 0x0000004056007810 */ /* 0x000fe20007ffe0ff */
[----:B--2---:R2:W4:Y:S01]  /*b250*/  SHFL.IDX PT, R3, R10, 0x2, 0x181f ;  /* 0x00581f000a037f89 */ /* 0x00452200000e0000 */
        /* <DEDUP_REMOVED lines=17> */
[----:B---34-:R-:W-:Y:S01]  /*b370*/  @!P3 IMAD.WIDE R8, R85, 0x2, R2 ;  /* 0x000000025508b825 */ /* 0x018fe200078e0202 */
        /* <DEDUP_REMOVED lines=10> */
.L_x_11:
[----:B------:R-:W-:Y:S05]  /*b420*/  BSYNC B0 ;  /* 0x0000000000007941 */ /* 0x000fea0003800000 */
.L_x_10:
[----:B------:R-:W-:Y:S01]  /*b430*/  IADD3 R0, R86, 0x60, RZ ;  /* 0x0000006056007810 */ /* 0x000fe20007ffe0ff */
[----:B---34-:R3:W4:Y:S03]  /*b440*/  SHFL.IDX PT, R3, R10, 0x3, 0x181f ;  /* 0x00781f000a037f89 */ /* 0x01872600000e0000 */
[----:B------:R-:W-:Y:S01]  /*b450*/  ISETP.GE.AND P0, PT, R0, R83, PT ;  /* 0x000000530000720c */ /* 0x000fe20003f06270 */
[----:B------:R3:W1:-:S12]  /*b460*/  SHFL.IDX PT, R2, R11, 0x3, 0x181f ;  /* 0x00781f000b027f89 */ /* 0x00065800000e0000 */
[----:B------:R-:W-:Y:S05]  /*b470*/  @P0 EXIT ;  /* 0x000000000000094d */ /* 0x000fea0003800000 */
[C---:B-----5:R-:W-:Y:S02]  /*b480*/  IADD3 R5, R85.reuse, 0x40, RZ ;  /* 0x0000004055057810 */ /* 0x060fe40007ffe0ff */
[----:B------:R-:W-:Y:S02]  /*b490*/  IADD3 R6, R85, 0x80, RZ ;  /* 0x0000008055067810 */ /* 0x000fe40007ffe0ff */
[----:B------:R-:W-:Y:S02]  /*b4a0*/  ISETP.GE.AND P1, PT, R5, c[0x0][0x3c8], PT ;  /* 0x0000f20005007a0c */ /* 0x000fe40003f26270 */
[----:B------:R-:W-:Y:S02]  /*b4b0*/  ISETP.GE.AND P0, PT, R6, c[0x0][0x3c8], PT ;  /* 0x0000f20006007a0c */ /* 0x000fe40003f06270 */
[----:B------:R-:W-:-:S09]  /*b4c0*/  ISETP.GE.AND P2, PT, R85, c[0x0][0x3c8], PT ;  /* 0x0000f20055007a0c */ /* 0x000fd20003f46270 */
[----:B------:R-:W-:Y:S02]  /*b4d0*/  @!P1 SHF.R.S32.HI R4, RZ, 0x1f, R5 ;  /* 0x0000001fff049819 */ /* 0x000fe40000011405 */
[----:B------:R-:W-:Y:S02]  /*b4e0*/  @!P0 SHF.R.S32.HI R0, RZ, 0x1f, R6 ;  /* 0x0000001fff008819 */ /* 0x000fe40000011406 */
[----:B------:R-:W-:Y:S01]  /*b4f0*/  @!P1 LEA.HI R4, R4, R5, RZ, 0x3 ;  /* 0x0000000504049211 */ /* 0x000fe200078f18ff */
[--C-:B-1--4-:R-:W-:Y:S01]  /*b500*/  @!P2 IMAD.WIDE R8, R85, 0x2, R2.reuse ;  /* 0x000000025508a825 */ /* 0x112fe200078e0202 */
[----:B------:R-:W-:Y:S02]  /*b510*/  @!P0 LEA.HI R0, R0, R6, RZ, 0x3 ;  /* 0x0000000600008211 */ /* 0x000fe400078f18ff */
[----:B------:R-:W-:Y:S02]  /*b520*/  @!P1 LOP3.LUT R4, R4, 0xfffffff8, RZ, 0xc0, !PT ;  /* 0xfffffff804049812 */ /* 0x000fe400078ec0ff */
[----:B------:R-:W-:Y:S01]  /*b530*/  @!P0 LOP3.LUT R0, R0, 0xfffffff8, RZ, 0xc0, !PT ;  /* 0xfffffff800008812 */ /* 0x000fe200078ec0ff */
[----:B------:R1:W-:Y:S02]  /*b540*/  @!P2 ST.E.128 [R8.64], R68 ;  /* 0x000000440800a985 */ /* 0x0003e4000c101d0e */
[----:B------:R-:W-:-:S04]  /*b550*/  @!P1 IMAD.WIDE R6, R4, 0x2, R2 ;  /* 0x0000000204069825 */ /* 0x000fc800078e0202 */
[----:B------:R-:W-:Y:S01]  /*b560*/  @!P0 IMAD.WIDE R4, R0, 0x2, R2 ;  /* 0x0000000200048825 */ /* 0x000fe200078e0202 */
[----:B------:R-:W-:Y:S01]  /*b570*/  IADD3 R0, R85, 0xc0, RZ ;  /* 0x000000c055007810 */ /* 0x000fe20007ffe0ff */
[----:B------:R1:W-:Y:S04]  /*b580*/  @!P1 ST.E.128 [R6.64], R64 ;  /* 0x0000004006009985 */ /* 0x0003e8000c101d0e */
[----:B------:R1:W-:Y:S01]  /*b590*/  @!P0 ST.E.128 [R4.64], R60 ;  /* 0x0000003c04008985 */ /* 0x0003e2000c101d0e */
[----:B------:R-:W-:-:S13]  /*b5a0*/  ISETP.GE.AND P0, PT, R0, c[0x0][0x3c8], PT ;  /* 0x0000f20000007a0c */ /* 0x000fda0003f06270 */
[----:B------:R-:W-:Y:S05]  /*b5b0*/  @P0 EXIT ;  /* 0x000000000000094d */ /* 0x000fea0003800000 */
[----:B-1----:R-:W-:-:S04]  /*b5c0*/  SHF.R.S32.HI R4, RZ, 0x1f, R0 ;  /* 0x0000001fff047819 */ /* 0x002fc80000011400 */
[----:B------:R-:W-:-:S04]  /*b5d0*/  LEA.HI R0, R4, R0, RZ, 0x3 ;  /* 0x0000000004007211 */ /* 0x000fc800078f18ff */
[----:B------:R-:W-:-:S05]  /*b5e0*/  LOP3.LUT R0, R0, 0xfffffff8, RZ, 0xc0, !PT ;  /* 0xfffffff800007812 */ /* 0x000fca00078ec0ff */
[----:B------:R-:W-:-:S05]  /*b5f0*/  IMAD.WIDE R2, R0, 0x2, R2 ;  /* 0x0000000200027825 */ /* 0x000fca00078e0202 */
[----:B------:R-:W-:Y:S01]  /*b600*/  ST.E.128 [R2.64], R72 ;  /* 0x0000004802007985 */ /* 0x000fe2000c101d0e */
[----:B------:R-:W-:Y:S05]  /*b610*/  EXIT ;  /* 0x000000000000794d */ /* 0x000fea0003800000 */
.L_x_12:
[----:B------:R-:W-:-:S00]  /*b620*/  BRA `(.L_x_12) ;  /* 0xfffffff000007947 */ /* 0x000fc0000383ffff */
[----:B------:R-:W-:-:S00]  /*b630*/  NOP ;  /* 0x0000000000007918 */ /* 0x000fc00000000000 */
        /* <DEDUP_REMOVED lines=12> */
.L_x_3627:


//--------------------- .text._ZN7cutlass13device_kernelIN5flash19enable_sm80_to_sm89INS1_16FlashAttnFwdSm80INS1_25CollectiveMainloopFwdSm80ILi8ELi1ELb1EN4cute5tupleIJNS5_1CILi128EEENS7_ILi64EEENS7_ILi256EEEEEELi256ENS_10bfloat16_tEfNS_4arch4Sm80ELb0ELb0ELb1ELb1ELb1ELb0ELb1ELb0EEENS1_21CollectiveEpilogueFwdINS6_IJS8_SA_S9_EEENS6_IJNS7_ILi1EEESI_SI_EEESC_SE_Li256ELb1ELb1ELb0ELb0EEENS1_19SingleTileSchedulerILb1ELb0ELb1ELi128EEEEEEEEEvNT_6ParamsE --------------------------
	.section	.text._ZN7cutlass13device_kernelIN5flash19enable_sm80_to_sm89INS1_16FlashAttnFwdSm80INS1_25CollectiveMainloopFwdSm80ILi8ELi1ELb1EN4cute5tupleIJNS5_1CILi128EEENS7_ILi64EEENS7_ILi256EEEEEELi256ENS_10bfloat16_tEfNS_4arch4Sm80ELb0ELb0ELb1ELb1ELb1ELb0ELb1ELb0EEENS1_21CollectiveEpilogueFwdINS6_IJS8_SA_S9_EEENS6_IJNS7_ILi1EEESI_SI_EEESC_SE_Li256ELb1ELb1ELb0ELb0EEENS1_19SingleTileSchedulerILb1ELb0ELb1ELi128EEEEEEEEEvNT_6ParamsE,"ax",@progbits
	.sectioninfo	@"SHI_REGISTERS=255"
	.align	128
.text._ZN7cutlass13device_kernelIN5flash19enable_sm80_to_sm89INS1_16FlashAttnFwdSm80INS1_25CollectiveMainloopFwdSm80ILi8ELi1ELb1EN4cute5tupleIJNS5_1CILi128EEENS7_ILi64EEENS7_ILi256EEEEEELi256ENS_10bfloat16_tEfNS_4arch4Sm80ELb0ELb0ELb1ELb1ELb1ELb0ELb1ELb0EEENS1_21CollectiveEpilogueFwdINS6_IJS8_SA_S9_EEENS6_IJNS7_ILi1EEESI_SI_EEESC_SE_Li256ELb1ELb1ELb0ELb0EEENS1_19SingleTileSchedulerILb1ELb0ELb1ELi128EEEEEEEEEvNT_6ParamsE:
        .type           _ZN7cutlass13device_kernelIN5flash19enable_sm80_to_sm89INS1_16FlashAttnFwdSm80INS1_25CollectiveMainloopFwdSm80ILi8ELi1ELb1EN4cute5tupleIJNS5_1CILi128EEENS7_ILi64EEENS7_ILi256EEEEEELi256ENS_10bfloat16_tEfNS_4arch4Sm80ELb0ELb0ELb1ELb1ELb1ELb0ELb1ELb0EEENS1_21CollectiveEpilogueFwdINS6_IJS8_SA_S9_EEENS6_IJNS7_ILi1EEESI_SI_EEESC_SE_Li256ELb1ELb1ELb0ELb0EEENS1_19SingleTileSchedulerILb1ELb0ELb1ELi128EEEEEEEEEvNT_6ParamsE,@function
        .size           _ZN7cutlass13device_kernelIN5flash19enable_sm80_to_sm89INS1_16FlashAttnFwdSm80INS1_25CollectiveMainloopFwdSm80ILi8ELi1ELb1EN4cute5tupleIJNS5_1CILi128EEENS7_ILi64EEENS7_ILi256EEEEEELi256ENS_10bfloat16_tEfNS_4arch4Sm80ELb0ELb0ELb1ELb1ELb1ELb0ELb1ELb0EEENS1_21CollectiveEpilogueFwdINS6_IJS8_SA_S9_EEENS6_IJNS7_ILi1EEESI_SI_EEESC_SE_Li256ELb1ELb1ELb0ELb0EEENS1_19SingleTileSchedulerILb1ELb0ELb1ELi128EEEEEEEEEvNT_6ParamsE,(.L_x_3628 - _ZN7cutlass13device_kernelIN5flash19enable_sm80_to_sm89INS1_16FlashAttnFwdSm80INS1_25CollectiveMainloopFwdSm80ILi8ELi1ELb1EN4cute5tupleIJNS5_1CILi128EEENS7_ILi64EEENS7_ILi256EEEEEELi256ENS_10bfloat16_tEfNS_4arch4Sm80ELb0ELb0ELb1ELb1ELb1ELb0ELb1ELb0EEENS1_21CollectiveEpilogueFwdINS6_IJS8_SA_S9_EEENS6_IJNS7_ILi1EEESI_SI_EEESC_SE_Li256ELb1ELb1ELb0ELb0EEENS1_19SingleTileSchedulerILb1ELb0ELb1ELi128EEEEEEEEEvNT_6ParamsE)
        .other          _ZN7cutlass13device_kernelIN5flash19enable_sm80_to_sm89INS1_16FlashAttnFwdSm80INS1_25CollectiveMainloopFwdSm80ILi8ELi1ELb1EN4cute5tupleIJNS5_1CILi128EEENS7_ILi64EEENS7_ILi256EEEEEELi256ENS_10bfloat16_tEfNS_4arch4Sm80ELb0ELb0ELb1ELb1ELb1ELb0ELb1ELb0EEENS1_21CollectiveEpilogueFwdINS6_IJS8_SA_S9_EEENS6_IJNS7_ILi1EEESI_SI_EEESC_SE_Li256ELb1ELb1ELb0ELb0EEENS1_19SingleTileSchedulerILb1ELb0ELb1ELi128EEEEEEEEEvNT_6ParamsE,@"STO_CUDA_ENTRY STV_DEFAULT"
_ZN7cutlass13device_kernelIN5flash19enable_sm80_to_sm89INS1_16FlashAttnFwdSm80INS1_25CollectiveMainloopFwdSm80ILi8ELi1ELb1EN4cute5tupleIJNS5_1CILi128EEENS7_ILi64EEENS7_ILi256EEEEEELi256ENS_10bfloat16_tEfNS_4arch4Sm80ELb0ELb0ELb1ELb1ELb1ELb0ELb1ELb0EEENS1_21CollectiveEpilogueFwdINS6_IJS8_SA_S9_EEENS6_IJNS7_ILi1EEESI_SI_EEESC_SE_Li256ELb1ELb1ELb0ELb0EEENS1_19SingleTileSchedulerILb1ELb0ELb1ELi128EEEEEEEEEvNT_6ParamsE:
[----:B------:R-:W-:Y:S02]  /*0000*/  MOV R1, c[0x0][0x28] ;  /* 0x00000a0000017a02 */ /* 0x000fe40000000f00 */
[----:B------:R-:W1:Y:S01]  /*0010*/  S2R R85, SR_TID.X ;  /* 0x0000000000557919 */ /* 0x000e620000002100 */
[----:B------:R-:W2:Y:S01]  /*0020*/  S2UR UR11, SR_CTAID.Z ;  /* 0x00000000000b79c3 */ /* 0x000ea20000002700 */
[----:B------:R-:W-:Y:S01]  /*0030*/  UMOV UR14, 0x4 ;  /* 0x00000004000e7882 */ /* 0x000fe20000000000 */
[----:B------:R-:W-:Y:S01]  /*0040*/  IADD3 R1, R1, -0xa8, RZ ;  /* 0xffffff5801017810 */ /* 0x000fe20007ffe0ff */
[----:B------:R-:W-:Y:S02]  /*0050*/  ULDC.64 UR6, c[0x0][0x568] ;  /* 0x00015a0000067ab9 */ /* 0x000fe40000000a00 */
[----:B------:R-:W-:-:S03]  /*0060*/  ULDC.64 UR12, c[0x0][0x118] ;  /* 0x00004600000c7ab9 */ /* 0x000fc60000000a00 */
[----:B------:R-:W3:Y:S01]  /*0070*/  S2UR UR5, SR_CTAID.X ;  /* 0x00000000000579c3 */ /* 0x000ee20000002500 */
[----:B-1----:R-:W-:Y:S01]  /*0080*/  SHF.R.U32.HI R0, RZ, 0x5, R85 ;  /* 0x00000005ff007819 */ /* 0x002fe20000011655 */
[----:B--2---:R-:W-:-:S05]  /*0090*/  UIMAD.WIDE UR6, UR11, UR14, UR6 ;  /* 0x0000000e0b0672a5 */ /* 0x004fca000f8e0206 */
[----:B------:R-:W1:Y:S02]  /*00a0*/  SHFL.IDX PT, R0, R0, RZ, 0x1f ;  /* 0x00001fff00007589 */ /* 0x000e6400000e0000 */
[----:B-1----:R-:W-:-:S13]  /*00b0*/  ISETP.NE.AND P0, PT, R0, RZ, PT ;  /* 0x000000ff0000720c */ /* 0x002fda0003f05270 */
[----:B---3--:R-:W-:Y:S05]  /*00c0*/  @!P0 BRA `(.L_x_13) ;  /* 0x000001c000008947 */ /* 0x008fea0003800000 */
[----:B------:R-:W-:-:S04]  /*00d0*/  ISETP.NE.U32.AND P0, PT, RZ, c[0x0][0x568], PT ;  /* 0x00015a00ff007a0c */ /* 0x000fc80003f05070 */
[----:B------:R-:W-:-:S13]  /*00e0*/  ISETP.NE.AND.EX P0, PT, RZ, c[0x0][0x56c], PT, P0 ;  /* 0x00015b00ff007a0c */ /* 0x000fda0003f05300 */
[----:B------:R-:W-:Y:S05]  /*00f0*/  @!P0 BRA `(.L_x_14) ;  /* 0x0000005000008947 */ /* 0x000fea0003800000 */
[----:B------:R-:W-:Y:S02]  /*0100*/  MOV R2, UR6 ;  /* 0x0000000600027c02 */ /* 0x000fe40008000f00 */
[----:B------:R-:W-:-:S05]  /*0110*/  MOV R3, UR7 ;  /* 0x0000000700037c02 */ /* 0x000fca0008000f00 */
[----:B------:R-:W2:Y:S02]  /*0120*/  LDG.E R0, [R2.64] ;  /* 0x0000000c02007981 */ /* 0x000ea4000c1e1900 */
[----:B--2---:R1:W2:Y:S02]  /*0130*/  R2UR UR6, R0 ;  /* 0x00000000000673c2 */ /* 0x0042a400000e0000 */
[----:B-12---:R-:W-:Y:S05]  /*0140*/  BRA `(.L_x_15) ;  /* 0x000000e000007947 */ /* 0x006fea0003800000 */
.L_x_14:
[----:B------:R-:W-:-:S04]  /*0150*/  ISETP.NE.U32.AND P0, PT, RZ, c[0x0][0x560], PT ;  /* 0x00015800ff007a0c */ /* 0x000fc80003f05070 */
[----:B------:R-:W-:-:S13]  /*0160*/  ISETP.NE.AND.EX P0, PT, RZ, c[0x0][0x564], PT, P0 ;  /* 0x00015900ff007a0c */ /* 0x000fda0003f05300 */
[----:B------:R-:W-:Y:S05]  /*0170*/  @!P0 BRA `(.L_x_16) ;  /* 0x000000a000008947 */ /* 0x000fea0003800000 */
[----:B------:R-:W-:Y:S02]  /*0180*/  ULDC.64 UR6, c[0x0][0x560] ;  /* 0x0001580000067ab9 */ /* 0x000fe40000000a00 */
[----:B------:R-:W-:-:S06]  /*0190*/  UIMAD.WIDE UR6, UR11, UR14, UR6 ;  /* 0x0000000e0b0672a5 */ /* 0x000fcc000f8e0206 */
[----:B------:R-:W-:Y:S02]  /*01a0*/  MOV R2, UR6 ;  /* 0x0000000600027c02 */ /* 0x000fe40008000f00 */
[----:B------:R-:W-:-:S05]  /*01b0*/  MOV R3, UR7 ;  /* 0x0000000700037c02 */ /* 0x000fca0008000f00 */
[----:B------:R1:W2:Y:S04]  /*01c0*/  LDG.E R0, [R2.64] ;  /* 0x0000000c02007981 */ /* 0x0002a8000c1e1900 */
[----:B-1----:R-:W3:Y:S01]  /*01d0*/  LDG.E R2, [R2.64+0x4] ;  /* 0x0000040c02027981 */ /* 0x002ee2000c1e1900 */
[----:B--2---:R-:W1:Y:S08]  /*01e0*/  R2UR UR4, R0 ;  /* 0x00000000000473c2 */ /* 0x004e7000000e0000 */
[----:B---3--:R-:W1:Y:S02]  /*01f0*/  R2UR UR6, R2 ;  /* 0x00000000020673c2 */ /* 0x008e6400000e0000 */
[----:B-1----:R-:W-:Y:S01]  /*0200*/  UIADD3 UR6, -UR4, UR6, URZ ;  /* 0x0000000604067290 */ /* 0x002fe2000fffe13f */
[----:B------:R-:W-:Y:S05]  /*0210*/  BRA `(.L_x_15) ;  /* 0x0000001000007947 */ /* 0x000fea0003800000 */
.L_x_16:
[----:B------:R-:W-:Y:S02]  /*0220*/  ULDC UR6, c[0x0][0x54c] ;  /* 0x0001530000067ab9 */ /* 0x000fe40000000800 */
.L_x_15:
[----:B------:R-:W-:Y:S02]  /*0230*/  ULDC UR4, c[0x0][0x548] ;  /* 0x0001520000047ab9 */ /* 0x000fe40000000800 */
[----:B------:R-:W-:-:S02]  /*0240*/  USHF.L.U32 UR5, UR5, 0x7, URZ ;  /* 0x0000000705057899 */ /* 0x000fc4000800063f */
[----:B------:R-:W-:-:S04]  /*0250*/  UIMAD UR4, UR6, UR4, URZ ;  /* 0x00000004060472a4 */ /* 0x000fc8000f8e023f */
[----:B------:R-:W-:-:S04]  /*0260*/  UISETP.GE.AND UP0, UPT, UR5, UR4, UPT ;  /* 0x000000040500728c */ /* 0x000fc8000bf06270 */
[----:B------:R-:W-:Y:S01]  /*0270*/  USEL UR11, UR11, 0xffffffff, !UP0 ;  /* 0xffffffff0b0b7887 */ /* 0x000fe2000c000000 */
[----:B------:R-:W-:Y:S05]  /*0280*/  BRA `(.L_x_17) ;  /* 0x000001b000007947 */ /* 0x000fea0003800000 */
.L_x_13:
        /* <DEDUP_REMOVED lines=8> */
.L_x_18:
        /* <DEDUP_REMOVED lines=13> */
.L_x_20:
[----:B------:R-:W-:Y:S02]  /*03e0*/  ULDC UR6, c[0x0][0x54c] ;  /* 0x0001530000067ab9 */ /* 0x000fe40000000800 */
.L_x_19:
[----:B------:R-:W-:Y:S02]  /*03f0*/  ULDC UR4, c[0x0][0x548] ;  /* 0x0001520000047ab9 */ /* 0x000fe40000000800 */
[----:B------:R-:W-:-:S02]  /*0400*/  USHF.L.U32 UR5, UR5, 0x7, URZ ;  /* 0x0000000705057899 */ /* 0x000fc4000800063f */
[----:B------:R-:W-:-:S04]  /*0410*/  UIMAD UR4, UR6, UR4, URZ ;  /* 0x00000004060472a4 */ /* 0x000fc8000f8e023f */
[----:B------:R-:W-:-:S04]  /*0420*/  UISETP.GE.AND UP0, UPT, UR5, UR4, UPT ;  /* 0x000000040500728c */ /* 0x000fc8000bf06270 */
[----:B------:R-:W-:-:S06]  /*0430*/  USEL UR11, UR11, 0xffffffff, !UP0 ;  /* 0xffffffff0b0b7887 */ /* 0x000fcc000c000000 */
.L_x_17:
[----:B------:R-:W-:-:S13]  /*0440*/  ISETP.LE.AND P0, PT, RZ, UR11, PT ;  /* 0x0000000bff007c0c */ /* 0x000fda000bf03270 */
[----:B------:R-:W-:Y:S05]  /*0450*/  @!P0 EXIT ;  /* 0x000000000000894d */ /* 0x000fea0003800000 */
[----:B------:R-:W-:Y:S02]  /*0460*/  ULDC.64 UR4, c[0x0][0x370] ;  /* 0x0000dc0000047ab9 */ /* 0x000fe40000000a00 */
[----:B------:R-:W-:Y:S02]  /*0470*/  UISETP.NE.U32.AND UP0, UPT, URZ, UR4, UPT ;  /* 0x000000043f00728c */ /* 0x000fe4000bf05070 */
[----:B------:R-:W-:Y:S02]  /*0480*/  ULDC.64 UR6, c[0x0][0x370] ;  /* 0x0000dc0000067ab9 */ /* 0x000fe40000000a00 */
[----:B------:R-:W-:-:S03]  /*0490*/  UISETP.NE.AND.EX UP0, UPT, URZ, UR5, UPT, UP0 ;  /* 0x000000053f00728c */ /* 0x000fc6000bf05300 */
[----:B------:R-:W-:Y:S02]  /*04a0*/  ULDC.64 UR4, c[0x0][0x348] ;  /* 0x0000d20000047ab9 */ /* 0x000fe40000000a00 */
[----:B------:R-:W-:Y:S01]  /*04b0*/  UISETP.NE.U32.AND UP1, UPT, URZ, UR4, UPT ;  /* 0x000000043f00728c */ /* 0x000fe2000bf25070 */
[----:B------:R-:W-:-:S03]  /*04c0*/  PLOP3.LUT P2, PT, PT, PT, UP0, 0x80, 0x0 ;  /* 0x000000000000781c */ /* 0x000fc60003f4f008 */
[----:B------:R-:W-:Y:S02]  /*04d0*/  UISETP.NE.AND.EX UP1, UPT, URZ, UR5, UPT, UP1 ;  /* 0x000000053f00728c */ /* 0x000fe4000bf25310 */
[----:B------:R-:W-:Y:S02]  /*04e0*/  @UP0 UIMAD.WIDE UR6, UR11, UR14, UR6 ;  /* 0x0000000e0b0602a5 */ /* 0x000fe4000f8e0206 */
[----:B------:R-:W-:Y:S02]  /*04f0*/  ULDC.64 UR4, c[0x0][0x348] ;  /* 0x0000d20000047ab9 */ /* 0x000fe40000000a00 */
[----:B------:R-:W-:Y:S01]  /*0500*/  UIMAD.WIDE UR4, UR11, UR14, UR4 ;  /* 0x0000000e0b0472a5 */ /* 0x000fe2000f8e0204 */
[----:B------:R-:W-:Y:S01]  /*0510*/  PLOP3.LUT P0, PT, PT, PT, UP1, 0x80, 0x0 ;  /* 0x000000000000781c */ /* 0x000fe20003f0f018 */
[----:B------:R-:W-:Y:S02]  /*0520*/  IMAD.U32 R2, RZ, RZ, UR6 ;  /* 0x00000006ff027e24 */ /* 0x000fe4000f8e00ff */
[----:B------:R-:W-:-:S02]  /*0530*/  IMAD.U32 R3, RZ, RZ, UR7 ;  /* 0x00000007ff037e24 */ /* 0x000fc4000f8e00ff */
[----:B------:R-:W-:Y:S01]  /*0540*/  MOV R6, UR4 ;  /* 0x0000000400067c02 */ /* 0x000fe20008000f00 */
[----:B------:R-:W-:Y:S01]  /*0550*/  IMAD.U32 R7, RZ, RZ, UR5 ;  /* 0x00000005ff077e24 */ /* 0x000fe2000f8e00ff */
[----:B------:R-:W-:Y:S01]  /*0560*/  ULDC.64 UR4, c[0x0][0x360] ;  /* 0x0000d80000047ab9 */ /* 0x000fe20000000a00 */
[----:B------:R-:W2:Y:S01]  /*0570*/  @P2 LDG.E R2, [R2.64] ;  /* 0x0000000c02022981 */ /* 0x000ea2000c1e1900 */
[----:B------:R-:W-:-:S04]  /*0580*/  UISETP.NE.U32.AND UP0, UPT, URZ, UR4, UPT ;  /* 0x000000043f00728c */ /* 0x000fc8000bf05070 */
[----:B------:R-:W-:Y:S01]  /*0590*/  UISETP.NE.AND.EX UP0, UPT, URZ, UR5, UPT, UP0 ;  /* 0x000000053f00728c */ /* 0x000fe2000bf05300 */
[----:B------:R-:W3:Y:S02]  /*05a0*/  @P0 LDG.E R0, [R6.64] ;  /* 0x0000000c06000981 */ /* 0x000ee4000c1e1900 */
[----:B------:R-:W-:-:S03]  /*05b0*/  ULDC.64 UR4, c[0x0][0x360] ;  /* 0x0000d80000047ab9 */ /* 0x000fc60000000a00 */
[----:B------:R-:W-:-:S05]  /*05c0*/  PLOP3.LUT P1, PT, PT, PT, UP0, 0x80, 0x0 ;  /* 0x000000000000781c */ /* 0x000fca0003f2f008 */
[----:B------:R-:W-:Y:S01]  /*05d0*/  @UP0 UIMAD.WIDE UR4, UR11, UR14, UR4 ;  /* 0x0000000e0b0402a5 */ /* 0x000fe2000f8e0204 */
[----:B------:R-:W-:-:S05]  /*05e0*/  MOV R13, c[0x0][0x168] ;  /* 0x00005a00000d7a02 */ /* 0x000fca0000000f00 */
[----:B------:R-:W-:Y:S01]  /*05f0*/  IMAD.U32 R4, RZ, RZ, UR4 ;  /* 0x00000004ff047e24 */ /* 0x000fe2000f8e00ff */
[----:B------:R-:W-:-:S05]  /*0600*/  MOV R5, UR5 ;  /* 0x0000000500057c02 */ /* 0x000fca0008000f00 */
[----:B------:R1:W5:Y:S01]  /*0610*/  @P1 LDG.E R13, [R4.64] ;  /* 0x0000000c040d1981 */ /* 0x000362000c1e1900 */
[----:B------:R-:W4:Y:S01]  /*0620*/  S2UR UR9, SR_CTAID.Y ;  /* 0x00000000000979c3 */ /* 0x000f220000002600 */
[----:B------:R-:W-:Y:S02]  /*0630*/  UMOV UR10, URZ ;  /* 0x0000003f000a7c82 */ /* 0x000fe40008000000 */
[----:B------:R-:W-:Y:S02]  /*0640*/  UMOV UR15, URZ ;  /* 0x0000003f000f7c82 */ /* 0x000fe40008000000 */
[----:B------:R-:W-:Y:S02]  /*0650*/  ULDC UR5, c[0x0][0x2ac] ;  /* 0x0000ab0000057ab9 */ /* 0x000fe40000000800 */
[----:B------:R-:W-:Y:S02]  /*0660*/  ULDC UR4, c[0x0][0x1d0] ;  /* 0x0000740000047ab9 */ /* 0x000fe40000000800 */
[----:B------:R-:W-:-:S02]  /*0670*/  UIMAD UR4, UR5, UR4, URZ ;  /* 0x00000004050472a4 */ /* 0x000fc4000f8e023f */
[----:B----4-:R-:W-:Y:S01]  /*0680*/  USHF.R.S32.HI UR8, URZ, 0x1f, UR9 ;  /* 0x0000001f3f087899 */ /* 0x010fe20008011409 */
[----:B--2---:R1:W2:Y:S08]  /*0690*/  @P2 R2UR UR10, R2 ;  /* 0x00000000020a23c2 */ /* 0x0042b000000e0000 */
[----:B---3--:R1:W3:Y:S02]  /*06a0*/  @P0 R2UR UR15, R0 ;  /* 0x00000000000f03c2 */ /* 0x0082e400000e0000 */
[----:B-123--:R-:W-:Y:S05]  /*06b0*/  @P1 BRA `(.L_x_21) ;  /* 0x0000004000001947 */ /* 0x00efea0003800000 */
[----:B------:R-:W-:Y:S05]  /*06c0*/  @!P0 BRA `(.L_x_21) ;  /* 0x0000003000008947 */ /* 0x000fea0003800000 */
[----:B------:R-:W2:Y:S04]  /*06d0*/  LDG.E R0, [R6.64] ;  /* 0x0000000c06007981 */ /* 0x000ea8000c1e1900 */
[----:B------:R-:W2:Y:S02]  /*06e0*/  LDG.E R2, [R6.64+0x4] ;  /* 0x0000040c06027981 */ /* 0x000ea4000c1e1900 */
[----:B--2--5:R-:W-:-:S02]  /*06f0*/  IADD3 R13, -R0, R2, RZ ;  /* 0x00000002000d7210 */ /* 0x024fc40007ffe1ff */
.L_x_21:
[----:B------:R-:W-:-:S04]  /*0700*/  ISETP.NE.U32.AND P0, PT, RZ, c[0x0][0x368], PT ;  /* 0x0000da00ff007a0c */ /* 0x000fc80003f05070 */
[----:B------:R-:W-:-:S13]  /*0710*/  ISETP.NE.AND.EX P0, PT, RZ, c[0x0][0x36c], PT, P0 ;  /* 0x0000db00ff007a0c */ /* 0x000fda0003f05300 */
[----:B------:R-:W-:Y:S05]  /*0720*/  @!P0 BRA `(.L_x_22) ;  /* 0x0000007000008947 */ /* 0x000fea0003800000 */
[----:B------:R-:W-:Y:S02]  /*0730*/  ULDC.64 UR4, c[0x0][0x368] ;  /* 0x0000da0000047ab9 */ /* 0x000fe40000000a00 */
[----:B------:R-:W-:-:S06]  /*0740*/  UIMAD.WIDE UR4, UR11, UR14, UR4 ;  /* 0x0000000e0b0472a5 */ /* 0x000fcc000f8e0204 */
[----:B------:R-:W-:Y:S02]  /*0750*/  MOV R2, UR4 ;  /* 0x0000000400027c02 */ /* 0x000fe40008000f00 */
[----:B------:R-:W-:-:S05]  /*0760*/  MOV R3, UR5 ;  /* 0x0000000500037c02 */ /* 0x000fca0008000f00 */
[----:B------:R-:W2:Y:S02]  /*0770*/  LDG.E R0, [R2.64] ;  /* 0x0000000c02007981 */ /* 0x000ea4000c1e1900 */
[----:B--2---:R1:W2:Y:S02]  /*0780*/  R2UR UR4, R0 ;  /* 0x00000000000473c2 */ /* 0x0042a400000e0000 */
[----:B-12---:R-:W-:Y:S05]  /*0790*/  BRA `(.L_x_23) ;  /* 0x000000c000007947 */ /* 0x006fea0003800000 */
.L_x_22:
[----:B------:R-:W-:-:S04]  /*07a0*/  ISETP.NE.U32.AND P0, PT, RZ, c[0x0][0x350], PT ;  /* 0x0000d400ff007a0c */ /* 0x000fc80003f05070 */
[----:B------:R-:W-:-:S13]  /*07b0*/  ISETP.NE.AND.EX P0, PT, RZ, c[0x0][0x354], PT, P0 ;  /* 0x0000d500ff007a0c */ /* 0x000fda0003f05300 */
[----:B------:R-:W-:Y:S05]  /*07c0*/  @!P0 BRA `(.L_x_23) ;  /* 0x0000009000008947 */ /* 0x000fea0003800000 */
[----:B------:R-:W-:Y:S02]  /*07d0*/  ULDC.64 UR4, c[0x0][0x350] ;  /* 0x0000d40000047ab9 */ /* 0x000fe40000000a00 */
[----:B------:R-:W-:-:S06]  /*07e0*/  UIMAD.WIDE UR4, UR11, UR14, UR4 ;  /* 0x0000000e0b0472a5 */ /* 0x000fcc000f8e0204 */
[----:B------:R-:W-:Y:S02]  /*07f0*/  MOV R2, UR4 ;  /* 0x0000000400027c02 */ /* 0x000fe40008000f00 */
[----:B------:R-:W-:-:S05]  /*0800*/  MOV R3, UR5 ;  /* 0x0000000500037c02 */ /* 0x000fca0008000f00 */
[----:B------:R-:W2:Y:S04]  /*0810*/  LDG.E R4, [R2.64] ;  /* 0x0000000c02047981 */ /* 0x000ea8000c1e1900 */
[----:B------:R-:W3:Y:S01]  /*0820*/  LDG.E R0, [R2.64+0x4] ;  /* 0x0000040c02007981 */ /* 0x000ee2000c1e1900 */
[----:B--2---:R-:W1:Y:S08]  /*0830*/  R2UR UR5, R4 ;  /* 0x00000000040573c2 */ /* 0x004e7000000e0000 */
[----:B---3--:R-:W1:Y:S02]  /*0840*/  R2UR UR4, R0 ;  /* 0x00000000000473c2 */ /* 0x008e6400000e0000 */
[----:B-1----:R-:W-:-:S06]  /*0850*/  UIADD3 UR4, -UR5, UR4, URZ ;  /* 0x0000000405047290 */ /* 0x002fcc000fffe13f */
.L_x_23:
[----:B------:R-:W-:Y:S01]  /*0860*/  UIADD3 UR7, -UR10, UR4, URZ ;  /* 0x000000040a077290 */ /* 0x000fe2000fffe13f */
[----:B------:R-:W-:Y:S01]  /*0870*/  PLOP3.LUT P2, PT, PT, PT, PT, 0x80, 0x0 ;  /* 0x000000000000781c */ /* 0x000fe20003f4f070 */
[----:B------:R-:W-:Y:S01]  /*0880*/  CS2R R10, SRZ ;  /* 0x00000000000a7805 */ /* 0x000fe2000001ff00 */
[----:B------:R-:W-:Y:S01]  /*0890*/  IMAD.MOV.U32 R130, RZ, RZ, RZ ;  /* 0x000000ffff827224 */ /* 0x000fe200078e00ff */
[----:B------:R-:W-:Y:S01]  /*08a0*/  UISETP.GE.AND UP0, UPT, UR7, 0x1, UPT ;  /* 0x000000010700788c */ /* 0x000fe2000bf06270 */
[----:B------:R-:W-:Y:S01]  /*08b0*/  CS2R R128, SRZ ;  /* 0x0000000000807805 */ /* 0x000fe2000001ff00 */
[----:B------:R-:W-:Y:S01]  /*08c0*/  UIADD3 UR4, UR7, 0x3f, URZ ;  /* 0x0000003f07047890 */ /* 0x000fe2000fffe03f */
[----:B------:R-:W-:Y:S01]  /*08d0*/  CS2R R14, SRZ ;  /* 0x00000000000e7805 */ /* 0x000fe2000001ff00 */
[----:B------:R-:W-:Y:S01]  /*08e0*/  IMAD.MOV.U32 R126, RZ, RZ, RZ ;  /* 0x000000ffff7e7224 */ /* 0x000fe200078e00ff */
[----:B------:R-:W-:Y:S01]  /*08f0*/  CS2R R124, SRZ ;  /* 0x00000000007c7805 */ /* 0x000fe2000001ff00 */
[----:B------:R-:W-:Y:S01]  /*0900*/  PLOP3.LUT P0, PT, PT, PT, UP0, 0x80, 0x0 ;  /* 0x000000000000781c */ /* 0x000fe20003f0f008 */
[----:B------:R-:W-:Y:S01]  /*0910*/  USHF.R.S32.HI UR6, URZ, 0x1f, UR4 ;  /* 0x0000001f3f067899 */ /* 0x000fe20008011404 */
[----:B------:R-:W-:Y:S01]  /*0920*/  MOV R122, RZ ;  /* 0x000000ff007a7202 */ /* 0x000fe20000000f00 */
[----:B------:R-:W-:Y:S01]  /*0930*/  CS2R R120, SRZ ;  /* 0x0000000000787805 */ /* 0x000fe2000001ff00 */
[----:B------:R-:W-:Y:S01]  /*0940*/  CS2R R118, SRZ ;  /* 0x0000000000767805 */ /* 0x000fe2000001ff00 */
[----:B------:R-:W-:Y:S01]  /*0950*/  ULEA.HI UR6, UR6, UR4, URZ, 0x6 ;  /* 0x0000000406067291 */ /* 0x000fe2000f8f303f */
[----:B------:R-:W-:Y:S01]  /*0960*/  CS2R R116, SRZ ;  /* 0x0000000000747805 */ /* 0x000fe2000001ff00 */
[----:B------:R-:W-:Y:S01]  /*0970*/  CS2R R16, SRZ ;  /* 0x0000000000107805 */ /* 0x000fe2000001ff00 */
[----:B------:R-:W-:Y:S01]  /*0980*/  IMAD.MOV.U32 R114, RZ, RZ, RZ ;  /* 0x000000ffff727224 */ /* 0x000fe200078e00ff */
[----:B------:R-:W-:Y:S01]  /*0990*/  CS2R R112, SRZ ;  /* 0x0000000000707805 */ /* 0x000fe2000001ff00 */
[----:B------:R-:W-:Y:S01]  /*09a0*/  CS2R R18, SRZ ;  /* 0x0000000000127805 */ /* 0x000fe2000001ff00 */
[----:B------:R-:W-:Y:S01]  /*09b0*/  MOV R110, RZ ;  /* 0x000000ff006e7202 */ /* 0x000fe20000000f00 */
[----:B------:R-:W-:Y:S01]  /*09c0*/  CS2R R108, SRZ ;  /* 0x00000000006c7805 */ /* 0x000fe2000001ff00 */
[----:B------:R-:W-:Y:S01]  /*09d0*/  CS2R R106, SRZ ;  /* 0x00000000006a7805 */ /* 0x000fe2000001ff00 */
[----:B------:R-:W-:Y:S01]  /*09e0*/  CS2R R20, SRZ ;  /* 0x0000000000147805 */ /* 0x000fe2000001ff00 */
[----:B------:R-:W-:Y:S01]  /*09f0*/  IMAD.MOV.U32 R104, RZ, RZ, RZ ;  /* 0x000000ffff687224 */ /* 0x000fe200078e00ff */
[----:B------:R-:W-:Y:S01]  /*0a00*/  CS2R R102, SRZ ;  /* 0x0000000000667805 */ /* 0x000fe2000001ff00 */
[----:B------:R-:W-:Y:S01]  /*0a10*/  MOV R23, RZ ;  /* 0x000000ff00177202 */ /* 0x000fe20000000f00 */
[----:B------:R-:W-:Y:S01]  /*0a20*/  IMAD.MOV.U32 R100, RZ, RZ, RZ ;  /* 0x000000ffff647224 */ /* 0x000fe200078e00ff */
[----:B------:R-:W-:Y:S01]  /*0a30*/  CS2R R98, SRZ ;  /* 0x0000000000627805 */ /* 0x000fe2000001ff00 */
[----:B------:R-:W-:Y:S01]  /*0a40*/  CS2R R24, SRZ ;  /* 0x0000000000187805 */ /* 0x000fe2000001ff00 */
[----:B------:R-:W-:Y:S01]  /*0a50*/  MOV R96, RZ ;  /* 0x000000ff00607202 */ /* 0x000fe20000000f00 */
[----:B------:R-:W-:Y:S01]  /*0a60*/  CS2R R94, SRZ ;  /* 0x00000000005e7805 */ /* 0x000fe2000001ff00 */
        /* <DEDUP_REMOVED lines=27> */
[----:B------:R-:W-:Y:S01]  /*0c20*/  CS2R R46, SRZ ;  /* 0x00000000002e7805 */ /* 0x000fe2000001ff00 */
[----:B------:R-:W-:Y:S01]  /*0c30*/  CS2R R8, SRZ ;  /* 0x0000000000087805 */ /* 0x000fe2000001ff00 */
[----:B------:R-:W-:Y:S01]  /*0c40*/  CS2R R42, SRZ ;  /* 0x00000000002a7805 */ /* 0x000fe2000001ff00 */
[----:B------:R-:W-:Y:S01]  /*0c50*/  IMAD.MOV.U32 R41, RZ, RZ, RZ ;  /* 0x000000ffff297224 */ /* 0x000fe200078e00ff */
        /* <DEDUP_REMOVED lines=19> */
[----:B------:R-:W-:Y:S05]  /*0d90*/  @!P0 BRA `(.L_x_24) ;  /* 0x0000955000008947 */ /* 0x000fea0003800000 */
[----:B------:R-:W-:Y:S02]  /*0da0*/  ULDC.64 UR4, c[0x0][0x340] ;  /* 0x0000d00000047ab9 */ /* 0x000fe40000000a00 */
[----:B------:R-:W-:-:S04]  /*0db0*/  UISETP.NE.U32.AND UP0, UPT, URZ, UR4, UPT ;  /* 0x000000043f00728c */ /* 0x000fc8000bf05070 */
[----:B------:R-:W-:-:S03]  /*0dc0*/  UISETP.NE.AND.EX UP0, UPT, URZ, UR5, UPT, UP0 ;  /* 0x000000053f00728c */ /* 0x000fc6000bf05300 */
[----:B------:R-:W-:-:S03]  /*0dd0*/  ULDC.64 UR4, c[0x0][0x340] ;  /* 0x0000d00000047ab9 */ /* 0x000fc60000000a00 */
[----:B------:R-:W-:-:S05]  /*0de0*/  PLOP3.LUT P0, PT, PT, PT, UP0, 0x80, 0x0 ;  /* 0x000000000000781c */ /* 0x000fca0003f0f008 */
[----:B------:R-:W-:-:S06]  /*0df0*/  @UP0 UIMAD.WIDE UR4, UR11, UR14, UR4 ;  /* 0x0000000e0b0402a5 */ /* 0x000fcc000f8e0204 */
[----:B------:R-:W-:Y:S02]  /*0e00*/  IMAD.U32 R2, RZ, RZ, UR4 ;  /* 0x00000004ff027e24 */ /* 0x000fe4000f8e00ff */
[----:B------:R-:W-:Y:S01]  /*0e10*/  IMAD.U32 R3, RZ, RZ, UR5 ;  /* 0x00000005ff037e24 */ /* 0x000fe2000f8e00ff */
[----:B------:R-:W-:Y:S01]  /*0e20*/  SHF.R.S32.HI R32, RZ, 0x1f, R85 ;  /* 0x0000001fff207819 */ /* 0x000fe20000011455 */
[----:B------:R-:W-:Y:S01]  /*0e30*/  USHF.R.S32.HI UR6, URZ, 0x6, UR6 ;  /* 0x000000063f067899 */ /* 0x000fe20008011406 */
[----:B------:R-:W-:Y:S01]  /*0e40*/  IMAD.MOV.U32 R88, RZ, RZ, c[0x0][0x2b8] ;  /* 0x0000ae00ff587624 */ /* 0x000fe200078e00ff */
[----:B------:R-:W-:Y:S01]  /*0e50*/  ULDC.64 UR4, c[0x0][0x2b0] ;  /* 0x0000ac0000047ab9 */ /* 0x000fe20000000a00 */
[----:B------:R-:W-:Y:S01]  /*0e60*/  LEA.HI R18, R32, R85, RZ, 0x3 ;  /* 0x0000005520127211 */ /* 0x000fe200078f18ff */
[----:B------:R-:W2:Y:S01]  /*0e70*/  @P0 LDG.E R0, [R2.64] ;  /* 0x0000000c02000981 */ /* 0x000ea2000c1e1900 */
[----:B------:R-:W-:-:S03]  /*0e80*/  IMAD.MOV.U32 R19, RZ, RZ, RZ ;  /* 0x000000ffff137224 */ /* 0x000fc600078e00ff */
[----:B------:R-:W-:Y:S01]  /*0e90*/  BAR.SYNC.DEFER_BLOCKING 0x0 ;  /* 0x0000000000007b1d */ /* 0x000fe20000010000 */
[----:B------:R-:W-:Y:S02]  /*0ea0*/  SHF.R.S32.HI R21, RZ, 0x3, R18 ;  /* 0x00000003ff157819 */ /* 0x000fe40000011412 */
[----:B------:R-:W-:-:S03]  /*0eb0*/  ISETP.NE.AND P1, PT, R88, 0x1, PT ;  /* 0x000000015800780c */ /* 0x000fc60003f25270 */
[----:B------:R-:W1:Y:S01]  /*0ec0*/  S2R R17, SR_CTAID.X ;  /* 0x0000000000117919 */ /* 0x000e620000002500 */
[----:B------:R-:W-:Y:S01]  /*0ed0*/  USEL UR19, UR11, URZ, !UP1 ;  /* 0x0000003f0b137287 */ /* 0x000fe2000c800000 */
[----:B-----5:R-:W-:Y:S01]  /*0ee0*/  IMAD R13, R13, c[0x0][0x2c4], RZ ;  /* 0x0000b1000d0d7a24 */ /* 0x020fe200078e02ff */
[----:B--2---:R2:W3:Y:S02]  /*0ef0*/  @P0 R2UR UR18, R0 ;  /* 0x00000000001203c2 */ /* 0x0044e400000e0000 */
[----:B---3--:R-:W-:Y:S02]  /*0f00*/  @!UP0 UMOV UR18, UR11 ;  /* 0x0000000b00128c82 */ /* 0x008fe40008000000 */
[----:B------:R-:W-:Y:S02]  /*0f10*/  USHF.R.S32.HI UR14, URZ, 0x1f, UR18 ;  /* 0x0000001f3f0e7899 */ /* 0x000fe40008011412 */
[----:B------:R-:W-:Y:S02]  /*0f20*/  UIMAD.WIDE.U32 UR16, UR18, UR4, URZ ;  /* 0x00000004121072a5 */ /* 0x000fe4000f8e003f */
[----:B------:R-:W-:-:S04]  /*0f30*/  UIMAD UR14, UR14, UR4, URZ ;  /* 0x000000040e0e72a4 */ /* 0x000fc8000f8e023f */
[----:B------:R-:W-:Y:S01]  /*0f40*/  UIMAD UR14, UR18, UR5, UR14 ;  /* 0x00000005120e72a4 */ /* 0x000fe2000f8e020e */
[----:B--2---:R-:W-:-:S03]  /*0f50*/  LOP3.LUT R0, R18, 0xfffffff8, RZ, 0xc0, !PT ;  /* 0xfffffff812007812 */ /* 0x004fc600078ec0ff */
[----:B------:R-:W-:Y:S02]  /*0f60*/  UIADD3 UR14, UR17, UR14, URZ ;  /* 0x0000000e110e7290 */ /* 0x000fe4000fffe03f */
[----:B------:R-:W-:Y:S01]  /*0f70*/  USHF.R.S32.HI UR18, URZ, 0x1f, UR15 ;  /* 0x0000001f3f127899 */ /* 0x000fe2000801140f */
[----:B------:R-:W-:Y:S01]  /*0f80*/  IMAD.IADD R20, R85, 0x1, -R0 ;  /* 0x0000000155147824 */ /* 0x000fe200078e0a00 */
[----:B------:R-:W-:Y:S01]  /*0f90*/  ULDC.64 UR4, c[0x0][0x178] ;  /* 0x00005e0000047ab9 */ /* 0x000fe20000000a00 */
[----:B------:R-:W-:Y:S02]  /*0fa0*/  IMAD.U32 R0, RZ, RZ, UR6 ;  /* 0x00000006ff007e24 */ /* 0x000fe4000f8e00ff */
[----:B------:R-:W-:-:S04]  /*0fb0*/  IMAD R87, R20, 0x20, R21 ;  /* 0x0000002014577824 */ /* 0x000fc800078e0215 */
[--C-:B------:R-:W-:Y:S01]  /*0fc0*/  IMAD R0, R0, 0x40, R87.reuse ;  /* 0x0000004000007824 */ /* 0x100fe200078e0257 */
[----:B------:R-:W-:Y:S02]  /*0fd0*/  UIMAD UR18, UR18, UR4, URZ ;  /* 0x00000004121272a4 */ /* 0x000fe4000f8e023f */
[----:B------:R-:W-:Y:S01]  /*0fe0*/  UIMAD.WIDE.U32 UR20, UR15, UR4, URZ ;  /* 0x000000040f1472a5 */ /* 0x000fe2000f8e003f */
[----:B-1----:R-:W-:Y:S01]  /*0ff0*/  IMAD R4, R17, 0x80, R87 ;  /* 0x0000008011047824 */ /* 0x002fe200078e0257 */
[----:B------:R-:W-:Y:S01]  /*1000*/  IADD3 R0, R0, -0x40, RZ ;  /* 0xffffffc000007810 */ /* 0x000fe20007ffe0ff */
[----:B------:R-:W-:Y:S01]  /*1010*/  IMAD.SHL.U32 R133, R20, 0x8, RZ ;  /* 0x0000000814857824 */ /* 0x000fe200078e00ff */
[----:B------:R-:W-:Y:S02]  /*1020*/  STL [R1+0x84], R87 ;  /* 0x0000845701007387 */ /* 0x000fe40000100800 */
[C---:B------:R-:W-:Y:S02]  /*1030*/  ISETP.GE.AND P0, PT, R0.reuse, UR7, PT ;  /* 0x0000000700007c0c */ /* 0x040fe4000bf06270 */
[----:B------:R-:W-:-:S02]  /*1040*/  IADD3 R16, R0, UR10, RZ ;  /* 0x0000000a00107c10 */ /* 0x000fc4000fffe0ff */
[----:B------:R-:W-:-:S03]  /*1050*/  ISETP.GT.OR P0, PT, R87, 0x3f, P0 ;  /* 0x0000003f5700780c */ /* 0x000fc60000704670 */
[----:B------:R-:W-:-:S04]  /*1060*/  @P1 IMAD.HI.U32 R0, R16, c[0x0][0x2bc], RZ ;  /* 0x0000af0010001a27 */ /* 0x000fc800078e00ff */
[----:B------:R-:W-:Y:S01]  /*1070*/  IMAD.MOV.U32 R12, RZ, RZ, R16 ;  /* 0x000000ffff0c7224 */ /* 0x000fe200078e0010 */
[----:B------:R-:W-:-:S05]  /*1080*/  @P1 SHF.R.U32.HI R12, RZ, c[0x0][0x2c0], R0 ;  /* 0x0000b000ff0c1a19 */ /* 0x000fca0000011600 */
[----:B------:R-:W-:-:S04]  /*1090*/  @!P0 IADD3 R0, P2, R12, UR16, RZ ;  /* 0x000000100c008c10 */ /* 0x000fc8000ff5e0ff */
[----:B------:R-:W-:Y:S02]  /*10a0*/  @!P0 LEA R2, P1, R0, c[0x0][0x2a0], 0x2 ;  /* 0x0000a80000028a11 */ /* 0x000fe400078210ff */
[----:B------:R-:W-:-:S04]  /*10b0*/  @!P0 LEA.HI.X.SX32 R3, R12, UR14, 0x1, P2 ;  /* 0x0000000e0c038c11 */ /* 0x000fc800090f0eff */
[----:B------:R-:W-:-:S05]  /*10c0*/  @!P0 LEA.HI.X R3, R0, c[0x0][0x2a4], R3, 0x2, P1 ;  /* 0x0000a90000038a11 */ /* 0x000fca00008f1403 */
[----:B------:R1:W2:Y:S01]  /*10d0*/  @!P0 LDG.E R19, [R2.64] ;  /* 0x0000000c02138981 */ /* 0x0002a2000c1e1900 */
[----:B------:R-:W-:Y:S01]  /*10e0*/  IMAD.MOV.U32 R0, RZ, RZ, c[0x0][0x2c4] ;  /* 0x0000b100ff007624 */ /* 0x000fe200078e00ff */
[----:B------:R-:W-:Y:S01]  /*10f0*/  UIMAD UR18, UR15, UR5, UR18 ;  /* 0x000000050f1272a4 */ /* 0x000fe2000f8e0212 */
[----:B------:R-:W-:Y:S01]  /*1100*/  IMAD R17, R17, 0x80, R21 ;  /* 0x0000008011117824 */ /* 0x000fe200078e0215 */
[C---:B------:R-:W-:Y:S01]  /*1110*/  IADD3 R52, R133.reuse, 0x40, RZ ;  /* 0x0000004085347810 */ /* 0x040fe20007ffe0ff */
[----:B------:R-:W-:Y:S01]  /*1120*/  ULDC.64 UR4, c[0x0][0x1b8] ;  /* 0x00006e0000047ab9 */ /* 0x000fe20000000a00 */
[----:B------:R-:W-:Y:S01]  /*1130*/  ISETP.NE.AND P0, PT, R0, 0x1, PT ;  /* 0x000000010000780c */ /* 0x000fe20003f05270 */
[----:B------:R-:W-:Y:S01]  /*1140*/  UIADD3 UR21, UR21, UR18, URZ ;  /* 0x0000001215157290 */ /* 0x000fe2000fffe03f */
[----:B------:R-:W-:Y:S01]  /*1150*/  IMAD.MOV.U32 R0, RZ, RZ, R4 ;  /* 0x000000ffff007224 */ /* 0x000fe200078e0004 */
[----:B------:R-:W-:Y:S01]  /*1160*/  UIMAD UR15, UR8, UR4, URZ ;  /* 0x00000004080f72a4 */ /* 0x000fe2000f8e023f */
[C---:B------:R-:W-:Y:S01]  /*1170*/  IADD3 R53, R133.reuse, 0x80, RZ ;  /* 0x0000008085357810 */ /* 0x040fe20007ffe0ff */
[----:B------:R-:W-:Y:S01]  /*1180*/  USHF.R.S32.HI UR18, URZ, 0x1f, UR11 ;  /* 0x0000001f3f127899 */ /* 0x000fe2000801140b */
[C---:B------:R-:W-:Y:S01]  /*1190*/  IADD3 R23, R133.reuse, 0xc0, RZ ;  /* 0x000000c085177810 */ /* 0x040fe20007ffe0ff */
[----:B------:R-:W-:Y:S01]  /*11a0*/  UIMAD UR15, UR9, UR5, UR15 ;  /* 0x00000005090f72a4 */ /* 0x000fe2000f8e020f */
[----:B------:R-:W-:Y:S01]  /*11b0*/  ISETP.GE.AND P4, PT, R133, c[0x0][0x198], PT ;  /* 0x0000660085007a0c */ /* 0x000fe20003f86270 */
[----:B------:R-:W-:Y:S01]  /*11c0*/  UIMAD.WIDE.U32 UR20, UR9, UR4, UR20 ;  /* 0x00000004091472a5 */ /* 0x000fe2000f8e0014 */
[----:B------:R-:W-:Y:S01]  /*11d0*/  ISETP.GE.AND P3, PT, R52, c[0x0][0x198], PT ;  /* 0x0000660034007a0c */ /* 0x000fe20003f66270 */
[----:B------:R-:W-:Y:S01]  /*11e0*/  USEL UR18, UR18, URZ, !UP1 ;  /* 0x0000003f12127287 */ /* 0x000fe2000c800000 */
[----:B------:R-:W-:Y:S01]  /*11f0*/  ISETP.GE.AND P2, PT, R53, c[0x0][0x198], PT ;  /* 0x0000660035007a0c */ /* 0x000fe20003f46270 */
[----:B------:R-:W-:Y:S01]  /*1200*/  ULDC.64 UR4, c[0x0][0x1c0] ;  /* 0x0000700000047ab9 */ /* 0x000fe20000000a00 */
[----:B------:R-:W-:Y:S01]  /*1210*/  ISETP.GE.AND P5, PT, R23, c[0x0][0x198], PT ;  /* 0x0000660017007a0c */ /* 0x000fe20003fa6270 */
[----:B------:R-:W-:Y:S01]  /*1220*/  UIMAD UR18, UR18, UR4, URZ ;  /* 0x00000004121272a4 */ /* 0x000fe2000f8e023f */
[----:B------:R-:W-:Y:S01]  /*1230*/  LOP3.LUT P6, RZ, R20, 0x2, RZ, 0xc0, !PT ;  /* 0x0000000214ff7812 */ /* 0x000fe200078cc0ff */
[----:B------:R-:W-:Y:S01]  /*1240*/  UIADD3 UR21, UR21, UR15, URZ ;  /* 0x0000000f15157290 */ /* 0x000fe2000fffe03f */
[----:B------:R-:W-:Y:S01]  /*1250*/  LEA.HI R84, R32, R85, RZ, 0x5 ;  /* 0x0000005520547211 */ /* 0x000fe200078f28ff */
[----:B-1----:R-:W-:Y:S01]  /*1260*/  @P0 IMAD.HI.U32 R2, R4, c[0x0][0x2c8], RZ ;  /* 0x0000b20004020a27 */ /* 0x002fe200078e00ff */
[----:B------:R-:W-:-:S02]  /*1270*/  UIMAD UR5, UR19, UR5, UR18 ;  /* 0x00000005130572a4 */ /* 0x000fc4000f8e0212 */
[----:B------:R-:W-:Y:S01]  /*1280*/  UIMAD.WIDE.U32 UR20, UR19, UR4, UR20 ;  /* 0x00000004131472a5 */ /* 0x000fe2000f8e0014 */
[----:B------:R-:W-:Y:S01]  /*1290*/  IMAD.SHL.U32 R232, R84, 0x20, RZ ;  /* 0x0000002054e87824 */ /* 0x000fe200078e00ff */
[----:B------:R-:W-:Y:S01]  /*12a0*/  @P0 SHF.R.U32.HI R0, RZ, c[0x0][0x2cc], R2 ;  /* 0x0000b300ff000a19 */ /* 0x000fe20000011602 */
[----:B------:R-:W-:Y:S02]  /*12b0*/  UISETP.GE.AND UP0, UPT, UR7, 0x41, UPT ;  /* 0x000000410700788c */ /* 0x000fe4000bf06270 */
[----:B------:R-:W-:Y:S01]  /*12c0*/  UIADD3 UR5, UR21, UR5, URZ ;  /* 0x0000000515057290 */ /* 0x000fe2000fffe03f */
[--C-:B------:R-:W-:Y:S01]  /*12d0*/  SHF.R.S32.HI R6, RZ, 0x1f, R0.reuse ;  /* 0x0000001fff067819 */ /* 0x100fe20000011400 */
[----:B------:R-:W-:Y:S01]  /*12e0*/  IMAD.MOV R5, RZ, RZ, -R0 ;  /* 0x000000ffff057224 */ /* 0x000fe200078e0a00 */
[----:B------:R-:W-:Y:S01]  /*12f0*/  LOP3.LUT R232, R232, 0x7ffffc00, RZ, 0xc0, !PT ;  /* 0x7ffffc00e8e87812 */ /* 0x000fe200078ec0ff */
[----:B------:R-:W-:Y:S02]  /*1300*/  IMAD.U32 R3, RZ, RZ, UR21 ;  /* 0x00000015ff037e24 */ /* 0x000fe4000f8e00ff */
[----:B------:R-:W-:-:S02]  /*1310*/  IMAD.U32 R2, RZ, RZ, UR20 ;  /* 0x00000014ff027e24 */ /* 0x000fc4000f8e00ff */
[----:B------:R-:W-:Y:S01]  /*1320*/  IMAD.U32 R3, RZ, RZ, UR5 ;  /* 0x00000005ff037e24 */ /* 0x000fe2000f8e00ff */
[----:B------:R-:W-:Y:S01]  /*1330*/  ULDC.64 UR4, c[0x0][0x1e8] ;  /* 0x00007a0000047ab9 */ /* 0x000fe20000000a00 */
[----:B------:R-:W-:Y:S01]  /*1340*/  IMAD R6, R6, c[0x0][0x1b0], RZ ;  /* 0x00006c0006067a24 */ /* 0x000fe200078e02ff */
[----:B------:R-:W-:Y:S01]  /*1350*/  UIMAD UR15, UR8, UR4, URZ ;  /* 0x00000004080f72a4 */ /* 0x000fe2000f8e023f */
[----:B------:R-:W-:Y:S01]  /*1360*/  IMAD R4, R5, c[0x0][0x2c4], R4 ;  /* 0x0000b10005047a24 */ /* 0x000fe200078e0204 */
[----:B------:R-:W-:Y:S01]  /*1370*/  UIMAD.WIDE.U32 UR18, UR9, UR4, URZ ;  /* 0x00000004091272a5 */ /* 0x000fe2000f8e003f */
[C---:B------:R-:W-:Y:S01]  /*1380*/  IMAD R5, R0.reuse, c[0x0][0x1b4], R6 ;  /* 0x00006d0000057a24 */ /* 0x040fe200078e0206 */
[----:B------:R-:W-:Y:S01]  /*1390*/  UIMAD UR15, UR9, UR5, UR15 ;  /* 0x00000005090f72a4 */ /* 0x000fe2000f8e020f */
[----:B------:R-:W-:Y:S01]  /*13a0*/  IMAD.WIDE.U32 R2, R0, c[0x0][0x1b0], R2 ;  /* 0x00006c0000027a25 */ /* 0x000fe200078e0002 */
[----:B------:R-:W-:Y:S01]  /*13b0*/  SHF.R.S32.HI R0, RZ, 0x1f, R4 ;  /* 0x0000001fff007819 */ /* 0x000fe20000011404 */
[----:B------:R-:W-:-:S02]  /*13c0*/  ULDC.64 UR4, c[0x0][0x210] ;  /* 0x0000840000047ab9 */ /* 0x000fc40000000a00 */
[----:B------:R-:W-:Y:S01]  /*13d0*/  IMAD.IADD R3, R3, 0x1, R5 ;  /* 0x0000000103037824 */ /* 0x000fe200078e0205 */
[----:B------:R-:W-:Y:S01]  /*13e0*/  UIADD3 UR15, UR19, UR15, URZ ;  /* 0x0000000f130f7290 */ /* 0x000fe2000fffe03f */
[----:B------:R-:W-:Y:S01]  /*13f0*/  IMAD R0, R0, c[0x0][0x1a8], RZ ;  /* 0x00006a0000007a24 */ /* 0x000fe200078e02ff */
[----:B------:R-:W-:Y:S01]  /*1400*/  UIMAD.WIDE.U32 UR20, UR9, UR4, URZ ;  /* 0x00000004091472a5 */ /* 0x000fe2000f8e003f */
[----:B------:R-:W-:Y:S01]  /*1410*/  IMAD.SHL.U32 R5, R21, 0x40, RZ ;  /* 0x0000004015057824 */ /* 0x000fe200078e00ff */
[----:B------:R-:W-:Y:S01]  /*1420*/  UIMAD UR4, UR8, UR4, URZ ;  /* 0x00000004080472a4 */ /* 0x000fe2000f8e023f */
[C---:B------:R-:W-:Y:S02]  /*1430*/  IMAD R6, R4.reuse, c[0x0][0x1ac], R0 ;  /* 0x00006b0004067a24 */ /* 0x040fe400078e0200 */
[----:B------:R-:W-:Y:S01]  /*1440*/  IMAD.WIDE.U32 R2, R4, c[0x0][0x1a8], R2 ;  /* 0x00006a0004027a25 */ /* 0x000fe200078e0002 */
[----:B------:R-:W-:Y:S01]  /*1450*/  LOP3.LUT R0, R5, 0x1c0, RZ, 0xc0, !PT ;  /* 0x000001c005007812 */ /* 0x000fe200078ec0ff */
[----:B------:R-:W-:-:S02]  /*1460*/  UIMAD UR5, UR9, UR5, UR4 ;  /* 0x00000005090572a4 */ /* 0x000fc4000f8e0204 */
[----:B------:R-:W-:Y:S01]  /*1470*/  ULEA UR4, UR6, 0xffffffc0, 0x6 ;  /* 0xffffffc006047891 */ /* 0x000fe2000f8e303f */
[----:B------:R-:W-:Y:S01]  /*1480*/  SHF.R.U32.HI R5, RZ, 0x3, R0 ;  /* 0x00000003ff057819 */ /* 0x000fe20000011600 */
[----:B------:R-:W-:Y:S01]  /*1490*/  UIADD3 UR5, UR21, UR5, URZ ;  /* 0x0000000515057290 */ /* 0x000fe2000fffe03f */
[----:B------:R-:W-:Y:S01]  /*14a0*/  LOP3.LUT R4, R0, 0x38, R133, 0xf8, !PT ;  /* 0x0000003800047812 */ /* 0x000fe200078ef885 */
[----:B------:R-:W-:Y:S01]  /*14b0*/  IMAD.IADD R0, R3, 0x1, R6 ;  /* 0x0000000103007824 */ /* 0x000fe200078e0206 */
[----:B------:R-:W-:Y:S01]  /*14c0*/  LEA R15, P0, R2, c[0x0][0x160], 0x1 ;  /* 0x00005800020f7a11 */ /* 0x000fe200078008ff */
[----:B------:R-:W-:Y:S01]  /*14d0*/  UIADD3 UR4, UR7, -UR4, URZ ;  /* 0x8000000407047290 */ /* 0x000fe2000fffe03f */
[----:B------:R-:W-:Y:S02]  /*14e0*/  LEA.HI R3, R32, R85, RZ, 0x6 ;  /* 0x0000005520037211 */ /* 0x000fe400078f30ff */
[----:B------:R-:W-:Y:S02]  /*14f0*/  LEA.HI.X R14, R2, c[0x0][0x164], R0, 0x1, P0 ;  /* 0x00005900020e7a11 */ /* 0x000fe400000f0c00 */
[----:B------:R-:W-:Y:S01]  /*1500*/  SHFL.IDX PT, R2, R15, RZ, 0x181f ;  /* 0x00181fff0f027589 */ /* 0x000fe200000e0000 */
[----:B------:R-:W-:Y:S01]  /*1510*/  IMAD.SHL.U32 R0, R3, 0x8, RZ ;  /* 0x0000000803007824 */ /* 0x000fe200078e00ff */
[----:B------:R-:W-:-:S02]  /*1520*/  LOP3.LUT R4, R4, R5, RZ, 0x3c, !PT ;  /* 0x0000000504047212 */ /* 0x000fc400078e3cff */
[----:B------:R-:W1:Y:S01]  /*1530*/  SHFL.IDX PT, R3, R14, RZ, 0x181f ;  /* 0x00181fff0e037589 */ /* 0x000e6200000e0000 */
[----:B------:R-:W-:Y:S02]  /*1540*/  ISETP.GE.AND P0, PT, R17, R13, PT ;  /* 0x0000000d1100720c */ /* 0x000fe40003f06270 */
[----:B------:R-:W-:Y:S02]  /*1550*/  LOP3.LUT R6, R4, 0xfffffe00, R0, 0xf8, !PT ;  /* 0xfffffe0004067812 */ /* 0x000fe400078ef800 */
[----:B------:R-:W-:Y:S02]  /*1560*/  SHF.R.S32.HI R5, RZ, 0x1f, R52 ;  /* 0x0000001fff057819 */ /* 0x000fe40000011434 */
[----:B------:R-:W-:Y:S01]  /*1570*/  SHF.R.S32.HI R4, RZ, 0x1f, R53 ;  /* 0x0000001fff047819 */ /* 0x000fe20000011435 */
[----:B------:R-:W-:Y:S01]  /*1580*/  IMAD.SHL.U32 R86, R6, 0x2, RZ ;  /* 0x0000000206567824 */ /* 0x000fe200078e00ff */
[----:B------:R-:W-:Y:S02]  /*1590*/  SHF.R.S32.HI R0, RZ, 0x1f, R23 ;  /* 0x0000001fff007819 */ /* 0x000fe40000011417 */
[----:B------:R-:W-:-:S02]  /*15a0*/  LEA.HI R5, R5, R52, RZ, 0x3 ;  /* 0x0000003405057211 */ /* 0x000fc400078f18ff */
[----:B------:R-:W-:Y:S02]  /*15b0*/  LEA.HI R4, R4, R53, RZ, 0x3 ;  /* 0x0000003504047211 */ /* 0x000fe400078f18ff */
[----:B------:R-:W-:Y:S02]  /*15c0*/  LEA.HI R0, R0, R23, RZ, 0x3 ;  /* 0x0000001700007211 */ /* 0x000fe400078f18ff */
[----:B------:R-:W-:Y:S02]  /*15d0*/  LOP3.LUT R134, R5, 0xfffffff8, RZ, 0xc0, !PT ;  /* 0xfffffff805867812 */ /* 0x000fe400078ec0ff */
[----:B------:R-:W-:Y:S01]  /*15e0*/  LOP3.LUT R176, R4, 0xfffffff8, RZ, 0xc0, !PT ;  /* 0xfffffff804b07812 */ /* 0x000fe200078ec0ff */
[----:B------:R-:W-:Y:S01]  /*15f0*/  SHFL.IDX PT, R5, R14, 0x1, 0x181f ;  /* 0x00381f000e057f89 */ /* 0x000fe200000e0000 */
[----:B------:R-:W-:Y:S02]  /*1600*/  LOP3.LUT R177, R0, 0xfffffff8, RZ, 0xc0, !PT ;  /* 0xfffffff800b17812 */ /* 0x000fe400078ec0ff */
[----:B------:R-:W-:Y:S01]  /*1610*/  IADD3 R0, R17, 0x20, RZ ;  /* 0x0000002011007810 */ /* 0x000fe20007ffe0ff */
[----:B------:R-:W3:Y:S01]  /*1620*/  SHFL.IDX PT, R4, R15, 0x1, 0x181f ;  /* 0x00381f000f047f89 */ /* 0x000ee200000e0000 */
[----:B-1----:R-:W-:Y:S01]  /*1630*/  @!P0 IMAD.WIDE R10, R133, 0x2, R2 ;  /* 0x00000002850a8825 */ /* 0x002fe200078e0202 */
[----:B------:R-:W-:-:S02]  /*1640*/  IADD3 R21, -R21, UR4, RZ ;  /* 0x0000000415157c10 */ /* 0x000fc4000fffe1ff */
[----:B------:R-:W-:Y:S01]  /*1650*/  SHF.R.S32.HI R178, RZ, 0x1f, R134 ;  /* 0x0000001fffb27819 */ /* 0x000fe20000011486 */
[----:B------:R-:W-:Y:S01]  /*1660*/  @!P0 IMAD.WIDE R8, R134, 0x2, R2 ;  /* 0x0000000286088825 */ /* 0x000fe200078e0202 */
[----:B------:R1:W-:Y:S01]  /*1670*/  @!P0 LDGSTS.E.BYPASS.LTC128B.128 [R86+0x100], [R10.64], !P4 ;  /* 0x001000000a568fae */ /* 0x0003e2000e101d4c */
[----:B------:R-:W-:Y:S02]  /*1680*/  SHF.R.S32.HI R179, RZ, 0x1f, R176 ;  /* 0x0000001fffb37819 */ /* 0x000fe400000114b0 */
[--C-:B------:R-:W-:Y:S01]  /*1690*/  @!P0 IMAD.WIDE R6, R176, 0x2, R2.reuse ;  /* 0x00000002b0068825 */ /* 0x100fe200078e0202 */
[----:B------:R3:W-:Y:S03]  /*16a0*/  @!P0 LDGSTS.E.BYPASS.LTC128B.128 [R86+0x4100], [R8.64], !P3 ;  /* 0x0410000008568fae */ /* 0x0007e6000d901d4c */
[----:B------:R-:W-:Y:S01]  /*16b0*/  @!P0 IMAD.WIDE R2, R177, 0x2, R2 ;  /* 0x00000002b1028825 */ /* 0x000fe200078e0202 */
[----:B------:R4:W-:Y:S04]  /*16c0*/  @!P0 LDGSTS.E.BYPASS.LTC128B.128 [R86+0x8100], [R6.64], !P2 ;  /* 0x0810000006568fae */ /* 0x0009e8000d101d4c */
[----:B------:R4:W-:Y:S01]  /*16d0*/  @!P0 LDGSTS.E.BYPASS.LTC128B.128 [R86+0xc100], [R2.64], !P5 ;  /* 0x0c10000002568fae */ /* 0x0009e2000e901d4c */
[----:B------:R-:W-:Y:S01]  /*16e0*/  ISETP.GE.AND P0, PT, R0, R13, PT ;  /* 0x0000000d0000720c */ /* 0x000fe20003f06270 */
[----:B------:R-:W-:-:S04]  /*16f0*/  IMAD.MOV R0, RZ, RZ, -R12 ;  /* 0x000000ffff007224 */ /* 0x000fc800078e0a0c */
[----:B------:R-:W-:Y:S01]  /*1700*/  IMAD R22, R0, c[0x0][0x2b8], R16 ;  /* 0x0000ae0000167a24 */ /* 0x000fe200078e0210 */
[----:B------:R-:W-:-:S04]  /*1710*/  IADD3 R0, R17, 0x40, RZ ;  /* 0x0000004011007810 */ /* 0x000fc80007ffe0ff */
[----:B-1----:R-:W-:-:S03]  /*1720*/  SHF.R.S32.HI R10, RZ, 0x1f, R22 ;  /* 0x0000001fff0a7819 */ /* 0x002fc60000011416 */
[----:B---3--:R-:W-:-:S04]  /*1730*/  @!P0 IMAD.WIDE R8, R134, 0x2, R4 ;  /* 0x0000000286088825 */ /* 0x008fc800078e0204 */
[--C-:B----4-:R-:W-:Y:S01]  /*1740*/  @!P0 IMAD.WIDE R6, R133, 0x2, R4.reuse ;  /* 0x0000000285068825 */ /* 0x110fe200078e0204 */
[----:B------:R-:W-:Y:S04]  /*1750*/  SHFL.IDX PT, R2, R15, 0x2, 0x181f ;  /* 0x00581f000f027f89 */ /* 0x000fe800000e0000 */
[----:B------:R-:W1:Y:S04]  /*1760*/  SHFL.IDX PT, R3, R14, 0x2, 0x181f ;  /* 0x00581f000e037f89 */ /* 0x000e6800000e0000 */
[----:B------:R3:W-:Y:S04]  /*1770*/  @!P0 LDGSTS.E.BYPASS.LTC128B.128 [R86+0x1100], [R6.64], !P4 ;  /* 0x0110000006568fae */ /* 0x0007e8000e101d4c */
[----:B------:R1:W-:Y:S01]  /*1780*/  @!P0 LDGSTS.E.BYPASS.LTC128B.128 [R86+0x5100], [R8.64], !P3 ;  /* 0x0510000008568fae */ /* 0x0003e2000d901d4c */
[----:B---3--:R-:W-:-:S04]  /*1790*/  @!P0 IMAD.WIDE R6, R176, 0x2, R4 ;  /* 0x00000002b0068825 */ /* 0x008fc800078e0204 */
[----:B------:R-:W-:Y:S01]  /*17a0*/  @!P0 IMAD.WIDE R4, R177, 0x2, R4 ;  /* 0x00000002b1048825 */ /* 0x000fe200078e0204 */
[----:B------:R3:W-:Y:S04]  /*17b0*/  @!P0 LDGSTS.E.BYPASS.LTC128B.128 [R86+0x9100], [R6.64], !P2 ;  /* 0x0910000006568fae */ /* 0x0007e8000d101d4c */
[----:B------:R4:W-:Y:S01]  /*17c0*/  @!P0 LDGSTS.E.BYPASS.LTC128B.128 [R86+0xd100], [R4.64], !P5 ;  /* 0x0d10000004568fae */ /* 0x0009e2000e901d4c */
[----:B------:R-:W-:Y:S01]  /*17d0*/  ISETP.GE.AND P0, PT, R0, R13, PT ;  /* 0x0000000d0000720c */ /* 0x000fe20003f06270 */
[----:B------:R-:W-:-:S04]  /*17e0*/  IMAD R0, R10, c[0x0][0x1e0], RZ ;  /* 0x000078000a007a24 */ /* 0x000fc800078e02ff */
[----:B------:R-:W-:-:S08]  /*17f0*/  IMAD R0, R22, c[0x0][0x1e4], R0 ;  /* 0x0000790016007a24 */ /* 0x000fd000078e0200 */
[----:B-1----:R-:W-:-:S05]  /*1800*/  @!P0 IMAD.WIDE R8, R133, 0x2, R2 ;  /* 0x0000000285088825 */ /* 0x002fca00078e0202 */
[----:B------:R1:W-:Y:S01]  /*1810*/  @!P0 LDGSTS.E.BYPASS.LTC128B.128 [R86+0x2100], [R8.64], !P4 ;  /* 0x0210000008568fae */ /* 0x0003e2000e101d4c */
[----:B---3--:R-:W-:-:S04]  /*1820*/  @!P0 IMAD.WIDE R6, R134, 0x2, R2 ;  /* 0x0000000286068825 */ /* 0x008fc800078e0202 */
[----:B----4-:R-:W-:Y:S01]  /*1830*/  IMAD.WIDE.U32 R4, R22, c[0x0][0x1e0], RZ ;  /* 0x0000780016047a25 */ /* 0x010fe200078e00ff */
[----:B------:R3:W-:Y:S03]  /*1840*/  @!P0 LDGSTS.E.BYPASS.LTC128B.128 [R86+0x6100], [R6.64], !P3 ;  /* 0x0610000006568fae */ /* 0x0007e6000d901d4c */
[----:B------:R-:W-:Y:S02]  /*1850*/  IMAD.IADD R5, R5, 0x1, R0 ;  /* 0x0000000105057824 */ /* 0x000fe400078e0200 */
[----:B-1----:R-:W-:-:S04]  /*1860*/  @!P0 IMAD.WIDE R8, R176, 0x2, R2 ;  /* 0x00000002b0088825 */ /* 0x002fc800078e0202 */
[----:B------:R-:W-:Y:S01]  /*1870*/  @!P0 IMAD.WIDE R2, R177, 0x2, R2 ;  /* 0x00000002b1028825 */ /* 0x000fe200078e0202 */
[----:B------:R1:W-:Y:S03]  /*1880*/  @!P0 LDGSTS.E.BYPASS.LTC128B.128 [R86+0xa100], [R8.64], !P2 ;  /* 0x0a10000008568fae */ /* 0x0003e6000d101d4c */
[----:B---3--:R-:W-:Y:S01]  /*1890*/  IMAD R6, R10, c[0x0][0x208], RZ ;  /* 0x000082000a067a24 */ /* 0x008fe200078e02ff */
[----:B------:R3:W-:Y:S03]  /*18a0*/  @!P0 LDGSTS.E.BYPASS.LTC128B.128 [R86+0xe100], [R2.64], !P5 ;  /* 0x0e10000002568fae */ /* 0x0007e6000e901d4c */
[----:B------:R-:W-:Y:S01]  /*18b0*/  IMAD R6, R22, c[0x0][0x20c], R6 ;  /* 0x0000830016067a24 */ /* 0x000fe200078e0206 */
[----:B-1----:R-:W-:-:S04]  /*18c0*/  IADD3 R8, R17, 0x60, RZ ;  /* 0x0000006011087810 */ /* 0x002fc80007ffe0ff */
[----:B------:R-:W-:Y:S01]  /*18d0*/  ISETP.GE.AND P1, PT, R8, R13, PT ;  /* 0x0000000d0800720c */ /* 0x000fe20003f26270 */
[----:B---3--:R-:W-:-:S04]  /*18e0*/  IMAD.WIDE.U32 R2, R22, c[0x0][0x208], RZ ;  /* 0x0000820016027a25 */ /* 0x008fc800078e00ff */
[----:B------:R-:W-:Y:S02]  /*18f0*/  IMAD.IADD R3, R3, 0x1, R6 ;  /* 0x0000000103037824 */ /* 0x000fe400078e0206 */
[----:B------:R-:W-:Y:S01]  /*1900*/  SHFL.IDX PT, R6, R15, 0x3, 0x181f ;  /* 0x00781f000f067f89 */ /* 0x000fe200000e0000 */
[----:B--2---:R-:W-:Y:S01]  /*1910*/  SHF.R.S32.HI R9, RZ, 0x1f, R19 ;  /* 0x0000001fff097819 */ /* 0x004fe20000011413 */
[----:B------:R-:W-:Y:S02]  /*1920*/  IMAD.WIDE.U32 R4, R19, c[0x0][0x1f0], R4 ;  /* 0x00007c0013047a25 */ /* 0x000fe400078e0004 */
[----:B------:R1:W-:Y:S02]  /*1930*/  STL [R1+0x50], R19 ;  /* 0x0000501301007387 */ /* 0x0003e40000100800 */
[----:B------:R-:W-:Y:S02]  /*1940*/  IMAD R0, R9, c[0x0][0x1f0], RZ ;  /* 0x00007c0009007a24 */ /* 0x000fe400078e02ff */
[----:B------:R-:W-:Y:S01]  /*1950*/  STL [R1+0x4c], R86 ;  /* 0x00004c5601007387 */ /* 0x000fe20000100800 */
[----:B------:R-:W-:-:S03]  /*1960*/  IMAD.WIDE.U32 R2, R19, c[0x0][0x218], R2 ;  /* 0x0000860013027a25 */ /* 0x000fc600078e0002 */
[----:B------:R-:W-:Y:S01]  /*1970*/  STL [R1+0x54], R22 ;  /* 0x0000541601007387 */ /* 0x000fe20000100800 */
[----:B------:R-:W-:Y:S01]  /*1980*/  IMAD R7, R19, c[0x0][0x1f4], R0 ;  /* 0x00007d0013077a24 */ /* 0x000fe200078e0200 */
[----:B------:R-:W-:-:S04]  /*1990*/  IADD3 R0, P0, R4, UR18, RZ ;  /* 0x0000001204007c10 */ /* 0x000fc8000ff1e0ff */
[----:B------:R-:W-:Y:S02]  /*19a0*/  IADD3.X R4, R5, UR15, R7, P0, !PT ;  /* 0x0000000f05047c10 */ /* 0x000fe400087fe407 */
[----:B------:R-:W-:Y:S01]  /*19b0*/  LEA R13, P0, R0, c[0x0][0x1c8], 0x1 ;  /* 0x00007200000d7a11 */ /* 0x000fe200078008ff */
[----:B------:R-:W2:Y:S01]  /*19c0*/  SHFL.IDX PT, R7, R14, 0x3, 0x181f ;  /* 0x00781f000e077f89 */ /* 0x000ea200000e0000 */
[----:B------:R-:W-:Y:S02]  /*19d0*/  LEA.HI R5, R32, R85, RZ, 0x4 ;  /* 0x0000005520057211 */ /* 0x000fe400078f20ff */
[----:B------:R-:W-:Y:S01]  /*19e0*/  LEA.HI.X R12, R0, c[0x0][0x1cc], R4, 0x1, P0 ;  /* 0x00007300000c7a11 */ /* 0x000fe200000f0c04 */
[----:B------:R-:W-:Y:S01]  /*19f0*/  IMAD R4, R9, c[0x0][0x218], RZ ;  /* 0x0000860009047a24 */ /* 0x000fe200078e02ff */
[----:B------:R-:W-:Y:S01]  /*1a00*/  LOP3.LUT R0, R5, 0xfffffff0, RZ, 0xc0, !PT ;  /* 0xfffffff005007812 */ /* 0x000fe200078ec0ff */
[----:B------:R-:W-:Y:S01]  /*1a10*/  IMAD.SHL.U32 R9, R20, 0x40, RZ ;  /* 0x0000004014097824 */ /* 0x000fe200078e00ff */
[----:B------:R-:W-:Y:S01]  /*1a20*/  SHF.R.S32.HI R10, RZ, 0x4, R5 ;  /* 0x00000004ff0a7819 */ /* 0x000fe20000011405 */
[----:B------:R-:W-:Y:S01]  /*1a30*/  IMAD R4, R19, c[0x0][0x21c], R4 ;  /* 0x0000870013047a24 */ /* 0x000fe200078e0204 */
[----:B------:R-:W-:Y:S01]  /*1a40*/  IADD3 R8, P0, R2, UR20, RZ ;  /* 0x0000001402087c10 */ /* 0x000fe2000ff1e0ff */
[----:B------:R-:W-:Y:S01]  /*1a50*/  IMAD.IADD R2, R85, 0x1, -R0 ;  /* 0x0000000155027824 */ /* 0x000fe200078e0a00 */
[----:B------:R-:W-:-:S02]  /*1a60*/  LEA.HI R5, R5, R10, RZ, 0x1 ;  /* 0x0000000a05057211 */ /* 0x000fc400078f08ff */
[----:B------:R-:W-:Y:S02]  /*1a70*/  LOP3.LUT R0, R9, 0x1c0, RZ, 0xc0, !PT ;  /* 0x000001c009007812 */ /* 0x000fe400078ec0ff */
[----:B------:R-:W-:Y:S02]  /*1a80*/  IADD3.X R9, R3, UR5, R4, P0, !PT ;  /* 0x0000000503097c10 */ /* 0x000fe400087fe404 */
[----:B------:R-:W-:Y:S02]  /*1a90*/  LOP3.LUT R4, R5, 0xfffffffe, RZ, 0xc0, !PT ;  /* 0xfffffffe05047812 */ /* 0x000fe400078ec0ff */
[----:B------:R-:W-:Y:S02]  /*1aa0*/  LOP3.LUT R5, R0, 0x8, R18, 0xf8, !PT ;  /* 0x0000000800057812 */ /* 0x000fe400078ef812 */
[----:B------:R-:W-:Y:S01]  /*1ab0*/  SHF.R.U32.HI R0, RZ, 0x3, R0 ;  /* 0x00000003ff007819 */ /* 0x000fe20000011600 */
[----:B-1----:R-:W-:Y:S01]  /*1ac0*/  IMAD.IADD R19, R10, 0x1, -R4 ;  /* 0x000000010a137824 */ /* 0x002fe200078e0a04 */
[----:B------:R-:W-:-:S02]  /*1ad0*/  LEA R3, P0, R8, c[0x0][0x1f8], 0x1 ;  /* 0x00007e0008037a11 */ /* 0x000fc400078008ff */
[----:B------:R-:W-:Y:S02]  /*1ae0*/  SHF.R.S32.HI R11, RZ, 0x1f, R2 ;  /* 0x0000001fff0b7819 */ /* 0x000fe40000011402 */
[----:B------:R-:W-:Y:S01]  /*1af0*/  LOP3.LUT R5, R5, R0, RZ, 0x3c, !PT ;  /* 0x0000000005057212 */ /* 0x000fe200078e3cff */
[----:B------:R-:W1:Y:S01]  /*1b00*/  SHFL.IDX PT, R17, R3, RZ, 0x181f ;  /* 0x00181fff03117589 */ /* 0x000e6200000e0000 */
[----:B------:R-:W-:Y:S01]  /*1b10*/  LEA.HI.X R0, R8, c[0x0][0x1fc], R9, 0x1, P0 ;  /* 0x00007f0008007a11 */ /* 0x000fe200000f0c09 */
[--C-:B--2---:R-:W-:Y:S01]  /*1b20*/  @!P1 IMAD.WIDE R8, R133, 0x2, R6.reuse ;  /* 0x0000000285089825 */ /* 0x104fe200078e0206 */
[----:B------:R-:W-:Y:S01]  /*1b30*/  LEA.HI R22, R11, R2, RZ, 0x3 ;  /* 0x000000020b167211 */ /* 0x000fe200078f18ff */
[----:B------:R2:W-:Y:S01]  /*1b40*/  SHFL.IDX PT, R15, R3, 0x1, 0x181f ;  /* 0x00381f00030f7f89 */ /* 0x0005e200000e0000 */
[----:B------:R-:W-:Y:S01]  /*1b50*/  ISETP.GE.AND P0, PT, R21, 0x1, PT ;  /* 0x000000011500780c */ /* 0x000fe20003f06270 */
[----:B------:R-:W-:Y:S01]  /*1b60*/  @!P1 IMAD.WIDE R10, R176, 0x2, R6 ;  /* 0x00000002b00a9825 */ /* 0x000fe200078e0206 */
[----:B------:R-:W-:Y:S01]  /*1b70*/  LOP3.LUT R4, R22, 0xfffffff8, RZ, 0xc0, !PT ;  /* 0xfffffff816047812 */ /* 0x000fe200078ec0ff */
[----:B------:R-:W-:Y:S04]  /*1b80*/  SHFL.IDX PT, R16, R0, RZ, 0x181f ;  /* 0x00181fff00107589 */ /* 0x000fe800000e0000 */
[----:B------:R3:W-:Y:S01]  /*1b90*/  SHFL.IDX PT, R14, R0, 0x1, 0x181f ;  /* 0x00381f00000e7f89 */ /* 0x0007e200000e0000 */
[----:B------:R-:W-:-:S03]  /*1ba0*/  IMAD.IADD R18, R2, 0x1, -R4 ;  /* 0x0000000102127824 */ /* 0x000fc600078e0a04 */
[----:B------:R-:W-:Y:S04]  /*1bb0*/  SHFL.IDX PT, R4, R13, RZ, 0x181f ;  /* 0x00181fff0d047589 */ /* 0x000fe800000e0000 */
[----:B------:R4:W-:Y:S01]  /*1bc0*/  @!P1 LDGSTS.E.BYPASS.LTC128B.128 [R86+0x3100], [R8.64], !P4 ;  /* 0x0310000008569fae */ /* 0x0009e2000e101d4c */
[----:B------:R-:W-:Y:S01]  /*1bd0*/  ISETP.GE.AND P4, PT, R52, c[0x0][0x1d4], PT ;  /* 0x0000750034007a0c */ /* 0x000fe20003f86270 */
[----:B--2---:R-:W-:-:S04]  /*1be0*/  @!P1 IMAD.WIDE R2, R134, 0x2, R6 ;  /* 0x0000000286029825 */ /* 0x004fc800078e0206 */
[----:B------:R-:W-:Y:S01]  /*1bf0*/  @!P1 IMAD.WIDE R6, R177, 0x2, R6 ;  /* 0x00000002b1069825 */ /* 0x000fe200078e0206 */
[----:B------:R2:W-:Y:S03]  /*1c00*/  @!P1 LDGSTS.E.BYPASS.LTC128B.128 [R86+0x7100], [R2.64], !P3 ;  /* 0x0710000002569fae */ /* 0x0005e6000d901d4c */
[----:B---3--:R-:W-:Y:S01]  /*1c10*/  IMAD R0, R19, 0x200, R5 ;  /* 0x0000020013007824 */ /* 0x008fe200078e0205 */
[----:B------:R3:W-:Y:S03]  /*1c20*/  @!P1 LDGSTS.E.BYPASS.LTC128B.128 [R86+0xb100], [R10.64], !P2 ;  /* 0x0b1000000a569fae */ /* 0x0007e6000d101d4c */
[----:B------:R-:W-:Y:S01]  /*1c30*/  IMAD.SHL.U32 R135, R0, 0x2, RZ ;  /* 0x0000000200877824 */ /* 0x000fe200078e00ff */
[----:B------:R-:W3:Y:S04]  /*1c40*/  SHFL.IDX PT, R5, R12, RZ, 0x181f ;  /* 0x00181fff0c057589 */ /* 0x000ee800000e0000 */
[----:B------:R4:W-:Y:S01]  /*1c50*/  @!P1 LDGSTS.E.BYPASS.LTC128B.128 [R86+0xf100], [R6.64], !P5 ;  /* 0x0f10000006569fae */ /* 0x0009e2000e901d4c */
[----:B------:R-:W-:-:S02]  /*1c60*/  ISETP.GE.AND P5, PT, R133, c[0x0][0x1d4], PT ;  /* 0x0000750085007a0c */ /* 0x000fc40003fa6270 */
[C---:B------:R-:W-:Y:S01]  /*1c70*/  IADD3 R0, R135.reuse, 0x10100, RZ ;  /* 0x0001010087007810 */ /* 0x040fe20007ffe0ff */
[----:B------:R-:W0:Y:S01]  /*1c80*/  LDGDEPBAR ;  /* 0x00000000000079af */ /* 0x000e220000000000 */
[----:B------:R-:W-:Y:S02]  /*1c90*/  IADD3 R89, R135, 0x10120, RZ ;  /* 0x0001012087597810 */ /* 0x000fe40007ffe0ff */
[----:B------:R-:W-:Y:S01]  /*1ca0*/  @P6 IADD3 R89, R0, -0x20, RZ ;  /* 0xffffffe000596810 */ /* 0x000fe20007ffe0ff */
[----:B------:R-:W-:Y:S01]  /*1cb0*/  IMAD.SHL.U32 R0, R18, 0x40, RZ ;  /* 0x0000004012007824 */ /* 0x000fe200078e00ff */
[----:B------:R-:W-:-:S03]  /*1cc0*/  ISETP.GE.AND P6, PT, R133, c[0x0][0x1d4], PT ;  /* 0x0000750085007a0c */ /* 0x000fc60003fc6270 */
[----:B------:R-:W-:Y:S01]  /*1cd0*/  STL [R1+0x4], R89 ;  /* 0x0000045901007387 */ /* 0x000fe20000100800 */
[----:B------:R-:W-:Y:S01]  /*1ce0*/  LOP3.LUT R0, R0, 0x1c0, RZ, 0xc0, !PT ;  /* 0x000001c000007812 */ /* 0x000fe200078ec0ff */
[----:B--2---:R-:W-:-:S05]  /*1cf0*/  IMAD.WIDE R2, R133, 0x2, RZ ;  /* 0x0000000285027825 */ /* 0x004fca00078e02ff */
[----:B-1----:R-:W-:Y:S01]  /*1d00*/  IADD3 R30, P3, R17, R2, RZ ;  /* 0x00000002111e7210 */ /* 0x002fe20007f7e0ff */
[----:B---3--:R-:W-:Y:S01]  /*1d10*/  @P0 IMAD.WIDE R10, R134, 0x2, R4 ;  /* 0x00000002860a0825 */ /* 0x008fe200078e0204 */
[----:B------:R-:W-:Y:S02]  /*1d20*/  IADD3 R28, P2, R2, R15, RZ ;  /* 0x0000000f021c7210 */ /* 0x000fe40007f5e0ff */
[----:B------:R-:W-:Y:S01]  /*1d30*/  SHFL.IDX PT, R2, R13, 0x1, 0x181f ;  /* 0x00381f000d027f89 */ /* 0x000fe200000e0000 */
[----:B------:R-:W-:Y:S01]  /*1d40*/  IMAD.X R31, R16, 0x1, R3, P3 ;  /* 0x00000001101f7824 */ /* 0x000fe200018e0603 */
[----:B------:R-:W-:Y:S01]  /*1d50*/  ISETP.GE.AND P3, PT, R53, c[0x0][0x1d4], PT ;  /* 0x0000750035007a0c */ /* 0x000fe20003f66270 */
[----:B------:R-:W-:Y:S01]  /*1d60*/  IMAD.X R29, R3, 0x1, R14, P2 ;  /* 0x00000001031d7824 */ /* 0x000fe200010e060e */
[----:B------:R-:W-:Y:S01]  /*1d70*/  ISETP.GE.AND P2, PT, R23, c[0x0][0x1d4], PT ;  /* 0x0000750017007a0c */ /* 0x000fe20003f46270 */
[----:B------:R1:W2:Y:S01]  /*1d80*/  SHFL.IDX PT, R3, R12, 0x1, 0x181f ;  /* 0x00381f000c037f89 */ /* 0x0002a200000e0000 */
[----:B----4-:R-:W-:-:S04]  /*1d90*/  @P0 IMAD.WIDE R8, R176, 0x2, R4 ;  /* 0x00000002b0080825 */ /* 0x010fc800078e0204 */
[----:B------:R-:W-:-:S05]  /*1da0*/  IMAD.WIDE R6, R134, 0x2, RZ ;  /* 0x0000000286067825 */ /* 0x000fca00078e02ff */
[----:B------:R-:W-:-:S05]  /*1db0*/  IADD3 R26, P1, R17, R6, RZ ;  /* 0x00000006111a7210 */ /* 0x000fca0007f3e0ff */
[----:B------:R-:W-:Y:S01]  /*1dc0*/  IMAD.X R27, R16, 0x1, R7, P1 ;  /* 0x00000001101b7824 */ /* 0x000fe200008e0607 */
[----:B------:R-:W-:-:S05]  /*1dd0*/  IADD3 R24, P1, R6, R15, RZ ;  /* 0x0000000f06187210 */ /* 0x000fca0007f3e0ff */
[----:B------:R-:W-:Y:S02]  /*1de0*/  IMAD.X R25, R7, 0x1, R14, P1 ;  /* 0x0000000107197824 */ /* 0x000fe400008e060e */
[----:B-1----:R-:W-:-:S04]  /*1df0*/  @P0 IMAD.WIDE R12, R133, 0x2, R4 ;  /* 0x00000002850c0825 */ /* 0x002fc800078e0204 */
[----:B------:R-:W-:Y:S01]  /*1e00*/  @P0 IMAD.WIDE R4, R177, 0x2, R4 ;  /* 0x00000002b1040825 */ /* 0x000fe200078e0204 */
[----:B------:R1:W-:Y:S04]  /*1e10*/  @P0 LDGSTS.E.BYPASS.LTC128B.128 [R86+0x10100], [R12.64], !P5 ;  /* 0x101000000c560fae */ /* 0x0003e8000e901d4c */
[----:B------:R3:W-:Y:S04]  /*1e20*/  @P0 LDGSTS.E.BYPASS.LTC128B.128 [R86+0x12100], [R10.64], !P4 ;  /* 0x121000000a560fae */ /* 0x0007e8000e101d4c */
[----:B------:R4:W-:Y:S04]  /*1e30*/  @P0 LDGSTS.E.BYPASS.LTC128B.128 [R86+0x14100], [R8.64], !P3 ;  /* 0x1410000008560fae */ /* 0x0009e8000d901d4c */
[----:B------:R1:W-:Y:S01]  /*1e40*/  @P0 LDGSTS.E.BYPASS.LTC128B.128 [R86+0x16100], [R4.64], !P2 ;  /* 0x1610000004560fae */ /* 0x0003e2000d101d4c */
[----:B------:R-:W-:-:S13]  /*1e50*/  ISETP.GT.AND P0, PT, R21, 0x20, PT ;  /* 0x000000201500780c */ /* 0x000fda0003f04270 */
[----:B--2---:R-:W-:-:S05]  /*1e60*/  @P0 IMAD.WIDE R6, R133, 0x2, R2 ;  /* 0x0000000285060825 */ /* 0x004fca00078e0202 */
[----:B------:R2:W-:Y:S01]  /*1e70*/  @P0 LDGSTS.E.BYPASS.LTC128B.128 [R86+0x11100], [R6.64], !P5 ;  /* 0x1110000006560fae */ /* 0x0005e2000e901d4c */
[----:B----4-:R-:W-:Y:S02]  /*1e80*/  IMAD.SHL.U32 R8, R19, 0x8, RZ ;  /* 0x0000000813087824 */ /* 0x010fe400078e00ff */
[----:B-1----:R-:W-:-:S03]  /*1e90*/  IMAD.WIDE R4, R176, 0x2, RZ ;  /* 0x00000002b0047825 */ /* 0x002fc600078e02ff */
[----:B------:R-:W-:Y:S02]  /*1ea0*/  LOP3.LUT R8, R0, 0x8, R8, 0xf8, !PT ;  /* 0x0000000800087812 */ /* 0x000fe400078ef808 */
[----:B------:R-:W-:Y:S02]  /*1eb0*/  SHF.R.U32.HI R0, RZ, 0x3, R0 ;  /* 0x00000003ff007819 */ /* 0x000fe40000011600 */
[----:B------:R-:W-:Y:S02]  /*1ec0*/  IADD3 R12, P1, R17, R4, RZ ;  /* 0x00000004110c7210 */ /* 0x000fe40007f3e0ff */
[----:B------:R-:W-:Y:S01]  /*1ed0*/  LOP3.LUT R0, R8, R0, RZ, 0x3c, !PT ;  /* 0x0000000008007212 */ /* 0x000fe200078e3cff */
[----:B------:R-:W-:-:S04]  /*1ee0*/  @P0 IMAD.WIDE R8, R134, 0x2, R2 ;  /* 0x0000000286080825 */ /* 0x000fc800078e0202 */
[----:B------:R-:W-:Y:S01]  /*1ef0*/  IMAD.X R13, R16, 0x1, R5, P1 ;  /* 0x00000001100d7824 */ /* 0x000fe200008e0605 */
[----:B------:R1:W-:Y:S01]  /*1f00*/  @P0 LDGSTS.E.BYPASS.LTC128B.128 [R86+0x13100], [R8.64], !P4 ;  /* 0x1310000008560fae */ /* 0x0003e2000e101d4c */
[----:B---3--:R-:W-:Y:S01]  /*1f10*/  IADD3 R10, P1, R4, R15, RZ ;  /* 0x0000000f040a7210 */ /* 0x008fe20007f3e0ff */
[----:B--2---:R-:W-:-:S04]  /*1f20*/  @P0 IMAD.WIDE R6, R176, 0x2, R2 ;  /* 0x00000002b0060825 */ /* 0x004fc800078e0202 */
[----:B------:R-:W-:Y:S01]  /*1f30*/  @P0 IMAD.WIDE R2, R177, 0x2, R2 ;  /* 0x00000002b1020825 */ /* 0x000fe200078e0202 */
[----:B------:R2:W-:Y:S03]  /*1f40*/  @P0 LDGSTS.E.BYPASS.LTC128B.128 [R86+0x15100], [R6.64], !P3 ;  /* 0x1510000006560fae */ /* 0x0005e6000d901d4c */
[----:B------:R-:W-:Y:S01]  /*1f50*/  IMAD.X R11, R5, 0x1, R14, P1 ;  /* 0x00000001050b7824 */ /* 0x000fe200008e060e */
[----:B------:R3:W-:Y:S01]  /*1f60*/  @P0 LDGSTS.E.BYPASS.LTC128B.128 [R86+0x17100], [R2.64], !P2 ;  /* 0x1710000002560fae */ /* 0x0007e2000d101d4c */
[----:B------:R-:W-:-:S03]  /*1f70*/  IMAD.WIDE R4, R177, 0x2, RZ ;  /* 0x00000002b1047825 */ /* 0x000fc600078e02ff */
[----:B------:R-:W0:Y:S02]  /*1f80*/  LDGDEPBAR ;  /* 0x00000000000079af */ /* 0x000e240000000000 */
[----:B-1----:R-:W-:-:S05]  /*1f90*/  IADD3 R8, P1, R17, R4, RZ ;  /* 0x0000000411087210 */ /* 0x002fca0007f3e0ff */
[----:B------:R-:W-:Y:S01]  /*1fa0*/  IMAD.X R9, R16, 0x1, R5, P1 ;  /* 0x0000000110097824 */ /* 0x000fe200008e0605 */
[----:B------:R-:W-:Y:S02]  /*1fb0*/  LOP3.LUT P1, RZ, R18, 0x4, RZ, 0xc0, !PT ;  /* 0x0000000412ff7812 */ /* 0x000fe4000782c0ff */
[----:B--2---:R-:W-:Y:S01]  /*1fc0*/  IADD3 R6, P0, R4, R15, RZ ;  /* 0x0000000f04067210 */ /* 0x004fe20007f1e0ff */
[----:B------:R-:W-:Y:S02]  /*1fd0*/  IMAD.MOV.U32 R4, RZ, RZ, 0x10 ;  /* 0x00000010ff047424 */ /* 0x000fe400078e00ff */
[----:B---3--:R-:W-:Y:S01]  /*1fe0*/  IMAD.SHL.U32 R3, R22, 0x40, RZ ;  /* 0x0000004016037824 */ /* 0x008fe200078e00ff */
[----:B------:R-:W-:-:S04]  /*1ff0*/  DEPBAR.LE SB0, 0x1 ;  /* 0x000080400000791a */ /* 0x000fc80000000000 */
[----:B------:R-:W-:Y:S01]  /*2000*/  LOP3.LUT R3, R0, 0xfffffe00, R3, 0xf8, !PT ;  /* 0xfffffe0000037812 */ /* 0x000fe200078ef803 */
[----:B------:R-:W-:Y:S01]  /*2010*/  IMAD.X R7, R5, 0x1, R14, P0 ;  /* 0x0000000105077824 */ /* 0x000fe200000e060e */
[----:B------:R-:W-:Y:S01]  /*2020*/  BAR.SYNC.DEFER_BLOCKING 0x0 ;  /* 0x0000000000007b1d */ /* 0x000fe20000010000 */
[----:B------:R-:W-:Y:S01]  /*2030*/  LOP3.LUT P0, RZ, R18, 0x2, RZ, 0xc0, !PT ;  /* 0x0000000212ff7812 */ /* 0x000fe2000780c0ff */
[----:B------:R-:W-:Y:S01]  /*2040*/  IMAD.MOV.U32 R0, RZ, RZ, 0x20 ;  /* 0x00000020ff007424 */ /* 0x000fe200078e00ff */
[----:B------:R-:W-:Y:S01]  /*2050*/  IADD3 R5, R89, 0x1000, RZ ;  /* 0x0000100059057810 */ /* 0x000fe20007ffe0ff */
[----:B------:R-:W-:Y:S01]  /*2060*/  IMAD.IADD R232, R3, 0x1, R232 ;  /* 0x0000000103e87824 */ /* 0x000fe200078e02e8 */
[----:B------:R-:W-:Y:S01]  /*2070*/  SEL R4, R4, 0xfffffff0, !P0 ;  /* 0xfffffff004047807 */ /* 0x000fe20004000000 */
[----:B------:R-:W-:Y:S01]  /*2080*/  IMAD.MOV.U32 R2, RZ, RZ, 0x40 ;  /* 0x00000040ff027424 */ /* 0x000fe200078e00ff */
[----:B------:R-:W-:Y:S02]  /*2090*/  SEL R0, R0, 0xffffffe0, !P1 ;  /* 0xffffffe000007807 */ /* 0x000fe40004800000 */
[C---:B------:R-:W-:Y:S01]  /*20a0*/  LEA R240, R232.reuse, 0x100, 0x1 ;  /* 0x00000100e8f07811 */ /* 0x040fe200078e08ff */
[----:B------:R-:W-:Y:S01]  /*20b0*/  IMAD.SHL.U32 R232, R232, 0x2, RZ ;  /* 0x00000002e8e87824 */ /* 0x000fe200078e00ff */
[----:B------:R-:W-:-:S02]  /*20c0*/  ISETP.LT.OR P0, PT, R21, 0x1, P6 ;  /* 0x000000011500780c */ /* 0x000fc40003701670 */
[----:B------:R-:W-:Y:S01]  /*20d0*/  ISETP.GE.AND P1, PT, R52, c[0x0][0x1d4], PT ;  /* 0x0000750034007a0c */ /* 0x000fe20003f26270 */
[--C-:B------:R-:W-:Y:S01]  /*20e0*/  IMAD R236, R4, 0x2, R240.reuse ;  /* 0x0000000204ec7824 */ /* 0x100fe200078e02f0 */
[----:B------:R-:W-:Y:S01]  /*20f0*/  ISETP.GE.AND P6, PT, R53, c[0x0][0x1d4], PT ;  /* 0x0000750035007a0c */ /* 0x000fe20003fc6270 */
[C---:B------:R-:W-:Y:S02]  /*2100*/  IMAD R240, R0.reuse, 0x2, R240 ;  /* 0x0000000200f07824 */ /* 0x040fe400078e02f0 */
[----:B------:R-:W-:Y:S01]  /*2110*/  IMAD R244, R0, 0x2, R236 ;  /* 0x0000000200f47824 */ /* 0x000fe200078e02ec */
[----:B------:R-:W-:Y:S04]  /*2120*/  LDSM.16.M88.4 R168, [R232+0x100] ;  /* 0x00010000e8a8783b */ /* 0x000fe80000000200 */
[----:B------:R-:W-:Y:S04]  /*2130*/  LDSM.16.M88.4 R200, [R232+0x4100] ;  /* 0x00410000e8c8783b */ /* 0x000fe80000000200 */
[----:B------:R-:W-:Y:S04]  /*2140*/  LDSM.16.M88.4 R216, [R232+0x8100] ;  /* 0x00810000e8d8783b */ /* 0x000fe80000000200 */
[----:B------:R-:W-:Y:S04]  /*2150*/  LDSM.16.M88.4 R172, [R236] ;  /* 0x00000000ecac783b */ /* 0x000fe80000000200 */
        /* <DEDUP_REMOVED lines=8> */
[----:B------:R-:W-:Y:S04]  /*21e0*/  LDSM.16.M88.4 R232, [R232+0xc100] ;  /* 0x00c10000e8e8783b */ /* 0x000fe80000000200 */
[----:B------:R-:W-:Y:S04]  /*21f0*/  LDSM.16.M88.4 R236, [R236+0xc000] ;  /* 0x00c00000ecec783b */ /* 0x000fe80000000200 */
[----:B------:R-:W-:Y:S04]  /*2200*/  LDSM.16.M88.4 R240, [R240+0xc000] ;  /* 0x00c00000f0f0783b */ /* 0x000fe80000000200 */
[----:B------:R-:W-:Y:S04]  /*2210*/  LDSM.16.M88.4 R244, [R244+0xc000] ;  /* 0x00c00000f4f4783b */ /* 0x000fe80000000200 */
[----:B------:R-:W-:Y:S06]  /*2220*/  BAR.SYNC.DEFER_BLOCKING 0x0 ;  /* 0x0000000000007b1d */ /* 0x000fec0000010000 */
[----:B------:R-:W-:-:S04]  /*2230*/  DEPBAR.LE SB0, 0x0 ;  /* 0x000080000000791a */ /* 0x000fc80000000000 */
[----:B------:R-:W-:Y:S06]  /*2240*/  BAR.SYNC.DEFER_BLOCKING 0x0 ;  /* 0x0000000000007b1d */ /* 0x000fec0000010000 */
[----:B------:R-:W1:Y:S04]  /*2250*/  LDSM.16.M88.4 R32, [R135+0x10100] ;  /* 0x010100008720783b */ /* 0x000e680000000200 */
[----:B------:R-:W-:Y:S04]  /*2260*/  LDSM.16.M88.4 R40, [R135+0x10900] ;  /* 0x010900008728783b */ /* 0x000fe80000000200 */
[----:B------:R-:W-:Y:S04]  /*2270*/  LDSM.16.M88.4 R44, [R135+0x11100] ;  /* 0x01110000872c783b */ /* 0x000fe80000000200 */
[----:B------:R-:W-:Y:S04]  /*2280*/  LDSM.16.M88.4 R48, [R135+0x11900] ;  /* 0x011900008730783b */ /* 0x000fe80000000200 */
[----:B------:R-:W2:Y:S04]  /*2290*/  LDSM.16.M88.4 R36, [R89] ;  /* 0x000000005924783b */ /* 0x000ea80000000200 */
[----:B------:R-:W3:Y:S04]  /*22a0*/  LDSM.16.M88.4 R60, [R89+0x800] ;  /* 0x00080000593c783b */ /* 0x000ee80000000200 */
[----:B------:R-:W4:Y:S04]  /*22b0*/  LDSM.16.M88.4 R68, [R89+0x1000] ;  /* 0x001000005944783b */ /* 0x000f280000000200 */
[----:B------:R-:W3:Y:S04]  /*22c0*/  LDSM.16.M88.4 R76, [R89+0x1800] ;  /* 0x00180000594c783b */ /* 0x000ee80000000200 */
[----:B------:R-:W-:Y:S01]  /*22d0*/  @!PT LDS RZ, [RZ] ;  /* 0x00000000fffff984 */ /* 0x000fe20000000800 */
[----:B------:R-:W-:Y:S01]  /*22e0*/  @!PT LDS RZ, [RZ] ;  /* 0x00000000fffff984 */ /* 0x000fe20000000800 */
[----:B------:R-:W-:Y:S01]  /*22f0*/  @!PT LDS RZ, [RZ] ;  /* 0x00000000fffff984 */ /* 0x000fe20000000800 */
[----:B------:R2:W-:Y:S01]  /*2300*/  LDGSTS.E.BYPASS.LTC128B.128 [R86+0x100], [R30.64], !P0 ;  /* 0x001000001e567fae */ /* 0x0005e2000c101d4c */
[C---:B------:R-:W-:Y:S01]  /*2310*/  ISETP.LT.OR P0, PT, R21.reuse, 0x1, P1 ;  /* 0x000000011500780c */ /* 0x040fe20000f01670 */
[----:B-1----:R-:W-:Y:S11]  /*2320*/  HMMA.16816.F32.BF16 R16, R168, R32, RZ ;  /* 0x00000020a810723c */ /* 0x002ff600000418ff */
[----:B------:R-:W-:Y:S01]  /*2330*/  @!UPT UIADD3 URZ, URZ, URZ, URZ ;  /* 0x0000003f3f3ff290 */ /* 0x000fe2000fffe03f */
[----:B------:R1:W-:Y:S01]  /*2340*/  LDGSTS.E.BYPASS.LTC128B.128 [R86+0x2100], [R26.64], !P0 ;  /* 0x021000001a567fae */ /* 0x0003e2000c101d4c */
[----:B------:R-:W-:Y:S02]  /*2350*/  ISETP.LT.OR P0, PT, R21, 0x1, P6 ;  /* 0x000000011500780c */ /* 0x000fe40003701670 */
[----:B------:R-:W-:-:S11]  /*2360*/  ISETP.GE.AND P6, PT, R23, c[0x0][0x1d4], PT ;  /* 0x0000750017007a0c */ /* 0x000fd60003fc6270 */
[----:B------:R1:W-:Y:S01]  /*2370*/  LDGSTS.E.BYPASS.LTC128B.128 [R86+0x4100], [R12.64], !P0 ;  /* 0x041000000c567fae */ /* 0x0003e2000c101d4c */
[----:B------:R-:W-:Y:S01]  /*2380*/  ISETP.LT.OR P0, PT, R21, 0x1, P6 ;  /* 0x000000011500780c */ /* 0x000fe20003701670 */
[----:B--2---:R-:W-:Y:S08]  /*2390*/  HMMA.16816.F32.BF16 R64, R172, R36, R16 ;  /* 0x00000024ac40723c */ /* 0x004ff00000041810 */
[----:B------:R-:W-:Y:S04]  /*23a0*/  HMMA.16816.F32.BF16 R16, R168, R42, RZ ;  /* 0x0000002aa810723c */ /* 0x000fe800000418ff */
[----:B------:R2:W-:Y:S01]  /*23b0*/  LDGSTS.E.BYPASS.LTC128B.128 [R86+0x6100], [R8.64], !P0 ;  /* 0x0610000008567fae */ /* 0x0005e2000c101d4c */
[----:B------:R-:W-:-:S04]  /*23c0*/  ISETP.GE.AND P0, PT, R133, c[0x0][0x1d4], PT ;  /* 0x0000750085007a0c */ /* 0x000fc80003f06270 */
[C---:B------:R-:W-:Y:S01]  /*23d0*/  ISETP.LT.OR P0, PT, R21.reuse, 0x21, P0 ;  /* 0x000000211500780c */ /* 0x040fe20000701670 */
[C---:B-1----:R-:W-:Y:S11]  /*23e0*/  HMMA.16816.F32.BF16 R12, R168.reuse, R34, RZ ;  /* 0x00000022a80c723c */ /* 0x042ff600000418ff */
[----:B------:R-:W-:Y:S01]  /*23f0*/  @!UPT UIADD3 URZ, URZ, URZ, URZ ;  /* 0x0000003f3f3ff290 */ /* 0x000fe2000fffe03f */
[----:B------:R1:W-:Y:S01]  /*2400*/  LDGSTS.E.BYPASS.LTC128B.128 [R86+0x1100], [R28.64], !P0 ;  /* 0x011000001c567fae */ /* 0x0003e2000c101d4c */
[----:B------:R-:W-:Y:S02]  /*2410*/  ISETP.LT.OR P0, PT, R21, 0x21, P1 ;  /* 0x000000211500780c */ /* 0x000fe40000f01670 */
[----:B------:R-:W-:Y:S01]  /*2420*/  ISETP.GE.AND P1, PT, R53, c[0x0][0x1d4], PT ;  /* 0x0000750035007a0c */ /* 0x000fe20003f26270 */
[----:B------:R-:W-:Y:S03]  /*2430*/  HMMA.16816.F32.BF16 R32, R168, R48, RZ ;  /* 0x00000030a820723c */ /* 0x000fe600000418ff */
[----:B------:R-:W-:-:S05]  /*2440*/  ISETP.LT.OR P1, PT, R21, 0x21, P1 ;  /* 0x000000211500780c */ /* 0x000fca0000f21670 */
[----:B---3--:R-:W-:Y:S02]  /*2450*/  HMMA.16816.F32.BF16 R16, R172, R62, R16 ;  /* 0x0000003eac10723c */ /* 0x008fe40000041810 */
[----:B------:R3:W-:Y:S01]  /*2460*/  LDGSTS.E.BYPASS.LTC128B.128 [R86+0x3100], [R24.64], !P0 ;  /* 0x0310000018567fae */ /* 0x0007e2000c101d4c */
[----:B------:R-:W-:-:S04]  /*2470*/  LOP3.LUT P0, RZ, R20, 0x4, RZ, 0xc0, !PT ;  /* 0x0000000414ff7812 */ /* 0x000fc8000780c0ff */
[----:B------:R-:W-:Y:S01]  /*2480*/  SEL R2, R2, 0xffffffc0, !P0 ;  /* 0xffffffc002027807 */ /* 0x000fe20004000000 */
[----:B------:R-:W-:Y:S01]  /*2490*/  HMMA.16816.F32.BF16 R56, R172, R38, R12 ;  /* 0x00000026ac38723c */ /* 0x000fe2000004180c */
[----:B------:R-:W-:Y:S01]  /*24a0*/  ISETP.LT.OR P0, PT, R21, 0x21, P6 ;  /* 0x000000211500780c */ /* 0x000fe20003701670 */
[----:B------:R2:W-:Y:S01]  /*24b0*/  LDGSTS.E.BYPASS.LTC128B.128 [R86+0x5100], [R10.64], !P1 ;  /* 0x051000000a567fae */ /* 0x0005e2000c901d4c */
[----:B------:R-:W-:Y:S01]  /*24c0*/  ISETP.GT.AND P1, PT, R87, 0x3f, PT ;  /* 0x0000003f5700780c */ /* 0x000fe20003f24270 */
[----:B------:R-:W-:Y:S02]  /*24d0*/  IMAD.IADD R90, R135, 0x1, R2 ;  /* 0x00000001875a7824 */ /* 0x000fe400078e0202 */
[----:B------:R-:W-:Y:S01]  /*24e0*/  IMAD.IADD R250, R2, 0x1, R89 ;  /* 0x0000000102fa7824 */ /* 0x000fe200078e0259 */
[----:B------:R-:W-:Y:S01]  /*24f0*/  IADD3 R2, R86, 0x100, RZ ;  /* 0x0000010056027810 */ /* 0x000fe20007ffe0ff */
[C---:B------:R-:W-:Y:S01]  /*2500*/  HMMA.16816.F32.BF16 R12, R168.reuse, R40, RZ ;  /* 0x00000028a80c723c */ /* 0x040fe200000418ff */
[----:B------:R-:W-:Y:S04]  /*2510*/  STL [R1], R90 ;  /* 0x0000005a01007387 */ /* 0x000fe80000100800 */
[----:B------:R2:W-:Y:S03]  /*2520*/  STL [R1+0x58], R2 ;  /* 0x0000580201007387 */ /* 0x0005e60000100800 */
[----:B-1----:R-:W-:Y:S01]  /*2530*/  HMMA.16816.F32.BF16 R28, R168, R46, RZ ;  /* 0x0000002ea81c723c */ /* 0x002fe200000418ff */
[----:B------:R1:W-:Y:S01]  /*2540*/  LDGSTS.E.BYPASS.LTC128B.128 [R86+0x7100], [R6.64], !P0 ;  /* 0x0710000006567fae */ /* 0x0003e2000c101d4c */
[----:B------:R-:W-:-:S03]  /*2550*/  PLOP3.LUT P0, PT, PT, PT, UP0, 0x40, 0x0 ;  /* 0x000000000000781c */ /* 0x000fc60003f0e808 */
[----:B------:R-:W4:Y:S03]  /*2560*/  LDSM.16.M88.4 R40, [R90+0x10100] ;  /* 0x010100005a28783b */ /* 0x000f260000000200 */
[C---:B---3--:R-:W-:Y:S01]  /*2570*/  HMMA.16816.F32.BF16 R24, R168.reuse, R44, RZ ;  /* 0x0000002ca818723c */ /* 0x048fe200000418ff */
[----:B------:R-:W3:Y:S04]  /*2580*/  LDSM.16.M88.4 R52, [R90+0x11100] ;  /* 0x011100005a34783b */ /* 0x000ee80000000200 */
[----:B------:R-:W3:Y:S03]  /*2590*/  LDSM.16.M88.4 R44, [R90+0x10900] ;  /* 0x010900005a2c783b */ /* 0x000ee60000000200 */
[----:B------:R-:W-:Y:S01]  /*25a0*/  HMMA.16816.F32.BF16 R36, R168, R50, RZ ;  /* 0x00000032a824723c */ /* 0x000fe200000418ff */
[----:B------:R-:W3:Y:S04]  /*25b0*/  LDSM.16.M88.4 R72, [R90+0x11900] ;  /* 0x011900005a48783b */ /* 0x000ee80000000200 */
[----:B------:R-:W3:Y:S01]  /*25c0*/  LDSM.16.M88.4 R48, [R250] ;  /* 0x00000000fa30783b */ /* 0x000ee20000000200 */
[----:B--2---:R-:W-:-:S02]  /*25d0*/  IADD3 R2, R89, 0x1800, RZ ;  /* 0x0000180059027810 */ /* 0x004fc40007ffe0ff */
[----:B------:R-:W-:Y:S01]  /*25e0*/  HMMA.16816.F32.BF16 R8, R172, R60, R12 ;  /* 0x0000003cac08723c */ /* 0x000fe2000004180c */
[----:B------:R-:W2:Y:S01]  /*25f0*/  LDSM.16.M88.4 R60, [R250+0x800] ;  /* 0x00080000fa3c783b */ /* 0x000ea20000000200 */
[----:B-1----:R-:W-:-:S03]  /*2600*/  IADD3 R6, R89, 0x800, RZ ;  /* 0x0000080059067810 */ /* 0x002fc60007ffe0ff */
[----:B------:R-:W-:Y:S03]  /*2610*/  LDSM.16.M88.4 R80, [R250+0x3800] ;  /* 0x00380000fa50783b */ /* 0x000fe60000000200 */
[C---:B----4-:R-:W-:Y:S01]  /*2620*/  HMMA.16816.F32.BF16 R20, R172.reuse, R68, R24 ;  /* 0x00000044ac14723c */ /* 0x050fe20000041818 */
[----:B------:R1:W-:Y:S04]  /*2630*/  STL [R1+0x40], R6 ;  /* 0x0000400601007387 */ /* 0x0003e80000100800 */
[----:B------:R4:W-:Y:S03]  /*2640*/  STL [R1+0x3c], R5 ;  /* 0x00003c0501007387 */ /* 0x0009e60000100800 */
[C---:B------:R-:W-:Y:S01]  /*2650*/  HMMA.16816.F32.BF16 R24, R172.reuse, R70, R28 ;  /* 0x00000046ac18723c */ /* 0x040fe2000004181c */
[----:B------:R-:W2:Y:S04]  /*2660*/  LDSM.16.M88.4 R68, [R250+0x1000] ;  /* 0x00100000fa44783b */ /* 0x000ea80000000200 */
[----:B------:R3:W-:Y:S03]  /*2670*/  STL [R1+0x38], R2 ;  /* 0x0000380201007387 */ /* 0x0007e60000100800 */
[C---:B------:R-:W-:Y:S01]  /*2680*/  HMMA.16816.F32.BF16 R28, R172.reuse, R76, R32 ;  /* 0x0000004cac1c723c */ /* 0x040fe20000041820 */
[----:B------:R-:W0:Y:S07]  /*2690*/  LDGDEPBAR ;  /* 0x00000000000079af */ /* 0x000e2e0000000000 */
[----:B------:R-:W-:Y:S01]  /*26a0*/  HMMA.16816.F32.BF16 R32, R172, R78, R36 ;  /* 0x0000004eac20723c */ /* 0x000fe20000041824 */
[----:B------:R-:W2:Y:S01]  /*26b0*/  LDSM.16.M88.4 R76, [R250+0x1800] ;  /* 0x00180000fa4c783b */ /* 0x000ea20000000200 */
[----:B-1----:R-:W-:-:S02]  /*26c0*/  IADD3 R6, R89, 0x2000, RZ ;  /* 0x0000200059067810 */ /* 0x002fc40007ffe0ff */
[----:B----4-:R-:W-:-:S03]  /*26d0*/  IADD3 R5, R89, 0x2800, RZ ;  /* 0x0000280059057810 */ /* 0x010fc60007ffe0ff */
[----:B------:R1:W-:Y:S01]  /*26e0*/  STL [R1+0x34], R6 ;  /* 0x0000340601007387 */ /* 0x0003e20000100800 */
[----:B------:R-:W-:Y:S03]  /*26f0*/  HMMA.16816.F32.BF16 R36, R192, R40, R64 ;  /* 0x00000028c024723c */ /* 0x000fe60000041840 */
[----:B------:R-:W-:Y:S01]  /*2700*/  LDSM.16.M88.4 R64, [R135+0x13100] ;  /* 0x013100008740783b */ /* 0x000fe20000000200 */
[----:B---3--:R-:W-:-:S03]  /*2710*/  IADD3 R2, R89, 0x3000, RZ ;  /* 0x0000300059027810 */ /* 0x008fc60007ffe0ff */
[----:B------:R3:W-:Y:S01]  /*2720*/  STL [R1+0x30], R5 ;  /* 0x0000300501007387 */ /* 0x0007e20000100800 */
[C---:B------:R-:W-:Y:S03]  /*2730*/  HMMA.16816.F32.BF16 R40, R192.reuse, R42, R56 ;  /* 0x0000002ac028723c */ /* 0x040fe60000041838 */
[----:B------:R-:W-:Y:S04]  /*2740*/  LDSM.16.M88.4 R56, [R135+0x12900] ;  /* 0x012900008738783b */ /* 0x000fe80000000200 */
[----:B------:R4:W-:Y:S01]  /*2750*/  STL [R1+0x2c], R2 ;  /* 0x00002c0201007387 */ /* 0x0009e20000100800 */
[C---:B------:R-:W-:Y:S08]  /*2760*/  HMMA.16816.F32.BF16 R20, R192.reuse, R52, R20 ;  /* 0x00000034c014723c */ /* 0x040ff00000041814 */
[----:B------:R-:W-:Y:S01]  /*2770*/  HMMA.16816.F32.BF16 R24, R192, R54, R24 ;  /* 0x00000036c018723c */ /* 0x000fe20000041818 */
[----:B------:R-:W2:Y:S01]  /*2780*/  LDSM.16.M88.4 R52, [R135+0x12100] ;  /* 0x012100008734783b */ /* 0x000ea20000000200 */
[----:B-1----:R-:W-:-:S05]  /*2790*/  IADD3 R6, R89, 0x3800, RZ ;  /* 0x0000380059067810 */ /* 0x002fca0007ffe0ff */
[----:B------:R1:W-:Y:S01]  /*27a0*/  STL [R1+0x28], R6 ;  /* 0x0000280601007387 */ /* 0x0003e20000100800 */
[----:B------:R-:W-:Y:S01]  /*27b0*/  HMMA.16816.F32.BF16 R12, R192, R44, R8 ;  /* 0x0000002cc00c723c */ /* 0x000fe20000041808 */
[----:B---3--:R-:W-:-:S05]  /*27c0*/  IADD3 R5, R89, 0x4000, RZ ;  /* 0x0000400059057810 */ /* 0x008fca0007ffe0ff */
[----:B------:R3:W-:Y:S02]  /*27d0*/  STL [R1+0x24], R5 ;  /* 0x0000240501007387 */ /* 0x0007e40000100800 */
[C---:B------:R-:W-:Y:S01]  /*27e0*/  HMMA.16816.F32.BF16 R8, R192.reuse, R46, R16 ;  /* 0x0000002ec008723c */ /* 0x040fe20000041810 */
[C---:B----4-:R-:W-:Y:S01]  /*27f0*/  IADD3 R2, R89.reuse, 0x4800, RZ ;  /* 0x0000480059027810 */ /* 0x050fe20007ffe0ff */
[----:B------:R-:W-:Y:S04]  /*2800*/  LDSM.16.M88.4 R44, [R89+0x2000] ;  /* 0x00200000592c783b */ /* 0x000fe80000000200 */
[----:B------:R4:W-:Y:S02]  /*2810*/  STL [R1+0x20], R2 ;  /* 0x0000200201007387 */ /* 0x0009e40000100800 */
[C---:B------:R-:W-:Y:S08]  /*2820*/  HMMA.16816.F32.BF16 R28, R192.reuse, R72, R28 ;  /* 0x00000048c01c723c */ /* 0x040ff0000004181c */
[----:B------:R-:W-:Y:S01]  /*2830*/  HMMA.16816.F32.BF16 R32, R192, R74, R32 ;  /* 0x0000004ac020723c */ /* 0x000fe20000041820 */
[----:B------:R-:W2:Y:S01]  /*2840*/  LDSM.16.M88.4 R72, [R135+0x13900] ;  /* 0x013900008748783b */ /* 0x000ea20000000200 */
[----:B-1----:R-:W-:-:S02]  /*2850*/  IADD3 R6, R89, 0x5000, RZ ;  /* 0x0000500059067810 */ /* 0x002fc40007ffe0ff */
[----:B---3--:R-:W-:-:S04]  /*2860*/  IADD3 R5, R89, 0x5800, RZ ;  /* 0x0000580059057810 */ /* 0x008fc80007ffe0ff */
[C---:B------:R-:W-:Y:S01]  /*2870*/  HMMA.16816.F32.BF16 R36, R196.reuse, R48, R36 ;  /* 0x00000030c424723c */ /* 0x040fe20000041824 */
[----:B------:R1:W-:Y:S04]  /*2880*/  STL [R1+0x1c], R6 ;  /* 0x00001c0601007387 */ /* 0x0003e80000100800 */
[----:B------:R3:W-:Y:S01]  /*2890*/  STL [R1+0x18], R5 ;  /* 0x0000180501007387 */ /* 0x0007e20000100800 */
[C---:B----4-:R-:W-:Y:S02]  /*28a0*/  IADD3 R2, R89.reuse, 0x6000, RZ ;  /* 0x0000600059027810 */ /* 0x050fe40007ffe0ff */
[C---:B------:R-:W-:Y:S01]  /*28b0*/  HMMA.16816.F32.BF16 R40, R196.reuse, R50, R40 ;  /* 0x00000032c428723c */ /* 0x040fe20000041828 */
[----:B------:R-:W-:Y:S04]  /*28c0*/  LDSM.16.M88.4 R48, [R90+0x12100] ;  /* 0x012100005a30783b */ /* 0x000fe80000000200 */
[----:B------:R4:W-:Y:S03]  /*28d0*/  STL [R1+0x14], R2 ;  /* 0x0000140201007387 */ /* 0x0009e60000100800 */
[C---:B--2---:R-:W-:Y:S08]  /*28e0*/  HMMA.16816.F32.BF16 R16, R196.reuse, R60, R12 ;  /* 0x0000003cc410723c */ /* 0x044ff0000004180c */
[----:B------:R-:W-:Y:S01]  /*28f0*/  HMMA.16816.F32.BF16 R12, R196, R62, R8 ;  /* 0x0000003ec40c723c */ /* 0x000fe20000041808 */
[----:B------:R-:W2:Y:S01]  /*2900*/  LDSM.16.M88.4 R60, [R89+0x2800] ;  /* 0x00280000593c783b */ /* 0x000ea20000000200 */
[----:B-1----:R-:W-:-:S02]  /*2910*/  IADD3 R6, R89, 0x6800, RZ ;  /* 0x0000680059067810 */ /* 0x002fc40007ffe0ff */
[----:B---3--:R-:W-:-:S03]  /*2920*/  IADD3 R5, R89, 0x7000, RZ ;  /* 0x0000700059057810 */ /* 0x008fc60007ffe0ff */
[----:B------:R-:W-:Y:S01]  /*2930*/  STL [R1+0x10], R6 ;  /* 0x0000100601007387 */ /* 0x000fe20000100800 */
[----:B------:R-:W-:Y:S01]  /*2940*/  HMMA.16816.F32.BF16 R8, R196, R68, R20 ;  /* 0x00000044c408723c */ /* 0x000fe20000041814 */
[----:B----4-:R-:W-:-:S07]  /*2950*/  IADD3 R2, R89, 0x7800, RZ ;  /* 0x0000780059027810 */ /* 0x010fce0007ffe0ff */
[C---:B------:R-:W-:Y:S01]  /*2960*/  HMMA.16816.F32.BF16 R24, R196.reuse, R70, R24 ;  /* 0x00000046c418723c */ /* 0x040fe20000041818 */
[----:B------:R-:W1:Y:S04]  /*2970*/  LDSM.16.M88.4 R68, [R89+0x3000] ;  /* 0x003000005944783b */ /* 0x000e680000000200 */
[----:B------:R-:W-:Y:S03]  /*2980*/  STL [R1+0x8], R2 ;  /* 0x0000080201007387 */ /* 0x000fe60000100800 */
[C---:B------:R-:W-:Y:S01]  /*2990*/  HMMA.16816.F32.BF16 R28, R196.reuse, R76, R28 ;  /* 0x0000004cc41c723c */ /* 0x040fe2000004181c */
[----:B------:R-:W-:Y:S07]  /*29a0*/  STL [R1+0xc], R5 ;  /* 0x00000c0501007387 */ /* 0x000fee0000100800 */
[----:B------:R-:W-:Y:S01]  /*29b0*/  HMMA.16816.F32.BF16 R32, R196, R78, R32 ;  /* 0x0000004ec420723c */ /* 0x000fe20000041820 */
[----:B------:R-:W3:Y:S07]  /*29c0*/  LDSM.16.M88.4 R76, [R89+0x3800] ;  /* 0x00380000594c783b */ /* 0x000eee0000000200 */
[C---:B------:R-:W-:Y:S08]  /*29d0*/  HMMA.16816.F32.BF16 R36, R200.reuse, R52, R36 ;  /* 0x00000034c824723c */ /* 0x040ff00000041824 */
[C---:B------:R-:W-:Y:S01]  /*29e0*/  HMMA.16816.F32.BF16 R40, R200.reuse, R54, R40 ;  /* 0x00000036c828723c */ /* 0x040fe20000041828 */
[----:B------:R-:W4:Y:S07]  /*29f0*/  LDSM.16.M88.4 R52, [R90+0x12900] ;  /* 0x012900005a34783b */ /* 0x000f2e0000000200 */
[C---:B------:R-:W-:Y:S08]  /*2a00*/  HMMA.16816.F32.BF16 R20, R200.reuse, R56, R16 ;  /* 0x00000038c814723c */ /* 0x040ff00000041810 */
[C---:B------:R-:W-:Y:S01]  /*2a10*/  HMMA.16816.F32.BF16 R16, R200.reuse, R58, R12 ;  /* 0x0000003ac810723c */ /* 0x040fe2000004180c */
[----:B------:R-:W1:Y:S07]  /*2a20*/  LDSM.16.M88.4 R56, [R90+0x13100] ;  /* 0x013100005a38783b */ /* 0x000e6e0000000200 */
[C---:B------:R-:W-:Y:S08]  /*2a30*/  HMMA.16816.F32.BF16 R12, R200.reuse, R64, R8 ;  /* 0x00000040c80c723c */ /* 0x040ff00000041808 */
[C---:B------:R-:W-:Y:S01]  /*2a40*/  HMMA.16816.F32.BF16 R8, R200.reuse, R66, R24 ;  /* 0x00000042c808723c */ /* 0x040fe20000041818 */
[----:B------:R-:W-:Y:S07]  /*2a50*/  LDSM.16.M88.4 R64, [R135+0x15100] ;  /* 0x015100008740783b */ /* 0x000fee0000000200 */
[C---:B------:R-:W-:Y:S08]  /*2a60*/  HMMA.16816.F32.BF16 R28, R200.reuse, R72, R28 ;  /* 0x00000048c81c723c */ /* 0x040ff0000004181c */
[----:B------:R-:W-:Y:S01]  /*2a70*/  HMMA.16816.F32.BF16 R32, R200, R74, R32 ;  /* 0x0000004ac820723c */ /* 0x000fe20000041820 */
[----:B------:R-:W3:Y:S07]  /*2a80*/  LDSM.16.M88.4 R72, [R90+0x13900] ;  /* 0x013900005a48783b */ /* 0x000eee0000000200 */
[C---:B------:R-:W-:Y:S08]  /*2a90*/  HMMA.16816.F32.BF16 R36, R204.reuse, R44, R36 ;  /* 0x0000002ccc24723c */ /* 0x040ff00000041824 */
[C---:B------:R-:W-:Y:S01]  /*2aa0*/  HMMA.16816.F32.BF16 R40, R204.reuse, R46, R40 ;  /* 0x0000002ecc28723c */ /* 0x040fe20000041828 */
[----:B------:R-:W4:Y:S07]  /*2ab0*/  LDSM.16.M88.4 R44, [R250+0x2000] ;  /* 0x00200000fa2c783b */ /* 0x000f2e0000000200 */
[C---:B--2---:R-:W-:Y:S08]  /*2ac0*/  HMMA.16816.F32.BF16 R24, R204.reuse, R60, R20 ;  /* 0x0000003ccc18723c */ /* 0x044ff00000041814 */
[C---:B------:R-:W-:Y:S01]  /*2ad0*/  HMMA.16816.F32.BF16 R20, R204.reuse, R62, R16 ;  /* 0x0000003ecc14723c */ /* 0x040fe20000041810 */
[----:B------:R-:W2:Y:S07]  /*2ae0*/  LDSM.16.M88.4 R60, [R250+0x2800] ;  /* 0x00280000fa3c783b */ /* 0x000eae0000000200 */
[C---:B-1----:R-:W-:Y:S08]  /*2af0*/  HMMA.16816.F32.BF16 R16, R204.reuse, R68, R12 ;  /* 0x00000044cc10723c */ /* 0x042ff0000004180c */
[C---:B------:R-:W-:Y:S01]  /*2b00*/  HMMA.16816.F32.BF16 R12, R204.reuse, R70, R8 ;  /* 0x00000046cc0c723c */ /* 0x040fe20000041808 */
[----:B------:R-:W1:Y:S07]  /*2b10*/  LDSM.16.M88.4 R68, [R250+0x3000] ;  /* 0x00300000fa44783b */ /* 0x000e6e0000000200 */
[C---:B---3--:R-:W-:Y:S08]  /*2b20*/  HMMA.16816.F32.BF16 R8, R204.reuse, R76, R28 ;  /* 0x0000004ccc08723c */ /* 0x048ff0000004181c */
[----:B------:R-:W-:Y:S01]  /*2b30*/  HMMA.16816.F32.BF16 R32, R204, R78, R32 ;  /* 0x0000004ecc20723c */ /* 0x000fe20000041820 */
[----:B------:R-:W-:Y:S07]  /*2b40*/  LDSM.16.M88.4 R76, [R135+0x15900] ;  /* 0x01590000874c783b */ /* 0x000fee0000000200 */
[C---:B------:R-:W-:Y:S08]  /*2b50*/  HMMA.16816.F32.BF16 R36, R208.reuse, R48, R36 ;  /* 0x00000030d024723c */ /* 0x040ff00000041824 */
[C---:B------:R-:W-:Y:S01]  /*2b60*/  HMMA.16816.F32.BF16 R40, R208.reuse, R50, R40 ;  /* 0x00000032d028723c */ /* 0x040fe20000041828 */
[----:B------:R-:W3:Y:S07]  /*2b70*/  LDSM.16.M88.4 R48, [R135+0x14100] ;  /* 0x014100008730783b */ /* 0x000eee0000000200 */
[C---:B----4-:R-:W-:Y:S08]  /*2b80*/  HMMA.16816.F32.BF16 R28, R208.reuse, R52, R24 ;  /* 0x00000034d01c723c */ /* 0x050ff00000041818 */
[C---:B------:R-:W-:Y:S01]  /*2b90*/  HMMA.16816.F32.BF16 R24, R208.reuse, R54, R20 ;  /* 0x00000036d018723c */ /* 0x040fe20000041814 */
[----:B------:R-:W-:Y:S07]  /*2ba0*/  LDSM.16.M88.4 R52, [R89+0x4800] ;  /* 0x004800005934783b */ /* 0x000fee0000000200 */
[C---:B------:R-:W-:Y:S08]  /*2bb0*/  HMMA.16816.F32.BF16 R20, R208.reuse, R56, R16 ;  /* 0x00000038d014723c */ /* 0x040ff00000041810 */
[C---:B------:R-:W-:Y:S01]  /*2bc0*/  HMMA.16816.F32.BF16 R16, R208.reuse, R58, R12 ;  /* 0x0000003ad010723c */ /* 0x040fe2000004180c */
[----:B------:R-:W4:Y:S07]  /*2bd0*/  LDSM.16.M88.4 R56, [R135+0x14900] ;  /* 0x014900008738783b */ /* 0x000f2e0000000200 */
[C---:B------:R-:W-:Y:S08]  /*2be0*/  HMMA.16816.F32.BF16 R12, R208.reuse, R72, R8 ;  /* 0x00000048d00c723c */ /* 0x040ff00000041808 */
[----:B------:R-:W-:Y:S01]  /*2bf0*/  HMMA.16816.F32.BF16 R8, R208, R74, R32 ;  /* 0x0000004ad008723c */ /* 0x000fe20000041820 */
[----:B------:R-:W-:Y:S07]  /*2c00*/  LDSM.16.M88.4 R72, [R89+0x5800] ;  /* 0x005800005948783b */ /* 0x000fee0000000200 */
[C---:B------:R-:W-:Y:S08]  /*2c10*/  HMMA.16816.F32.BF16 R36, R212.reuse, R44, R36 ;  /* 0x0000002cd424723c */ /* 0x040ff00000041824 */
[C---:B------:R-:W-:Y:S01]  /*2c20*/  HMMA.16816.F32.BF16 R40, R212.reuse, R46, R40 ;  /* 0x0000002ed428723c */ /* 0x040fe20000041828 */
[----:B------:R-:W3:Y:S07]  /*2c30*/  LDSM.16.M88.4 R44, [R89+0x4000] ;  /* 0x00400000592c783b */ /* 0x000eee0000000200 */
[C---:B--2---:R-:W-:Y:S08]  /*2c40*/  HMMA.16816.F32.BF16 R32, R212.reuse, R60, R28 ;  /* 0x0000003cd420723c */ /* 0x044ff0000004181c */
[C---:B------:R-:W-:Y:S01]  /*2c50*/  HMMA.16816.F32.BF16 R28, R212.reuse, R62, R24 ;  /* 0x0000003ed41c723c */ /* 0x040fe20000041818 */
[----:B------:R-:W2:Y:S07]  /*2c60*/  LDSM.16.M88.4 R60, [R89+0x5000] ;  /* 0x00500000593c783b */ /* 0x000eae0000000200 */
[C---:B-1----:R-:W-:Y:S08]  /*2c70*/  HMMA.16816.F32.BF16 R24, R212.reuse, R68, R20 ;  /* 0x00000044d418723c */ /* 0x042ff00000041814 */
[C---:B------:R-:W-:Y:S01]  /*2c80*/  HMMA.16816.F32.BF16 R20, R212.reuse, R70, R16 ;  /* 0x00000046d414723c */ /* 0x040fe20000041810 */
[----:B------:R-:W-:Y:S07]  /*2c90*/  LDSM.16.M88.4 R68, [R90+0x14900] ;  /* 0x014900005a44783b */ /* 0x000fee0000000200 */
[C---:B------:R-:W-:Y:S08]  /*2ca0*/  HMMA.16816.F32.BF16 R16, R212.reuse, R80, R12 ;  /* 0x00000050d410723c */ /* 0x040ff0000004180c */
[----:B------:R-:W-:Y:S08]  /*2cb0*/  HMMA.16816.F32.BF16 R12, R212, R82, R8 ;  /* 0x00000052d40c723c */ /* 0x000ff00000041808 */
[C---:B---3--:R-:W-:Y:S08]  /*2cc0*/  HMMA.16816.F32.BF16 R8, R216.reuse, R48, R36 ;  /* 0x00000030d808723c */ /* 0x048ff00000041824 */
[C---:B------:R-:W-:Y:S01]  /*2cd0*/  HMMA.16816.F32.BF16 R40, R216.reuse, R50, R40 ;  /* 0x00000032d828723c */ /* 0x040fe20000041828 */
[----:B------:R-:W1:Y:S07]  /*2ce0*/  LDSM.16.M88.4 R48, [R90+0x14100] ;  /* 0x014100005a30783b */ /* 0x000e6e0000000200 */
[C---:B----4-:R-:W-:Y:S08]  /*2cf0*/  HMMA.16816.F32.BF16 R36, R216.reuse, R56, R32 ;  /* 0x00000038d824723c */ /* 0x050ff00000041820 */
[C---:B------:R-:W-:Y:S01]  /*2d00*/  HMMA.16816.F32.BF16 R32, R216.reuse, R58, R28 ;  /* 0x0000003ad820723c */ /* 0x040fe2000004181c */
[----:B------:R-:W-:Y:S07]  /*2d10*/  LDSM.16.M88.4 R56, [R90+0x15900] ;  /* 0x015900005a38783b */ /* 0x000fee0000000200 */
[C---:B------:R-:W-:Y:S08]  /*2d20*/  HMMA.16816.F32.BF16 R28, R216.reuse, R64, R24 ;  /* 0x00000040d81c723c */ /* 0x040ff00000041818 */
        /* <DEDUP_REMOVED lines=8> */
[----:B-1----:R-:W-:Y:S01]  /*2db0*/  HMMA.16816.F32.BF16 R16, R224, R48, R12 ;  /* 0x00000030e010723c */ /* 0x002fe2000004180c */
        /* <DEDUP_REMOVED lines=70> */
[----:B------:R-:W2:Y:S06]  /*3220*/  MUFU.TANH R65, R29 ;  /* 0x0000001d00417308 */ /* 0x000eac0000002400 */
[----:B------:R-:W-:Y:S01]  /*3230*/  SHF.R.S32.HI R59, RZ, 0x1f, R133 ;  /* 0x0000001fff3b7819 */ /* 0x000fe20000011485 */
[----:B------:R-:W-:Y:S01]  /*3240*/  HMMA.16816.F32.BF16 R8, R232, R66, R68 ;  /* 0x00000042e808723c */ /* 0x000fe20000041844 */
[----:B------:R-:W2:Y:S01]  /*3250*/  MUFU.TANH R64, R30 ;  /* 0x0000001e00407308 */ /* 0x000ea20000002400 */
[----:B------:R-:W-:-:S06]  /*3260*/  SHF.R.S32.HI R58, RZ, 0x1f, R177 ;  /* 0x0000001fff3a7819 */ /* 0x000fcc00000114b1 */
[----:B-1----:R-:W-:Y:S01]  /*3270*/  HMMA.16816.F32.BF16 R32, R236, R54, R36 ;  /* 0x00000036ec20723c */ /* 0x002fe20000041824 */
[----:B------:R-:W1:Y:S07]  /*3280*/  LDSM.16.M88.4 R36, [R90+0x17900] ;  /* 0x017900005a24783b */ /* 0x000e6e0000000200 */
        /* <DEDUP_REMOVED lines=8> */
[----:B------:R-:W-:Y:S02]  /*3310*/  HMMA.16816.F32.BF16 R8, R236, R50, R8 ;  /* 0x00000032ec08723c */ /* 0x000fe40000041808 */
[----:B------:R-:W1:Y:S06]  /*3320*/  MUFU.TANH R49, R13 ;  /* 0x0000000d00317308 */ /* 0x000e6c0000002400 */
[----:B--2---:R-:W-:Y:S01]  /*3330*/  HMMA.16816.F32.BF16 R28, R240, R42, R32 ;  /* 0x0000002af01c723c */ /* 0x004fe20000041820 */
[----:B------:R-:W2:Y:S01]  /*3340*/  LDSM.16.M88.4 R32, [R250+0x7800] ;  /* 0x00780000fa20783b */ /* 0x000ea20000000200 */
[----:B------:R-:W-:Y:S01]  /*3350*/  FMUL.FTZ R24, R24, c[0x0][0x320] ;  /* 0x0000c80018187a20 */ /* 0x000fe20000410000 */
[----:B------:R-:W2:Y:S01]  /*3360*/  MUFU.TANH R48, R14 ;  /* 0x0000000e00307308 */ /* 0x000ea20000002400 */
[----:B------:R-:W-:Y:S01]  /*3370*/  FMUL.FTZ R25, R25, c[0x0][0x320] ;  /* 0x0000c80019197a20 */ /* 0x000fe20000410000 */
[----:B------:R-:W-:-:S04]  /*3380*/  DEPBAR.LE SB0, 0x0 ;  /* 0x000080000000791a */ /* 0x000fc80000000000 */
[----:B------:R-:W-:Y:S02]  /*3390*/  FMUL.FTZ R26, R26, c[0x0][0x320] ;  /* 0x0000c8001a1a7a20 */ /* 0x000fe40000410000 */
[----:B------:R-:W-:Y:S01]  /*33a0*/  FMUL.FTZ R27, R27, c[0x0][0x320] ;  /* 0x0000c8001b1b7a20 */ /* 0x000fe20000410000 */
[----:B------:R-:W2:Y:S04]  /*33b0*/  MUFU.TANH R56, R24 ;  /* 0x0000001800387308 */ /* 0x000ea80000002400 */
[----:B-1----:R-:W-:Y:S04]  /*33c0*/  HMMA.16816.F32.BF16 R8, R240, R38, R8 ;  /* 0x00000026f008723c */ /* 0x002fe80000041808 */
[----:B------:R-:W1:Y:S08]  /*33d0*/  MUFU.TANH R55, R25 ;  /* 0x0000001900377308 */ /* 0x000e700000002400 */
[----:B------:R-:W1:Y:S08]  /*33e0*/  MUFU.TANH R54, R26 ;  /* 0x0000001a00367308 */ /* 0x000e700000002400 */
[----:B------:R1:W1:Y:S04]  /*33f0*/  MUFU.TANH R53, R27 ;  /* 0x0000001b00357308 */ /* 0x0002680000002400 */
[C---:B--2---:R-:W-:Y:S08]  /*3400*/  HMMA.16816.F32.BF16 R8, R244.reuse, R34, R8 ;  /* 0x00000022f408723c */ /* 0x044ff00000041808 */
[----:B-1----:R-:W-:Y:S01]  /*3410*/  HMMA.16816.F32.BF16 R24, R244, R44, R16 ;  /* 0x0000002cf418723c */ /* 0x002fe20000041810 */
[----:B------:R1:W2:Y:S07]  /*3420*/  MUFU.TANH R45, R15 ;  /* 0x0000000f002d7308 */ /* 0x0002ae0000002400 */
[----:B------:R-:W-:Y:S08]  /*3430*/  HMMA.16816.F32.BF16 R16, R240, R36, R20 ;  /* 0x00000024f010723c */ /* 0x000ff00000041814 */
[----:B------:R-:W-:-:S02]  /*3440*/  FMUL.FTZ R8, R8, c[0x0][0x320] ;  /* 0x0000c80008087a20 */ /* 0x000fc40000410000 */
[----:B------:R-:W-:Y:S01]  /*3450*/  FMUL.FTZ R9, R9, c[0x0][0x320] ;  /* 0x0000c80009097a20 */ /* 0x000fe20000410000 */
[----:B------:R-:W-:Y:S01]  /*3460*/  HMMA.16816.F32.BF16 R20, R244, R46, R28 ;  /* 0x0000002ef414723c */ /* 0x000fe2000004181c */
[----:B------:R-:W-:Y:S02]  /*3470*/  FMUL.FTZ R10, R10, c[0x0][0x320] ;  /* 0x0000c8000a0a7a20 */ /* 0x000fe40000410000 */
[----:B------:R-:W-:Y:S01]  /*3480*/  FMUL.FTZ R11, R11, c[0x0][0x320] ;  /* 0x0000c8000b0b7a20 */ /* 0x000fe20000410000 */
[----:B------:R2:W2:Y:S01]  /*3490*/  MUFU.TANH R31, R9 ;  /* 0x00000009001f7308 */ /* 0x0004a20000002400 */
[----:B------:R-:W-:Y:S02]  /*34a0*/  FMUL.FTZ R24, R24, c[0x0][0x320] ;  /* 0x0000c80018187a20 */ /* 0x000fe40000410000 */
[----:B------:R-:W-:Y:S02]  /*34b0*/  FMUL.FTZ R25, R25, c[0x0][0x320] ;  /* 0x0000c80019197a20 */ /* 0x000fe40000410000 */
[----:B------:R-:W-:-:S03]  /*34c0*/  FMUL.FTZ R26, R26, c[0x0][0x320] ;  /* 0x0000c8001a1a7a20 */ /* 0x000fc60000410000 */
[----:B------:R2:W2:Y:S01]  /*34d0*/  MUFU.TANH R44, R24 ;  /* 0x00000018002c7308 */ /* 0x0004a20000002400 */
[----:B------:R-:W-:Y:S01]  /*34e0*/  FMUL.FTZ R27, R27, c[0x0][0x320] ;  /* 0x0000c8001b1b7a20 */ /* 0x000fe20000410000 */
[----:B-1----:R-:W-:Y:S06]  /*34f0*/  HMMA.16816.F32.BF16 R12, R244, R32, R16 ;  /* 0x00000020f40c723c */ /* 0x002fec0000041810 */
[----:B------:R1:W1:Y:S04]  /*3500*/  MUFU.TANH R43, R25 ;  /* 0x00000019002b7308 */ /* 0x0002680000002400 */
[----:B------:R-:W-:-:S02]  /*3510*/  FMUL.FTZ R20, R20, c[0x0][0x320] ;  /* 0x0000c80014147a20 */ /* 0x000fc40000410000 */
[----:B------:R-:W-:Y:S02]  /*3520*/  FMUL.FTZ R21, R21, c[0x0][0x320] ;  /* 0x0000c80015157a20 */ /* 0x000fe40000410000 */
[----:B------:R-:W-:Y:S01]  /*3530*/  FMUL.FTZ R22, R22, c[0x0][0x320] ;  /* 0x0000c80016167a20 */ /* 0x000fe20000410000 */
[----:B------:R1:W1:Y:S01]  /*3540*/  MUFU.TANH R42, R26 ;  /* 0x0000001a002a7308 */ /* 0x0002620000002400 */
[----:B------:R-:W-:-:S07]  /*3550*/  FMUL.FTZ R23, R23, c[0x0][0x320] ;  /* 0x0000c80017177a20 */ /* 0x000fce0000410000 */
[----:B------:R1:W1:Y:S01]  /*3560*/  MUFU.TANH R41, R27 ;  /* 0x0000001b00297308 */ /* 0x0002620000002400 */
[----:B------:R-:W-:Y:S02]  /*3570*/  FMUL.FTZ R12, R12, c[0x0][0x320] ;  /* 0x0000c8000c0c7a20 */ /* 0x000fe40000410000 */
[----:B------:R-:W-:Y:S02]  /*3580*/  FMUL.FTZ R13, R13, c[0x0][0x320] ;  /* 0x0000c8000d0d7a20 */ /* 0x000fe40000410000 */
[----:B------:R-:W-:-:S03]  /*3590*/  FMUL.FTZ R14, R14, c[0x0][0x320] ;  /* 0x0000c8000e0e7a20 */ /* 0x000fc60000410000 */
[----:B------:R1:W1:Y:S01]  /*35a0*/  MUFU.TANH R40, R20 ;  /* 0x0000001400287308 */ /* 0x0002620000002400 */
[----:B------:R-:W-:-:S07]  /*35b0*/  FMUL.FTZ R15, R15, c[0x0][0x320] ;  /* 0x0000c8000f0f7a20 */ /* 0x000fce0000410000 */
        /* <DEDUP_REMOVED lines=12> */
[----:B--234-:R-:W-:Y:S01]  /*3680*/  ULEA UR7, UR6, UR10, 0x6 ;  /* 0x0000000a06077291 */ /* 0x01cfe2000f8e303f */
[----:B------:R-:W-:Y:S01]  /*3690*/  ISETP.NE.AND P6, PT, R88, 0x1, PT ;  /* 0x000000015800780c */ /* 0x000fe20003fc5270 */
[----:B------:R-:W-:-:S04]  /*36a0*/  IMAD.MOV.U32 R9, RZ, RZ, RZ ;  /* 0x000000ffff097224 */ /* 0x000fc800078e00ff */
[----:B------:R-:W-:-:S05]  /*36b0*/  IMAD.U32 R5, RZ, RZ, UR7 ;  /* 0x00000007ff057e24 */ /* 0x000fca000f8e00ff */
[----:B------:R-:W-:-:S05]  /*36c0*/  IADD3 R5, R5, -0x80, R87 ;  /* 0xffffff8005057810 */ /* 0x000fca0007ffe057 */
[----:B------:R-:W-:-:S04]  /*36d0*/  @P6 IMAD.HI.U32 R6, R5, c[0x0][0x2bc], RZ ;  /* 0x0000af0005066a27 */ /* 0x000fc800078e00ff */
[----:B------:R-:W-:Y:S01]  /*36e0*/  IMAD.MOV.U32 R2, RZ, RZ, R5 ;  /* 0x000000ffff027224 */ /* 0x000fe200078e0005 */
[----:B------:R-:W-:-:S04]  /*36f0*/  @P6 SHF.R.U32.HI R2, RZ, c[0x0][0x2c0], R6 ;  /* 0x0000b000ff026a19 */ /* 0x000fc80000011606 */
[----:B------:R-:W-:-:S04]  /*3700*/  @!P1 IADD3 R7, P0, R2, UR16, RZ ;  /* 0x0000001002079c10 */ /* 0x000fc8000ff1e0ff */
[----:B-1----:R-:W-:Y:S02]  /*3710*/  @!P1 LEA.HI.X.SX32 R8, R2, UR14, 0x1, P0 ;  /* 0x0000000e02089c11 */ /* 0x002fe400080f0eff */
[----:B------:R-:W-:-:S04]  /*3720*/  @!P1 LEA R6, P0, R7, c[0x0][0x2a0], 0x2 ;  /* 0x0000a80007069a11 */ /* 0x000fc800078010ff */
[----:B------:R-:W-:-:S05]  /*3730*/  @!P1 LEA.HI.X R7, R7, c[0x0][0x2a4], R8, 0x2, P0 ;  /* 0x0000a90007079a11 */ /* 0x000fca00000f1408 */
[----:B------:R1:W2:Y:S01]  /*3740*/  @!P1 LDG.E R9, [R6.64] ;  /* 0x0000000c06099981 */ /* 0x0002a2000c1e1900 */
[----:B------:R-:W-:Y:S01]  /*3750*/  IMAD.MOV R2, RZ, RZ, -R2 ;  /* 0x000000ffff027224 */ /* 0x000fe200078e0a02 */
[----:B------:R-:W-:Y:S01]  /*3760*/  SEL R28, RZ, 0x10, P5 ;  /* 0x00000010ff1c7807 */ /* 0x000fe20002800000 */
[----:B------:R-:W-:Y:S01]  /*3770*/  IMAD.SHL.U32 R12, R133, 0x2, RZ ;  /* 0x00000002850c7824 */ /* 0x000fe200078e00ff */
[----:B------:R-:W-:Y:S01]  /*3780*/  SEL R27, RZ, 0x10, P4 ;  /* 0x00000010ff1b7807 */ /* 0x000fe20002000000 */
[----:B------:R-:W-:Y:S01]  /*3790*/  IMAD R10, R2, c[0x0][0x2b8], R5 ;  /* 0x0000ae00020a7a24 */ /* 0x000fe200078e0205 */
[----:B------:R-:W-:Y:S01]  /*37a0*/  IADD3 R20, -R28, 0x10, RZ ;  /* 0x000000101c147810 */ /* 0x000fe20007ffe1ff */
[----:B------:R-:W-:Y:S01]  /*37b0*/  IMAD.SHL.U32 R22, R177, 0x2, RZ ;  /* 0x00000002b1167824 */ /* 0x000fe200078e00ff */
[----:B------:R-:W-:Y:S02]  /*37c0*/  IADD3 R18, -R27, 0x10, RZ ;  /* 0x000000101b127810 */ /* 0x000fe40007ffe1ff */
[----:B------:R-:W-:Y:S01]  /*37d0*/  SHF.R.S32.HI R2, RZ, 0x1f, R10 ;  /* 0x0000001fff027819 */ /* 0x000fe2000001140a */
[----:B------:R3:W-:Y:S01]  /*37e0*/  STL [R1+0x54], R10 ;  /* 0x0000540a01007387 */ /* 0x0007e20000100800 */
[----:B------:R-:W-:-:S02]  /*37f0*/  LOP3.LUT R20, R20, 0xf, RZ, 0xc0, !PT ;  /* 0x0000000f14147812 */ /* 0x000fc400078ec0ff */
[----:B------:R-:W-:Y:S01]  /*3800*/  SEL R26, RZ, 0x10, P3 ;  /* 0x00000010ff1a7807 */ /* 0x000fe20001800000 */
[----:B------:R-:W-:Y:S01]  /*3810*/  IMAD R2, R2, c[0x0][0x1e0], RZ ;  /* 0x0000780002027a24 */ /* 0x000fe200078e02ff */
[----:B------:R-:W-:Y:S02]  /*3820*/  SHF.L.U64.HI R8, R133, 0x1, R59 ;  /* 0x0000000185087819 */ /* 0x000fe4000001023b */
[----:B------:R-:W-:Y:S01]  /*3830*/  LOP3.LUT R18, R18, 0xf, RZ, 0xc0, !PT ;  /* 0x0000000f12127812 */ /* 0x000fe200078ec0ff */
[----:B------:R-:W-:Y:S01]  /*3840*/  IMAD R2, R10, c[0x0][0x1e4], R2 ;  /* 0x000079000a027a24 */ /* 0x000fe200078e0202 */
[----:B------:R-:W-:Y:S02]  /*3850*/  IADD3 R16, -R26, 0x10, RZ ;  /* 0x000000101a107810 */ /* 0x000fe40007ffe1ff */
[----:B------:R-:W-:Y:S02]  /*3860*/  SEL R25, RZ, 0x10, P2 ;  /* 0x00000010ff197807 */ /* 0x000fe40001000000 */
[----:B------:R-:W-:Y:S01]  /*3870*/  SHF.L.U64.HI R11, R134, 0x1, R178 ;  /* 0x00000001860b7819 */ /* 0x000fe200000102b2 */
[----:B-1----:R-:W-:Y:S01]  /*3880*/  IMAD.WIDE.U32 R6, R10, c[0x0][0x1e0], RZ ;  /* 0x000078000a067a25 */ /* 0x002fe200078e00ff */
[----:B------:R-:W-:-:S02]  /*3890*/  LOP3.LUT R16, R16, 0xf, RZ, 0xc0, !PT ;  /* 0x0000000f10107812 */ /* 0x000fc400078ec0ff */
[----:B------:R-:W-:Y:S01]  /*38a0*/  IADD3 R14, -R25, 0x10, RZ ;  /* 0x00000010190e7810 */ /* 0x000fe20007ffe1ff */
[----:B------:R-:W-:Y:S01]  /*38b0*/  IMAD.IADD R7, R7, 0x1, R2 ;  /* 0x0000000107077824 */ /* 0x000fe200078e0202 */
[----:B------:R-:W-:Y:S02]  /*38c0*/  SHF.L.U64.HI R23, R176, 0x1, R179 ;  /* 0x00000001b0177819 */ /* 0x000fe400000102b3 */
[----:B------:R-:W-:Y:S02]  /*38d0*/  LOP3.LUT R14, R14, 0xf, RZ, 0xc0, !PT ;  /* 0x0000000f0e0e7812 */ /* 0x000fe400078ec0ff */
[----:B------:R-:W-:Y:S01]  /*38e0*/  SHF.L.U64.HI R24, R177, 0x1, R58 ;  /* 0x00000001b1187819 */ /* 0x000fe2000001023a */
[----:B---3--:R-:W-:Y:S01]  /*38f0*/  IMAD.SHL.U32 R10, R134, 0x2, RZ ;  /* 0x00000002860a7824 */ /* 0x008fe200078e00ff */
[----:B--2---:R-:W-:Y:S01]  /*3900*/  SHF.R.S32.HI R2, RZ, 0x1f, R9 ;  /* 0x0000001fff027819 */ /* 0x004fe20000011409 */
[----:B------:R-:W-:Y:S01]  /*3910*/  IMAD.WIDE.U32 R6, R9, c[0x0][0x1f0], R6 ;  /* 0x00007c0009067a25 */ /* 0x000fe200078e0006 */
[----:B------:R1:W-:Y:S03]  /*3920*/  STL [R1+0x50], R9 ;  /* 0x0000500901007387 */ /* 0x0003e60000100800 */
[----:B------:R-:W-:-:S04]  /*3930*/  IMAD R2, R2, c[0x0][0x1f0], RZ ;  /* 0x00007c0002027a24 */ /* 0x000fc800078e02ff */
[----:B------:R-:W-:Y:S01]  /*3940*/  IMAD R5, R9, c[0x0][0x1f4], R2 ;  /* 0x00007d0009057a24 */ /* 0x000fe200078e0202 */
[----:B------:R-:W-:-:S04]  /*3950*/  IADD3 R2, P0, R6, UR18, RZ ;  /* 0x0000001206027c10 */ /* 0x000fc8000ff1e0ff */
[----:B------:R-:W-:Y:S02]  /*3960*/  IADD3.X R6, R7, UR15, R5, P0, !PT ;  /* 0x0000000f07067c10 */ /* 0x000fe400087fe405 */
[----:B------:R-:W-:-:S04]  /*3970*/  LEA R7, P0, R2, c[0x0][0x1c8], 0x1 ;  /* 0x0000720002077a11 */ /* 0x000fc800078008ff */
[----:B------:R-:W-:Y:S02]  /*3980*/  LEA.HI.X R6, R2, c[0x0][0x1cc], R6, 0x1, P0 ;  /* 0x0000730002067a11 */ /* 0x000fe400000f0c06 */
[----:B------:R-:W2:Y:S04]  /*3990*/  SHFL.IDX PT, R2, R7, 0x1, 0x181f ;  /* 0x00381f0007027f89 */ /* 0x000ea800000e0000 */
[----:B------:R-:W3:Y:S01]  /*39a0*/  SHFL.IDX PT, R5, R6, 0x1, 0x181f ;  /* 0x00381f0006057f89 */ /* 0x000ee200000e0000 */
[----:B-1----:R-:W-:Y:S01]  /*39b0*/  IMAD.SHL.U32 R9, R176, 0x2, RZ ;  /* 0x00000002b0097824 */ /* 0x002fe200078e00ff */
[----:B--2---:R-:W-:-:S04]  /*39c0*/  IADD3 R20, P6, P0, R20, R2, R12 ;  /* 0x0000000214147210 */ /* 0x004fc800078de00c */
[----:B---3--:R-:W-:Y:S02]  /*39d0*/  IADD3.X R21, RZ, R5, R8, P6, P0 ;  /* 0x00000005ff157210 */ /* 0x008fe400037e0408 */
[----:B------:R-:W-:-:S04]  /*39e0*/  IADD3 R18, P6, P0, R18, R2, R10 ;  /* 0x0000000212127210 */ /* 0x000fc800078de00a */
[----:B------:R-:W-:Y:S02]  /*39f0*/  IADD3.X R19, RZ, R5, R11, P6, P0 ;  /* 0x00000005ff137210 */ /* 0x000fe400037e040b */
[----:B------:R-:W-:-:S04]  /*3a00*/  IADD3 R16, P6, P0, R16, R2, R9 ;  /* 0x0000000210107210 */ /* 0x000fc800078de009 */
[-C--:B------:R-:W-:Y:S02]  /*3a10*/  IADD3.X R17, RZ, R5.reuse, R23, P6, P0 ;  /* 0x00000005ff117210 */ /* 0x080fe400037e0417 */
[----:B------:R-:W-:Y:S02]  /*3a20*/  IADD3 R14, P6, P0, R14, R2, R22 ;  /* 0x000000020e0e7210 */ /* 0x000fe400078de016 */
[----:B------:R-:W1:Y:S02]  /*3a30*/  SHFL.IDX PT, R2, R7, RZ, 0x181f ;  /* 0x00181fff07027589 */ /* 0x000e6400000e0000 */
[----:B------:R-:W-:Y:S02]  /*3a40*/  IADD3.X R15, RZ, R5, R24, P6, P0 ;  /* 0x00000005ff0f7210 */ /* 0x000fe400037e0418 */
[----:B------:R-:W2:Y:S01]  /*3a50*/  SHFL.IDX PT, R5, R6, RZ, 0x181f ;  /* 0x00181fff06057589 */ /* 0x000ea200000e0000 */
[----:B-1----:R-:W-:-:S05]  /*3a60*/  IADD3 R12, P0, R2, R12, RZ ;  /* 0x0000000c020c7210 */ /* 0x002fca0007f1e0ff */
[----:B--2---:R-:W-:Y:S01]  /*3a70*/  IMAD.X R13, R5, 0x1, R8, P0 ;  /* 0x00000001050d7824 */ /* 0x004fe200000e0608 */
[----:B------:R-:W-:-:S04]  /*3a80*/  IADD3 R10, P0, R2, R10, RZ ;  /* 0x0000000a020a7210 */ /* 0x000fc80007f1e0ff */
[----:B------:R1:W-:Y:S01]  /*3a90*/  LDGSTS.E.BYPASS.LTC128B.128 [R86+0x10100], [R12.64], !P5 ;  /* 0x101000000c567fae */ /* 0x0003e2000e901d4c */
[----:B------:R-:W-:Y:S01]  /*3aa0*/  IMAD.X R11, R5, 0x1, R11, P0 ;  /* 0x00000001050b7824 */ /* 0x000fe200000e060b */
[----:B------:R-:W-:-:S04]  /*3ab0*/  IADD3 R8, P0, R2, R9, RZ ;  /* 0x0000000902087210 */ /* 0x000fc80007f1e0ff */
[----:B------:R1:W-:Y:S01]  /*3ac0*/  LDGSTS.E.BYPASS.LTC128B.128 [R86+0x12100], [R10.64], !P4 ;  /* 0x121000000a567fae */ /* 0x0003e2000e101d4c */
[----:B------:R-:W-:Y:S01]  /*3ad0*/  IMAD.X R9, R5, 0x1, R23, P0 ;  /* 0x0000000105097824 */ /* 0x000fe200000e0617 */
[----:B------:R-:W-:-:S04]  /*3ae0*/  IADD3 R6, P0, R2, R22, RZ ;  /* 0x0000001602067210 */ /* 0x000fc80007f1e0ff */
[----:B------:R1:W-:Y:S01]  /*3af0*/  LDGSTS.E.BYPASS.LTC128B.128 [R86+0x14100], [R8.64], !P3 ;  /* 0x1410000008567fae */ /* 0x0003e2000d901d4c */
[----:B------:R-:W-:Y:S01]  /*3b00*/  IMAD.X R7, R5, 0x1, R24, P0 ;  /* 0x0000000105077824 */ /* 0x000fe200000e0618 */
[----:B------:R-:W-:-:S04]  /*3b10*/  ISETP.NE.U32.AND P0, PT, R28, RZ, PT ;  /* 0x000000ff1c00720c */ /* 0x000fc80003f05070 */
[----:B------:R1:W-:Y:S09]  /*3b20*/  LDGSTS.E.BYPASS.LTC128B.128 [R86+0x16100], [R6.64], !P2 ;  /* 0x1610000006567fae */ /* 0x0003f2000d101d4c */
[----:B------:R1:W-:Y:S01]  /*3b30*/  LDGSTS.E.BYPASS.LTC128B.128.ZFILL [R86+0x11100], [R20.64], P0 ;  /* 0x1110000014567fae */ /* 0x0003e20008141d4c */
[----:B------:R-:W-:-:S13]  /*3b40*/  ISETP.NE.U32.AND P0, PT, R27, RZ, PT ;  /* 0x000000ff1b00720c */ /* 0x000fda0003f05070 */
[----:B------:R1:W-:Y:S01]  /*3b50*/  LDGSTS.E.BYPASS.LTC128B.128.ZFILL [R86+0x13100], [R18.64], P0 ;  /* 0x1310000012567fae */ /* 0x0003e20008141d4c */
[----:B------:R-:W-:-:S13]  /*3b60*/  ISETP.NE.U32.AND P0, PT, R26, RZ, PT ;  /* 0x000000ff1a00720c */ /* 0x000fda0003f05070 */
[----:B------:R1:W-:Y:S01]  /*3b70*/  LDGSTS.E.BYPASS.LTC128B.128.ZFILL [R86+0x15100], [R16.64], P0 ;  /* 0x1510000010567fae */ /* 0x0003e20008141d4c */
[----:B------:R-:W-:-:S13]  /*3b80*/  ISETP.NE.U32.AND P0, PT, R25, RZ, PT ;  /* 0x000000ff1900720c */ /* 0x000fda0003f05070 */
[----:B------:R1:W-:Y:S02]  /*3b90*/  LDGSTS.E.BYPASS.LTC128B.128.ZFILL [R86+0x17100], [R14.64], P0 ;  /* 0x171000000e567fae */ /* 0x0003e40008141d4c */
.L_x_25:
[----:B--234-:R-:W-:Y:S01]  /*3ba0*/  LOP3.LUT R2, R84, 0xffffffe0, RZ, 0xc0, !PT ;  /* 0xffffffe054027812 */ /* 0x01cfe200078ec0ff */
[----:B-1----:R-:W-:Y:S01]  /*3bb0*/  IMAD.U32 R6, RZ, RZ, UR4 ;  /* 0x00000004ff067e24 */ /* 0x002fe2000f8e00ff */
[----:B------:R-:W0:Y:S01]  /*3bc0*/  LDGDEPBAR ;  /* 0x00000000000079af */ /* 0x000e220000000000 */
[----:B------:R-:W-:Y:S02]  /*3bd0*/  IMAD.SHL.U32 R248, R3, 0x2, RZ ;  /* 0x0000000203f87824 */ /* 0x000fe400078e00ff */
[----:B------:R-:W-:Y:S02]  /*3be0*/  IMAD.IADD R2, R85, 0x1, -R2 ;  /* 0x0000000155027824 */ /* 0x000fe400078e0a02 */
[----:B------:R-:W-:Y:S01]  /*3bf0*/  IMAD R249, R4, 0x2, R248 ;  /* 0x0000000204f97824 */ /* 0x000fe200078e02f8 */
[C---:B------:R-:W-:Y:S01]  /*3c00*/  LEA R252, R0.reuse, R248, 0x1 ;  /* 0x000000f800fc7211 */ /* 0x040fe200078e08ff */
[----:B------:R-:W-:Y:S01]  /*3c10*/  LDSM.16.MT88.4 R60, [R248+0x2900] ;  /* 0x00290000f83c783b */ /* 0x000fe20000004200 */
[----:B------:R-:W-:Y:S01]  /*3c20*/  SHF.R.S32.HI R5, RZ, 0x1f, R2 ;  /* 0x0000001fff057819 */ /* 0x000fe20000011402 */
[----:B------:R-:W-:-:S02]  /*3c30*/  IMAD R251, R0, 0x2, R249 ;  /* 0x0000000200fb7824 */ /* 0x000fc400078e02f9 */
[----:B------:R-:W-:Y:S01]  /*3c40*/  LDSM.16.MT88.4 R24, [R252+0x100] ;  /* 0x00010000fc18783b */ /* 0x000fe20000004200 */
[----:B------:R-:W-:-:S03]  /*3c50*/  LEA.HI R5, R5, R2, RZ, 0x2 ;  /* 0x0000000205057211 */ /* 0x000fc600078f10ff */
[----:B------:R-:W-:Y:S01]  /*3c60*/  LDSM.16.MT88.4 R84, [R249+0x2900] ;  /* 0x00290000f954783b */ /* 0x000fe20000004200 */
[----:B------:R-:W-:-:S03]  /*3c70*/  LOP3.LUT R5, R5, 0x7ffffffc, RZ, 0xc0, !PT ;  /* 0x7ffffffc05057812 */ /* 0x000fc600078ec0ff */
[----:B------:R-:W-:Y:S01]  /*3c80*/  LDSM.16.MT88.4 R76, [R249+0x900] ;  /* 0x00090000f94c783b */ /* 0x000fe20000004200 */
[----:B------:R-:W-:-:S03]  /*3c90*/  IADD3 R2, R2, -R5, RZ ;  /* 0x8000000502027210 */ /* 0x000fc60007ffe0ff */
[----:B------:R-:W-:Y:S02]  /*3ca0*/  LDSM.16.MT88.4 R68, [R252+0x900] ;  /* 0x00090000fc44783b */ /* 0x000fe40000004200 */
[----:B------:R-:W-:-:S05]  /*3cb0*/  IMAD R2, R2, -0x2, R6 ;  /* 0xfffffffe02027824 */ /* 0x000fca00078e0206 */
[----:B------:R-:W-:-:S04]  /*3cc0*/  ISETP.GT.AND P0, PT, R2, RZ, PT ;  /* 0x000000ff0200720c */ /* 0x000fc80003f04270 */
[----:B------:R-:W-:Y:S02]  /*3cd0*/  FSEL R15, R74, -INF , P0 ;  /* 0xff8000004a0f7808 */ /* 0x000fe40000000000 */
[----:B------:R-:W-:Y:S02]  /*3ce0*/  FSEL R10, R80, -INF , P0 ;  /* 0xff800000500a7808 */ /* 0x000fe40000000000 */
[----:B------:R-:W-:Y:S01]  /*3cf0*/  ISETP.GT.AND P0, PT, R2, 0x1, PT ;  /* 0x000000010200780c */ /* 0x000fe20003f04270 */
[----:B------:R-:W-:Y:S03]  /*3d00*/  LDSM.16.MT88.4 R80, [R249+0x2100] ;  /* 0x00210000f950783b */ /* 0x000fe60000004200 */
        /* <DEDUP_REMOVED lines=54> */
[----:B------:R-:W-:Y:S02]  /*4070*/  FMNMX.FTZ R13, R19, R13, !PT ;  /* 0x0000000d130d7209 */ /* 0x000fe40007810000 */
[----:B------:R-:W-:Y:S02]  /*4080*/  ISETP.GT.AND P0, PT, R2, 0x38, PT ;  /* 0x000000380200780c */ /* 0x000fe40003f04270 */
[----:B------:R-:W-:Y:S02]  /*4090*/  FMNMX.FTZ R5, R106, R5, !PT ;  /* 0x000000056a057209 */ /* 0x000fe40007810000 */
[----:B------:R-:W-:Y:S02]  /*40a0*/  FMNMX.FTZ R13, R18, R13, !PT ;  /* 0x0000000d120d7209 */ /* 0x000fe40007810000 */
[----:B------:R-:W-:Y:S02]  /*40b0*/  FSEL R108, R29, -INF , P0 ;  /* 0xff8000001d6c7808 */ /* 0x000fe40000000000 */
[----:B------:R-:W-:-:S02]  /*40c0*/  FSEL R104, R33, -INF , P0 ;  /* 0xff80000021687808 */ /* 0x000fc40000000000 */
[----:B------:R-:W-:Y:S01]  /*40d0*/  ISETP.GT.AND P0, PT, R2, 0x39, PT ;  /* 0x000000390200780c */ /* 0x000fe20003f04270 */
[----:B------:R-:W-:Y:S01]  /*40e0*/  LDSM.16.MT88.4 R32, [R248+0x900] ;  /* 0x00090000f820783b */ /* 0x000fe20000004200 */
[----:B------:R-:W-:Y:S02]  /*40f0*/  FMNMX.FTZ R2, R105, R5, !PT ;  /* 0x0000000569027209 */ /* 0x000fe40007810000 */
[----:B------:R-:W-:Y:S02]  /*4100*/  FMNMX.FTZ R5, R17, R13, !PT ;  /* 0x0000000d11057209 */ /* 0x000fe40007810000 */
[----:B------:R-:W-:Y:S02]  /*4110*/  FSEL R102, R31, -INF , P0 ;  /* 0xff8000001f667808 */ /* 0x000fe40000000000 */
[----:B------:R-:W-:Y:S01]  /*4120*/  FMNMX.FTZ R5, R16, R5, !PT ;  /* 0x0000000510057209 */ /* 0x000fe20007810000 */
[----:B------:R-:W-:Y:S01]  /*4130*/  LDSM.16.MT88.4 R28, [R249+0x100] ;  /* 0x00010000f91c783b */ /* 0x000fe20000004200 */
[----:B------:R-:W-:-:S02]  /*4140*/  FMNMX.FTZ R2, R104, R2, !PT ;  /* 0x0000000268027209 */ /* 0x000fc40007810000 */
        /* <DEDUP_REMOVED lines=14> */
[----:B------:R-:W1:Y:S01]  /*4230*/  SHFL.BFLY PT, R132, R2, 0x1, 0x1f ;  /* 0x0c201f0002847f89 */ /* 0x000e6200000e0000 */
[----:B------:R-:W-:-:S05]  /*4240*/  FMNMX.FTZ R5, R101, R5, !PT ;  /* 0x0000000565057209 */ /* 0x000fca0007810000 */
[----:B------:R-:W2:Y:S01]  /*4250*/  SHFL.BFLY PT, R23, R5, 0x2, 0x1f ;  /* 0x0c401f0005177f89 */ /* 0x000ea200000e0000 */
[----:B-1----:R-:W-:-:S04]  /*4260*/  FMNMX.FTZ R132, R2, R132, !PT ;  /* 0x0000008402847209 */ /* 0x002fc80007810000 */
[C---:B------:R-:W-:Y:S01]  /*4270*/  FSETP.NEU.FTZ.AND P0, PT, R132.reuse, -INF , PT ;  /* 0xff8000008400780b */ /* 0x040fe20003f1d000 */
[----:B------:R-:W-:Y:S01]  /*4280*/  FMUL.FTZ R13, R132, c[0x0][0x2d0] ;  /* 0x0000b400840d7a20 */ /* 0x000fe20000410000 */
[----:B--2---:R-:W-:-:S04]  /*4290*/  FMNMX.FTZ R2, R5, R23, !PT ;  /* 0x0000001705027209 */ /* 0x004fc80007810000 */
[----:B------:R-:W-:Y:S01]  /*42a0*/  FSEL R13, R13, RZ, P0 ;  /* 0x000000ff0d0d7208 */ /* 0x000fe20000000000 */
[----:B------:R-:W1:Y:S04]  /*42b0*/  SHFL.BFLY PT, R5, R2, 0x1, 0x1f ;  /* 0x0c201f0002057f89 */ /* 0x000e6800000e0000 */
[--C-:B------:R-:W-:Y:S02]  /*42c0*/  FFMA.FTZ R12, R12, c[0x0][0x2d0], -R13.reuse ;  /* 0x0000b4000c0c7a23 */ /* 0x100fe4000001080d */
[--C-:B------:R-:W-:Y:S02]  /*42d0*/  FFMA.FTZ R14, R14, c[0x0][0x2d0], -R13.reuse ;  /* 0x0000b4000e0e7a23 */ /* 0x100fe4000001080d */
[----:B------:R2:W-:Y:S01]  /*42e0*/  MUFU.EX2 R98, R12 ;  /* 0x0000000c00627308 */ /* 0x0005e20000000800 */
[----:B------:R-:W-:-:S02]  /*42f0*/  FFMA.FTZ R10, R10, c[0x0][0x2d0], -R13 ;  /* 0x0000b4000a0a7a23 */ /* 0x000fc4000001080d */
[--C-:B------:R-:W-:Y:S02]  /*4300*/  FFMA.FTZ R9, R9, c[0x0][0x2d0], -R13.reuse ;  /* 0x0000b40009097a23 */ /* 0x100fe4000001080d */
[--C-:B------:R-:W-:Y:S02]  /*4310*/  FFMA.FTZ R8, R8, c[0x0][0x2d0], -R13.reuse ;  /* 0x0000b40008087a23 */ /* 0x100fe4000001080d */
[--C-:B------:R-:W-:Y:S01]  /*4320*/  FFMA.FTZ R7, R7, c[0x0][0x2d0], -R13.reuse ;  /* 0x0000b40007077a23 */ /* 0x100fe2000001080d */
[----:B------:R-:W-:Y:S01]  /*4330*/  MUFU.EX2 R100, R14 ;  /* 0x0000000e00647308 */ /* 0x000fe20000000800 */
[--C-:B------:R-:W-:Y:S02]  /*4340*/  FFMA.FTZ R11, R11, c[0x0][0x2d0], -R13.reuse ;  /* 0x0000b4000b0b7a23 */ /* 0x100fe4000001080d */
[----:B------:R-:W-:Y:S01]  /*4350*/  FFMA.FTZ R6, R6, c[0x0][0x2d0], -R13 ;  /* 0x0000b40006067a23 */ /* 0x000fe2000001080d */
[----:B-1----:R-:W-:-:S04]  /*4360*/  FMNMX.FTZ R2, R5, R2, !PT ;  /* 0x0000000205027209 */ /* 0x002fc80007810000 */
[----:B------:R-:W-:Y:S01]  /*4370*/  MUFU.EX2 R91, R10 ;  /* 0x0000000a005b7308 */ /* 0x000fe20000000800 */
[C---:B------:R-:W-:Y:S01]  /*4380*/  FSETP.NEU.FTZ.AND P0, PT, R2.reuse, -INF , PT ;  /* 0xff8000000200780b */ /* 0x040fe20003f1d000 */
[----:B--2---:R-:W-:-:S06]  /*4390*/  FMUL.FTZ R12, R2, c[0x0][0x2d0] ;  /* 0x0000b400020c7a20 */ /* 0x004fcc0000410000 */
[----:B------:R-:W1:Y:S01]  /*43a0*/  MUFU.EX2 R90, R9 ;  /* 0x00000009005a7308 */ /* 0x000e620000000800 */
[----:B------:R-:W-:Y:S02]  /*43b0*/  FSEL R12, R12, RZ, P0 ;  /* 0x000000ff0c0c7208 */ /* 0x000fe40000000000 */
[----:B------:R-:W-:-:S03]  /*43c0*/  PLOP3.LUT P0, PT, PT, PT, UP0, 0x40, 0x0 ;  /* 0x000000000000781c */ /* 0x000fc60003f0e808 */
[--C-:B------:R-:W-:Y:S02]  /*43d0*/  FFMA.FTZ R3, R19, c[0x0][0x2d0], -R12.reuse ;  /* 0x0000b40013037a23 */ /* 0x100fe4000001080c */
[--C-:B------:R-:W-:Y:S01]  /*43e0*/  FFMA.FTZ R15, R15, c[0x0][0x2d0], -R12.reuse ;  /* 0x0000b4000f0f7a23 */ /* 0x100fe2000001080c */
[----:B------:R1:W-:Y:S01]  /*43f0*/  MUFU.EX2 R93, R8 ;  /* 0x00000008005d7308 */ /* 0x0003e20000000800 */
[----:B------:R-:W-:-:S07]  /*4400*/  FFMA.FTZ R20, R20, c[0x0][0x2d0], -R12 ;  /* 0x0000b40014147a23 */ /* 0x000fce000001080c */
[----:B------:R2:W-:Y:S08]  /*4410*/  MUFU.EX2 R14, R3 ;  /* 0x00000003000e7308 */ /* 0x0005f00000000800 */
[----:B------:R-:W-:Y:S01]  /*4420*/  MUFU.EX2 R88, R15 ;  /* 0x0000000f00587308 */ /* 0x000fe20000000800 */
[----:B-1----:R-:W-:Y:S01]  /*4430*/  F2FP.BF16.PACK_AB R8, R90, R91 ;  /* 0x0000005b5a08723e */ /* 0x002fe200000010ff */
[----:B--2---:R-:W-:-:S06]  /*4440*/  FFMA.FTZ R3, R18, c[0x0][0x2d0], -R12 ;  /* 0x0000b40012037a23 */ /* 0x004fcc000001080c */
[----:B------:R-:W1:Y:S08]  /*4450*/  MUFU.EX2 R92, R7 ;  /* 0x00000007005c7308 */ /* 0x000e700000000800 */
[----:B------:R-:W2:Y:S08]  /*4460*/  MUFU.EX2 R15, R20 ;  /* 0x00000014000f7308 */ /* 0x000eb00000000800 */
[----:B------:R3:W4:Y:S01]  /*4470*/  MUFU.EX2 R89, R3 ;  /* 0x0000000300597308 */ /* 0x0007220000000800 */
[----:B-1----:R-:W-:-:S07]  /*4480*/  F2FP.BF16.PACK_AB R10, R92, R93 ;  /* 0x0000005d5c0a723e */ /* 0x002fce00000010ff */
[----:B------:R4:W-:Y:S01]  /*4490*/  MUFU.EX2 R99, R11 ;  /* 0x0000000b00637308 */ /* 0x0009e20000000800 */
[----:B--2---:R-:W-:Y:S01]  /*44a0*/  F2FP.BF16.PACK_AB R9, R15, R88 ;  /* 0x000000580f09723e */ /* 0x004fe200000010ff */
[----:B---3--:R-:W-:-:S06]  /*44b0*/  FFMA.FTZ R3, R17, c[0x0][0x2d0], -R12 ;  /* 0x0000b40011037a23 */ /* 0x008fcc000001080c */
[----:B------:R-:W1:Y:S01]  /*44c0*/  MUFU.EX2 R96, R6 ;  /* 0x0000000600607308 */ /* 0x000e620000000800 */
[----:B----4-:R-:W-:-:S07]  /*44d0*/  F2FP.BF16.PACK_AB R11, R89, R14 ;  /* 0x0000000e590b723e */ /* 0x010fce00000010ff */
[----:B------:R2:W-:Y:S01]  /*44e0*/  MUFU.EX2 R94, R3 ;  /* 0x00000003005e7308 */ /* 0x0005e20000000800 */
[----:B------:R-:W-:Y:S01]  /*44f0*/  HMMA.16816.F32.BF16 R40, R8, R24, RZ ;  /* 0x000000180828723c */ /* 0x000fe200000418ff */
[----:B-1----:R-:W-:Y:S02]  /*4500*/  F2FP.BF16.PACK_AB R4, R98, R96 ;  /* 0x000000606204723e */ /* 0x002fe400000010ff */
[----:B------:R-:W-:-:S05]  /*4510*/  F2FP.BF16.PACK_AB R6, R100, R99 ;  /* 0x000000636406723e */ /* 0x000fca00000010ff */
[----:B------:R-:W-:Y:S01]  /*4520*/  HMMA.16816.F32.BF16 R56, R8, R28, RZ ;  /* 0x0000001c0838723c */ /* 0x000fe200000418ff */
[----:B--2---:R-:W-:-:S04]  /*4530*/  FFMA.FTZ R3, R16, c[0x0][0x2d0], -R12 ;  /* 0x0000b40010037a23 */ /* 0x004fc8000001080c */
[----:B------:R1:W2:Y:S03]  /*4540*/  MUFU.EX2 R95, R3 ;  /* 0x00000003005f7308 */ /* 0x0002a60000000800 */
[C---:B------:R-:W-:Y:S08]  /*4550*/  HMMA.16816.F32.BF16 R16, R8.reuse, R38, RZ ;  /* 0x000000260810723c */ /* 0x040ff000000418ff */
[----:B------:R-:W-:Y:S01]  /*4560*/  HMMA.16816.F32.BF16 R44, R8, R30, RZ ;  /* 0x0000001e082c723c */ /* 0x000fe200000418ff */
[----:B-1----:R-:W-:Y:S01]  /*4570*/  FFMA.FTZ R3, R21, c[0x0][0x2d0], -R12 ;  /* 0x0000b40015037a23 */ /* 0x002fe2000001080c */
[----:B--2---:R-:W-:-:S06]  /*4580*/  F2FP.BF16.PACK_AB R5, R95, R94 ;  /* 0x0000005e5f05723e */ /* 0x004fcc00000010ff */
[----:B------:R-:W-:Y:S01]  /*4590*/  HMMA.16816.F32.BF16 R28, R8, R50, RZ ;  /* 0x00000032081c723c */ /* 0x000fe200000418ff */
[----:B------:R1:W-:Y:S02]  /*45a0*/  MUFU.EX2 R97, R3 ;  /* 0x0000000300617308 */ /* 0x0003e40000000800 */
[----:B-1----:R-:W-:-:S05]  /*45b0*/  FFMA.FTZ R3, R22, c[0x0][0x2d0], -R12 ;  /* 0x0000b40016037a23 */ /* 0x002fca000001080c */
[C---:B------:R-:W-:Y:S01]  /*45c0*/  HMMA.16816.F32.BF16 R20, R8.reuse, R36, RZ ;  /* 0x000000240814723c */ /* 0x040fe200000418ff */
[----:B------:R-:W1:Y:S07]  /*45d0*/  MUFU.EX2 R103, R3 ;  /* 0x0000000300677308 */ /* 0x000e6e0000000800 */
[C---:B------:R-:W-:Y:S08]  /*45e0*/  HMMA.16816.F32.BF16 R36, R8.reuse, R26, RZ ;  /* 0x0000001a0824723c */ /* 0x040ff000000418ff */
[----:B------:R-:W-:Y:S01]  /*45f0*/  HMMA.16816.F32.BF16 R24, R8, R52, RZ ;  /* 0x000000340818723c */ /* 0x000fe200000418ff */
[----:B-1----:R-:W-:-:S07]  /*4600*/  F2FP.BF16.PACK_AB R7, R103, R97 ;  /* 0x000000616707723e */ /* 0x002fce00000010ff */
[----:B------:R-:W-:Y:S08]  /*4610*/  HMMA.16816.F32.BF16 R120, R4, R34, R16 ;  /* 0x000000220478723c */ /* 0x000ff00000041810 */
[----:B------:R-:W-:Y:S08]  /*4620*/  HMMA.16816.F32.BF16 R16, R8, R80, RZ ;  /* 0x000000500810723c */ /* 0x000ff000000418ff */
[----:B------:R-:W-:Y:S08]  /*4630*/  HMMA.16816.F32.BF16 R164, R4, R32, R20 ;  /* 0x0000002004a4723c */ /* 0x000ff00000041814 */
[----:B------:R-:W-:Y:S01]  /*4640*/  HMMA.16816.F32.BF16 R32, R8, R48, RZ ;  /* 0x000000300820723c */ /* 0x000fe200000418ff */
[----:B------:R-:W1:Y:S01]  /*4650*/  LDSM.16.MT88.4 R48, [R252+0x2100] ;  /* 0x00210000fc30783b */ /* 0x000e620000004200 */
[----:B------:R-:W-:Y:S01]  /*4660*/  IMAD.MOV.U32 R130, RZ, RZ, R122 ;  /* 0x000000ffff827224 */ /* 0x000fe200078e007a */
[----:B------:R-:W-:Y:S01]  /*4670*/  MOV R129, R123 ;  /* 0x0000007b00817202 */ /* 0x000fe20000000f00 */
[----:B------:R-:W-:-:S02]  /*4680*/  IMAD.MOV.U32 R128, RZ, RZ, R120 ;  /* 0x000000ffff807224 */ /* 0x000fc400078e0078 */
[----:B------:R-:W-:Y:S02]  /*4690*/  IMAD.MOV.U32 R127, RZ, RZ, R121 ;  /* 0x000000ffff7f7224 */ /* 0x000fe400078e0079 */
[C---:B------:R-:W-:Y:S08]  /*46a0*/  HMMA.16816.F32.BF16 R24, R4.reuse, R60, R24 ;  /* 0x0000003c0418723c */ /* 0x040ff00000041818 */
[C---:B------:R-:W-:Y:S08]  /*46b0*/  HMMA.16816.F32.BF16 R16, R4.reuse, R84, R16 ;  /* 0x000000540410723c */ /* 0x040ff00000041810 */
[----:B------:R-:W-:Y:S01]  /*46c0*/  HMMA.16816.F32.BF16 R148, R4, R78, R44 ;  /* 0x0000004e0494723c */ /* 0x000fe2000004182c */
[----:B------:R-:W-:Y:S07]  /*46d0*/  LDSM.16.MT88.4 R44, [R248+0x4100] ;  /* 0x00410000f82c783b */ /* 0x000fee0000004200 */
[----:B------:R-:W-:Y:S01]  /*46e0*/  MOV R145, R25 ;  /* 0x0000001900917202 */ /* 0x000fe20000000f00 */
[----:B------:R-:W-:Y:S01]  /*46f0*/  IMAD.MOV.U32 R144, RZ, RZ, R26 ;  /* 0x000000ffff907224 */ /* 0x000fe200078e001a */
[----:B------:R-:W-:Y:S01]  /*4700*/  MOV R138, R24 ;  /* 0x00000018008a7202 */ /* 0x000fe20000000f00 */
[----:B------:R-:W-:Y:S01]  /*4710*/  IMAD.MOV.U32 R139, RZ, RZ, R27 ;  /* 0x000000ffff8b7224 */ /* 0x000fe200078e001b */
[----:B------:R-:W-:Y:S01]  /*4720*/  HMMA.16816.F32.BF16 R20, R8, R54, RZ ;  /* 0x000000360814723c */ /* 0x000fe200000418ff */
[----:B------:R-:W2:Y:S03]  /*4730*/  LDSM.16.MT88.4 R24, [R252+0x2900] ;  /* 0x00290000fc18783b */ /* 0x000ea60000004200 */
[----:B------:R-:W-:Y:S01]  /*4740*/  IMAD.MOV.U32 R137, RZ, RZ, R19 ;  /* 0x000000ffff897224 */ /* 0x000fe200078e0013 */
[----:B------:R-:W-:Y:S01]  /*4750*/  MOV R131, R17 ;  /* 0x0000001100837202 */ /* 0x000fe20000000f00 */
[----:B------:R-:W-:Y:S01]  /*4760*/  IMAD.MOV.U32 R136, RZ, RZ, R18 ;  /* 0x000000ffff887224 */ /* 0x000fe200078e0012 */
[----:B------:R-:W-:Y:S01]  /*4770*/  LDSM.16.MT88.4 R52, [R249+0x4100] ;  /* 0x00410000f934783b */ /* 0x000fe20000004200 */
[----:B------:R-:W-:Y:S01]  /*4780*/  HMMA.16816.F32.BF16 R120, R4, R68, R40 ;  /* 0x000000440478723c */ /* 0x000fe20000041828 */
[----:B------:R-:W-:-:S02]  /*4790*/  IMAD.MOV.U32 R80, RZ, RZ, R16 ;  /* 0x000000ffff507224 */ /* 0x000fc400078e0010 */
[----:B------:R-:W3:Y:S05]  /*47a0*/  LDSM.16.MT88.4 R40, [R251+0x2900] ;  /* 0x00290000fb28783b */ /* 0x000eea0000004200 */
[C---:B------:R-:W-:Y:S08]  /*47b0*/  HMMA.16816.F32.BF16 R28, R4.reuse, R66, R28 ;  /* 0x00000042041c723c */ /* 0x040ff0000004181c */
[----:B------:R-:W-:Y:S08]  /*47c0*/  HMMA.16816.F32.BF16 R32, R4, R64, R32 ;  /* 0x000000400420723c */ /* 0x000ff00000041820 */
[----:B-1----:R-:W-:Y:S01]  /*47d0*/  HMMA.16816.F32.BF16 R16, R8, R48, RZ ;  /* 0x000000300810723c */ /* 0x002fe200000418ff */
[----:B------:R-:W-:Y:S01]  /*47e0*/  IMAD.MOV.U32 R124, RZ, RZ, R120 ;  /* 0x000000ffff7c7224 */ /* 0x000fe200078e0078 */
[----:B------:R-:W-:Y:S01]  /*47f0*/  MOV R126, R122 ;  /* 0x0000007a007e7202 */ /* 0x000fe20000000f00 */
[----:B------:R-:W-:Y:S01]  /*4800*/  IMAD.MOV.U32 R125, RZ, RZ, R123 ;  /* 0x000000ffff7d7224 */ /* 0x000fe200078e007b */
[----:B------:R-:W-:-:S04]  /*4810*/  MOV R123, R121 ;  /* 0x00000079007b7202 */ /* 0x000fc80000000f00 */
[C---:B------:R-:W-:Y:S01]  /*4820*/  HMMA.16816.F32.BF16 R156, R4.reuse, R76, R56 ;  /* 0x0000004c049c723c */ /* 0x040fe20000041838 */
[----:B------:R-:W1:Y:S01]  /*4830*/  LDSM.16.MT88.4 R56, [R248+0x4900] ;  /* 0x00490000f838783b */ /* 0x000e620000004200 */
[----:B------:R-:W-:Y:S01]  /*4840*/  IMAD.MOV.U32 R153, RZ, RZ, R29 ;  /* 0x000000ffff997224 */ /* 0x000fe200078e001d */
[----:B------:R-:W-:Y:S01]  /*4850*/  MOV R152, R30 ;  /* 0x0000001e00987202 */ /* 0x000fe20000000f00 */
[----:B------:R-:W-:Y:S02]  /*4860*/  IMAD.MOV.U32 R147, RZ, RZ, R31 ;  /* 0x000000ffff937224 */ /* 0x000fe400078e001f */
[----:B------:R-:W-:Y:S02]  /*4870*/  IMAD.MOV.U32 R146, RZ, RZ, R28 ;  /* 0x000000ffff927224 */ /* 0x000fe400078e001c */
[----:B------:R-:W-:Y:S01]  /*4880*/  HMMA.16816.F32.BF16 R140, R4, R70, R36 ;  /* 0x00000046048c723c */ /* 0x000fe20000041824 */
[----:B------:R-:W-:Y:S01]  /*4890*/  IMAD.MOV.U32 R120, RZ, RZ, R32 ;  /* 0x000000ffff787224 */ /* 0x000fe200078e0020 */
[----:B------:R-:W-:Y:S01]  /*48a0*/  MOV R118, R34 ;  /* 0x0000002200767202 */ /* 0x000fe20000000f00 */
[----:B------:R-:W-:-:S02]  /*48b0*/  IMAD.MOV.U32 R81, RZ, RZ, R33 ;  /* 0x000000ffff517224 */ /* 0x000fc400078e0021 */
[----:B------:R-:W-:-:S03]  /*48c0*/  IMAD.MOV.U32 R119, RZ, RZ, R35 ;  /* 0x000000ffff777224 */ /* 0x000fc600078e0023 */
[----:B------:R-:W-:Y:S01]  /*48d0*/  HMMA.16816.F32.BF16 R64, R4, R62, R20 ;  /* 0x0000003e0440723c */ /* 0x000fe20000041814 */
[----:B------:R-:W4:Y:S07]  /*48e0*/  LDSM.16.MT88.4 R60, [R252+0x4100] ;  /* 0x00410000fc3c783b */ /* 0x000f2e0000004200 */
[C---:B------:R-:W-:Y:S08]  /*48f0*/  HMMA.16816.F32.BF16 R20, R8.reuse, R82, RZ ;  /* 0x000000520814723c */ /* 0x040ff000000418ff */
[C---:B------:R-:W-:Y:S01]  /*4900*/  HMMA.16816.F32.BF16 R36, R8.reuse, R50, RZ ;  /* 0x000000320824723c */ /* 0x040fe200000418ff */
[----:B------:R-:W5:Y:S07]  /*4910*/  LDSM.16.MT88.4 R48, [R249+0x4900] ;  /* 0x00490000f930783b */ /* 0x000f6e0000004200 */
[C---:B------:R-:W-:Y:S08]  /*4920*/  HMMA.16816.F32.BF16 R28, R8.reuse, R74, RZ ;  /* 0x0000004a081c723c */ /* 0x040ff000000418ff */
[----:B------:R-:W-:Y:S08]  /*4930*/  HMMA.16816.F32.BF16 R32, R8, R72, RZ ;  /* 0x000000480820723c */ /* 0x000ff000000418ff */
[----:B--2---:R-:W-:Y:S08]  /*4940*/  HMMA.16816.F32.BF16 R72, R4, R24, R16 ;  /* 0x000000180448723c */ /* 0x004ff00000041810 */
[----:B------:R-:W-:Y:S07]  /*4950*/  HMMA.16816.F32.BF16 R16, R8, R44, RZ ;  /* 0x0000002c0810723c */ /* 0x000fee00000418ff */
[----:B------:R-:W-:Y:S01]  /*4960*/  IMAD.MOV.U32 R44, RZ, RZ, R130 ;  /* 0x000000ffff2c7224 */ /* 0x000fe200078e0082 */
[----:B------:R-:W-:Y:S01]  /*4970*/  HMMA.16816.F32.BF16 R68, R4, R86, R20 ;  /* 0x000000560444723c */ /* 0x000fe20000041814 */
[----:B------:R-:W-:-:S07]  /*4980*/  IMAD.MOV.U32 R45, RZ, RZ, R129 ;  /* 0x000000ffff2d7224 */ /* 0x000fce00078e0081 */
[C---:B------:R-:W-:Y:S01]  /*4990*/  HMMA.16816.F32.BF16 R76, R4.reuse, R26, R36 ;  /* 0x0000001a044c723c */ /* 0x040fe20000041824 */
[----:B------:R-:W2:Y:S07]  /*49a0*/  LDSM.16.MT88.4 R36, [R252+0x4900] ;  /* 0x00490000fc24783b */ /* 0x000eae0000004200 */
[C---:B---3--:R-:W-:Y:S08]  /*49b0*/  HMMA.16816.F32.BF16 R160, R4.reuse, R42, R28 ;  /* 0x0000002a04a0723c */ /* 0x048ff0000004181c */
[----:B------:R-:W-:Y:S01]  /*49c0*/  HMMA.16816.F32.BF16 R84, R4, R40, R32 ;  /* 0x000000280454723c */ /* 0x000fe20000041820 */
[----:B------:R-:W3:Y:S07]  /*49d0*/  LDSM.16.MT88.4 R40, [R251+0x4100] ;  /* 0x00410000fb28783b */ /* 0x000eee0000004200 */
[----:B------:R-:W-:Y:S07]  /*49e0*/  HMMA.16816.F32.BF16 R24, R8, R54, RZ ;  /* 0x000000360818723c */ /* 0x000fee00000418ff */
[----:B------:R-:W-:Y:S01]  /*49f0*/  MOV R54, R144 ;  /* 0x0000009000367202 */ /* 0x000fe20000000f00 */
[----:B-1----:R-:W-:Y:S01]  /*4a00*/  HMMA.16816.F32.BF16 R16, R4, R56, R16 ;  /* 0x000000380410723c */ /* 0x002fe20000041810 */
[----:B------:R-:W-:Y:S01]  /*4a10*/  IMAD.MOV.U32 R122, RZ, RZ, R163 ;  /* 0x000000ffff7a7224 */ /* 0x000fe200078e00a3 */
[----:B------:R-:W-:Y:S01]  /*4a20*/  MOV R121, R161 ;  /* 0x000000a100797202 */ /* 0x000fe20000000f00 */
[----:B------:R-:W-:-:S02]  /*4a30*/  IMAD.MOV.U32 R83, RZ, RZ, R162 ;  /* 0x000000ffff537224 */ /* 0x000fc400078e00a2 */
[----:B------:R-:W-:Y:S02]  /*4a40*/  IMAD.MOV.U32 R82, RZ, RZ, R160 ;  /* 0x000000ffff527224 */ /* 0x000fe400078e00a0 */
[----:B------:R-:W-:Y:S01]  /*4a50*/  IMAD.MOV.U32 R55, RZ, RZ, R139 ;  /* 0x000000ffff377224 */ /* 0x000fe200078e008b */
[C---:B----4-:R-:W-:Y:S07]  /*4a60*/  HMMA.16816.F32.BF16 R20, R8.reuse, R60, RZ ;  /* 0x0000003c0814723c */ /* 0x050fee00000418ff */
[----:B------:R-:W-:Y:S01]  /*4a70*/  IMAD.MOV.U32 R61, RZ, RZ, R153 ;  /* 0x000000ffff3d7224 */ /* 0x000fe200078e0099 */
[----:B------:R-:W-:Y:S01]  /*4a80*/  HMMA.16816.F32.BF16 R28, R8, R52, RZ ;  /* 0x00000034081c723c */ /* 0x000fe200000418ff */
[----:B------:R-:W-:-:S06]  /*4a90*/  IMAD.MOV.U32 R60, RZ, RZ, R146 ;  /* 0x000000ffff3c7224 */ /* 0x000fcc00078e0092 */
[----:B------:R-:W-:Y:S01]  /*4aa0*/  IMAD.MOV.U32 R53, RZ, RZ, R145 ;  /* 0x000000ffff357224 */ /* 0x000fe200078e0091 */
[----:B-----5:R-:W-:Y:S01]  /*4ab0*/  HMMA.16816.F32.BF16 R160, R4, R50, R24 ;  /* 0x0000003204a0723c */ /* 0x020fe20000041818 */
[----:B------:R-:W1:Y:S01]  /*4ac0*/  LDSM.16.MT88.4 R24, [R251+0x4900] ;  /* 0x00490000fb18783b */ /* 0x000e620000004200 */
[----:B------:R-:W-:Y:S01]  /*4ad0*/  MOV R57, R19 ;  /* 0x0000001300397202 */ /* 0x000fe20000000f00 */
[----:B------:R-:W-:Y:S01]  /*4ae0*/  IMAD.MOV.U32 R56, RZ, RZ, R17 ;  /* 0x000000ffff387224 */ /* 0x000fe200078e0011 */
[----:B------:R-:W-:Y:S01]  /*4af0*/  MOV R3, R16 ;  /* 0x0000001000037202 */ /* 0x000fe20000000f00 */
[----:B------:R-:W-:Y:S02]  /*4b00*/  IMAD.MOV.U32 R0, RZ, RZ, R18 ;  /* 0x000000ffff007224 */ /* 0x000fe400078e0012 */
[----:B------:R-:W-:Y:S01]  /*4b10*/  IMAD.MOV.U32 R52, RZ, RZ, R138 ;  /* 0x000000ffff347224 */ /* 0x000fe200078e008a */
[----:B------:R-:W-:Y:S01]  /*4b20*/  HMMA.16816.F32.BF16 R16, R8, R62, RZ ;  /* 0x0000003e0810723c */ /* 0x000fe200000418ff */
[----:B------:R-:W-:Y:S01]  /*4b30*/  IMAD.MOV.U32 R50, RZ, RZ, R136 ;  /* 0x000000ffff327224 */ /* 0x000fe200078e0088 */
[----:B------:R-:W-:-:S05]  /*4b40*/  MOV R51, R122 ;  /* 0x0000007a00337202 */ /* 0x000fca0000000f00 */
[----:B------:R-:W-:Y:S01]  /*4b50*/  IMAD.MOV.U32 R62, RZ, RZ, R152 ;  /* 0x000000ffff3e7224 */ /* 0x000fe200078e0098 */
[----:B--2---:R-:W-:Y:S01]  /*4b60*/  HMMA.16816.F32.BF16 R184, R4, R36, R20 ;  /* 0x0000002404b8723c */ /* 0x004fe20000041814 */
[----:B------:R-:W-:-:S06]  /*4b70*/  MOV R63, R147 ;  /* 0x00000093003f7202 */ /* 0x000fcc0000000f00 */
[----:B------:R-:W-:Y:S01]  /*4b80*/  MOV R36, R80 ;  /* 0x0000005000247202 */ /* 0x000fe20000000f00 */
[----:B------:R-:W-:Y:S01]  /*4b90*/  HMMA.16816.F32.BF16 R188, R4, R48, R28 ;  /* 0x0000003004bc723c */ /* 0x000fe2000004181c */
[----:B------:R-:W2:Y:S01]  /*4ba0*/  LDSM.16.MT88.4 R28, [R248+0x6100] ;  /* 0x00610000f81c783b */ /* 0x000ea20000004200 */
[----:B------:R-:W-:Y:S01]  /*4bb0*/  IMAD.MOV.U32 R37, RZ, RZ, R131 ;  /* 0x000000ffff257224 */ /* 0x000fe200078e0083 */
[----:B------:R-:W-:-:S04]  /*4bc0*/  MOV R80, R128 ;  /* 0x0000008000507202 */ /* 0x000fc80000000f00 */
[----:B------:R-:W-:Y:S01]  /*4bd0*/  MOV R49, R137 ;  /* 0x0000008900317202 */ /* 0x000fe20000000f00 */
[----:B---3--:R-:W-:Y:S01]  /*4be0*/  HMMA.16816.F32.BF16 R20, R8, R40, RZ ;  /* 0x000000280814723c */ /* 0x008fe200000418ff */
[----:B------:R-:W-:-:S06]  /*4bf0*/  IMAD.MOV.U32 R48, RZ, RZ, R123 ;  /* 0x000000ffff307224 */ /* 0x000fcc00078e007b */
[----:B------:R-:W-:Y:S01]  /*4c00*/  MOV R40, R57 ;  /* 0x0000003900287202 */ /* 0x000fe20000000f00 */
[----:B------:R-:W-:Y:S01]  /*4c10*/  HMMA.16816.F32.BF16 R152, R4, R38, R16 ;  /* 0x000000260498723c */ /* 0x000fe20000041810 */
[----:B------:R-:W-:Y:S01]  /*4c20*/  MOV R41, R82 ;  /* 0x0000005200297202 */ /* 0x000fe20000000f00 */
[----:B------:R-:W-:-:S05]  /*4c30*/  FFMA.FTZ R82, R105, c[0x0][0x2d0], -R13 ;  /* 0x0000b40069527a23 */ /* 0x000fca000001080d */
[----:B------:R-:W-:Y:S01]  /*4c40*/  IMAD.MOV.U32 R38, RZ, RZ, R121 ;  /* 0x000000ffff267224 */ /* 0x000fe200078e0079 */
[----:B------:R-:W-:Y:S01]  /*4c50*/  HMMA.16816.F32.BF16 R16, R8, R42, RZ ;  /* 0x0000002a0810723c */ /* 0x000fe200000418ff */
[----:B------:R-:W-:Y:S02]  /*4c60*/  IMAD.MOV.U32 R39, RZ, RZ, R83 ;  /* 0x000000ffff277224 */ /* 0x000fe400078e0053 */
[----:B------:R-:W-:-:S04]  /*4c70*/  FFMA.FTZ R83, R106, c[0x0][0x2d0], -R13 ;  /* 0x0000b4006a537a23 */ /* 0x000fc8000001080d */
[----:B------:R-:W-:Y:S01]  /*4c80*/  IMAD.MOV.U32 R42, RZ, RZ, R56 ;  /* 0x000000ffff2a7224 */ /* 0x000fe200078e0038 */
[----:B-1----:R-:W-:Y:S01]  /*4c90*/  HMMA.16816.F32.BF16 R144, R4, R24, R20 ;  /* 0x000000180490723c */ /* 0x002fe20000041814 */
[----:B------:R-:W1:Y:S01]  /*4ca0*/  LDSM.16.MT88.4 R20, [R248+0x6900] ;  /* 0x00690000f814783b */ /* 0x000e620000004200 */
[----:B------:R-:W-:Y:S02]  /*4cb0*/  IMAD.MOV.U32 R43, RZ, RZ, R0 ;  /* 0x000000ffff2b7224 */ /* 0x000fe400078e0000 */
[----:B------:R-:W-:Y:S01]  /*4cc0*/  FADD.FTZ R0, R91, R90 ;  /* 0x0000005a5b007221 */ /* 0x000fe20000010000 */
[----:B------:R-:W-:Y:S01]  /*4cd0*/  MOV R90, R3 ;  /* 0x00000003005a7202 */ /* 0x000fe20000000f00 */
[----:B------:R-:W-:Y:S01]  /*4ce0*/  FADD.FTZ R3, R88, R15 ;  /* 0x0000000f58037221 */ /* 0x000fe20000010000 */
[----:B------:R-:W-:Y:S01]  /*4cf0*/  MOV R106, R43 ;  /* 0x0000002b006a7202 */ /* 0x000fe20000000f00 */
[----:B------:R-:W-:Y:S01]  /*4d00*/  HMMA.16816.F32.BF16 R32, R8, R46, RZ ;  /* 0x0000002e0820723c */ /* 0x000fe200000418ff */
[----:B------:R-:W-:-:S02]  /*4d10*/  IMAD.MOV.U32 R91, RZ, RZ, R51 ;  /* 0x000000ffff5b7224 */ /* 0x000fc400078e0033 */
[----:B------:R-:W-:Y:S02]  /*4d20*/  FADD.FTZ R3, R14, R3 ;  /* 0x000000030e037221 */ /* 0x000fe40000010000 */
[----:B------:R-:W-:Y:S02]  /*4d30*/  IMAD.MOV.U32 R105, RZ, RZ, R42 ;  /* 0x000000ffff697224 */ /* 0x000fe400078e002a */
[----:B------:R-:W-:Y:S01]  /*4d40*/  IMAD.MOV.U32 R47, RZ, RZ, R127 ;  /* 0x000000ffff2f7224 */ /* 0x000fe200078e007f */
[----:B------:R-:W-:Y:S01]  /*4d50*/  HMMA.16816.F32.BF16 R136, R4, R26, R16 ;  /* 0x0000001a0488723c */ /* 0x000fe20000041810 */
[----:B------:R-:W3:Y:S01]  /*4d60*/  LDSM.16.MT88.4 R24, [R249+0x6100] ;  /* 0x00610000f918783b */ /* 0x000ee20000004200 */
[----:B------:R-:W-:Y:S02]  /*4d70*/  IMAD.MOV.U32 R46, RZ, RZ, R124 ;  /* 0x000000ffff2e7224 */ /* 0x000fe400078e007c */
[----:B------:R-:W-:Y:S01]  /*4d80*/  FADD.FTZ R3, R89, R3 ;  /* 0x0000000359037221 */ /* 0x000fe20000010000 */
[----:B------:R-:W-:Y:S01]  /*4d90*/  MOV R89, R38 ;  /* 0x0000002600597202 */ /* 0x000fe20000000f00 */
[----:B------:R-:W-:Y:S01]  /*4da0*/  IMAD.MOV.U32 R88, RZ, RZ, R41 ;  /* 0x000000ffff587224 */ /* 0x000fe200078e0029 */
[----:B------:R-:W-:Y:S01]  /*4db0*/  MOV R51, R46 ;  /* 0x0000002e00337202 */ /* 0x000fe20000000f00 */
[----:B--2---:R-:W-:Y:S01]  /*4dc0*/  HMMA.16816.F32.BF16 R16, R8, R28, RZ ;  /* 0x0000001c0810723c */ /* 0x004fe200000418ff */
[----:B------:R-:W-:-:S02]  /*4dd0*/  FADD.FTZ R3, R94, R3 ;  /* 0x000000035e037221 */ /* 0x000fc40000010000 */
[----:B------:R-:W-:Y:S02]  /*4de0*/  IMAD.MOV.U32 R46, RZ, RZ, R80 ;  /* 0x000000ffff2e7224 */ /* 0x000fe400078e0050 */
[----:B------:R-:W-:Y:S02]  /*4df0*/  FADD.FTZ R3, R95, R3 ;  /* 0x000000035f037221 */ /* 0x000fe40000010000 */
[----:B------:R-:W-:Y:S01]  /*4e00*/  IMAD.MOV.U32 R95, RZ, RZ, R49 ;  /* 0x000000ffff5f7224 */ /* 0x000fe200078e0031 */
[----:B------:R-:W-:Y:S01]  /*4e10*/  HMMA.16816.F32.BF16 R180, R4, R58, R32 ;  /* 0x0000003a04b4723c */ /* 0x000fe20000041820 */
[--C-:B------:R-:W-:Y:S02]  /*4e20*/  FFMA.FTZ R28, R116, c[0x0][0x2d0], -R12.reuse ;  /* 0x0000b400741c7a23 */ /* 0x100fe4000001080c */
[----:B------:R-:W-:Y:S01]  /*4e30*/  FFMA.FTZ R49, R113, c[0x0][0x2d0], -R12 ;  /* 0x0000b40071317a23 */ /* 0x000fe2000001080c */
[----:B------:R-:W-:Y:S01]  /*4e40*/  MOV R113, R48 ;  /* 0x0000003000717202 */ /* 0x000fe20000000f00 */
[----:B------:R-:W-:-:S02]  /*4e50*/  IMAD.MOV.U32 R94, RZ, RZ, R50 ;  /* 0x000000ffff5e7224 */ /* 0x000fc400078e0032 */
[----:B------:R-:W-:Y:S01]  /*4e60*/  IMAD.MOV.U32 R34, RZ, RZ, R126 ;  /* 0x000000ffff227224 */ /* 0x000fe200078e007e */
[----:B------:R-:W-:Y:S01]  /*4e70*/  MOV R35, R125 ;  /* 0x0000007d00237202 */ /* 0x000fe20000000f00 */
[----:B------:R-:W-:Y:S02]  /*4e80*/  IMAD.MOV.U32 R32, RZ, RZ, R120 ;  /* 0x000000ffff207224 */ /* 0x000fe400078e0078 */
[----:B------:R-:W-:Y:S02]  /*4e90*/  IMAD.MOV.U32 R33, RZ, RZ, R81 ;  /* 0x000000ffff217224 */ /* 0x000fe400078e0051 */
[--C-:B------:R-:W-:Y:S01]  /*4ea0*/  FFMA.FTZ R29, R110, c[0x0][0x2d0], -R13.reuse ;  /* 0x0000b4006e1d7a23 */ /* 0x100fe2000001080d */
[----:B------:R-:W-:Y:S01]  /*4eb0*/  MOV R116, R32 ;  /* 0x0000002000747202 */ /* 0x000fe20000000f00 */
[--C-:B------:R-:W-:Y:S01]  /*4ec0*/  FFMA.FTZ R81, R104, c[0x0][0x2d0], -R13.reuse ;  /* 0x0000b40068517a23 */ /* 0x100fe2000001080d */
[----:B-1----:R-:W-:Y:S01]  /*4ed0*/  HMMA.16816.F32.BF16 R128, R4, R20, R16 ;  /* 0x000000140480723c */ /* 0x002fe20000041810 */
[----:B------:R-:W-:-:S02]  /*4ee0*/  FFMA.FTZ R80, R102, c[0x0][0x2d0], -R13 ;  /* 0x0000b40066507a23 */ /* 0x000fc4000001080d */
[--C-:B------:R-:W-:Y:S02]  /*4ef0*/  FFMA.FTZ R32, R115, c[0x0][0x2d0], -R12.reuse ;  /* 0x0000b40073207a23 */ /* 0x100fe4000001080c */
[--C-:B------:R-:W-:Y:S01]  /*4f00*/  FFMA.FTZ R48, R111, c[0x0][0x2d0], -R12.reuse ;  /* 0x0000b4006f307a23 */ /* 0x100fe2000001080c */
[----:B------:R-:W-:Y:S01]  /*4f10*/  MOV R111, R45 ;  /* 0x0000002d006f7202 */ /* 0x000fe20000000f00 */
[----:B------:R-:W-:Y:S01]  /*4f20*/  FFMA.FTZ R50, R108, c[0x0][0x2d0], -R12 ;  /* 0x0000b4006c327a23 */ /* 0x000fe2000001080c */
[----:B------:R-:W-:Y:S01]  /*4f30*/  HMMA.16816.F32.BF16 R16, R8, R30, RZ ;  /* 0x0000001e0810723c */ /* 0x000fe200000418ff */
[----:B------:R-:W-:Y:S01]  /*4f40*/  MOV R108, R46 ;  /* 0x0000002e006c7202 */ /* 0x000fe20000000f00 */
[----:B------:R-:W-:Y:S02]  /*4f50*/  IMAD.MOV.U32 R110, RZ, RZ, R44 ;  /* 0x000000ffff6e7224 */ /* 0x000fe400078e002c */
[----:B------:R-:W-:Y:S01]  /*4f60*/  FADD.FTZ R0, R93, R0 ;  /* 0x000000005d007221 */ /* 0x000fe20000010000 */
[----:B------:R-:W-:Y:S01]  /*4f70*/  MOV R93, R37 ;  /* 0x00000025005d7202 */ /* 0x000fe20000000f00 */
[----:B------:R-:W-:-:S02]  /*4f80*/  IMAD.MOV.U32 R104, RZ, RZ, R90 ;  /* 0x000000ffff687224 */ /* 0x000fc400078e005a */
[--C-:B------:R-:W-:Y:S02]  /*4f90*/  FFMA.FTZ R30, R109, c[0x0][0x2d0], -R13.reuse ;  /* 0x0000b4006d1e7a23 */ /* 0x100fe4000001080d */
[----:B------:R-:W-:Y:S02]  /*4fa0*/  FFMA.FTZ R31, R107, c[0x0][0x2d0], -R13 ;  /* 0x0000b4006b1f7a23 */ /* 0x000fe4000001080d */
[----:B------:R-:W-:Y:S02]  /*4fb0*/  IMAD.MOV.U32 R109, RZ, RZ, R47 ;  /* 0x000000ffff6d7224 */ /* 0x000fe400078e002f */
[----:B------:R-:W-:Y:S02]  /*4fc0*/  IMAD.MOV.U32 R107, RZ, RZ, R40 ;  /* 0x000000ffff6b7224 */ /* 0x000fe400078e0028 */
[----:B------:R-:W-:Y:S02]  /*4fd0*/  FADD.FTZ R0, R92, R0 ;  /* 0x000000005c007221 */ /* 0x000fe40000010000 */
[----:B------:R-:W-:-:S02]  /*4fe0*/  IMAD.MOV.U32 R90, RZ, RZ, R39 ;  /* 0x000000ffff5a7224 */ /* 0x000fc400078e0027 */
[----:B------:R-:W-:Y:S02]  /*4ff0*/  FADD.FTZ R0, R96, R0 ;  /* 0x0000000060007221 */ /* 0x000fe40000010000 */
[----:B------:R-:W-:Y:S02]  /*5000*/  IMAD.MOV.U32 R92, RZ, RZ, R36 ;  /* 0x000000ffff5c7224 */ /* 0x000fe400078e0024 */
[----:B------:R-:W-:Y:S01]  /*5010*/  HMMA.16816.F32.BF16 R124, R4, R22, R16 ;  /* 0x00000016047c723c */ /* 0x000fe20000041810 */
[----:B------:R-:W1:Y:S01]  /*5020*/  LDSM.16.MT88.4 R20, [R249+0x6900] ;  /* 0x00690000f914783b */ /* 0x000e620000004200 */
[----:B------:R-:W-:Y:S02]  /*5030*/  FADD.FTZ R0, R98, R0 ;  /* 0x0000000062007221 */ /* 0x000fe40000010000 */
[----:B------:R-:W-:Y:S02]  /*5040*/  IMAD.MOV.U32 R115, RZ, RZ, R35 ;  /* 0x000000ffff737224 */ /* 0x000fe400078e0023 */
[----:B------:R-:W-:-:S02]  /*5050*/  FADD.FTZ R0, R99, R0 ;  /* 0x0000000063007221 */ /* 0x000fc40000010000 */
[----:B---3--:R-:W-:Y:S07]  /*5060*/  HMMA.16816.F32.BF16 R16, R8, R24, RZ ;  /* 0x000000180810723c */ /* 0x008fee00000418ff */
[--C-:B------:R-:W-:Y:S02]  /*5070*/  FFMA.FTZ R25, R117, c[0x0][0x2d0], -R12.reuse ;  /* 0x0000b40075197a23 */ /* 0x100fe4000001080c */
[----:B------:R-:W-:Y:S02]  /*5080*/  IMAD.MOV.U32 R117, RZ, RZ, R33 ;  /* 0x000000ffff757224 */ /* 0x000fe400078e0021 */
[----:B------:R-:W-:-:S02]  /*5090*/  FFMA.FTZ R33, R114, c[0x0][0x2d0], -R12 ;  /* 0x0000b40072217a23 */ /* 0x000fc4000001080c */
[----:B------:R-:W-:Y:S02]  /*50a0*/  FADD.FTZ R24, R100, R0 ;  /* 0x0000000064187221 */ /* 0x000fe40000010000 */
[----:B------:R-:W-:Y:S01]  /*50b0*/  MUFU.EX2 R0, R29 ;  /* 0x0000001d00007308 */ /* 0x000fe20000000800 */
[----:B------:R-:W-:-:S08]  /*50c0*/  IMAD.MOV.U32 R114, RZ, RZ, R34 ;  /* 0x000000ffff727224 */ /* 0x000fd000078e0022 */
[----:B-1----:R-:W-:Y:S08]  /*50d0*/  HMMA.16816.F32.BF16 R120, R4, R20, R16 ;  /* 0x000000140478723c */ /* 0x002ff00000041810 */
[----:B------:R-:W-:Y:S07]  /*50e0*/  HMMA.16816.F32.BF16 R16, R8, R26, RZ ;  /* 0x0000001a0810723c */ /* 0x000fee00000418ff */
[----:B------:R-:W-:-:S02]  /*50f0*/  FFMA.FTZ R26, R112, c[0x0][0x2d0], -R13 ;  /* 0x0000b400701a7a23 */ /* 0x000fc4000001080d */
[----:B------:R-:W-:Y:S02]  /*5100*/  IMAD.MOV.U32 R112, RZ, RZ, R51 ;  /* 0x000000ffff707224 */ /* 0x000fe400078e0033 */
[----:B------:R-:W-:Y:S02]  /*5110*/  FFMA.FTZ R51, R101, c[0x0][0x2d0], -R12 ;  /* 0x0000b40065337a23 */ /* 0x000fe4000001080c */
[----:B------:R-:W-:Y:S02]  /*5120*/  FADD.FTZ R27, R97, R3 ;  /* 0x00000003611b7221 */ /* 0x000fe40000010000 */
[----:B------:R-:W1:Y:S09]  /*5130*/  MUFU.EX2 R3, R26 ;  /* 0x0000001a00037308 */ /* 0x000e720000000800 */
[----:B------:R-:W-:Y:S01]  /*5140*/  HMMA.16816.F32.BF16 R56, R4, R22, R16 ;  /* 0x000000160438723c */ /* 0x000fe20000041810 */
[----:B------:R-:W2:Y:S04]  /*5150*/  LDSM.16.MT88.4 R20, [R252+0x6100] ;  /* 0x00610000fc14783b */ /* 0x000ea80000004200 */
[----:B------:R-:W3:Y:S03]  /*5160*/  LDSM.16.MT88.4 R16, [R252+0x6900] ;  /* 0x00690000fc10783b */ /* 0x000ee60000004200 */
[----:B--2---:R-:W-:Y:S11]  /*5170*/  HMMA.16816.F32.BF16 R12, R8, R20, RZ ;  /* 0x00000014080c723c */ /* 0x004ff600000418ff */
[----:B------:R-:W-:Y:S11]  /*5180*/  @!UPT UIADD3 URZ, URZ, URZ, URZ ;  /* 0x0000003f3f3ff290 */ /* 0x000ff6000fffe03f */
[----:B------:R-:W-:Y:S02]  /*5190*/  @!UPT UIADD3 URZ, URZ, URZ, URZ ;  /* 0x0000003f3f3ff290 */ /* 0x000fe4000fffe03f */
[----:B---3--:R-:W-:Y:S08]  /*51a0*/  HMMA.16816.F32.BF16 R44, R4, R16, R12 ;  /* 0x00000010042c723c */ /* 0x008ff0000004180c */
[----:B------:R-:W-:Y:S11]  /*51b0*/  HMMA.16816.F32.BF16 R12, R8, R22, RZ ;  /* 0x00000016080c723c */ /* 0x000ff600000418ff */
[----:B------:R-:W-:Y:S11]  /*51c0*/  @!UPT UIADD3 URZ, URZ, URZ, URZ ;  /* 0x0000003f3f3ff290 */ /* 0x000ff6000fffe03f */
[----:B------:R-:W-:Y:S02]  /*51d0*/  @!UPT UIADD3 URZ, URZ, URZ, URZ ;  /* 0x0000003f3f3ff290 */ /* 0x000fe4000fffe03f */
[----:B------:R-:W-:Y:S01]  /*51e0*/  HMMA.16816.F32.BF16 R40, R4, R18, R12 ;  /* 0x000000120428723c */ /* 0x000fe2000004180c */
[----:B------:R-:W2:Y:S07]  /*51f0*/  LDSM.16.MT88.4 R12, [R251+0x6100] ;  /* 0x00610000fb0c783b */ /* 0x000eae0000004200 */
[C---:B--2---:R-:W-:Y:S08]  /*5200*/  HMMA.16816.F32.BF16 R16, R8.reuse, R12, RZ ;  /* 0x0000000c0810723c */ /* 0x044ff000000418ff */
[----:B------:R-:W-:Y:S01]  /*5210*/  HMMA.16816.F32.BF16 R8, R8, R14, RZ ;  /* 0x0000000e0808723c */ /* 0x000fe200000418ff */
[----:B------:R-:W2:Y:S11]  /*5220*/  LDSM.16.MT88.4 R12, [R251+0x6900] ;  /* 0x00690000fb0c783b */ /* 0x000eb60000004200 */
[----:B------:R-:W-:Y:S04]  /*5230*/  @!UPT UIADD3 URZ, URZ, URZ, URZ ;  /* 0x0000003f3f3ff290 */ /* 0x000fe8000fffe03f */
[C---:B--2---:R-:W-:Y:S01]  /*5240*/  HMMA.16816.F32.BF16 R36, R4.reuse, R12, R16 ;  /* 0x0000000c0424723c */ /* 0x044fe20000041810 */
[----:B------:R-:W-:Y:S07]  /*5250*/  MUFU.EX2 R12, R33 ;  /* 0x00000021000c7308 */ /* 0x000fee0000000800 */
[----:B------:R-:W-:Y:S01]  /*5260*/  HMMA.16816.F32.BF16 R20, R4, R14, R8 ;  /* 0x0000000e0414723c */ /* 0x000fe20000041808 */
[----:B------:R-:W2:Y:S06]  /*5270*/  MUFU.EX2 R5, R30 ;  /* 0x0000001e00057308 */ /* 0x000eac0000000800 */
[----:B-1----:R-:W-:-:S02]  /*5280*/  FADD.FTZ R4, R3, R24 ;  /* 0x0000001803047221 */ /* 0x002fc40000010000 */
[----:B------:R-:W1:Y:S01]  /*5290*/  MUFU.EX2 R6, R31 ;  /* 0x0000001f00067308 */ /* 0x000e620000000800 */
[----:B------:R-:W-:Y:S02]  /*52a0*/  FADD.FTZ R10, R103, R27 ;  /* 0x0000001b670a7221 */ /* 0x000fe40000010000 */
[C---:B------:R-:W-:Y:S01]  /*52b0*/  FADD.FTZ R9, R0.reuse, R4 ;  /* 0x0000000400097221 */ /* 0x040fe20000010000 */
[----:B------:R-:W-:-:S04]  /*52c0*/  F2FP.BF16.PACK_AB R4, R0, R3 ;  /* 0x000000030004723e */ /* 0x000fc800000010ff */
[----:B------:R-:W3:Y:S01]  /*52d0*/  MUFU.EX2 R8, R25 ;  /* 0x0000001900087308 */ /* 0x000ee20000000800 */
[----:B--2---:R-:W-:-:S07]  /*52e0*/  FADD.FTZ R0, R5, R9 ;  /* 0x0000000905007221 */ /* 0x004fce0000010000 */
[----:B------:R-:W2:Y:S01]  /*52f0*/  MUFU.EX2 R7, R28 ;  /* 0x0000001c00077308 */ /* 0x000ea20000000800 */
[C---:B-1----:R-:W-:Y:S01]  /*5300*/  FADD.FTZ R14, R6.reuse, R0 ;  /* 0x00000000060e7221 */ /* 0x042fe20000010000 */
[----:B------:R-:W-:Y:S01]  /*5310*/  F2FP.BF16.PACK_AB R6, R6, R5 ;  /* 0x000000050606723e */ /* 0x000fe200000010ff */
[----:B---3--:R-:W-:-:S05]  /*5320*/  FADD.FTZ R3, R8, R10 ;  /* 0x0000000a08037221 */ /* 0x008fca0000010000 */
[----:B------:R-:W1:Y:S01]  /*5330*/  MUFU.EX2 R0, R32 ;  /* 0x0000002000007308 */ /* 0x000e620000000800 */
[C---:B--2---:R-:W-:Y:S01]  /*5340*/  F2FP.BF16.PACK_AB R5, R7.reuse, R8 ;  /* 0x000000080705723e */ /* 0x044fe200000010ff */
[----:B------:R-:W-:Y:S01]  /*5350*/  FADD.FTZ R3, R7, R3 ;  /* 0x0000000307037221 */ /* 0x000fe20000010000 */
[----:B------:R-:W2:Y:S01]  /*5360*/  LDSM.16.MT88.4 R8, [R248+0x1100] ;  /* 0x00110000f808783b */ /* 0x000ea20000004200 */
[----:B-1----:R-:W-:Y:S02]  /*5370*/  F2FP.BF16.PACK_AB R7, R12, R0 ;  /* 0x000000000c07723e */ /* 0x002fe400000010ff */
[----:B------:R-:W-:-:S05]  /*5380*/  FADD.FTZ R13, R0, R3 ;  /* 0x00000003000d7221 */ /* 0x000fca0000010000 */
[C---:B--2---:R-:W-:Y:S08]  /*5390*/  HMMA.16816.F32.BF16 R164, R4.reuse, R8, R164 ;  /* 0x0000000804a4723c */ /* 0x044ff000000418a4 */
        /* <DEDUP_REMOVED lines=28> */
[----:B------:R-:W1:Y:S04]  /*5560*/  LDSM.16.MT88.4 R8, [R252+0x5100] ;  /* 0x00510000fc08783b */ /* 0x000e680000004200 */
[----:B------:R-:W-:Y:S03]  /*5570*/  LDSM.16.MT88.4 R160, [R248+0x1900] ;  /* 0x00190000f8a0783b */ /* 0x000fe60000004200 */
[C---:B-1----:R-:W-:Y:S11]  /*5580*/  HMMA.16816.F32.BF16 R112, R4.reuse, R8, R184 ;  /* 0x000000080470723c */ /* 0x042ff600000418b8 */
[----:B------:R-:W-:Y:S11]  /*5590*/  @!UPT UIADD3 URZ, URZ, URZ, URZ ;  /* 0x0000003f3f3ff290 */ /* 0x000ff6000fffe03f */
[----:B------:R-:W-:Y:S02]  /*55a0*/  @!UPT UIADD3 URZ, URZ, URZ, URZ ;  /* 0x0000003f3f3ff290 */ /* 0x000fe4000fffe03f */
[----:B------:R-:W-:Y:S01]  /*55b0*/  MOV R9, R115 ;  /* 0x0000007300097202 */ /* 0x000fe20000000f00 */
[----:B------:R-:W-:Y:S02]  /*55c0*/  IMAD.MOV.U32 R8, RZ, RZ, R112 ;  /* 0x000000ffff087224 */ /* 0x000fe400078e0070 */
[----:B------:R-:W-:Y:S02]  /*55d0*/  IMAD.MOV.U32 R110, RZ, RZ, R113 ;  /* 0x000000ffff6e7224 */ /* 0x000fe400078e0071 */
[----:B------:R-:W-:Y:S02]  /*55e0*/  IMAD.MOV.U32 R109, RZ, RZ, R114 ;  /* 0x000000ffff6d7224 */ /* 0x000fe400078e0072 */
[C---:B------:R-:W-:Y:S07]  /*55f0*/  HMMA.16816.F32.BF16 R112, R4.reuse, R10, R152 ;  /* 0x0000000a0470723c */ /* 0x040fee0000041898 */
[----:B------:R-:W-:Y:S01]  /*5600*/  IMAD.MOV.U32 R155, RZ, RZ, R9 ;  /* 0x000000ffff9b7224 */ /* 0x000fe200078e0009 */
[----:B------:R-:W-:Y:S01]  /*5610*/  MOV R152, R8 ;  /* 0x0000000800987202 */ /* 0x000fe20000000f00 */
[----:B------:R-:W-:Y:S01]  /*5620*/  IMAD.MOV.U32 R154, RZ, RZ, R109 ;  /* 0x000000ffff9a7224 */ /* 0x000fe200078e006d */
[----:B------:R-:W1:Y:S01]  /*5630*/  LDSM.16.MT88.4 R8, [R251+0x5100] ;  /* 0x00510000fb08783b */ /* 0x000e620000004200 */
[----:B------:R-:W-:Y:S11]  /*5640*/  MOV R153, R110 ;  /* 0x0000006e00997202 */ /* 0x000ff60000000f00 */
[----:B------:R-:W-:Y:S02]  /*5650*/  @!UPT UIADD3 URZ, URZ, URZ, URZ ;  /* 0x0000003f3f3ff290 */ /* 0x000fe4000fffe03f */
[----:B------:R-:W-:Y:S01]  /*5660*/  IMAD.MOV.U32 R108, RZ, RZ, R113 ;  /* 0x000000ffff6c7224 */ /* 0x000fe200078e0071 */
[----:B------:R-:W-:Y:S01]  /*5670*/  MOV R15, R114 ;  /* 0x00000072000f7202 */ /* 0x000fe20000000f00 */
[----:B------:R-:W-:Y:S02]  /*5680*/  IMAD.MOV.U32 R3, RZ, RZ, R115 ;  /* 0x000000ffff037224 */ /* 0x000fe400078e0073 */
[----:B------:R-:W-:Y:S01]  /*5690*/  IMAD.MOV.U32 R0, RZ, RZ, R112 ;  /* 0x000000ffff007224 */ /* 0x000fe200078e0070 */
[C---:B-1----:R-:W-:Y:S07]  /*56a0*/  HMMA.16816.F32.BF16 R188, R4.reuse, R8, R144 ;  /* 0x0000000804bc723c */ /* 0x042fee0000041890 */
[----:B------:R-:W-:Y:S01]  /*56b0*/  IMAD.MOV.U32 R145, RZ, RZ, R108 ;  /* 0x000000ffff917224 */ /* 0x000fe200078e006c */
[C---:B------:R-:W-:Y:S01]  /*56c0*/  HMMA.16816.F32.BF16 R112, R4.reuse, R10, R136 ;  /* 0x0000000a0470723c */ /* 0x040fe20000041888 */
[----:B------:R-:W1:Y:S01]  /*56d0*/  LDSM.16.MT88.4 R8, [R248+0x7100] ;  /* 0x00710000f808783b */ /* 0x000e620000004200 */
[----:B------:R-:W-:Y:S01]  /*56e0*/  IMAD.MOV.U32 R146, RZ, RZ, R15 ;  /* 0x000000ffff927224 */ /* 0x000fe200078e000f */
[----:B------:R-:W-:Y:S01]  /*56f0*/  MOV R147, R3 ;  /* 0x0000000300937202 */ /* 0x000fe20000000f00 */
[----:B------:R-:W-:Y:S01]  /*5700*/  IMAD.MOV.U32 R144, RZ, RZ, R0 ;  /* 0x000000ffff907224 */ /* 0x000fe200078e0000 */
[----:B------:R-:W-:Y:S01]  /*5710*/  MUFU.EX2 R3, R83 ;  /* 0x0000005300037308 */ /* 0x000fe20000000800 */
[----:B------:R-:W-:Y:S07]  /*5720*/  LDSM.16.MT88.4 R136, [R251+0x1900] ;  /* 0x00190000fb88783b */ /* 0x000fee0000004200 */
[----:B------:R-:W2:Y:S01]  /*5730*/  MUFU.EX2 R0, R82 ;  /* 0x0000005200007308 */ /* 0x000ea20000000800 */
[C---:B-1----:R-:W-:Y:S07]  /*5740*/  HMMA.16816.F32.BF16 R108, R4.reuse, R8, R128 ;  /* 0x00000008046c723c */ /* 0x042fee0000041880 */
[----:B--2---:R-:W-:Y:S01]  /*5750*/  F2FP.BF16.PACK_AB R128, R0, R3 ;  /* 0x000000030080723e */ /* 0x004fe200000010ff */
[C---:B------:R-:W-:Y:S01]  /*5760*/  HMMA.16816.F32.BF16 R124, R4.reuse, R10, R124 ;  /* 0x0000000a047c723c */ /* 0x040fe2000004187c */
[----:B------:R-:W1:Y:S07]  /*5770*/  LDSM.16.MT88.4 R8, [R249+0x7100] ;  /* 0x00710000f908783b */ /* 0x000e6e0000004200 */
[C---:B-1----:R-:W-:Y:S08]  /*5780*/  HMMA.16816.F32.BF16 R116, R4.reuse, R8, R120 ;  /* 0x000000080474723c */ /* 0x042ff00000041878 */
[----:B------:R-:W-:Y:S11]  /*5790*/  HMMA.16816.F32.BF16 R8, R4, R10, R56 ;  /* 0x0000000a0408723c */ /* 0x000ff60000041838 */
[----:B------:R-:W-:Y:S05]  /*57a0*/  @!UPT UIADD3 URZ, URZ, URZ, URZ ;  /* 0x0000003f3f3ff290 */ /* 0x000fea000fffe03f */
[----:B------:R-:W-:Y:S01]  /*57b0*/  IMAD.MOV.U32 R123, RZ, RZ, R116 ;  /* 0x000000ffff7b7224 */ /* 0x000fe200078e0074 */
[----:B------:R-:W-:Y:S01]  /*57c0*/  MOV R122, R117 ;  /* 0x00000075007a7202 */ /* 0x000fe20000000f00 */
[----:B------:R-:W-:Y:S02]  /*57d0*/  IMAD.MOV.U32 R121, RZ, RZ, R118 ;  /* 0x000000ffff797224 */ /* 0x000fe400078e0076 */
[----:B------:R-:W-:-:S04]  /*57e0*/  IMAD.MOV.U32 R120, RZ, RZ, R119 ;  /* 0x000000ffff787224 */ /* 0x000fc800078e0077 */
[----:B------:R-:W-:Y:S01]  /*57f0*/  MOV R58, R8 ;  /* 0x00000008003a7202 */ /* 0x000fe20000000f00 */
[----:B------:R-:W-:Y:S01]  /*5800*/  IMAD.MOV.U32 R57, RZ, RZ, R9 ;  /* 0x000000ffff397224 */ /* 0x000fe200078e0009 */
[----:B------:R-:W-:Y:S01]  /*5810*/  MOV R15, R11 ;  /* 0x0000000b000f7202 */ /* 0x000fe20000000f00 */
[----:B------:R-:W-:Y:S02]  /*5820*/  IMAD.MOV.U32 R56, RZ, RZ, R10 ;  /* 0x000000ffff387224 */ /* 0x000fe400078e000a */
[----:B------:R-:W1:Y:S02]  /*5830*/  LDSM.16.MT88.4 R8, [R252+0x7100] ;  /* 0x00710000fc08783b */ /* 0x000e640000004200 */
[C---:B-1----:R-:W-:Y:S08]  /*5840*/  HMMA.16816.F32.BF16 R116, R4.reuse, R8, R44 ;  /* 0x000000080474723c */ /* 0x042ff0000004182c */
[C---:B------:R-:W-:Y:S01]  /*5850*/  HMMA.16816.F32.BF16 R184, R4.reuse, R10, R40 ;  /* 0x0000000a04b8723c */ /* 0x040fe20000041828 */
[----:B------:R-:W1:Y:S04]  /*5860*/  LDSM.16.MT88.4 R8, [R251+0x7100] ;  /* 0x00710000fb08783b */ /* 0x000e680000004200 */
[----:B------:R-:W2:Y:S03]  /*5870*/  LDSM.16.MT88.4 R40, [R248+0x3900] ;  /* 0x00390000f828783b */ /* 0x000ea60000004200 */
[C---:B-1----:R-:W-:Y:S01]  /*5880*/  HMMA.16816.F32.BF16 R180, R4.reuse, R8, R36 ;  /* 0x0000000804b4723c */ /* 0x042fe20000041824 */
[----:B------:R-:W-:Y:S06]  /*5890*/  MUFU.EX2 R8, R50 ;  /* 0x0000003200087308 */ /* 0x000fec0000000800 */
[----:B------:R-:W-:Y:S01]  /*58a0*/  FADD.FTZ R9, R3, R14 ;  /* 0x0000000e03097221 */ /* 0x000fe20000010000 */
[----:B------:R-:W-:Y:S01]  /*58b0*/  HMMA.16816.F32.BF16 R20, R4, R10, R20 ;  /* 0x0000000a0414723c */ /* 0x000fe20000041814 */
[----:B------:R-:W1:Y:S01]  /*58c0*/  MUFU.EX2 R7, R49 ;  /* 0x0000003100077308 */ /* 0x000e620000000800 */
[----:B------:R-:W-:Y:S01]  /*58d0*/  MOV R14, R56 ;  /* 0x00000038000e7202 */ /* 0x000fe20000000f00 */
[----:B------:R-:W-:-:S04]  /*58e0*/  FADD.FTZ R9, R0, R9 ;  /* 0x0000000900097221 */ /* 0x000fc80000010000 */
[----:B------:R-:W-:Y:S02]  /*58f0*/  FADD.FTZ R10, R12, R13 ;  /* 0x0000000d0c0a7221 */ /* 0x000fe40000010000 */
[----:B------:R-:W3:Y:S01]  /*5900*/  MUFU.EX2 R6, R48 ;  /* 0x0000003000067308 */ /* 0x000ee20000000800 */
[----:B------:R-:W-:Y:S02]  /*5910*/  IMAD.MOV.U32 R12, RZ, RZ, R58 ;  /* 0x000000ffff0c7224 */ /* 0x000fe400078e003a */
[----:B------:R-:W-:Y:S02]  /*5920*/  IMAD.MOV.U32 R13, RZ, RZ, R57 ;  /* 0x000000ffff0d7224 */ /* 0x000fe400078e0039 */
[----:B------:R-:W4:Y:S03]  /*5930*/  LDSM.16.MT88.4 R56, [R252+0x3900] ;  /* 0x00390000fc38783b */ /* 0x000f260000004200 */
[----:B------:R5:W2:Y:S01]  /*5940*/  MUFU.EX2 R11, R51 ;  /* 0x00000033000b7308 */ /* 0x000aa20000000800 */
[----:B-1----:R-:W-:-:S07]  /*5950*/  FADD.FTZ R3, R7, R10 ;  /* 0x0000000a07037221 */ /* 0x002fce0000010000 */
[----:B------:R-:W1:Y:S01]  /*5960*/  MUFU.EX2 R5, R81 ;  /* 0x0000005100057308 */ /* 0x000e620000000800 */
[----:B---3--:R-:W-:Y:S02]  /*5970*/  F2FP.BF16.PACK_AB R129, R6, R7 ;  /* 0x000000070681723e */ /* 0x008fe400000010ff */
[----:B------:R-:W-:Y:S01]  /*5980*/  MOV R7, R155 ;  /* 0x0000009b00077202 */ /* 0x000fe20000000f00 */
[----:B-----5:R-:W3:Y:S04]  /*5990*/  LDSM.16.MT88.4 R48, [R249+0x3900] ;  /* 0x00390000f930783b */ /* 0x020ee80000004200 */
[----:B------:R-:W5:Y:S01]  /*59a0*/  MUFU.EX2 R4, R80 ;  /* 0x0000005000047308 */ /* 0x000f620000000800 */
[----:B--2---:R-:W-:Y:S01]  /*59b0*/  F2FP.BF16.PACK_AB R131, R11, R8 ;  /* 0x000000080b83723e */ /* 0x004fe200000010ff */
[----:B-1----:R-:W-:Y:S01]  /*59c0*/  FADD.FTZ R0, R5, R9 ;  /* 0x0000000905007221 */ /* 0x002fe20000010000 */
[C---:B-----5:R-:W-:Y:S01]  /*59d0*/  F2FP.BF16.PACK_AB R130, R4.reuse, R5 ;  /* 0x000000050482723e */ /* 0x060fe200000010ff */
[----:B------:R-:W-:Y:S02]  /*59e0*/  LDSM.16.MT88.4 R80, [R249+0x5900] ;  /* 0x00590000f950783b */ /* 0x000fe40000004200 */
[----:B------:R-:W-:Y:S01]  /*59f0*/  FADD.FTZ R0, R4, R0 ;  /* 0x0000000004007221 */ /* 0x000fe20000010000 */
[----:B------:R-:W-:Y:S01]  /*5a00*/  MOV R5, R153 ;  /* 0x0000009900057202 */ /* 0x000fe20000000f00 */
[----:B------:R-:W-:-:S02]  /*5a10*/  IMAD.MOV.U32 R4, RZ, RZ, R152 ;  /* 0x000000ffff047224 */ /* 0x000fc400078e0098 */
[C---:B------:R-:W-:Y:S01]  /*5a20*/  HMMA.16816.F32.BF16 R36, R128.reuse, R40, R52 ;  /* 0x000000288024723c */ /* 0x040fe20000041834 */
[----:B------:R1:W-:Y:S07]  /*5a30*/  STL [R1+0x5c], R0 ;  /* 0x00005c0001007387 */ /* 0x0003ee0000100800 */
[C---:B----4-:R-:W-:Y:S01]  /*5a40*/  HMMA.16816.F32.BF16 R52, R128.reuse, R56, R72 ;  /* 0x000000388034723c */ /* 0x050fe20000041848 */
[----:B------:R-:W2:Y:S07]  /*5a50*/  LDSM.16.MT88.4 R72, [R248+0x5900] ;  /* 0x00590000f848783b */ /* 0x000eae0000004200 */
[C---:B---3--:R-:W-:Y:S01]  /*5a60*/  HMMA.16816.F32.BF16 R44, R128.reuse, R48, R64 ;  /* 0x00000030802c723c */ /* 0x048fe20000041840 */
[----:B------:R-:W3:Y:S07]  /*5a70*/  LDSM.16.MT88.4 R64, [R251+0x3900] ;  /* 0x00390000fb40783b */ /* 0x000eee0000004200 */
[----:B------:R-:W-:Y:S01]  /*5a80*/  HMMA.16816.F32.BF16 R40, R128, R42, R60 ;  /* 0x0000002a8028723c */ /* 0x000fe2000004183c */
[----:B-1----:R-:W-:-:S02]  /*5a90*/  FADD.FTZ R0, R6, R3 ;  /* 0x0000000306007221 */ /* 0x002fc40000010000 */
[----:B------:R-:W-:Y:S02]  /*5aa0*/  IMAD.MOV.U32 R6, RZ, RZ, R154 ;  /* 0x000000ffff067224 */ /* 0x000fe400078e009a */
[----:B------:R-:W1:Y:S01]  /*5ab0*/  LDSM.16.MT88.4 R152, [R249+0x1900] ;  /* 0x00190000f998783b */ /* 0x000e620000004200 */
[----:B------:R-:W-:Y:S02]  /*5ac0*/  FADD.FTZ R0, R8, R0 ;  /* 0x0000000008007221 */ /* 0x000fe40000010000 */
[----:B------:R-:W-:Y:S02]  /*5ad0*/  HMMA.16816.F32.BF16 R48, R128, R50, R68 ;  /* 0x000000328030723c */ /* 0x000fe40000041844 */
[----:B------:R-:W-:-:S06]  /*5ae0*/  FADD.FTZ R0, R11, R0 ;  /* 0x000000000b007221 */ /* 0x000fcc0000010000 */
[C---:B------:R-:W-:Y:S01]  /*5af0*/  HMMA.16816.F32.BF16 R164, R128.reuse, R160, R164 ;  /* 0x000000a080a4723c */ /* 0x040fe200000418a4 */
[----:B------:R-:W-:Y:S07]  /*5b00*/  STL [R1+0x80], R0 ;  /* 0x0000800001007387 */ /* 0x000fee0000100800 */
[C---:B------:R-:W-:Y:S07]  /*5b10*/  HMMA.16816.F32.BF16 R160, R128.reuse, R162, R16 ;  /* 0x000000a280a0723c */ /* 0x040fee0000041810 */
[----:B------:R-:W-:Y:S01]  /*5b20*/  IMAD.MOV.U32 R16, RZ, RZ, R123 ;  /* 0x000000ffff107224 */ /* 0x000fe200078e007b */
[C---:B--2---:R-:W-:Y:S01]  /*5b30*/  HMMA.16816.F32.BF16 R68, R128.reuse, R72, R92 ;  /* 0x000000488044723c */ /* 0x044fe2000004185c */
[----:B------:R-:W-:Y:S01]  /*5b40*/  MOV R17, R122 ;  /* 0x0000007a00117202 */ /* 0x000fe20000000f00 */
[----:B------:R-:W-:Y:S01]  /*5b50*/  IMAD.MOV.U32 R18, RZ, RZ, R121 ;  /* 0x000000ffff127224 */ /* 0x000fe200078e0079 */
[----:B------:R-:W-:Y:S01]  /*5b60*/  MOV R19, R120 ;  /* 0x0000007800137202 */ /* 0x000fe20000000f00 */
[----:B------:R-:W-:Y:S01]  /*5b70*/  IMAD.MOV.U32 R120, RZ, RZ, R144 ;  /* 0x000000ffff787224 */ /* 0x000fe200078e0090 */
[----:B------:R-:W-:Y:S01]  /*5b80*/  MOV R121, R145 ;  /* 0x0000009100797202 */ /* 0x000fe20000000f00 */
[----:B------:R-:W-:Y:S01]  /*5b90*/  IMAD.MOV.U32 R122, RZ, RZ, R146 ;  /* 0x000000ffff7a7224 */ /* 0x000fe200078e0092 */
[----:B------:R-:W-:Y:S01]  /*5ba0*/  MOV R123, R147 ;  /* 0x00000093007b7202 */ /* 0x000fe20000000f00 */
[C---:B---3--:R-:W-:Y:S01]  /*5bb0*/  HMMA.16816.F32.BF16 R60, R128.reuse, R64, R84 ;  /* 0x00000040803c723c */ /* 0x048fe20000041854 */
[----:B------:R-:W-:Y:S07]  /*5bc0*/  LDSM.16.MT88.4 R144, [R252+0x1900] ;  /* 0x00190000fc90783b */ /* 0x000fee0000004200 */
[C---:B------:R-:W-:Y:S01]  /*5bd0*/  HMMA.16816.F32.BF16 R64, R128.reuse, R66, R88 ;  /* 0x000000428040723c */ /* 0x040fe20000041858 */
[----:B------:R-:W2:Y:S07]  /*5be0*/  LDSM.16.MT88.4 R88, [R252+0x5900] ;  /* 0x00590000fc58783b */ /* 0x000eae0000004200 */
[C---:B------:R-:W-:Y:S01]  /*5bf0*/  HMMA.16816.F32.BF16 R72, R128.reuse, R74, R96 ;  /* 0x0000004a8048723c */ /* 0x040fe20000041860 */
[----:B------:R-:W3:Y:S07]  /*5c00*/  LDSM.16.MT88.4 R96, [R251+0x5900] ;  /* 0x00590000fb60783b */ /* 0x000eee0000004200 */
[C---:B------:R-:W-:Y:S08]  /*5c10*/  HMMA.16816.F32.BF16 R56, R128.reuse, R58, R76 ;  /* 0x0000003a8038723c */ /* 0x040ff0000004184c */
[C---:B------:R-:W-:Y:S08]  /*5c20*/  HMMA.16816.F32.BF16 R76, R128.reuse, R80, R100 ;  /* 0x00000050804c723c */ /* 0x040ff00000041864 */
[C---:B------:R-:W-:Y:S01]  /*5c30*/  HMMA.16816.F32.BF16 R80, R128.reuse, R82, R104 ;  /* 0x000000528050723c */ /* 0x040fe20000041868 */
[----:B------:R-:W4:Y:S07]  /*5c40*/  LDSM.16.MT88.4 R104, [R248+0x7900] ;  /* 0x00790000f868783b */ /* 0x000f2e0000004200 */
[C---:B-1----:R-:W-:Y:S08]  /*5c50*/  HMMA.16816.F32.BF16 R156, R128.reuse, R152, R156 ;  /* 0x00000098809c723c */ /* 0x042ff0000004189c */
[C---:B--2---:R-:W-:Y:S01]  /*5c60*/  HMMA.16816.F32.BF16 R84, R128.reuse, R88, R4 ;  /* 0x000000588054723c */ /* 0x044fe20000041804 */
[----:B------:R-:W-:Y:S07]  /*5c70*/  LDSM.16.MT88.4 R4, [R251+0x7900] ;  /* 0x00790000fb04783b */ /* 0x000fee0000004200 */
[C---:B---3--:R-:W-:Y:S08]  /*5c80*/  HMMA.16816.F32.BF16 R92, R128.reuse, R96, R188 ;  /* 0x00000060805c723c */ /* 0x048ff000000418bc */
[C---:B------:R-:W-:Y:S01]  /*5c90*/  HMMA.16816.F32.BF16 R88, R128.reuse, R90, R120 ;  /* 0x0000005a8058723c */ /* 0x040fe20000041878 */
[----:B------:R-:W1:Y:S07]  /*5ca0*/  LDSM.16.MT88.4 R120, [R252+0x7900] ;  /* 0x00790000fc78783b */ /* 0x000e6e0000004200 */
[C---:B------:R-:W-:Y:S01]  /*5cb0*/  HMMA.16816.F32.BF16 R96, R128.reuse, R98, R112 ;  /* 0x000000628060723c */ /* 0x040fe20000041870 */
[----:B------:R-:W2:Y:S07]  /*5cc0*/  LDSM.16.MT88.4 R112, [R249+0x7900] ;  /* 0x00790000f970783b */ /* 0x000eae0000004200 */
[C---:B----4-:R-:W-:Y:S08]  /*5cd0*/  HMMA.16816.F32.BF16 R100, R128.reuse, R104, R108 ;  /* 0x000000688064723c */ /* 0x050ff0000004186c */
[C---:B------:R-:W-:Y:S08]  /*5ce0*/  HMMA.16816.F32.BF16 R148, R128.reuse, R144, R148 ;  /* 0x000000908094723c */ /* 0x040ff00000041894 */
[C---:B------:R-:W-:Y:S08]  /*5cf0*/  HMMA.16816.F32.BF16 R140, R128.reuse, R136, R140 ;  /* 0x00000088808c723c */ /* 0x040ff0000004188c */
[C---:B------:R-:W-:Y:S08]  /*5d00*/  HMMA.16816.F32.BF16 R104, R128.reuse, R106, R124 ;  /* 0x0000006a8068723c */ /* 0x040ff0000004187c */
[C---:B-1----:R-:W-:Y:S08]  /*5d10*/  HMMA.16816.F32.BF16 R116, R128.reuse, R120, R116 ;  /* 0x000000788074723c */ /* 0x042ff00000041874 */
[C---:B--2---:R-:W-:Y:S08]  /*5d20*/  HMMA.16816.F32.BF16 R108, R128.reuse, R112, R16 ;  /* 0x00000070806c723c */ /* 0x044ff00000041810 */
[C---:B------:R-:W-:Y:S08]  /*5d30*/  HMMA.16816.F32.BF16 R152, R128.reuse, R154, R24 ;  /* 0x0000009a8098723c */ /* 0x040ff00000041818 */
[C---:B------:R-:W-:Y:S08]  /*5d40*/  HMMA.16816.F32.BF16 R144, R128.reuse, R146, R28 ;  /* 0x000000928090723c */ /* 0x040ff0000004181c */
[C---:B------:R-:W-:Y:S08]  /*5d50*/  HMMA.16816.F32.BF16 R136, R128.reuse, R138, R32 ;  /* 0x0000008a8088723c */ /* 0x040ff00000041820 */
[C---:B------:R-:W-:Y:S08]  /*5d60*/  HMMA.16816.F32.BF16 R112, R128.reuse, R114, R12 ;  /* 0x000000728070723c */ /* 0x040ff0000004180c */
[C---:B------:R-:W-:Y:S08]  /*5d70*/  HMMA.16816.F32.BF16 R120, R128.reuse, R122, R184 ;  /* 0x0000007a8078723c */ /* 0x040ff000000418b8 */
[C---:B------:R-:W-:Y:S08]  /*5d80*/  HMMA.16816.F32.BF16 R124, R128.reuse, R4, R180 ;  /* 0x00000004807c723c */ /* 0x040ff000000418b4 */
[----:B------:R-:W-:Y:S01]  /*5d90*/  HMMA.16816.F32.BF16 R128, R128, R6, R20 ;  /* 0x000000068080723c */ /* 0x000fe20000041814 */
[----:B------:R-:W-:Y:S07]  /*5da0*/  @P0 BRA `(.L_x_26) ;  /* 0x00003b7000000947 */ /* 0x000fee0003800000 */
[----:B------:R-:W-:Y:S01]  /*5db0*/  SHF.R.S32.HI R15, RZ, 0x1f, R133 ;  /* 0x0000001fff0f7819 */ /* 0x000fe20000011485 */
[C---:B------:R-:W-:Y:S01]  /*5dc0*/  IMAD.SHL.U32 R3, R133.reuse, 0x2, RZ ;  /* 0x0000000285037824 */ /* 0x040fe200078e00ff */
[----:B------:R-:W-:Y:S01]  /*5dd0*/  SHF.L.U64.HI R0, R134, 0x1, R178 ;  /* 0x0000000186007819 */ /* 0x000fe200000102b2 */
[----:B------:R-:W-:Y:S01]  /*5de0*/  UIADD3 UR6, UR6, -0x2, URZ ;  /* 0xfffffffe06067890 */ /* 0x000fe2000fffe03f */
[----:B------:R-:W-:Y:S01]  /*5df0*/  SHF.L.U64.HI R4, R133, 0x1, R15 ;  /* 0x0000000185047819 */ /* 0x000fe2000001020f */
[----:B------:R-:W-:Y:S01]  /*5e00*/  IMAD.MOV.U32 R133, RZ, RZ, R132 ;  /* 0x000000ffff857224 */ /* 0x000fe200078e0084 */
[----:B------:R-:W-:-:S03]  /*5e10*/  SHF.R.S32.HI R15, RZ, 0x1f, R177 ;  /* 0x0000001fff0f7819 */ /* 0x000fc600000114b1 */
[----:B------:R1:W-:Y:S04]  /*5e20*/  STL [R1+0x7c], R4 ;  /* 0x00007c0401007387 */ /* 0x0003e80000100800 */
[----:B------:R2:W-:Y:S04]  /*5e30*/  STL [R1+0x78], R3 ;  /* 0x0000780301007387 */ /* 0x0005e80000100800 */
[----:B------:R3:W-:Y:S01]  /*5e40*/  STL [R1+0x74], R0 ;  /* 0x0000740001007387 */ /* 0x0007e20000100800 */
[----:B-1----:R-:W-:Y:S02]  /*5e50*/  IMAD.SHL.U32 R4, R134, 0x2, RZ ;  /* 0x0000000286047824 */ /* 0x002fe400078e00ff */
[----:B------:R-:W-:Y:S01]  /*5e60*/  IMAD.MOV.U32 R134, RZ, RZ, R2 ;  /* 0x000000ffff867224 */ /* 0x000fe200078e0002 */
[----:B------:R-:W-:-:S02]  /*5e70*/  SHF.L.U64.HI R2, R177, 0x1, R15 ;  /* 0x00000001b1027819 */ /* 0x000fc4000001020f */
[C---:B--2---:R-:W-:Y:S01]  /*5e80*/  SHF.L.U64.HI R3, R176.reuse, 0x1, R179 ;  /* 0x00000001b0037819 */ /* 0x044fe200000102b3 */
[----:B------:R-:W-:Y:S01]  /*5e90*/  STL [R1+0x70], R4 ;  /* 0x0000700401007387 */ /* 0x000fe20000100800 */
[----:B---3--:R-:W-:-:S03]  /*5ea0*/  IMAD.SHL.U32 R0, R176, 0x2, RZ ;  /* 0x00000002b0007824 */ /* 0x008fc600078e00ff */
[----:B------:R-:W-:Y:S04]  /*5eb0*/  STL [R1+0x6c], R3 ;  /* 0x00006c0301007387 */ /* 0x000fe80000100800 */
[----:B------:R1:W-:Y:S02]  /*5ec0*/  STL [R1+0x68], R0 ;  /* 0x0000680001007387 */ /* 0x0003e40000100800 */
[----:B-1----:R-:W-:-:S05]  /*5ed0*/  IMAD.SHL.U32 R0, R177, 0x2, RZ ;  /* 0x00000002b1007824 */ /* 0x002fca00078e00ff */
[----:B------:R1:W-:Y:S04]  /*5ee0*/  STL [R1+0x60], R0 ;  /* 0x0000600001007387 */ /* 0x0003e80000100800 */
[----:B------:R1:W-:Y:S01]  /*5ef0*/  STL [R1+0x64], R2 ;  /* 0x0000640201007387 */ /* 0x0003e20000100800 */
[----:B------:R-:W-:Y:S05]  /*5f00*/  BRA `(.L_x_27) ;  /* 0x0000045000007947 */ /* 0x000fea0003800000 */
.L_x_29:
[----:B------:R-:W2:Y:S01]  /*5f10*/  LDL R5, [R1+0x84] ;  /* 0x0000840001057983 */ /* 0x000ea20000100800 */
[----:B------:R-:W-:Y:S01]  /*5f20*/  IMAD.MOV.U32 R2, RZ, RZ, c[0x0][0x2b8] ;  /* 0x0000ae00ff027624 */ /* 0x000fe200078e00ff */
[----:B------:R-:W-:Y:S01]  /*5f30*/  ULEA UR4, UR6, UR10, 0x6 ;  /* 0x0000000a06047291 */ /* 0x000fe2000f8e303f */
[----:B------:R-:W-:Y:S01]  /*5f40*/  IMAD.MOV.U32 R8, RZ, RZ, RZ ;  /* 0x000000ffff087224 */ /* 0x000fe200078e00ff */
[----:B------:R-:W3:Y:S02]  /*5f50*/  LDL R31, [R1+0x78] ;  /* 0x00007800011f7983 */ /* 0x000ee40000100800 */
[----:B------:R-:W-:Y:S02]  /*5f60*/  ISETP.NE.AND P6, PT, R2, 0x1, PT ;  /* 0x000000010200780c */ /* 0x000fe40003fc5270 */
[----:B------:R-:W4:Y:S01]  /*5f70*/  LDL R30, [R1+0x7c] ;  /* 0x00007c00011e7983 */ /* 0x000f220000100800 */
[----:B------:R-:W-:Y:S03]  /*5f80*/  IMAD.U32 R2, RZ, RZ, UR4 ;  /* 0x00000004ff027e24 */ /* 0x000fe6000f8e00ff */
[----:B------:R-:W5:Y:S04]  /*5f90*/  LDL R29, [R1+0x70] ;  /* 0x00007000011d7983 */ /* 0x000f680000100800 */
[----:B------:R-:W3:Y:S04]  /*5fa0*/  LDL R28, [R1+0x74] ;  /* 0x00007400011c7983 */ /* 0x000ee80000100800 */
        /* <DEDUP_REMOVED lines=29> */
[----:B------:R-:W-:Y:S01]  /*6180*/  LEA.HI.X R7, R0, c[0x0][0x1cc], R7, 0x1, P0 ;  /* 0x0000730000077a11 */ /* 0x000fe200000f0c07 */
[----:B------:R-:W3:Y:S04]  /*6190*/  SHFL.IDX PT, R5, R2, RZ, 0x181f ;  /* 0x00181fff02057589 */ /* 0x000ee800000e0000 */
[----:B------:R-:W4:Y:S04]  /*61a0*/  SHFL.IDX PT, R6, R7, RZ, 0x181f ;  /* 0x00181fff07067589 */ /* 0x000f2800000e0000 */
[----:B------:R-:W1:Y:S04]  /*61b0*/  SHFL.IDX PT, R0, R2, 0x1, 0x181f ;  /* 0x00381f0002007f89 */ /* 0x000e6800000e0000 */
[----:B------:R-:W2:Y:S01]  /*61c0*/  SHFL.IDX PT, R2, R7, 0x1, 0x181f ;  /* 0x00381f0007027f89 */ /* 0x000ea200000e0000 */
[C---:B---3--:R-:W-:Y:S05]  /*61d0*/  IADD3 R8, P0, R5.reuse, R31, RZ ;  /* 0x0000001f05087210 */ /* 0x048fea0007f1e0ff */
[C---:B----4-:R-:W-:Y:S05]  /*61e0*/  IMAD.X R9, R6.reuse, 0x1, R30, P0 ;  /* 0x0000000106097824 */ /* 0x050fea00000e061e */
[----:B------:R5:W-:Y:S02]  /*61f0*/  LDGSTS.E.BYPASS.LTC128B.128 [R132+0x10100], [R8.64], !P5 ;  /* 0x1010000008847fae */ /* 0x000be4000e901d4c */
[C---:B-----5:R-:W-:Y:S04]  /*6200*/  IADD3 R8, P0, R5.reuse, R29, RZ ;  /* 0x0000001d05087210 */ /* 0x060fe80007f1e0ff */
[CC--:B------:R-:W-:Y:S02]  /*6210*/  IADD3.X R9, R6.reuse, R28.reuse, RZ, P0, !PT ;  /* 0x0000001c06097210 */ /* 0x0c0fe400007fe4ff */
[C---:B------:R-:W-:Y:S03]  /*6220*/  IADD3 R10, P0, R5.reuse, R27, RZ ;  /* 0x0000001b050a7210 */ /* 0x040fe60007f1e0ff */
[----:B------:R3:W-:Y:S02]  /*6230*/  LDGSTS.E.BYPASS.LTC128B.128 [R132+0x12100], [R8.64], !P4 ;  /* 0x1210000008847fae */ /* 0x0007e4000e101d4c */
[C---:B------:R-:W-:Y:S05]  /*6240*/  IMAD.X R11, R6.reuse, 0x1, R26, P0 ;  /* 0x00000001060b7824 */ /* 0x040fea00000e061a */
[----:B------:R4:W-:Y:S01]  /*6250*/  LDGSTS.E.BYPASS.LTC128B.128 [R132+0x14100], [R10.64], !P3 ;  /* 0x141000000a847fae */ /* 0x0009e2000d901d4c */
[----:B---3--:R-:W-:Y:S05]  /*6260*/  IADD3 R8, P0, R5, R25, RZ ;  /* 0x0000001905087210 */ /* 0x008fea0007f1e0ff */
[----:B------:R-:W-:Y:S01]  /*6270*/  IMAD.X R9, R6, 0x1, R24, P0 ;  /* 0x0000000106097824 */ /* 0x000fe200000e0618 */
[----:B-1----:R-:W-:Y:S04]  /*6280*/  IADD3 R6, P0, R0, R31, RZ ;  /* 0x0000001f00067210 */ /* 0x002fe80007f1e0ff */
[----:B------:R1:W-:Y:S01]  /*6290*/  LDGSTS.E.BYPASS.LTC128B.128 [R132+0x16100], [R8.64], !P2 ;  /* 0x1610000008847fae */ /* 0x0003e2000d101d4c */
[----:B--2---:R-:W-:Y:S05]  /*62a0*/  IMAD.X R7, R2, 0x1, R30, P0 ;  /* 0x0000000102077824 */ /* 0x004fea00000e061e */
        /* <DEDUP_REMOVED lines=11> */
.L_x_27:
[----:B------:R-:W2:Y:S01]  /*6360*/  LDL R4, [R1+0x54] ;  /* 0x0000540001047983 */ /* 0x000ea20000100800 */
[----:B------:R-:W-:Y:S04]  /*6370*/  DEPBAR.LE SB0, 0x0 ;  /* 0x000080000000791a */ /* 0x000fe80000000000 */
[----:B------:R-:W3:Y:S01]  /*6380*/  LDL R6, [R1+0x50] ;  /* 0x0000500001067983 */ /* 0x000ee20000100800 */
[----:B------:R-:W-:Y:S04]  /*6390*/  UISETP.GE.AND UP0, UPT, UR6, 0x1, UPT ;  /* 0x000000010600788c */ /* 0x000fe8000bf06270 */
[----:B------:R4:W-:Y:S05]  /*63a0*/  STL [R1+0xa0], R42 ;  /* 0x0000a02a01007387 */ /* 0x0009ea0000100800 */
[----:B------:R1:W-:Y:S05]  /*63b0*/  STL [R1+0x9c], R41 ;  /* 0x00009c2901007387 */ /* 0x0003ea0000100800 */
[----:B------:R1:W-:Y:S05]  /*63c0*/  STL [R1+0x98], R40 ;  /* 0x0000982801007387 */ /* 0x0003ea0000100800 */
[----:B------:R1:W-:Y:S05]  /*63d0*/  STL [R1+0x94], R39 ;  /* 0x0000942701007387 */ /* 0x0003ea0000100800 */
[----:B------:R1:W-:Y:S05]  /*63e0*/  STL [R1+0x90], R38 ;  /* 0x0000902601007387 */ /* 0x0003ea0000100800 */
[----:B------:R1:W-:Y:S05]  /*63f0*/  STL [R1+0x8c], R37 ;  /* 0x00008c2501007387 */ /* 0x0003ea0000100800 */
[----:B------:R1:W-:Y:S05]  /*6400*/  STL [R1+0x88], R36 ;  /* 0x0000882401007387 */ /* 0x0003ea0000100800 */
[----:B------:R-:W3:Y:S05]  /*6410*/  LDL R22, [R1+0x3c] ;  /* 0x00003c0001167983 */ /* 0x000eea0000100800 */
[----:B------:R-:W3:Y:S05]  /*6420*/  LDL R23, [R1+0x40] ;  /* 0x0000400001177983 */ /* 0x000eea0000100800 */
[----:B------:R-:W3:Y:S05]  /*6430*/  LDL R20, [R1+0x78] ;  /* 0x0000780001147983 */ /* 0x000eea0000100800 */
[----:B------:R-:W3:Y:S05]  /*6440*/  LDL R21, [R1+0x38] ;  /* 0x0000380001157983 */ /* 0x000eea0000100800 */
[----:B----4-:R-:W4:Y:S05]  /*6450*/  LDL R42, [R1+0x7c] ;  /* 0x00007c00012a7983 */ /* 0x010f2a0000100800 */
[----:B------:R-:W4:Y:S05]  /*6460*/  LDL R5, [R1+0x4] ;  /* 0x0000040001057983 */ /* 0x000f2a0000100800 */
[----:B-1----:R-:W4:Y:S05]  /*6470*/  LDL R41, [R1+0x70] ;  /* 0x0000700001297983 */ /* 0x002f2a0000100800 */
[----:B------:R-:W4:Y:S05]  /*6480*/  LDL R40, [R1+0x74] ;  /* 0x0000740001287983 */ /* 0x000f2a0000100800 */
[----:B------:R-:W4:Y:S05]  /*6490*/  LDL R29, [R1+0x58] ;  /* 0x00005800011d7983 */ /* 0x000f2a0000100800 */
[----:B------:R-:W4:Y:S05]  /*64a0*/  LDL R39, [R1+0x68] ;  /* 0x0000680001277983 */ /* 0x000f2a0000100800 */
[----:B------:R-:W4:Y:S05]  /*64b0*/  LDL R132, [R1+0x4c] ;  /* 0x00004c0001847983 */ /* 0x000f2a0000100800 */
[----:B------:R-:W4:Y:S05]  /*64c0*/  LDL R38, [R1+0x6c] ;  /* 0x00006c0001267983 */ /* 0x000f2a0000100800 */
[----:B------:R-:W4:Y:S05]  /*64d0*/  LDL R37, [R1+0x60] ;  /* 0x0000600001257983 */ /* 0x000f2a0000100800 */
[----:B------:R-:W4:Y:S05]  /*64e0*/  LDL R36, [R1+0x64] ;  /* 0x0000640001247983 */ /* 0x000f2a0000100800 */
[----:B------:R-:W-:Y:S06]  /*64f0*/  BAR.SYNC.DEFER_BLOCKING 0x0 ;  /* 0x0000000000007b1d */ /* 0x000fec0000010000 */
[----:B------:R-:W-:Y:S05]  /*6500*/  LDSM.16.M88.4 R8, [R135+0x10100] ;  /* 0x010100008708783b */ /* 0x000fea0000000200 */
[----:B------:R-:W-:Y:S05]  /*6510*/  LDSM.16.M88.4 R16, [R135+0x10900] ;  /* 0x010900008710783b */ /* 0x000fea0000000200 */
[----:B------:R-:W-:Y:S05]  /*6520*/  LDSM.16.M88.4 R24, [R135+0x11100] ;  /* 0x011100008718783b */ /* 0x000fea0000000200 */
[----:B------:R-:W-:Y:S01]  /*6530*/  LDSM.16.M88.4 R32, [R135+0x11900] ;  /* 0x011900008720783b */ /* 0x000fe20000000200 */
[----:B--2---:R-:W-:Y:S01]  /*6540*/  SHF.R.S32.HI R0, RZ, 0x1f, R4 ;  /* 0x0000001fff007819 */ /* 0x004fe20000011404 */
[----:B------:R-:W-:Y:S04]  /*6550*/  IMAD.WIDE.U32 R2, R4, c[0x0][0x208], RZ ;  /* 0x0000820004027a25 */ /* 0x000fe800078e00ff */
[----:B------:R-:W-:Y:S04]  /*6560*/  IMAD R0, R0, c[0x0][0x208], RZ ;  /* 0x0000820000007a24 */ /* 0x000fe800078e02ff */
[----:B------:R-:W-:Y:S01]  /*6570*/  IMAD R0, R4, c[0x0][0x20c], R0 ;  /* 0x0000830004007a24 */ /* 0x000fe200078e0200 */
[----:B---3--:R-:W-:Y:S04]  /*6580*/  SHF.R.S32.HI R4, RZ, 0x1f, R6 ;  /* 0x0000001fff047819 */ /* 0x008fe80000011406 */
        /* <DEDUP_REMOVED lines=8> */
[----:B------:R-:W1:Y:S05]  /*6610*/  SHFL.IDX PT, R0, R3, RZ, 0x181f ;  /* 0x00181fff03007589 */ /* 0x000e6a00000e0000 */
[----:B------:R-:W4:Y:S05]  /*6620*/  SHFL.IDX PT, R2, R28, RZ, 0x181f ;  /* 0x00181fff1c027589 */ /* 0x000f2a00000e0000 */
[----:B------:R2:W-:Y:S05]  /*6630*/  LDSM.16.M88.4 R184, [R22] ;  /* 0x0000000016b8783b */ /* 0x0005ea0000000200 */
[----:B------:R-:W-:Y:S05]  /*6640*/  LDSM.16.M88.4 R180, [R23] ;  /* 0x0000000017b4783b */ /* 0x000fea0000000200 */
[----:B------:R-:W3:Y:S01]  /*6650*/  SHFL.IDX PT, R3, R3, 0x1, 0x181f ;  /* 0x00381f0003037f89 */ /* 0x000ee200000e0000 */
[----:B-1----:R-:W-:Y:S04]  /*6660*/  IADD3 R12, P0, R0, R20, RZ ;  /* 0x00000014000c7210 */ /* 0x002fe80007f1e0ff */
[----:B------:R-:W1:Y:S01]  /*6670*/  SHFL.IDX PT, R28, R28, 0x1, 0x181f ;  /* 0x00381f001c1c7f89 */ /* 0x000e6200000e0000 */
[----:B----4-:R-:W-:Y:S04]  /*6680*/  IADD3.X R13, R2, R42, RZ, P0, !PT ;  /* 0x0000002a020d7210 */ /* 0x010fe800007fe4ff */
[----:B------:R-:W-:Y:S05]  /*6690*/  LDSM.16.M88.4 R188, [R21] ;  /* 0x0000000015bc783b */ /* 0x000fea0000000200 */
[----:B------:R4:W1:Y:S01]  /*66a0*/  LDSM.16.M88.4 R176, [R5] ;  /* 0x0000000005b0783b */ /* 0x0008620000000200 */
[----:B------:R-:W-:Y:S04]  /*66b0*/  IADD3 R14, P0, R0, R41, RZ ;  /* 0x00000029000e7210 */ /* 0x000fe80007f1e0ff */
[----:B------:R-:W-:Y:S01]  /*66c0*/  IADD3.X R15, R2, R40, RZ, P0, !PT ;  /* 0x00000028020f7210 */ /* 0x000fe200007fe4ff */
[----:B------:R-:W-:Y:S01]  /*66d0*/  @!PT LDS RZ, [RZ] ;  /* 0x00000000fffff984 */ /* 0x000fe20000000800 */
[----:B------:R-:W-:Y:S01]  /*66e0*/  @!PT LDS RZ, [RZ] ;  /* 0x00000000fffff984 */ /* 0x000fe20000000800 */
[----:B------:R-:W-:Y:S01]  /*66f0*/  @!PT LDS RZ, [RZ] ;  /* 0x00000000fffff984 */ /* 0x000fe20000000800 */
[----:B------:R1:W-:Y:S01]  /*6700*/  LDGSTS.E.BYPASS.LTC128B.128 [R29], [R12.64], !P5 ;  /* 0x000000000c1d7fae */ /* 0x0003e2000e901d4c */
[----:B--2---:R-:W-:Y:S01]  /*6710*/  IADD3 R22, P0, R0, R39, RZ ;  /* 0x0000002700167210 */ /* 0x004fe20007f1e0ff */
[C---:B----4-:R-:W-:Y:S03]  /*6720*/  HMMA.16816.F32.BF16 R4, R168.reuse, R8, RZ ;  /* 0x00000008a804723c */ /* 0x050fe600000418ff */
[----:B------:R2:W-:Y:S01]  /*6730*/  LDGSTS.E.BYPASS.LTC128B.128 [R132+0x2100], [R14.64], !P4 ;  /* 0x021000000e847fae */ /* 0x0005e2000e101d4c */
[----:B------:R-:W-:Y:S04]  /*6740*/  IADD3.X R23, R2, R38, RZ, P0, !PT ;  /* 0x0000002602177210 */ /* 0x000fe800007fe4ff */
[C---:B------:R-:W-:Y:S01]  /*6750*/  HMMA.16816.F32.BF16 R8, R168.reuse, R10, RZ ;  /* 0x0000000aa808723c */ /* 0x040fe200000418ff */
[----:B------:R4:W-:Y:S03]  /*6760*/  LDGSTS.E.BYPASS.LTC128B.128 [R132+0x4100], [R22.64], !P3 ;  /* 0x0410000016847fae */ /* 0x0009e6000d901d4c */
[----:B------:R-:W-:Y:S04]  /*6770*/  IADD3 R30, P0, R0, R37, RZ ;  /* 0x00000025001e7210 */ /* 0x000fe80007f1e0ff */
[----:B------:R-:W-:Y:S04]  /*6780*/  IADD3.X R31, R2, R36, RZ, P0, !PT ;  /* 0x00000024021f7210 */ /* 0x000fe800007fe4ff */
[C---:B---3--:R-:W-:Y:S01]  /*6790*/  IADD3 R20, P0, R3.reuse, R20, RZ ;  /* 0x0000001403147210 */ /* 0x048fe20007f1e0ff */
[----:B------:R3:W-:Y:S03]  /*67a0*/  LDGSTS.E.BYPASS.LTC128B.128 [R132+0x6100], [R30.64], !P2 ;  /* 0x061000001e847fae */ /* 0x0007e6000d101d4c */
[C---:B-1----:R-:W-:Y:S02]  /*67b0*/  IADD3.X R21, R28.reuse, R42, RZ, P0, !PT ;  /* 0x0000002a1c157210 */ /* 0x042fe400007fe4ff */
[----:B------:R1:W5:Y:S01]  /*67c0*/  LDL.LU R42, [R1+0xa0] ;  /* 0x0000a000012a7983 */ /* 0x0003620000300800 */
[C---:B--2---:R-:W-:Y:S04]  /*67d0*/  HMMA.16816.F32.BF16 R12, R168.reuse, R16, RZ ;  /* 0x00000010a80c723c */ /* 0x044fe800000418ff */
[----:B------:R2:W-:Y:S04]  /*67e0*/  LDGSTS.E.BYPASS.LTC128B.128 [R29+0x1000], [R20.64], !P5 ;  /* 0x01000000141d7fae */ /* 0x0005e8000e901d4c */
[C---:B------:R-:W-:Y:S01]  /*67f0*/  HMMA.16816.F32.BF16 R16, R168.reuse, R18, RZ ;  /* 0x00000012a810723c */ /* 0x040fe200000418ff */
[C---:B----4-:R-:W-:Y:S02]  /*6800*/  IADD3 R22, P0, R3.reuse, R41, RZ ;  /* 0x0000002903167210 */ /* 0x050fe40007f1e0ff */
[----:B------:R1:W5:Y:S02]  /*6810*/  LDL.LU R41, [R1+0x9c] ;  /* 0x00009c0001297983 */ /* 0x0003640000300800 */
[C---:B------:R-:W-:Y:S03]  /*6820*/  IADD3.X R23, R28.reuse, R40, RZ, P0, !PT ;  /* 0x000000281c177210 */ /* 0x040fe600007fe4ff */
[----:B------:R1:W5:Y:S05]  /*6830*/  LDL.LU R40, [R1+0x98] ;  /* 0x0000980001287983 */ /* 0x00036a0000300800 */
[----:B------:R4:W-:Y:S01]  /*6840*/  LDGSTS.E.BYPASS.LTC128B.128 [R29+0x3000], [R22.64], !P4 ;  /* 0x03000000161d7fae */ /* 0x0009e2000e101d4c */
[C---:B--2---:R-:W-:Y:S04]  /*6850*/  IADD3 R20, P0, R3.reuse, R39, RZ ;  /* 0x0000002703147210 */ /* 0x044fe80007f1e0ff */
[----:B------:R1:W5:Y:S01]  /*6860*/  LDL.LU R39, [R1+0x94] ;  /* 0x0000940001277983 */ /* 0x0003620000300800 */
[C---:B------:R-:W-:Y:S02]  /*6870*/  IADD3.X R21, R28.reuse, R38, RZ, P0, !PT ;  /* 0x000000261c157210 */ /* 0x040fe400007fe4ff */
[----:B------:R-:W-:Y:S02]  /*6880*/  IADD3 R2, P0, R3, R37, RZ ;  /* 0x0000002503027210 */ /* 0x000fe40007f1e0ff */
[----:B------:R-:W2:Y:S02]  /*6890*/  LDL R0, [R1] ;  /* 0x0000000001007983 */ /* 0x000ea40000100800 */
[----:B------:R-:W-:Y:S03]  /*68a0*/  IADD3.X R3, R28, R36, RZ, P0, !PT ;  /* 0x000000241c037210 */ /* 0x000fe600007fe4ff */
[----:B------:R4:W-:Y:S01]  /*68b0*/  LDGSTS.E.BYPASS.LTC128B.128 [R29+0x5000], [R20.64], !P3 ;  /* 0x05000000141d7fae */ /* 0x0009e2000d901d4c */
[----:B------:R-:W-:Y:S04]  /*68c0*/  PLOP3.LUT P0, PT, PT, PT, UP0, 0x80, 0x0 ;  /* 0x000000000000781c */ /* 0x000fe80003f0f008 */
[----:B------:R1:W-:Y:S05]  /*68d0*/  LDGSTS.E.BYPASS.LTC128B.128 [R29+0x7000], [R2.64], !P2 ;  /* 0x07000000021d7fae */ /* 0x0003ea000d101d4c */
[----:B------:R-:W0:Y:S05]  /*68e0*/  LDGDEPBAR ;  /* 0x00000000000079af */ /* 0x000e2a0000000000 */
[----:B------:R2:W5:Y:S05]  /*68f0*/  LDL.LU R38, [R1+0x90] ;  /* 0x0000900001267983 */ /* 0x00056a0000300800 */
[----:B------:R2:W5:Y:S05]  /*6900*/  LDL.LU R37, [R1+0x8c] ;  /* 0x00008c0001257983 */ /* 0x00056a0000300800 */
[----:B------:R2:W5:Y:S01]  /*6910*/  LDL.LU R36, [R1+0x88] ;  /* 0x0000880001247983 */ /* 0x0005620000300800 */
[C---:B----4-:R-:W-:Y:S04]  /*6920*/  HMMA.16816.F32.BF16 R20, R168.reuse, R24, RZ ;  /* 0x00000018a814723c */ /* 0x050fe800000418ff */
[----:B-1----:R-:W4:Y:S04]  /*6930*/  LDL R3, [R1+0x28] ;  /* 0x0000280001037983 */ /* 0x002f280000100800 */
[C---:B------:R-:W-:Y:S01]  /*6940*/  HMMA.16816.F32.BF16 R24, R168.reuse, R26, RZ ;  /* 0x0000001aa818723c */ /* 0x040fe200000418ff */
[----:B------:R-:W4:Y:S07]  /*6950*/  LDL R2, [R1+0x2c] ;  /* 0x00002c0001027983 */ /* 0x000f2e0000100800 */
[C---:B---3--:R-:W-:Y:S08]  /*6960*/  HMMA.16816.F32.BF16 R28, R168.reuse, R32, RZ ;  /* 0x00000020a81c723c */ /* 0x048ff000000418ff */
        /* <DEDUP_REMOVED lines=8> */
[----:B------:R-:W3:Y:S05]  /*69f0*/  LDL R188, [R1+0x34] ;  /* 0x0000340001bc7983 */ /* 0x000eea0000100800 */
[----:B------:R-:W3:Y:S02]  /*6a00*/  LDL R189, [R1+0x30] ;  /* 0x0000300001bd7983 */ /* 0x000ee40000100800 */
[----:B------:R-:W-:Y:S03]  /*6a10*/  HMMA.16816.F32.BF16 R32, R172, R190, R32 ;  /* 0x000000beac20723c */ /* 0x000fe60000041820 */
[----:B--2---:R-:W1:Y:S05]  /*6a20*/  LDSM.16.M88.4 R176, [R0+0x10100] ;  /* 0x0101000000b0783b */ /* 0x004e6a0000000200 */
[----:B------:R-:W2:Y:S05]  /*6a30*/  LDSM.16.M88.4 R180, [R0+0x10900] ;  /* 0x0109000000b4783b */ /* 0x000eaa0000000200 */
[----:B------:R-:W-:Y:S01]  /*6a40*/  LDSM.16.M88.4 R184, [R0+0x11900] ;  /* 0x0119000000b8783b */ /* 0x000fe20000000200 */
[C---:B-1----:R-:W-:Y:S08]  /*6a50*/  HMMA.16816.F32.BF16 R4, R192.reuse, R176, R4 ;  /* 0x000000b0c004723c */ /* 0x042ff00000041804 */
[C---:B------:R-:W-:Y:S01]  /*6a60*/  HMMA.16816.F32.BF16 R8, R192.reuse, R178, R8 ;  /* 0x000000b2c008723c */ /* 0x040fe20000041808 */
[----:B------:R-:W1:Y:S07]  /*6a70*/  LDSM.16.M88.4 R176, [R0+0x11100] ;  /* 0x0111000000b0783b */ /* 0x000e6e0000000200 */
[C---:B--2---:R-:W-:Y:S08]  /*6a80*/  HMMA.16816.F32.BF16 R12, R192.reuse, R180, R12 ;  /* 0x000000b4c00c723c */ /* 0x044ff0000004180c */
[C---:B------:R-:W-:Y:S01]  /*6a90*/  HMMA.16816.F32.BF16 R16, R192.reuse, R182, R16 ;  /* 0x000000b6c010723c */ /* 0x040fe20000041810 */
[----:B------:R-:W2:Y:S07]  /*6aa0*/  LDSM.16.M88.4 R180, [R250] ;  /* 0x00000000fab4783b */ /* 0x000eae0000000200 */
[C---:B-1----:R-:W-:Y:S08]  /*6ab0*/  HMMA.16816.F32.BF16 R20, R192.reuse, R176, R20 ;  /* 0x000000b0c014723c */ /* 0x042ff00000041814 */
[C---:B------:R-:W-:Y:S01]  /*6ac0*/  HMMA.16816.F32.BF16 R24, R192.reuse, R178, R24 ;  /* 0x000000b2c018723c */ /* 0x040fe20000041818 */
[----:B------:R-:W1:Y:S07]  /*6ad0*/  LDSM.16.M88.4 R176, [R250+0x800] ;  /* 0x00080000fab0783b */ /* 0x000e6e0000000200 */
[C---:B------:R-:W-:Y:S08]  /*6ae0*/  HMMA.16816.F32.BF16 R28, R192.reuse, R184, R28 ;  /* 0x000000b8c01c723c */ /* 0x040ff0000004181c */
[----:B------:R-:W-:Y:S01]  /*6af0*/  HMMA.16816.F32.BF16 R32, R192, R186, R32 ;  /* 0x000000bac020723c */ /* 0x000fe20000041820 */
        /* <DEDUP_REMOVED lines=8> */
[C---:B------:R-:W-:Y:S01]  /*6b80*/  HMMA.16816.F32.BF16 R24, R196.reuse, R186, R24 ;  /* 0x000000bac418723c */ /* 0x040fe20000041818 */
[----:B------:R-:W3:Y:S07]  /*6b90*/  LDSM.16.M88.4 R184, [R135+0x12900] ;  /* 0x0129000087b8783b */ /* 0x000eee0000000200 */
[C---:B--2---:R-:W-:Y:S08]  /*6ba0*/  HMMA.16816.F32.BF16 R28, R196.reuse, R180, R28 ;  /* 0x000000b4c41c723c */ /* 0x044ff0000004181c */
[----:B------:R-:W-:Y:S01]  /*6bb0*/  HMMA.16816.F32.BF16 R32, R196, R182, R32 ;  /* 0x000000b6c420723c */ /* 0x000fe20000041820 */
[----:B------:R-:W2:Y:S07]  /*6bc0*/  LDSM.16.M88.4 R180, [R135+0x13100] ;  /* 0x0131000087b4783b */ /* 0x000eae0000000200 */
[C---:B-1----:R-:W-:Y:S08]  /*6bd0*/  HMMA.16816.F32.BF16 R4, R200.reuse, R176, R4 ;  /* 0x000000b0c804723c */ /* 0x042ff00000041804 */
[C---:B------:R-:W-:Y:S01]  /*6be0*/  HMMA.16816.F32.BF16 R8, R200.reuse, R178, R8 ;  /* 0x000000b2c808723c */ /* 0x040fe20000041808 */
[----:B------:R-:W1:Y:S07]  /*6bf0*/  LDSM.16.M88.4 R176, [R135+0x13900] ;  /* 0x0139000087b0783b */ /* 0x000e6e0000000200 */
[C---:B---3--:R-:W-:Y:S08]  /*6c00*/  HMMA.16816.F32.BF16 R12, R200.reuse, R184, R12 ;  /* 0x000000b8c80c723c */ /* 0x048ff0000004180c */
[C---:B------:R-:W-:Y:S01]  /*6c10*/  HMMA.16816.F32.BF16 R16, R200.reuse, R186, R16 ;  /* 0x000000bac810723c */ /* 0x040fe20000041810 */
[----:B------:R3:W4:Y:S07]  /*6c20*/  LDSM.16.M88.4 R184, [R188] ;  /* 0x00000000bcb8783b */ /* 0x00072e0000000200 */
[C---:B--2---:R-:W-:Y:S08]  /*6c30*/  HMMA.16816.F32.BF16 R20, R200.reuse, R180, R20 ;  /* 0x000000b4c814723c */ /* 0x044ff00000041814 */
[C---:B------:R-:W-:Y:S01]  /*6c40*/  HMMA.16816.F32.BF16 R24, R200.reuse, R182, R24 ;  /* 0x000000b6c818723c */ /* 0x040fe20000041818 */
[----:B------:R2:W4:Y:S05]  /*6c50*/  LDSM.16.M88.4 R180, [R189] ;  /* 0x00000000bdb4783b */ /* 0x00052a0000000200 */
[----:B---3--:R-:W3:Y:S02]  /*6c60*/  LDL R188, [R1+0x20] ;  /* 0x0000200001bc7983 */ /* 0x008ee40000100800 */
[C---:B-1----:R-:W-:Y:S08]  /*6c70*/  HMMA.16816.F32.BF16 R28, R200.reuse, R176, R28 ;  /* 0x000000b0c81c723c */ /* 0x042ff0000004181c */
[----:B------:R-:W-:Y:S01]  /*6c80*/  HMMA.16816.F32.BF16 R32, R200, R178, R32 ;  /* 0x000000b2c820723c */ /* 0x000fe20000041820 */
[----:B----4-:R1:W4:Y:S05]  /*6c90*/  LDSM.16.M88.4 R176, [R2] ;  /* 0x0000000002b0783b */ /* 0x01032a0000000200 */
[----:B--2---:R-:W2:Y:S02]  /*6ca0*/  LDL R189, [R1+0x24] ;  /* 0x0000240001bd7983 */ /* 0x004ea40000100800 */
[C---:B------:R-:W-:Y:S08]  /*6cb0*/  HMMA.16816.F32.BF16 R4, R204.reuse, R184, R4 ;  /* 0x000000b8cc04723c */ /* 0x040ff00000041804 */
[C---:B------:R-:W-:Y:S01]  /*6cc0*/  HMMA.16816.F32.BF16 R8, R204.reuse, R186, R8 ;  /* 0x000000bacc08723c */ /* 0x040fe20000041808 */
[----:B------:R4:W4:Y:S07]  /*6cd0*/  LDSM.16.M88.4 R184, [R3] ;  /* 0x0000000003b8783b */ /* 0x00092e0000000200 */
[C---:B------:R-:W-:Y:S01]  /*6ce0*/  HMMA.16816.F32.BF16 R12, R204.reuse, R180, R12 ;  /* 0x000000b4cc0c723c */ /* 0x040fe2000004180c */
[----:B-1----:R-:W2:Y:S07]  /*6cf0*/  LDL R2, [R1+0x18] ;  /* 0x0000180001027983 */ /* 0x002eae0000100800 */
[C---:B------:R-:W-:Y:S01]  /*6d00*/  HMMA.16816.F32.BF16 R16, R204.reuse, R182, R16 ;  /* 0x000000b6cc10723c */ /* 0x040fe20000041810 */
[----:B------:R-:W1:Y:S05]  /*6d10*/  LDSM.16.M88.4 R180, [R0+0x12100] ;  /* 0x0121000000b4783b */ /* 0x000e6a0000000200 */
[----:B----4-:R-:W4:Y:S02]  /*6d20*/  LDL R3, [R1+0x1c] ;  /* 0x00001c0001037983 */ /* 0x010f240000100800 */
        /* <DEDUP_REMOVED lines=39> */
[----:B---3--:R1:W-:Y:S05]  /*6fa0*/  LDSM.16.M88.4 R176, [R188] ;  /* 0x00000000bcb0783b */ /* 0x0083ea0000000200 */
[----:B--2---:R2:W2:Y:S05]  /*6fb0*/  LDSM.16.M88.4 R180, [R189] ;  /* 0x00000000bdb4783b */ /* 0x0044aa0000000200 */
[----:B-1----:R-:W3:Y:S05]  /*6fc0*/  LDL R188, [R1+0x10] ;  /* 0x0000100001bc7983 */ /* 0x002eea0000100800 */
[----:B--2---:R-:W2:Y:S05]  /*6fd0*/  LDL R189, [R1+0x14] ;  /* 0x0000140001bd7983 */ /* 0x004eaa0000100800 */
[----:B----4-:R1:W4:Y:S01]  /*6fe0*/  LDSM.16.M88.4 R184, [R3] ;  /* 0x0000000003b8783b */ /* 0x0103220000000200 */
        /* <DEDUP_REMOVED lines=47> */
[----:B---3--:R-:W-:Y:S05]  /*72e0*/  LDSM.16.M88.4 R184, [R188] ;  /* 0x00000000bcb8783b */ /* 0x008fea0000000200 */
[----:B--2---:R-:W1:Y:S05]  /*72f0*/  LDSM.16.M88.4 R176, [R189] ;  /* 0x00000000bdb0783b */ /* 0x004e6a0000000200 */
[----:B------:R-:W2:Y:S01]  /*7300*/  LDSM.16.M88.4 R180, [R3] ;  /* 0x0000000003b4783b */ /* 0x000ea20000000200 */
[C---:B-1----:R-:W-:Y:S08]  /*7310*/  HMMA.16816.F32.BF16 R4, R236.reuse, R176, R4 ;  /* 0x000000b0ec04723c */ /* 0x042ff00000041804 */
[C---:B------:R-:W-:Y:S01]  /*7320*/  HMMA.16816.F32.BF16 R8, R236.reuse, R178, R8 ;  /* 0x000000b2ec08723c */ /* 0x040fe20000041808 */
[----:B----4-:R-:W1:Y:S07]  /*7330*/  LDSM.16.M88.4 R176, [R2] ;  /* 0x0000000002b0783b */ /* 0x010e6e0000000200 */
        /* <DEDUP_REMOVED lines=30> */
[----:B------:R-:W-:Y:S01]  /*7520*/  MUFU.TANH R183, R4 ;  /* 0x0000000400b77308 */ /* 0x000fe20000002400 */
        /* <DEDUP_REMOVED lines=8> */
[----:B-1----:R1:W-:Y:S01]  /*75b0*/  STL [R1+0x48], R0 ;  /* 0x0000480001007387 */ /* 0x0023e20000100800 */
[----:B------:R-:W-:Y:S02]  /*75c0*/  FMUL.FTZ R16, R16, c[0x0][0x320] ;  /* 0x0000c80010107a20 */ /* 0x000fe40000410000 */
[----:B------:R-:W-:Y:S02]  /*75d0*/  FMUL.FTZ R17, R17, c[0x0][0x320] ;  /* 0x0000c80011117a20 */ /* 0x000fe40000410000 */
[----:B------:R-:W-:Y:S01]  /*75e0*/  FMUL.FTZ R18, R18, c[0x0][0x320] ;  /* 0x0000c80012127a20 */ /* 0x000fe20000410000 */
[----:B------:R2:W-:Y:S01]  /*75f0*/  MUFU.TANH R191, R6 ;  /* 0x0000000600bf7308 */ /* 0x0005e20000002400 */
[----:B------:R-:W-:Y:S09]  /*7600*/  FMUL.FTZ R19, R19, c[0x0][0x320] ;  /* 0x0000c80013137a20 */ /* 0x000ff20000410000 */
[----:B------:R-:W-:Y:S10]  /*7610*/  MUFU.TANH R184, R8 ;  /* 0x0000000800b87308 */ /* 0x000ff40000002400 */
[----:B------:R-:W-:Y:S01]  /*7620*/  MUFU.TANH R182, R9 ;  /* 0x0000000900b67308 */ /* 0x000fe20000002400 */
[----:B--2---:R-:W2:Y:S09]  /*7630*/  LDSM.16.M88.4 R4, [R250+0x7000] ;  /* 0x00700000fa04783b */ /* 0x004eb20000000200 */
[----:B-1----:R-:W1:Y:S10]  /*7640*/  MUFU.TANH R0, R10 ;  /* 0x0000000a00007308 */ /* 0x002e740000002400 */
[----:B------:R3:W4:Y:S10]  /*7650*/  MUFU.TANH R190, R11 ;  /* 0x0000000b00be7308 */ /* 0x0007340000002400 */
[----:B------:R-:W4:Y:S01]  /*7660*/  MUFU.TANH R181, R12 ;  /* 0x0000000c00b57308 */ /* 0x000f220000002400 */
[----:B-1----:R-:W-:Y:S09]  /*7670*/  STL [R1+0x44], R0 ;  /* 0x0000440001007387 */ /* 0x002ff20000100800 */
[----:B------:R-:W1:Y:S01]  /*7680*/  MUFU.TANH R180, R13 ;  /* 0x0000000d00b47308 */ /* 0x000e620000002400 */
[----:B---3--:R-:W3:Y:S01]  /*7690*/  LDSM.16.M88.4 R8, [R250+0x7800] ;  /* 0x00780000fa08783b */ /* 0x008ee20000000200 */
[----:B------:R-:W-:Y:S08]  /*76a0*/  DEPBAR.LE SB0, 0x0 ;  /* 0x000080000000791a */ /* 0x000ff00000000000 */
[----:B------:R-:W1:Y:S01]  /*76b0*/  MUFU.TANH R189, R14 ;  /* 0x0000000e00bd7308 */ /* 0x000e620000002400 */
[----:B------:R-:W-:Y:S01]  /*76c0*/  BAR.SYNC.DEFER_BLOCKING 0x0 ;  /* 0x0000000000007b1d */ /* 0x000fe20000010000 */
[C---:B--2---:R-:W-:Y:S08]  /*76d0*/  HMMA.16816.F32.BF16 R20, R244.reuse, R4, R20 ;  /* 0x00000004f414723c */ /* 0x044ff00000041814 */
[----:B------:R-:W2:Y:S01]  /*76e0*/  MUFU.TANH R188, R15 ;  /* 0x0000000f00bc7308 */ /* 0x000ea20000002400 */
[C---:B------:R-:W-:Y:S09]  /*76f0*/  HMMA.16816.F32.BF16 R24, R244.reuse, R6, R24 ;  /* 0x00000006f418723c */ /* 0x040ff20000041818 */
[----:B------:R1:W1:Y:S06]  /*7700*/  MUFU.TANH R178, R16 ;  /* 0x0000001000b27308 */ /* 0x00026c0000002400 */
[----:B------:R-:W-:Y:S02]  /*7710*/  FMUL.FTZ R20, R20, c[0x0][0x320] ;  /* 0x0000c80014147a20 */ /* 0x000fe40000410000 */
[----:B------:R-:W-:Y:S02]  /*7720*/  FMUL.FTZ R22, R22, c[0x0][0x320] ;  /* 0x0000c80016167a20 */ /* 0x000fe40000410000 */
[----:B------:R2:W2:Y:S01]  /*7730*/  MUFU.TANH R177, R17 ;  /* 0x0000001100b17308 */ /* 0x0004a20000002400 */
[----:B------:R-:W-:Y:S01]  /*7740*/  FMUL.FTZ R23, R23, c[0x0][0x320] ;  /* 0x0000c80017177a20 */ /* 0x000fe20000410000 */
[C---:B---3--:R-:W-:Y:S08]  /*7750*/  HMMA.16816.F32.BF16 R28, R244.reuse, R8, R28 ;  /* 0x00000008f41c723c */ /* 0x048ff0000004181c */
[----:B------:R3:W3:Y:S01]  /*7760*/  MUFU.TANH R187, R18 ;  /* 0x0000001200bb7308 */ /* 0x0006e20000002400 */
[----:B------:R-:W-:Y:S03]  /*7770*/  HMMA.16816.F32.BF16 R32, R244, R10, R32 ;  /* 0x0000000af420723c */ /* 0x000fe60000041820 */
[----:B-1----:R-:W-:Y:S06]  /*7780*/  FMUL.FTZ R16, R25, c[0x0][0x320] ;  /* 0x0000c80019107a20 */ /* 0x002fec0000410000 */
[----:B------:R1:W1:Y:S06]  /*7790*/  MUFU.TANH R186, R19 ;  /* 0x0000001300ba7308 */ /* 0x00026c0000002400 */
[----:B------:R-:W-:Y:S04]  /*77a0*/  FMUL.FTZ R15, R28, c[0x0][0x320] ;  /* 0x0000c8001c0f7a20 */ /* 0x000fe80000410000 */
[----:B------:R4:W4:Y:S01]  /*77b0*/  MUFU.TANH R176, R20 ;  /* 0x0000001400b07308 */ /* 0x0009220000002400 */
[----:B------:R-:W-:Y:S02]  /*77c0*/  FMUL.FTZ R14, R29, c[0x0][0x320] ;  /* 0x0000c8001d0e7a20 */ /* 0x000fe40000410000 */
[----:B--2---:R-:W-:Y:S02]  /*77d0*/  FMUL.FTZ R17, R31, c[0x0][0x320] ;  /* 0x0000c8001f117a20 */ /* 0x004fe40000410000 */
[----:B---3--:R-:W-:Y:S02]  /*77e0*/  FMUL.FTZ R18, R24, c[0x0][0x320] ;  /* 0x0000c80018127a20 */ /* 0x008fe40000410000 */
[----:B------:R-:W-:Y:S02]  /*77f0*/  FMUL.FTZ R13, R32, c[0x0][0x320] ;  /* 0x0000c800200d7a20 */ /* 0x000fe40000410000 */
[----:B------:R-:W-:Y:S01]  /*7800*/  FMUL.FTZ R12, R33, c[0x0][0x320] ;  /* 0x0000c800210c7a20 */ /* 0x000fe20000410000 */
[----:B------:R2:W3:Y:S01]  /*7810*/  MUFU.TANH R179, R22 ;  /* 0x0000001600b37308 */ /* 0x0004e20000002400 */
[----:B------:R-:W-:Y:S02]  /*7820*/  FMUL.FTZ R4, R34, c[0x0][0x320] ;  /* 0x0000c80022047a20 */ /* 0x000fe40000410000 */
[----:B------:R-:W-:Y:S02]  /*7830*/  FMUL.FTZ R0, R35, c[0x0][0x320] ;  /* 0x0000c80023007a20 */ /* 0x000fe40000410000 */
[----:B-1----:R-:W-:Y:S05]  /*7840*/  FMUL.FTZ R19, R30, c[0x0][0x320] ;  /* 0x0000c8001e137a20 */ /* 0x002fea0000410000 */
[----:B------:R-:W1:Y:S01]  /*7850*/  MUFU.TANH R23, R23 ;  /* 0x0000001700177308 */ /* 0x000e620000002400 */
[----:B----4-:R-:W-:Y:S02]  /*7860*/  FMUL.FTZ R20, R21, c[0x0][0x320] ;  /* 0x0000c80015147a20 */ /* 0x010fe40000410000 */
[----:B------:R-:W-:Y:S07]  /*7870*/  FMUL.FTZ R21, R27, c[0x0][0x320] ;  /* 0x0000c8001b157a20 */ /* 0x000fee0000410000 */
[----:B------:R-:W4:Y:S01]  /*7880*/  MUFU.TANH R20, R20 ;  /* 0x0000001400147308 */ /* 0x000f220000002400 */
[----:B--2---:R-:W-:Y:S09]  /*7890*/  FMUL.FTZ R22, R26, c[0x0][0x320] ;  /* 0x0000c8001a167a20 */ /* 0x004ff20000410000 */
[----:B------:R-:W2:Y:S10]  /*78a0*/  MUFU.TANH R18, R18 ;  /* 0x0000001200127308 */ /* 0x000eb40000002400 */
        /* <DEDUP_REMOVED lines=11> */
[----:B-12345:R-:W-:-:S05]  /*7960*/  @P0 BRA `(.L_x_29) ;  /* 0xffffe5a000000947 */ /* 0x03efca000383ffff */
.L_x_28:
[----:B----4-:R-:W2:Y:S01]  /*7970*/  LDL.LU R8, [R1+0x5c] ;  /* 0x00005c0001087983 */ /* 0x010ea20000300800 */
[----:B------:R-:W-:Y:S02]  /*7980*/  FMNMX.FTZ R0, R183, R133, !PT ;  /* 0x00000085b7007209 */ /* 0x000fe40007810000 */
[----:B------:R-:W-:Y:S01]  /*7990*/  ISETP.LT.AND P0, PT, RZ, UR6, PT ;  /* 0x00000006ff007c0c */ /* 0x000fe2000bf01270 */
[----:B------:R-:W3:Y:S01]  /*79a0*/  LDL.LU R24, [R1+0x48] ;  /* 0x0000480001187983 */ /* 0x000ee20000300800 */
[----:B------:R-:W-:Y:S01]  /*79b0*/  FMNMX.FTZ R0, R185, R0, !PT ;  /* 0x00000000b9007209 */ /* 0x000fe20007810000 */
[----:B------:R-:W-:Y:S02]  /*79c0*/  UIADD3 UR6, UR6, -0x1, URZ ;  /* 0xffffffff06067890 */ /* 0x000fe4000fffe03f */
[----:B------:R-:W4:Y:S01]  /*79d0*/  LDL.LU R10, [R1+0x44] ;  /* 0x00004400010a7983 */ /* 0x000f220000300800 */
[----:B------:R-:W-:Y:S03]  /*79e0*/  FMNMX.FTZ R0, R184, R0, !PT ;  /* 0x00000000b8007209 */ /* 0x000fe60007810000 */
        /* <DEDUP_REMOVED lines=19> */
[C---:B------:R-:W-:Y:S02]  /*7b20*/  FMUL.FTZ R2, R132.reuse, c[0x0][0x2d0] ;  /* 0x0000b40084027a20 */ /* 0x040fe40000410000 */
[----:B------:R-:W-:Y:S02]  /*7b30*/  FADD.FTZ R0, -R132, R133 ;  /* 0x0000008584007221 */ /* 0x000fe40000010100 */
[--C-:B------:R-:W-:Y:S02]  /*7b40*/  FFMA.FTZ R183, R183, c[0x0][0x2d0], -R2.reuse ;  /* 0x0000b400b7b77a23 */ /* 0x100fe40000010802 */
        /* <DEDUP_REMOVED lines=18> */
[----:B------:R-:W-:Y:S02]  /*7c70*/  FFMA.FTZ R11, R18, c[0x0][0x2d0], -R2 ;  /* 0x0000b400120b7a23 */ /* 0x000fe40000010802 */
[C---:B-1----:R-:W-:Y:S02]  /*7c80*/  FMUL.FTZ R32, R6.reuse, R136 ;  /* 0x0000008806207220 */ /* 0x042fe40000410000 */
[C---:B------:R-:W-:Y:S01]  /*7c90*/  FMUL.FTZ R33, R6.reuse, R137 ;  /* 0x0000008906217220 */ /* 0x040fe20000410000 */
[----:B------:R-:W1:Y:S01]  /*7ca0*/  MUFU.EX2 R7, R7 ;  /* 0x0000000700077308 */ /* 0x000e620000000800 */
[C---:B------:R-:W-:Y:S01]  /*7cb0*/  FMUL.FTZ R12, R6.reuse, R156 ;  /* 0x0000009c060c7220 */ /* 0x040fe20000410000 */
[----:B------:R-:W-:Y:S01]  /*7cc0*/  MOV R156, R25 ;  /* 0x00000019009c7202 */ /* 0x000fe20000000f00 */
[C---:B------:R-:W-:Y:S02]  /*7cd0*/  FMUL.FTZ R25, R6.reuse, R145 ;  /* 0x0000009106197220 */ /* 0x040fe40000410000 */
[C---:B------:R-:W-:Y:S01]  /*7ce0*/  FMUL.FTZ R13, R6.reuse, R157 ;  /* 0x0000009d060d7220 */ /* 0x040fe20000410000 */
[----:B------:R-:W-:Y:S01]  /*7cf0*/  MOV R157, R28 ;  /* 0x0000001c009d7202 */ /* 0x000fe20000000f00 */
[C---:B------:R-:W-:Y:S02]  /*7d00*/  FMUL.FTZ R28, R6.reuse, R140 ;  /* 0x0000008c061c7220 */ /* 0x040fe40000410000 */
[C---:B------:R-:W-:Y:S01]  /*7d10*/  FMUL.FTZ R16, R6.reuse, R152 ;  /* 0x0000009806107220 */ /* 0x040fe20000410000 */
[----:B------:R-:W1:Y:S01]  /*7d20*/  MUFU.EX2 R178, R182 ;  /* 0x000000b600b27308 */ /* 0x000e620000000800 */
[C---:B------:R-:W-:Y:S01]  /*7d30*/  FMUL.FTZ R20, R6.reuse, R148 ;  /* 0x0000009406147220 */ /* 0x040fe20000410000 */
[----:B------:R-:W-:Y:S01]  /*7d40*/  MOV R148, R11 ;  /* 0x0000000b00947202 */ /* 0x000fe20000000f00 */
        /* <DEDUP_REMOVED lines=50> */
[C---:B------:R-:W-:Y:S03]  /*8070*/  F2FP.BF16.PACK_AB R176, R5.reuse, R176 ;  /* 0x000000b005b0723e */ /* 0x040fe600000010ff */
[----:B------:R-:W-:Y:S04]  /*8080*/  FADD.FTZ R0, R5, R0 ;  /* 0x0000000005007221 */ /* 0x000fe80000010000 */
[----:B-1----:R-:W-:Y:S04]  /*8090*/  FADD.FTZ R0, R7, R0 ;  /* 0x0000000007007221 */ /* 0x002fe80000010000 */
[C---:B------:R-:W-:Y:S01]  /*80a0*/  FADD.FTZ R182, R178.reuse, R0 ;  /* 0x00000000b2b67221 */ /* 0x040fe20000010000 */
[----:B------:R-:W-:Y:S02]  /*80b0*/  FMNMX.FTZ R0, R191, R134, !PT ;  /* 0x00000086bf007209 */ /* 0x000fe40007810000 */
[----:B------:R-:W-:Y:S02]  /*80c0*/  F2FP.BF16.PACK_AB R178, R178, R7 ;  /* 0x00000007b2b2723e */ /* 0x000fe400000010ff */
[----:B---3--:R-:W-:Y:S04]  /*80d0*/  FMNMX.FTZ R0, R24, R0, !PT ;  /* 0x0000000018007209 */ /* 0x008fe80007810000 */
[----:B----4-:R-:W-:Y:S04]  /*80e0*/  FMNMX.FTZ R0, R10, R0, !PT ;  /* 0x000000000a007209 */ /* 0x010fe80007810000 */
        /* <DEDUP_REMOVED lines=31> */
[----:B------:R-:W5:Y:S01]  /*82e0*/  MUFU.EX2 R8, R8 ;  /* 0x0000000800087308 */ /* 0x000f620000000800 */
[--C-:B------:R-:W-:Y:S02]  /*82f0*/  FFMA.FTZ R19, R19, c[0x0][0x2d0], -R5.reuse ;  /* 0x0000b40013137a23 */ /* 0x100fe40000010805 */
[--C-:B------:R-:W-:Y:S02]  /*8300*/  FFMA.FTZ R18, R4, c[0x0][0x2d0], -R5.reuse ;  /* 0x0000b40004127a23 */ /* 0x100fe40000010805 */
[C---:B------:R-:W-:Y:S01]  /*8310*/  FMUL.FTZ R4, R6.reuse, R164 ;  /* 0x000000a406047220 */ /* 0x040fe20000410000 */
[----:B------:R-:W-:Y:S01]  /*8320*/  MOV R164, R15 ;  /* 0x0000000f00a47202 */ /* 0x000fe20000000f00 */
[C---:B------:R-:W-:Y:S01]  /*8330*/  FMUL.FTZ R17, R6.reuse, R153 ;  /* 0x0000009906117220 */ /* 0x040fe20000410000 */
[----:B------:R-:W-:Y:S01]  /*8340*/  MOV R153, R29 ;  /* 0x0000001d00997202 */ /* 0x000fe20000000f00 */
[----:B------:R-:W-:Y:S01]  /*8350*/  FMUL.FTZ R29, R6, R141 ;  /* 0x0000008d061d7220 */ /* 0x000fe20000410000 */
[----:B------:R-:W2:Y:S01]  /*8360*/  MUFU.EX2 R7, R7 ;  /* 0x0000000700077308 */ /* 0x000ea20000000800 */
[--C-:B------:R-:W-:Y:S02]  /*8370*/  FFMA.FTZ R189, R189, c[0x0][0x2d0], -R5.reuse ;  /* 0x0000b400bdbd7a23 */ /* 0x100fe40000010805 */
[--C-:B------:R-:W-:Y:S02]  /*8380*/  FFMA.FTZ R188, R188, c[0x0][0x2d0], -R5.reuse ;  /* 0x0000b400bcbc7a23 */ /* 0x100fe40000010805 */
[C---:B-1----:R-:W-:Y:S02]  /*8390*/  FMUL.FTZ R34, R0.reuse, R138 ;  /* 0x0000008a00227220 */ /* 0x042fe40000410000 */
[----:B------:R-:W-:Y:S02]  /*83a0*/  FMUL.FTZ R35, R0, R139 ;  /* 0x0000008b00237220 */ /* 0x000fe40000410000 */
[----:B------:R-:W1:Y:S01]  /*83b0*/  LDSM.16.MT88.4 R136, [R248+0x100] ;  /* 0x00010000f888783b */ /* 0x000e620000004200 */
[----:B------:R-:W3:Y:S01]  /*83c0*/  MUFU.EX2 R179, R133 ;  /* 0x0000008500b37308 */ /* 0x000ee20000000800 */
[--C-:B------:R-:W-:Y:S02]  /*83d0*/  FFMA.FTZ R187, R187, c[0x0][0x2d0], -R5.reuse ;  /* 0x0000b400bbbb7a23 */ /* 0x100fe40000010805 */
[--C-:B------:R-:W-:Y:S02]  /*83e0*/  FFMA.FTZ R186, R186, c[0x0][0x2d0], -R5.reuse ;  /* 0x0000b400baba7a23 */ /* 0x100fe40000010805 */
[----:B-----5:R-:W-:Y:S02]  /*83f0*/  FFMA.FTZ R3, R0, R9, R8 ;  /* 0x0000000900037223 */ /* 0x020fe40000010008 */
[C---:B------:R-:W-:Y:S01]  /*8400*/  FMUL.FTZ R9, R6.reuse, R161 ;  /* 0x000000a106097220 */ /* 0x040fe20000410000 */
[----:B------:R-:W-:Y:S01]  /*8410*/  MOV R161, R19 ;  /* 0x0000001300a17202 */ /* 0x000fe20000000f00 */
[----:B------:R-:W-:Y:S01]  /*8420*/  FFMA.FTZ R14, R21, c[0x0][0x2d0], -R5 ;  /* 0x0000b400150e7a23 */ /* 0x000fe20000010805 */
[----:B------:R-:W4:Y:S01]  /*8430*/  MUFU.EX2 R190, R190 ;  /* 0x000000be00be7308 */ /* 0x000f220000000800 */
[C---:B------:R-:W-:Y:S01]  /*8440*/  FMUL.FTZ R5, R6.reuse, R165 ;  /* 0x000000a506057220 */ /* 0x040fe20000410000 */
[----:B------:R-:W-:Y:S01]  /*8450*/  MOV R165, R18 ;  /* 0x0000001200a57202 */ /* 0x000fe20000000f00 */
[C---:B------:R-:W-:Y:S01]  /*8460*/  FMUL.FTZ R21, R6.reuse, R149 ;  /* 0x0000009506157220 */ /* 0x040fe20000410000 */
[C---:B--2---:R-:W-:Y:S01]  /*8470*/  F2FP.BF16.PACK_AB R177, R7.reuse, R8 ;  /* 0x0000000807b1723e */ /* 0x044fe200000010ff */
[----:B------:R-:W-:Y:S01]  /*8480*/  FADD.FTZ R3, R7, R3 ;  /* 0x0000000307037221 */ /* 0x000fe20000010000 */
[----:B------:R-:W-:Y:S01]  /*8490*/  MOV R149, R31 ;  /* 0x0000001f00957202 */ /* 0x000fe20000000f00 */
[C---:B------:R-:W-:Y:S01]  /*84a0*/  FMUL.FTZ R8, R6.reuse, R160 ;  /* 0x000000a006087220 */ /* 0x040fe20000410000 */
[----:B------:R-:W-:Y:S01]  /*84b0*/  MOV R160, R24 ;  /* 0x0000001800a07202 */ /* 0x000fe20000000f00 */
[----:B------:R-:W-:Y:S01]  /*84c0*/  FMUL.FTZ R24, R6, R144 ;  /* 0x0000009006187220 */ /* 0x000fe20000410000 */
[----:B------:R-:W-:Y:S01]  /*84d0*/  MUFU.EX2 R191, R191 ;  /* 0x000000bf00bf7308 */ /* 0x000fe20000000800 */
[C---:B------:R-:W-:Y:S01]  /*84e0*/  FMUL.FTZ R6, R0.reuse, R166 ;  /* 0x000000a600067220 */ /* 0x040fe20000410000 */
[----:B------:R-:W-:Y:S01]  /*84f0*/  MOV R166, R14 ;  /* 0x0000000e00a67202 */ /* 0x000fe20000000f00 */
[C---:B------:R-:W-:Y:S01]  /*8500*/  FMUL.FTZ R7, R0.reuse, R167 ;  /* 0x000000a700077220 */ /* 0x040fe20000410000 */
[----:B------:R-:W-:Y:S01]  /*8510*/  MOV R167, R10 ;  /* 0x0000000a00a77202 */ /* 0x000fe20000000f00 */
[----:B---3--:R-:W-:Y:S02]  /*8520*/  FADD.FTZ R152, R179, R3 ;  /* 0x00000003b3987221 */ /* 0x008fe40000010000 */
[C---:B------:R-:W-:Y:S01]  /*8530*/  FMUL.FTZ R10, R0.reuse, R162 ;  /* 0x000000a2000a7220 */ /* 0x040fe20000410000 */
[----:B------:R-:W-:Y:S01]  /*8540*/  MOV R162, R30 ;  /* 0x0000001e00a27202 */ /* 0x000fe20000000f00 */
[C---:B------:R-:W-:Y:S01]  /*8550*/  FMUL.FTZ R11, R0.reuse, R163 ;  /* 0x000000a3000b7220 */ /* 0x040fe20000410000 */
[----:B------:R-:W-:Y:S01]  /*8560*/  MOV R163, R27 ;  /* 0x0000001b00a37202 */ /* 0x000fe20000000f00 */
[C---:B------:R-:W-:Y:S01]  /*8570*/  FMUL.FTZ R14, R0.reuse, R158 ;  /* 0x0000009e000e7220 */ /* 0x040fe20000410000 */
[----:B------:R-:W-:Y:S01]  /*8580*/  MOV R158, R26 ;  /* 0x0000001a009e7202 */ /* 0x000fe20000000f00 */
[----:B------:R-:W-:Y:S01]  /*8590*/  FMUL.FTZ R15, R0, R159 ;  /* 0x0000009f000f7220 */ /* 0x000fe20000410000 */
[----:B----4-:R-:W-:Y:S01]  /*85a0*/  F2FP.BF16.PACK_AB R179, R190, R179 ;  /* 0x000000b3beb3723e */ /* 0x010fe200000010ff */
[C---:B------:R-:W-:Y:S01]  /*85b0*/  FMUL.FTZ R18, R0.reuse, R154 ;  /* 0x0000009a00127220 */ /* 0x040fe20000410000 */
[----:B------:R-:W-:Y:S01]  /*85c0*/  MUFU.EX2 R144, R181 ;  /* 0x000000b500907308 */ /* 0x000fe20000000800 */
[C---:B------:R-:W-:Y:S02]  /*85d0*/  FMUL.FTZ R19, R0.reuse, R155 ;  /* 0x0000009b00137220 */ /* 0x040fe40000410000 */
[C---:B------:R-:W-:Y:S02]  /*85e0*/  FMUL.FTZ R22, R0.reuse, R150 ;  /* 0x0000009600167220 */ /* 0x040fe40000410000 */
[C---:B-1----:R-:W-:Y:S05]  /*85f0*/  HMMA.16816.F32.BF16 R4, R176.reuse, R136, R4 ;  /* 0x00000088b004723c */ /* 0x042fea0000041804 */
[C---:B------:R-:W-:Y:S01]  /*8600*/  FMUL.FTZ R23, R0.reuse, R151 ;  /* 0x0000009700177220 */ /* 0x040fe20000410000 */
[----:B------:R-:W-:Y:S01]  /*8610*/  MUFU.EX2 R181, R161 ;  /* 0x000000a100b57308 */ /* 0x000fe20000000800 */
[C---:B------:R-:W-:Y:S01]  /*8620*/  FMUL.FTZ R26, R0.reuse, R146 ;  /* 0x00000092001a7220 */ /* 0x040fe20000410000 */
[C---:B------:R-:W-:Y:S01]  /*8630*/  HMMA.16816.F32.BF16 R8, R176.reuse, R138, R8 ;  /* 0x0000008ab008723c */ /* 0x040fe20000041808 */
[----:B------:R-:W1:Y:S03]  /*8640*/  LDSM.16.MT88.4 R136, [R249+0x100] ;  /* 0x00010000f988783b */ /* 0x000e660000004200 */
[C---:B------:R-:W-:Y:S02]  /*8650*/  FMUL.FTZ R27, R0.reuse, R147 ;  /* 0x00000093001b7220 */ /* 0x040fe40000410000 */
[C---:B------:R-:W-:Y:S02]  /*8660*/  FMUL.FTZ R30, R0.reuse, R142 ;  /* 0x0000008e001e7220 */ /* 0x040fe40000410000 */
[C---:B------:R-:W-:Y:S01]  /*8670*/  FMUL.FTZ R31, R0.reuse, R143 ;  /* 0x0000008f001f7220 */ /* 0x040fe20000410000 */
[----:B------:R-:W-:Y:S01]  /*8680*/  MUFU.EX2 R180, R160 ;  /* 0x000000a000b47308 */ /* 0x000fe20000000800 */
[----:B------:R-:W-:Y:S02]  /*8690*/  LDSM.16.MT88.4 R140, [R248+0x900] ;  /* 0x00090000f88c783b */ /* 0x000fe40000004200 */
        /* <DEDUP_REMOVED lines=17> */
[C---:B------:R-:W-:Y:S01]  /*87b0*/  FMUL.FTZ R66, R0.reuse, R66 ;  /* 0x0000004200427220 */ /* 0x040fe20000410000 */
[C---:B-1----:R-:W-:Y:S03]  /*87c0*/  HMMA.16816.F32.BF16 R12, R176.reuse, R136, R12 ;  /* 0x00000088b00c723c */ /* 0x042fe6000004180c */
[C---:B------:R-:W-:Y:S02]  /*87d0*/  FMUL.FTZ R67, R0.reuse, R67 ;  /* 0x0000004300437220 */ /* 0x040fe40000410000 */
[C---:B------:R-:W-:Y:S02]  /*87e0*/  FMUL.FTZ R70, R0.reuse, R70 ;  /* 0x0000004600467220 */ /* 0x040fe40000410000 */
[C---:B------:R-:W-:Y:S01]  /*87f0*/  FMUL.FTZ R71, R0.reuse, R71 ;  /* 0x0000004700477220 */ /* 0x040fe20000410000 */
[C---:B------:R-:W-:Y:S01]  /*8800*/  HMMA.16816.F32.BF16 R16, R176.reuse, R138, R16 ;  /* 0x0000008ab010723c */ /* 0x040fe20000041810 */
[----:B------:R-:W1:Y:S01]  /*8810*/  LDSM.16.MT88.4 R136, [R252+0x100] ;  /* 0x00010000fc88783b */ /* 0x000e620000004200 */
[----:B------:R-:W2:Y:S02]  /*8820*/  MUFU.EX2 R133, R185 ;  /* 0x000000b900857308 */ /* 0x000ea40000000800 */
[C---:B------:R-:W-:Y:S02]  /*8830*/  FMUL.FTZ R74, R0.reuse, R74 ;  /* 0x0000004a004a7220 */ /* 0x040fe40000410000 */
[C---:B------:R-:W-:Y:S02]  /*8840*/  FMUL.FTZ R75, R0.reuse, R75 ;  /* 0x0000004b004b7220 */ /* 0x040fe40000410000 */
[C---:B------:R-:W-:Y:S04]  /*8850*/  FMUL.FTZ R78, R0.reuse, R78 ;  /* 0x0000004e004e7220 */ /* 0x040fe80000410000 */
        /* <DEDUP_REMOVED lines=17> */
[C---:B------:R-:W-:Y:S01]  /*8970*/  FMUL.FTZ R107, R0.reuse, R107 ;  /* 0x0000006b006b7220 */ /* 0x040fe20000410000 */
[C---:B-1----:R-:W-:Y:S02]  /*8980*/  HMMA.16816.F32.BF16 R20, R176.reuse, R136, R20 ;  /* 0x00000088b014723c */ /* 0x042fe40000041814 */
[----:B------:R-:W1:Y:S01]  /*8990*/  MUFU.EX2 R186, R186 ;  /* 0x000000ba00ba7308 */ /* 0x000e620000000800 */
[C---:B------:R-:W-:Y:S02]  /*89a0*/  FMUL.FTZ R110, R0.reuse, R110 ;  /* 0x0000006e006e7220 */ /* 0x040fe40000410000 */
[C---:B------:R-:W-:Y:S02]  /*89b0*/  FMUL.FTZ R111, R0.reuse, R111 ;  /* 0x0000006f006f7220 */ /* 0x040fe40000410000 */
[C---:B------:R-:W-:Y:S01]  /*89c0*/  FMUL.FTZ R114, R0.reuse, R114 ;  /* 0x0000007200727220 */ /* 0x040fe20000410000 */
[C---:B------:R-:W-:Y:S01]  /*89d0*/  HMMA.16816.F32.BF16 R24, R176.reuse, R138, R24 ;  /* 0x0000008ab018723c */ /* 0x040fe20000041818 */
[----:B------:R-:W4:Y:S03]  /*89e0*/  LDSM.16.MT88.4 R136, [R251+0x100] ;  /* 0x00010000fb88783b */ /* 0x000f260000004200 */
[C---:B------:R-:W-:Y:S02]  /*89f0*/  FMUL.FTZ R115, R0.reuse, R115 ;  /* 0x0000007300737220 */ /* 0x040fe40000410000 */
[C---:B------:R-:W-:Y:S02]  /*8a00*/  FMUL.FTZ R118, R0.reuse, R118 ;  /* 0x0000007600767220 */ /* 0x040fe40000410000 */
[C---:B------:R-:W-:Y:S04]  /*8a10*/  FMUL.FTZ R119, R0.reuse, R119 ;  /* 0x0000007700777220 */ /* 0x040fe80000410000 */
[C---:B------:R-:W-:Y:S02]  /*8a20*/  FMUL.FTZ R122, R0.reuse, R122 ;  /* 0x0000007a007a7220 */ /* 0x040fe40000410000 */
[C---:B------:R-:W-:Y:S02]  /*8a30*/  FMUL.FTZ R123, R0.reuse, R123 ;  /* 0x0000007b007b7220 */ /* 0x040fe40000410000 */
[C---:B------:R-:W-:Y:S02]  /*8a40*/  FMUL.FTZ R126, R0.reuse, R126 ;  /* 0x0000007e007e7220 */ /* 0x040fe40000410000 */
[C---:B------:R-:W-:Y:S02]  /*8a50*/  FMUL.FTZ R127, R0.reuse, R127 ;  /* 0x0000007f007f7220 */ /* 0x040fe40000410000 */
[C---:B------:R-:W-:Y:S02]  /*8a60*/  FMUL.FTZ R130, R0.reuse, R130 ;  /* 0x0000008200827220 */ /* 0x040fe40000410000 */
[----:B------:R-:W-:Y:S02]  /*8a70*/  FMUL.FTZ R131, R0, R131 ;  /* 0x0000008300837220 */ /* 0x000fe40000410000 */
[----:B--2---:R-:W-:Y:S02]  /*8a80*/  FADD.FTZ R0, R133, R182 ;  /* 0x000000b685007221 */ /* 0x004fe40000010000 */
[----:B------:R2:W-:Y:S02]  /*8a90*/  MUFU.EX2 R182, R166 ;  /* 0x000000a600b67308 */ /* 0x0005e40000000800 */
[C---:B------:R-:W-:Y:S04]  /*8aa0*/  FADD.FTZ R0, R3.reuse, R0 ;  /* 0x0000000003007221 */ /* 0x040fe80000010000 */
[----:B------:R-:W-:Y:S04]  /*8ab0*/  FADD.FTZ R0, R144, R0 ;  /* 0x0000000090007221 */ /* 0x000fe80000010000 */
[----:B------:R-:W-:Y:S01]  /*8ac0*/  FADD.FTZ R0, R134, R0 ;  /* 0x0000000086007221 */ /* 0x000fe20000010000 */
[C---:B----4-:R-:W-:Y:S08]  /*8ad0*/  HMMA.16816.F32.BF16 R28, R176.reuse, R136, R28 ;  /* 0x00000088b01c723c */ /* 0x050ff0000004181c */
[C---:B------:R-:W-:Y:S01]  /*8ae0*/  HMMA.16816.F32.BF16 R32, R176.reuse, R138, R32 ;  /* 0x0000008ab020723c */ /* 0x040fe20000041820 */
[----:B------:R-:W4:Y:S03]  /*8af0*/  LDSM.16.MT88.4 R136, [R248+0x2100] ;  /* 0x00210000f888783b */ /* 0x000f260000004200 */
[----:B--2---:R-:W-:Y:S04]  /*8b00*/  MOV R166, R149 ;  /* 0x0000009500a67202 */ /* 0x004fe80000000f00 */
[C---:B----4-:R-:W-:Y:S08]  /*8b10*/  HMMA.16816.F32.BF16 R36, R176.reuse, R136, R36 ;  /* 0x00000088b024723c */ /* 0x050ff00000041824 */
[C---:B------:R-:W-:Y:S01]  /*8b20*/  HMMA.16816.F32.BF16 R40, R176.reuse, R138, R40 ;  /* 0x0000008ab028723c */ /* 0x040fe20000041828 */
[----:B------:R-:W2:Y:S07]  /*8b30*/  LDSM.16.MT88.4 R136, [R249+0x2100] ;  /* 0x00210000f988783b */ /* 0x000eae0000004200 */
[C---:B--2---:R-:W-:Y:S08]  /*8b40*/  HMMA.16816.F32.BF16 R44, R176.reuse, R136, R44 ;  /* 0x00000088b02c723c */ /* 0x044ff0000004182c */
        /* <DEDUP_REMOVED lines=29> */
[C---:B--2---:R-:W-:Y:S07]  /*8d20*/  HMMA.16816.F32.BF16 R124, R176.reuse, R136, R124 ;  /* 0x00000088b07c723c */ /* 0x044fee000004187c */
[----:B------:R-:W-:Y:S01]  /*8d30*/  F2FP.BF16.PACK_AB R136, R3, R133 ;  /* 0x000000850388723e */ /* 0x000fe200000010ff */
[----:B------:R-:W-:Y:S01]  /*8d40*/  HMMA.16816.F32.BF16 R128, R176, R138, R128 ;  /* 0x0000008ab080723c */ /* 0x000fe20000041880 */
[----:B------:R-:W-:Y:S03]  /*8d50*/  MUFU.EX2 R3, R163 ;  /* 0x000000a300037308 */ /* 0x000fe60000000800 */
[----:B---3--:R-:W-:Y:S03]  /*8d60*/  F2FP.BF16.PACK_AB R137, R188, R189 ;  /* 0x000000bdbc89723e */ /* 0x008fe600000010ff */
[----:B------:R-:W-:Y:S02]  /*8d70*/  F2FP.BF16.PACK_AB R138, R134, R144 ;  /* 0x00000090868a723e */ /* 0x000fe400000010ff */
[----:B------:R-:W2:Y:S02]  /*8d80*/  LDSM.16.MT88.4 R144, [R249+0x900] ;  /* 0x00090000f990783b */ /* 0x000ea40000004200 */
[----:B------:R3:W-:Y:S01]  /*8d90*/  MUFU.EX2 R134, R162 ;  /* 0x000000a200867308 */ /* 0x0007e20000000800 */
[----:B-1----:R-:W-:Y:S02]  /*8da0*/  F2FP.BF16.PACK_AB R139, R186, R187 ;  /* 0x000000bbba8b723e */ /* 0x002fe400000010ff */
[----:B------:R-:W-:Y:S05]  /*8db0*/  F2FP.BF16.PACK_AB R177, R180, R181 ;  /* 0x000000b5b4b1723e */ /* 0x000fea00000010ff */
[C---:B------:R-:W-:Y:S02]  /*8dc0*/  HMMA.16816.F32.BF16 R4, R136.reuse, R140, R4 ;  /* 0x0000008c8804723c */ /* 0x040fe40000041804 */
[----:B------:R-:W-:Y:S06]  /*8dd0*/  MUFU.EX2 R176, R153 ;  /* 0x0000009900b07308 */ /* 0x000fec0000000800 */
[C---:B------:R-:W-:Y:S01]  /*8de0*/  HMMA.16816.F32.BF16 R8, R136.reuse, R142, R8 ;  /* 0x0000008e8808723c */ /* 0x040fe20000041808 */
[----:B------:R-:W1:Y:S03]  /*8df0*/  LDSM.16.MT88.4 R140, [R252+0x900] ;  /* 0x00090000fc8c783b */ /* 0x000e660000004200 */
[----:B------:R-:W4:Y:S05]  /*8e00*/  MUFU.EX2 R133, R158 ;  /* 0x0000009e00857308 */ /* 0x000f2a0000000800 */
[----:B---3--:R-:W-:Y:S05]  /*8e10*/  LDSM.16.MT88.4 R160, [R248+0x1900] ;  /* 0x00190000f8a0783b */ /* 0x008fea0000004200 */
[----:B------:R-:W-:Y:S01]  /*8e20*/  MUFU.EX2 R178, R156 ;  /* 0x0000009c00b27308 */ /* 0x000fe20000000800 */
[C---:B--2---:R-:W-:Y:S03]  /*8e30*/  HMMA.16816.F32.BF16 R12, R136.reuse, R144, R12 ;  /* 0x00000090880c723c */ /* 0x044fe6000004180c */
[----:B----4-:R-:W-:Y:S05]  /*8e40*/  FADD.FTZ R0, R133, R0 ;  /* 0x0000000085007221 */ /* 0x010fea0000010000 */
[C---:B------:R-:W-:Y:S01]  /*8e50*/  HMMA.16816.F32.BF16 R16, R136.reuse, R146, R16 ;  /* 0x000000928810723c */ /* 0x040fe20000041810 */
[----:B------:R-:W2:Y:S03]  /*8e60*/  LDSM.16.MT88.4 R144, [R251+0x900] ;  /* 0x00090000fb90783b */ /* 0x000ea60000004200 */
[C---:B------:R-:W-:Y:S04]  /*8e70*/  FADD.FTZ R0, R3.reuse, R0 ;  /* 0x0000000003007221 */ /* 0x040fe80000010000 */
[----:B------:R-:W-:Y:S01]  /*8e80*/  FADD.FTZ R0, R148, R0 ;  /* 0x0000000094007221 */ /* 0x000fe20000010000 */
[C---:B-1----:R-:W-:Y:S03]  /*8e90*/  HMMA.16816.F32.BF16 R20, R136.reuse, R140, R20 ;  /* 0x0000008c8814723c */ /* 0x042fe60000041814 */
[C---:B------:R-:W-:Y:S05]  /*8ea0*/  FADD.FTZ R0, R134.reuse, R0 ;  /* 0x0000000086007221 */ /* 0x040fea0000010000 */
        /* <DEDUP_REMOVED lines=39> */
[----:B------:R-:W-:Y:S01]  /*9120*/  HMMA.16816.F32.BF16 R128, R136, R146, R128 ;  /* 0x000000928880723c */ /* 0x000fe20000041880 */
[----:B------:R-:W2:Y:S06]  /*9130*/  LDSM.16.MT88.4 R144, [R249+0x1100] ;  /* 0x00110000f990783b */ /* 0x000eac0000004200 */
[----:B------:R-:W-:Y:S02]  /*9140*/  F2FP.BF16.PACK_AB R138, R134, R148 ;  /* 0x00000094868a723e */ /* 0x000fe400000010ff */
[----:B------:R-:W3:Y:S01]  /*9150*/  LDSM.16.MT88.4 R148, [R252+0x1100] ;  /* 0x00110000fc94783b */ /* 0x000ee20000004200 */
[----:B------:R-:W4:Y:S02]  /*9160*/  MUFU.EX2 R134, R166 ;  /* 0x000000a600867308 */ /* 0x000f240000000800 */
[----:B------:R-:W-:Y:S02]  /*9170*/  F2FP.BF16.PACK_AB R136, R3, R133 ;  /* 0x000000850388723e */ /* 0x000fe400000010ff */
[----:B------:R-:W-:Y:S02]  /*9180*/  F2FP.BF16.PACK_AB R137, R184, R191 ;  /* 0x000000bfb889723e */ /* 0x000fe400000010ff */
[----:B------:R-:W-:Y:S04]  /*9190*/  F2FP.BF16.PACK_AB R139, R182, R183 ;  /* 0x000000b7b68b723e */ /* 0x000fe800000010ff */
[----:B------:R-:W5:Y:S03]  /*91a0*/  MUFU.EX2 R133, R157 ;  /* 0x0000009d00857308 */ /* 0x000f660000000800 */
[C---:B-1----:R-:W-:Y:S08]  /*91b0*/  HMMA.16816.F32.BF16 R4, R136.reuse, R140, R4 ;  /* 0x0000008c8804723c */ /* 0x042ff00000041804 */
[C---:B------:R-:W-:Y:S01]  /*91c0*/  HMMA.16816.F32.BF16 R8, R136.reuse, R142, R8 ;  /* 0x0000008e8808723c */ /* 0x040fe20000041808 */
[----:B------:R-:W1:Y:S03]  /*91d0*/  LDSM.16.MT88.4 R140, [R251+0x1100] ;  /* 0x00110000fb8c783b */ /* 0x000e660000004200 */
[----:B----4-:R-:W-:Y:S04]  /*91e0*/  FADD.FTZ R0, R134, R0 ;  /* 0x0000000086007221 */ /* 0x010fe80000010000 */
[C---:B------:R-:W-:Y:S01]  /*91f0*/  FADD.FTZ R0, R176.reuse, R0 ;  /* 0x00000000b0007221 */ /* 0x040fe20000010000 */
[----:B------:R-:W-:Y:S01]  /*9200*/  F2FP.BF16.PACK_AB R176, R176, R134 ;  /* 0x00000086b0b0723e */ /* 0x000fe200000010ff */
[C---:B--2---:R-:W-:Y:S03]  /*9210*/  HMMA.16816.F32.BF16 R12, R136.reuse, R144, R12 ;  /* 0x00000090880c723c */ /* 0x044fe6000004180c */
[----:B-----5:R-:W-:Y:S01]  /*9220*/  FADD.FTZ R3, R133, R0 ;  /* 0x0000000085037221 */ /* 0x020fe20000010000 */
[----:B------:R-:W-:Y:S01]  /*9230*/  MOV R134, R2 ;  /* 0x0000000200867202 */ /* 0x000fe20000000f00 */
[----:B------:R-:W-:Y:S02]  /*9240*/  FADD.FTZ R0, R190, R152 ;  /* 0x00000098be007221 */ /* 0x000fe40000010000 */
[----:B------:R-:W-:Y:S01]  /*9250*/  LDSM.16.MT88.4 R152, [R249+0x1900] ;  /* 0x00190000f998783b */ /* 0x000fe20000004200 */
[C---:B------:R-:W-:Y:S04]  /*9260*/  HMMA.16816.F32.BF16 R16, R136.reuse, R146, R16 ;  /* 0x000000928810723c */ /* 0x040fe80000041810 */
[C---:B------:R-:W-:Y:S01]  /*9270*/  FADD.FTZ R3, R178.reuse, R3 ;  /* 0x00000003b2037221 */ /* 0x040fe20000010000 */
[----:B------:R-:W-:Y:S01]  /*9280*/  F2FP.BF16.PACK_AB R178, R178, R133 ;  /* 0x00000085b2b2723e */ /* 0x000fe200000010ff */
[----:B------:R-:W-:Y:S01]  /*9290*/  FADD.FTZ R0, R189, R0 ;  /* 0x00000000bd007221 */ /* 0x000fe20000010000 */
[----:B------:R-:W2:Y:S01]  /*92a0*/  LDSM.16.MT88.4 R144, [R248+0x3100] ;  /* 0x00310000f890783b */ /* 0x000ea20000004200 */
[C---:B---3--:R-:W-:Y:S01]  /*92b0*/  HMMA.16816.F32.BF16 R20, R136.reuse, R148, R20 ;  /* 0x000000948814723c */ /* 0x048fe20000041814 */
[----:B------:R-:W-:Y:S03]  /*92c0*/  MUFU.EX2 R133, R165 ;  /* 0x000000a500857308 */ /* 0x000fe60000000800 */
[----:B------:R-:W-:Y:S03]  /*92d0*/  FADD.FTZ R0, R188, R0 ;  /* 0x00000000bc007221 */ /* 0x000fe60000010000 */
[----:B------:R3:W-:Y:S01]  /*92e0*/  STL [R1+0x5c], R3 ;  /* 0x00005c0301007387 */ /* 0x0007e20000100800 */
[C---:B------:R-:W-:Y:S03]  /*92f0*/  HMMA.16816.F32.BF16 R24, R136.reuse, R150, R24 ;  /* 0x000000968818723c */ /* 0x040fe60000041818 */
[----:B------:R-:W4:Y:S01]  /*9300*/  LDSM.16.MT88.4 R148, [R249+0x3100] ;  /* 0x00310000f994783b */ /* 0x000f220000004200 */
[----:B------:R-:W-:Y:S04]  /*9310*/  FADD.FTZ R0, R187, R0 ;  /* 0x00000000bb007221 */ /* 0x000fe80000010000 */
[C---:B-1----:R-:W-:Y:S04]  /*9320*/  HMMA.16816.F32.BF16 R28, R136.reuse, R140, R28 ;  /* 0x0000008c881c723c */ /* 0x042fe8000004181c */
[----:B------:R-:W-:Y:S04]  /*9330*/  FADD.FTZ R0, R186, R0 ;  /* 0x00000000ba007221 */ /* 0x000fe80000010000 */
[C---:B------:R-:W-:Y:S01]  /*9340*/  HMMA.16816.F32.BF16 R32, R136.reuse, R142, R32 ;  /* 0x0000008e8820723c */ /* 0x040fe20000041820 */
[----:B------:R-:W1:Y:S03]  /*9350*/  LDSM.16.MT88.4 R140, [R252+0x3100] ;  /* 0x00310000fc8c783b */ /* 0x000e660000004200 */
[----:B------:R-:W-:Y:S01]  /*9360*/  FADD.FTZ R0, R191, R0 ;  /* 0x00000000bf007221 */ /* 0x000fe20000010000 */
[----:B---3--:R-:W3:Y:S03]  /*9370*/  MUFU.EX2 R3, R164 ;  /* 0x000000a400037308 */ /* 0x008ee60000000800 */
[----:B------:R-:W-:Y:S04]  /*9380*/  FADD.FTZ R0, R184, R0 ;  /* 0x00000000b8007221 */ /* 0x000fe80000010000 */
[----:B------:R-:W-:Y:S01]  /*9390*/  FADD.FTZ R0, R183, R0 ;  /* 0x00000000b7007221 */ /* 0x000fe20000010000 */
[C---:B--2---:R-:W-:Y:S03]  /*93a0*/  HMMA.16816.F32.BF16 R36, R136.reuse, R144, R36 ;  /* 0x000000908824723c */ /* 0x044fe60000041824 */
[----:B------:R-:W-:Y:S04]  /*93b0*/  FADD.FTZ R0, R182, R0 ;  /* 0x00000000b6007221 */ /* 0x000fe80000010000 */
[----:B------:R-:W-:Y:S01]  /*93c0*/  FADD.FTZ R0, R181, R0 ;  /* 0x00000000b5007221 */ /* 0x000fe20000010000 */
[C---:B------:R-:W-:Y:S01]  /*93d0*/  HMMA.16816.F32.BF16 R40, R136.reuse, R146, R40 ;  /* 0x000000928828723c */ /* 0x040fe20000041828 */
[----:B------:R-:W2:Y:S03]  /*93e0*/  LDSM.16.MT88.4 R144, [R251+0x3100] ;  /* 0x00310000fb90783b */ /* 0x000ea60000004200 */
[----:B------:R-:W-:Y:S04]  /*93f0*/  FADD.FTZ R0, R180, R0 ;  /* 0x00000000b4007221 */ /* 0x000fe80000010000 */
[C---:B----4-:R-:W-:Y:S04]  /*9400*/  HMMA.16816.F32.BF16 R44, R136.reuse, R148, R44 ;  /* 0x00000094882c723c */ /* 0x050fe8000004182c */
[----:B---3--:R-:W-:Y:S01]  /*9410*/  F2FP.BF16.PACK_AB R179, R3, R133 ;  /* 0x0000008503b3723e */ /* 0x008fe200000010ff */
[----:B------:R-:W-:Y:S01]  /*9420*/  FADD.FTZ R0, R133, R0 ;  /* 0x0000000085007221 */ /* 0x000fe20000010000 */
[----:B------:R-:W-:Y:S02]  /*9430*/  MOV R133, R132 ;  /* 0x0000008400857202 */ /* 0x000fe40000000f00 */
[C---:B------:R-:W-:Y:S01]  /*9440*/  HMMA.16816.F32.BF16 R48, R136.reuse, R150, R48 ;  /* 0x000000968830723c */ /* 0x040fe20000041830 */
[----:B------:R-:W3:Y:S03]  /*9450*/  LDSM.16.MT88.4 R148, [R248+0x5100] ;  /* 0x00510000f894783b */ /* 0x000ee60000004200 */
[----:B------:R-:W-:Y:S04]  /*9460*/  FADD.FTZ R0, R3, R0 ;  /* 0x0000000003007221 */ /* 0x000fe80000010000 */
        /* <DEDUP_REMOVED lines=26> */
[C---:B------:R-:W-:Y:S08]  /*9610*/  HMMA.16816.F32.BF16 R120, R136.reuse, R150, R120 ;  /* 0x000000968878723c */ /* 0x040ff00000041878 */
[C---:B-1----:R-:W-:Y:S08]  /*9620*/  HMMA.16816.F32.BF16 R124, R136.reuse, R140, R124 ;  /* 0x0000008c887c723c */ /* 0x042ff0000004187c */
[----:B------:R-:W-:Y:S01]  /*9630*/  HMMA.16816.F32.BF16 R128, R136, R142, R128 ;  /* 0x0000008e8880723c */ /* 0x000fe20000041880 */
[----:B------:R-:W1:Y:S07]  /*9640*/  LDSM.16.MT88.4 R136, [R251+0x1900] ;  /* 0x00190000fb88783b */ /* 0x000e6e0000004200 */
        /* <DEDUP_REMOVED lines=8> */
[C---:B--2---:R-:W-:Y:S08]  /*96d0*/  HMMA.16816.F32.BF16 R148, R176.reuse, R144, R20 ;  /* 0x00000090b094723c */ /* 0x044ff00000041814 */
[C---:B------:R-:W-:Y:S08]  /*96e0*/  HMMA.16816.F32.BF16 R144, R176.reuse, R146, R24 ;  /* 0x00000092b090723c */ /* 0x040ff00000041818 */
[C---:B-1----:R-:W-:Y:S08]  /*96f0*/  HMMA.16816.F32.BF16 R140, R176.reuse, R136, R28 ;  /* 0x00000088b08c723c */ /* 0x042ff0000004181c */
        /* <DEDUP_REMOVED lines=34> */
.L_x_26:
[----:B------:R-:W2:Y:S04]  /*9920*/  LDL.LU R5, [R1+0x5c] ;  /* 0x00005c0001057983 */ /* 0x000ea80000300800 */
[----:B------:R-:W3:Y:S01]  /*9930*/  LDL.LU R3, [R1+0x80] ;  /* 0x0000800001037983 */ /* 0x000ee20000300800 */
[----:B------:R-:W-:-:S03]  /*9940*/  PLOP3.LUT P2, PT, PT, PT, PT, 0x8, 0x0 ;  /* 0x000000000000781c */ /* 0x000fc60003f4e170 */
[----:B--2---:R-:W1:Y:S04]  /*9950*/  SHFL.BFLY PT, R0, R5, 0x2, 0x1f ;  /* 0x0c401f0005007f89 */ /* 0x004e6800000e0000 */
[----:B---3--:R-:W2:Y:S01]  /*9960*/  SHFL.BFLY PT, R4, R3, 0x2, 0x1f ;  /* 0x0c401f0003047f89 */ /* 0x008ea200000e0000 */
[----:B-1----:R-:W-:Y:S02]  /*9970*/  FADD.FTZ R0, R0, R5 ;  /* 0x0000000500007221 */ /* 0x002fe40000010000 */
[----:B--2---:R-:W-:-:S03]  /*9980*/  FADD.FTZ R4, R4, R3 ;  /* 0x0000000304047221 */ /* 0x004fc60000010000 */
[----:B------:R-:W1:Y:S01]  /*9990*/  SHFL.BFLY PT, R6, R0, 0x1, 0x1f ;  /* 0x0c201f0000067f89 */ /* 0x000e6200000e0000 */
[----:B------:R-:W-:-:S03]  /*99a0*/  MOV R3, RZ ;  /* 0x000000ff00037202 */ /* 0x000fc60000000f00 */
[----:B------:R-:W2:Y:S01]  /*99b0*/  SHFL.BFLY PT, R5, R4, 0x1, 0x1f ;  /* 0x0c201f0004057f89 */ /* 0x000ea200000e0000 */
[----:B-1----:R-:W-:Y:S01]  /*99c0*/  FADD.FTZ R6, R0, R6 ;  /* 0x0000000600067221 */ /* 0x002fe20000010000 */
[----:B------:R-:W-:Y:S01]  /*99d0*/  MOV R0, RZ ;  /* 0x000000ff00007202 */ /* 0x000fe20000000f00 */
[----:B--2---:R-:W-:-:S03]  /*99e0*/  FADD.FTZ R4, R5, R4 ;  /* 0x0000000405047221 */ /* 0x004fc60000010000 */
[----:B------:R-:W-:Y:S02]  /*99f0*/  FSETP.NE.FTZ.AND P1, PT, R6, RZ, PT ;  /* 0x000000ff0600720b */ /* 0x000fe40003f35000 */
[----:B------:R-:W-:-:S11]  /*9a00*/  FSETP.NE.FTZ.AND P0, PT, R4, RZ, PT ;  /* 0x000000ff0400720b */ /* 0x000fd60003f15000 */
[----:B------:R-:W1:Y:S08]  /*9a10*/  @P1 MUFU.RCP R3, R6 ;  /* 0x0000000600031308 */ /* 0x000e700000001000 */
[----:B------:R-:W2:Y:S08]  /*9a20*/  @P1 MUFU.LG2 R6, R6 ;  /* 0x0000000600061308 */ /* 0x000eb00000000c00 */
[----:B------:R-:W3:Y:S01]  /*9a30*/  @P0 MUFU.LG2 R7, R4 ;  /* 0x0000000400070308 */ /* 0x000ee20000000c00 */
[----:B-1----:R-:W-:-:S02]  /*9a40*/  FMUL.FTZ R12, R3, R36 ;  /* 0x00000024030c7220 */ /* 0x002fc40000410000 */
[C---:B------:R-:W-:Y:S02]  /*9a50*/  FMUL.FTZ R164, R3.reuse, R164 ;  /* 0x000000a403a47220 */ /* 0x040fe40000410000 */
[C---:B------:R-:W-:Y:S02]  /*9a60*/  FMUL.FTZ R8, R3.reuse, R165 ;  /* 0x000000a503087220 */ /* 0x040fe40000410000 */
[C---:B------:R-:W-:Y:S01]  /*9a70*/  FMUL.FTZ R160, R3.reuse, R160 ;  /* 0x000000a003a07220 */ /* 0x040fe20000410000 */
[----:B------:R1:W4:Y:S01]  /*9a80*/  @P0 MUFU.RCP R0, R4 ;  /* 0x0000000400000308 */ /* 0x0003220000001000 */
[C---:B------:R-:W-:Y:S02]  /*9a90*/  FMUL.FTZ R161, R3.reuse, R161 ;  /* 0x000000a103a17220 */ /* 0x040fe40000410000 */
[C---:B------:R-:W-:Y:S02]  /*9aa0*/  FMUL.FTZ R156, R3.reuse, R156 ;  /* 0x0000009c039c7220 */ /* 0x040fe40000410000 */
[----:B------:R-:W-:-:S02]  /*9ab0*/  FMUL.FTZ R157, R3, R157 ;  /* 0x0000009d039d7220 */ /* 0x000fc40000410000 */
[C---:B------:R-:W-:Y:S02]  /*9ac0*/  FMUL.FTZ R152, R3.reuse, R152 ;  /* 0x0000009803987220 */ /* 0x040fe40000410000 */
[C---:B------:R-:W-:Y:S02]  /*9ad0*/  FMUL.FTZ R153, R3.reuse, R153 ;  /* 0x0000009903997220 */ /* 0x040fe40000410000 */
[C---:B------:R-:W-:Y:S02]  /*9ae0*/  FMUL.FTZ R148, R3.reuse, R148 ;  /* 0x0000009403947220 */ /* 0x040fe40000410000 */
[C---:B------:R-:W-:Y:S02]  /*9af0*/  FMUL.FTZ R149, R3.reuse, R149 ;  /* 0x0000009503957220 */ /* 0x040fe40000410000 */
[C---:B------:R-:W-:Y:S01]  /*9b00*/  FMUL.FTZ R144, R3.reuse, R144 ;  /* 0x0000009003907220 */ /* 0x040fe20000410000 */
[----:B-1----:R-:W-:Y:S01]  /*9b10*/  @P1 MOV R4, 0x3f317218 ;  /* 0x3f31721800041802 */ /* 0x002fe20000000f00 */
        /* <DEDUP_REMOVED lines=12> */
[C---:B------:R-:W-:Y:S01]  /*9be0*/  FMUL.FTZ R20, R3.reuse, R52 ;  /* 0x0000003403147220 */ /* 0x040fe20000410000 */
[----:B------:R-:W-:Y:S01]  /*9bf0*/  MOV R52, 0xff800000 ;  /* 0xff80000000347802 */ /* 0x000fe20000000f00 */
[C---:B------:R-:W-:Y:S01]  /*9c00*/  FMUL.FTZ R35, R3.reuse, R53 ;  /* 0x0000003503237220 */ /* 0x040fe20000410000 */
[----:B------:R-:W-:Y:S01]  /*9c10*/  MOV R53, 0xff800000 ;  /* 0xff80000000357802 */ /* 0x000fe20000000f00 */
        /* <DEDUP_REMOVED lines=38> */
[----:B------:R-:W-:Y:S01]  /*9e80*/  @P0 MOV R3, 0x3f317218 ;  /* 0x3f31721800030802 */ /* 0x000fe20000000f00 */
[----:B------:R-:W-:Y:S02]  /*9e90*/  @P1 FMUL.FTZ R5, R4, c[0x0][0x2d0] ;  /* 0x0000b40004051a20 */ /* 0x000fe40000410000 */
[----:B--2---:R-:W-:Y:S02]  /*9ea0*/  @P1 FMUL.FTZ R6, R6, 0.69314718246459960938 ;  /* 0x3f31721806061820 */ /* 0x004fe40000410000 */
[----:B---3--:R-:W-:Y:S02]  /*9eb0*/  @P0 FMUL.FTZ R4, R7, 0.69314718246459960938 ;  /* 0x3f31721807040820 */ /* 0x008fe40000410000 */
[----:B------:R-:W-:Y:S02]  /*9ec0*/  @P0 FMUL.FTZ R3, R3, c[0x0][0x2d0] ;  /* 0x0000b40003030a20 */ /* 0x000fe40000410000 */
[----:B----4-:R-:W-:-:S02]  /*9ed0*/  FMUL.FTZ R166, R0, R166 ;  /* 0x000000a600a67220 */ /* 0x010fc40000410000 */
        /* <DEDUP_REMOVED lines=62> */
[----:B------:R-:W-:Y:S02]  /*a2c0*/  FMUL.FTZ R10, R0, R131 ;  /* 0x00000083000a7220 */ /* 0x000fe40000410000 */
[----:B------:R-:W-:Y:S02]  /*a2d0*/  @P1 FFMA.FTZ R52, R5, R132, R6 ;  /* 0x0000008405341223 */ /* 0x000fe40000010006 */
[----:B------:R-:W-:Y:S02]  /*a2e0*/  @P0 FFMA.FTZ R53, R3, R2, R4 ;  /* 0x0000000203350223 */ /* 0x000fe40000010004 */
.L_x_24:
[----:B------:R-:W-:Y:S01]  /*a2f0*/  USHF.R.S32.HI UR8, URZ, 0x1f, UR9 ;  /* 0x0000001f3f087899 */ /* 0x000fe20008011409 */
[----:B------:R-:W-:Y:S05]  /*a300*/  @P2 BRA `(.L_x_30) ;  /* 0x00001be000002947 */ /* 0x000fea0003800000 */
[----:B------:R-:W1:Y:S01]  /*a310*/  S2R R57, SR_TID.X ;  /* 0x0000000000397919 */ /* 0x000e620000002100 */
[----:B------:R-:W-:Y:S01]  /*a320*/  F2FP.BF16.PACK_AB R46, R47, R46 ;  /* 0x0000002e2f2e723e */ /* 0x000fe200000010ff */
[----:B------:R-:W-:Y:S01]  /*a330*/  ULDC.64 UR4, c[0x0][0x500] ;  /* 0x0001400000047ab9 */ /* 0x000fe20000000a00 */
[----:B------:R-:W-:Y:S01]  /*a340*/  F2FP.BF16.PACK_AB R42, R43, R42 ;  /* 0x0000002a2b2a723e */ /* 0x000fe200000010ff */
[----:B------:R-:W-:Y:S01]  /*a350*/  UISETP.NE.U32.AND UP1, UPT, URZ, UR4, UPT ;  /* 0x000000043f00728c */ /* 0x000fe2000bf25070 */
[----:B------:R-:W-:Y:S01]  /*a360*/  F2FP.BF16.PACK_AB R39, R39, R38 ;  /* 0x000000262727723e */ /* 0x000fe200000010ff */
[----:B------:R-:W-:Y:S01]  /*a370*/  UMOV UR6, 0x4 ;  /* 0x0000000400067882 */ /* 0x000fe20000000000 */
[----:B------:R-:W-:Y:S01]  /*a380*/  F2FP.BF16.PACK_AB R38, R41, R14 ;  /* 0x0000000e2926723e */ /* 0x000fe200000010ff */
[----:B------:R-:W-:Y:S01]  /*a390*/  UISETP.NE.AND.EX UP1, UPT, URZ, UR5, UPT, UP1 ;  /* 0x000000053f00728c */ /* 0x000fe2000bf25310 */
[----:B------:R-:W-:-:S02]  /*a3a0*/  F2FP.BF16.PACK_AB R8, R8, R164 ;  /* 0x000000a40808723e */ /* 0x000fc400000010ff */
[----:B------:R-:W-:Y:S01]  /*a3b0*/  F2FP.BF16.PACK_AB R167, R167, R166 ;  /* 0x000000a6a7a7723e */ /* 0x000fe200000010ff */
[----:B------:R-:W-:Y:S01]  /*a3c0*/  ULDC.64 UR4, c[0x0][0x500] ;  /* 0x0001400000047ab9 */ /* 0x000fe20000000a00 */
[----:B------:R-:W-:Y:S01]  /*a3d0*/  F2FP.BF16.PACK_AB R6, R161, R160 ;  /* 0x000000a0a106723e */ /* 0x000fe200000010ff */
[----:B------:R-:W-:Y:S01]  /*a3e0*/  UIMAD.WIDE UR4, UR11, UR6, UR4 ;  /* 0x000000060b0472a5 */ /* 0x000fe2000f8e0204 */
[----:B------:R-:W-:Y:S02]  /*a3f0*/  F2FP.BF16.PACK_AB R162, R163, R162 ;  /* 0x000000a2a3a2723e */ /* 0x000fe400000010ff */
[----:B------:R-:W-:Y:S02]  /*a400*/  F2FP.BF16.PACK_AB R5, R157, R156 ;  /* 0x0000009c9d05723e */ /* 0x000fe400000010ff */
[----:B------:R-:W-:Y:S02]  /*a410*/  F2FP.BF16.PACK_AB R158, R159, R158 ;  /* 0x0000009e9f9e723e */ /* 0x000fe400000010ff */
[----:B------:R-:W-:-:S02]  /*a420*/  F2FP.BF16.PACK_AB R7, R153, R152 ;  /* 0x000000989907723e */ /* 0x000fc400000010ff */
[----:B------:R-:W-:Y:S02]  /*a430*/  F2FP.BF16.PACK_AB R154, R155, R154 ;  /* 0x0000009a9b9a723e */ /* 0x000fe400000010ff */
[----:B-1----:R-:W-:Y:S02]  /*a440*/  SHF.R.S32.HI R47, RZ, 0x1f, R57 ;  /* 0x0000001fff2f7819 */ /* 0x002fe40000011439 */
[----:B------:R-:W-:Y:S02]  /*a450*/  F2FP.BF16.PACK_AB R49, R149, R148 ;  /* 0x000000949531723e */ /* 0x000fe400000010ff */
[CC--:B------:R-:W-:Y:S02]  /*a460*/  LEA.HI R2, R47.reuse, R57.reuse, RZ, 0x2 ;  /* 0x000000392f027211 */ /* 0x0c0fe400078f10ff */
[----:B------:R-:W-:Y:S02]  /*a470*/  LEA.HI R43, R47, R57, RZ, 0x5 ;  /* 0x000000392f2b7211 */ /* 0x000fe400078f28ff */
[----:B------:R-:W-:-:S02]  /*a480*/  SHF.R.S32.HI R4, RZ, 0x2, R2 ;  /* 0x00000002ff047819 */ /* 0x000fc40000011402 */
[----:B------:R-:W-:Y:S02]  /*a490*/  SHF.R.S32.HI R0, RZ, 0x1f, R2 ;  /* 0x0000001fff007819 */ /* 0x000fe40000011402 */
[----:B------:R-:W-:Y:S02]  /*a4a0*/  SHF.R.S32.HI R41, RZ, 0x5, R43 ;  /* 0x00000005ff297819 */ /* 0x000fe4000001142b */
[----:B------:R-:W-:Y:S02]  /*a4b0*/  LEA.HI R0, R0, R4, RZ, 0x3 ;  /* 0x0000000400007211 */ /* 0x000fe400078f18ff */
[----:B------:R-:W-:Y:S02]  /*a4c0*/  F2FP.BF16.PACK_AB R150, R151, R150 ;  /* 0x000000969796723e */ /* 0x000fe400000010ff */
[----:B------:R-:W-:Y:S02]  /*a4d0*/  LOP3.LUT R0, R0, 0xfffffff8, RZ, 0xc0, !PT ;  /* 0xfffffff800007812 */ /* 0x000fe400078ec0ff */
[----:B------:R-:W-:-:S02]  /*a4e0*/  F2FP.BF16.PACK_AB R48, R145, R144 ;  /* 0x000000909130723e */ /* 0x000fc400000010ff */
[----:B------:R-:W-:Y:S01]  /*a4f0*/  F2FP.BF16.PACK_AB R146, R147, R146 ;  /* 0x000000929392723e */ /* 0x000fe200000010ff */
[----:B------:R-:W-:Y:S01]  /*a500*/  IMAD.IADD R4, R4, 0x1, -R0 ;  /* 0x0000000104047824 */ /* 0x000fe200078e0a00 */
[----:B------:R-:W-:Y:S02]  /*a510*/  LOP3.LUT R0, R2, 0xfffffffc, RZ, 0xc0, !PT ;  /* 0xfffffffc02007812 */ /* 0x000fe400078ec0ff */
[----:B------:R-:W-:Y:S01]  /*a520*/  F2FP.BF16.PACK_AB R45, R141, R140 ;  /* 0x0000008c8d2d723e */ /* 0x000fe200000010ff */
[C---:B------:R-:W-:Y:S01]  /*a530*/  IMAD.SHL.U32 R2, R4.reuse, 0x40, RZ ;  /* 0x0000004004027824 */ /* 0x040fe200078e00ff */
[----:B------:R-:W-:Y:S01]  /*a540*/  LOP3.LUT R3, R4, 0x1, RZ, 0xc0, !PT ;  /* 0x0000000104037812 */ /* 0x000fe200078ec0ff */
[----:B------:R-:W-:Y:S01]  /*a550*/  IMAD.IADD R22, R57, 0x1, -R0 ;  /* 0x0000000139167824 */ /* 0x000fe200078e0a00 */
[----:B------:R-:W-:Y:S02]  /*a560*/  F2FP.BF16.PACK_AB R142, R143, R142 ;  /* 0x0000008e8f8e723e */ /* 0x000fe400000010ff */
[----:B------:R-:W-:Y:S01]  /*a570*/  LOP3.LUT R0, R2, 0x1c0, RZ, 0xc0, !PT ;  /* 0x000001c002007812 */ /* 0x000fe200078ec0ff */
[----:B------:R-:W-:Y:S01]  /*a580*/  IMAD R2, R41, 0x200, R22 ;  /* 0x0000020029027824 */ /* 0x000fe200078e0216 */
[----:B------:R-:W-:-:S02]  /*a590*/  ISETP.NE.U32.AND P0, PT, R3, 0x1, PT ;  /* 0x000000010300780c */ /* 0x000fc40003f05070 */
[----:B------:R-:W-:Y:S02]  /*a5a0*/  LEA.HI R0, R0, R0, RZ, 0x1d ;  /* 0x0000000000007211 */ /* 0x000fe400078fe8ff */
[----:B------:R-:W-:Y:S01]  /*a5b0*/  R2P PR, R4, 0x6 ;  /* 0x0000000604007804 */ /* 0x000fe20000000000 */
[----:B------:R-:W-:Y:S01]  /*a5c0*/  IMAD.MOV.U32 R4, RZ, RZ, 0x20 ;  /* 0x00000020ff047424 */ /* 0x000fe200078e00ff */
[----:B------:R-:W-:Y:S01]  /*a5d0*/  F2FP.BF16.PACK_AB R44, R137, R136 ;  /* 0x00000088892c723e */ /* 0x000fe200000010ff */
[----:B------:R-:W-:Y:S01]  /*a5e0*/  IMAD.U32 R0, R2, 0x2, R0 ;  /* 0x0000000202007824 */ /* 0x000fe200078e0000 */
[----:B------:R-:W-:Y:S02]  /*a5f0*/  F2FP.BF16.PACK_AB R138, R139, R138 ;  /* 0x0000008a8b8a723e */ /* 0x000fe400000010ff */
[----:B------:R-:W-:Y:S01]  /*a600*/  SEL R4, R4, 0xffffffe0, !P1 ;  /* 0xffffffe004047807 */ /* 0x000fe20004800000 */
[----:B------:R-:W-:Y:S01]  /*a610*/  IMAD.SHL.U32 R0, R0, 0x2, RZ ;  /* 0x0000000200007824 */ /* 0x000fe200078e00ff */
[----:B------:R-:W-:Y:S01]  /*a620*/  BAR.SYNC.DEFER_BLOCKING 0x1, 0x100 ;  /* 0x0044000000007b1d */ /* 0x000fe20000010000 */
[----:B------:R-:W-:-:S02]  /*a630*/  F2FP.BF16.PACK_AB R40, R37, R12 ;  /* 0x0000000c2528723e */ /* 0x000fc400000010ff */
[----:B------:R-:W-:Y:S02]  /*a640*/  F2FP.BF16.PACK_AB R37, R9, R16 ;  /* 0x000000100925723e */ /* 0x000fe400000010ff */
[C---:B------:R-:W-:Y:S02]  /*a650*/  IADD3 R3, R0.reuse, 0x80, RZ ;  /* 0x0000008000037810 */ /* 0x040fe40007ffe0ff */
[C---:B------:R-:W-:Y:S02]  /*a660*/  IADD3 R2, R0.reuse, 0x70, RZ ;  /* 0x0000007000027810 */ /* 0x040fe40007ffe0ff */
[----:B------:R-:W-:Y:S01]  /*a670*/  @P0 IADD3 R2, R3, 0x10, RZ ;  /* 0x0000001003020810 */ /* 0x000fe20007ffe0ff */
[----:B------:R-:W-:Y:S01]  /*a680*/  IMAD.IADD R3, R0, 0x1, R4 ;  /* 0x0000000100037824 */ /* 0x000fe200078e0204 */
[----:B------:R-:W-:Y:S02]  /*a690*/  F2FP.BF16.PACK_AB R36, R36, R18 ;  /* 0x000000122424723e */ /* 0x000fe400000010ff */
[----:B------:R-:W-:-:S02]  /*a6a0*/  F2FP.BF16.PACK_AB R50, R51, R50 ;  /* 0x000000323332723e */ /* 0x000fc400000010ff */
[----:B------:R-:W-:Y:S02]  /*a6b0*/  F2FP.BF16.PACK_AB R35, R35, R20 ;  /* 0x000000142323723e */ /* 0x000fe400000010ff */
[----:B------:R-:W-:Y:S02]  /*a6c0*/  F2FP.BF16.PACK_AB R54, R55, R54 ;  /* 0x000000363736723e */ /* 0x000fe400000010ff */
[----:B------:R-:W-:Y:S02]  /*a6d0*/  F2FP.BF16.PACK_AB R34, R34, R56 ;  /* 0x000000382222723e */ /* 0x000fe400000010ff */
[----:B------:R-:W-:Y:S02]  /*a6e0*/  F2FP.BF16.PACK_AB R58, R59, R58 ;  /* 0x0000003a3b3a723e */ /* 0x000fe400000010ff */
[----:B------:R-:W-:Y:S01]  /*a6f0*/  F2FP.BF16.PACK_AB R33, R33, R60 ;  /* 0x0000003c2121723e */ /* 0x000fe200000010ff */
[----:B------:R1:W-:Y:S01]  /*a700*/  STS [R0+0x80], R8 ;  /* 0x0000800800007388 */ /* 0x0003e20000000800 */
[----:B------:R-:W-:-:S02]  /*a710*/  F2FP.BF16.PACK_AB R62, R63, R62 ;  /* 0x0000003e3f3e723e */ /* 0x000fc400000010ff */
[----:B------:R-:W-:Y:S01]  /*a720*/  F2FP.BF16.PACK_AB R32, R32, R64 ;  /* 0x000000402020723e */ /* 0x000fe200000010ff */
[----:B------:R-:W-:Y:S01]  /*a730*/  STS [R0+0x480], R167 ;  /* 0x000480a700007388 */ /* 0x000fe20000000800 */
[----:B------:R-:W-:Y:S02]  /*a740*/  F2FP.BF16.PACK_AB R66, R67, R66 ;  /* 0x000000424342723e */ /* 0x000fe400000010ff */
[----:B------:R-:W-:Y:S01]  /*a750*/  F2FP.BF16.PACK_AB R31, R31, R68 ;  /* 0x000000441f1f723e */ /* 0x000fe200000010ff */
[----:B------:R2:W-:Y:S01]  /*a760*/  STS [R2], R6 ;  /* 0x0000000602007388 */ /* 0x0005e20000000800 */
[----:B------:R-:W-:Y:S02]  /*a770*/  F2FP.BF16.PACK_AB R70, R71, R70 ;  /* 0x000000464746723e */ /* 0x000fe400000010ff */
[----:B------:R-:W-:Y:S01]  /*a780*/  F2FP.BF16.PACK_AB R30, R30, R72 ;  /* 0x000000481e1e723e */ /* 0x000fe200000010ff */
[----:B------:R-:W-:Y:S01]  /*a790*/  STS [R2+0x400], R162 ;  /* 0x000400a202007388 */ /* 0x000fe20000000800 */
[----:B------:R-:W-:-:S02]  /*a7a0*/  F2FP.BF16.PACK_AB R74, R75, R74 ;  /* 0x0000004a4b4a723e */ /* 0x000fc400000010ff */
[----:B------:R-:W-:Y:S01]  /*a7b0*/  F2FP.BF16.PACK_AB R29, R29, R76 ;  /* 0x0000004c1d1d723e */ /* 0x000fe200000010ff */
[----:B------:R3:W-:Y:S01]  /*a7c0*/  STS [R3+0x80], R5 ;  /* 0x0000800503007388 */ /* 0x0007e20000000800 */
[----:B------:R-:W-:Y:S02]  /*a7d0*/  F2FP.BF16.PACK_AB R78, R79, R78 ;  /* 0x0000004e4f4e723e */ /* 0x000fe400000010ff */
[----:B------:R-:W-:Y:S01]  /*a7e0*/  F2FP.BF16.PACK_AB R28, R28, R80 ;  /* 0x000000501c1c723e */ /* 0x000fe200000010ff */
[----:B------:R-:W-:Y:S01]  /*a7f0*/  STS [R3+0x480], R158 ;  /* 0x0004809e03007388 */ /* 0x000fe20000000800 */
[----:B------:R-:W-:Y:S02]  /*a800*/  F2FP.BF16.PACK_AB R82, R83, R82 ;  /* 0x000000525352723e */ /* 0x000fe400000010ff */
[----:B------:R-:W-:Y:S01]  /*a810*/  F2FP.BF16.PACK_AB R27, R27, R84 ;  /* 0x000000541b1b723e */ /* 0x000fe200000010ff */
[----:B-1----:R-:W-:Y:S01]  /*a820*/  IMAD.MOV.U32 R8, RZ, RZ, 0x40 ;  /* 0x00000040ff087424 */ /* 0x002fe200078e00ff */
[----:B------:R-:W-:-:S02]  /*a830*/  F2FP.BF16.PACK_AB R86, R87, R86 ;  /* 0x000000565756723e */ /* 0x000fc400000010ff */
[----:B------:R-:W-:Y:S02]  /*a840*/  F2FP.BF16.PACK_AB R26, R26, R88 ;  /* 0x000000581a1a723e */ /* 0x000fe400000010ff */
[----:B------:R-:W-:Y:S02]  /*a850*/  F2FP.BF16.PACK_AB R90, R91, R90 ;  /* 0x0000005a5b5a723e */ /* 0x000fe400000010ff */
[----:B------:R-:W-:Y:S02]  /*a860*/  F2FP.BF16.PACK_AB R25, R25, R92 ;  /* 0x0000005c1919723e */ /* 0x000fe400000010ff */
[----:B--2---:R-:W-:Y:S01]  /*a870*/  SEL R6, R8, 0xffffffc0, !P2 ;  /* 0xffffffc008067807 */ /* 0x004fe20005000000 */
[----:B------:R-:W-:Y:S01]  /*a880*/  IMAD.IADD R8, R4, 0x1, R2 ;  /* 0x0000000104087824 */ /* 0x000fe200078e0202 */
[----:B------:R-:W-:Y:S02]  /*a890*/  F2FP.BF16.PACK_AB R94, R95, R94 ;  /* 0x0000005e5f5e723e */ /* 0x000fe400000010ff */
[----:B------:R-:W-:Y:S01]  /*a8a0*/  F2FP.BF16.PACK_AB R24, R24, R96 ;  /* 0x000000601818723e */ /* 0x000fe200000010ff */
[----:B------:R-:W-:Y:S01]  /*a8b0*/  IMAD.IADD R4, R6, 0x1, R3 ;  /* 0x0000000106047824 */ /* 0x000fe200078e0203 */
[----:B------:R1:W-:Y:S01]  /*a8c0*/  STS [R8], R7 ;  /* 0x0000000708007388 */ /* 0x0003e20000000800 */
[----:B---3--:R-:W-:Y:S01]  /*a8d0*/  IMAD.IADD R5, R0, 0x1, R6 ;  /* 0x0000000100057824 */ /* 0x008fe200078e0206 */
[----:B------:R-:W-:-:S02]  /*a8e0*/  F2FP.BF16.PACK_AB R98, R99, R98 ;  /* 0x000000626362723e */ /* 0x000fc400000010ff */
[----:B------:R-:W-:Y:S01]  /*a8f0*/  STS [R8+0x400], R154 ;  /* 0x0004009a08007388 */ /* 0x000fe20000000800 */
[----:B------:R-:W-:Y:S02]  /*a900*/  F2FP.BF16.PACK_AB R23, R23, R100 ;  /* 0x000000641717723e */ /* 0x000fe400000010ff */
[----:B------:R-:W-:Y:S01]  /*a910*/  F2FP.BF16.PACK_AB R103, R103, R102 ;  /* 0x000000666767723e */ /* 0x000fe200000010ff */
[----:B------:R-:W-:Y:S01]  /*a920*/  STS [R5+0x80], R49 ;  /* 0x0000803105007388 */ /* 0x000fe20000000800 */
[----:B------:R-:W-:Y:S02]  /*a930*/  F2FP.BF16.PACK_AB R21, R21, R104 ;  /* 0x000000681515723e */ /* 0x000fe400000010ff */
[----:B------:R-:W-:Y:S01]  /*a940*/  F2FP.BF16.PACK_AB R107, R107, R106 ;  /* 0x0000006a6b6b723e */ /* 0x000fe200000010ff */
[----:B------:R-:W-:Y:S01]  /*a950*/  STS [R5+0x480], R150 ;  /* 0x0004809605007388 */ /* 0x000fe20000000800 */
[----:B------:R-:W-:Y:S02]  /*a960*/  F2FP.BF16.PACK_AB R20, R109, R108 ;  /* 0x0000006c6d14723e */ /* 0x000fe400000010ff */
[----:B------:R-:W-:-:S02]  /*a970*/  F2FP.BF16.PACK_AB R19, R19, R110 ;  /* 0x0000006e1313723e */ /* 0x000fc400000010ff */
[----:B------:R-:W-:Y:S02]  /*a980*/  F2FP.BF16.PACK_AB R18, R113, R112 ;  /* 0x000000707112723e */ /* 0x000fe400000010ff */
[----:B------:R-:W-:Y:S02]  /*a990*/  F2FP.BF16.PACK_AB R17, R17, R114 ;  /* 0x000000721111723e */ /* 0x000fe400000010ff */
[----:B------:R-:W-:Y:S02]  /*a9a0*/  F2FP.BF16.PACK_AB R16, R117, R116 ;  /* 0x000000747510723e */ /* 0x000fe400000010ff */
[----:B-----5:R-:W-:Y:S01]  /*a9b0*/  F2FP.BF16.PACK_AB R13, R119, R118 ;  /* 0x00000076770d723e */ /* 0x020fe200000010ff */
[----:B-1----:R-:W-:Y:S01]  /*a9c0*/  IMAD.IADD R7, R6, 0x1, R2 ;  /* 0x0000000106077824 */ /* 0x002fe200078e0202 */
[----:B------:R-:W-:Y:S01]  /*a9d0*/  F2FP.BF16.PACK_AB R12, R121, R120 ;  /* 0x00000078790c723e */ /* 0x000fe200000010ff */
[----:B------:R-:W-:Y:S01]  /*a9e0*/  IMAD.IADD R6, R8, 0x1, R6 ;  /* 0x0000000108067824 */ /* 0x000fe200078e0206 */
[----:B------:R-:W-:-:S02]  /*a9f0*/  F2FP.BF16.PACK_AB R11, R11, R122 ;  /* 0x0000007a0b0b723e */ /* 0x000fc400000010ff */
[----:B------:R-:W-:Y:S01]  /*aa00*/  STS [R7], R48 ;  /* 0x0000003007007388 */ /* 0x000fe20000000800 */
[----:B------:R-:W-:Y:S02]  /*aa10*/  F2FP.BF16.PACK_AB R9, R125, R124 ;  /* 0x0000007c7d09723e */ /* 0x000fe400000010ff */
[----:B------:R-:W-:Y:S01]  /*aa20*/  F2FP.BF16.PACK_AB R15, R15, R126 ;  /* 0x0000007e0f0f723e */ /* 0x000fe200000010ff */
[----:B------:R-:W-:Y:S01]  /*aa30*/  STS [R7+0x400], R146 ;  /* 0x0004009207007388 */ /* 0x000fe20000000800 */
[----:B------:R-:W-:Y:S02]  /*aa40*/  F2FP.BF16.PACK_AB R14, R129, R128 ;  /* 0x00000080810e723e */ /* 0x000fe400000010ff */
[----:B------:R-:W-:Y:S01]  /*aa50*/  F2FP.BF16.PACK_AB R10, R10, R130 ;  /* 0x000000820a0a723e */ /* 0x000fe200000010ff */
[----:B------:R-:W-:Y:S01]  /*aa60*/  STS [R4+0x80], R45 ;  /* 0x0000802d04007388 */ /* 0x000fe20000000800 */
[----:B------:R-:W-:-:S03]  /*aa70*/  PLOP3.LUT P0, PT, PT, PT, UP1, 0x80, 0x0 ;  /* 0x000000000000781c */ /* 0x000fc60003f0f018 */
[----:B------:R-:W-:Y:S04]  /*aa80*/  STS [R4+0x480], R142 ;  /* 0x0004808e04007388 */ /* 0x000fe80000000800 */
[----:B------:R-:W-:Y:S04]  /*aa90*/  STS [R6], R44 ;  /* 0x0000002c06007388 */ /* 0x000fe80000000800 */
        /* <DEDUP_REMOVED lines=45> */
[----:B------:R2:W-:Y:S04]  /*ad70*/  STS [R4+0xc080], R9 ;  /* 0x00c0800904007388 */ /* 0x0005e80000000800 */
[----:B------:R3:W-:Y:S01]  /*ad80*/  STS [R4+0xc480], R15 ;  /* 0x00c4800f04007388 */ /* 0x0007e20000000800 */
[----:B-1----:R-:W-:-:S03]  /*ad90*/  IMAD.U32 R8, RZ, RZ, UR4 ;  /* 0x00000004ff087e24 */ /* 0x002fc6000f8e00ff */
[----:B------:R3:W-:Y:S04]  /*ada0*/  STS [R6+0xc000], R14 ;  /* 0x00c0000e06007388 */ /* 0x0007e80000000800 */
[----:B------:R3:W-:Y:S01]  /*adb0*/  STS [R6+0xc400], R10 ;  /* 0x00c4000a06007388 */ /* 0x0007e20000000800 */
[----:B--2---:R-:W-:-:S03]  /*adc0*/  IMAD.U32 R9, RZ, RZ, UR5 ;  /* 0x00000005ff097e24 */ /* 0x004fc6000f8e00ff */
[----:B------:R-:W-:Y:S06]  /*add0*/  BAR.SYNC.DEFER_BLOCKING 0x1, 0x100 ;  /* 0x0044000000007b1d */ /* 0x000fec0000010000 */
[----:B------:R-:W-:Y:S02]  /*ade0*/  ULDC.64 UR4, c[0x0][0x508] ;  /* 0x0001420000047ab9 */ /* 0x000fe40000000a00 */
[----:B------:R-:W-:Y:S01]  /*adf0*/  UISETP.NE.U32.AND UP0, UPT, URZ, UR4, UPT ;  /* 0x000000043f00728c */ /* 0x000fe2000bf05070 */
[----:B------:R-:W2:Y:S03]  /*ae00*/  @P0 LDG.E R0, [R8.64] ;  /* 0x0000000c08000981 */ /* 0x000ea6000c1e1900 */
[----:B------:R-:W-:Y:S01]  /*ae10*/  UISETP.NE.AND.EX UP0, UPT, URZ, UR5, UPT, UP0 ;  /* 0x000000053f00728c */ /* 0x000fe2000bf05300 */
[----:B------:R-:W-:-:S02]  /*ae20*/  IMAD.MOV.U32 R16, RZ, RZ, c[0x0][0x388] ;  /* 0x0000e200ff107624 */ /* 0x000fc400078e00ff */
[----:B------:R-:W-:-:S03]  /*ae30*/  ULDC.64 UR4, c[0x0][0x508] ;  /* 0x0001420000047ab9 */ /* 0x000fc60000000a00 */
[----:B------:R-:W-:-:S05]  /*ae40*/  PLOP3.LUT P1, PT, PT, PT, UP0, 0x80, 0x0 ;  /* 0x000000000000781c */ /* 0x000fca0003f2f008 */
[----:B------:R-:W-:-:S06]  /*ae50*/  @UP0 UIMAD.WIDE UR4, UR11, UR6, UR4 ;  /* 0x000000060b0402a5 */ /* 0x000fcc000f8e0204 */
[----:B------:R-:W-:Y:S02]  /*ae60*/  IMAD.U32 R2, RZ, RZ, UR4 ;  /* 0x00000004ff027e24 */ /* 0x000fe4000f8e00ff */
[----:B------:R-:W-:-:S05]  /*ae70*/  IMAD.U32 R3, RZ, RZ, UR5 ;  /* 0x00000005ff037e24 */ /* 0x000fca000f8e00ff */
[----:B------:R3:W5:Y:S01]  /*ae80*/  @P1 LDG.E R16, [R2.64] ;  /* 0x0000000c02101981 */ /* 0x000762000c1e1900 */
[----:B------:R-:W-:Y:S02]  /*ae90*/  UMOV UR16, URZ ;  /* 0x0000003f00107c82 */ /* 0x000fe40008000000 */
[----:B------:R-:W-:Y:S01]  /*aea0*/  UMOV UR17, URZ ;  /* 0x0000003f00117c82 */ /* 0x000fe20008000000 */
[----:B--2---:R-:W1:Y:S02]  /*aeb0*/  @P0 R2UR UR5, R0 ;  /* 0x00000000000503c2 */ /* 0x004e6400000e0000 */
[----:B-1----:R-:W-:Y:S02]  /*aec0*/  @UP1 USHF.R.S32.HI UR4, URZ, 0x1f, UR5 ;  /* 0x0000001f3f041899 */ /* 0x002fe40008011405 */
[----:B------:R-:W-:-:S05]  /*aed0*/  @UP1 UMOV UR16, UR5 ;  /* 0x0000000500101c82 */ /* 0x000fca0008000000 */
[----:B------:R-:W-:Y:S01]  /*aee0*/  @UP1 UMOV UR17, UR4 ;  /* 0x0000000400111c82 */ /* 0x000fe20008000000 */
[----:B------:R-:W-:Y:S05]  /*aef0*/  @P1 BRA `(.L_x_31) ;  /* 0x0000004000001947 */ /* 0x000fea0003800000 */
[----:B---3--:R-:W-:Y:S05]  /*af00*/  @!P0 BRA `(.L_x_31) ;  /* 0x0000003000008947 */ /* 0x008fea0003800000 */
[----:B------:R-:W2:Y:S04]  /*af10*/  LDG.E R0, [R8.64] ;  /* 0x0000000c08007981 */ /* 0x000ea8000c1e1900 */
[----:B------:R-:W2:Y:S02]  /*af20*/  LDG.E R2, [R8.64+0x4] ;  /* 0x0000040c08027981 */ /* 0x000ea4000c1e1900 */
[----:B--2--5:R-:W-:Y:S02]  /*af30*/  IADD3 R16, -R0, R2, RZ ;  /* 0x0000000200107210 */ /* 0x024fe40007ffe1ff */
.L_x_31:
[----:B---3--:R-:W-:Y:S01]  /*af40*/  SHF.R.S32.HI R0, RZ, 0x1f, R41 ;  /* 0x0000001fff007819 */ /* 0x008fe20000011429 */
[----:B------:R-:W-:Y:S01]  /*af50*/  IMAD.MOV.U32 R2, RZ, RZ, c[0x0][0x4e8] ;  /* 0x00013a00ff027624 */ /* 0x000fe200078e00ff */
[----:B------:R-:W-:Y:S01]  /*af60*/  LOP3.LUT R3, R43, 0xffffffe0, RZ, 0xc0, !PT ;  /* 0xffffffe02b037812 */ /* 0x000fe200078ec0ff */
[----:B------:R-:W1:Y:S01]  /*af70*/  S2R R28, SR_CTAID.X ;  /* 0x00000000001c7919 */ /* 0x000e620000002500 */
[----:B------:R-:W-:Y:S01]  /*af80*/  LEA.HI R0, R0, R41, RZ, 0x3 ;  /* 0x0000002900007211 */ /* 0x000fe200078f18ff */
[----:B------:R-:W-:Y:S01]  /*af90*/  ULDC.64 UR4, c[0x0][0x3a0] ;  /* 0x0000e80000047ab9 */ /* 0x000fe20000000a00 */
[----:B------:R-:W-:Y:S01]  /*afa0*/  ISETP.NE.AND P1, PT, R2, 0x1, PT ;  /* 0x000000010200780c */ /* 0x000fe20003f25270 */
[----:B------:R-:W-:Y:S01]  /*afb0*/  IMAD.IADD R3, R57, 0x1, -R3 ;  /* 0x0000000139037824 */ /* 0x000fe200078e0a03 */
[----:B------:R-:W-:Y:S01]  /*afc0*/  LOP3.LUT R0, R0, 0xffffff8, RZ, 0xc0, !PT ;  /* 0x0ffffff800007812 */ /* 0x000fe200078ec0ff */
[----:B------:R-:W-:Y:S01]  /*afd0*/  UMOV UR15, UR17 ;  /* 0x00000011000f7c82 */ /* 0x000fe20008000000 */
[----:B------:R-:W-:Y:S01]  /*afe0*/  LEA.HI R6, R47, R57, RZ, 0x3 ;  /* 0x000000392f067211 */ /* 0x000fe200078f18ff */
[----:B------:R-:W-:Y:S01]  /*aff0*/  UIMAD UR17, UR17, UR4, URZ ;  /* 0x00000004111172a4 */ /* 0x000fe2000f8e023f */
[----:B------:R-:W-:Y:S01]  /*b000*/  SHF.R.S32.HI R2, RZ, 0x1f, R3 ;  /* 0x0000001fff027819 */ /* 0x000fe20000011403 */
[----:B------:R-:W-:Y:S01]  /*b010*/  IMAD.IADD R4, R41, 0x1, -R0 ;  /* 0x0000000129047824 */ /* 0x000fe200078e0a00 */
[----:B------:R-:W-:Y:S01]  /*b020*/  LEA.HI R0, R22, R22, RZ, 0x1 ;  /* 0x0000001616007211 */ /* 0x000fe200078f08ff */
[----:B------:R-:W-:Y:S01]  /*b030*/  UMOV UR14, UR16 ;  /* 0x00000010000e7c82 */ /* 0x000fe20008000000 */
[----:B------:R-:W-:Y:S01]  /*b040*/  LEA.HI R2, R2, R3, RZ, 0x2 ;  /* 0x0000000302027211 */ /* 0x000fe200078f10ff */
[----:B------:R-:W-:Y:S01]  /*b050*/  ULDC.64 UR6, c[0x0][0x490] ;  /* 0x0001240000067ab9 */ /* 0x000fe20000000a00 */
[----:B------:R-:W-:Y:S01]  /*b060*/  LOP3.LUT R0, R0, 0x1ffffffe, RZ, 0xc0, !PT ;  /* 0x1ffffffe00007812 */ /* 0x000fe200078ec0ff */
[----:B------:R-:W-:Y:S01]  /*b070*/  UIMAD.WIDE.U32 UR18, UR16, UR4, URZ ;  /* 0x00000004101272a5 */ /* 0x000fe2000f8e003f */
[----:B------:R-:W-:Y:S01]  /*b080*/  SHF.R.S32.HI R2, RZ, 0x2, R2 ;  /* 0x00000002ff027819 */ /* 0x000fe20000011402 */
[----:B------:R-:W-:Y:S01]  /*b090*/  UIMAD UR17, UR16, UR5, UR17 ;  /* 0x00000005101172a4 */ /* 0x000fe2000f8e0211 */
[----:B------:R-:W-:Y:S01]  /*b0a0*/  LOP3.LUT P2, RZ, R3, 0x3, RZ, 0xc0, !PT ;  /* 0x0000000303ff7812 */ /* 0x000fe2000784c0ff */
[----:B------:R-:W-:Y:S01]  /*b0b0*/  IMAD.IADD R0, R22, 0x1, -R0 ;  /* 0x0000000116007824 */ /* 0x000fe200078e0a00 */
[----:B------:R-:W-:Y:S01]  /*b0c0*/  USHF.R.S32.HI UR16, URZ, 0x1f, UR11 ;  /* 0x0000001f3f107899 */ /* 0x000fe2000801140b */
[----:B------:R-:W-:Y:S01]  /*b0d0*/  IMAD R15, R4, 0x10, R2 ;  /* 0x00000010040f7824 */ /* 0x000fe200078e0202 */
[----:B------:R-:W-:Y:S01]  /*b0e0*/  UIMAD UR10, UR8, UR6, URZ ;  /* 0x00000006080a72a4 */ /* 0x000fe2000f8e023f */
[----:B------:R-:W-:Y:S01]  /*b0f0*/  LOP3.LUT R4, R6, 0xfffffff8, RZ, 0xc0, !PT ;  /* 0xfffffff806047812 */ /* 0x000fe200078ec0ff */
[----:B------:R-:W-:Y:S01]  /*b100*/  USEL UR16, UR16, URZ, !UP1 ;  /* 0x0000003f10107287 */ /* 0x000fe2000c800000 */
[----:B------:R-:W-:Y:S01]  /*b110*/  IMAD R0, R0, 0x8, R15 ;  /* 0x0000000800007824 */ /* 0x000fe200078e020f */
[----:B------:R-:W-:Y:S01]  /*b120*/  UIMAD.WIDE.U32 UR14, UR9, UR6, UR14 ;  /* 0x00000006090e72a5 */ /* 0x000fe2000f8e000e */
[----:B------:R-:W-:Y:S01]  /*b130*/  SHF.R.S32.HI R14, RZ, 0x3, R6 ;  /* 0x00000003ff0e7819 */ /* 0x000fe20000011406 */
[----:B------:R-:W-:Y:S01]  /*b140*/  UIMAD UR10, UR9, UR7, UR10 ;  /* 0x00000007090a72a4 */ /* 0x000fe2000f8e020a */
[----:B------:R-:W-:Y:S01]  /*b150*/  IMAD.IADD R7, R57, 0x1, -R4 ;  /* 0x0000000139077824 */ /* 0x000fe200078e0a04 */
[----:B-1----:R-:W-:Y:S01]  /*b160*/  LEA R0, R28, R0, 0x7 ;  /* 0x000000001c007211 */ /* 0x002fe200078e38ff */
[----:B------:R-:W-:Y:S01]  /*b170*/  ULDC.64 UR6, c[0x0][0x498] ;  /* 0x0001260000067ab9 */ /* 0x000fe20000000a00 */
[----:B-----5:R-:W-:Y:S01]  /*b180*/  IMAD R29, R16, c[0x0][0x4e8], RZ ;  /* 0x00013a00101d7a24 */ /* 0x020fe200078e02ff */
[----:B------:R-:W-:Y:S01]  /*b190*/  USEL UR11, UR11, URZ, !UP1 ;  /* 0x0000003f0b0b7287 */ /* 0x000fe2000c800000 */
[----:B------:R-:W-:Y:S01]  /*b1a0*/  LEA R6, R7, R14, 0x5 ;  /* 0x0000000e07067211 */ /* 0x000fe200078e28ff */
[----:B------:R-:W-:Y:S01]  /*b1b0*/  @P1 IMAD.HI.U32 R3, R0, c[0x0][0x4ec], RZ ;  /* 0x00013b0000031a27 */ /* 0x000fe200078e00ff */
[----:B------:R-:W-:Y:S01]  /*b1c0*/  UIMAD UR20, UR16, UR6, URZ ;  /* 0x00000006101472a4 */ /* 0x000fe2000f8e023f */
[----:B------:R-:W-:Y:S01]  /*b1d0*/  LEA.HI R18, R47, R57, RZ, 0x6 ;  /* 0x000000392f127211 */ /* 0x000fe200078f30ff */
[----:B------:R-:W-:Y:S01]  /*b1e0*/  UIADD3 UR15, UR15, UR10, URZ ;  /* 0x0000000a0f0f7290 */ /* 0x000fe2000fffe03f */
[----:B------:R-:W-:Y:S01]  /*b1f0*/  IMAD.MOV.U32 R2, RZ, RZ, R0 ;  /* 0x000000ffff027224 */ /* 0x000fe200078e0000 */
[----:B------:R-:W-:Y:S01]  /*b200*/  @P1 SHF.R.U32.HI R2, RZ, c[0x0][0x4f0], R3 ;  /* 0x00013c00ff021a19 */ /* 0x000fe20000011603 */
[----:B------:R-:W-:Y:S01]  /*b210*/  UIMAD UR7, UR11, UR7, UR20 ;  /* 0x000000070b0772a4 */ /* 0x000fe2000f8e0214 */
[----:B------:R-:W-:Y:S01]  /*b220*/  IMAD R6, R28, 0x80, R6 ;  /* 0x000000801c067824 */ /* 0x000fe200078e0206 */
[----:B------:R-:W-:Y:S01]  /*b230*/  UIMAD.WIDE.U32 UR14, UR11, UR6, UR14 ;  /* 0x000000060b0e72a5 */ /* 0x000fe2000f8e000e */
[--C-:B------:R-:W-:Y:S01]  /*b240*/  SHF.R.S32.HI R5, RZ, 0x1f, R2.reuse ;  /* 0x0000001fff057819 */ /* 0x100fe20000011402 */
[----:B------:R-:W-:Y:S01]  /*b250*/  IMAD.MOV R3, RZ, RZ, -R2 ;  /* 0x000000ffff037224 */ /* 0x000fe200078e0a02 */
[----:B------:R-:W-:Y:S01]  /*b260*/  ULDC.64 UR4, c[0x0][0x3e8] ;  /* 0x0000fa0000047ab9 */ /* 0x000fe20000000a00 */
[----:B------:R-:W-:Y:S01]  /*b270*/  @P1 IMAD.HI.U32 R10, R6, c[0x0][0x4ec], RZ ;  /* 0x00013b00060a1a27 */ /* 0x000fe200078e00ff */
[----:B------:R-:W-:Y:S01]  /*b280*/  UIMAD UR8, UR8, UR4, URZ ;  /* 0x00000004080872a4 */ /* 0x000fe2000f8e023f */
[----:B------:R-:W-:Y:S01]  /*b290*/  IADD3 R2, P0, R2, UR14, RZ ;  /* 0x0000000e02027c10 */ /* 0x000fe2000ff1e0ff */
[----:B------:R-:W-:Y:S01]  /*b2a0*/  UIADD3 UR19, UR19, UR17, URZ ;  /* 0x0000001113137290 */ /* 0x000fe2000fffe03f */
[----:B------:R-:W-:Y:S01]  /*b2b0*/  IMAD R0, R3, c[0x0][0x4e8], R0 ;  /* 0x00013a0003007a24 */ /* 0x000fe200078e0200 */
[----:B------:R-:W-:Y:S01]  /*b2c0*/  UIMAD UR5, UR9, UR5, UR8 ;  /* 0x00000005090572a4 */ /* 0x000fe2000f8e0208 */
[----:B------:R-:W-:Y:S01]  /*b2d0*/  IMAD.U32 R3, RZ, RZ, UR7 ;  /* 0x00000007ff037e24 */ /* 0x000fe2000f8e00ff */
[----:B------:R-:W-:Y:S01]  /*b2e0*/  UIMAD.WIDE.U32 UR18, UR9, UR4, UR18 ;  /* 0x00000004091272a5 */ /* 0x000fe2000f8e0012 */
[----:B------:R-:W-:Y:S01]  /*b2f0*/  BSSY B0, `(.L_x_32) ;  /* 0x0000062000007945 */ /* 0x000fe20003800000 */
[----:B------:R-:W-:Y:S01]  /*b300*/  SHF.R.S32.HI R4, RZ, 0x1f, R0 ;  /* 0x0000001fff047819 */ /* 0x000fe20000011400 */
[----:B------:R-:W-:Y:S01]  /*b310*/  ULDC.64 UR6, c[0x0][0x3f0] ;  /* 0x0000fc0000067ab9 */ /* 0x000fe20000000a00 */
[----:B------:R-:W-:Y:S01]  /*b320*/  IADD3.X R3, R5, UR15, R3, P0, !PT ;  /* 0x0000000f05037c10 */ /* 0x000fe200087fe403 */
[----:B------:R-:W-:Y:S01]  /*b330*/  IMAD.SHL.U32 R5, R14, 0x40, RZ ;  /* 0x000000400e057824 */ /* 0x000fe200078e00ff */
[----:B------:R-:W-:Y:S01]  /*b340*/  UIMAD UR16, UR16, UR6, URZ ;  /* 0x00000006101072a4 */ /* 0x000fe2000f8e023f */
[----:B------:R-:W-:Y:S01]  /*b350*/  IMAD R4, R4, c[0x0][0x488], RZ ;  /* 0x0001220004047a24 */ /* 0x000fe200078e02ff */
[----:B------:R-:W-:Y:S01]  /*b360*/  UIADD3 UR19, UR19, UR5, URZ ;  /* 0x0000000513137290 */ /* 0x000fe2000fffe03f */
[----:B------:R-:W-:Y:S01]  /*b370*/  IMAD.WIDE.U32 R2, R0, c[0x0][0x488], R2 ;  /* 0x0001220000027a25 */ /* 0x000fe200078e0002 */
[----:B------:R-:W-:Y:S01]  /*b380*/  LOP3.LUT R5, R5, 0x1c0, RZ, 0xc0, !PT ;  /* 0x000001c005057812 */ /* 0x000fe200078ec0ff */
[----:B------:R-:W-:-:S02]  /*b390*/  UIMAD UR7, UR11, UR7, UR16 ;  /* 0x000000070b0772a4 */ /* 0x000fc4000f8e0210 */
[----:B------:R-:W-:Y:S01]  /*b3a0*/  IMAD R9, R0, c[0x0][0x48c], R4 ;  /* 0x0001230000097a24 */ /* 0x000fe200078e0204 */
[----:B------:R-:W-:Y:S01]  /*b3b0*/  SHF.R.U32.HI R8, RZ, 0x3, R5 ;  /* 0x00000003ff087819 */ /* 0x000fe20000011605 */
[----:B------:R-:W-:Y:S01]  /*b3c0*/  IMAD.SHL.U32 R4, R7, 0x8, RZ ;  /* 0x0000000807047824 */ /* 0x000fe200078e00ff */
[C---:B------:R-:W-:Y:S01]  /*b3d0*/  LEA R7, P0, R2.reuse, c[0x0][0x450], 0x2 ;  /* 0x0001140002077a11 */ /* 0x040fe200078010ff */
[----:B------:R-:W-:Y:S01]  /*b3e0*/  IMAD.IADD R3, R3, 0x1, R9 ;  /* 0x0000000103037824 */ /* 0x000fe200078e0209 */
[----:B------:R-:W-:Y:S01]  /*b3f0*/  UIMAD.WIDE.U32 UR18, UR11, UR6, UR18 ;  /* 0x000000060b1272a5 */ /* 0x000fe2000f8e0012 */
[----:B------:R-:W-:Y:S01]  /*b400*/  IMAD.MOV.U32 R0, RZ, RZ, R6 ;  /* 0x000000ffff007224 */ /* 0x000fe200078e0006 */
[----:B------:R-:W-:Y:S01]  /*b410*/  LOP3.LUT R5, R5, 0x38, R4, 0xf8, !PT ;  /* 0x0000003805057812 */ /* 0x000fe200078ef804 */
[----:B------:R-:W-:Y:S01]  /*b420*/  SHFL.IDX PT, R12, R7, RZ, 0x1c1f ;  /* 0x001c1fff070c7589 */ /* 0x000fe200000e0000 */
[----:B------:R-:W-:Y:S01]  /*b430*/  @P1 SHF.R.U32.HI R0, RZ, c[0x0][0x4f0], R10 ;  /* 0x00013c00ff001a19 */ /* 0x000fe2000001160a */
[----:B------:R-:W-:Y:S01]  /*b440*/  UIADD3 UR7, UR19, UR7, URZ ;  /* 0x0000000713077290 */ /* 0x000fe2000fffe03f */
[----:B------:R-:W-:Y:S01]  /*b450*/  LOP3.LUT R17, R5, R8, RZ, 0x3c, !PT ;  /* 0x0000000805117212 */ /* 0x000fe200078e3cff */
[----:B------:R1:W-:Y:S01]  /*b460*/  SHFL.IDX PT, R10, R7, 0x1, 0x1c1f ;  /* 0x003c1f00070a7f89 */ /* 0x0003e200000e0000 */
[----:B------:R-:W-:Y:S01]  /*b470*/  LEA.HI.X R5, R2, c[0x0][0x454], R3, 0x2, P0 ;  /* 0x0001150002057a11 */ /* 0x000fe200000f1403 */
[--C-:B------:R-:W-:Y:S01]  /*b480*/  IMAD.MOV R8, RZ, RZ, -R0.reuse ;  /* 0x000000ffff087224 */ /* 0x100fe200078e0a00 */
[----:B------:R-:W-:Y:S01]  /*b490*/  SHF.R.S32.HI R9, RZ, 0x1f, R0 ;  /* 0x0000001fff097819 */ /* 0x000fe20000011400 */
[----:B------:R-:W-:Y:S01]  /*b4a0*/  IMAD.U32 R3, RZ, RZ, UR19 ;  /* 0x00000013ff037e24 */ /* 0x000fe2000f8e00ff */
[----:B------:R-:W-:Y:S01]  /*b4b0*/  MOV R2, UR18 ;  /* 0x0000001200027c02 */ /* 0x000fe20008000f00 */
[----:B------:R-:W2:Y:S01]  /*b4c0*/  SHFL.IDX PT, R13, R5, RZ, 0x1c1f ;  /* 0x001c1fff050d7589 */ /* 0x000ea200000e0000 */
[----:B------:R-:W-:-:S02]  /*b4d0*/  IMAD.U32 R3, RZ, RZ, UR7 ;  /* 0x00000007ff037e24 */ /* 0x000fc4000f8e00ff */
[----:B------:R-:W-:Y:S01]  /*b4e0*/  IMAD R6, R8, c[0x0][0x4e8], R6 ;  /* 0x00013a0008067a24 */ /* 0x000fe200078e0206 */
[----:B------:R3:W4:Y:S01]  /*b4f0*/  SHFL.IDX PT, R11, R5, 0x1, 0x1c1f ;  /* 0x003c1f00050b7f89 */ /* 0x00072200000e0000 */
[----:B------:R-:W-:-:S04]  /*b500*/  IMAD.WIDE.U32 R2, R0, c[0x0][0x3e0], R2 ;  /* 0x0000f80000027a25 */ /* 0x000fc800078e0002 */
[----:B-1----:R-:W-:-:S04]  /*b510*/  IMAD R7, R9, c[0x0][0x3e0], RZ ;  /* 0x0000f80009077a24 */ /* 0x002fc800078e02ff */
[----:B------:R-:W-:Y:S01]  /*b520*/  IMAD R7, R0, c[0x0][0x3e4], R7 ;  /* 0x0000f90000077a24 */ /* 0x000fe200078e0207 */
[----:B------:R-:W-:-:S04]  /*b530*/  SHF.R.S32.HI R0, RZ, 0x1f, R6 ;  /* 0x0000001fff007819 */ /* 0x000fc80000011406 */
[----:B------:R-:W-:Y:S01]  /*b540*/  IADD3 R3, R3, R7, RZ ;  /* 0x0000000703037210 */ /* 0x000fe20007ffe0ff */
[----:B---3--:R-:W-:Y:S02]  /*b550*/  IMAD R5, R28, 0x80, R15 ;  /* 0x000000801c057824 */ /* 0x008fe400078e020f */
[----:B------:R-:W-:Y:S02]  /*b560*/  IMAD R0, R0, c[0x0][0x3d8], RZ ;  /* 0x0000f60000007a24 */ /* 0x000fe400078e02ff */
[----:B------:R-:W-:Y:S01]  /*b570*/  IMAD.WIDE.U32 R2, R6, c[0x0][0x3d8], R2 ;  /* 0x0000f60006027a25 */ /* 0x000fe200078e0002 */
[C---:B------:R-:W-:Y:S02]  /*b580*/  IADD3 R8, R5.reuse, 0x8, RZ ;  /* 0x0000000805087810 */ /* 0x040fe40007ffe0ff */
[-C--:B------:R-:W-:Y:S01]  /*b590*/  ISETP.GE.OR P1, PT, R5, R29.reuse, P2 ;  /* 0x0000001d0500720c */ /* 0x080fe20001726670 */
[----:B------:R-:W-:Y:S01]  /*b5a0*/  IMAD.SHL.U32 R5, R18, 0x8, RZ ;  /* 0x0000000812057824 */ /* 0x000fe200078e00ff */
[----:B------:R-:W-:Y:S01]  /*b5b0*/  ISETP.GE.OR P0, PT, R8, R29, P2 ;  /* 0x0000001d0800720c */ /* 0x000fe20001706670 */
[----:B------:R-:W-:-:S03]  /*b5c0*/  IMAD R28, R28, 0x80, R14 ;  /* 0x000000801c1c7824 */ /* 0x000fc600078e020e */
[----:B------:R-:W-:Y:S01]  /*b5d0*/  LOP3.LUT R7, R17, 0x7ffffe00, R5, 0xf8, !PT ;  /* 0x7ffffe0011077812 */ /* 0x000fe200078ef805 */
[----:B------:R-:W-:-:S04]  /*b5e0*/  IMAD R5, R6, c[0x0][0x3dc], R0 ;  /* 0x0000f70006057a24 */ /* 0x000fc800078e0200 */
[----:B------:R-:W-:Y:S02]  /*b5f0*/  IMAD.SHL.U32 R0, R7, 0x2, RZ ;  /* 0x0000000207007824 */ /* 0x000fe400078e00ff */
[----:B--2---:R1:W-:Y:S01]  /*b600*/  @!P1 ST.E [R12.64], R52 ;  /* 0x000000340c009985 */ /* 0x0043e2000c10190c */
[----:B------:R-:W-:-:S03]  /*b610*/  IMAD.IADD R3, R3, 0x1, R5 ;  /* 0x0000000103037824 */ /* 0x000fc600078e0205 */
[----:B----4-:R1:W-:Y:S01]  /*b620*/  @!P0 ST.E [R10.64], R53 ;  /* 0x000000350a008985 */ /* 0x0103e2000c10190c */
[----:B------:R-:W-:-:S03]  /*b630*/  LEA R31, P0, R2, c[0x0][0x380], 0x1 ;  /* 0x0000e000021f7a11 */ /* 0x000fc600078008ff */
[----:B------:R1:W2:Y:S01]  /*b640*/  LDS.128 R44, [R0+0x1080] ;  /* 0x00108000002c7984 */ /* 0x0002a20000000c00 */
[----:B------:R-:W-:Y:S02]  /*b650*/  LEA.HI.X R30, R2, c[0x0][0x384], R3, 0x1, P0 ;  /* 0x0000e100021e7a11 */ /* 0x000fe400000f0c03 */
[----:B------:R-:W-:Y:S01]  /*b660*/  ISETP.GE.AND P0, PT, R28, R29, PT ;  /* 0x0000001d1c00720c */ /* 0x000fe20003f06270 */
[----:B------:R1:W3:Y:S04]  /*b670*/  LDS.128 R60, [R0+0x2080] ;  /* 0x00208000003c7984 */ /* 0x0002e80000000c00 */
[----:B------:R1:W4:Y:S04]  /*b680*/  LDS.128 R72, [R0+0x3080] ;  /* 0x0030800000487984 */ /* 0x0003280000000c00 */
[----:B------:R1:W1:Y:S04]  /*b690*/  LDS.128 R40, [R0+0x5080] ;  /* 0x0050800000287984 */ /* 0x0002680000000c00 */
        /* <DEDUP_REMOVED lines=8> */
[----:B------:R1:W1:Y:S04]  /*b720*/  SHFL.IDX PT, R2, R31, RZ, 0x181f ;  /* 0x00181fff1f027589 */ /* 0x00026800000e0000 */
[----:B------:R1:W1:Y:S01]  /*b730*/  SHFL.IDX PT, R3, R30, RZ, 0x181f ;  /* 0x00181fff1e037589 */ /* 0x00026200000e0000 */
[----:B------:R-:W-:Y:S05]  /*b740*/  @P0 BRA `(.L_x_33) ;  /* 0x000001c000000947 */ /* 0x000fea0003800000 */
[----:B--234-:R-:W2:Y:S01]  /*b750*/  LDS.128 R24, [R0+0x80] ;  /* 0x0000800000187984 */ /* 0x01cea20000000c00 */
[----:B------:R-:W-:-:S02]  /*b760*/  IADD3 R7, R4, 0x40, RZ ;  /* 0x0000004004077810 */ /* 0x000fc40007ffe0ff */
[C---:B------:R-:W-:Y:S01]  /*b770*/  IADD3 R8, R4.reuse, 0x80, RZ ;  /* 0x0000008004087810 */ /* 0x040fe20007ffe0ff */
[----:B------:R-:W3:Y:S01]  /*b780*/  LDS.128 R20, [R0+0x4080] ;  /* 0x0040800000147984 */ /* 0x000ee20000000c00 */
[----:B------:R-:W-:Y:S02]  /*b790*/  IADD3 R9, R4, 0xc0, RZ ;  /* 0x000000c004097810 */ /* 0x000fe40007ffe0ff */
[----:B------:R-:W-:Y:S01]  /*b7a0*/  ISETP.GE.AND P2, PT, R7, c[0x0][0x3c8], PT ;  /* 0x0000f20007007a0c */ /* 0x000fe20003f46270 */
[----:B------:R-:W4:Y:S01]  /*b7b0*/  LDS.128 R16, [R0+0x8080] ;  /* 0x0080800000107984 */ /* 0x000f220000000c00 */
[----:B------:R-:W-:Y:S02]  /*b7c0*/  ISETP.GE.AND P1, PT, R8, c[0x0][0x3c8], PT ;  /* 0x0000f20008007a0c */ /* 0x000fe40003f26270 */
[----:B------:R-:W-:Y:S01]  /*b7d0*/  ISETP.GE.AND P0, PT, R9, c[0x0][0x3c8], PT ;  /* 0x0000f20009007a0c */ /* 0x000fe20003f06270 */
[----:B-1----:R1:W5:Y:S01]  /*b7e0*/  LDS.128 R12, [R0+0xc080] ;  /* 0x00c08000000c7984 */ /* 0x0023620000000c00 */
[----:B------:R-:W-:-:S07]  /*b7f0*/  ISETP.GE.AND P3, PT, R4, c[0x0][0x3c8], PT ;  /* 0x0000f20004007a0c */ /* 0x000fce0003f66270 */
[----:B------:R-:W-:-:S04]  /*b800*/  @!P2 SHF.R.S32.HI R5, RZ, 0x1f, R7 ;  /* 0x0000001fff05a819 */ /* 0x000fc80000011407 */
[----:B------:R-:W-:Y:S02]  /*b810*/  @!P0 SHF.R.S32.HI R6, RZ, 0x1f, R9 ;  /* 0x0000001fff068819 */ /* 0x000fe40000011409 */
[----:B------:R-:W-:Y:S01]  /*b820*/  @!P2 LEA.HI R7, R5, R7, RZ, 0x3 ;  /* 0x000000070507a211 */ /* 0x000fe200078f18ff */
[----:B------:R-:W-:Y:S01]  /*b830*/  @!P3 IMAD.WIDE R10, R4, 0x2, R2 ;  /* 0x00000002040ab825 */ /* 0x000fe200078e0202 */
[----:B-1----:R-:W-:-:S04]  /*b840*/  @!P1 SHF.R.S32.HI R0, RZ, 0x1f, R8 ;  /* 0x0000001fff009819 */ /* 0x002fc80000011408 */
[----:B------:R-:W-:Y:S01]  /*b850*/  @!P1 LEA.HI R5, R0, R8, RZ, 0x3 ;  /* 0x0000000800059211 */ /* 0x000fe200078f18ff */
[----:B--2---:R1:W-:Y:S01]  /*b860*/  @!P3 ST.E.128 [R10.64], R24 ;  /* 0x000000180a00b985 */ /* 0x0043e2000c101d0c */
[----:B------:R-:W-:Y:S02]  /*b870*/  @!P0 LEA.HI R0, R6, R9, RZ, 0x3 ;  /* 0x0000000906008211 */ /* 0x000fe400078f18ff */
[----:B------:R-:W-:Y:S02]  /*b880*/  @!P2 LOP3.LUT R6, R7, 0xfffffff8, RZ, 0xc0, !PT ;  /* 0xfffffff80706a812 */ /* 0x000fe400078ec0ff */
[----:B------:R-:W-:Y:S02]  /*b890*/  @!P1 LOP3.LUT R5, R5, 0xfffffff8, RZ, 0xc0, !PT ;  /* 0xfffffff805059812 */ /* 0x000fe400078ec0ff */
[----:B------:R-:W-:Y:S01]  /*b8a0*/  @!P0 LOP3.LUT R0, R0, 0xfffffff8, RZ, 0xc0, !PT ;  /* 0xfffffff800008812 */ /* 0x000fe200078ec0ff */
[----:B------:R-:W-:-:S04]  /*b8b0*/  @!P2 IMAD.WIDE R8, R6, 0x2, R2 ;  /* 0x000000020608a825 */ /* 0x000fc800078e0202 */
[--C-:B------:R-:W-:Y:S01]  /*b8c0*/  @!P1 IMAD.WIDE R6, R5, 0x2, R2.reuse ;  /* 0x0000000205069825 */ /* 0x100fe200078e0202 */
[----:B---3--:R1:W-:Y:S03]  /*b8d0*/  @!P2 ST.E.128 [R8.64], R20 ;  /* 0x000000140800a985 */ /* 0x0083e6000c101d0c */
[----:B------:R-:W-:Y:S01]  /*b8e0*/  @!P0 IMAD.WIDE R2, R0, 0x2, R2 ;  /* 0x0000000200028825 */ /* 0x000fe200078e0202 */
[----:B----4-:R1:W-:Y:S04]  /*b8f0*/  @!P1 ST.E.128 [R6.64], R16 ;  /* 0x0000001006009985 */ /* 0x0103e8000c101d0c */
[----:B-----5:R1:W-:Y:S02]  /*b900*/  @!P0 ST.E.128 [R2.64], R12 ;  /* 0x0000000c02008985 */ /* 0x0203e4000c101d0c */
.L_x_33:
[----:B--234-:R-:W-:Y:S05]  /*b910*/  BSYNC B0 ;  /* 0x0000000000007941 */ /* 0x01cfea0003800000 */
.L_x_32:
[----:B-1----:R-:W-:Y:S01]  /*b920*/  IADD3 R0, R28, 0x20, RZ ;  /* 0x000000201c007810 */ /* 0x002fe20007ffe0ff */
[----:B------:R1:W2:Y:S01]  /*b930*/  SHFL.IDX PT, R3, R30, 0x1, 0x181f ;  /* 0x00381f001e037f89 */ /* 0x0002a200000e0000 */
[----:B------:R-:W-:Y:S02]  /*b940*/  BSSY B0, `(.L_x_34) ;  /* 0x000001c000007945 */ /* 0x000fe40003800000 */
[----:B------:R-:W-:Y:S01]  /*b950*/  ISETP.GE.AND P0, PT, R0, R29, PT ;  /* 0x0000001d0000720c */ /* 0x000fe20003f06270 */
[----:B------:R1:W3:-:S12]  /*b960*/  SHFL.IDX PT, R2, R31, 0x1, 0x181f ;  /* 0x00381f001f027f89 */ /* 0x0002d800000e0000 */
[----:B------:R-:W-:Y:S05]  /*b970*/  @P0 BRA `(.L_x_35) ;  /* 0x0000018000000947 */ /* 0x000fea0003800000 */
[C---:B------:R-:W-:Y:S02]  /*b980*/  IADD3 R7, R4.reuse, 0x40, RZ ;  /* 0x0000004004077810 */ /* 0x040fe40007ffe0ff */
        /* <DEDUP_REMOVED lines=9> */
[----:B------:R-:W-:Y:S01]  /*ba20*/  @!P2 LEA.HI R7, R5, R7, RZ, 0x3 ;  /* 0x000000070507a211 */ /* 0x000fe200078f18ff */
[----:B--23--:R-:W-:Y:S01]  /*ba30*/  @!P3 IMAD.WIDE R10, R4, 0x2, R2 ;  /* 0x00000002040ab825 */ /* 0x00cfe200078e0202 */
[----:B------:R-:W-:Y:S02]  /*ba40*/  @!P1 LEA.HI R5, R0, R8, RZ, 0x3 ;  /* 0x0000000800059211 */ /* 0x000fe400078f18ff */
[----:B------:R-:W-:-:S02]  /*ba50*/  @!P0 LEA.HI R0, R6, R9, RZ, 0x3 ;  /* 0x0000000906008211 */ /* 0x000fc400078f18ff */
[----:B------:R-:W-:Y:S01]  /*ba60*/  @!P2 LOP3.LUT R6, R7, 0xfffffff8, RZ, 0xc0, !PT ;  /* 0xfffffff80706a812 */ /* 0x000fe200078ec0ff */
[----:B------:R2:W-:Y:S01]  /*ba70*/  @!P3 ST.E.128 [R10.64], R44 ;  /* 0x0000002c0a00b985 */ /* 0x0005e2000c101d0c */
[----:B------:R-:W-:Y:S02]  /*ba80*/  @!P1 LOP3.LUT R5, R5, 0xfffffff8, RZ, 0xc0, !PT ;  /* 0xfffffff805059812 */ /* 0x000fe400078ec0ff */
[----:B------:R-:W-:Y:S01]  /*ba90*/  @!P0 LOP3.LUT R0, R0, 0xfffffff8, RZ, 0xc0, !PT ;  /* 0xfffffff800008812 */ /* 0x000fe200078ec0ff */
[----:B------:R-:W-:-:S04]  /*baa0*/  @!P2 IMAD.WIDE R8, R6, 0x2, R2 ;  /* 0x000000020608a825 */ /* 0x000fc800078e0202 */
[--C-:B------:R-:W-:Y:S01]  /*bab0*/  @!P1 IMAD.WIDE R6, R5, 0x2, R2.reuse ;  /* 0x0000000205069825 */ /* 0x100fe200078e0202 */
[----:B------:R2:W-:Y:S03]  /*bac0*/  @!P2 ST.E.128 [R8.64], R40 ;  /* 0x000000280800a985 */ /* 0x0005e6000c101d0c */
[----:B------:R-:W-:Y:S01]  /*bad0*/  @!P0 IMAD.WIDE R2, R0, 0x2, R2 ;  /* 0x0000000200028825 */ /* 0x000fe200078e0202 */
[----:B------:R2:W-:Y:S04]  /*bae0*/  @!P1 ST.E.128 [R6.64], R36 ;  /* 0x0000002406009985 */ /* 0x0005e8000c101d0c */
[----:B------:R2:W-:Y:S02]  /*baf0*/  @!P0 ST.E.128 [R2.64], R32 ;  /* 0x0000002002008985 */ /* 0x0005e4000c101d0c */
.L_x_35:
[----:B------:R-:W-:Y:S05]  /*bb00*/  BSYNC B0 ;  /* 0x0000000000007941 */ /* 0x000fea0003800000 */
.L_x_34:
[----:B------:R-:W-:Y:S01]  /*bb10*/  IADD3 R0, R28, 0x40, RZ ;  /* 0x000000401c007810 */ /* 0x000fe20007ffe0ff */
[----:B--2---:R2:W4:Y:S01]  /*bb20*/  SHFL.IDX PT, R3, R30, 0x2, 0x181f ;  /* 0x00581f001e037f89 */ /* 0x00452200000e0000 */
[----:B------:R-:W-:Y:S02]  /*bb30*/  BSSY B0, `(.L_x_36) ;  /* 0x000001c000007945 */ /* 0x000fe40003800000 */
[----:B------:R-:W-:Y:S01]  /*bb40*/  ISETP.GE.AND P0, PT, R0, R29, PT ;  /* 0x0000001d0000720c */ /* 0x000fe20003f06270 */
[----:B---3--:R2:W3:-:S12]  /*bb50*/  SHFL.IDX PT, R2, R31, 0x2, 0x181f ;  /* 0x00581f001f027f89 */ /* 0x0084d800000e0000 */
        /* <DEDUP_REMOVED lines=12> */
[----:B---34-:R-:W-:Y:S01]  /*bc20*/  @!P3 IMAD.WIDE R10, R4, 0x2, R2 ;  /* 0x00000002040ab825 */ /* 0x018fe200078e0202 */
        /* <DEDUP_REMOVED lines=12> */
.L_x_37:
[----:B------:R-:W-:Y:S05]  /*bcf0*/  BSYNC B0 ;  /* 0x0000000000007941 */ /* 0x000fea0003800000 */
.L_x_36:
[----:B------:R-:W-:Y:S01]  /*bd00*/  IADD3 R0, R28, 0x60, RZ ;  /* 0x000000601c007810 */ /* 0x000fe20007ffe0ff */
[----:B---34-:R3:W4:Y:S03]  /*bd10*/  SHFL.IDX PT, R3, R30, 0x3, 0x181f ;  /* 0x00781f001e037f89 */ /* 0x01872600000e0000 */
[----:B------:R-:W-:Y:S01]  /*bd20*/  ISETP.GE.AND P0, PT, R0, R29, PT ;  /* 0x0000001d0000720c */ /* 0x000fe20003f06270 */
[----:B------:R3:W1:-:S12]  /*bd30*/  SHFL.IDX PT, R2, R31, 0x3, 0x181f ;  /* 0x00781f001f027f89 */ /* 0x00065800000e0000 */
[----:B------:R-:W-:Y:S05]  /*bd40*/  @P0 EXIT ;  /* 0x000000000000094d */ /* 0x000fea0003800000 */
[C---:B------:R-:W-:Y:S02]  /*bd50*/  IADD3 R6, R4.reuse, 0x40, RZ ;  /* 0x0000004004067810 */ /* 0x040fe40007ffe0ff */
        /* <DEDUP_REMOVED lines=19> */
[----:B------:R-:W-:-:S04]  /*be90*/  SHF.R.S32.HI R4, RZ, 0x1f, R0 ;  /* 0x0000001fff047819 */ /* 0x000fc80000011400 */
[----:B------:R-:W-:-:S04]  /*bea0*/  LEA.HI R0, R4, R0, RZ, 0x3 ;  /* 0x0000000004007211 */ /* 0x000fc800078f18ff */
[----:B------:R-:W-:-:S05]  /*beb0*/  LOP3.LUT R0, R0, 0xfffffff8, RZ, 0xc0, !PT ;  /* 0xfffffff800007812 */ /* 0x000fca00078ec0ff */
[----:B------:R-:W-:-:S05]  /*bec0*/  IMAD.WIDE R2, R0, 0x2, R2 ;  /* 0x0000000200027825 */ /* 0x000fca00078e0202 */
[----:B------:R-:W-:Y:S01]  /*bed0*/  ST.E.128 [R2.64], R76 ;  /* 0x0000004c02007985 */ /* 0x000fe2000c101d0c */
[----:B------:R-:W-:Y:S05]  /*bee0*/  EXIT ;  /* 0x000000000000794d */ /* 0x000fea0003800000 */
.L_x_30:
[----:B------:R-:W-:Y:S02]  /*bef0*/  ULDC.64 UR4, c[0x0][0x500] ;  /* 0x0001400000047ab9 */ /* 0x000fe40000000a00 */
[----:B------:R-:W-:Y:S02]  /*bf00*/  UISETP.NE.U32.AND UP1, UPT, URZ, UR4, UPT ;  /* 0x000000043f00728c */ /* 0x000fe4000bf25070 */
[----:B------:R-:W-:Y:S02]  /*bf10*/  UMOV UR6, 0x4 ;  /* 0x0000000400067882 */ /* 0x000fe40000000000 */
[----:B------:R-:W-:-:S03]  /*bf20*/  UISETP.NE.AND.EX UP1, UPT, URZ, UR5, UPT, UP1 ;  /* 0x000000053f00728c */ /* 0x000fc6000bf25310 */
[----:B------:R-:W-:Y:S02]  /*bf30*/  ULDC.64 UR4, c[0x0][0x500] ;  /* 0x0001400000047ab9 */ /* 0x000fe40000000a00 */
[----:B------:R-:W-:Y:S01]  /*bf40*/  UIMAD.WIDE UR4, UR11, UR6, UR4 ;  /* 0x000000060b0472a5 */ /* 0x000fe2000f8e0204 */
[----:B------:R-:W-:-:S05]  /*bf50*/  PLOP3.LUT P0, PT, PT, PT, UP1, 0x80, 0x0 ;  /* 0x000000000000781c */ /* 0x000fca0003f0f018 */
[----:B------:R-:W-:Y:S01]  /*bf60*/  IMAD.U32 R4, RZ, RZ, UR4 ;  /* 0x00000004ff047e24 */ /* 0x000fe2000f8e00ff */
[----:B------:R-:W-:Y:S01]  /*bf70*/  MOV R5, UR5 ;  /* 0x0000000500057c02 */ /* 0x000fe20008000f00 */
[----:B------:R-:W-:-:S06]  /*bf80*/  ULDC.64 UR4, c[0x0][0x508] ;  /* 0x0001420000047ab9 */ /* 0x000fcc0000000a00 */
[----:B------:R-:W2:Y:S01]  /*bf90*/  @P0 LDG.E R0, [R4.64] ;  /* 0x0000000c04000981 */ /* 0x000ea2000c1e1900 */
[----:B------:R-:W-:Y:S01]  /*bfa0*/  UISETP.NE.U32.AND UP0, UPT, URZ, UR4, UPT ;  /* 0x000000043f00728c */ /* 0x000fe2000bf05070 */
[----:B------:R-:W-:-:S03]  /*bfb0*/  IMAD.MOV.U32 R9, RZ, RZ, c[0x0][0x388] ;  /* 0x0000e200ff097624 */ /* 0x000fc600078e00ff */
[----:B------:R-:W-:-:S03]  /*bfc0*/  UISETP.NE.AND.EX UP0, UPT, URZ, UR5, UPT, UP0 ;  /* 0x000000053f00728c */ /* 0x000fc6000bf05300 */
[----:B------:R-:W-:-:S03]  /*bfd0*/  ULDC.64 UR4, c[0x0][0x508] ;  /* 0x0001420000047ab9 */ /* 0x000fc60000000a00 */
[----:B------:R-:W-:-:S05]  /*bfe0*/  PLOP3.LUT P1, PT, PT, PT, UP0, 0x80, 0x0 ;  /* 0x000000000000781c */ /* 0x000fca0003f2f008 */
[----:B------:R-:W-:-:S06]  /*bff0*/  @UP0 UIMAD.WIDE UR4, UR11, UR6, UR4 ;  /* 0x000000060b0402a5 */ /* 0x000fcc000f8e0204 */
[----:B------:R-:W-:Y:S01]  /*c000*/  MOV R2, UR4 ;  /* 0x0000000400027c02 */ /* 0x000fe20008000f00 */
[----:B------:R-:W-:-:S05]  /*c010*/  IMAD.U32 R3, RZ, RZ, UR5 ;  /* 0x00000005ff037e24 */ /* 0x000fca000f8e00ff */
[----:B------:R1:W5:Y:S01]  /*c020*/  @P1 LDG.E R9, [R2.64] ;  /* 0x0000000c02091981 */ /* 0x000362000c1e1900 */
[----:B------:R-:W-:Y:S02]  /*c030*/  UMOV UR14, URZ ;  /* 0x0000003f000e7c82 */ /* 0x000fe40008000000 */
[----:B------:R-:W-:Y:S01]  /*c040*/  UMOV UR15, URZ ;  /* 0x0000003f000f7c82 */ /* 0x000fe20008000000 */
[----:B--2---:R-:W2:Y:S02]  /*c050*/  @P0 R2UR UR5, R0 ;  /* 0x00000000000503c2 */ /* 0x004ea400000e0000 */
[----:B--2---:R-:W-:Y:S02]  /*c060*/  @UP1 USHF.R.S32.HI UR4, URZ, 0x1f, UR5 ;  /* 0x0000001f3f041899 */ /* 0x004fe40008011405 */
[----:B------:R-:W-:-:S05]  /*c070*/  @UP1 UMOV UR14, UR5 ;  /* 0x00000005000e1c82 */ /* 0x000fca0008000000 */
[----:B------:R-:W-:Y:S01]  /*c080*/  @UP1 UMOV UR15, UR4 ;  /* 0x00000004000f1c82 */ /* 0x000fe20008000000 */
[----:B------:R-:W-:Y:S05]  /*c090*/  @P1 BRA `(.L_x_38) ;  /* 0x0000004000001947 */ /* 0x000fea0003800000 */
[----:B-1----:R-:W-:Y:S05]  /*c0a0*/  @!P0 BRA `(.L_x_38) ;  /* 0x0000003000008947 */ /* 0x002fea0003800000 */
[----:B------:R-:W2:Y:S04]  /*c0b0*/  LDG.E R0, [R4.64] ;  /* 0x0000000c04007981 */ /* 0x000ea8000c1e1900 */
[----:B------:R-:W2:Y:S02]  /*c0c0*/  LDG.E R2, [R4.64+0x4] ;  /* 0x0000040c04027981 */ /* 0x000ea4000c1e1900 */
[----:B--2--5:R-:W-:Y:S02]  /*c0d0*/  IADD3 R9, -R0, R2, RZ ;  /* 0x0000000200097210 */ /* 0x024fe40007ffe1ff */
.L_x_38:
[----:B-1----:R-:W1:Y:S01]  /*c0e0*/  S2R R8, SR_TID.X ;  /* 0x0000000000087919 */ /* 0x002e620000002100 */
[----:B------:R-:W-:Y:S01]  /*c0f0*/  USHF.R.S32.HI UR6, URZ, 0x1f, UR11 ;  /* 0x0000001f3f067899 */ /* 0x000fe2000801140b */
[----:B------:R-:W-:Y:S01]  /*c100*/  BSSY B0, `(.L_x_39) ;  /* 0x0000029000007945 */ /* 0x000fe20003800000 */
[----:B------:R-:W-:-:S02]  /*c110*/  USEL UR11, UR11, URZ, !UP1 ;  /* 0x0000003f0b0b7287 */ /* 0x000fc4000c800000 */
[----:B------:R-:W-:Y:S01]  /*c120*/  USEL UR6, UR6, URZ, !UP1 ;  /* 0x0000003f06067287 */ /* 0x000fe2000c800000 */
[----:B-1----:R-:W-:-:S13]  /*c130*/  ISETP.GE.AND P0, PT, R8, 0x80, PT ;  /* 0x000000800800780c */ /* 0x002fda0003f06270 */
[----:B------:R-:W-:Y:S05]  /*c140*/  @P0 BRA `(.L_x_40) ;  /* 0x0000024000000947 */ /* 0x000fea0003800000 */
[----:B------:R-:W1:Y:S01]  /*c150*/  S2R R3, SR_CTAID.X ;  /* 0x0000000000037919 */ /* 0x000e620000002500 */
[----:B-----5:R-:W-:Y:S01]  /*c160*/  IMAD R0, R9, c[0x0][0x4e8], RZ ;  /* 0x00013a0009007a24 */ /* 0x020fe200078e02ff */
[----:B-1----:R-:W-:-:S04]  /*c170*/  LEA R3, R3, R8, 0x7 ;  /* 0x0000000803037211 */ /* 0x002fc800078e38ff */
[----:B------:R-:W-:-:S13]  /*c180*/  ISETP.GE.AND P0, PT, R3, R0, PT ;  /* 0x000000000300720c */ /* 0x000fda0003f06270 */
[----:B------:R-:W-:Y:S05]  /*c190*/  @P0 BRA `(.L_x_40) ;  /* 0x000001f000000947 */ /* 0x000fea0003800000 */
[----:B------:R-:W-:Y:S01]  /*c1a0*/  IMAD.MOV.U32 R0, RZ, RZ, c[0x0][0x4e8] ;  /* 0x00013a00ff007624 */ /* 0x000fe200078e00ff */
[----:B------:R-:W-:Y:S01]  /*c1b0*/  ULDC.64 UR4, c[0x0][0x490] ;  /* 0x0001240000047ab9 */ /* 0x000fe20000000a00 */
[----:B------:R-:W-:Y:S01]  /*c1c0*/  IMAD.MOV.U32 R2, RZ, RZ, R3 ;  /* 0x000000ffff027224 */ /* 0x000fe200078e0003 */
[----:B------:R-:W-:Y:S02]  /*c1d0*/  UIMAD UR7, UR8, UR4, URZ ;  /* 0x00000004080772a4 */ /* 0x000fe4000f8e023f */
[----:B------:R-:W-:Y:S01]  /*c1e0*/  ISETP.NE.AND P0, PT, R0, 0x1, PT ;  /* 0x000000010000780c */ /* 0x000fe20003f05270 */
[----:B------:R-:W-:Y:S02]  /*c1f0*/  UMOV UR16, UR14 ;  /* 0x0000000e00107c82 */ /* 0x000fe40008000000 */
[----:B------:R-:W-:Y:S02]  /*c200*/  UMOV UR17, UR15 ;  /* 0x0000000f00117c82 */ /* 0x000fe40008000000 */
[----:B------:R-:W-:-:S02]  /*c210*/  UIMAD.WIDE.U32 UR16, UR9, UR4, UR16 ;  /* 0x00000004091072a5 */ /* 0x000fc4000f8e0010 */
[----:B------:R-:W-:-:S03]  /*c220*/  UIMAD UR7, UR9, UR5, UR7 ;  /* 0x00000005090772a4 */ /* 0x000fc6000f8e0207 */
[----:B------:R-:W-:Y:S02]  /*c230*/  ULDC.64 UR4, c[0x0][0x498] ;  /* 0x0001260000047ab9 */ /* 0x000fe40000000a00 */
[----:B------:R-:W-:Y:S01]  /*c240*/  UIADD3 UR17, UR7, UR17, URZ ;  /* 0x0000001107117290 */ /* 0x000fe2000fffe03f */
[----:B------:R-:W-:Y:S01]  /*c250*/  @P0 IMAD.HI.U32 R0, R3, c[0x0][0x4ec], RZ ;  /* 0x00013b0003000a27 */ /* 0x000fe200078e00ff */
[----:B------:R-:W-:Y:S02]  /*c260*/  UIMAD UR7, UR6, UR4, URZ ;  /* 0x00000004060772a4 */ /* 0x000fe4000f8e023f */
[----:B------:R-:W-:Y:S02]  /*c270*/  UIMAD.WIDE.U32 UR16, UR11, UR4, UR16 ;  /* 0x000000040b1072a5 */ /* 0x000fe4000f8e0010 */
[----:B------:R-:W-:Y:S01]  /*c280*/  @P0 SHF.R.U32.HI R2, RZ, c[0x0][0x4f0], R0 ;  /* 0x00013c00ff020a19 */ /* 0x000fe20000011600 */
[----:B------:R-:W-:-:S03]  /*c290*/  UIMAD UR5, UR11, UR5, UR7 ;  /* 0x000000050b0572a4 */ /* 0x000fc6000f8e0207 */
[----:B------:R-:W-:-:S03]  /*c2a0*/  IADD3 R0, -R2, RZ, RZ ;  /* 0x000000ff02007210 */ /* 0x000fc60007ffe1ff */
[----:B------:R-:W-:Y:S02]  /*c2b0*/  IMAD.U32 R5, RZ, RZ, UR5 ;  /* 0x00000005ff057e24 */ /* 0x000fe4000f8e00ff */
[----:B------:R-:W-:Y:S01]  /*c2c0*/  IMAD R0, R0, c[0x0][0x4e8], R3 ;  /* 0x00013a0000007a24 */ /* 0x000fe200078e0203 */
[----:B------:R-:W-:Y:S02]  /*c2d0*/  SHF.R.S32.HI R3, RZ, 0x1f, R2 ;  /* 0x0000001fff037819 */ /* 0x000fe40000011402 */
[----:B------:R-:W-:Y:S02]  /*c2e0*/  IADD3 R2, P0, R2, UR16, RZ ;  /* 0x0000001002027c10 */ /* 0x000fe4000ff1e0ff */
[----:B------:R-:W-:Y:S02]  /*c2f0*/  SHF.R.S32.HI R4, RZ, 0x1f, R0 ;  /* 0x0000001fff047819 */ /* 0x000fe40000011400 */
[----:B------:R-:W-:-:S03]  /*c300*/  IADD3.X R3, R3, UR17, R5, P0, !PT ;  /* 0x0000001103037c10 */ /* 0x000fc600087fe405 */
[----:B------:R-:W-:Y:S02]  /*c310*/  IMAD R4, R4, c[0x0][0x488], RZ ;  /* 0x0001220004047a24 */ /* 0x000fe400078e02ff */
[----:B------:R-:W-:-:S04]  /*c320*/  IMAD.WIDE.U32 R2, R0, c[0x0][0x488], R2 ;  /* 0x0001220000027a25 */ /* 0x000fc800078e0002 */
[----:B------:R-:W-:-:S05]  /*c330*/  IMAD R4, R0, c[0x0][0x48c], R4 ;  /* 0x0001230000047a24 */ /* 0x000fca00078e0204 */
[----:B------:R-:W-:Y:S02]  /*c340*/  IADD3 R0, R3, R4, RZ ;  /* 0x0000000403007210 */ /* 0x000fe40007ffe0ff */
[----:B------:R-:W-:-:S04]  /*c350*/  LEA R4, P0, R2, c[0x0][0x450], 0x2 ;  /* 0x0001140002047a11 */ /* 0x000fc800078010ff */
[----:B------:R-:W-:Y:S01]  /*c360*/  LEA.HI.X R5, R2, c[0x0][0x454], R0, 0x2, P0 ;  /* 0x0001150002057a11 */ /* 0x000fe200000f1400 */
[----:B------:R-:W-:-:S05]  /*c370*/  IMAD.MOV.U32 R0, RZ, RZ, -0x800000 ;  /* 0xff800000ff007424 */ /* 0x000fca00078e00ff */
[----:B------:R1:W-:Y:S03]  /*c380*/  STG.E [R4.64], R0 ;  /* 0x0000000004007986 */ /* 0x0003e6000c10190c */
.L_x_40:
[----:B------:R-:W-:Y:S05]  /*c390*/  BSYNC B0 ;  /* 0x0000000000007941 */ /* 0x000fea0003800000 */
.L_x_39:
[----:B------:R-:W2:Y:S01]  /*c3a0*/  S2R R14, SR_CTAID.X ;  /* 0x00000000000e7919 */ /* 0x000ea20000002500 */
[----:B-1----:R-:W-:Y:S01]  /*c3b0*/  SHF.R.S32.HI R0, RZ, 0x1f, R8 ;  /* 0x0000001fff007819 */ /* 0x002fe20000011408 */
[----:B------:R-:W-:Y:S01]  /*c3c0*/  IMAD.MOV.U32 R3, RZ, RZ, c[0x0][0x4e8] ;  /* 0x00013a00ff037624 */ /* 0x000fe200078e00ff */
[----:B------:R-:W-:Y:S01]  /*c3d0*/  ULDC.64 UR4, c[0x0][0x3a0] ;  /* 0x0000e80000047ab9 */ /* 0x000fe20000000a00 */
[----:B-----5:R-:W-:Y:S01]  /*c3e0*/  IMAD R16, R9, c[0x0][0x4e8], RZ ;  /* 0x00013a0009107a24 */ /* 0x020fe200078e02ff */
[----:B------:R-:W-:Y:S01]  /*c3f0*/  LEA.HI R0, R0, R8, RZ, 0x3 ;  /* 0x0000000800007211 */ /* 0x000fe200078f18ff */
[----:B------:R-:W-:Y:S01]  /*c400*/  UIMAD UR7, UR15, UR4, URZ ;  /* 0x000000040f0772a4 */ /* 0x000fe2000f8e023f */
[----:B------:R-:W-:Y:S01]  /*c410*/  ISETP.NE.AND P0, PT, R3, 0x1, PT ;  /* 0x000000010300780c */ /* 0x000fe20003f05270 */
[----:B------:R-:W-:Y:S01]  /*c420*/  UIMAD.WIDE.U32 UR16, UR14, UR4, URZ ;  /* 0x000000040e1072a5 */ /* 0x000fe2000f8e003f */
[----:B------:R-:W-:Y:S01]  /*c430*/  LOP3.LUT R2, R0, 0xfffffff8, RZ, 0xc0, !PT ;  /* 0xfffffff800027812 */ /* 0x000fe200078ec0ff */
[----:B------:R-:W-:Y:S01]  /*c440*/  UIMAD UR7, UR14, UR5, UR7 ;  /* 0x000000050e0772a4 */ /* 0x000fe2000f8e0207 */
[----:B------:R-:W-:Y:S01]  /*c450*/  SHF.R.S32.HI R7, RZ, 0x3, R0 ;  /* 0x00000003ff077819 */ /* 0x000fe20000011400 */
[----:B------:R-:W-:Y:S01]  /*c460*/  BSSY B0, `(.L_x_41) ;  /* 0x0000041000007945 */ /* 0x000fe20003800000 */
[----:B------:R-:W-:Y:S01]  /*c470*/  ULDC.64 UR4, c[0x0][0x3e8] ;  /* 0x0000fa0000047ab9 */ /* 0x000fe20000000a00 */
[----:B------:R-:W-:Y:S01]  /*c480*/  IMAD.IADD R8, R8, 0x1, -R2 ;  /* 0x0000000108087824 */ /* 0x000fe200078e0a02 */
[----:B------:R-:W-:-:S02]  /*c490*/  UIADD3 UR17, UR17, UR7, URZ ;  /* 0x0000000711117290 */ /* 0x000fc4000fffe03f */
[----:B------:R-:W-:Y:S02]  /*c4a0*/  UIMAD UR7, UR8, UR4, URZ ;  /* 0x00000004080772a4 */ /* 0x000fe4000f8e023f */
[----:B------:R-:W-:Y:S01]  /*c4b0*/  LEA R0, R8, R7, 0x5 ;  /* 0x0000000708007211 */ /* 0x000fe200078e28ff */
[----:B------:R-:W-:Y:S02]  /*c4c0*/  UIMAD.WIDE.U32 UR16, UR9, UR4, UR16 ;  /* 0x00000004091072a5 */ /* 0x000fe4000f8e0010 */
[----:B------:R-:W-:Y:S02]  /*c4d0*/  UIMAD UR7, UR9, UR5, UR7 ;  /* 0x00000005090772a4 */ /* 0x000fe4000f8e0207 */
[C---:B--2---:R-:W-:Y:S01]  /*c4e0*/  IMAD R0, R14.reuse, 0x80, R0 ;  /* 0x000000800e007824 */ /* 0x044fe200078e0200 */
[----:B------:R-:W-:Y:S01]  /*c4f0*/  ULDC.64 UR4, c[0x0][0x3f0] ;  /* 0x0000fc0000047ab9 */ /* 0x000fe20000000a00 */
[----:B------:R-:W-:Y:S01]  /*c500*/  IMAD R14, R14, 0x80, R7 ;  /* 0x000000800e0e7824 */ /* 0x000fe200078e0207 */
[----:B------:R-:W-:Y:S01]  /*c510*/  UIMAD UR6, UR6, UR4, URZ ;  /* 0x00000004060672a4 */ /* 0x000fe2000f8e023f */
[----:B------:R-:W-:Y:S01]  /*c520*/  @P0 IMAD.HI.U32 R2, R0, c[0x0][0x4ec], RZ ;  /* 0x00013b0000020a27 */ /* 0x000fe200078e00ff */
[----:B------:R-:W-:-:S02]  /*c530*/  UIADD3 UR17, UR7, UR17, URZ ;  /* 0x0000001107117290 */ /* 0x000fc4000fffe03f */
[----:B------:R-:W-:Y:S01]  /*c540*/  UIMAD UR5, UR11, UR5, UR6 ;  /* 0x000000050b0572a4 */ /* 0x000fe2000f8e0206 */
[----:B------:R-:W-:Y:S01]  /*c550*/  IMAD.MOV.U32 R4, RZ, RZ, R0 ;  /* 0x000000ffff047224 */ /* 0x000fe200078e0000 */
[----:B------:R-:W-:Y:S01]  /*c560*/  @P0 SHF.R.U32.HI R4, RZ, c[0x0][0x4f0], R2 ;  /* 0x00013c00ff040a19 */ /* 0x000fe20000011602 */
[----:B------:R-:W-:-:S03]  /*c570*/  UIMAD.WIDE.U32 UR16, UR11, UR4, UR16 ;  /* 0x000000040b1072a5 */ /* 0x000fc6000f8e0010 */
[----:B------:R-:W-:Y:S01]  /*c580*/  IADD3 R2, -R4, RZ, RZ ;  /* 0x000000ff04027210 */ /* 0x000fe20007ffe1ff */
[----:B------:R-:W-:Y:S01]  /*c590*/  UIADD3 UR5, UR17, UR5, URZ ;  /* 0x0000000511057290 */ /* 0x000fe2000fffe03f */
[----:B------:R-:W-:-:S03]  /*c5a0*/  SHF.R.S32.HI R3, RZ, 0x1f, R4 ;  /* 0x0000001fff037819 */ /* 0x000fc60000011404 */
[----:B------:R-:W-:Y:S02]  /*c5b0*/  IMAD R5, R2, c[0x0][0x4e8], R0 ;  /* 0x00013a0002057a24 */ /* 0x000fe400078e0200 */
[----:B------:R-:W-:Y:S02]  /*c5c0*/  IMAD R0, R3, c[0x0][0x3e0], RZ ;  /* 0x0000f80003007a24 */ /* 0x000fe400078e02ff */
[----:B------:R-:W-:Y:S01]  /*c5d0*/  IMAD.U32 R3, RZ, RZ, UR17 ;  /* 0x00000011ff037e24 */ /* 0x000fe2000f8e00ff */
[----:B------:R-:W-:Y:S01]  /*c5e0*/  MOV R3, UR5 ;  /* 0x0000000500037c02 */ /* 0x000fe20008000f00 */
[----:B------:R-:W-:Y:S02]  /*c5f0*/  IMAD.U32 R2, RZ, RZ, UR16 ;  /* 0x00000010ff027e24 */ /* 0x000fe4000f8e00ff */
[C---:B------:R-:W-:Y:S01]  /*c600*/  IMAD R6, R4.reuse, c[0x0][0x3e4], R0 ;  /* 0x0000f90004067a24 */ /* 0x040fe200078e0200 */
[----:B------:R-:W-:Y:S01]  /*c610*/  SHF.R.S32.HI R0, RZ, 0x1f, R5 ;  /* 0x0000001fff007819 */ /* 0x000fe20000011405 */
[----:B------:R-:W-:-:S04]  /*c620*/  IMAD.WIDE.U32 R2, R4, c[0x0][0x3e0], R2 ;  /* 0x0000f80004027a25 */ /* 0x000fc800078e0002 */
[----:B------:R-:W-:Y:S02]  /*c630*/  IMAD R0, R0, c[0x0][0x3d8], RZ ;  /* 0x0000f60000007a24 */ /* 0x000fe400078e02ff */
[----:B------:R-:W-:Y:S02]  /*c640*/  IMAD.IADD R3, R3, 0x1, R6 ;  /* 0x0000000103037824 */ /* 0x000fe400078e0206 */
[C---:B------:R-:W-:Y:S02]  /*c650*/  IMAD R0, R5.reuse, c[0x0][0x3dc], R0 ;  /* 0x0000f70005007a24 */ /* 0x040fe400078e0200 */
[----:B------:R-:W-:-:S05]  /*c660*/  IMAD.WIDE.U32 R2, R5, c[0x0][0x3d8], R2 ;  /* 0x0000f60005027a25 */ /* 0x000fca00078e0002 */
[----:B------:R-:W-:Y:S02]  /*c670*/  IADD3 R0, R3, R0, RZ ;  /* 0x0000000003007210 */ /* 0x000fe40007ffe0ff */
[----:B------:R-:W-:-:S04]  /*c680*/  LEA R17, P0, R2, c[0x0][0x380], 0x1 ;  /* 0x0000e00002117a11 */ /* 0x000fc800078008ff */
[----:B------:R-:W-:Y:S02]  /*c690*/  LEA.HI.X R15, R2, c[0x0][0x384], R0, 0x1, P0 ;  /* 0x0000e100020f7a11 */ /* 0x000fe400000f0c00 */
[----:B------:R-:W-:Y:S01]  /*c6a0*/  ISETP.GE.AND P0, PT, R14, R16, PT ;  /* 0x000000100e00720c */ /* 0x000fe20003f06270 */
[----:B------:R1:W2:Y:S01]  /*c6b0*/  SHFL.IDX PT, R2, R17, RZ, 0x181f ;  /* 0x00181fff11027589 */ /* 0x0002a200000e0000 */
[----:B------:R-:W-:-:S03]  /*c6c0*/  SHF.L.U32 R0, R8, 0x3, RZ ;  /* 0x0000000308007819 */ /* 0x000fc600000006ff */
[----:B------:R1:W3:Y:S01]  /*c6d0*/  SHFL.IDX PT, R3, R15, RZ, 0x181f ;  /* 0x00181fff0f037589 */ /* 0x0002e200000e0000 */
[C---:B------:R-:W-:Y:S02]  /*c6e0*/  IADD3 R11, R0.reuse, 0x40, RZ ;  /* 0x00000040000b7810 */ /* 0x040fe40007ffe0ff */
[C---:B------:R-:W-:Y:S02]  /*c6f0*/  IADD3 R12, R0.reuse, 0x80, RZ ;  /* 0x00000080000c7810 */ /* 0x040fe40007ffe0ff */
[----:B------:R-:W-:-:S03]  /*c700*/  IADD3 R13, R0, 0xc0, RZ ;  /* 0x000000c0000d7810 */ /* 0x000fc60007ffe0ff */
[----:B------:R-:W-:Y:S05]  /*c710*/  @P0 BRA `(.L_x_42) ;  /* 0x0000015000000947 */ /* 0x000fea0003800000 */
[----:B------:R-:W-:Y:S02]  /*c720*/  ISETP.GE.AND P2, PT, R11, c[0x0][0x3c8], PT ;  /* 0x0000f2000b007a0c */ /* 0x000fe40003f46270 */
[----:B------:R-:W-:Y:S02]  /*c730*/  ISETP.GE.AND P1, PT, R12, c[0x0][0x3c8], PT ;  /* 0x0000f2000c007a0c */ /* 0x000fe40003f26270 */
[----:B------:R-:W-:Y:S02]  /*c740*/  ISETP.GE.AND P0, PT, R13, c[0x0][0x3c8], PT ;  /* 0x0000f2000d007a0c */ /* 0x000fe40003f06270 */
        /* <DEDUP_REMOVED lines=9> */
[----:B------:R2:W-:Y:S01]  /*c7e0*/  @!P3 ST.E.128 [R8.64], RZ ;  /* 0x000000ff0800b985 */ /* 0x0005e2000c101d0c */
[----:B------:R-:W-:Y:S02]  /*c7f0*/  @!P1 LOP3.LUT R5, R5, 0xfffffff8, RZ, 0xc0, !PT ;  /* 0xfffffff805059812 */ /* 0x000fe400078ec0ff */
[----:B------:R-:W-:Y:S01]  /*c800*/  @!P0 LOP3.LUT R10, R4, 0xfffffff8, RZ, 0xc0, !PT ;  /* 0xfffffff8040a8812 */ /* 0x000fe200078ec0ff */
[----:B------:R-:W-:-:S04]  /*c810*/  @!P2 IMAD.WIDE R6, R6, 0x2, R2 ;  /* 0x000000020606a825 */ /* 0x000fc800078e0202 */
[--C-:B------:R-:W-:Y:S01]  /*c820*/  @!P1 IMAD.WIDE R4, R5, 0x2, R2.reuse ;  /* 0x0000000205049825 */ /* 0x100fe200078e0202 */
[----:B------:R2:W-:Y:S03]  /*c830*/  @!P2 ST.E.128 [R6.64], RZ ;  /* 0x000000ff0600a985 */ /* 0x0005e6000c101d0c */
[----:B------:R-:W-:Y:S01]  /*c840*/  @!P0 IMAD.WIDE R2, R10, 0x2, R2 ;  /* 0x000000020a028825 */ /* 0x000fe200078e0202 */
[----:B------:R2:W-:Y:S04]  /*c850*/  @!P1 ST.E.128 [R4.64], RZ ;  /* 0x000000ff04009985 */ /* 0x0005e8000c101d0c */
[----:B------:R2:W-:Y:S02]  /*c860*/  @!P0 ST.E.128 [R2.64], RZ ;  /* 0x000000ff02008985 */ /* 0x0005e4000c101d0c */
.L_x_42:
[----:B------:R-:W-:Y:S05]  /*c870*/  BSYNC B0 ;  /* 0x0000000000007941 */ /* 0x000fea0003800000 */
.L_x_41:
[----:B--2---:R-:W-:Y:S01]  /*c880*/  IADD3 R4, R14, 0x20, RZ ;  /* 0x000000200e047810 */ /* 0x004fe20007ffe0ff */
[----:B---3--:R2:W3:Y:S01]  /*c890*/  SHFL.IDX PT, R3, R15, 0x1, 0x181f ;  /* 0x00381f000f037f89 */ /* 0x0084e200000e0000 */
[----:B------:R-:W-:Y:S02]  /*c8a0*/  BSSY B0, `(.L_x_43) ;  /* 0x0000019000007945 */ /* 0x000fe40003800000 */
[----:B------:R-:W-:Y:S01]  /*c8b0*/  ISETP.GE.AND P0, PT, R4, R16, PT ;  /* 0x000000100400720c */ /* 0x000fe20003f06270 */
[----:B------:R2:W4:-:S12]  /*c8c0*/  SHFL.IDX PT, R2, R17, 0x1, 0x181f ;  /* 0x00381f0011027f89 */ /* 0x00051800000e0000 */
        /* <DEDUP_REMOVED lines=22> */
.L_x_44:
[----:B------:R-:W-:Y:S05]  /*ca30*/  BSYNC B0 ;  /* 0x0000000000007941 */ /* 0x000fea0003800000 */
.L_x_43:
[----:B---3--:R-:W-:Y:S01]  /*ca40*/  IADD3 R4, R14, 0x40, RZ ;  /* 0x000000400e047810 */ /* 0x008fe20007ffe0ff */
[----:B------:R3:W1:Y:S01]  /*ca50*/  SHFL.IDX PT, R3, R15, 0x2, 0x181f ;  /* 0x00581f000f037f89 */ /* 0x00066200000e0000 */
[----:B------:R-:W-:Y:S02]  /*ca60*/  BSSY B0, `(.L_x_45) ;  /* 0x0000019000007945 */ /* 0x000fe40003800000 */
[----:B------:R-:W-:Y:S01]  /*ca70*/  ISETP.GE.AND P0, PT, R4, R16, PT ;  /* 0x000000100400720c */ /* 0x000fe20003f06270 */
[----:B----4-:R3:W4:-:S12]  /*ca80*/  SHFL.IDX PT, R2, R17, 0x2, 0x181f ;  /* 0x00581f0011027f89 */ /* 0x01071800000e0000 */
        /* <DEDUP_REMOVED lines=9> */
[----:B-1--4-:R-:W-:Y:S01]  /*cb20*/  @!P3 IMAD.WIDE R8, R0, 0x2, R2 ;  /* 0x000000020008b825 */ /* 0x012fe200078e0202 */
        /* <DEDUP_REMOVED lines=12> */
.L_x_46:
[----:B------:R-:W-:Y:S05]  /*cbf0*/  BSYNC B0 ;  /* 0x0000000000007941 */ /* 0x000fea0003800000 */
.L_x_45:
[----:B-1----:R-:W-:Y:S01]  /*cc00*/  IADD3 R4, R14, 0x60, RZ ;  /* 0x000000600e047810 */ /* 0x002fe20007ffe0ff */
[----:B------:R1:W2:Y:S03]  /*cc10*/  SHFL.IDX PT, R3, R15, 0x3, 0x181f ;  /* 0x00781f000f037f89 */ /* 0x0002a600000e0000 */
[----:B------:R-:W-:Y:S01]  /*cc20*/  ISETP.GE.AND P0, PT, R4, R16, PT ;  /* 0x000000100400720c */ /* 0x000fe20003f06270 */
[----:B----4-:R1:W4:-:S12]  /*cc30*/  SHFL.IDX PT, R2, R17, 0x3, 0x181f ;  /* 0x00781f0011027f89 */ /* 0x01031800000e0000 */
[----:B------:R-:W-:Y:S05]  /*cc40*/  @P0 EXIT ;  /* 0x000000000000094d */ /* 0x000fea0003800000 */
[----:B------:R-:W-:Y:S02]  /*cc50*/  ISETP.GE.AND P1, PT, R11, c[0x0][0x3c8], PT ;  /* 0x0000f2000b007a0c */ /* 0x000fe40003f26270 */
[----:B------:R-:W-:Y:S02]  /*cc60*/  ISETP.GE.AND P0, PT, R12, c[0x0][0x3c8], PT ;  /* 0x0000f2000c007a0c */ /* 0x000fe40003f06270 */
[----:B------:R-:W-:-:S09]  /*cc70*/  ISETP.GE.AND P2, PT, R0, c[0x0][0x3c8], PT ;  /* 0x0000f20000007a0c */ /* 0x000fd20003f46270 */
[----:B------:R-:W-:Y:S02]  /*cc80*/  @!P1 SHF.R.S32.HI R5, RZ, 0x1f, R11 ;  /* 0x0000001fff059819 */ /* 0x000fe4000001140b */
[----:B------:R-:W-:Y:S02]  /*cc90*/  @!P0 SHF.R.S32.HI R4, RZ, 0x1f, R12 ;  /* 0x0000001fff048819 */ /* 0x000fe4000001140c */
[----:B------:R-:W-:Y:S01]  /*cca0*/  @!P1 LEA.HI R5, R5, R11, RZ, 0x3 ;  /* 0x0000000b05059211 */ /* 0x000fe200078f18ff */
[--C-:B--2-4-:R-:W-:Y:S01]  /*ccb0*/  @!P2 IMAD.WIDE R8, R0, 0x2, R2.reuse ;  /* 0x000000020008a825 */ /* 0x114fe200078e0202 */
[----:B------:R-:W-:Y:S02]  /*ccc0*/  @!P0 LEA.HI R4, R4, R12, RZ, 0x3 ;  /* 0x0000000c04048211 */ /* 0x000fe400078f18ff */
[----:B------:R-:W-:Y:S02]  /*ccd0*/  @!P1 LOP3.LUT R5, R5, 0xfffffff8, RZ, 0xc0, !PT ;  /* 0xfffffff805059812 */ /* 0x000fe400078ec0ff */
[----:B------:R-:W-:Y:S01]  /*cce0*/  @!P0 LOP3.LUT R4, R4, 0xfffffff8, RZ, 0xc0, !PT ;  /* 0xfffffff804048812 */ /* 0x000fe200078ec0ff */
[----:B------:R2:W-:Y:S02]  /*ccf0*/  @!P2 ST.E.128 [R8.64], RZ ;  /* 0x000000ff0800a985 */ /* 0x0005e4000c101d0c */
[----:B------:R-:W-:-:S04]  /*cd00*/  @!P1 IMAD.WIDE R6, R5, 0x2, R2 ;  /* 0x0000000205069825 */ /* 0x000fc800078e0202 */
[----:B------:R-:W-:Y:S01]  /*cd10*/  @!P0 IMAD.WIDE R4, R4, 0x2, R2 ;  /* 0x0000000204048825 */ /* 0x000fe200078e0202 */
[----:B------:R2:W-:Y:S04]  /*cd20*/  @!P1 ST.E.128 [R6.64], RZ ;  /* 0x000000ff06009985 */ /* 0x0005e8000c101d0c */
[----:B------:R2:W-:Y:S01]  /*cd30*/  @!P0 ST.E.128 [R4.64], RZ ;  /* 0x000000ff04008985 */ /* 0x0005e2000c101d0c */
[----:B------:R-:W-:-:S13]  /*cd40*/  ISETP.GE.AND P0, PT, R13, c[0x0][0x3c8], PT ;  /* 0x0000f2000d007a0c */ /* 0x000fda0003f06270 */
[----:B------:R-:W-:Y:S05]  /*cd50*/  @P0 EXIT ;  /* 0x000000000000094d */ /* 0x000fea0003800000 */
[----:B------:R-:W-:-:S04]  /*cd60*/  SHF.R.S32.HI R0, RZ, 0x1f, R13 ;  /* 0x0000001fff007819 */ /* 0x000fc8000001140d */
[----:B------:R-:W-:-:S04]  /*cd70*/  LEA.HI R0, R0, R13, RZ, 0x3 ;  /* 0x0000000d00007211 */ /* 0x000fc800078f18ff */
[----:B------:R-:W-:-:S05]  /*cd80*/  LOP3.LUT R0, R0, 0xfffffff8, RZ, 0xc0, !PT ;  /* 0xfffffff800007812 */ /* 0x000fca00078ec0ff */
[----:B------:R-:W-:-:S05]  /*cd90*/  IMAD.WIDE R2, R0, 0x2, R2 ;  /* 0x0000000200027825 */ /* 0x000fca00078e0202 */
[----:B------:R-:W-:Y:S01]  /*cda0*/  ST.E.128 [R2.64], RZ ;  /* 0x000000ff02007985 */ /* 0x000fe2000c101d0c */
[----:B------:R-:W-:Y:S05]  /*cdb0*/  EXIT ;  /* 0x000000000000794d */ /* 0x000fea0003800000 */
.L_x_47:
        /* <DEDUP_REMOVED lines=12> */
.L_x_3628:


//--------------------- .text._ZN7cutlass13device_kernelIN5flash19enable_sm80_to_sm89INS1_16FlashAttnFwdSm80INS1_25CollectiveMainloopFwdSm80ILi8ELi1ELb0EN4cute5tupleIJNS5_1CILi128EEENS7_ILi32EEENS7_ILi256EEEEEELi256ENS_10bfloat16_tEfNS_4arch4Sm80ELb0ELb0ELb1ELb1ELb1ELb1ELb1ELb0EEENS1_21CollectiveEpilogueFwdINS6_IJS8_SA_S9_EEENS6_IJNS7_ILi1EEESI_SI_EEESC_SE_Li256ELb1ELb1ELb0ELb0EEENS1_19SingleTileSchedulerILb1ELb0ELb1ELi128EEEEEEEEEvNT_6ParamsE --------------------------
	.section	.text._ZN7cutlass13device_kernelIN5flash19enable_sm80_to_sm89INS1_16FlashAttnFwdSm80INS1_25CollectiveMainloopFwdSm80ILi8ELi1ELb0EN4cute5tupleIJNS5_1CILi128EEENS7_ILi32EEENS7_ILi256EEEEEELi256ENS_10bfloat16_tEfNS_4arch4Sm80ELb0ELb0ELb1ELb1ELb1ELb1ELb1ELb0EEENS1_21CollectiveEpilogueFwdINS6_IJS8_SA_S9_EEENS6_IJNS7_ILi1EEESI_SI_EEESC_SE_Li256ELb1ELb1ELb0ELb0EEENS1_19SingleTileSchedulerILb1ELb0ELb1ELi128EEEEEEEEEvNT_6ParamsE,"ax",@progbits
	.sectioninfo	@"SHI_REGISTERS=248"
	.align	128
.text._ZN7cutlass13device_kernelIN5flash19enable_sm80_to_sm89INS1_16FlashAttnFwdSm80INS1_25CollectiveMainloopFwdSm80ILi8ELi1ELb0EN4cute5tupleIJNS5_1CILi128EEENS7_ILi32EEENS7_ILi256EEEEEELi256ENS_10bfloat16_tEfNS_4arch4Sm80ELb0ELb0ELb1ELb1ELb1ELb1ELb1ELb0EEENS1_21CollectiveEpilogueFwdINS6_IJS8_SA_S9_EEENS6_IJNS7_ILi1EEESI_SI_EEESC_SE_Li256ELb1ELb1ELb0ELb0EEENS1_19SingleTileSchedulerILb1ELb0ELb1ELi128EEEEEEEEEvNT_6ParamsE:
        .type           _ZN7cutlass13device_kernelIN5flash19enable_sm80_to_sm89INS1_16FlashAttnFwdSm80INS1_25CollectiveMainloopFwdSm80ILi8ELi1ELb0EN4cute5tupleIJNS5_1CILi128EEENS7_ILi32EEENS7_ILi256EEEEEELi256ENS_10bfloat16_tEfNS_4arch4Sm80ELb0ELb0ELb1ELb1ELb1ELb1ELb1ELb0EEENS1_21CollectiveEpilogueFwdINS6_IJS8_SA_S9_EEENS6_IJNS7_ILi1EEESI_SI_EEESC_SE_Li256ELb1ELb1ELb0ELb0EEENS1_19SingleTileSchedulerILb1ELb0ELb1ELi128EEEEEEEEEvNT_6ParamsE,@function
        .size           _ZN7cutlass13device_kernelIN5flash19enable_sm80_to_sm89INS1_16FlashAttnFwdSm80INS1_25CollectiveMainloopFwdSm80ILi8ELi1ELb0EN4cute5tupleIJNS5_1CILi128EEENS7_ILi32EEENS7_ILi256EEEEEELi256ENS_10bfloat16_tEfNS_4arch4Sm80ELb0ELb0ELb1ELb1ELb1ELb1ELb1ELb0EEENS1_21CollectiveEpilogueFwdINS6_IJS8_SA_S9_EEENS6_IJNS7_ILi1EEESI_SI_EEESC_SE_Li256ELb1ELb1ELb0ELb0EEENS1_19SingleTileSchedulerILb1ELb0ELb1ELi128EEEEEEEEEvNT_6ParamsE,(.L_x_3629 - _ZN7cutlass13device_kernelIN5flash19enable_sm80_to_sm89INS1_16FlashAttnFwdSm80INS1_25CollectiveMainloopFwdSm80ILi8ELi1ELb0EN4cute5tupleIJNS5_1CILi128EEENS7_ILi32EEENS7_ILi256EEEEEELi256ENS_10bfloat16_tEfNS_4arch4Sm80ELb0ELb0ELb1ELb1ELb1ELb1ELb1ELb0EEENS1_21CollectiveEpilogueFwdINS6_IJS8_SA_S9_EEENS6_IJNS7_ILi1EEESI_SI_EEESC_SE_Li256ELb1ELb1ELb0ELb0EEENS1_19SingleTileSchedulerILb1ELb0ELb1ELi128EEEEEEEEEvNT_6ParamsE)
        .other          _ZN7cutlass13device_kernelIN5flash19enable_sm80_to_sm89INS1_16FlashAttnFwdSm80INS1_25CollectiveMainloopFwdSm80ILi8ELi1ELb0EN4cute5tupleIJNS5_1CILi128EEENS7_ILi32EEENS7_ILi256EEEEEELi256ENS_10bfloat16_tEfNS_4arch4Sm80ELb0ELb0ELb1ELb1ELb1ELb1ELb1ELb0EEENS1_21CollectiveEpilogueFwdINS6_IJS8_SA_S9_EEENS6_IJNS7_ILi1EEESI_SI_EEESC_SE_Li256ELb1ELb1ELb0ELb0EEENS1_19SingleTileSchedulerILb1ELb0ELb1ELi128EEEEEEEEEvNT_6ParamsE,@"STO_CUDA_ENTRY STV_DEFAULT"
_ZN7cutlass13device_kernelIN5flash19enable_sm80_to_sm89INS1_16FlashAttnFwdSm80INS1_25CollectiveMainloopFwdSm80ILi8ELi1ELb0EN4cute5tupleIJNS5_1CILi128EEENS7_ILi32EEENS7_ILi256EEEEEELi256ENS_10bfloat16_tEfNS_4arch4Sm80ELb0ELb0ELb1ELb1ELb1ELb1ELb1ELb0EEENS1_21CollectiveEpilogueFwdINS6_IJS8_SA_S9_EEENS6_IJNS7_ILi1EEESI_SI_EEESC_SE_Li256ELb1ELb1ELb0ELb0EEENS1_19SingleTileSchedulerILb1ELb0ELb1ELi128EEEEEEEEEvNT_6ParamsE:
[----:B------:R-:W-:Y:S02]  /*0000*/  MOV R1, c[0x0][0x28] ;  /* 0x00000a0000017a02 */ /* 0x000fe40000000f00 */
[----:B------:R-:W1:Y:S01]  /*0010*/  S2R R66, SR_TID.X ;  /* 0x0000000000427919 */ /* 0x000e620000002100 */
[----:B------:R-:W2:Y:S01]  /*0020*/  S2UR UR20, SR_CTAID.Z ;  /* 0x00000000001479c3 */ /* 0x000ea20000002700 */
[----:B------:R-:W-:Y:S02]  /*0030*/  UMOV UR6, 0x4 ;  /* 0x0000000400067882 */ /* 0x000fe40000000000 */
[----:B------:R-:W-:Y:S02]  /*0040*/  ULDC.64 UR4, c[0x0][0x568] ;  /* 0x00015a0000047ab9 */ /* 0x000fe40000000a00 */
[----:B------:R-:W-:-:S03]  /*0050*/  ULDC.64 UR22, c[0x0][0x118] ;  /* 0x0000460000167ab9 */ /* 0x000fc60000000a00 */
[----:B------:R-:W3:Y:S01]  /*0060*/  S2UR UR14, SR_CTAID.X ;  /* 0x00000000000e79c3 */ /* 0x000ee20000002500 */
[----:B-1----:R-:W-:Y:S01]  /*0070*/  SHF.R.U32.HI R0, RZ, 0x5, R66 ;  /* 0x00000005ff007819 */ /* 0x002fe20000011642 */
[----:B--2---:R-:W-:-:S05]  /*0080*/  UIMAD.WIDE UR4, UR20, UR6, UR4 ;  /* 0x00000006140472a5 */ /* 0x004fca000f8e0204 */
[----:B------:R-:W1:Y:S02]  /*0090*/  SHFL.IDX PT, R0, R0, RZ, 0x1f ;  /* 0x00001fff00007589 */ /* 0x000e6400000e0000 */
[----:B-1----:R-:W-:-:S13]  /*00a0*/  ISETP.NE.AND P0, PT, R0, RZ, PT ;  /* 0x000000ff0000720c */ /* 0x002fda0003f05270 */
[----:B------:R-:W-:Y:S05]  /*00b0*/  @!P0 BRA `(.L_x_48) ;  /* 0x000001c000008947 */ /* 0x000fea0003800000 */
[----:B---3--:R-:W-:-:S04]  /*00c0*/  ISETP.NE.U32.AND P0, PT, RZ, c[0x0][0x568], PT ;  /* 0x00015a00ff007a0c */ /* 0x008fc80003f05070 */
[----:B------:R-:W-:-:S13]  /*00d0*/  ISETP.NE.AND.EX P0, PT, RZ, c[0x0][0x56c], PT, P0 ;  /* 0x00015b00ff007a0c */ /* 0x000fda0003f05300 */
[----:B------:R-:W-:Y:S05]  /*00e0*/  @!P0 BRA `(.L_x_49) ;  /* 0x0000005000008947 */ /* 0x000fea0003800000 */
[----:B------:R-:W-:Y:S02]  /*00f0*/  MOV R2, UR4 ;  /* 0x0000000400027c02 */ /* 0x000fe40008000f00 */
[----:B------:R-:W-:-:S05]  /*0100*/  MOV R3, UR5 ;  /* 0x0000000500037c02 */ /* 0x000fca0008000f00 */
[----:B------:R-:W2:Y:S02]  /*0110*/  LDG.E R2, [R2.64] ;  /* 0x0000001602027981 */ /* 0x000ea4000c1e1900 */
[----:B--2---:R1:W2:Y:S02]  /*0120*/  R2UR UR7, R2 ;  /* 0x00000000020773c2 */ /* 0x0042a400000e0000 */
[----:B-12---:R-:W-:Y:S05]  /*0130*/  BRA `(.L_x_50) ;  /* 0x000000e000007947 */ /* 0x006fea0003800000 */
.L_x_49:
        /* <DEDUP_REMOVED lines=11> */
[----:B-1----:R-:W-:Y:S01]  /*01f0*/  UIADD3 UR7, -UR4, UR7, URZ ;  /* 0x0000000704077290 */ /* 0x002fe2000fffe13f */
[----:B------:R-:W-:Y:S05]  /*0200*/  BRA `(.L_x_50) ;  /* 0x0000001000007947 */ /* 0x000fea0003800000 */
.L_x_51:
[----:B------:R-:W-:Y:S02]  /*0210*/  ULDC UR7, c[0x0][0x54c] ;  /* 0x0001530000077ab9 */ /* 0x000fe40000000800 */
.L_x_50:
[----:B------:R-:W-:Y:S02]  /*0220*/  ULDC UR4, c[0x0][0x548] ;  /* 0x0001520000047ab9 */ /* 0x000fe40000000800 */
[----:B------:R-:W-:-:S02]  /*0230*/  USHF.L.U32 UR5, UR14, 0x7, URZ ;  /* 0x000000070e057899 */ /* 0x000fc4000800063f */
[----:B------:R-:W-:-:S04]  /*0240*/  UIMAD UR4, UR7, UR4, URZ ;  /* 0x00000004070472a4 */ /* 0x000fc8000f8e023f */
[----:B------:R-:W-:-:S04]  /*0250*/  UISETP.GE.AND UP0, UPT, UR5, UR4, UPT ;  /* 0x000000040500728c */ /* 0x000fc8000bf06270 */
[----:B------:R-:W-:Y:S01]  /*0260*/  USEL UR20, UR20, 0xffffffff, !UP0 ;  /* 0xffffffff14147887 */ /* 0x000fe2000c000000 */
[----:B------:R-:W-:Y:S05]  /*0270*/  BRA `(.L_x_52) ;  /* 0x000001b000007947 */ /* 0x000fea0003800000 */
.L_x_48:
        /* <DEDUP_REMOVED lines=8> */
.L_x_53:
        /* <DEDUP_REMOVED lines=13> */
.L_x_55:
[----:B------:R-:W-:Y:S02]  /*03d0*/  ULDC UR7, c[0x0][0x54c] ;  /* 0x0001530000077ab9 */ /* 0x000fe40000000800 */
.L_x_54:
[----:B------:R-:W-:Y:S02]  /*03e0*/  ULDC UR4, c[0x0][0x548] ;  /* 0x0001520000047ab9 */ /* 0x000fe40000000800 */
[----:B------:R-:W-:-:S02]  /*03f0*/  USHF.L.U32 UR5, UR14, 0x7, URZ ;  /* 0x000000070e057899 */ /* 0x000fc4000800063f */
[----:B------:R-:W-:-:S04]  /*0400*/  UIMAD UR4, UR7, UR4, URZ ;  /* 0x00000004070472a4 */ /* 0x000fc8000f8e023f */
[----:B------:R-:W-:-:S04]  /*0410*/  UISETP.GE.AND UP0, UPT, UR5, UR4, UPT ;  /* 0x000000040500728c */ /* 0x000fc8000bf06270 */
[----:B------:R-:W-:-:S06]  /*0420*/  USEL UR20, UR20, 0xffffffff, !UP0 ;  /* 0xffffffff14147887 */ /* 0x000fcc000c000000 */
.L_x_52:
[----:B------:R-:W-:-:S13]  /*0430*/  ISETP.LE.AND P0, PT, RZ, UR20, PT ;  /* 0x00000014ff007c0c */ /* 0x000fda000bf03270 */
[----:B------:R-:W-:Y:S05]  /*0440*/  @!P0 EXIT ;  /* 0x000000000000894d */ /* 0x000fea0003800000 */
[----:B------:R-:W-:Y:S01]  /*0450*/  ULDC.64 UR4, c[0x0][0x360] ;  /* 0x0000d80000047ab9 */ /* 0x000fe20000000a00 */
[----:B------:R-:W-:Y:S01]  /*0460*/  ISETP.NE.U32.AND P3, PT, RZ, c[0x0][0x348], PT ;  /* 0x0000d200ff007a0c */ /* 0x000fe20003f65070 */
[----:B------:R-:W-:Y:S02]  /*0470*/  UISETP.NE.U32.AND UP0, UPT, URZ, UR4, UPT ;  /* 0x000000043f00728c */ /* 0x000fe4000bf05070 */
[----:B------:R-:W-:Y:S01]  /*0480*/  ULDC.64 UR8, c[0x0][0x370] ;  /* 0x0000dc0000087ab9 */ /* 0x000fe20000000a00 */
[----:B------:R-:W-:Y:S01]  /*0490*/  ISETP.NE.AND.EX P3, PT, RZ, c[0x0][0x34c], PT, P3 ;  /* 0x0000d300ff007a0c */ /* 0x000fe20003f65330 */
[----:B------:R-:W-:Y:S02]  /*04a0*/  UISETP.NE.AND.EX UP0, UPT, URZ, UR5, UPT, UP0 ;  /* 0x000000053f00728c */ /* 0x000fe4000bf05300 */
[----:B------:R-:W-:Y:S02]  /*04b0*/  UISETP.NE.U32.AND UP1, UPT, URZ, UR8, UPT ;  /* 0x000000083f00728c */ /* 0x000fe4000bf25070 */
[----:B------:R-:W-:-:S02]  /*04c0*/  ULDC.64 UR4, c[0x0][0x360] ;  /* 0x0000d80000047ab9 */ /* 0x000fc40000000a00 */
[----:B------:R-:W-:Y:S01]  /*04d0*/  UISETP.NE.AND.EX UP1, UPT, URZ, UR9, UPT, UP1 ;  /* 0x000000093f00728c */ /* 0x000fe2000bf25310 */
[----:B------:R-:W-:Y:S01]  /*04e0*/  PLOP3.LUT P1, PT, PT, PT, UP0, 0x80, 0x0 ;  /* 0x000000000000781c */ /* 0x000fe20003f2f008 */
[----:B------:R-:W-:Y:S02]  /*04f0*/  ULDC.64 UR10, c[0x0][0x370] ;  /* 0x0000dc00000a7ab9 */ /* 0x000fe40000000a00 */
[----:B------:R-:W-:Y:S02]  /*0500*/  ULDC.64 UR8, c[0x0][0x348] ;  /* 0x0000d20000087ab9 */ /* 0x000fe40000000a00 */
[----:B------:R-:W-:Y:S01]  /*0510*/  @UP0 UIMAD.WIDE UR4, UR20, UR6, UR4 ;  /* 0x00000006140402a5 */ /* 0x000fe2000f8e0204 */
[----:B------:R-:W-:Y:S01]  /*0520*/  PLOP3.LUT P2, PT, PT, PT, UP1, 0x80, 0x0 ;  /* 0x000000000000781c */ /* 0x000fe20003f4f018 */
[----:B------:R-:W-:Y:S01]  /*0530*/  UIMAD.WIDE UR8, UR20, UR6, UR8 ;  /* 0x00000006140872a5 */ /* 0x000fe2000f8e0208 */
[----:B------:R-:W-:Y:S02]  /*0540*/  ISETP.NE.U32.AND P4, PT, RZ, c[0x0][0x350], PT ;  /* 0x0000d400ff007a0c */ /* 0x000fe40003f85070 */
[----:B------:R-:W-:Y:S01]  /*0550*/  @UP1 UIMAD.WIDE UR10, UR20, UR6, UR10 ;  /* 0x00000006140a12a5 */ /* 0x000fe2000f8e020a */
[----:B------:R-:W-:Y:S01]  /*0560*/  IMAD.U32 R6, RZ, RZ, UR4 ;  /* 0x00000004ff067e24 */ /* 0x000fe2000f8e00ff */
[----:B------:R-:W-:Y:S01]  /*0570*/  MOV R7, UR5 ;  /* 0x0000000500077c02 */ /* 0x000fe20008000f00 */
[----:B------:R-:W-:Y:S01]  /*0580*/  ULDC.64 UR4, c[0x0][0x358] ;  /* 0x0000d60000047ab9 */ /* 0x000fe20000000a00 */
[----:B------:R-:W-:Y:S01]  /*0590*/  IMAD.U32 R10, RZ, RZ, UR8 ;  /* 0x00000008ff0a7e24 */ /* 0x000fe2000f8e00ff */
[----:B------:R-:W-:Y:S01]  /*05a0*/  UISETP.NE.U32.AND UP2, UPT, URZ, UR4, UPT ;  /* 0x000000043f00728c */ /* 0x000fe2000bf45070 */
[----:B------:R-:W-:Y:S01]  /*05b0*/  IMAD.U32 R11, RZ, RZ, UR9 ;  /* 0x00000009ff0b7e24 */ /* 0x000fe2000f8e00ff */
[----:B------:R-:W-:Y:S01]  /*05c0*/  ISETP.NE.AND.EX P4, PT, RZ, c[0x0][0x354], PT, P4 ;  /* 0x0000d500ff007a0c */ /* 0x000fe20003f85340 */
[----:B------:R-:W-:Y:S01]  /*05d0*/  IMAD.U32 R4, RZ, RZ, UR10 ;  /* 0x0000000aff047e24 */ /* 0x000fe2000f8e00ff */
[----:B------:R-:W-:Y:S01]  /*05e0*/  UISETP.NE.AND.EX UP2, UPT, URZ, UR5, UPT, UP2 ;  /* 0x000000053f00728c */ /* 0x000fe2000bf45320 */
[----:B------:R-:W-:Y:S01]  /*05f0*/  IMAD.U32 R5, RZ, RZ, UR11 ;  /* 0x0000000bff057e24 */ /* 0x000fe2000f8e00ff */
[----:B------:R-:W-:Y:S01]  /*0600*/  ULDC.64 UR8, c[0x0][0x350] ;  /* 0x0000d40000087ab9 */ /* 0x000fe20000000a00 */
[----:B------:R1:W2:Y:S01]  /*0610*/  @P1 LDG.E R0, [R6.64] ;  /* 0x0000001606001981 */ /* 0x0002a2000c1e1900 */
[----:B------:R-:W-:-:S02]  /*0620*/  ULDC.64 UR4, c[0x0][0x358] ;  /* 0x0000d60000047ab9 */ /* 0x000fc40000000a00 */
[----:B------:R-:W-:Y:S01]  /*0630*/  PLOP3.LUT P0, PT, PT, PT, UP2, 0x80, 0x0 ;  /* 0x000000000000781c */ /* 0x000fe20003f0f028 */
[----:B------:R-:W-:Y:S01]  /*0640*/  UIMAD.WIDE UR8, UR20, UR6, UR8 ;  /* 0x00000006140872a5 */ /* 0x000fe2000f8e0208 */
[----:B------:R-:W3:Y:S01]  /*0650*/  @P2 LDG.E R4, [R4.64] ;  /* 0x0000001604042981 */ /* 0x000ee2000c1e1900 */
[----:B------:R-:W-:Y:S01]  /*0660*/  UIMAD.WIDE UR4, UR20, UR6, UR4 ;  /* 0x00000006140472a5 */ /* 0x000fe2000f8e0204 */
[----:B------:R-:W-:Y:S01]  /*0670*/  MOV R77, RZ ;  /* 0x000000ff004d7202 */ /* 0x000fe20000000f00 */
[----:B------:R-:W-:Y:S01]  /*0680*/  IMAD.MOV.U32 R2, RZ, RZ, RZ ;  /* 0x000000ffff027224 */ /* 0x000fe200078e00ff */
[----:B------:R-:W4:Y:S01]  /*0690*/  @P3 LDG.E R3, [R10.64] ;  /* 0x000000160a033981 */ /* 0x000f22000c1e1900 */
[----:B------:R-:W-:Y:S01]  /*06a0*/  IMAD.U32 R8, RZ, RZ, UR8 ;  /* 0x00000008ff087e24 */ /* 0x000fe2000f8e00ff */
[----:B------:R-:W-:-:S05]  /*06b0*/  MOV R9, UR9 ;  /* 0x0000000900097c02 */ /* 0x000fca0008000f00 */
[----:B------:R2:W5:Y:S01]  /*06c0*/  @P4 LDG.E R77, [R8.64] ;  /* 0x00000016084d4981 */ /* 0x000562000c1e1900 */
[----:B-1----:R-:W-:Y:S01]  /*06d0*/  IMAD.U32 R6, RZ, RZ, UR4 ;  /* 0x00000004ff067e24 */ /* 0x002fe2000f8e00ff */
[----:B------:R-:W-:-:S05]  /*06e0*/  MOV R7, UR5 ;  /* 0x0000000500077c02 */ /* 0x000fca0008000f00 */
[----:B------:R1:W5:Y:S01]  /*06f0*/  @P0 LDG.E R2, [R6.64] ;  /* 0x0000001606020981 */ /* 0x000362000c1e1900 */
[----:B------:R-:W1:Y:S01]  /*0700*/  S2UR UR13, SR_CTAID.Y ;  /* 0x00000000000d79c3 */ /* 0x000e620000002600 */
[----:B------:R-:W-:Y:S02]  /*0710*/  UMOV UR15, URZ ;  /* 0x0000003f000f7c82 */ /* 0x000fe40008000000 */
[----:B------:R-:W-:Y:S02]  /*0720*/  ULDC UR19, c[0x0][0x168] ;  /* 0x00005a0000137ab9 */ /* 0x000fe40000000800 */
[----:B------:R-:W-:Y:S02]  /*0730*/  UMOV UR16, URZ ;  /* 0x0000003f00107c82 */ /* 0x000fe40008000000 */
[----:B------:R-:W-:Y:S02]  /*0740*/  ULDC UR4, c[0x0][0x2ac] ;  /* 0x0000ab0000047ab9 */ /* 0x000fe40000000800 */
[----:B------:R-:W-:-:S02]  /*0750*/  ULDC UR18, c[0x0][0x1d0] ;  /* 0x0000740000127ab9 */ /* 0x000fc40000000800 */
[----:B------:R-:W-:Y:S02]  /*0760*/  UIMAD UR18, UR4, UR18, URZ ;  /* 0x00000012041272a4 */ /* 0x000fe4000f8e023f */
[----:B------:R-:W-:Y:S02]  /*0770*/  ULDC UR17, c[0x0][0x228] ;  /* 0x00008a0000117ab9 */ /* 0x000fe40000000800 */
[----:B-1----:R-:W-:Y:S01]  /*0780*/  USHF.R.S32.HI UR12, URZ, 0x1f, UR13 ;  /* 0x0000001f3f0c7899 */ /* 0x002fe2000801140d */
[----:B--2---:R1:W2:Y:S08]  /*0790*/  @P1 R2UR UR19, R0 ;  /* 0x00000000001313c2 */ /* 0x0042b000000e0000 */
[----:B---3--:R1:W3:Y:S08]  /*07a0*/  @P2 R2UR UR15, R4 ;  /* 0x00000000040f23c2 */ /* 0x0082f000000e0000 */
[----:B----4-:R1:W4:Y:S01]  /*07b0*/  @P3 R2UR UR16, R3 ;  /* 0x00000000031033c2 */ /* 0x01032200000e0000 */
[----:B------:R-:W-:Y:S05]  /*07c0*/  @P1 BRA `(.L_x_56) ;  /* 0x0000006000001947 */ /* 0x000fea0003800000 */
[----:B------:R-:W-:Y:S05]  /*07d0*/  @!P3 BRA `(.L_x_56) ;  /* 0x000000500000b947 */ /* 0x000fea0003800000 */
[----:B-1--4-:R-:W4:Y:S04]  /*07e0*/  LDG.E R0, [R10.64] ;  /* 0x000000160a007981 */ /* 0x012f28000c1e1900 */
[----:B---3--:R-:W3:Y:S01]  /*07f0*/  LDG.E R3, [R10.64+0x4] ;  /* 0x000004160a037981 */ /* 0x008ee2000c1e1900 */
[----:B--2-4-:R-:W1:Y:S08]  /*0800*/  R2UR UR19, R0 ;  /* 0x00000000001373c2 */ /* 0x014e7000000e0000 */
[----:B---3--:R-:W1:Y:S02]  /*0810*/  R2UR UR4, R3 ;  /* 0x00000000030473c2 */ /* 0x008e6400000e0000 */
[----:B-1----:R-:W-:-:S06]  /*0820*/  UIADD3 UR19, -UR19, UR4, URZ ;  /* 0x0000000413137290 */ /* 0x002fcc000fffe13f */
.L_x_56:
[----:B------:R-:W-:-:S04]  /*0830*/  ISETP.NE.U32.AND P1, PT, RZ, c[0x0][0x368], PT ;  /* 0x0000da00ff007a0c */ /* 0x000fc80003f25070 */
[----:B------:R-:W-:-:S13]  /*0840*/  ISETP.NE.AND.EX P1, PT, RZ, c[0x0][0x36c], PT, P1 ;  /* 0x0000db00ff007a0c */ /* 0x000fda0003f25310 */
[----:B------:R-:W-:Y:S05]  /*0850*/  @!P1 BRA `(.L_x_57) ;  /* 0x0000007000009947 */ /* 0x000fea0003800000 */
[----:B------:R-:W-:Y:S02]  /*0860*/  ULDC.64 UR4, c[0x0][0x368] ;  /* 0x0000da0000047ab9 */ /* 0x000fe40000000a00 */
[----:B------:R-:W-:-:S06]  /*0870*/  UIMAD.WIDE UR4, UR20, UR6, UR4 ;  /* 0x00000006140472a5 */ /* 0x000fcc000f8e0204 */
[----:B-1----:R-:W-:Y:S02]  /*0880*/  MOV R4, UR4 ;  /* 0x0000000400047c02 */ /* 0x002fe40008000f00 */
[----:B------:R-:W-:-:S05]  /*0890*/  MOV R5, UR5 ;  /* 0x0000000500057c02 */ /* 0x000fca0008000f00 */
[----:B----4-:R-:W4:Y:S02]  /*08a0*/  LDG.E R0, [R4.64] ;  /* 0x0000001604007981 */ /* 0x010f24000c1e1900 */
[----:B----4-:R1:W4:Y:S01]  /*08b0*/  R2UR UR18, R0 ;  /* 0x00000000001273c2 */ /* 0x01032200000e0000 */
[----:B------:R-:W-:Y:S05]  /*08c0*/  BRA `(.L_x_58) ;  /* 0x0000006000007947 */ /* 0x000fea0003800000 */
.L_x_57:
[----:B------:R-:W-:Y:S05]  /*08d0*/  @!P4 BRA `(.L_x_58) ;  /* 0x000000500000c947 */ /* 0x000fea0003800000 */
[----:B-1--4-:R-:W4:Y:S04]  /*08e0*/  LDG.E R0, [R8.64] ;  /* 0x0000001608007981 */ /* 0x012f28000c1e1900 */
[----:B---3--:R-:W3:Y:S01]  /*08f0*/  LDG.E R3, [R8.64+0x4] ;  /* 0x0000041608037981 */ /* 0x008ee2000c1e1900 */
[----:B----4-:R-:W1:Y:S08]  /*0900*/  R2UR UR18, R0 ;  /* 0x00000000001273c2 */ /* 0x010e7000000e0000 */
[----:B---3--:R-:W1:Y:S02]  /*0910*/  R2UR UR4, R3 ;  /* 0x00000000030473c2 */ /* 0x008e6400000e0000 */
[----:B-1----:R-:W-:-:S06]  /*0920*/  UIADD3 UR18, -UR18, UR4, URZ ;  /* 0x0000000412127290 */ /* 0x002fcc000fffe13f */
.L_x_58:
[----:B-1--4-:R-:W4:Y:S01]  /*0930*/  @P0 LDG.E R0, [R6.64] ;  /* 0x0000001606000981 */ /* 0x012f22000c1e1900 */
[----:B------:R-:W-:-:S03]  /*0940*/  ULDC.64 UR4, c[0x0][0x378] ;  /* 0x0000de0000047ab9 */ /* 0x000fc60000000a00 */
[----:B---3--:R-:W3:Y:S01]  /*0950*/  @P0 LDG.E R3, [R6.64+0x4] ;  /* 0x0000041606030981 */ /* 0x008ee2000c1e1900 */
[----:B------:R-:W-:Y:S01]  /*0960*/  UISETP.NE.U32.AND UP0, UPT, URZ, UR4, UPT ;  /* 0x000000043f00728c */ /* 0x000fe2000bf05070 */
[----:B------:R-:W-:-:S03]  /*0970*/  IMAD.U32 R67, RZ, RZ, UR18 ;  /* 0x00000012ff437e24 */ /* 0x000fc6000f8e00ff */
[----:B------:R-:W-:-:S03]  /*0980*/  UISETP.NE.AND.EX UP0, UPT, URZ, UR5, UPT, UP0 ;  /* 0x000000053f00728c */ /* 0x000fc6000bf05300 */
[----:B------:R-:W-:-:S03]  /*0990*/  ULDC.64 UR4, c[0x0][0x378] ;  /* 0x0000de0000047ab9 */ /* 0x000fc60000000a00 */
[----:B------:R-:W-:-:S05]  /*09a0*/  PLOP3.LUT P1, PT, PT, PT, UP0, 0x80, 0x0 ;  /* 0x000000000000781c */ /* 0x000fca0003f2f008 */
[----:B------:R-:W-:-:S06]  /*09b0*/  @UP0 UIMAD.WIDE UR4, UR20, UR6, UR4 ;  /* 0x00000006140402a5 */ /* 0x000fcc000f8e0204 */
[----:B------:R-:W-:Y:S01]  /*09c0*/  MOV R4, UR4 ;  /* 0x0000000400047c02 */ /* 0x000fe20008000f00 */
[----:B------:R-:W-:-:S05]  /*09d0*/  IMAD.U32 R5, RZ, RZ, UR5 ;  /* 0x00000005ff057e24 */ /* 0x000fca000f8e00ff */
[----:B------:R1:W5:Y:S01]  /*09e0*/  @P1 LDG.E R67, [R4.64] ;  /* 0x0000001604431981 */ /* 0x000362000c1e1900 */
[----:B------:R-:W-:-:S04]  /*09f0*/  UIADD3 UR5, -UR15, UR18, URZ ;  /* 0x000000120f057290 */ /* 0x000fc8000fffe13f */
[----:B------:R-:W-:-:S04]  /*0a00*/  UIADD3 UR8, -UR5, URZ, URZ ;  /* 0x0000003f05087290 */ /* 0x000fc8000fffe13f */
[----:B------:R-:W-:-:S04]  /*0a10*/  UISETP.LT.AND UP1, UPT, URZ, UR8, UPT ;  /* 0x000000083f00728c */ /* 0x000fc8000bf21270 */
[----:B------:R-:W-:Y:S01]  /*0a20*/  USEL UR8, URZ, UR8, !UP1 ;  /* 0x000000083f087287 */ /* 0x000fe2000c800000 */
[----:B----4-:R-:W4:Y:S08]  /*0a30*/  @P0 R2UR UR4, R0 ;  /* 0x00000000000403c2 */ /* 0x010f3000000e0000 */
[----:B---3--:R-:W4:Y:S02]  /*0a40*/  @P0 R2UR UR7, R3 ;  /* 0x00000000030703c2 */ /* 0x008f2400000e0000 */
[----:B----4-:R-:W-:-:S04]  /*0a50*/  @UP2 UIADD3 UR17, -UR4, UR7, URZ ;  /* 0x0000000704112290 */ /* 0x010fc8000fffe13f */
[----:B------:R-:W-:-:S04]  /*0a60*/  UIADD3 UR11, UR5, UR17, URZ ;  /* 0x00000011050b7290 */ /* 0x000fc8000fffe03f */
[----:B------:R-:W-:-:S04]  /*0a70*/  UIADD3 UR4, UR11, 0x1f, URZ ;  /* 0x0000001f0b047890 */ /* 0x000fc8000fffe03f */
[----:B------:R-:W-:-:S04]  /*0a80*/  USHF.R.S32.HI UR10, URZ, 0x1f, UR4 ;  /* 0x0000001f3f0a7899 */ /* 0x000fc80008011404 */
[----:B------:R-:W-:-:S04]  /*0a90*/  ULEA.HI UR10, UR10, UR4, URZ, 0x5 ;  /* 0x000000040a0a7291 */ /* 0x000fc8000f8f283f */
[----:B------:R-:W-:-:S04]  /*0aa0*/  ULOP3.LUT UR9, UR10, 0xffffffe0, URZ, 0xc0, !UPT ;  /* 0xffffffe00a097892 */ /* 0x000fc8000f8ec03f */
[----:B------:R-:W-:-:S04]  /*0ab0*/  UIADD3 UR5, -UR5, UR9, URZ ;  /* 0x0000000905057290 */ /* 0x000fc8000fffe13f */
[----:B------:R-:W-:-:S04]  /*0ac0*/  UISETP.LT.AND UP0, UPT, UR5, UR17, UPT ;  /* 0x000000110500728c */ /* 0x000fc8000bf01270 */
[----:B------:R-:W-:-:S04]  /*0ad0*/  USEL UR5, UR5, UR17, UP0 ;  /* 0x0000001105057287 */ /* 0x000fc80008000000 */
[----:B------:R-:W-:Y:S02]  /*0ae0*/  UISETP.GT.AND UP0, UPT, UR5, UR8, UPT ;  /* 0x000000080500728c */ /* 0x000fe4000bf04270 */
[----:B------:R-:W-:-:S07]  /*0af0*/  USHF.R.U32.HI UR8, URZ, 0x5, UR8 ;  /* 0x000000053f087899 */ /* 0x000fce0008011608 */
[----:B------:R-:W-:Y:S02]  /*0b00*/  UMOV UR7, UR8 ;  /* 0x0000000800077c82 */ /* 0x000fe40008000000 */
[----:B------:R-:W-:-:S04]  /*0b10*/  @UP0 UIADD3 UR5, UR5, 0x1f, URZ ;  /* 0x0000001f05050890 */ /* 0x000fc8000fffe03f */
[----:B------:R-:W-:-:S04]  /*0b20*/  @UP0 USHF.R.S32.HI UR4, URZ, 0x1f, UR5 ;  /* 0x0000001f3f040899 */ /* 0x000fc80008011405 */
[----:B------:R-:W-:-:S04]  /*0b30*/  @UP0 ULEA.HI UR4, UR4, UR5, URZ, 0x5 ;  /* 0x0000000504040291 */ /* 0x000fc8000f8f283f */
[----:B------:R-:W-:-:S04]  /*0b40*/  @UP0 USHF.R.S32.HI UR7, URZ, 0x5, UR4 ;  /* 0x000000053f070899 */ /* 0x000fc80008011404 */
[----:B------:R-:W-:-:S06]  /*0b50*/  UISETP.GT.AND UP0, UPT, UR7, UR8, UPT ;  /* 0x000000080700728c */ /* 0x000fcc000bf04270 */
[----:B------:R-:W-:-:S13]  /*0b60*/  PLOP3.LUT P0, PT, PT, PT, UP0, 0x80, 0x0 ;  /* 0x000000000000781c */ /* 0x000fda0003f0f008 */
[----:B------:R-:W-:Y:S05]  /*0b70*/  @!P0 BRA `(.L_x_59) ;  /* 0x00003e6000008947 */ /* 0x000fea0003800000 */
[----:B-1----:R-:W-:Y:S02]  /*0b80*/  ULDC.64 UR4, c[0x0][0x340] ;  /* 0x0000d00000047ab9 */ /* 0x002fe40000000a00 */
        /* <DEDUP_REMOVED lines=8> */
[----:B------:R-:W-:Y:S02]  /*0c10*/  UIADD3 UR26, UR7, -0x1, URZ ;  /* 0xffffffff071a7890 */ /* 0x000fe4000fffe03f */
[----:B------:R-:W-:Y:S01]  /*0c20*/  ULDC.64 UR4, c[0x0][0x240] ;  /* 0x0000900000047ab9 */ /* 0x000fe20000000a00 */
[----:B------:R1:W3:Y:S01]  /*0c30*/  @P1 LDG.E R4, [R8.64] ;  /* 0x0000001608041981 */ /* 0x0002e2000c1e1900 */
[----:B------:R-:W-:Y:S01]  /*0c40*/  LEA.HI R5, R7, R66, RZ, 0x3 ;  /* 0x0000004207057211 */ /* 0x000fe200078f18ff */
[----:B------:R-:W-:Y:S01]  /*0c50*/  UMOV UR25, 0x5 ;  /* 0x0000000500197882 */ /* 0x000fe20000000000 */
[----:B------:R-:W-:Y:S01]  /*0c60*/  IMAD.U32 R120, RZ, RZ, UR13 ;  /* 0x0000000dff787e24 */ /* 0x000fe2000f8e00ff */
[----:B------:R-:W-:Y:S01]  /*0c70*/  ULDC.64 UR6, c[0x0][0x238] ;  /* 0x00008e0000067ab9 */ /* 0x000fe20000000a00 */
[----:B------:R-:W-:Y:S01]  /*0c80*/  SHF.R.S32.HI R109, RZ, 0x3, R5 ;  /* 0x00000003ff6d7819 */ /* 0x000fe20000011405 */
[----:B------:R-:W-:Y:S01]  /*0c90*/  UIMAD UR4, UR12, UR4, URZ ;  /* 0x000000040c0472a4 */ /* 0x000fe2000f8e023f */
[----:B------:R-:W-:Y:S01]  /*0ca0*/  LOP3.LUT R5, R5, 0xfffffff8, RZ, 0xc0, !PT ;  /* 0xfffffff805057812 */ /* 0x000fe200078ec0ff */
[----:B------:R-:W-:Y:S01]  /*0cb0*/  USHF.L.U64.HI UR21, UR6, UR25, UR7 ;  /* 0x0000001906157299 */ /* 0x000fe20008010207 */
[----:B------:R-:W-:Y:S01]  /*0cc0*/  SHF.R.S32.HI R3, RZ, 0x1f, R109 ;  /* 0x0000001fff037819 */ /* 0x000fe2000001146d */
[----:B------:R-:W-:Y:S01]  /*0cd0*/  USHF.L.U32 UR24, UR6, 0x5, URZ ;  /* 0x0000000506187899 */ /* 0x000fe2000800063f */
[C---:B-----5:R-:W-:Y:S01]  /*0ce0*/  IADD3 R122, P0, R109.reuse, R2, RZ ;  /* 0x000000026d7a7210 */ /* 0x060fe20007f1e0ff */
[----:B------:R-:W-:Y:S01]  /*0cf0*/  IMAD.IADD R0, R66, 0x1, -R5 ;  /* 0x0000000142007824 */ /* 0x000fe200078e0a05 */
[----:B------:R-:W-:Y:S01]  /*0d00*/  IADD3 R81, -R109, UR17, RZ ;  /* 0x000000116d517c10 */ /* 0x000fe2000fffe1ff */
[----:B------:R-:W-:Y:S01]  /*0d10*/  USHF.R.S32.HI UR6, URZ, 0x1f, UR20 ;  /* 0x0000001f3f067899 */ /* 0x000fe20008011414 */
[----:B------:R-:W-:Y:S01]  /*0d20*/  LEA.HI.X.SX32 R123, R2, R3, 0x1, P0 ;  /* 0x00000003027b7211 */ /* 0x000fe200000f0eff */
[C---:B------:R-:W-:Y:S01]  /*0d30*/  IMAD.SHL.U32 R16, R0.reuse, 0x8, RZ ;  /* 0x0000000800107824 */ /* 0x040fe200078e00ff */
[----:B------:R-:W-:Y:S01]  /*0d40*/  UIMAD UR7, UR13, UR5, UR4 ;  /* 0x000000050d0772a4 */ /* 0x000fe2000f8e0204 */
[----:B------:R-:W-:Y:S01]  /*0d50*/  IMAD.SHL.U32 R14, R0, 0x4, RZ ;  /* 0x00000004000e7824 */ /* 0x000fe200078e00ff */
[----:B------:R-:W-:Y:S01]  /*0d60*/  LEA.HI R104, R7, R66, RZ, 0x6 ;  /* 0x0000004207687211 */ /* 0x000fe200078f30ff */
[----:B------:R-:W-:Y:S01]  /*0d70*/  IMAD.U32 R2, RZ, RZ, UR26 ;  /* 0x0000001aff027e24 */ /* 0x000fe2000f8e00ff */
[----:B------:R-:W-:Y:S01]  /*0d80*/  SHF.R.S32.HI R17, RZ, 0x1f, R16 ;  /* 0x0000001fff117819 */ /* 0x000fe20000011410 */
[----:B------:R-:W-:Y:S01]  /*0d90*/  USEL UR31, UR20, URZ, !UP2 ;  /* 0x0000003f141f7287 */ /* 0x000fe2000d000000 */
[----:B------:R-:W-:Y:S01]  /*0da0*/  IADD3 R12, R14, 0x40, RZ ;  /* 0x000000400e0c7810 */ /* 0x000fe20007ffe0ff */
[----:B------:R-:W-:Y:S01]  /*0db0*/  IMAD R5, R2, -0x20, R81 ;  /* 0xffffffe002057824 */ /* 0x000fe200078e0251 */
[----:B------:R-:W-:Y:S01]  /*0dc0*/  USEL UR30, UR6, URZ, !UP2 ;  /* 0x0000003f061e7287 */ /* 0x000fe2000d000000 */
[----:B-1----:R-:W-:Y:S01]  /*0dd0*/  IMAD R9, R123, c[0x0][0x238], RZ ;  /* 0x00008e007b097a24 */ /* 0x002fe200078e02ff */
[----:B------:R-:W-:Y:S01]  /*0de0*/  ULDC.64 UR4, c[0x0][0x248] ;  /* 0x0000920000047ab9 */ /* 0x000fe20000000a00 */
[----:B------:R-:W-:Y:S01]  /*0df0*/  IMAD.IADD R11, R14, 0x1, R12 ;  /* 0x000000010e0b7824 */ /* 0x000fe200078e020c */
[----:B------:R-:W-:Y:S01]  /*0e00*/  ISETP.GT.AND P3, PT, R5, RZ, PT ;  /* 0x000000ff0500720c */ /* 0x000fe20003f64270 */
[----:B------:R-:W-:Y:S01]  /*0e10*/  IMAD R2, R122, c[0x0][0x23c], R9 ;  /* 0x00008f007a027a24 */ /* 0x000fe200078e0209 */
[----:B------:R-:W-:Y:S01]  /*0e20*/  ISETP.GE.AND P2, PT, R16, c[0x0][0x1d4], PT ;  /* 0x0000750010007a0c */ /* 0x000fe20003f46270 */
[----:B------:R-:W-:Y:S01]  /*0e30*/  IMAD.WIDE.U32 R8, R122, c[0x0][0x238], R16 ;  /* 0x00008e007a087a25 */ /* 0x000fe200078e0010 */
[----:B------:R-:W-:Y:S01]  /*0e40*/  ISETP.GE.AND P0, PT, R11, c[0x0][0x1d4], PT ;  /* 0x000075000b007a0c */ /* 0x000fe20003f06270 */
[----:B------:R-:W-:Y:S01]  /*0e50*/  UIMAD UR4, UR30, UR4, URZ ;  /* 0x000000041e0472a4 */ /* 0x000fe2000f8e023f */
[C---:B------:R-:W-:Y:S01]  /*0e60*/  IADD3 R108, R16.reuse, 0x80, RZ ;  /* 0x00000080106c7810 */ /* 0x040fe20007ffe0ff */
[----:B------:R-:W-:Y:S01]  /*0e70*/  IMAD.IADD R9, R9, 0x1, R2 ;  /* 0x0000000109097824 */ /* 0x000fe200078e0202 */
[----:B------:R-:W-:Y:S01]  /*0e80*/  SEL R2, RZ, 0xffffffff, P0 ;  /* 0xffffffffff027807 */ /* 0x000fe20000000000 */
[----:B------:R-:W-:Y:S01]  /*0e90*/  IMAD.SHL.U32 R107, R109, 0x40, RZ ;  /* 0x000000406d6b7824 */ /* 0x000fe200078e00ff */
[----:B------:R-:W-:Y:S01]  /*0ea0*/  IADD3 R106, R16, 0xc0, RZ ;  /* 0x000000c0106a7810 */ /* 0x000fe20007ffe0ff */
[----:B------:R-:W-:Y:S01]  /*0eb0*/  IMAD.WIDE.U32 R120, R120, c[0x0][0x240], R8 ;  /* 0x0000900078787a25 */ /* 0x000fe200078e0008 */
[----:B------:R-:W-:Y:S01]  /*0ec0*/  SEL R5, RZ, 0x1, P2 ;  /* 0x00000001ff057807 */ /* 0x000fe20001000000 */
[----:B------:R-:W-:Y:S01]  /*0ed0*/  UIMAD UR5, UR31, UR5, UR4 ;  /* 0x000000051f0572a4 */ /* 0x000fe2000f8e0204 */
[----:B------:R-:W-:Y:S01]  /*0ee0*/  LOP3.LUT R107, R107, 0x1c0, RZ, 0xc0, !PT ;  /* 0x000001c06b6b7812 */ /* 0x000fe200078ec0ff */
[----:B------:R-:W-:Y:S01]  /*0ef0*/  IMAD.SHL.U32 R104, R104, 0x8, RZ ;  /* 0x0000000868687824 */ /* 0x000fe200078e00ff */
[----:B------:R-:W-:Y:S01]  /*0f00*/  IADD3 R121, R121, UR7, RZ ;  /* 0x0000000779797c10 */ /* 0x000fe2000fffe0ff */
[----:B------:R-:W-:Y:S01]  /*0f10*/  IMAD.U32 R118, RZ, RZ, UR31 ;  /* 0x0000001fff767e24 */ /* 0x000fe2000f8e00ff */
[----:B------:R-:W-:Y:S01]  /*0f20*/  LOP3.LUT R103, R107, 0x38, R16, 0xf8, !PT ;  /* 0x000000386b677812 */ /* 0x000fe200078ef810 */
[----:B------:R-:W-:Y:S01]  /*0f30*/  IMAD.SHL.U32 R2, R2, 0x2, RZ ;  /* 0x0000000202027824 */ /* 0x000fe200078e00ff */
[----:B------:R-:W-:Y:S01]  /*0f40*/  LOP3.LUT R104, R104, 0xfffffe00, RZ, 0xc0, !PT ;  /* 0xfffffe0068687812 */ /* 0x000fe200078ec0ff */
[----:B------:R-:W-:Y:S01]  /*0f50*/  IMAD.WIDE.U32 R120, R118, c[0x0][0x248], R120 ;  /* 0x0000920076787a25 */ /* 0x000fe200078e0078 */
[----:B------:R-:W-:Y:S01]  /*0f60*/  SHF.R.U32.HI R105, RZ, 0x3, R107 ;  /* 0x00000003ff697819 */ /* 0x000fe2000001166b */
[----:B------:R-:W-:Y:S01]  /*0f70*/  BSSY B0, `(.L_x_60) ;  /* 0x0000028000007945 */ /* 0x000fe20003800000 */
[----:B------:R-:W-:Y:S01]  /*0f80*/  ISETP.GE.AND P0, PT, R106, c[0x0][0x1d4], PT ;  /* 0x000075006a007a0c */ /* 0x000fe20003f06270 */
[----:B------:R-:W-:Y:S01]  /*0f90*/  IMAD.U32 R102, RZ, RZ, UR26 ;  /* 0x0000001aff667e24 */ /* 0x000fe2000f8e00ff */
[----:B------:R-:W-:-:S02]  /*0fa0*/  LOP3.LUT R2, R2, 0x2, R5, 0xe2, !PT ;  /* 0x0000000202027812 */ /* 0x000fc400078ee205 */
[----:B------:R-:W-:Y:S02]  /*0fb0*/  LOP3.LUT R103, R104, R103, R105, 0xf6, !PT ;  /* 0x0000006768677212 */ /* 0x000fe400078ef669 */
[----:B------:R-:W-:Y:S02]  /*0fc0*/  SEL R98, RZ, 0x8, P0 ;  /* 0x00000008ff627807 */ /* 0x000fe40000000000 */
[----:B------:R-:W-:Y:S01]  /*0fd0*/  IADD3 R125, R121, UR5, RZ ;  /* 0x00000005797d7c10 */ /* 0x000fe2000fffe0ff */
[----:B------:R-:W-:Y:S01]  /*0fe0*/  IMAD.SHL.U32 R103, R103, 0x2, RZ ;  /* 0x0000000267677824 */ /* 0x000fe200078e00ff */
[----:B---3--:R-:W1:Y:S01]  /*0ff0*/  @P1 R2UR UR28, R4 ;  /* 0x00000000041c13c2 */ /* 0x008e6200000e0000 */
[----:B------:R-:W-:-:S04]  /*1000*/  ISETP.GE.AND P1, PT, R108, c[0x0][0x1d4], PT ;  /* 0x000075006c007a0c */ /* 0x000fc80003f26270 */
[----:B------:R-:W-:-:S04]  /*1010*/  SEL R5, RZ, 0x4, P1 ;  /* 0x00000004ff057807 */ /* 0x000fc80000800000 */
[----:B------:R-:W-:Y:S01]  /*1020*/  LOP3.LUT R98, R98, R2, R5, 0xfe, !PT ;  /* 0x0000000262627212 */ /* 0x000fe200078efe05 */
[----:B-1----:R-:W-:-:S03]  /*1030*/  @UP0 USHF.R.S32.HI UR29, URZ, 0x1f, UR28 ;  /* 0x0000001f3f1d0899 */ /* 0x002fc6000801141c */
[----:B------:R-:W-:-:S04]  /*1040*/  @!UP0 UMOV UR28, UR20 ;  /* 0x00000014001c8c82 */ /* 0x000fc80008000000 */
[----:B------:R-:W-:Y:S01]  /*1050*/  @!UP0 UMOV UR29, UR6 ;  /* 0x00000006001d8c82 */ /* 0x000fe20008000000 */
[----:B------:R-:W-:Y:S05]  /*1060*/  @!P3 BRA `(.L_x_61) ;  /* 0x000001800000b947 */ /* 0x000fea0003800000 */
[----:B------:R-:W-:Y:S01]  /*1070*/  SHF.R.S32.HI R5, RZ, 0x1f, R102 ;  /* 0x0000001fff057819 */ /* 0x000fe20000011466 */
[----:B------:R-:W-:Y:S01]  /*1080*/  IMAD R2, R102, UR21, RZ ;  /* 0x0000001566027c24 */ /* 0x000fe2000f8e02ff */
[C---:B------:R-:W-:Y:S01]  /*1090*/  LOP3.LUT R4, R98.reuse, 0xff, RZ, 0xc0, !PT ;  /* 0x000000ff62047812 */ /* 0x040fe200078ec0ff */
[----:B------:R-:W-:Y:S02]  /*10a0*/  IMAD.SHL.U32 R7, R98, 0x10, RZ ;  /* 0x0000001062077824 */ /* 0x000fe400078e00ff */
[----:B------:R-:W-:Y:S02]  /*10b0*/  IMAD.MOV.U32 R124, RZ, RZ, R120 ;  /* 0x000000ffff7c7224 */ /* 0x000fe400078e0078 */
[----:B------:R-:W-:Y:S01]  /*10c0*/  IMAD R2, R5, UR24, R2 ;  /* 0x0000001805027c24 */ /* 0x000fe2000f8e0202 */
[C---:B------:R-:W-:Y:S01]  /*10d0*/  SHF.L.U32 R5, R4.reuse, 0x2, RZ ;  /* 0x0000000204057819 */ /* 0x040fe200000006ff */
[C---:B------:R-:W-:Y:S01]  /*10e0*/  IMAD.SHL.U32 R6, R4.reuse, 0x8, RZ ;  /* 0x0000000804067824 */ /* 0x040fe200078e00ff */
[----:B------:R-:W-:Y:S01]  /*10f0*/  LOP3.LUT P4, RZ, R7, 0x10, RZ, 0xc0, !PT ;  /* 0x0000001007ff7812 */ /* 0x000fe2000788c0ff */
[----:B------:R-:W-:Y:S01]  /*1100*/  IMAD.SHL.U32 R4, R4, 0x2, RZ ;  /* 0x0000000204047824 */ /* 0x000fe200078e00ff */
[----:B------:R-:W-:Y:S01]  /*1110*/  LOP3.LUT P2, RZ, R5, 0x10, RZ, 0xc0, !PT ;  /* 0x0000001005ff7812 */ /* 0x000fe2000784c0ff */
[----:B------:R-:W-:Y:S01]  /*1120*/  IMAD.WIDE.U32 R8, R102, UR24, R124 ;  /* 0x0000001866087c25 */ /* 0x000fe2000f8e007c */
[----:B------:R-:W-:-:S02]  /*1130*/  LOP3.LUT P3, RZ, R6, 0x10, RZ, 0xc0, !PT ;  /* 0x0000001006ff7812 */ /* 0x000fc4000786c0ff */
[----:B------:R-:W-:Y:S02]  /*1140*/  LOP3.LUT P1, RZ, R4, 0x10, RZ, 0xc0, !PT ;  /* 0x0000001004ff7812 */ /* 0x000fe4000782c0ff */
[----:B------:R-:W-:Y:S02]  /*1150*/  IADD3 R2, R9, R2, RZ ;  /* 0x0000000209027210 */ /* 0x000fe40007ffe0ff */
[----:B------:R-:W-:-:S04]  /*1160*/  LEA R4, P0, R8, c[0x0][0x220], 0x1 ;  /* 0x0000880008047a11 */ /* 0x000fc800078008ff */
[----:B------:R-:W-:-:S05]  /*1170*/  LEA.HI.X R5, R8, c[0x0][0x224], R2, 0x1, P0 ;  /* 0x0000890008057a11 */ /* 0x000fca00000f0c02 */
[----:B------:R-:W-:Y:S01]  /*1180*/  @!PT LDS RZ, [RZ] ;  /* 0x00000000fffff984 */ /* 0x000fe20000000800 */
[----:B------:R-:W-:Y:S01]  /*1190*/  @!PT LDS RZ, [RZ] ;  /* 0x00000000fffff984 */ /* 0x000fe20000000800 */
[----:B------:R-:W-:Y:S01]  /*11a0*/  @!PT LDS RZ, [RZ] ;  /* 0x00000000fffff984 */ /* 0x000fe20000000800 */
[----:B------:R1:W-:Y:S04]  /*11b0*/  LDGSTS.E.BYPASS.LTC128B.128 [R103+0xc080], [R4.64], P4 ;  /* 0x0c08000004677fae */ /* 0x0003e8000a101d56 */
[----:B------:R1:W-:Y:S04]  /*11c0*/  LDGSTS.E.BYPASS.LTC128B.128 [R103+0xd080], [R4.64+0x80], P3 ;  /* 0x0d08008004677fae */ /* 0x0003e80009901d56 */
[----:B------:R1:W-:Y:S04]  /*11d0*/  LDGSTS.E.BYPASS.LTC128B.128 [R103+0xe080], [R4.64+0x100], P2 ;  /* 0x0e08010004677fae */ /* 0x0003e80009101d56 */
[----:B------:R1:W-:Y:S02]  /*11e0*/  LDGSTS.E.BYPASS.LTC128B.128 [R103+0xf080], [R4.64+0x180], P1 ;  /* 0x0f08018004677fae */ /* 0x0003e40008901d56 */
.L_x_61:
[----:B------:R-:W-:Y:S05]  /*11f0*/  BSYNC B0 ;  /* 0x0000000000007941 */ /* 0x000fea0003800000 */
.L_x_60:
[----:B------:R-:W-:Y:S01]  /*1200*/  ISETP.GE.AND P4, PT, R11, c[0x0][0x27c], PT ;  /* 0x00009f000b007a0c */ /* 0x000fe20003f86270 */
[C---:B------:R-:W-:Y:S01]  /*1210*/  IMAD R112, R3.reuse, c[0x0][0x290], RZ ;  /* 0x0000a40003707a24 */ /* 0x040fe200078e02ff */
[C---:B------:R-:W-:Y:S01]  /*1220*/  ISETP.GE.AND P3, PT, R16.reuse, c[0x0][0x27c], PT ;  /* 0x00009f0010007a0c */ /* 0x040fe20003f66270 */
[----:B------:R-:W-:Y:S01]  /*1230*/  IMAD R110, R3, c[0x0][0x280], RZ ;  /* 0x0000a000036e7a24 */ /* 0x000fe200078e02ff */
[----:B------:R-:W-:Y:S01]  /*1240*/  SEL R2, RZ, c[0x0][0x27c], !P4 ;  /* 0x00009f00ff027a07 */ /* 0x000fe20006000000 */
[----:B------:R-:W-:Y:S01]  /*1250*/  IMAD.U32 R3, RZ, RZ, UR13 ;  /* 0x0000000dff037e24 */ /* 0x000fe2000f8e00ff */
[----:B-1----:R-:W-:Y:S01]  /*1260*/  SEL R5, RZ, c[0x0][0x27c], !P3 ;  /* 0x00009f00ff057a07 */ /* 0x002fe20005800000 */
[----:B------:R-:W-:Y:S01]  /*1270*/  ULDC.64 UR4, c[0x0][0x260] ;  /* 0x0000980000047ab9 */ /* 0x000fe20000000a00 */
[----:B------:R-:W0:Y:S01]  /*1280*/  LDGDEPBAR ;  /* 0x00000000000079af */ /* 0x000e220000000000 */
[----:B------:R-:W-:Y:S01]  /*1290*/  IMAD.WIDE.U32 R6, R3, c[0x0][0x260], R16 ;  /* 0x0000980003067a25 */ /* 0x000fe200078e0010 */
[----:B------:R-:W-:Y:S01]  /*12a0*/  UIMAD UR4, UR12, UR4, URZ ;  /* 0x000000040c0472a4 */ /* 0x000fe2000f8e023f */
[----:B------:R-:W-:Y:S01]  /*12b0*/  SHF.R.S32.HI R15, RZ, 0x1f, R14 ;  /* 0x0000001fff0f7819 */ /* 0x000fe2000001140e */
[----:B------:R-:W-:Y:S01]  /*12c0*/  ULDC.64 UR6, c[0x0][0x290] ;  /* 0x0000a40000067ab9 */ /* 0x000fe20000000a00 */
[----:B------:R-:W-:Y:S01]  /*12d0*/  IMAD.IADD R3, R11, 0x1, R2 ;  /* 0x000000010b037824 */ /* 0x000fe200078e0202 */
[----:B------:R-:W-:Y:S01]  /*12e0*/  UIMAD UR32, UR13, UR5, UR4 ;  /* 0x000000050d2072a4 */ /* 0x000fe2000f8e0204 */
[----:B------:R-:W-:Y:S01]  /*12f0*/  IMAD.IADD R5, R16, 0x1, R5 ;  /* 0x0000000110057824 */ /* 0x000fe200078e0205 */
[----:B------:R-:W-:Y:S01]  /*1300*/  USHF.L.U64.HI UR26, UR6, UR25, UR7 ;  /* 0x00000019061a7299 */ /* 0x000fe20008010207 */
[----:B------:R-:W-:Y:S01]  /*1310*/  IMAD R97, R0, 0x20, R109 ;  /* 0x0000002000617824 */ /* 0x000fe200078e026d */
[----:B------:R-:W-:Y:S01]  /*1320*/  SHF.R.S32.HI R88, RZ, 0x1f, R3 ;  /* 0x0000001fff587819 */ /* 0x000fe20000011403 */
[----:B------:R-:W-:Y:S01]  /*1330*/  ULDC.64 UR4, c[0x0][0x268] ;  /* 0x00009a0000047ab9 */ /* 0x000fe20000000a00 */
[----:B------:R-:W-:Y:S01]  /*1340*/  SHF.R.S32.HI R2, RZ, 0x1f, R5 ;  /* 0x0000001fff027819 */ /* 0x000fe20000011405 */
[----:B------:R-:W-:Y:S01]  /*1350*/  UIMAD UR4, UR30, UR4, URZ ;  /* 0x000000041e0472a4 */ /* 0x000fe2000f8e023f */
[----:B------:R-:W-:Y:S01]  /*1360*/  LEA.HI R84, R88, R3, RZ, 0x3 ;  /* 0x0000000358547211 */ /* 0x000fe200078f18ff */
[----:B------:R-:W-:Y:S01]  /*1370*/  USHF.L.U32 UR27, UR6, 0x5, URZ ;  /* 0x00000005061b7899 */ /* 0x000fe2000800063f */
[----:B------:R-:W-:Y:S01]  /*1380*/  LEA.HI R82, R2, R5, RZ, 0x3 ;  /* 0x0000000502527211 */ /* 0x000fe200078f18ff */
[----:B------:R-:W-:Y:S01]  /*1390*/  UIMAD UR31, UR31, UR5, UR4 ;  /* 0x000000051f1f72a4 */ /* 0x000fe2000f8e0204 */
[----:B------:R-:W-:Y:S01]  /*13a0*/  LEA.HI R88, R88, R3, RZ, 0x6 ;  /* 0x0000000358587211 */ /* 0x000fe200078f30ff */
[----:B------:R-:W-:Y:S01]  /*13b0*/  ULDC.64 UR6, c[0x0][0x280] ;  /* 0x0000a00000067ab9 */ /* 0x000fe20000000a00 */
[----:B------:R-:W-:Y:S01]  /*13c0*/  IADD3 R7, R7, UR32, RZ ;  /* 0x0000002007077c10 */ /* 0x000fe2000fffe0ff */
[----:B------:R-:W-:Y:S01]  /*13d0*/  ULDC.64 UR4, c[0x0][0x210] ;  /* 0x0000840000047ab9 */ /* 0x000fe20000000a00 */
[----:B------:R-:W-:Y:S01]  /*13e0*/  LEA.HI R2, R2, R5, RZ, 0x6 ;  /* 0x0000000502027211 */ /* 0x000fe200078f30ff */
[----:B------:R-:W-:Y:S01]  /*13f0*/  IMAD.SHL.U32 R88, R88, 0x20, RZ ;  /* 0x0000002058587824 */ /* 0x000fe200078e00ff */
[C---:B------:R-:W-:Y:S01]  /*1400*/  LOP3.LUT R4, R107.reuse, 0x38, R84, 0xf8, !PT ;  /* 0x000000386b047812 */ /* 0x040fe200078ef854 */
[----:B------:R-:W-:Y:S01]  /*1410*/  IMAD.WIDE.U32 R118, R118, c[0x0][0x268], R6 ;  /* 0x00009a0076767a25 */ /* 0x000fe200078e0006 */
[----:B------:R-:W-:Y:S01]  /*1420*/  USHF.L.U64.HI UR7, UR6, UR25, UR7 ;  /* 0x0000001906077299 */ /* 0x000fe20008010207 */
[----:B------:R-:W-:Y:S01]  /*1430*/  LOP3.LUT R6, R107, 0x38, R82, 0xf8, !PT ;  /* 0x000000386b067812 */ /* 0x000fe200078ef852 */
[----:B------:R-:W-:Y:S01]  /*1440*/  UIMAD UR25, UR12, UR4, URZ ;  /* 0x000000040c1972a4 */ /* 0x000fe2000f8e023f */
[----:B------:R-:W-:Y:S01]  /*1450*/  IMAD.SHL.U32 R2, R2, 0x20, RZ ;  /* 0x0000002002027824 */ /* 0x000fe200078e00ff */
[----:B------:R-:W-:Y:S01]  /*1460*/  LOP3.LUT R88, R88, 0x7ffff800, RZ, 0xc0, !PT ;  /* 0x7ffff80058587812 */ /* 0x000fe200078ec0ff */
[----:B------:R-:W-:Y:S01]  /*1470*/  UIMAD.WIDE.U32 UR32, UR13, UR4, URZ ;  /* 0x000000040d2072a5 */ /* 0x000fe2000f8e003f */
[-C--:B------:R-:W-:Y:S01]  /*1480*/  LOP3.LUT R3, R4, R105.reuse, RZ, 0x3c, !PT ;  /* 0x0000006904037212 */ /* 0x080fe200078e3cff */
[----:B------:R-:W-:Y:S01]  /*1490*/  UIMAD UR25, UR13, UR5, UR25 ;  /* 0x000000050d1972a4 */ /* 0x000fe2000f8e0219 */
[----:B------:R-:W-:Y:S01]  /*14a0*/  LOP3.LUT R2, R2, 0x7ffff800, RZ, 0xc0, !PT ;  /* 0x7ffff80002027812 */ /* 0x000fe200078ec0ff */
[C---:B------:R-:W-:Y:S01]  /*14b0*/  IMAD.WIDE.U32 R116, R109.reuse, c[0x0][0x290], R16 ;  /* 0x0000a4006d747a25 */ /* 0x040fe200078e0010 */
[----:B------:R-:W-:Y:S01]  /*14c0*/  LOP3.LUT R89, R6, R105, RZ, 0x3c, !PT ;  /* 0x0000006906597212 */ /* 0x000fe200078e3cff */
[----:B------:R-:W-:Y:S01]  /*14d0*/  ULDC.64 UR4, c[0x0][0x1e8] ;  /* 0x00007a0000047ab9 */ /* 0x000fe20000000a00 */
[----:B------:R-:W-:Y:S01]  /*14e0*/  SHF.R.S32.HI R0, RZ, 0x1f, R67 ;  /* 0x0000001fff007819 */ /* 0x000fe20000011443 */
[----:B------:R-:W-:Y:S01]  /*14f0*/  IMAD R112, R109, c[0x0][0x294], R112 ;  /* 0x0000a5006d707a24 */ /* 0x000fe200078e0270 */
[----:B------:R-:W-:Y:S01]  /*1500*/  IADD3 R88, R3, R88, R104 ;  /* 0x0000005803587210 */ /* 0x000fe20007ffe068 */
[----:B------:R-:W-:Y:S01]  /*1510*/  IMAD.WIDE.U32 R114, R109, c[0x0][0x280], R16 ;  /* 0x0000a0006d727a25 */ /* 0x000fe200078e0010 */
[----:B------:R-:W-:Y:S01]  /*1520*/  UIMAD UR30, UR12, UR4, URZ ;  /* 0x000000040c1e72a4 */ /* 0x000fe2000f8e023f */
[----:B------:R-:W-:Y:S01]  /*1530*/  IADD3 R89, R89, R2, R104 ;  /* 0x0000000259597210 */ /* 0x000fe20007ffe068 */
[----:B------:R-:W-:Y:S01]  /*1540*/  UIMAD.WIDE.U32 UR34, UR13, UR4, URZ ;  /* 0x000000040d2272a5 */ /* 0x000fe2000f8e003f */
[C---:B------:R-:W-:Y:S01]  /*1550*/  IMAD R110, R109.reuse, c[0x0][0x284], R110 ;  /* 0x0000a1006d6e7a24 */ /* 0x040fe200078e026e */
[----:B------:R-:W-:Y:S01]  /*1560*/  SHF.R.S32.HI R96, RZ, 0x1f, R11 ;  /* 0x0000001fff607819 */ /* 0x000fe2000001140b */
[C---:B------:R-:W-:Y:S01]  /*1570*/  IMAD.WIDE.U32 R18, R109.reuse, c[0x0][0x290], R14 ;  /* 0x0000a4006d127a25 */ /* 0x040fe200078e000e */
[----:B------:R-:W-:Y:S01]  /*1580*/  SHF.R.S32.HI R95, RZ, 0x1f, R108 ;  /* 0x0000001fff5f7819 */ /* 0x000fe2000001146c */
[----:B------:R-:W-:Y:S01]  /*1590*/  UIMAD UR30, UR13, UR5, UR30 ;  /* 0x000000050d1e72a4 */ /* 0x000fe2000f8e021e */
[----:B------:R-:W-:Y:S01]  /*15a0*/  SHF.R.S32.HI R3, RZ, 0x1f, R106 ;  /* 0x0000001fff037819 */ /* 0x000fe2000001146a */
[----:B------:R-:W-:Y:S01]  /*15b0*/  IMAD.WIDE.U32 R8, R109, c[0x0][0x280], R14 ;  /* 0x0000a0006d087a25 */ /* 0x000fe200078e000e */
[----:B------:R-:W-:Y:S01]  /*15c0*/  SHF.R.S32.HI R93, RZ, 0x3, R82 ;  /* 0x00000003ff5d7819 */ /* 0x000fe20000011452 */
[----:B------:R-:W-:Y:S01]  /*15d0*/  ULDC.64 UR4, c[0x0][0x2b0] ;  /* 0x0000ac0000047ab9 */ /* 0x000fe20000000a00 */
[----:B------:R-:W-:Y:S01]  /*15e0*/  SHF.R.S32.HI R92, RZ, 0x3, R84 ;  /* 0x00000003ff5c7819 */ /* 0x000fe20000011454 */
[C---:B------:R-:W-:Y:S01]  /*15f0*/  IMAD.SHL.U32 R101, R98.reuse, 0x10, RZ ;  /* 0x0000001062657824 */ /* 0x040fe200078e00ff */
[----:B------:R-:W-:Y:S01]  /*1600*/  LOP3.LUT R98, R98, 0xff, RZ, 0xc0, !PT ;  /* 0x000000ff62627812 */ /* 0x000fe200078ec0ff */
[----:B------:R-:W-:Y:S01]  /*1610*/  IMAD R2, R0, c[0x0][0x290], RZ ;  /* 0x0000a40000027a24 */ /* 0x000fe200078e02ff */
[----:B------:R-:W-:Y:S01]  /*1620*/  LOP3.LUT R82, R82, 0xfffffff8, RZ, 0xc0, !PT ;  /* 0xfffffff852527812 */ /* 0x000fe200078ec0ff */
[----:B------:R-:W-:Y:S01]  /*1630*/  IMAD R0, R0, c[0x0][0x280], RZ ;  /* 0x0000a00000007a24 */ /* 0x000fe200078e02ff */
[----:B------:R-:W-:Y:S01]  /*1640*/  LOP3.LUT R84, R84, 0xfffffff8, RZ, 0xc0, !PT ;  /* 0xfffffff854547812 */ /* 0x000fe200078ec0ff */
[----:B------:R-:W-:Y:S01]  /*1650*/  IMAD.IADD R117, R117, 0x1, R112 ;  /* 0x0000000175757824 */ /* 0x000fe200078e0270 */
[----:B------:R-:W-:Y:S01]  /*1660*/  LEA.HI R96, R96, R11, RZ, 0x3 ;  /* 0x0000000b60607211 */ /* 0x000fe200078f18ff */
[----:B------:R-:W-:Y:S01]  /*1670*/  IMAD.IADD R115, R115, 0x1, R110 ;  /* 0x0000000173737824 */ /* 0x000fe200078e026e */
[----:B------:R-:W-:Y:S01]  /*1680*/  LEA.HI R95, R95, R108, RZ, 0x3 ;  /* 0x0000006c5f5f7211 */ /* 0x000fe200078f18ff */
[----:B------:R-:W-:Y:S01]  /*1690*/  IMAD.IADD R113, R112, 0x1, R19 ;  /* 0x0000000170717824 */ /* 0x000fe200078e0213 */
[----:B------:R-:W-:Y:S01]  /*16a0*/  LEA.HI R94, R3, R106, RZ, 0x3 ;  /* 0x0000006a035e7211 */ /* 0x000fe200078f18ff */
[----:B------:R-:W-:Y:S01]  /*16b0*/  IMAD.IADD R111, R110, 0x1, R9 ;  /* 0x000000016e6f7824 */ /* 0x000fe200078e0209 */
[----:B------:R-:W-:Y:S01]  /*16c0*/  UIMAD UR29, UR29, UR4, URZ ;  /* 0x000000041d1d72a4 */ /* 0x000fe2000f8e023f */
[----:B------:R-:W-:Y:S01]  /*16d0*/  IMAD.MOV.U32 R112, RZ, RZ, R18 ;  /* 0x000000ffff707224 */ /* 0x000fe200078e0012 */
[----:B------:R-:W-:Y:S01]  /*16e0*/  SHF.R.S32.HI R3, RZ, 0x1f, R82 ;  /* 0x0000001fff037819 */ /* 0x000fe20000011452 */
[----:B------:R-:W-:Y:S01]  /*16f0*/  IMAD.MOV.U32 R110, RZ, RZ, R8 ;  /* 0x000000ffff6e7224 */ /* 0x000fe200078e0008 */
[----:B------:R-:W-:Y:S01]  /*1700*/  SHF.R.S32.HI R83, RZ, 0x1f, R84 ;  /* 0x0000001fff537819 */ /* 0x000fe20000011454 */
[----:B------:R-:W-:Y:S01]  /*1710*/  IMAD.SHL.U32 R100, R98, 0x8, RZ ;  /* 0x0000000862647824 */ /* 0x000fe200078e00ff */
[----:B------:R-:W-:Y:S01]  /*1720*/  LOP3.LUT R96, R96, 0xfffffff8, RZ, 0xc0, !PT ;  /* 0xfffffff860607812 */ /* 0x000fe200078ec0ff */
[----:B------:R-:W-:Y:S01]  /*1730*/  IMAD.SHL.U32 R99, R98, 0x4, RZ ;  /* 0x0000000462637824 */ /* 0x000fe200078e00ff */
[----:B------:R-:W-:Y:S01]  /*1740*/  LOP3.LUT R95, R95, 0xfffffff8, RZ, 0xc0, !PT ;  /* 0xfffffff85f5f7812 */ /* 0x000fe200078ec0ff */
[C---:B------:R-:W-:Y:S01]  /*1750*/  IMAD R5, R67.reuse, c[0x0][0x294], R2 ;  /* 0x0000a50043057a24 */ /* 0x040fe200078e0202 */
[----:B------:R-:W-:Y:S01]  /*1760*/  LOP3.LUT R94, R94, 0xfffffff8, RZ, 0xc0, !PT ;  /* 0xfffffff85e5e7812 */ /* 0x000fe200078ec0ff */
[C---:B------:R-:W-:Y:S01]  /*1770*/  IMAD R73, R67.reuse, c[0x0][0x284], R0 ;  /* 0x0000a10043497a24 */ /* 0x040fe200078e0200 */
[----:B------:R-:W-:Y:S01]  /*1780*/  UIMAD.WIDE.U32 UR36, UR28, UR4, URZ ;  /* 0x000000041c2472a5 */ /* 0x000fe2000f8e003f */
[----:B------:R-:W-:Y:S01]  /*1790*/  IMAD.SHL.U32 R98, R98, 0x2, RZ ;  /* 0x0000000262627824 */ /* 0x000fe200078e00ff */
[----:B------:R-:W-:Y:S01]  /*17a0*/  UIMAD UR29, UR28, UR5, UR29 ;  /* 0x000000051c1d72a4 */ /* 0x000fe2000f8e021d */
[----:B------:R-:W-:Y:S01]  /*17b0*/  IMAD.WIDE.U32 R114, R67, c[0x0][0x280], R114 ;  /* 0x0000a00043727a25 */ /* 0x000fe200078e0072 */
[----:B------:R-:W-:Y:S01]  /*17c0*/  SHF.L.U64.HI R80, R82, 0x1, R3 ;  /* 0x0000000152507819 */ /* 0x000fe20000010203 */
[----:B------:R-:W-:Y:S01]  /*17d0*/  USHF.L.U32 UR6, UR6, 0x5, URZ ;  /* 0x0000000506067899 */ /* 0x000fe2000800063f */
[----:B------:R-:W-:Y:S01]  /*17e0*/  SHF.L.U64.HI R83, R84, 0x1, R83 ;  /* 0x0000000154537819 */ /* 0x000fe20000010253 */
[----:B------:R-:W-:Y:S01]  /*17f0*/  IMAD.MOV.U32 R2, RZ, RZ, c[0x0][0x2b8] ;  /* 0x0000ae00ff027624 */ /* 0x000fe200078e00ff */
[----:B------:R-:W-:Y:S01]  /*1800*/  IADD3 R77, R77, UR18, RZ ;  /* 0x000000124d4d7c10 */ /* 0x000fe2000fffe0ff */
[----:B------:R-:W-:Y:S01]  /*1810*/  IMAD.MOV.U32 R0, RZ, RZ, c[0x0][0x27c] ;  /* 0x00009f00ff007624 */ /* 0x000fe200078e00ff */
[C---:B------:R-:W-:Y:S01]  /*1820*/  IADD3 R10, R14.reuse, 0x60, RZ ;  /* 0x000000600e0a7810 */ /* 0x040fe20007ffe0ff */
[----:B------:R-:W-:Y:S01]  /*1830*/  IMAD.MOV.U32 R90, RZ, RZ, c[0x0][0x27c] ;  /* 0x00009f00ff5a7624 */ /* 0x000fe200078e00ff */
[----:B------:R-:W-:Y:S01]  /*1840*/  IADD3 R9, R14, 0x20, RZ ;  /* 0x000000200e097810 */ /* 0x000fe20007ffe0ff */
[----:B------:R-:W-:Y:S01]  /*1850*/  IMAD.WIDE.U32 R116, R67, c[0x0][0x290], R116 ;  /* 0x0000a40043747a25 */ /* 0x000fe200078e0074 */
[----:B------:R-:W-:Y:S01]  /*1860*/  LOP3.LUT R101, R101, 0x10, RZ, 0xc0, !PT ;  /* 0x0000001065657812 */ /* 0x000fe200078ec0ff */
[----:B------:R-:W-:Y:S01]  /*1870*/  UIADD3 UR25, UR33, UR25, URZ ;  /* 0x0000001921197290 */ /* 0x000fe2000fffe03f */
[----:B------:R-:W-:Y:S01]  /*1880*/  LOP3.LUT R100, R100, 0x10, RZ, 0xc0, !PT ;  /* 0x0000001064647812 */ /* 0x000fe200078ec0ff */
[----:B------:R-:W-:Y:S01]  /*1890*/  IMAD.WIDE.U32 R112, R67, c[0x0][0x290], R112 ;  /* 0x0000a40043707a25 */ /* 0x000fe200078e0070 */
[----:B------:R-:W-:Y:S01]  /*18a0*/  LOP3.LUT R99, R99, 0x10, RZ, 0xc0, !PT ;  /* 0x0000001063637812 */ /* 0x000fe200078ec0ff */
[----:B------:R-:W-:Y:S01]  /*18b0*/  UIADD3 UR30, UR35, UR30, URZ ;  /* 0x0000001e231e7290 */ /* 0x000fe2000fffe03f */
[----:B------:R-:W-:Y:S01]  /*18c0*/  LOP3.LUT R98, R98, 0x10, RZ, 0xc0, !PT ;  /* 0x0000001062627812 */ /* 0x000fe200078ec0ff */
[----:B------:R-:W-:Y:S01]  /*18d0*/  IMAD.WIDE.U32 R110, R67, c[0x0][0x280], R110 ;  /* 0x0000a000436e7a25 */ /* 0x000fe200078e006e */
[----:B------:R-:W-:Y:S01]  /*18e0*/  SHF.R.S32.HI R87, RZ, 0x1f, R96 ;  /* 0x0000001fff577819 */ /* 0x000fe20000011460 */
[----:B------:R-:W-:Y:S01]  /*18f0*/  UIADD3 UR29, UR37, UR29, URZ ;  /* 0x0000001d251d7290 */ /* 0x000fe2000fffe03f */
[----:B------:R-:W-:Y:S01]  /*1900*/  SHF.R.S32.HI R86, RZ, 0x1f, R95 ;  /* 0x0000001fff567819 */ /* 0x000fe2000001145f */
[----:B------:R-:W-:Y:S01]  /*1910*/  IMAD.IADD R75, R115, 0x1, R73 ;  /* 0x00000001734b7824 */ /* 0x000fe200078e0249 */
[----:B------:R-:W-:Y:S01]  /*1920*/  SHF.R.S32.HI R85, RZ, 0x1f, R94 ;  /* 0x0000001fff557819 */ /* 0x000fe2000001145e */
[----:B------:R-:W-:Y:S01]  /*1930*/  IMAD.SHL.U32 R90, R90, 0x2, RZ ;  /* 0x000000025a5a7824 */ /* 0x000fe200078e00ff */
[----:B------:R-:W-:Y:S01]  /*1940*/  IADD3 R79, R119, UR31, RZ ;  /* 0x0000001f774f7c10 */ /* 0x000fe2000fffe0ff */
[----:B------:R-:W-:Y:S01]  /*1950*/  IMAD.IADD R76, R117, 0x1, R5 ;  /* 0x00000001754c7824 */ /* 0x000fe200078e0205 */
[----:B------:R-:W-:Y:S01]  /*1960*/  ISETP.NE.AND P5, PT, R2, 0x1, PT ;  /* 0x000000010200780c */ /* 0x000fe20003fa5270 */
[----:B------:R-:W-:Y:S01]  /*1970*/  IMAD.IADD R74, R5, 0x1, R113 ;  /* 0x00000001054a7824 */ /* 0x000fe200078e0271 */
[----:B------:R-:W-:Y:S01]  /*1980*/  BAR.SYNC.DEFER_BLOCKING 0x0 ;  /* 0x0000000000007b1d */ /* 0x000fe20000010000 */
[----:B------:R-:W-:Y:S01]  /*1990*/  IMAD.IADD R73, R73, 0x1, R111 ;  /* 0x0000000149497824 */ /* 0x000fe200078e026f */
[----:B------:R-:W-:Y:S01]  /*19a0*/  ISETP.GE.AND P6, PT, R0, 0x1, PT ;  /* 0x000000010000780c */ /* 0x000fe20003fc6270 */
[----:B------:R-:W-:-:S02]  /*19b0*/  IMAD.SHL.U32 R82, R82, 0x2, RZ ;  /* 0x0000000252527824 */ /* 0x000fc400078e00ff */
[----:B------:R-:W-:Y:S01]  /*19c0*/  IMAD.SHL.U32 R84, R84, 0x2, RZ ;  /* 0x0000000254547824 */ /* 0x000fe200078e00ff */
[----:B------:R-:W-:Y:S01]  /*19d0*/  ULDC.U8 UR4, c[0x0][0x298] ;  /* 0x0000a60000047ab9 */ /* 0x000fe20000000000 */
[----:B------:R-:W-:Y:S02]  /*19e0*/  IMAD.SHL.U32 R89, R89, 0x2, RZ ;  /* 0x0000000259597824 */ /* 0x000fe400078e00ff */
[----:B------:R-:W-:Y:S02]  /*19f0*/  IMAD.SHL.U32 R88, R88, 0x2, RZ ;  /* 0x0000000258587824 */ /* 0x000fe400078e00ff */
.L_x_80:
[----:B------:R-:W-:Y:S01]  /*1a00*/  IMAD.SHL.U32 R72, R102, 0x20, RZ ;  /* 0x0000002066487824 */ /* 0x000fe200078e00ff */
[----:B------:R-:W-:Y:S04]  /*1a10*/  DEPBAR.LE SB0, 0x0 ;  /* 0x000080000000791a */ /* 0x000fe80000000000 */
[----:B------:R-:W-:Y:S01]  /*1a20*/  IMAD.IADD R0, R97, 0x1, R72 ;  /* 0x0000000161007824 */ /* 0x000fe200078e0248 */
[----:B------:R-:W-:Y:S01]  /*1a30*/  BSSY B1, `(.L_x_62) ;  /* 0x00002a3000017945 */ /* 0x000fe20003800000 */
[----:B------:R-:W-:Y:S02]  /*1a40*/  IMAD.MOV.U32 R91, RZ, RZ, RZ ;  /* 0x000000ffff5b7224 */ /* 0x000fe400078e00ff */
[----:B------:R-:W-:Y:S01]  /*1a50*/  IMAD.IADD R71, R77, 0x1, R0 ;  /* 0x000000014d477824 */ /* 0x000fe200078e0200 */
[----:B------:R-:W-:Y:S03]  /*1a60*/  ISETP.GE.AND P0, PT, R0, UR17, PT ;  /* 0x0000001100007c0c */ /* 0x000fe6000bf06270 */
[----:B------:R-:W-:Y:S01]  /*1a70*/  @P5 IMAD.HI.U32 R2, R71, c[0x0][0x2bc], RZ ;  /* 0x0000af0047025a27 */ /* 0x000fe200078e00ff */
[----:B------:R-:W-:Y:S02]  /*1a80*/  ISETP.GT.OR P0, PT, R97, 0x1f, P0 ;  /* 0x0000001f6100780c */ /* 0x000fe40000704670 */
[----:B------:R-:W-:Y:S02]  /*1a90*/  MOV R0, R71 ;  /* 0x0000004700007202 */ /* 0x000fe40000000f00 */
[----:B------:R-:W-:Y:S09]  /*1aa0*/  @P5 SHF.R.U32.HI R0, RZ, c[0x0][0x2c0], R2 ;  /* 0x0000b000ff005a19 */ /* 0x000ff20000011602 */
[C---:B------:R-:W-:Y:S04]  /*1ab0*/  @!P0 IADD3 R3, P1, R0.reuse, UR36, RZ ;  /* 0x0000002400038c10 */ /* 0x040fe8000ff3e0ff */
[----:B------:R-:W-:Y:S01]  /*1ac0*/  @!P0 LEA.HI.X.SX32 R2, R0, UR29, 0x1, P1 ;  /* 0x0000001d00028c11 */ /* 0x000fe200088f0eff */
[----:B------:R-:W-:Y:S01]  /*1ad0*/  IMAD.MOV R0, RZ, RZ, -R0 ;  /* 0x000000ffff007224 */ /* 0x000fe200078e0a00 */
[C---:B------:R-:W-:Y:S03]  /*1ae0*/  @!P0 LEA R4, P1, R3.reuse, c[0x0][0x2a0], 0x2 ;  /* 0x0000a80003048a11 */ /* 0x040fe600078210ff */
[----:B------:R-:W-:Y:S01]  /*1af0*/  IMAD R71, R0, c[0x0][0x2b8], R71 ;  /* 0x0000ae0000477a24 */ /* 0x000fe200078e0247 */
[----:B------:R-:W-:Y:S03]  /*1b00*/  @!P0 LEA.HI.X R5, R3, c[0x0][0x2a4], R2, 0x2, P1 ;  /* 0x0000a90003058a11 */ /* 0x000fe600008f1402 */
[C---:B------:R-:W-:Y:S01]  /*1b10*/  IMAD.WIDE.U32 R2, R71.reuse, c[0x0][0x1e0], RZ ;  /* 0x0000780047027a25 */ /* 0x040fe200078e00ff */
[----:B------:R-:W-:Y:S01]  /*1b20*/  SHF.R.S32.HI R70, RZ, 0x1f, R71 ;  /* 0x0000001fff467819 */ /* 0x000fe20000011447 */
[----:B------:R-:W3:Y:S04]  /*1b30*/  @!P0 LDG.E R91, [R4.64] ;  /* 0x00000016045b8981 */ /* 0x000ee8000c1e1900 */
[----:B------:R-:W-:Y:S01]  /*1b40*/  IMAD R0, R70, c[0x0][0x1e0], RZ ;  /* 0x0000780046007a24 */ /* 0x000fe200078e02ff */
[----:B------:R-:W-:Y:S03]  /*1b50*/  BAR.SYNC.DEFER_BLOCKING 0x0 ;  /* 0x0000000000007b1d */ /* 0x000fe60000010000 */
[----:B------:R-:W-:Y:S05]  /*1b60*/  IMAD R0, R71, c[0x0][0x1e4], R0 ;  /* 0x0000790047007a24 */ /* 0x000fea00078e0200 */
[----:B------:R-:W-:Y:S02]  /*1b70*/  IADD3 R3, R3, R0, RZ ;  /* 0x0000000003037210 */ /* 0x000fe40007ffe0ff */
[----:B---3--:R-:W-:Y:S03]  /*1b80*/  SHF.R.S32.HI R69, RZ, 0x1f, R91 ;  /* 0x0000001fff457819 */ /* 0x008fe6000001145b */
[----:B------:R-:W-:Y:S04]  /*1b90*/  IMAD.WIDE.U32 R2, R91, c[0x0][0x1f0], R2 ;  /* 0x00007c005b027a25 */ /* 0x000fe800078e0002 */
[----:B------:R-:W-:Y:S01]  /*1ba0*/  IMAD R0, R69, c[0x0][0x1f0], RZ ;  /* 0x00007c0045007a24 */ /* 0x000fe200078e02ff */
[----:B------:R-:W-:Y:S03]  /*1bb0*/  IADD3 R2, P1, R2, UR34, RZ ;  /* 0x0000002202027c10 */ /* 0x000fe6000ff3e0ff */
[----:B------:R-:W-:Y:S01]  /*1bc0*/  IMAD R0, R91, c[0x0][0x1f4], R0 ;  /* 0x00007d005b007a24 */ /* 0x000fe200078e0200 */
[C---:B----4-:R-:W-:Y:S04]  /*1bd0*/  LEA R55, P0, R2.reuse, c[0x0][0x1c8], 0x1 ;  /* 0x0000720002377a11 */ /* 0x050fe800078008ff */
[----:B------:R-:W-:Y:S04]  /*1be0*/  IADD3.X R3, R3, UR30, R0, P1, !PT ;  /* 0x0000001e03037c10 */ /* 0x000fe80008ffe400 */
[----:B------:R-:W-:Y:S01]  /*1bf0*/  LEA.HI.X R2, R2, c[0x0][0x1cc], R3, 0x1, P0 ;  /* 0x0000730002027a11 */ /* 0x000fe200000f0c03 */
[----:B-1---5:R-:W-:-:S05]  /*1c00*/  @!P6 BRA `(.L_x_63) ;  /* 0x000026a00000e947 */ /* 0x022fca0003800000 */
[C---:B------:R-:W-:Y:S01]  /*1c10*/  IMAD R13, R102.reuse, UR7, RZ ;  /* 0x00000007660d7c24 */ /* 0x040fe2000f8e02ff */
[----:B------:R-:W-:Y:S01]  /*1c20*/  ISETP.NE.AND P0, PT, RZ, UR4, PT ;  /* 0x00000004ff007c0c */ /* 0x000fe2000bf05270 */
[C---:B------:R-:W-:Y:S01]  /*1c30*/  IMAD R3, R102.reuse, UR26, RZ ;  /* 0x0000001a66037c24 */ /* 0x040fe2000f8e02ff */
[----:B------:R-:W-:Y:S01]  /*1c40*/  SHF.R.S32.HI R0, RZ, 0x1f, R102 ;  /* 0x0000001fff007819 */ /* 0x000fe20000011466 */
[----:B------:R-:W-:Y:S01]  /*1c50*/  IMAD.WIDE.U32 R4, R102, UR6, RZ ;  /* 0x0000000666047c25 */ /* 0x000fe2000f8e00ff */
[----:B------:R-:W-:Y:S03]  /*1c60*/  IADD3 R68, -R72, UR17, RZ ;  /* 0x0000001148447c10 */ /* 0x000fe6000fffe1ff */
[----:B------:R-:W-:Y:S01]  /*1c70*/  IMAD R13, R0, UR6, R13 ;  /* 0x00000006000d7c24 */ /* 0x000fe2000f8e020d */
[----:B------:R-:W-:Y:S01]  /*1c80*/  IMNMX R68, R68, 0x20, PT ;  /* 0x0000002044447817 */ /* 0x000fe20003800200 */
[----:B------:R-:W-:Y:S02]  /*1c90*/  IMAD R3, R0, UR27, R3 ;  /* 0x0000001b00037c24 */ /* 0x000fe4000f8e0203 */
[----:B------:R-:W-:Y:S01]  /*1ca0*/  IMAD.WIDE.U32 R6, R102, UR27, RZ ;  /* 0x0000001b66067c25 */ /* 0x000fe2000f8e00ff */
[----:B------:R-:W-:Y:S04]  /*1cb0*/  IADD3 R0, R5, R13, RZ ;  /* 0x0000000d05007210 */ /* 0x000fe80007ffe0ff */
[----:B------:R-:W-:Y:S01]  /*1cc0*/  IADD3 R3, R7, R3, RZ ;  /* 0x0000000307037210 */ /* 0x000fe20007ffe0ff */
[----:B------:R-:W-:-:S05]  /*1cd0*/  @!P0 BRA `(.L_x_64) ;  /* 0x000012d000008947 */ /* 0x000fca0003800000 */
[----:B------:R-:W-:Y:S01]  /*1ce0*/  ISETP.GE.AND P2, PT, R109, R68, PT ;  /* 0x000000446d00720c */ /* 0x000fe20003f46270 */
[----:B------:R-:W-:Y:S01]  /*1cf0*/  BSSY B0, `(.L_x_65) ;  /* 0x0000026000007945 */ /* 0x000fe20003800000 */
[----:B------:R-:W-:Y:S01]  /*1d00*/  CS2R R18, SRZ ;  /* 0x0000000000127805 */ /* 0x000fe2000001ff00 */
[----:B------:R-:W-:Y:S01]  /*1d10*/  CS2R R26, SRZ ;  /* 0x00000000001a7805 */ /* 0x000fe2000001ff00 */
[----:B------:R-:W-:Y:S01]  /*1d20*/  CS2R R32, SRZ ;  /* 0x0000000000207805 */ /* 0x000fe2000001ff00 */
[----:B------:R-:W-:Y:S01]  /*1d30*/  CS2R R30, SRZ ;  /* 0x00000000001e7805 */ /* 0x000fe2000001ff00 */
[----:B------:R-:W-:Y:S01]  /*1d40*/  CS2R R42, SRZ ;  /* 0x00000000002a7805 */ /* 0x000fe2000001ff00 */
[----:B------:R-:W-:Y:S01]  /*1d50*/  CS2R R46, SRZ ;  /* 0x00000000002e7805 */ /* 0x000fe2000001ff00 */
[----:B------:R-:W-:Y:S01]  /*1d60*/  CS2R R50, SRZ ;  /* 0x0000000000327805 */ /* 0x000fe2000001ff00 */
[----:B------:R-:W-:Y:S04]  /*1d70*/  CS2R R52, SRZ ;  /* 0x0000000000347805 */ /* 0x000fe8000001ff00 */
[----:B------:R-:W-:-:S05]  /*1d80*/  @P2 BRA `(.L_x_66) ;  /* 0x000001c000002947 */ /* 0x000fca0003800000 */
[----:B------:R-:W-:Y:S01]  /*1d90*/  IADD3 R4, P1, R110, R4, RZ ;  /* 0x000000046e047210 */ /* 0x000fe20007f3e0ff */
[----:B------:R-:W-:Y:S01]  /*1da0*/  CS2R R30, SRZ ;  /* 0x00000000001e7805 */ /* 0x000fe2000001ff00 */
[----:B------:R-:W-:Y:S01]  /*1db0*/  IADD3 R6, P0, R112, R6, RZ ;  /* 0x0000000670067210 */ /* 0x000fe20007f1e0ff */
[----:B------:R-:W-:Y:S01]  /*1dc0*/  CS2R R52, SRZ ;  /* 0x0000000000347805 */ /* 0x000fe2000001ff00 */
[----:B------:R-:W-:Y:S01]  /*1dd0*/  CS2R R32, SRZ ;  /* 0x0000000000207805 */ /* 0x000fe2000001ff00 */
[----:B------:R-:W-:Y:S01]  /*1de0*/  IMAD.X R5, R0, 0x1, R73, P1 ;  /* 0x0000000100057824 */ /* 0x000fe200008e0649 */
[----:B------:R-:W-:Y:S01]  /*1df0*/  LEA R20, P1, R4, c[0x0][0x270], 0x1 ;  /* 0x00009c0004147a11 */ /* 0x000fe200078208ff */
[----:B------:R-:W-:Y:S01]  /*1e00*/  IMAD.X R3, R3, 0x1, R74, P0 ;  /* 0x0000000103037824 */ /* 0x000fe200000e064a */
[----:B------:R-:W-:Y:S01]  /*1e10*/  LEA R22, P0, R6, c[0x0][0x288], 0x1 ;  /* 0x0000a20006167a11 */ /* 0x000fe200078008ff */
[----:B------:R-:W-:Y:S01]  /*1e20*/  CS2R R50, SRZ ;  /* 0x0000000000327805 */ /* 0x000fe2000001ff00 */
[----:B------:R-:W-:Y:S01]  /*1e30*/  LEA.HI.X R21, R4, c[0x0][0x274], R5, 0x1, P1 ;  /* 0x00009d0004157a11 */ /* 0x000fe200008f0c05 */
[----:B------:R-:W-:Y:S01]  /*1e40*/  CS2R R26, SRZ ;  /* 0x00000000001a7805 */ /* 0x000fe2000001ff00 */
[----:B------:R-:W-:Y:S01]  /*1e50*/  ISETP.GE.AND P1, PT, R14, c[0x0][0x27c], PT ;  /* 0x00009f000e007a0c */ /* 0x000fe20003f26270 */
[----:B------:R-:W-:Y:S01]  /*1e60*/  CS2R R18, SRZ ;  /* 0x0000000000127805 */ /* 0x000fe2000001ff00 */
[----:B------:R-:W-:Y:S01]  /*1e70*/  LEA.HI.X R23, R6, c[0x0][0x28c], R3, 0x1, P0 ;  /* 0x0000a30006177a11 */ /* 0x000fe200000f0c03 */
[----:B------:R-:W-:Y:S01]  /*1e80*/  CS2R R46, SRZ ;  /* 0x00000000002e7805 */ /* 0x000fe2000001ff00 */
[----:B------:R-:W-:Y:S01]  /*1e90*/  ISETP.GE.AND P0, PT, R9, c[0x0][0x27c], PT ;  /* 0x00009f0009007a0c */ /* 0x000fe20003f06270 */
[----:B------:R-:W-:Y:S08]  /*1ea0*/  CS2R R42, SRZ ;  /* 0x00000000002a7805 */ /* 0x000ff0000001ff00 */
[----:B------:R1:W5:Y:S04]  /*1eb0*/  @!P1 LDG.E.64 R30, [R20.64] ;  /* 0x00000016141e9981 */ /* 0x000368000c1e1b00 */
[----:B------:R1:W5:Y:S01]  /*1ec0*/  @!P1 LDG.E.64 R52, [R22.64] ;  /* 0x0000001616349981 */ /* 0x000362000c1e1b00 */
[----:B------:R-:W-:Y:S03]  /*1ed0*/  ISETP.GE.AND P1, PT, R12, c[0x0][0x27c], PT ;  /* 0x00009f000c007a0c */ /* 0x000fe60003f26270 */
[----:B------:R1:W5:Y:S04]  /*1ee0*/  @!P0 LDG.E.64 R32, [R20.64+0x40] ;  /* 0x0000401614208981 */ /* 0x000368000c1e1b00 */
[----:B------:R1:W5:Y:S01]  /*1ef0*/  @!P0 LDG.E.64 R50, [R22.64+0x40] ;  /* 0x0000401616328981 */ /* 0x000362000c1e1b00 */
[----:B------:R-:W-:Y:S05]  /*1f00*/  ISETP.GE.AND P0, PT, R10, c[0x0][0x27c], PT ;  /* 0x00009f000a007a0c */ /* 0x000fea0003f06270 */
[----:B------:R1:W5:Y:S04]  /*1f10*/  @!P1 LDG.E.64 R26, [R20.64+0x80] ;  /* 0x00008016141a9981 */ /* 0x000368000c1e1b00 */
[----:B------:R1:W5:Y:S04]  /*1f20*/  @!P1 LDG.E.64 R46, [R22.64+0x80] ;  /* 0x00008016162e9981 */ /* 0x000368000c1e1b00 */
[----:B------:R1:W5:Y:S04]  /*1f30*/  @!P0 LDG.E.64 R18, [R20.64+0xc0] ;  /* 0x0000c01614128981 */ /* 0x000368000c1e1b00 */
[----:B------:R1:W5:Y:S02]  /*1f40*/  @!P0 LDG.E.64 R42, [R22.64+0xc0] ;  /* 0x0000c016162a8981 */ /* 0x000364000c1e1b00 */
.L_x_66:
[----:B------:R-:W-:Y:S05]  /*1f50*/  BSYNC B0 ;  /* 0x0000000000007941 */ /* 0x000fea0003800000 */
.L_x_65:
[----:B------:R3:W4:Y:S04]  /*1f60*/  SHFL.IDX PT, R57, R2, RZ, 0x181f ;  /* 0x00181fff02397589 */ /* 0x00072800000e0000 */
[----:B------:R-:W1:Y:S01]  /*1f70*/  SHFL.IDX PT, R55, R55, RZ, 0x181f ;  /* 0x00181fff37377589 */ /* 0x000e6200000e0000 */
[----:B------:R-:W-:-:S05]  /*1f80*/  @P2 BRA `(.L_x_67) ;  /* 0x000024d000002947 */ /* 0x000fca0003800000 */
[----:B------:R-:W-:Y:S01]  /*1f90*/  ISETP.GE.AND P0, PT, R16, c[0x0][0x1d4], PT ;  /* 0x0000750010007a0c */ /* 0x000fe20003f06270 */
[----:B---3-5:R-:W-:Y:S01]  /*1fa0*/  IMAD.MOV.U32 R2, RZ, RZ, R26 ;  /* 0x000000ffff027224 */ /* 0x028fe200078e001a */
[----:B------:R-:W-:Y:S01]  /*1fb0*/  BSSY B0, `(.L_x_68) ;  /* 0x0000052000007945 */ /* 0x000fe20003800000 */
[----:B------:R-:W-:Y:S02]  /*1fc0*/  IMAD.MOV.U32 R0, RZ, RZ, R27 ;  /* 0x000000ffff007224 */ /* 0x000fe400078e001b */
[----:B-1----:R-:W-:Y:S01]  /*1fd0*/  IMAD.MOV.U32 R21, RZ, RZ, R42 ;  /* 0x000000ffff157224 */ /* 0x002fe200078e002a */
[----:B------:R-:W-:Y:S01]  /*1fe0*/  PRMT R8, R2, 0x7610, R8 ;  /* 0x0000761002087816 */ /* 0x000fe20000000008 */
[----:B------:R-:W-:Y:S01]  /*1ff0*/  IMAD.MOV.U32 R20, RZ, RZ, R43 ;  /* 0x000000ffff147224 */ /* 0x000fe200078e002b */
        /* <DEDUP_REMOVED lines=16> */
[----:B------:R-:W-:Y:S02]  /*2100*/  PRMT R44, R22, 0x7610, R44 ;  /* 0x00007610162c7816 */ /* 0x000fe4000000002c */
[----:B------:R-:W-:Y:S02]  /*2110*/  PRMT R49, R21, 0x7610, R49 ;  /* 0x0000761015317816 */ /* 0x000fe40000000031 */
[----:B------:R-:W-:Y:S01]  /*2120*/  PRMT R48, R20, 0x7610, R48 ;  /* 0x0000761014307816 */ /* 0x000fe20000000030 */
[----:B------:R-:W-:-:S05]  /*2130*/  @P0 BRA `(.L_x_69) ;  /* 0x0000039000000947 */ /* 0x000fca0003800000 */
[----:B------:R-:W-:Y:S01]  /*2140*/  ISETP.GE.AND P0, PT, R14, c[0x0][0x27c], PT ;  /* 0x00009f000e007a0c */ /* 0x000fe20003f06270 */
[----:B------:R-:W1:Y:S01]  /*2150*/  LDS.128 R20, [R103+0xc080] ;  /* 0x00c0800067147984 */ /* 0x000e620000000c00 */
[----:B------:R-:W-:Y:S01]  /*2160*/  MOV R28, R30 ;  /* 0x0000001e001c7202 */ /* 0x000fe20000000f00 */
[----:B------:R-:W-:Y:S01]  /*2170*/  IMAD.MOV.U32 R36, RZ, RZ, R52 ;  /* 0x000000ffff247224 */ /* 0x000fe200078e0034 */
[C---:B------:R-:W-:Y:S01]  /*2180*/  LEA R62, P1, R16.reuse, R55, 0x1 ;  /* 0x00000037103e7211 */ /* 0x040fe200078208ff */
[----:B------:R-:W-:Y:S02]  /*2190*/  IMAD.MOV.U32 R25, RZ, RZ, R31 ;  /* 0x000000ffff197224 */ /* 0x000fe400078e001f */
[----:B------:R-:W-:Y:S01]  /*21a0*/  IMAD.MOV.U32 R39, RZ, RZ, R53 ;  /* 0x000000ffff277224 */ /* 0x000fe200078e0035 */
[----:B----4-:R-:W-:Y:S05]  /*21b0*/  LEA.HI.X R63, R16, R57, R17, 0x1, P1 ;  /* 0x00000039103f7211 */ /* 0x010fea00008f0c11 */
[----:B------:R-:W-:Y:S02]  /*21c0*/  @!P0 SHF.R.U64 R35, R52, 0x10, R53 ;  /* 0x0000001034238819 */ /* 0x000fe40000001235 */
[--C-:B------:R-:W-:Y:S02]  /*21d0*/  @!P0 SHF.R.U64 R29, R30, 0x10, R31.reuse ;  /* 0x000000101e1d8819 */ /* 0x100fe4000000121f */
[----:B------:R-:W-:Y:S02]  /*21e0*/  @!P0 SHF.R.U32.HI R30, RZ, 0x10, R31 ;  /* 0x00000010ff1e8819 */ /* 0x000fe4000001161f */
[----:B------:R-:W-:Y:S02]  /*21f0*/  @!P0 PRMT R36, R36, 0x5410, R35 ;  /* 0x0000541024248816 */ /* 0x000fe40000000023 */
[----:B------:R-:W-:Y:S02]  /*2200*/  @!P0 PRMT R28, R28, 0x5410, R29 ;  /* 0x000054101c1c8816 */ /* 0x000fe4000000001d */
[----:B------:R-:W-:Y:S01]  /*2210*/  @!P0 PRMT R25, R25, 0x5410, R30 ;  /* 0x0000541019198816 */ /* 0x000fe2000000001e */
[----:B------:R-:W-:Y:S01]  /*2220*/  @!P0 IMAD.U32 R35, R36, 0x10000, RZ ;  /* 0x0001000024238824 */ /* 0x000fe200078e00ff */
[----:B------:R-:W-:Y:S02]  /*2230*/  @!P0 SHF.R.U32.HI R34, RZ, 0x10, R53 ;  /* 0x00000010ff228819 */ /* 0x000fe40000011635 */
[----:B------:R-:W-:Y:S02]  /*2240*/  @!P0 SHF.L.U32 R29, R28, 0x10, RZ ;  /* 0x000000101c1d8819 */ /* 0x000fe400000006ff */
[----:B------:R-:W-:Y:S02]  /*2250*/  @!P0 LOP3.LUT R36, R36, 0xffff0000, RZ, 0xc0, !PT ;  /* 0xffff000024248812 */ /* 0x000fe400078ec0ff */
[----:B------:R-:W-:Y:S02]  /*2260*/  @!P0 PRMT R39, R39, 0x5410, R34 ;  /* 0x0000541027278816 */ /* 0x000fe40000000022 */
[----:B------:R-:W-:Y:S01]  /*2270*/  @!P0 LOP3.LUT R28, R28, 0xffff0000, RZ, 0xc0, !PT ;  /* 0xffff00001c1c8812 */ /* 0x000fe200078ec0ff */
[C---:B-1----:R-:W-:Y:S01]  /*2280*/  @!P0 IMAD.U32 R34, R20.reuse, 0x10000, RZ ;  /* 0x0001000014228824 */ /* 0x042fe200078e00ff */
[----:B------:R-:W-:Y:S01]  /*2290*/  @!P0 LOP3.LUT R30, R20, 0xffff0000, RZ, 0xc0, !PT ;  /* 0xffff0000141e8812 */ /* 0x000fe200078ec0ff */
[C---:B------:R-:W-:Y:S01]  /*22a0*/  @!P0 IMAD.U32 R37, R21.reuse, 0x10000, RZ ;  /* 0x0001000015258824 */ /* 0x040fe200078e00ff */
[----:B------:R-:W-:Y:S02]  /*22b0*/  @!P0 LOP3.LUT R31, R21, 0xffff0000, RZ, 0xc0, !PT ;  /* 0xffff0000151f8812 */ /* 0x000fe400078ec0ff */
[C---:B------:R-:W-:Y:S01]  /*22c0*/  @!P0 SHF.L.U32 R38, R23.reuse, 0x10, RZ ;  /* 0x0000001017268819 */ /* 0x040fe200000006ff */
[C---:B------:R-:W-:Y:S02]  /*22d0*/  @!P0 FMUL.FTZ R59, R30.reuse, R35 ;  /* 0x000000231e3b8220 */ /* 0x040fe40000410000 */
[-C--:B------:R-:W-:Y:S01]  /*22e0*/  @!P0 FMUL.FTZ R0, R30, R29.reuse ;  /* 0x0000001d1e008220 */ /* 0x080fe20000410000 */
[----:B------:R-:W-:Y:S01]  /*22f0*/  @!P0 LOP3.LUT R30, R23, 0xffff0000, RZ, 0xc0, !PT ;  /* 0xffff0000171e8812 */ /* 0x000fe200078ec0ff */
[----:B------:R-:W-:Y:S02]  /*2300*/  @!P0 FMUL.FTZ R61, R31, R36 ;  /* 0x000000241f3d8220 */ /* 0x000fe40000410000 */
[----:B------:R-:W-:Y:S01]  /*2310*/  @!P0 FFMA.FTZ R59, R34, R29, -R59 ;  /* 0x0000001d223b8223 */ /* 0x000fe2000001083b */
[----:B------:R-:W-:Y:S01]  /*2320*/  @!P0 LOP3.LUT R29, R22, 0xffff0000, RZ, 0xc0, !PT ;  /* 0xffff0000161d8812 */ /* 0x000fe200078ec0ff */
[----:B------:R-:W-:Y:S01]  /*2330*/  @!P0 FFMA.FTZ R0, R35, R34, R0 ;  /* 0x0000002223008223 */ /* 0x000fe20000010000 */
[----:B------:R-:W-:Y:S01]  /*2340*/  @!P0 SHF.L.U32 R34, R39, 0x10, RZ ;  /* 0x0000001027228819 */ /* 0x000fe200000006ff */
[-C--:B------:R-:W-:Y:S01]  /*2350*/  @!P0 FMUL.FTZ R2, R31, R28.reuse ;  /* 0x0000001c1f028220 */ /* 0x080fe20000410000 */
[----:B------:R-:W-:Y:S01]  /*2360*/  @!P0 LOP3.LUT R39, R39, 0xffff0000, RZ, 0xc0, !PT ;  /* 0xffff000027278812 */ /* 0x000fe200078ec0ff */
[----:B------:R-:W-:Y:S01]  /*2370*/  @!P0 FFMA.FTZ R61, R37, R28, -R61 ;  /* 0x0000001c253d8223 */ /* 0x000fe2000001083d */
[----:B------:R-:W-:Y:S01]  /*2380*/  @!P0 F2FP.BF16.PACK_AB R59, R0, R59 ;  /* 0x0000003b003b823e */ /* 0x000fe200000010ff */
[C---:B------:R-:W-:Y:S01]  /*2390*/  @!P0 IMAD.U32 R28, R25.reuse, 0x10000, RZ ;  /* 0x00010000191c8824 */ /* 0x040fe200078e00ff */
[----:B------:R-:W-:Y:S01]  /*23a0*/  @!P0 LOP3.LUT R25, R25, 0xffff0000, RZ, 0xc0, !PT ;  /* 0xffff000019198812 */ /* 0x000fe200078ec0ff */
[----:B------:R-:W-:Y:S02]  /*23b0*/  @!P0 IMAD.U32 R35, R22, 0x10000, RZ ;  /* 0x0001000016238824 */ /* 0x000fe400078e00ff */
[C---:B------:R-:W-:Y:S02]  /*23c0*/  @!P0 FMUL.FTZ R3, R29.reuse, R28 ;  /* 0x0000001c1d038220 */ /* 0x040fe40000410000 */
[----:B------:R-:W-:Y:S02]  /*23d0*/  @!P0 FMUL.FTZ R54, R29, R34 ;  /* 0x000000221d368220 */ /* 0x000fe40000410000 */
[C---:B------:R-:W-:Y:S02]  /*23e0*/  @!P0 FMUL.FTZ R56, R30.reuse, R39 ;  /* 0x000000271e388220 */ /* 0x040fe40000410000 */
[----:B------:R-:W-:Y:S02]  /*23f0*/  @!P0 FMUL.FTZ R4, R30, R25 ;  /* 0x000000191e048220 */ /* 0x000fe40000410000 */
[----:B------:R-:W-:Y:S02]  /*2400*/  @!P0 FFMA.FTZ R2, R36, R37, R2 ;  /* 0x0000002524028223 */ /* 0x000fe40000010002 */
[----:B------:R-:W-:Y:S02]  /*2410*/  @!P0 FFMA.FTZ R3, R34, R35, R3 ;  /* 0x0000002322038223 */ /* 0x000fe40000010003 */
[----:B------:R-:W-:Y:S01]  /*2420*/  @!P0 FFMA.FTZ R54, R35, R28, -R54 ;  /* 0x0000001c23368223 */ /* 0x000fe20000010836 */
[----:B------:R-:W-:Y:S01]  /*2430*/  @!P0 F2FP.BF16.PACK_AB R58, R2, R61 ;  /* 0x0000003d023a823e */ /* 0x000fe200000010ff */
[----:B------:R-:W-:Y:S02]  /*2440*/  @!P0 FFMA.FTZ R56, R38, R25, -R56 ;  /* 0x0000001926388223 */ /* 0x000fe40000010838 */
[----:B------:R-:W-:Y:S01]  /*2450*/  @!P0 FFMA.FTZ R4, R39, R38, R4 ;  /* 0x0000002627048223 */ /* 0x000fe20000010004 */
[----:B------:R-:W-:Y:S01]  /*2460*/  @!P0 F2FP.BF16.PACK_AB R54, R3, R54 ;  /* 0x000000360336823e */ /* 0x000fe200000010ff */
[----:B------:R-:W-:Y:S01]  /*2470*/  @!P0 IMAD.MOV.U32 R20, RZ, RZ, R59 ;  /* 0x000000ffff148224 */ /* 0x000fe200078e003b */
[----:B------:R-:W-:Y:S02]  /*2480*/  @!P0 MOV R21, R58 ;  /* 0x0000003a00158202 */ /* 0x000fe40000000f00 */
[----:B------:R-:W-:Y:S01]  /*2490*/  @!P0 F2FP.BF16.PACK_AB R61, R4, R56 ;  /* 0x00000038043d823e */ /* 0x000fe200000010ff */
[----:B------:R-:W-:Y:S03]  /*24a0*/  @!P0 IMAD.MOV.U32 R22, RZ, RZ, R54 ;  /* 0x000000ffff168224 */ /* 0x000fe600078e0036 */
[----:B------:R-:W-:Y:S05]  /*24b0*/  @!P0 MOV R23, R61 ;  /* 0x0000003d00178202 */ /* 0x000fea0000000f00 */
[----:B------:R1:W-:Y:S02]  /*24c0*/  ST.E.128 [R62.64], R20 ;  /* 0x000000143e007985 */ /* 0x0003e4000c101d16 */
.L_x_69:
[----:B------:R-:W-:Y:S05]  /*24d0*/  BSYNC B0 ;  /* 0x0000000000007941 */ /* 0x000fea0003800000 */
.L_x_68:
[----:B------:R-:W-:Y:S01]  /*24e0*/  ISETP.GE.AND P0, PT, R11, c[0x0][0x1d4], PT ;  /* 0x000075000b007a0c */ /* 0x000fe20003f06270 */
[----:B------:R-:W-:Y:S01]  /*24f0*/  @!UPT UIADD3 URZ, URZ, URZ, URZ ;  /* 0x0000003f3f3ff290 */ /* 0x000fe2000fffe03f */
[----:B------:R-:W-:Y:S11]  /*2500*/  BSSY B0, `(.L_x_70) ;  /* 0x0000037000007945 */ /* 0x000ff60003800000 */
[----:B------:R-:W-:-:S05]  /*2510*/  @P0 BRA `(.L_x_71) ;  /* 0x0000035000000947 */ /* 0x000fca0003800000 */
[----:B------:R-:W-:Y:S01]  /*2520*/  ISETP.GE.AND P0, PT, R9, c[0x0][0x27c], PT ;  /* 0x00009f0009007a0c */ /* 0x000fe20003f06270 */
[----:B-1----:R-:W1:Y:S01]  /*2530*/  LDS.128 R20, [R103+0xd080] ;  /* 0x00d0800067147984 */ /* 0x002e620000000c00 */
[C---:B------:R-:W-:Y:S04]  /*2540*/  LEA R58, P1, R96.reuse, R55, 0x1 ;  /* 0x00000037603a7211 */ /* 0x040fe800078208ff */
[----:B----4-:R-:W-:Y:S07]  /*2550*/  LEA.HI.X R59, R96, R57, R87, 0x1, P1 ;  /* 0x00000039603b7211 */ /* 0x010fee00008f0c57 */
[----:B------:R-:W-:Y:S02]  /*2560*/  @!P0 SHF.R.U64 R30, R50, 0x10, R51 ;  /* 0x00000010321e8819 */ /* 0x000fe40000001233 */
[----:B------:R-:W-:Y:S02]  /*2570*/  @!P0 SHF.R.U64 R25, R32, 0x10, R33 ;  /* 0x0000001020198819 */ /* 0x000fe40000001221 */
[----:B------:R-:W-:Y:S02]  /*2580*/  @!P0 PRMT R49, R49, 0x5410, R30 ;  /* 0x0000541031318816 */ /* 0x000fe4000000001e */
[----:B------:R-:W-:Y:S02]  /*2590*/  @!P0 PRMT R24, R24, 0x5410, R25 ;  /* 0x0000541018188816 */ /* 0x000fe40000000019 */
[C---:B------:R-:W-:Y:S01]  /*25a0*/  @!P0 LOP3.LUT R34, R49.reuse, 0xffff0000, RZ, 0xc0, !PT ;  /* 0xffff000031228812 */ /* 0x040fe200078ec0ff */
[----:B------:R-:W-:Y:S01]  /*25b0*/  @!P0 IMAD.U32 R31, R49, 0x10000, RZ ;  /* 0x00010000311f8824 */ /* 0x000fe200078e00ff */
[----:B------:R-:W-:Y:S01]  /*25c0*/  @!P0 SHF.R.U32.HI R32, RZ, 0x10, R33 ;  /* 0x00000010ff208819 */ /* 0x000fe20000011621 */
[C---:B------:R-:W-:Y:S01]  /*25d0*/  @!P0 IMAD.U32 R25, R24.reuse, 0x10000, RZ ;  /* 0x0001000018198824 */ /* 0x040fe200078e00ff */
[----:B------:R-:W-:Y:S02]  /*25e0*/  @!P0 SHF.R.U32.HI R51, RZ, 0x10, R51 ;  /* 0x00000010ff338819 */ /* 0x000fe40000011633 */
[----:B------:R-:W-:Y:S02]  /*25f0*/  @!P0 LOP3.LUT R24, R24, 0xffff0000, RZ, 0xc0, !PT ;  /* 0xffff000018188812 */ /* 0x000fe400078ec0ff */
[----:B------:R-:W-:Y:S02]  /*2600*/  @!P0 PRMT R13, R13, 0x5410, R32 ;  /* 0x000054100d0d8816 */ /* 0x000fe40000000020 */
[----:B------:R-:W-:Y:S04]  /*2610*/  @!P0 PRMT R48, R48, 0x5410, R51 ;  /* 0x0000541030308816 */ /* 0x000fe80000000033 */
[----:B------:R-:W-:Y:S01]  /*2620*/  @!P0 LOP3.LUT R37, R48, 0xffff0000, RZ, 0xc0, !PT ;  /* 0xffff000030258812 */ /* 0x000fe200078ec0ff */
[C---:B-1----:R-:W-:Y:S01]  /*2630*/  @!P0 IMAD.U32 R30, R20.reuse, 0x10000, RZ ;  /* 0x00010000141e8824 */ /* 0x042fe200078e00ff */
[----:B------:R-:W-:Y:S01]  /*2640*/  @!P0 LOP3.LUT R28, R20, 0xffff0000, RZ, 0xc0, !PT ;  /* 0xffff0000141c8812 */ /* 0x000fe200078ec0ff */
[----:B------:R-:W-:Y:S01]  /*2650*/  @!P0 IMAD.U32 R36, R23, 0x10000, RZ ;  /* 0x0001000017248824 */ /* 0x000fe200078e00ff */
[C---:B------:R-:W-:Y:S02]  /*2660*/  @!P0 LOP3.LUT R29, R21.reuse, 0xffff0000, RZ, 0xc0, !PT ;  /* 0xffff0000151d8812 */ /* 0x040fe400078ec0ff */
[----:B------:R-:W-:Y:S01]  /*2670*/  @!P0 SHF.L.U32 R35, R21, 0x10, RZ ;  /* 0x0000001015238819 */ /* 0x000fe200000006ff */
[C---:B------:R-:W-:Y:S02]  /*2680*/  @!P0 FMUL.FTZ R39, R28.reuse, R31 ;  /* 0x0000001f1c278220 */ /* 0x040fe40000410000 */
[----:B------:R-:W-:Y:S02]  /*2690*/  @!P0 FMUL.FTZ R53, R29, R34 ;  /* 0x000000221d358220 */ /* 0x000fe40000410000 */
[-C--:B------:R-:W-:Y:S01]  /*26a0*/  @!P0 FMUL.FTZ R0, R28, R25.reuse ;  /* 0x000000191c008220 */ /* 0x080fe20000410000 */
[----:B------:R-:W-:Y:S01]  /*26b0*/  @!P0 LOP3.LUT R28, R23, 0xffff0000, RZ, 0xc0, !PT ;  /* 0xffff0000171c8812 */ /* 0x000fe200078ec0ff */
[----:B------:R-:W-:Y:S01]  /*26c0*/  @!P0 FFMA.FTZ R39, R30, R25, -R39 ;  /* 0x000000191e278223 */ /* 0x000fe20000010827 */
[----:B------:R-:W-:Y:S01]  /*26d0*/  @!P0 LOP3.LUT R25, R22, 0xffff0000, RZ, 0xc0, !PT ;  /* 0xffff000016198812 */ /* 0x000fe200078ec0ff */
[-C--:B------:R-:W-:Y:S02]  /*26e0*/  @!P0 FMUL.FTZ R2, R29, R24.reuse ;  /* 0x000000181d028220 */ /* 0x080fe40000410000 */
[----:B------:R-:W-:Y:S01]  /*26f0*/  @!P0 FFMA.FTZ R53, R35, R24, -R53 ;  /* 0x0000001823358223 */ /* 0x000fe20000010835 */
[----:B------:R-:W-:Y:S01]  /*2700*/  @!P0 SHF.L.U32 R24, R13, 0x10, RZ ;  /* 0x000000100d188819 */ /* 0x000fe200000006ff */
[----:B------:R-:W-:Y:S01]  /*2710*/  @!P0 FFMA.FTZ R0, R31, R30, R0 ;  /* 0x0000001e1f008223 */ /* 0x000fe20000010000 */
[----:B------:R-:W-:Y:S01]  /*2720*/  @!P0 LOP3.LUT R13, R13, 0xffff0000, RZ, 0xc0, !PT ;  /* 0xffff00000d0d8812 */ /* 0x000fe200078ec0ff */
[----:B------:R-:W-:Y:S02]  /*2730*/  @!P0 IMAD.U32 R30, R48, 0x10000, RZ ;  /* 0x00010000301e8824 */ /* 0x000fe400078e00ff */
[----:B------:R-:W-:Y:S01]  /*2740*/  @!P0 IMAD.U32 R31, R22, 0x10000, RZ ;  /* 0x00010000161f8824 */ /* 0x000fe200078e00ff */
[----:B------:R-:W-:Y:S01]  /*2750*/  @!P0 F2FP.BF16.PACK_AB R39, R0, R39 ;  /* 0x000000270027823e */ /* 0x000fe200000010ff */
        /* <DEDUP_REMOVED lines=17> */
.L_x_71:
[----:B------:R-:W-:Y:S05]  /*2870*/  BSYNC B0 ;  /* 0x0000000000007941 */ /* 0x000fea0003800000 */
.L_x_70:
        /* <DEDUP_REMOVED lines=57> */
.L_x_73:
[----:B------:R-:W-:Y:S05]  /*2c10*/  BSYNC B0 ;  /* 0x0000000000007941 */ /* 0x000fea0003800000 */
.L_x_72:
[----:B------:R-:W-:Y:S11]  /*2c20*/  ISETP.GE.AND P0, PT, R106, c[0x0][0x1d4], PT ;  /* 0x000075006a007a0c */ /* 0x000ff60003f06270 */
[----:B------:R-:W-:Y:S02]  /*2c30*/  @!UPT UIADD3 URZ, URZ, URZ, URZ ;  /* 0x0000003f3f3ff290 */ /* 0x000fe4000fffe03f */
        /* <DEDUP_REMOVED lines=53> */
[----:B------:R1:W-:Y:S01]  /*2f90*/  ST.E.128 [R36.64], R20 ;  /* 0x0000001424007985 */ /* 0x0003e2000c101d16 */
[----:B------:R-:W-:-:S05]  /*2fa0*/  BRA `(.L_x_67) ;  /* 0x000014b000007947 */ /* 0x000fca0003800000 */
.L_x_64:
        /* <DEDUP_REMOVED lines=17> */
[C---:B------:R-:W-:Y:S01]  /*30c0*/  LEA R6, P1, R4.reuse, c[0x0][0x270], 0x1 ;  /* 0x00009c0004067a11 */ /* 0x040fe200078208ff */
[----:B------:R-:W-:Y:S01]  /*30d0*/  IMAD.X R0, R3, 0x1, R76, P0 ;  /* 0x0000000103007824 */ /* 0x000fe200000e064c */
[C---:B------:R-:W-:Y:S01]  /*30e0*/  LEA R18, P0, R5.reuse, c[0x0][0x288], 0x1 ;  /* 0x0000a20005127a11 */ /* 0x040fe200078008ff */
[----:B------:R-:W-:Y:S01]  /*30f0*/  CS2R R56, SRZ ;  /* 0x0000000000387805 */ /* 0x000fe2000001ff00 */
[----:B------:R-:W-:Y:S02]  /*3100*/  LEA.HI.X R7, R4, c[0x0][0x274], R7, 0x1, P1 ;  /* 0x00009d0004077a11 */ /* 0x000fe400008f0c07 */
[----:B------:R-:W-:Y:S02]  /*3110*/  ISETP.GE.AND P1, PT, R16, c[0x0][0x27c], PT ;  /* 0x00009f0010007a0c */ /* 0x000fe40003f26270 */
[----:B------:R-:W-:Y:S02]  /*3120*/  LEA.HI.X R19, R5, c[0x0][0x28c], R0, 0x1, P0 ;  /* 0x0000a30005137a11 */ /* 0x000fe400000f0c00 */
[----:B------:R-:W-:Y:S09]  /*3130*/  ISETP.GE.AND P0, PT, R11, c[0x0][0x27c], PT ;  /* 0x00009f000b007a0c */ /* 0x000ff20003f06270 */
[----:B------:R1:W5:Y:S04]  /*3140*/  @!P1 LDG.E.128 R32, [R6.64] ;  /* 0x0000001606209981 */ /* 0x000368000c1e1d00 */
[----:B------:R1:W5:Y:S04]  /*3150*/  @!P0 LDG.E.128 R24, [R6.64+0x80] ;  /* 0x0000801606188981 */ /* 0x000368000c1e1d00 */
[----:B------:R1:W5:Y:S04]  /*3160*/  @!P1 LDG.E.128 R40, [R18.64] ;  /* 0x0000001612289981 */ /* 0x000368000c1e1d00 */
[----:B------:R1:W5:Y:S02]  /*3170*/  @!P0 LDG.E.128 R56, [R18.64+0x80] ;  /* 0x0000801612388981 */ /* 0x000364000c1e1d00 */
.L_x_75:
[----:B------:R-:W-:Y:S05]  /*3180*/  BSYNC B0 ;  /* 0x0000000000007941 */ /* 0x000fea0003800000 */
.L_x_74:
[----:B------:R3:W4:Y:S04]  /*3190*/  SHFL.IDX PT, R127, R2, RZ, 0x181f ;  /* 0x00181fff027f7589 */ /* 0x00072800000e0000 */
[----:B------:R3:W1:Y:S01]  /*31a0*/  SHFL.IDX PT, R126, R55, RZ, 0x181f ;  /* 0x00181fff377e7589 */ /* 0x00066200000e0000 */
[----:B------:R-:W-:-:S05]  /*31b0*/  @P2 BRA `(.L_x_67) ;  /* 0x000012a000002947 */ /* 0x000fca0003800000 */
[----:B------:R-:W-:Y:S01]  /*31c0*/  ISETP.GE.AND P0, PT, R16, c[0x0][0x1d4], PT ;  /* 0x0000750010007a0c */ /* 0x000fe20003f06270 */
[----:B-----5:R-:W-:Y:S01]  /*31d0*/  IMAD.MOV.U32 R4, RZ, RZ, R26 ;  /* 0x000000ffff047224 */ /* 0x020fe200078e001a */
[----:B------:R-:W-:Y:S01]  /*31e0*/  IADD3 R129, -R90, c[0x0][0x1d4], RZ ;  /* 0x000075005a817a10 */ /* 0x000fe20007ffe1ff */
[----:B------:R-:W-:Y:S01]  /*31f0*/  IMAD.MOV.U32 R3, RZ, RZ, R27 ;  /* 0x000000ffff037224 */ /* 0x000fe200078e001b */
[----:B------:R-:W-:Y:S01]  /*3200*/  BSSY B0, `(.L_x_76) ;  /* 0x000008e000007945 */ /* 0x000fe20003800000 */
[----:B---3--:R-:W-:Y:S01]  /*3210*/  IMAD.MOV.U32 R2, RZ, RZ, R24 ;  /* 0x000000ffff027224 */ /* 0x008fe200078e0018 */
[----:B------:R-:W-:Y:S01]  /*3220*/  PRMT R28, R4, 0x7610, R28 ;  /* 0x00007610041c7816 */ /* 0x000fe2000000001c */
[----:B------:R-:W-:Y:S01]  /*3230*/  IMAD.MOV.U32 R0, RZ, RZ, R25 ;  /* 0x000000ffff007224 */ /* 0x000fe200078e0019 */
[----:B-1----:R-:W-:Y:S01]  /*3240*/  PRMT R19, R3, 0x7610, R19 ;  /* 0x0000761003137816 */ /* 0x002fe20000000013 */
        /* <DEDUP_REMOVED lines=11> */
[----:B------:R-:W-:Y:S01]  /*3300*/  SEL R131, R90, R129, !P3 ;  /* 0x000000815a837207 */ /* 0x000fe20005800000 */
[----:B------:R-:W1:Y:S01]  /*3310*/  LDS.128 R60, [R89+0xc080] ;  /* 0x00c08000593c7984 */ /* 0x000e620000000c00 */
[----:B------:R-:W-:Y:S01]  /*3320*/  ISETP.GE.AND P0, PT, R16, c[0x0][0x27c], PT ;  /* 0x00009f0010007a0c */ /* 0x000fe20003f06270 */
[----:B------:R-:W-:Y:S01]  /*3330*/  IMAD.MOV.U32 R38, RZ, RZ, R40 ;  /* 0x000000ffff267224 */ /* 0x000fe200078e0028 */
[----:B------:R-:W-:Y:S01]  /*3340*/  SHF.R.S32.HI R78, RZ, 0x1f, R131 ;  /* 0x0000001fff4e7819 */ /* 0x000fe20000011483 */
[----:B------:R-:W-:Y:S01]  /*3350*/  IMAD.MOV.U32 R30, RZ, RZ, R32 ;  /* 0x000000ffff1e7224 */ /* 0x000fe200078e0020 */
[----:B------:R-:W-:Y:S01]  /*3360*/  MOV R45, R41 ;  /* 0x00000029002d7202 */ /* 0x000fe20000000f00 */
[----:B------:R-:W-:Y:S01]  /*3370*/  IMAD.MOV.U32 R29, RZ, RZ, R33 ;  /* 0x000000ffff1d7224 */ /* 0x000fe200078e0021 */
[----:B------:R-:W-:Y:S01]  /*3380*/  LEA.HI R78, R78, R131, RZ, 0x4 ;  /* 0x000000834e4e7211 */ /* 0x000fe200078f20ff */
[----:B------:R-:W-:Y:S01]  /*3390*/  IMAD.MOV.U32 R47, RZ, RZ, R42 ;  /* 0x000000ffff2f7224 */ /* 0x000fe200078e002a */
[----:B------:R-:W-:Y:S02]  /*33a0*/  MOV R53, R43 ;  /* 0x0000002b00357202 */ /* 0x000fe40000000f00 */
[----:B------:R-:W-:Y:S03]  /*33b0*/  LEA.HI.SX32 R131, R78, R93, 0x1c ;  /* 0x0000005d4e837211 */ /* 0x000fe600078fe2ff */
[----:B------:R-:W-:Y:S02]  /*33c0*/  @!P0 SHF.R.U64 R39, R40, 0x10, R41 ;  /* 0x0000001028278819 */ /* 0x000fe40000001229 */
[----:B------:R-:W-:Y:S01]  /*33d0*/  IMAD.SHL.U32 R78, R131, 0x8, RZ ;  /* 0x00000008834e7824 */ /* 0x000fe200078e00ff */
[----:B------:R-:W-:Y:S02]  /*33e0*/  SHF.R.S32.HI R130, RZ, 0x1f, R131 ;  /* 0x0000001fff827819 */ /* 0x000fe40000011483 */
[----:B------:R-:W-:Y:S02]  /*33f0*/  @!P0 PRMT R40, R38, 0x5410, R39 ;  /* 0x0000541026288816 */ /* 0x000fe40000000027 */
[----:B------:R-:W-:Y:S02]  /*3400*/  LEA.HI R130, R130, R131, RZ, 0x3 ;  /* 0x0000008382827211 */ /* 0x000fe400078f18ff */
[----:B------:R-:W-:Y:S02]  /*3410*/  ISETP.GE.AND P1, PT, R78, c[0x0][0x1d4], PT ;  /* 0x000075004e007a0c */ /* 0x000fe40003f26270 */
[----:B------:R-:W-:Y:S01]  /*3420*/  @!P0 SHF.R.U32.HI R44, RZ, 0x10, R41 ;  /* 0x00000010ff2c8819 */ /* 0x000fe20000011629 */
[----:B------:R-:W-:Y:S01]  /*3430*/  IMAD.SHL.U32 R130, R130, 0x100, RZ ;  /* 0x0000010082827824 */ /* 0x000fe200078e00ff */
[----:B------:R-:W-:Y:S02]  /*3440*/  LOP3.LUT R132, R107, 0x38, R78, 0xf8, !PT ;  /* 0x000000386b847812 */ /* 0x000fe400078ef84e */
[--C-:B------:R-:W-:Y:S02]  /*3450*/  @!P0 SHF.R.U64 R42, R42, 0x10, R43.reuse ;  /* 0x000000102a2a8819 */ /* 0x100fe4000000122b */
[----:B------:R-:W-:Y:S02]  /*3460*/  LOP3.LUT R131, R132, R105, RZ, 0x3c, !PT ;  /* 0x0000006984837212 */ /* 0x000fe400078e3cff */
[----:B------:R-:W-:Y:S02]  /*3470*/  LOP3.LUT R130, R130, 0x7ffff800, RZ, 0xc0, !PT ;  /* 0x7ffff80082827812 */ /* 0x000fe400078ec0ff */
[----:B------:R-:W-:Y:S02]  /*3480*/  @!P0 PRMT R45, R45, 0x5410, R44 ;  /* 0x000054102d2d8816 */ /* 0x000fe4000000002c */
[----:B------:R-:W-:Y:S02]  /*3490*/  IADD3 R130, R131, R130, R104 ;  /* 0x0000008283827210 */ /* 0x000fe40007ffe068 */
[----:B------:R-:W-:Y:S01]  /*34a0*/  @!P0 SHF.R.U32.HI R46, RZ, 0x10, R43 ;  /* 0x00000010ff2e8819 */ /* 0x000fe2000001162b */
[C---:B-1----:R-:W-:Y:S01]  /*34b0*/  @!P0 IMAD.U32 R38, R60.reuse, 0x10000, RZ ;  /* 0x000100003c268824 */ /* 0x042fe200078e00ff */
[----:B------:R-:W-:Y:S01]  /*34c0*/  @!P0 LOP3.LUT R41, R60, 0xffff0000, RZ, 0xc0, !PT ;  /* 0xffff00003c298812 */ /* 0x000fe200078ec0ff */
[----:B------:R-:W-:Y:S01]  /*34d0*/  IMAD.SHL.U32 R128, R130, 0x2, RZ ;  /* 0x0000000282807824 */ /* 0x000fe200078e00ff */
[C---:B------:R-:W-:Y:S01]  /*34e0*/  @!P0 LOP3.LUT R44, R61.reuse, 0xffff0000, RZ, 0xc0, !PT ;  /* 0xffff00003d2c8812 */ /* 0x040fe200078ec0ff */
[----:B------:R-:W-:Y:S01]  /*34f0*/  @!P0 IMAD.U32 R43, R61, 0x10000, RZ ;  /* 0x000100003d2b8824 */ /* 0x000fe200078e00ff */
[C---:B------:R-:W-:Y:S01]  /*3500*/  @!P0 LOP3.LUT R49, R62.reuse, 0xffff0000, RZ, 0xc0, !PT ;  /* 0xffff00003e318812 */ /* 0x040fe200078ec0ff */
[----:B------:R-:W-:Y:S01]  /*3510*/  @!P0 IMAD.U32 R48, R62, 0x10000, RZ ;  /* 0x000100003e308824 */ /* 0x000fe200078e00ff */
[----:B------:R-:W1:Y:S01]  /*3520*/  LDS.128 R20, [R128+0xc080] ;  /* 0x00c0800080147984 */ /* 0x000e620000000c00 */
[C---:B------:R-:W-:Y:S01]  /*3530*/  @!P0 IMAD.U32 R51, R63.reuse, 0x10000, RZ ;  /* 0x000100003f338824 */ /* 0x040fe200078e00ff */
[----:B------:R-:W-:Y:S02]  /*3540*/  @!P0 LOP3.LUT R52, R63, 0xffff0000, RZ, 0xc0, !PT ;  /* 0xffff00003f348812 */ /* 0x000fe400078ec0ff */
[C---:B------:R-:W-:Y:S02]  /*3550*/  @!P0 SHF.L.U32 R39, R40.reuse, 0x10, RZ ;  /* 0x0000001028278819 */ /* 0x040fe400000006ff */
[----:B------:R-:W-:Y:S02]  /*3560*/  @!P0 LOP3.LUT R40, R40, 0xffff0000, RZ, 0xc0, !PT ;  /* 0xffff000028288812 */ /* 0x000fe400078ec0ff */
[----:B------:R-:W-:Y:S01]  /*3570*/  @!P0 SHF.R.U64 R31, R32, 0x10, R33 ;  /* 0x00000010201f8819 */ /* 0x000fe20000001221 */
[----:B------:R-:W-:Y:S01]  /*3580*/  IMAD.MOV.U32 R32, RZ, RZ, R35 ;  /* 0x000000ffff207224 */ /* 0x000fe200078e0023 */
[----:B------:R-:W-:Y:S01]  /*3590*/  @!P0 SHF.R.U32.HI R36, RZ, 0x10, R33 ;  /* 0x00000010ff248819 */ /* 0x000fe20000011621 */
[----:B------:R-:W-:Y:S01]  /*35a0*/  IMAD.MOV.U32 R33, RZ, RZ, R34 ;  /* 0x000000ffff217224 */ /* 0x000fe200078e0022 */
[--C-:B------:R-:W-:Y:S02]  /*35b0*/  @!P0 SHF.R.U64 R34, R34, 0x10, R35.reuse ;  /* 0x0000001022228819 */ /* 0x100fe40000001223 */
[----:B------:R-:W-:Y:S02]  /*35c0*/  @!P0 SHF.R.U32.HI R35, RZ, 0x10, R35 ;  /* 0x00000010ff238819 */ /* 0x000fe40000011623 */
[----:B------:R-:W-:Y:S02]  /*35d0*/  @!P0 PRMT R37, R30, 0x5410, R31 ;  /* 0x000054101e258816 */ /* 0x000fe4000000001f */
[----:B------:R-:W-:Y:S02]  /*35e0*/  @!P0 PRMT R30, R33, 0x5410, R34 ;  /* 0x00005410211e8816 */ /* 0x000fe40000000022 */
[----:B------:R-:W-:Y:S01]  /*35f0*/  @!P0 PRMT R31, R29, 0x5410, R36 ;  /* 0x000054101d1f8816 */ /* 0x000fe20000000024 */
[C---:B------:R-:W-:Y:S01]  /*3600*/  @!P0 IMAD.U32 R33, R37.reuse, 0x10000, RZ ;  /* 0x0001000025218824 */ /* 0x040fe200078e00ff */
[----:B------:R-:W-:Y:S02]  /*3610*/  @!P0 PRMT R29, R32, 0x5410, R35 ;  /* 0x00005410201d8816 */ /* 0x000fe40000000023 */
[----:B------:R-:W-:Y:S02]  /*3620*/  @!P0 LOP3.LUT R32, R37, 0xffff0000, RZ, 0xc0, !PT ;  /* 0xffff000025208812 */ /* 0x000fe400078ec0ff */
[----:B------:R-:W-:Y:S02]  /*3630*/  @!P0 PRMT R47, R47, 0x5410, R42 ;  /* 0x000054102f2f8816 */ /* 0x000fe4000000002a */
[C---:B------:R-:W-:Y:S02]  /*3640*/  @!P0 SHF.L.U32 R42, R45.reuse, 0x10, RZ ;  /* 0x000000102d2a8819 */ /* 0x040fe400000006ff */
[----:B------:R-:W-:Y:S02]  /*3650*/  @!P0 LOP3.LUT R45, R45, 0xffff0000, RZ, 0xc0, !PT ;  /* 0xffff00002d2d8812 */ /* 0x000fe400078ec0ff */
[----:B------:R-:W-:Y:S02]  /*3660*/  @!P0 PRMT R53, R53, 0x5410, R46 ;  /* 0x0000541035358816 */ /* 0x000fe4000000002e */
[C---:B------:R-:W-:Y:S02]  /*3670*/  @!P0 SHF.L.U32 R46, R47.reuse, 0x10, RZ ;  /* 0x000000102f2e8819 */ /* 0x040fe400000006ff */
[----:B------:R-:W-:Y:S02]  /*3680*/  @!P0 LOP3.LUT R47, R47, 0xffff0000, RZ, 0xc0, !PT ;  /* 0xffff00002f2f8812 */ /* 0x000fe400078ec0ff */
[C---:B------:R-:W-:Y:S01]  /*3690*/  @!P0 SHF.L.U32 R50, R53.reuse, 0x10, RZ ;  /* 0x0000001035328819 */ /* 0x040fe200000006ff */
[C---:B-1----:R-:W-:Y:S01]  /*36a0*/  @!P0 IMAD.U32 R34, R20.reuse, 0x10000, RZ ;  /* 0x0001000014228824 */ /* 0x042fe200078e00ff */
[----:B------:R-:W-:Y:S02]  /*36b0*/  @!P0 LOP3.LUT R35, R20, 0xffff0000, RZ, 0xc0, !PT ;  /* 0xffff000014238812 */ /* 0x000fe400078ec0ff */
[----:B------:R-:W-:Y:S01]  /*36c0*/  @!P0 LOP3.LUT R53, R53, 0xffff0000, RZ, 0xc0, !PT ;  /* 0xffff000035358812 */ /* 0x000fe200078ec0ff */
[C---:B------:R-:W-:Y:S02]  /*36d0*/  @!P0 FMUL.FTZ R128, R34.reuse, R39 ;  /* 0x0000002722808220 */ /* 0x040fe40000410000 */
[----:B------:R-:W-:Y:S02]  /*36e0*/  @!P0 FMUL.FTZ R131, R35, R40 ;  /* 0x0000002823838220 */ /* 0x000fe40000410000 */
[-C--:B------:R-:W-:Y:S01]  /*36f0*/  @!P0 FMUL.FTZ R0, R34, R33.reuse ;  /* 0x0000002122008220 */ /* 0x080fe20000410000 */
[C---:B------:R-:W-:Y:S01]  /*3700*/  @!P0 LOP3.LUT R34, R21.reuse, 0xffff0000, RZ, 0xc0, !PT ;  /* 0xffff000015228812 */ /* 0x040fe200078ec0ff */
[----:B------:R-:W-:Y:S02]  /*3710*/  @!P0 FFMA.FTZ R128, R38, R33, -R128 ;  /* 0x0000002126808223 */ /* 0x000fe40000010880 */
[----:B------:R-:W-:Y:S02]  /*3720*/  @!P0 IMAD.U32 R33, R21, 0x10000, RZ ;  /* 0x0001000015218824 */ /* 0x000fe400078e00ff */
[-C--:B------:R-:W-:Y:S02]  /*3730*/  @!P0 FMUL.FTZ R2, R35, R32.reuse ;  /* 0x0000002023028220 */ /* 0x080fe40000410000 */
[----:B------:R-:W-:Y:S02]  /*3740*/  @!P0 FFMA.FTZ R131, R41, R32, -R131 ;  /* 0x0000002029838223 */ /* 0x000fe40000010883 */
[C---:B------:R-:W-:Y:S01]  /*3750*/  @!P0 IMAD.U32 R32, R31.reuse, 0x10000, RZ ;  /* 0x000100001f208824 */ /* 0x040fe200078e00ff */
[----:B------:R-:W-:Y:S01]  /*3760*/  @!P0 LOP3.LUT R31, R31, 0xffff0000, RZ, 0xc0, !PT ;  /* 0xffff00001f1f8812 */ /* 0x000fe200078ec0ff */
[----:B------:R-:W-:Y:S01]  /*3770*/  @!P0 FMUL.FTZ R130, R33, R42 ;  /* 0x0000002a21828220 */ /* 0x000fe20000410000 */
[----:B------:R-:W-:Y:S01]  /*3780*/  @!P0 F2FP.BF16.PACK_AB R128, R131, R128 ;  /* 0x000000808380823e */ /* 0x000fe200000010ff */
        /* <DEDUP_REMOVED lines=9> */
[C---:B------:R-:W-:Y:S01]  /*3820*/  @!P0 FMUL.FTZ R132, R32.reuse, R46 ;  /* 0x0000002e20848220 */ /* 0x040fe20000410000 */
[----:B------:R-:W-:Y:S01]  /*3830*/  @!P0 F2FP.BF16.PACK_AB R133, R133, R130 ;  /* 0x000000828585823e */ /* 0x000fe200000010ff */
[----:B------:R-:W-:Y:S02]  /*3840*/  @!P0 FMUL.FTZ R135, R33, R47 ;  /* 0x0000002f21878220 */ /* 0x000fe40000410000 */
[-C--:B------:R-:W-:Y:S01]  /*3850*/  @!P0 FMUL.FTZ R5, R32, R31.reuse ;  /* 0x0000001f20058220 */ /* 0x080fe20000410000 */
[C---:B------:R-:W-:Y:S01]  /*3860*/  @!P0 LOP3.LUT R32, R23.reuse, 0xffff0000, RZ, 0xc0, !PT ;  /* 0xffff000017208812 */ /* 0x040fe200078ec0ff */
[----:B------:R-:W-:Y:S01]  /*3870*/  @!P0 FFMA.FTZ R132, R48, R31, -R132 ;  /* 0x0000001f30848223 */ /* 0x000fe20000010884 */
[----:B------:R-:W-:Y:S01]  /*3880*/  @!P0 MOV R61, R133 ;  /* 0x00000085003d8202 */ /* 0x000fe20000000f00 */
[----:B------:R-:W-:Y:S02]  /*3890*/  @!P0 IMAD.U32 R31, R23, 0x10000, RZ ;  /* 0x00010000171f8824 */ /* 0x000fe400078e00ff */
[----:B------:R-:W-:Y:S02]  /*38a0*/  @!P0 FFMA.FTZ R0, R39, R38, R0 ;  /* 0x0000002627008223 */ /* 0x000fe40000010000 */
[-C--:B------:R-:W-:Y:S02]  /*38b0*/  @!P0 FMUL.FTZ R6, R33, R30.reuse ;  /* 0x0000001e21068220 */ /* 0x080fe40000410000 */
[----:B------:R-:W-:Y:S02]  /*38c0*/  @!P0 FFMA.FTZ R135, R49, R30, -R135 ;  /* 0x0000001e31878223 */ /* 0x000fe40000010887 */
[C---:B------:R-:W-:Y:S01]  /*38d0*/  @!P0 IMAD.U32 R30, R29.reuse, 0x10000, RZ ;  /* 0x000100001d1e8824 */ /* 0x040fe200078e00ff */
[----:B------:R-:W-:Y:S01]  /*38e0*/  @!P0 LOP3.LUT R29, R29, 0xffff0000, RZ, 0xc0, !PT ;  /* 0xffff00001d1d8812 */ /* 0x000fe200078ec0ff */
[----:B------:R-:W-:Y:S01]  /*38f0*/  @!P0 FMUL.FTZ R137, R31, R50 ;  /* 0x000000321f898220 */ /* 0x000fe20000410000 */
[----:B------:R-:W-:Y:S01]  /*3900*/  @!P0 F2FP.BF16.PACK_AB R132, R135, R132 ;  /* 0x000000848784823e */ /* 0x000fe200000010ff */
[----:B------:R-:W-:Y:S02]  /*3910*/  @!P0 FMUL.FTZ R134, R32, R53 ;  /* 0x0000003520868220 */ /* 0x000fe40000410000 */
[----:B------:R-:W-:Y:S02]  /*3920*/  @!P0 FFMA.FTZ R2, R40, R41, R2 ;  /* 0x0000002928028223 */ /* 0x000fe40000010002 */
[----:B------:R-:W-:Y:S02]  /*3930*/  @!P0 FFMA.FTZ R3, R42, R43, R3 ;  /* 0x0000002b2a038223 */ /* 0x000fe40000010003 */
[----:B------:R-:W-:Y:S02]  /*3940*/  @!P0 FFMA.FTZ R137, R51, R30, -R137 ;  /* 0x0000001e33898223 */ /* 0x000fe40000010889 */
[----:B------:R-:W-:Y:S02]  /*3950*/  @!P0 FFMA.FTZ R134, R52, R29, -R134 ;  /* 0x0000001d34868223 */ /* 0x000fe40000010886 */
[----:B------:R-:W-:Y:S02]  /*3960*/  @!P0 FFMA.FTZ R4, R45, R44, R4 ;  /* 0x0000002c2d048223 */ /* 0x000fe40000010004 */
[----:B------:R-:W-:Y:S01]  /*3970*/  @!P0 FMUL.FTZ R7, R31, R30 ;  /* 0x0000001e1f078220 */ /* 0x000fe20000410000 */
[----:B------:R-:W-:Y:S01]  /*3980*/  @!P0 F2FP.BF16.PACK_AB R137, R134, R137 ;  /* 0x000000898689823e */ /* 0x000fe200000010ff */
[----:B------:R-:W-:Y:S01]  /*3990*/  @!P0 FFMA.FTZ R5, R46, R48, R5 ;  /* 0x000000302e058223 */ /* 0x000fe20000010005 */
[----:B------:R-:W-:Y:S01]  /*39a0*/  IADD3 R134, P2, R126, R82, RZ ;  /* 0x000000527e867210 */ /* 0x000fe20007f5e0ff */
[----:B------:R-:W-:Y:S01]  /*39b0*/  @!P0 FMUL.FTZ R8, R32, R29 ;  /* 0x0000001d20088220 */ /* 0x000fe20000410000 */
[----:B------:R-:W-:Y:S01]  /*39c0*/  @!P0 F2FP.BF16.PACK_AB R131, R4, R3 ;  /* 0x000000030483823e */ /* 0x000fe200000010ff */
[----:B------:R-:W-:Y:S01]  /*39d0*/  @!P0 FFMA.FTZ R6, R47, R49, R6 ;  /* 0x000000312f068223 */ /* 0x000fe20000010006 */
[----:B----4-:R-:W-:Y:S01]  /*39e0*/  IADD3.X R135, R127, R80, RZ, P2, !PT ;  /* 0x000000507f877210 */ /* 0x010fe200017fe4ff */
[----:B------:R-:W-:Y:S02]  /*39f0*/  @!P0 FFMA.FTZ R7, R50, R51, R7 ;  /* 0x0000003332078223 */ /* 0x000fe40000010007 */
[----:B------:R-:W-:Y:S01]  /*3a00*/  @!P0 FFMA.FTZ R8, R53, R52, R8 ;  /* 0x0000003435088223 */ /* 0x000fe20000010008 */
[----:B------:R-:W-:Y:S01]  /*3a10*/  @!P0 F2FP.BF16.PACK_AB R130, R6, R5 ;  /* 0x000000050682823e */ /* 0x000fe200000010ff */
[----:B------:R-:W-:Y:S01]  /*3a20*/  @!P0 IMAD.MOV.U32 R60, RZ, RZ, R128 ;  /* 0x000000ffff3c8224 */ /* 0x000fe200078e0080 */
[----:B------:R-:W-:Y:S01]  /*3a30*/  @!P0 F2FP.BF16.PACK_AB R128, R2, R0 ;  /* 0x000000000280823e */ /* 0x000fe200000010ff */
[----:B------:R-:W-:Y:S01]  /*3a40*/  @!P0 IMAD.MOV.U32 R62, RZ, RZ, R132 ;  /* 0x000000ffff3e8224 */ /* 0x000fe200078e0084 */
[----:B------:R-:W-:Y:S01]  /*3a50*/  @!P0 F2FP.BF16.PACK_AB R133, R8, R7 ;  /* 0x000000070885823e */ /* 0x000fe200000010ff */
[----:B------:R-:W-:Y:S01]  /*3a60*/  @!P0 IMAD.MOV.U32 R63, RZ, RZ, R137 ;  /* 0x000000ffff3f8224 */ /* 0x000fe200078e0089 */
[----:B------:R-:W-:Y:S01]  /*3a70*/  @!P0 MOV R22, R130 ;  /* 0x0000008200168202 */ /* 0x000fe20000000f00 */
[----:B------:R-:W-:Y:S03]  /*3a80*/  @!P1 IMAD.WIDE R136, R78, 0x2, R126 ;  /* 0x000000024e889825 */ /* 0x000fe600078e027e */
[----:B------:R1:W-:Y:S01]  /*3a90*/  ST.E.128 [R134.64], R60 ;  /* 0x0000003c86007985 */ /* 0x0003e2000c101d16 */
[----:B------:R-:W-:Y:S02]  /*3aa0*/  @!P0 IMAD.MOV.U32 R20, RZ, RZ, R128 ;  /* 0x000000ffff148224 */ /* 0x000fe400078e0080 */
[----:B------:R-:W-:Y:S02]  /*3ab0*/  @!P0 IMAD.MOV.U32 R21, RZ, RZ, R131 ;  /* 0x000000ffff158224 */ /* 0x000fe400078e0083 */
[----:B------:R-:W-:Y:S05]  /*3ac0*/  @!P0 IMAD.MOV.U32 R23, RZ, RZ, R133 ;  /* 0x000000ffff178224 */ /* 0x000fea00078e0085 */
[----:B------:R1:W-:Y:S02]  /*3ad0*/  @!P1 ST.E.128 [R136.64], R20 ;  /* 0x0000001488009985 */ /* 0x0003e4000c101d16 */
.L_x_77:
[----:B------:R-:W-:Y:S05]  /*3ae0*/  BSYNC B0 ;  /* 0x0000000000007941 */ /* 0x000fea0003800000 */
.L_x_76:
[----:B------:R-:W-:Y:S11]  /*3af0*/  ISETP.GE.AND P0, PT, R11, c[0x0][0x1d4], PT ;  /* 0x000075000b007a0c */ /* 0x000ff60003f06270 */
[----:B------:R-:W-:Y:S02]  /*3b00*/  @!UPT UIADD3 URZ, URZ, URZ, URZ ;  /* 0x0000003f3f3ff290 */ /* 0x000fe4000fffe03f */
[----:B------:R-:W-:-:S05]  /*3b10*/  @P0 BRA `(.L_x_67) ;  /* 0x0000094000000947 */ /* 0x000fca0003800000 */
[----:B------:R-:W-:Y:S01]  /*3b20*/  SEL R52, R90, R129, !P4 ;  /* 0x000000815a347207 */ /* 0x000fe20006000000 */
[----:B------:R-:W3:Y:S01]  /*3b30*/  LDS.128 R48, [R88+0xc080] ;  /* 0x00c0800058307984 */ /* 0x000ee20000000c00 */
[----:B------:R-:W-:Y:S02]  /*3b40*/  ISETP.GE.AND P0, PT, R11, c[0x0][0x27c], PT ;  /* 0x00009f000b007a0c */ /* 0x000fe40003f06270 */
[----:B------:R-:W-:Y:S04]  /*3b50*/  SHF.R.S32.HI R45, RZ, 0x1f, R52 ;  /* 0x0000001fff2d7819 */ /* 0x000fe80000011434 */
[----:B------:R-:W-:Y:S04]  /*3b60*/  LEA.HI R45, R45, R52, RZ, 0x4 ;  /* 0x000000342d2d7211 */ /* 0x000fe800078f20ff */
[----:B------:R-:W-:Y:S03]  /*3b70*/  LEA.HI.SX32 R47, R45, R92, 0x1c ;  /* 0x0000005c2d2f7211 */ /* 0x000fe600078fe2ff */
[----:B------:R-:W-:Y:S02]  /*3b80*/  @!P0 SHF.R.U32.HI R32, RZ, 0x10, R57 ;  /* 0x00000010ff208819 */ /* 0x000fe40000011639 */
[----:B------:R-:W-:Y:S01]  /*3b90*/  IMAD.SHL.U32 R45, R47, 0x8, RZ ;  /* 0x000000082f2d7824 */ /* 0x000fe200078e00ff */
[----:B------:R-:W-:Y:S02]  /*3ba0*/  SHF.R.S32.HI R52, RZ, 0x1f, R47 ;  /* 0x0000001fff347819 */ /* 0x000fe4000001142f */
[----:B------:R-:W-:Y:S02]  /*3bb0*/  @!P0 PRMT R65, R65, 0x5410, R32 ;  /* 0x0000541041418816 */ /* 0x000fe40000000020 */
[----:B------:R-:W-:Y:S02]  /*3bc0*/  LEA.HI R52, R52, R47, RZ, 0x3 ;  /* 0x0000002f34347211 */ /* 0x000fe400078f18ff */
[----:B-1----:R-:W-:Y:S01]  /*3bd0*/  LOP3.LUT R60, R107, 0x38, R45, 0xf8, !PT ;  /* 0x000000386b3c7812 */ /* 0x002fe200078ef82d */
[C---:B------:R-:W-:Y:S01]  /*3be0*/  @!P0 IMAD.U32 R34, R65.reuse, 0x10000, RZ ;  /* 0x0001000041228824 */ /* 0x040fe200078e00ff */
[----:B------:R-:W-:Y:S01]  /*3bf0*/  @!P0 LOP3.LUT R37, R65, 0xffff0000, RZ, 0xc0, !PT ;  /* 0xffff000041258812 */ /* 0x000fe200078ec0ff */
[----:B------:R-:W-:Y:S01]  /*3c00*/  IMAD.SHL.U32 R52, R52, 0x100, RZ ;  /* 0x0000010034347824 */ /* 0x000fe200078e00ff */
[----:B------:R-:W-:Y:S02]  /*3c10*/  LOP3.LUT R53, R60, R105, RZ, 0x3c, !PT ;  /* 0x000000693c357212 */ /* 0x000fe400078e3cff */
[--C-:B------:R-:W-:Y:S02]  /*3c20*/  @!P0 SHF.R.U32.HI R30, RZ, 0x10, R25.reuse ;  /* 0x00000010ff1e8819 */ /* 0x100fe40000011619 */
[----:B------:R-:W-:Y:S02]  /*3c30*/  LOP3.LUT R52, R52, 0x7ffff800, RZ, 0xc0, !PT ;  /* 0x7ffff80034347812 */ /* 0x000fe400078ec0ff */
[----:B------:R-:W-:Y:S02]  /*3c40*/  @!P0 SHF.R.U64 R25, R24, 0x10, R25 ;  /* 0x0000001018198819 */ /* 0x000fe40000001219 */
[----:B------:R-:W-:Y:S02]  /*3c50*/  IADD3 R52, R53, R52, R104 ;  /* 0x0000003435347210 */ /* 0x000fe40007ffe068 */
[----:B------:R-:W-:Y:S02]  /*3c60*/  @!P0 PRMT R18, R18, 0x5410, R25 ;  /* 0x0000541012128816 */ /* 0x000fe40000000019 */
[--C-:B------:R-:W-:Y:S01]  /*3c70*/  @!P0 SHF.R.U32.HI R24, RZ, 0x10, R27.reuse ;  /* 0x00000010ff188819 */ /* 0x100fe2000001161b */
[----:B------:R-:W-:Y:S01]  /*3c80*/  IMAD.SHL.U32 R47, R52, 0x2, RZ ;  /* 0x00000002342f7824 */ /* 0x000fe200078e00ff */
[C---:B---3--:R-:W-:Y:S01]  /*3c90*/  @!P0 LOP3.LUT R36, R49.reuse, 0xffff0000, RZ, 0xc0, !PT ;  /* 0xffff000031248812 */ /* 0x048fe200078ec0ff */
[----:B------:R-:W-:Y:S01]  /*3ca0*/  @!P0 IMAD.U32 R35, R49, 0x10000, RZ ;  /* 0x0001000031238824 */ /* 0x000fe200078e00ff */
[C---:B------:R-:W-:Y:S01]  /*3cb0*/  @!P0 LOP3.LUT R33, R48.reuse, 0xffff0000, RZ, 0xc0, !PT ;  /* 0xffff000030218812 */ /* 0x040fe200078ec0ff */
[----:B------:R-:W-:Y:S01]  /*3cc0*/  @!P0 IMAD.U32 R32, R48, 0x10000, RZ ;  /* 0x0001000030208824 */ /* 0x000fe200078e00ff */
[----:B------:R-:W1:Y:S01]  /*3cd0*/  LDS.128 R20, [R47+0xc080] ;  /* 0x00c080002f147984 */ /* 0x000e620000000c00 */
[C---:B------:R-:W-:Y:S01]  /*3ce0*/  @!P0 IMAD.U32 R39, R50.reuse, 0x10000, RZ ;  /* 0x0001000032278824 */ /* 0x040fe200078e00ff */
[C---:B------:R-:W-:Y:S01]  /*3cf0*/  @!P0 LOP3.LUT R46, R51.reuse, 0xffff0000, RZ, 0xc0, !PT ;  /* 0xffff0000332e8812 */ /* 0x040fe200078ec0ff */
[----:B------:R-:W-:Y:S01]  /*3d00*/  @!P0 IMAD.U32 R44, R51, 0x10000, RZ ;  /* 0x00010000332c8824 */ /* 0x000fe200078e00ff */
[----:B------:R-:W-:Y:S02]  /*3d10*/  @!P0 LOP3.LUT R40, R50, 0xffff0000, RZ, 0xc0, !PT ;  /* 0xffff000032288812 */ /* 0x000fe400078ec0ff */
[----:B------:R-:W-:Y:S02]  /*3d20*/  @!P0 SHF.R.U64 R27, R26, 0x10, R27 ;  /* 0x000000101a1b8819 */ /* 0x000fe4000000121b */
[----:B------:R-:W-:Y:S02]  /*3d30*/  @!P0 PRMT R26, R13, 0x5410, R30 ;  /* 0x000054100d1a8816 */ /* 0x000fe4000000001e */
[----:B------:R-:W-:Y:S02]  /*3d40*/  @!P0 PRMT R13, R19, 0x5410, R24 ;  /* 0x00005410130d8816 */ /* 0x000fe40000000018 */
[C---:B------:R-:W-:Y:S01]  /*3d50*/  @!P0 LOP3.LUT R19, R26.reuse, 0xffff0000, RZ, 0xc0, !PT ;  /* 0xffff00001a138812 */ /* 0x040fe200078ec0ff */
[----:B------:R-:W-:Y:S01]  /*3d60*/  @!P0 IMAD.U32 R24, R26, 0x10000, RZ ;  /* 0x000100001a188824 */ /* 0x000fe200078e00ff */
[----:B------:R-:W-:Y:S02]  /*3d70*/  @!P0 SHF.R.U32.HI R29, RZ, 0x10, R59 ;  /* 0x00000010ff1d8819 */ /* 0x000fe4000001163b */
[----:B------:R-:W-:Y:S02]  /*3d80*/  @!P0 PRMT R28, R28, 0x5410, R27 ;  /* 0x000054101c1c8816 */ /* 0x000fe4000000001b */
[----:B------:R-:W-:Y:S02]  /*3d90*/  @!P0 PRMT R54, R54, 0x5410, R29 ;  /* 0x0000541036368816 */ /* 0x000fe4000000001d */
[----:B------:R-:W-:Y:S01]  /*3da0*/  @!P0 SHF.R.U64 R57, R56, 0x10, R57 ;  /* 0x0000001038398819 */ /* 0x000fe20000001239 */
[----:B------:R-:W-:Y:S01]  /*3db0*/  @!P0 IMAD.U32 R26, R28, 0x10000, RZ ;  /* 0x000100001c1a8824 */ /* 0x000fe200078e00ff */
[C---:B------:R-:W-:Y:S01]  /*3dc0*/  @!P0 LOP3.LUT R43, R54.reuse, 0xffff0000, RZ, 0xc0, !PT ;  /* 0xffff0000362b8812 */ /* 0x040fe200078ec0ff */
[----:B------:R-:W-:Y:S01]  /*3dd0*/  @!P0 IMAD.U32 R42, R54, 0x10000, RZ ;  /* 0x00010000362a8824 */ /* 0x000fe200078e00ff */
[----:B------:R-:W-:Y:S02]  /*3de0*/  @!P0 PRMT R64, R64, 0x5410, R57 ;  /* 0x0000541040408816 */ /* 0x000fe40000000039 */
[----:B------:R-:W-:Y:S02]  /*3df0*/  @!P0 SHF.R.U64 R58, R58, 0x10, R59 ;  /* 0x000000103a3a8819 */ /* 0x000fe4000000123b */
[C---:B------:R-:W-:Y:S01]  /*3e00*/  @!P0 LOP3.LUT R31, R64.reuse, 0xffff0000, RZ, 0xc0, !PT ;  /* 0xffff0000401f8812 */ /* 0x040fe200078ec0ff */
[----:B------:R-:W-:Y:S01]  /*3e10*/  @!P0 IMAD.U32 R29, R64, 0x10000, RZ ;  /* 0x00010000401d8824 */ /* 0x000fe200078e00ff */
[----:B------:R-:W-:Y:S04]  /*3e20*/  @!P0 PRMT R55, R55, 0x5410, R58 ;  /* 0x0000541037378816 */ /* 0x000fe8000000003a */
[C---:B------:R-:W-:Y:S01]  /*3e30*/  @!P0 LOP3.LUT R41, R55.reuse, 0xffff0000, RZ, 0xc0, !PT ;  /* 0xffff000037298812 */ /* 0x040fe200078ec0ff */
[----:B------:R-:W-:Y:S02]  /*3e40*/  @!P0 IMAD.U32 R38, R55, 0x10000, RZ ;  /* 0x0001000037268824 */ /* 0x000fe400078e00ff */
[----:B-1----:R-:W-:Y:S01]  /*3e50*/  @!P0 IMAD.U32 R27, R22, 0x10000, RZ ;  /* 0x00010000161b8824 */ /* 0x002fe200078e00ff */
[C---:B------:R-:W-:Y:S02]  /*3e60*/  @!P0 LOP3.LUT R30, R21.reuse, 0xffff0000, RZ, 0xc0, !PT ;  /* 0xffff0000151e8812 */ /* 0x040fe400078ec0ff */
[----:B------:R-:W-:Y:S01]  /*3e70*/  @!P0 SHF.L.U32 R25, R21, 0x10, RZ ;  /* 0x0000001015198819 */ /* 0x000fe200000006ff */
[----:B------:R-:W-:Y:S02]  /*3e80*/  @!P0 FMUL.FTZ R61, R27, R38 ;  /* 0x000000261b3d8220 */ /* 0x000fe40000410000 */
[----:B------:R-:W-:Y:S02]  /*3e90*/  @!P0 FMUL.FTZ R52, R30, R37 ;  /* 0x000000251e348220 */ /* 0x000fe40000410000 */
[C---:B------:R-:W-:Y:S02]  /*3ea0*/  @!P0 FMUL.FTZ R47, R25.reuse, R34 ;  /* 0x00000022192f8220 */ /* 0x040fe40000410000 */
[-C--:B------:R-:W-:Y:S01]  /*3eb0*/  @!P0 FMUL.FTZ R3, R25, R24.reuse ;  /* 0x0000001819038220 */ /* 0x080fe20000410000 */
[----:B------:R-:W-:Y:S01]  /*3ec0*/  @!P0 LOP3.LUT R25, R20, 0xffff0000, RZ, 0xc0, !PT ;  /* 0xffff000014198812 */ /* 0x000fe200078ec0ff */
[-C--:B------:R-:W-:Y:S02]  /*3ed0*/  @!P0 FMUL.FTZ R4, R30, R19.reuse ;  /* 0x000000131e048220 */ /* 0x080fe40000410000 */
[----:B------:R-:W-:Y:S01]  /*3ee0*/  @!P0 FFMA.FTZ R52, R36, R19, -R52 ;  /* 0x0000001324348223 */ /* 0x000fe20000010834 */
[C---:B------:R-:W-:Y:S01]  /*3ef0*/  @!P0 SHF.L.U32 R19, R18.reuse, 0x10, RZ ;  /* 0x0000001012138819 */ /* 0x040fe200000006ff */
[----:B------:R-:W-:Y:S01]  /*3f00*/  @!P0 FFMA.FTZ R47, R35, R24, -R47 ;  /* 0x00000018232f8223 */ /* 0x000fe2000001082f */
[----:B------:R-:W-:Y:S01]  /*3f10*/  @!P0 LOP3.LUT R18, R18, 0xffff0000, RZ, 0xc0, !PT ;  /* 0xffff000012128812 */ /* 0x000fe200078ec0ff */
[----:B------:R-:W-:Y:S02]  /*3f20*/  @!P0 IMAD.U32 R24, R20, 0x10000, RZ ;  /* 0x0001000014188824 */ /* 0x000fe400078e00ff */
[C---:B------:R-:W-:Y:S01]  /*3f30*/  @!P0 FMUL.FTZ R60, R25.reuse, R31 ;  /* 0x0000001f193c8220 */ /* 0x040fe20000410000 */
[----:B------:R-:W-:Y:S01]  /*3f40*/  @!P0 F2FP.BF16.PACK_AB R47, R52, R47 ;  /* 0x0000002f342f823e */ /* 0x000fe200000010ff */
[----:B------:R-:W-:Y:S01]  /*3f50*/  @!P0 FMUL.FTZ R53, R24, R29 ;  /* 0x0000001d18358220 */ /* 0x000fe20000410000 */
[----:B------:R-:W-:Y:S01]  /*3f60*/  IADD3 R52, P1, R126, R84, RZ ;  /* 0x000000547e347210 */ /* 0x000fe20007f3e0ff */
[-C--:B------:R-:W-:Y:S01]  /*3f70*/  @!P0 FMUL.FTZ R2, R25, R18.reuse ;  /* 0x0000001219028220 */ /* 0x080fe20000410000 */
[----:B------:R-:W-:Y:S01]  /*3f80*/  @!P0 LOP3.LUT R25, R28, 0xffff0000, RZ, 0xc0, !PT ;  /* 0xffff00001c198812 */ /* 0x000fe200078ec0ff */
[----:B------:R-:W-:Y:S01]  /*3f90*/  @!P0 FFMA.FTZ R60, R33, R18, -R60 ;  /* 0x00000012213c8223 */ /* 0x000fe2000001083c */
[C---:B------:R-:W-:Y:S01]  /*3fa0*/  @!P0 LOP3.LUT R18, R23.reuse, 0xffff0000, RZ, 0xc0, !PT ;  /* 0xffff000017128812 */ /* 0x040fe200078ec0ff */
[-C--:B------:R-:W-:Y:S01]  /*3fb0*/  @!P0 FMUL.FTZ R0, R24, R19.reuse ;  /* 0x0000001318008220 */ /* 0x080fe20000410000 */
[----:B------:R-:W-:Y:S01]  /*3fc0*/  @!P0 LOP3.LUT R28, R22, 0xffff0000, RZ, 0xc0, !PT ;  /* 0xffff0000161c8812 */ /* 0x000fe200078ec0ff */
[----:B------:R-:W-:Y:S02]  /*3fd0*/  @!P0 IMAD.U32 R24, R23, 0x10000, RZ ;  /* 0x0001000017188824 */ /* 0x000fe400078e00ff */
[----:B------:R-:W-:Y:S01]  /*3fe0*/  @!P0 FFMA.FTZ R53, R32, R19, -R53 ;  /* 0x0000001320358223 */ /* 0x000fe20000010835 */
[C---:B------:R-:W-:Y:S01]  /*3ff0*/  @!P0 SHF.L.U32 R19, R13.reuse, 0x10, RZ ;  /* 0x000000100d138819 */ /* 0x040fe200000006ff */
[----:B------:R-:W-:Y:S01]  /*4000*/  @!P0 FMUL.FTZ R63, R24, R42 ;  /* 0x0000002a183f8220 */ /* 0x000fe20000410000 */
[----:B------:R-:W-:Y:S01]  /*4010*/  @!P0 LOP3.LUT R13, R13, 0xffff0000, RZ, 0xc0, !PT ;  /* 0xffff00000d0d8812 */ /* 0x000fe200078ec0ff */
[----:B------:R-:W-:Y:S01]  /*4020*/  @!P0 FMUL.FTZ R62, R18, R43 ;  /* 0x0000002b123e8220 */ /* 0x000fe20000410000 */
[----:B------:R-:W-:Y:S01]  /*4030*/  @!P0 F2FP.BF16.PACK_AB R60, R60, R53 ;  /* 0x000000353c3c823e */ /* 0x000fe200000010ff */
[----:B------:R-:W-:Y:S02]  /*4040*/  @!P0 FMUL.FTZ R78, R28, R41 ;  /* 0x000000291c4e8220 */ /* 0x000fe40000410000 */
[----:B------:R-:W-:Y:S01]  /*4050*/  @!P0 FFMA.FTZ R61, R39, R26, -R61 ;  /* 0x0000001a273d8223 */ /* 0x000fe2000001083d */
[----:B------:R-:W-:Y:S01]  /*4060*/  @!P0 MOV R48, R60 ;  /* 0x0000003c00308202 */ /* 0x000fe20000000f00 */
[----:B------:R-:W-:Y:S02]  /*4070*/  @!P0 FFMA.FTZ R63, R44, R19, -R63 ;  /* 0x000000132c3f8223 */ /* 0x000fe4000001083f */
[----:B------:R-:W-:Y:S02]  /*4080*/  @!P0 FFMA.FTZ R62, R46, R13, -R62 ;  /* 0x0000000d2e3e8223 */ /* 0x000fe4000001083e */
[----:B------:R-:W-:Y:S02]  /*4090*/  @!P0 FFMA.FTZ R78, R40, R25, -R78 ;  /* 0x00000019284e8223 */ /* 0x000fe4000001084e */
[----:B----4-:R-:W-:Y:S01]  /*40a0*/  IMAD.X R53, R127, 0x1, R83, P1 ;  /* 0x000000017f357824 */ /* 0x010fe200008e0653 */
[----:B------:R-:W-:Y:S01]  /*40b0*/  @!P0 F2FP.BF16.PACK_AB R62, R62, R63 ;  /* 0x0000003f3e3e823e */ /* 0x000fe200000010ff */
[----:B------:R-:W-:Y:S01]  /*40c0*/  @!P0 IMAD.MOV.U32 R49, RZ, RZ, R47 ;  /* 0x000000ffff318224 */ /* 0x000fe200078e002f */
[----:B------:R-:W-:Y:S01]  /*40d0*/  @!P0 F2FP.BF16.PACK_AB R61, R78, R61 ;  /* 0x0000003d4e3d823e */ /* 0x000fe200000010ff */
[----:B------:R-:W-:Y:S01]  /*40e0*/  @!P0 FFMA.FTZ R0, R29, R32, R0 ;  /* 0x000000201d008223 */ /* 0x000fe20000010000 */
[----:B------:R-:W-:Y:S01]  /*40f0*/  ISETP.GE.AND P1, PT, R45, c[0x0][0x1d4], PT ;  /* 0x000075002d007a0c */ /* 0x000fe20003f26270 */
[----:B------:R-:W-:Y:S02]  /*4100*/  @!P0 IMAD.MOV.U32 R51, RZ, RZ, R62 ;  /* 0x000000ffff338224 */ /* 0x000fe400078e003e */
[----:B------:R-:W-:Y:S02]  /*4110*/  @!P0 IMAD.MOV.U32 R50, RZ, RZ, R61 ;  /* 0x000000ffff328224 */ /* 0x000fe400078e003d */
[----:B------:R-:W-:Y:S02]  /*4120*/  @!P0 FFMA.FTZ R2, R31, R33, R2 ;  /* 0x000000211f028223 */ /* 0x000fe40000010002 */
[----:B------:R-:W-:Y:S01]  /*4130*/  @!P0 FMUL.FTZ R5, R27, R26 ;  /* 0x0000001a1b058220 */ /* 0x000fe20000410000 */
[----:B------:R1:W-:Y:S01]  /*4140*/  ST.E.128 [R52.64], R48 ;  /* 0x0000003034007985 */ /* 0x0003e2000c101d16 */
[----:B------:R-:W-:Y:S01]  /*4150*/  @!P0 FFMA.FTZ R3, R34, R35, R3 ;  /* 0x0000002322038223 */ /* 0x000fe20000010003 */
[----:B------:R-:W-:Y:S01]  /*4160*/  @!P0 F2FP.BF16.PACK_AB R47, R2, R0 ;  /* 0x00000000022f823e */ /* 0x000fe200000010ff */
[----:B------:R-:W-:Y:S02]  /*4170*/  @!P0 FMUL.FTZ R6, R28, R25 ;  /* 0x000000191c068220 */ /* 0x000fe40000410000 */
[----:B------:R-:W-:Y:S02]  /*4180*/  @!P0 FFMA.FTZ R4, R37, R36, R4 ;  /* 0x0000002425048223 */ /* 0x000fe40000010004 */
[----:B------:R-:W-:Y:S02]  /*4190*/  @!P0 FMUL.FTZ R7, R24, R19 ;  /* 0x0000001318078220 */ /* 0x000fe40000410000 */
[----:B------:R-:W-:Y:S02]  /*41a0*/  @!P0 FFMA.FTZ R5, R38, R39, R5 ;  /* 0x0000002726058223 */ /* 0x000fe40000010005 */
[----:B------:R-:W-:Y:S02]  /*41b0*/  @!P0 FMUL.FTZ R8, R18, R13 ;  /* 0x0000000d12088220 */ /* 0x000fe40000410000 */
[----:B------:R-:W-:Y:S02]  /*41c0*/  @!P0 FFMA.FTZ R6, R41, R40, R6 ;  /* 0x0000002829068223 */ /* 0x000fe40000010006 */
[----:B------:R-:W-:Y:S02]  /*41d0*/  @!P0 FFMA.FTZ R7, R42, R44, R7 ;  /* 0x0000002c2a078223 */ /* 0x000fe40000010007 */
[----:B------:R-:W-:Y:S02]  /*41e0*/  @!P0 FFMA.FTZ R8, R43, R46, R8 ;  /* 0x0000002e2b088223 */ /* 0x000fe40000010008 */
[----:B------:R-:W-:Y:S03]  /*41f0*/  @!P0 IMAD.MOV.U32 R20, RZ, RZ, R47 ;  /* 0x000000ffff148224 */ /* 0x000fe600078e002f */
[----:B------:R-:W-:Y:S05]  /*4200*/  @!P0 F2FP.BF16.PACK_AB R60, R8, R7 ;  /* 0x00000007083c823e */ /* 0x000fea00000010ff */
[----:B------:R-:W-:Y:S01]  /*4210*/  @!P0 IMAD.MOV.U32 R23, RZ, RZ, R60 ;  /* 0x000000ffff178224 */ /* 0x000fe200078e003c */
[----:B-1----:R-:W-:Y:S02]  /*4220*/  @!P0 F2FP.BF16.PACK_AB R53, R6, R5 ;  /* 0x000000050635823e */ /* 0x002fe400000010ff */
[----:B------:R-:W-:Y:S03]  /*4230*/  @!P0 F2FP.BF16.PACK_AB R52, R4, R3 ;  /* 0x000000030434823e */ /* 0x000fe600000010ff */
[----:B------:R-:W-:Y:S01]  /*4240*/  @!P0 IMAD.MOV.U32 R22, RZ, RZ, R53 ;  /* 0x000000ffff168224 */ /* 0x000fe200078e0035 */
[----:B------:R-:W-:Y:S01]  /*4250*/  @!P0 MOV R21, R52 ;  /* 0x0000003400158202 */ /* 0x000fe20000000f00 */
[----:B------:R-:W-:-:S05]  /*4260*/  @P1 BRA `(.L_x_67) ;  /* 0x000001f000001947 */ /* 0x000fca0003800000 */
[C---:B------:R-:W-:Y:S04]  /*4270*/  LEA R2, P0, R45.reuse, R126, 0x1 ;  /* 0x0000007e2d027211 */ /* 0x040fe800078008ff */
[----:B------:R-:W-:Y:S05]  /*4280*/  LEA.HI.X.SX32 R3, R45, R127, 0x1, P0 ;  /* 0x0000007f2d037211 */ /* 0x000fea00000f0eff */
[----:B------:R1:W-:Y:S01]  /*4290*/  ST.E.128 [R2.64], R20 ;  /* 0x0000001402007985 */ /* 0x0003e2000c101d16 */
[----:B------:R-:W-:-:S05]  /*42a0*/  BRA `(.L_x_67) ;  /* 0x000001b000007947 */ /* 0x000fca0003800000 */
.L_x_63:
[----:B------:R1:W3:Y:S01]  /*42b0*/  SHFL.IDX PT, R3, R2, RZ, 0x181f ;  /* 0x00181fff02037589 */ /* 0x0002e200000e0000 */
[----:B------:R-:W-:Y:S03]  /*42c0*/  IADD3 R68, -R72, UR17, RZ ;  /* 0x0000001148447c10 */ /* 0x000fe6000fffe1ff */
[----:B------:R-:W4:Y:S01]  /*42d0*/  SHFL.IDX PT, R55, R55, RZ, 0x181f ;  /* 0x00181fff37377589 */ /* 0x000f2200000e0000 */
[----:B------:R-:W-:Y:S04]  /*42e0*/  IMNMX R68, R68, 0x20, PT ;  /* 0x0000002044447817 */ /* 0x000fe80003800200 */
[----:B------:R-:W-:Y:S11]  /*42f0*/  ISETP.GT.AND P0, PT, R68, R109, PT ;  /* 0x0000006d4400720c */ /* 0x000ff60003f04270 */
[----:B------:R-:W-:Y:S02]  /*4300*/  @!UPT UIADD3 URZ, URZ, URZ, URZ ;  /* 0x0000003f3f3ff290 */ /* 0x000fe4000fffe03f */
[----:B------:R-:W-:-:S05]  /*4310*/  @!P0 BRA `(.L_x_67) ;  /* 0x0000014000008947 */ /* 0x000fca0003800000 */
[C---:B------:R-:W-:Y:S02]  /*4320*/  ISETP.GE.AND P0, PT, R16.reuse, c[0x0][0x1d4], PT ;  /* 0x0000750010007a0c */ /* 0x040fe40003f06270 */
[----:B------:R-:W-:Y:S11]  /*4330*/  ISETP.GE.AND P2, PT, R11, c[0x0][0x1d4], PT ;  /* 0x000075000b007a0c */ /* 0x000ff60003f46270 */
[----:B------:R-:W5:Y:S01]  /*4340*/  @!P0 LDS.128 R4, [R103+0xc080] ;  /* 0x00c0800067048984 */ /* 0x000f620000000c00 */
[C---:B----4-:R-:W-:Y:S04]  /*4350*/  @!P0 LEA R30, P1, R16.reuse, R55, 0x1 ;  /* 0x00000037101e8211 */ /* 0x050fe800078208ff */
[----:B---3--:R-:W-:Y:S02]  /*4360*/  @!P0 LEA.HI.X R31, R16, R3, R17, 0x1, P1 ;  /* 0x00000003101f8211 */ /* 0x008fe400008f0c11 */
[----:B------:R-:W-:Y:S03]  /*4370*/  ISETP.GE.AND P1, PT, R108, c[0x0][0x1d4], PT ;  /* 0x000075006c007a0c */ /* 0x000fe60003f26270 */
[----:B-----5:R-:W-:Y:S01]  /*4380*/  @!P0 ST.E.128 [R30.64], R4 ;  /* 0x000000041e008985 */ /* 0x020fe2000c101d16 */
[C---:B------:R-:W-:Y:S03]  /*4390*/  @!P2 LEA R28, P0, R96.reuse, R55, 0x1 ;  /* 0x00000037601ca211 */ /* 0x040fe600078008ff */
[----:B------:R-:W3:Y:S01]  /*43a0*/  @!P2 LDS.128 R24, [R103+0xd080] ;  /* 0x00d080006718a984 */ /* 0x000ee20000000c00 */
[----:B------:R-:W-:Y:S02]  /*43b0*/  @!P2 LEA.HI.X R29, R96, R3, R87, 0x1, P0 ;  /* 0x00000003601da211 */ /* 0x000fe400000f0c57 */
[----:B------:R-:W-:Y:S03]  /*43c0*/  ISETP.GE.AND P0, PT, R106, c[0x0][0x1d4], PT ;  /* 0x000075006a007a0c */ /* 0x000fe60003f06270 */
[----:B---3--:R-:W-:Y:S01]  /*43d0*/  @!P2 ST.E.128 [R28.64], R24 ;  /* 0x000000181c00a985 */ /* 0x008fe2000c101d16 */
[C---:B------:R-:W-:Y:S03]  /*43e0*/  @!P1 LEA R18, P2, R95.reuse, R55, 0x1 ;  /* 0x000000375f129211 */ /* 0x040fe600078408ff */
[----:B------:R-:W3:Y:S01]  /*43f0*/  @!P1 LDS.128 R20, [R103+0xe080] ;  /* 0x00e0800067149984 */ /* 0x000ee20000000c00 */
[----:B------:R-:W-:Y:S05]  /*4400*/  @!P1 LEA.HI.X R19, R95, R3, R86, 0x1, P2 ;  /* 0x000000035f139211 */ /* 0x000fea00010f0c56 */
[----:B---3--:R-:W-:Y:S01]  /*4410*/  @!P1 ST.E.128 [R18.64], R20 ;  /* 0x0000001412009985 */ /* 0x008fe2000c101d16 */
[C---:B-1----:R-:W-:Y:S03]  /*4420*/  @!P0 LEA R2, P1, R94.reuse, R55, 0x1 ;  /* 0x000000375e028211 */ /* 0x042fe600078208ff */
[----:B------:R-:W1:Y:S01]  /*4430*/  @!P0 LDS.128 R4, [R103+0xf080] ;  /* 0x00f0800067048984 */ /* 0x000e620000000c00 */
[----:B------:R-:W-:Y:S05]  /*4440*/  @!P0 LEA.HI.X R3, R94, R3, R85, 0x1, P1 ;  /* 0x000000035e038211 */ /* 0x000fea00008f0c55 */
[----:B-1----:R1:W-:Y:S04]  /*4450*/  @!P0 ST.E.128 [R2.64], R4 ;  /* 0x0000000402008985 */ /* 0x0023e8000c101d16 */
.L_x_67:
[----:B------:R-:W-:Y:S05]  /*4460*/  BSYNC B1 ;  /* 0x0000000000017941 */ /* 0x000fea0003800000 */
.L_x_62:
[----:B------:R-:W-:Y:S01]  /*4470*/  IMAD.IADD R72, R81, 0x1, -R72 ;  /* 0x0000000151487824 */ /* 0x000fe200078e0a48 */
[----:B------:R-:W-:Y:S04]  /*4480*/  BSSY B0, `(.L_x_78) ;  /* 0x000003c000007945 */ /* 0x000fe80003800000 */
[----:B------:R-:W-:Y:S11]  /*4490*/  ISETP.GE.AND P0, PT, R72, 0x1, PT ;  /* 0x000000014800780c */ /* 0x000ff60003f06270 */
[----:B------:R-:W-:Y:S02]  /*44a0*/  @!UPT UIADD3 URZ, URZ, URZ, URZ ;  /* 0x0000003f3f3ff290 */ /* 0x000fe4000fffe03f */
[----:B-1----:R-:W-:Y:S01]  /*44b0*/  @P0 IMAD.WIDE R4, R102, 0x20, R122 ;  /* 0x0000002066040825 */ /* 0x002fe200078e027a */
[----:B------:R-:W-:Y:S03]  /*44c0*/  @P0 ISETP.NE.U32.AND P2, PT, R101, RZ, PT ;  /* 0x000000ff6500020c */ /* 0x000fe60003f45070 */
[----:B------:R-:W-:Y:S02]  /*44d0*/  @P0 IMAD R0, R5, c[0x0][0x258], RZ ;  /* 0x0000960005000a24 */ /* 0x000fe400078e02ff */
[----:B------:R-:W-:Y:S02]  /*44e0*/  @P0 IMAD.MOV.U32 R78, RZ, RZ, R118 ;  /* 0x000000ffff4e0224 */ /* 0x000fe400078e0076 */
[C---:B------:R-:W-:Y:S02]  /*44f0*/  @P0 IMAD R0, R4.reuse, c[0x0][0x25c], R0 ;  /* 0x0000970004000a24 */ /* 0x040fe400078e0200 */
[----:B---3--:R-:W-:Y:S05]  /*4500*/  @P0 IMAD.WIDE.U32 R2, R4, c[0x0][0x258], R78 ;  /* 0x0000960004020a25 */ /* 0x008fea00078e004e */
[C---:B------:R-:W-:Y:S02]  /*4510*/  @P0 LEA R4, P1, R2.reuse, c[0x0][0x250], 0x1 ;  /* 0x0000940002040a11 */ /* 0x040fe400078208ff */
[----:B------:R-:W-:Y:S04]  /*4520*/  @P0 IADD3 R0, R3, R0, RZ ;  /* 0x0000000003000210 */ /* 0x000fe80007ffe0ff */
[----:B------:R-:W-:Y:S01]  /*4530*/  @P0 LEA.HI.X R5, R2, c[0x0][0x254], R0, 0x1, P1 ;  /* 0x0000950002050a11 */ /* 0x000fe200008f0c00 */
[----:B------:R-:W-:Y:S01]  /*4540*/  IMAD R0, R70, c[0x0][0x208], RZ ;  /* 0x0000820046007a24 */ /* 0x000fe200078e02ff */
[----:B------:R-:W-:Y:S01]  /*4550*/  @P0 ISETP.NE.U32.AND P1, PT, R100, RZ, PT ;  /* 0x000000ff6400020c */ /* 0x000fe20003f25070 */
[----:B------:R-:W-:Y:S02]  /*4560*/  IMAD.WIDE.U32 R2, R71, c[0x0][0x208], RZ ;  /* 0x0000820047027a25 */ /* 0x000fe400078e00ff */
[----:B------:R-:W-:Y:S01]  /*4570*/  @!PT LDS RZ, [RZ] ;  /* 0x00000000fffff984 */ /* 0x000fe20000000800 */
[----:B------:R-:W-:Y:S01]  /*4580*/  @!PT LDS RZ, [RZ] ;  /* 0x00000000fffff984 */ /* 0x000fe20000000800 */
[----:B------:R-:W-:Y:S01]  /*4590*/  @!PT LDS RZ, [RZ] ;  /* 0x00000000fffff984 */ /* 0x000fe20000000800 */
[----:B------:R1:W-:Y:S01]  /*45a0*/  @P0 LDGSTS.E.BYPASS.LTC128B.128 [R103+0x8080], [R4.64], P2 ;  /* 0x0808000004670fae */ /* 0x0003e20009101d56 */
[----:B------:R-:W-:Y:S01]  /*45b0*/  @P0 ISETP.NE.U32.AND P2, PT, R99, RZ, PT ;  /* 0x000000ff6300020c */ /* 0x000fe20003f45070 */
[----:B------:R-:W-:Y:S04]  /*45c0*/  IMAD R0, R71, c[0x0][0x20c], R0 ;  /* 0x0000830047007a24 */ /* 0x000fe800078e0200 */
[----:B------:R-:W-:Y:S02]  /*45d0*/  IMAD.IADD R3, R3, 0x1, R0 ;  /* 0x0000000103037824 */ /* 0x000fe400078e0200 */
[----:B------:R-:W-:Y:S02]  /*45e0*/  IMAD R0, R69, c[0x0][0x218], RZ ;  /* 0x0000860045007a24 */ /* 0x000fe400078e02ff */
[----:B------:R1:W-:Y:S01]  /*45f0*/  @P0 LDGSTS.E.BYPASS.LTC128B.128 [R103+0x9080], [R4.64+0x80], P1 ;  /* 0x0908008004670fae */ /* 0x0003e20008901d56 */
[----:B------:R-:W-:Y:S01]  /*4600*/  @P0 ISETP.NE.U32.AND P1, PT, R98, RZ, PT ;  /* 0x000000ff6200020c */ /* 0x000fe20003f25070 */
[C---:B------:R-:W-:Y:S02]  /*4610*/  IMAD.WIDE.U32 R6, R91.reuse, c[0x0][0x218], R2 ;  /* 0x000086005b067a25 */ /* 0x040fe400078e0002 */
[----:B------:R1:W-:Y:S02]  /*4620*/  @P0 LDGSTS.E.BYPASS.LTC128B.128 [R103+0xa080], [R4.64+0x100], P2 ;  /* 0x0a08010004670fae */ /* 0x0003e40009101d56 */
[----:B------:R-:W-:Y:S08]  /*4630*/  IMAD R0, R91, c[0x0][0x21c], R0 ;  /* 0x000087005b007a24 */ /* 0x000ff000078e0200 */
[----:B------:R1:W-:Y:S01]  /*4640*/  @P0 LDGSTS.E.BYPASS.LTC128B.128 [R103+0xb080], [R4.64+0x180], P1 ;  /* 0x0b08018004670fae */ /* 0x0003e20008901d56 */
[----:B------:R-:W-:Y:S03]  /*4650*/  IADD3 R3, P0, R6, UR32, RZ ;  /* 0x0000002006037c10 */ /* 0x000fe6000ff1e0ff */
[----:B------:R-:W0:Y:S01]  /*4660*/  LDGDEPBAR ;  /* 0x00000000000079af */ /* 0x000e220000000000 */
[----:B------:R-:W-:Y:S02]  /*4670*/  IADD3.X R0, R7, UR25, R0, P0, !PT ;  /* 0x0000001907007c10 */ /* 0x000fe400087fe400 */
[C---:B------:R-:W-:Y:S04]  /*4680*/  LEA R2, P0, R3.reuse, c[0x0][0x1f8], 0x1 ;  /* 0x00007e0003027a11 */ /* 0x040fe800078008ff */
[----:B------:R-:W-:Y:S02]  /*4690*/  LEA.HI.X R13, R3, c[0x0][0x1fc], R0, 0x1, P0 ;  /* 0x00007f00030d7a11 */ /* 0x000fe400000f0c00 */
[----:B------:R1:W3:Y:S01]  /*46a0*/  SHFL.IDX PT, R3, R2, RZ, 0x181f ;  /* 0x00181fff02037589 */ /* 0x0002e200000e0000 */
[----:B------:R-:W-:Y:S03]  /*46b0*/  ISETP.GT.AND P0, PT, R68, R109, PT ;  /* 0x0000006d4400720c */ /* 0x000fe60003f04270 */
[----:B------:R-:W4:Y:S01]  /*46c0*/  SHFL.IDX PT, R13, R13, RZ, 0x181f ;  /* 0x00181fff0d0d7589 */ /* 0x000f2200000e0000 */
[----:B------:R-:W-:Y:S04]  /*46d0*/  DEPBAR.LE SB0, 0x0 ;  /* 0x000080000000791a */ /* 0x000fe80000000000 */
[----:B------:R-:W-:Y:S06]  /*46e0*/  BAR.SYNC.DEFER_BLOCKING 0x0 ;  /* 0x0000000000007b1d */ /* 0x000fec0000010000 */
[----:B------:R-:W-:-:S05]  /*46f0*/  @!P0 BRA `(.L_x_79) ;  /* 0x0000014000008947 */ /* 0x000fca0003800000 */
[C---:B-1-3--:R-:W-:Y:S02]  /*4700*/  ISETP.GE.AND P0, PT, R16.reuse, c[0x0][0x1d4], PT ;  /* 0x0000750010007a0c */ /* 0x04afe40003f06270 */
[----:B------:R-:W-:Y:S11]  /*4710*/  ISETP.GE.AND P2, PT, R11, c[0x0][0x1d4], PT ;  /* 0x000075000b007a0c */ /* 0x000ff60003f46270 */
[----:B------:R-:W1:Y:S01]  /*4720*/  @!P0 LDS.128 R4, [R103+0x8080] ;  /* 0x0080800067048984 */ /* 0x000e620000000c00 */
[C---:B-----5:R-:W-:Y:S04]  /*4730*/  @!P0 LEA R30, P1, R16.reuse, R3, 0x1 ;  /* 0x00000003101e8211 */ /* 0x060fe800078208ff */
[----:B----4-:R-:W-:Y:S02]  /*4740*/  @!P0 LEA.HI.X R31, R16, R13, R17, 0x1, P1 ;  /* 0x0000000d101f8211 */ /* 0x010fe400008f0c11 */
[----:B------:R-:W-:Y:S03]  /*4750*/  ISETP.GE.AND P1, PT, R108, c[0x0][0x1d4], PT ;  /* 0x000075006c007a0c */ /* 0x000fe60003f26270 */
[----:B-1----:R-:W-:Y:S01]  /*4760*/  @!P0 ST.E.128 [R30.64], R4 ;  /* 0x000000041e008985 */ /* 0x002fe2000c101d16 */
[C---:B------:R-:W-:Y:S03]  /*4770*/  @!P2 LEA R28, P0, R96.reuse, R3, 0x1 ;  /* 0x00000003601ca211 */ /* 0x040fe600078008ff */
[----:B------:R-:W1:Y:S01]  /*4780*/  @!P2 LDS.128 R24, [R103+0x9080] ;  /* 0x009080006718a984 */ /* 0x000e620000000c00 */
[----:B------:R-:W-:Y:S02]  /*4790*/  @!P2 LEA.HI.X R29, R96, R13, R87, 0x1, P0 ;  /* 0x0000000d601da211 */ /* 0x000fe400000f0c57 */
[----:B------:R-:W-:Y:S03]  /*47a0*/  ISETP.GE.AND P0, PT, R106, c[0x0][0x1d4], PT ;  /* 0x000075006a007a0c */ /* 0x000fe60003f06270 */
[----:B-1----:R-:W-:Y:S01]  /*47b0*/  @!P2 ST.E.128 [R28.64], R24 ;  /* 0x000000181c00a985 */ /* 0x002fe2000c101d16 */
[C---:B------:R-:W-:Y:S03]  /*47c0*/  @!P1 LEA R18, P2, R95.reuse, R3, 0x1 ;  /* 0x000000035f129211 */ /* 0x040fe600078408ff */
[----:B------:R-:W1:Y:S01]  /*47d0*/  @!P1 LDS.128 R20, [R103+0xa080] ;  /* 0x00a0800067149984 */ /* 0x000e620000000c00 */
[----:B------:R-:W-:Y:S05]  /*47e0*/  @!P1 LEA.HI.X R19, R95, R13, R86, 0x1, P2 ;  /* 0x0000000d5f139211 */ /* 0x000fea00010f0c56 */
[----:B-1----:R-:W-:Y:S01]  /*47f0*/  @!P1 ST.E.128 [R18.64], R20 ;  /* 0x0000001412009985 */ /* 0x002fe2000c101d16 */
[C---:B------:R-:W-:Y:S03]  /*4800*/  @!P0 LEA R2, P1, R94.reuse, R3, 0x1 ;  /* 0x000000035e028211 */ /* 0x040fe600078208ff */
[----:B------:R-:W1:Y:S01]  /*4810*/  @!P0 LDS.128 R4, [R103+0xb080] ;  /* 0x00b0800067048984 */ /* 0x000e620000000c00 */
[----:B------:R-:W-:Y:S05]  /*4820*/  @!P0 LEA.HI.X R3, R94, R13, R85, 0x1, P1 ;  /* 0x0000000d5e038211 */ /* 0x000fea00008f0c55 */
[----:B-1----:R1:W-:Y:S04]  /*4830*/  @!P0 ST.E.128 [R2.64], R4 ;  /* 0x0000000402008985 */ /* 0x0023e8000c101d16 */
.L_x_79:
[----:B-1-3--:R-:W-:Y:S05]  /*4840*/  BSYNC B0 ;  /* 0x0000000000007941 */ /* 0x00afea0003800000 */
.L_x_78:
[C---:B------:R-:W-:Y:S02]  /*4850*/  ISETP.GT.AND P0, PT, R102.reuse, UR8, PT ;  /* 0x0000000866007c0c */ /* 0x040fe4000bf04270 */
[----:B------:R-:W-:Y:S11]  /*4860*/  IADD3 R102, R102, -0x1, RZ ;  /* 0xffffffff66667810 */ /* 0x000ff60007ffe0ff */
[----:B------:R-:W-:Y:S01]  /*4870*/  @P0 SHF.R.S32.HI R3, RZ, 0x1f, R102 ;  /* 0x0000001fff030819 */ /* 0x000fe20000011466 */
[----:B------:R-:W-:Y:S01]  /*4880*/  @P0 IMAD.MOV.U32 R4, RZ, RZ, R120 ;  /* 0x000000ffff040224 */ /* 0x000fe200078e0078 */
[----:B------:R-:W-:Y:S01]  /*4890*/  @P0 ISETP.NE.U32.AND P2, PT, R101, RZ, PT ;  /* 0x000000ff6500020c */ /* 0x000fe20003f45070 */
[----:B------:R-:W-:Y:S02]  /*48a0*/  @P0 IMAD.MOV.U32 R5, RZ, RZ, R125 ;  /* 0x000000ffff050224 */ /* 0x000fe400078e007d */
[C---:B------:R-:W-:Y:S02]  /*48b0*/  @P0 IMAD R0, R102.reuse, UR21, RZ ;  /* 0x0000001566000c24 */ /* 0x040fe4000f8e02ff */
[----:B------:R-:W-:Y:S04]  /*48c0*/  @P0 IMAD.WIDE.U32 R4, R102, UR24, R4 ;  /* 0x0000001866040c25 */ /* 0x000fe8000f8e0004 */
[----:B------:R-:W-:Y:S01]  /*48d0*/  @P0 IMAD R0, R3, UR24, R0 ;  /* 0x0000001803000c24 */ /* 0x000fe2000f8e0200 */
[C---:B------:R-:W-:Y:S03]  /*48e0*/  @P0 LEA R6, P1, R4.reuse, c[0x0][0x220], 0x1 ;  /* 0x0000880004060a11 */ /* 0x040fe600078208ff */
[----:B------:R-:W-:Y:S05]  /*48f0*/  @P0 IMAD.IADD R0, R5, 0x1, R0 ;  /* 0x0000000105000824 */ /* 0x000fea00078e0200 */
[----:B------:R-:W-:Y:S02]  /*4900*/  @P0 LEA.HI.X R7, R4, c[0x0][0x224], R0, 0x1, P1 ;  /* 0x0000890004070a11 */ /* 0x000fe400008f0c00 */
[----:B------:R-:W-:Y:S03]  /*4910*/  @P0 ISETP.NE.U32.AND P1, PT, R100, RZ, PT ;  /* 0x000000ff6400020c */ /* 0x000fe60003f25070 */
[----:B------:R-:W-:Y:S01]  /*4920*/  @!PT LDS RZ, [RZ] ;  /* 0x00000000fffff984 */ /* 0x000fe20000000800 */
[----:B------:R-:W-:Y:S01]  /*4930*/  @!PT LDS RZ, [RZ] ;  /* 0x00000000fffff984 */ /* 0x000fe20000000800 */
[----:B------:R-:W-:Y:S01]  /*4940*/  @!PT LDS RZ, [RZ] ;  /* 0x00000000fffff984 */ /* 0x000fe20000000800 */
[----:B------:R1:W-:Y:S01]  /*4950*/  @P0 LDGSTS.E.BYPASS.LTC128B.128 [R103+0xc080], [R6.64], P2 ;  /* 0x0c08000006670fae */ /* 0x0003e20009101d56 */
[----:B------:R-:W-:Y:S09]  /*4960*/  @P0 ISETP.NE.U32.AND P2, PT, R99, RZ, PT ;  /* 0x000000ff6300020c */ /* 0x000ff20003f45070 */
[----:B------:R1:W-:Y:S01]  /*4970*/  @P0 LDGSTS.E.BYPASS.LTC128B.128 [R103+0xd080], [R6.64+0x80], P1 ;  /* 0x0d08008006670fae */ /* 0x0003e20008901d56 */
[----:B------:R-:W-:Y:S03]  /*4980*/  @P0 ISETP.NE.U32.AND P1, PT, R98, RZ, PT ;  /* 0x000000ff6200020c */ /* 0x000fe60003f25070 */
[----:B------:R1:W-:Y:S10]  /*4990*/  @P0 LDGSTS.E.BYPASS.LTC128B.128 [R103+0xe080], [R6.64+0x100], P2 ;  /* 0x0e08010006670fae */ /* 0x0003f40009101d56 */
[----:B------:R1:W-:Y:S04]  /*49a0*/  @P0 LDGSTS.E.BYPASS.LTC128B.128 [R103+0xf080], [R6.64+0x180], P1 ;  /* 0x0f08018006670fae */ /* 0x0003e80008901d56 */
[----:B------:R-:W0:Y:S01]  /*49b0*/  LDGDEPBAR ;  /* 0x00000000000079af */ /* 0x000e220000000000 */
[----:B------:R-:W-:-:S05]  /*49c0*/  @P0 BRA `(.L_x_80) ;  /* 0xffffd03000000947 */ /* 0x000fca000383ffff */
[----:B------:R-:W-:Y:S06]  /*49d0*/  BAR.SYNC.DEFER_BLOCKING 0x0 ;  /* 0x0000000000007b1d */ /* 0x000fec0000010000 */
.L_x_59:
[----:B-1----:R-:W-:Y:S01]  /*49e0*/  UISETP.GE.AND UP0, UPT, UR11, 0x1, UPT ;  /* 0x000000010b00788c */ /* 0x002fe2000bf06270 */
[----:B------:R-:W-:Y:S01]  /*49f0*/  PLOP3.LUT P2, PT, PT, PT, PT, 0x80, 0x0 ;  /* 0x000000000000781c */ /* 0x000fe20003f4f070 */
[----:B------:R-:W-:Y:S01]  /*4a00*/  CS2R R130, SRZ ;  /* 0x0000000000827805 */ /* 0x000fe2000001ff00 */
[----:B------:R-:W-:Y:S01]  /*4a10*/  CS2R R128, SRZ ;  /* 0x0000000000807805 */ /* 0x000fe2000001ff00 */
[----:B----4-:R-:W-:Y:S01]  /*4a20*/  CS2R R126, SRZ ;  /* 0x00000000007e7805 */ /* 0x010fe2000001ff00 */
[----:B------:R-:W-:Y:S01]  /*4a30*/  CS2R R124, SRZ ;  /* 0x00000000007c7805 */ /* 0x000fe2000001ff00 */
[----:B------:R-:W-:Y:S01]  /*4a40*/  PLOP3.LUT P0, PT, PT, PT, UP0, 0x80, 0x0 ;  /* 0x000000000000781c */ /* 0x000fe20003f0f008 */
        /* <DEDUP_REMOVED lines=23> */
[----:B-----5:R-:W-:Y:S01]  /*4bc0*/  CS2R R76, SRZ ;  /* 0x00000000004c7805 */ /* 0x020fe2000001ff00 */
[----:B------:R-:W-:Y:S01]  /*4bd0*/  CS2R R74, SRZ ;  /* 0x00000000004a7805 */ /* 0x000fe2000001ff00 */
[----:B------:R-:W-:Y:S01]  /*4be0*/  CS2R R72, SRZ ;  /* 0x0000000000487805 */ /* 0x000fe2000001ff00 */
[----:B------:R-:W-:Y:S01]  /*4bf0*/  CS2R R70, SRZ ;  /* 0x0000000000467805 */ /* 0x000fe2000001ff00 */
[----:B------:R-:W-:Y:S01]  /*4c00*/  CS2R R68, SRZ ;  /* 0x0000000000447805 */ /* 0x000fe2000001ff00 */
[----:B------:R-:W-:Y:S01]  /*4c10*/  CS2R R6, SRZ ;  /* 0x0000000000067805 */ /* 0x000fe2000001ff00 */
[----:B------:R-:W-:Y:S01]  /*4c20*/  IMAD.MOV.U32 R4, RZ, RZ, RZ ;  /* 0x000000ffff047224 */ /* 0x000fe200078e00ff */
        /* <DEDUP_REMOVED lines=32> */
[----:B------:R-:W-:Y:S05]  /*4e30*/  @!P0 BRA `(.L_x_81) ;  /* 0x0000c9f000008947 */ /* 0x000fea0003800000 */
[----:B------:R-:W-:Y:S02]  /*4e40*/  ULDC.64 UR4, c[0x0][0x340] ;  /* 0x0000d00000047ab9 */ /* 0x000fe40000000a00 */
[----:B------:R-:W-:-:S02]  /*4e50*/  UISETP.NE.U32.AND UP1, UPT, URZ, UR4, UPT ;  /* 0x000000043f00728c */ /* 0x000fc4000bf25070 */
[----:B------:R-:W-:Y:S02]  /*4e60*/  ULDC.64 UR6, c[0x0][0x340] ;  /* 0x0000d00000067ab9 */ /* 0x000fe40000000a00 */
[----:B------:R-:W-:-:S06]  /*4e70*/  UISETP.NE.AND.EX UP1, UPT, URZ, UR5, UPT, UP1 ;  /* 0x000000053f00728c */ /* 0x000fcc000bf25310 */
[----:B------:R-:W-:-:S05]  /*4e80*/  PLOP3.LUT P1, PT, PT, PT, UP1, 0x80, 0x0 ;  /* 0x000000000000781c */ /* 0x000fca0003f2f018 */
[----:B------:R-:W-:Y:S02]  /*4e90*/  @UP1 UMOV UR4, 0x4 ;  /* 0x0000000400041882 */ /* 0x000fe40000000000 */
[----:B------:R-:W-:-:S06]  /*4ea0*/  @UP1 UIMAD.WIDE UR4, UR20, UR4, UR6 ;  /* 0x00000004140412a5 */ /* 0x000fcc000f8e0206 */
[----:B------:R-:W-:Y:S02]  /*4eb0*/  IMAD.U32 R2, RZ, RZ, UR4 ;  /* 0x00000004ff027e24 */ /* 0x000fe4000f8e00ff */
[----:B------:R-:W-:Y:S01]  /*4ec0*/  IMAD.U32 R3, RZ, RZ, UR5 ;  /* 0x00000005ff037e24 */ /* 0x000fe2000f8e00ff */
[----:B------:R-:W1:Y:S01]  /*4ed0*/  S2R R9, SR_CTAID.X ;  /* 0x0000000000097919 */ /* 0x000e620000002500 */
[----:B------:R-:W-:Y:S02]  /*4ee0*/  USHF.R.S32.HI UR6, URZ, 0x1f, UR16 ;  /* 0x0000001f3f067899 */ /* 0x000fe40008011410 */
[----:B------:R-:W-:Y:S01]  /*4ef0*/  ULDC.64 UR4, c[0x0][0x178] ;  /* 0x00005e0000047ab9 */ /* 0x000fe20000000a00 */
[----:B------:R3:W4:Y:S01]  /*4f00*/  @P1 LDG.E R0, [R2.64] ;  /* 0x0000001602001981 */ /* 0x000722000c1e1900 */
[----:B------:R-:W-:Y:S01]  /*4f10*/  UIMAD UR6, UR6, UR4, URZ ;  /* 0x00000004060672a4 */ /* 0x000fe2000f8e023f */
[----:B------:R-:W-:Y:S01]  /*4f20*/  IMAD.MOV.U32 R4, RZ, RZ, c[0x0][0x2c4] ;  /* 0x0000b100ff047624 */ /* 0x000fe200078e00ff */
[----:B------:R-:W-:Y:S01]  /*4f30*/  UIMAD.WIDE.U32 UR24, UR16, UR4, URZ ;  /* 0x00000004101872a5 */ /* 0x000fe2000f8e003f */
[----:B------:R-:W-:Y:S01]  /*4f40*/  BSSY B0, `(.L_x_82) ;  /* 0x000006a000007945 */ /* 0x000fe20003800000 */
[----:B------:R-:W-:-:S02]  /*4f50*/  UIMAD UR16, UR16, UR5, UR6 ;  /* 0x00000005101072a4 */ /* 0x000fc4000f8e0206 */
[----:B------:R-:W-:Y:S01]  /*4f60*/  ISETP.NE.AND P0, PT, R4, 0x1, PT ;  /* 0x000000010400780c */ /* 0x000fe20003f05270 */
[----:B------:R-:W-:Y:S02]  /*4f70*/  ULDC.64 UR6, c[0x0][0x348] ;  /* 0x0000d20000067ab9 */ /* 0x000fe40000000a00 */
[----:B------:R-:W-:Y:S02]  /*4f80*/  UISETP.NE.U32.AND UP0, UPT, URZ, UR6, UPT ;  /* 0x000000063f00728c */ /* 0x000fe4000bf05070 */
[----:B------:R-:W-:Y:S02]  /*4f90*/  ULDC.64 UR4, c[0x0][0x1b8] ;  /* 0x00006e0000047ab9 */ /* 0x000fe40000000a00 */
[----:B------:R-:W-:Y:S02]  /*4fa0*/  UISETP.NE.AND.EX UP0, UPT, URZ, UR7, UPT, UP0 ;  /* 0x000000073f00728c */ /* 0x000fe4000bf05300 */
[----:B------:R-:W-:Y:S02]  /*4fb0*/  UIADD3 UR17, UR25, UR16, URZ ;  /* 0x0000001019117290 */ /* 0x000fe4000fffe03f */
[----:B------:R-:W-:-:S02]  /*4fc0*/  UIMAD UR6, UR12, UR4, URZ ;  /* 0x000000040c0672a4 */ /* 0x000fc4000f8e023f */
[----:B------:R-:W-:Y:S02]  /*4fd0*/  USHF.R.S32.HI UR7, URZ, 0x1f, UR20 ;  /* 0x0000001f3f077899 */ /* 0x000fe40008011414 */
[----:B------:R-:W-:Y:S02]  /*4fe0*/  UMOV UR16, UR24 ;  /* 0x0000001800107c82 */ /* 0x000fe40008000000 */
[----:B------:R-:W-:Y:S01]  /*4ff0*/  UIMAD UR6, UR13, UR5, UR6 ;  /* 0x000000050d0672a4 */ /* 0x000fe2000f8e0206 */
[----:B---3--:R-:W-:Y:S01]  /*5000*/  SHF.R.S32.HI R3, RZ, 0x1f, R66 ;  /* 0x0000001fff037819 */ /* 0x008fe20000011442 */
[----:B------:R-:W-:Y:S02]  /*5010*/  UIMAD.WIDE.U32 UR16, UR13, UR4, UR16 ;  /* 0x000000040d1072a5 */ /* 0x000fe4000f8e0010 */
[----:B------:R-:W-:Y:S01]  /*5020*/  USEL UR7, UR7, URZ, !UP0 ;  /* 0x0000003f07077287 */ /* 0x000fe2000c000000 */
[CC--:B------:R-:W-:Y:S01]  /*5030*/  LEA.HI R19, R3.reuse, R66.reuse, RZ, 0x3 ;  /* 0x0000004203137211 */ /* 0x0c0fe200078f18ff */
[----:B------:R-:W-:Y:S01]  /*5040*/  ULDC.64 UR4, c[0x0][0x1c0] ;  /* 0x0000700000047ab9 */ /* 0x000fe20000000a00 */
[-C--:B------:R-:W-:Y:S01]  /*5050*/  LEA.HI R22, R3, R66.reuse, RZ, 0x4 ;  /* 0x0000004203167211 */ /* 0x080fe200078f20ff */
[----:B------:R-:W-:Y:S01]  /*5060*/  USEL UR8, UR20, URZ, !UP0 ;  /* 0x0000003f14087287 */ /* 0x000fe2000c000000 */
[----:B------:R-:W-:Y:S01]  /*5070*/  LOP3.LUT R5, R19, 0xfffffff8, RZ, 0xc0, !PT ;  /* 0xfffffff813057812 */ /* 0x000fe200078ec0ff */
[----:B------:R-:W-:Y:S01]  /*5080*/  UIMAD UR7, UR7, UR4, URZ ;  /* 0x00000004070772a4 */ /* 0x000fe2000f8e023f */
[----:B------:R-:W-:Y:S01]  /*5090*/  SHF.R.S32.HI R19, RZ, 0x3, R19 ;  /* 0x00000003ff137819 */ /* 0x000fe20000011413 */
[----:B------:R-:W-:Y:S01]  /*50a0*/  UIADD3 UR17, UR17, UR6, URZ ;  /* 0x0000000611117290 */ /* 0x000fe2000fffe03f */
[----:B------:R-:W-:Y:S01]  /*50b0*/  LEA.HI R40, R3, R66, RZ, 0x6 ;  /* 0x0000004203287211 */ /* 0x000fe200078f30ff */
[----:B------:R-:W-:Y:S01]  /*50c0*/  IMAD.IADD R2, R66, 0x1, -R5 ;  /* 0x0000000142027824 */ /* 0x000fe200078e0a05 */
[----:B------:R-:W-:Y:S01]  /*50d0*/  UIMAD UR5, UR8, UR5, UR7 ;  /* 0x00000005080572a4 */ /* 0x000fe2000f8e0207 */
[----:B------:R-:W-:Y:S01]  /*50e0*/  IMAD.SHL.U32 R43, R19, 0x40, RZ ;  /* 0x00000040132b7824 */ /* 0x000fe200078e00ff */
[----:B------:R-:W-:Y:S01]  /*50f0*/  UIMAD.WIDE.U32 UR16, UR8, UR4, UR16 ;  /* 0x00000004081072a5 */ /* 0x000fe2000f8e0010 */
[----:B------:R-:W-:-:S02]  /*5100*/  IMAD R216, R2, 0x20, R19 ;  /* 0x0000002002d87824 */ /* 0x000fc400078e0213 */
[----:B------:R-:W-:Y:S01]  /*5110*/  ULDC UR4, c[0x0][0x2c4] ;  /* 0x0000b10000047ab9 */ /* 0x000fe20000000800 */
[----:B------:R-:W-:Y:S01]  /*5120*/  IMAD.SHL.U32 R150, R2, 0x8, RZ ;  /* 0x0000000802967824 */ /* 0x000fe200078e00ff */
[----:B------:R-:W-:Y:S01]  /*5130*/  UIADD3 UR5, UR17, UR5, URZ ;  /* 0x0000000511057290 */ /* 0x000fe2000fffe03f */
[----:B-1----:R-:W-:Y:S01]  /*5140*/  IMAD R7, R9, 0x80, R216 ;  /* 0x0000008009077824 */ /* 0x002fe200078e02d8 */
[----:B--2---:R-:W-:Y:S01]  /*5150*/  UIMAD UR19, UR19, UR4, URZ ;  /* 0x00000004131372a4 */ /* 0x004fe2000f8e023f */
[----:B------:R-:W-:Y:S01]  /*5160*/  IMAD.U32 R11, RZ, RZ, UR17 ;  /* 0x00000011ff0b7e24 */ /* 0x000fe2000f8e00ff */
[----:B------:R-:W-:Y:S01]  /*5170*/  LOP3.LUT R43, R43, 0x1c0, RZ, 0xc0, !PT ;  /* 0x000001c02b2b7812 */ /* 0x000fe200078ec0ff */
[----:B------:R-:W-:Y:S01]  /*5180*/  @P0 IMAD.HI.U32 R4, R7, c[0x0][0x2c8], RZ ;  /* 0x0000b20007040a27 */ /* 0x000fe200078e00ff */
[C---:B------:R-:W-:Y:S02]  /*5190*/  IADD3 R17, R150.reuse, 0x40, RZ ;  /* 0x0000004096117810 */ /* 0x040fe40007ffe0ff */
[C---:B------:R-:W-:Y:S01]  /*51a0*/  IADD3 R16, R150.reuse, 0x80, RZ ;  /* 0x0000008096107810 */ /* 0x040fe20007ffe0ff */
[----:B------:R-:W-:Y:S01]  /*51b0*/  IMAD.MOV.U32 R12, RZ, RZ, R7 ;  /* 0x000000ffff0c7224 */ /* 0x000fe200078e0007 */
[----:B------:R-:W-:Y:S01]  /*51c0*/  @P0 SHF.R.U32.HI R12, RZ, c[0x0][0x2cc], R4 ;  /* 0x0000b300ff0c0a19 */ /* 0x000fe20000011604 */
[----:B------:R-:W-:Y:S01]  /*51d0*/  IMAD.U32 R10, RZ, RZ, UR16 ;  /* 0x00000010ff0a7e24 */ /* 0x000fe2000f8e00ff */
[----:B------:R-:W-:Y:S01]  /*51e0*/  SHF.R.U32.HI R41, RZ, 0x3, R43 ;  /* 0x00000003ff297819 */ /* 0x000fe2000001162b */
[----:B------:R-:W-:Y:S01]  /*51f0*/  IMAD.U32 R11, RZ, RZ, UR5 ;  /* 0x00000005ff0b7e24 */ /* 0x000fe2000f8e00ff */
[--C-:B------:R-:W-:Y:S01]  /*5200*/  SHF.R.S32.HI R5, RZ, 0x1f, R12.reuse ;  /* 0x0000001fff057819 */ /* 0x100fe2000001140c */
[----:B------:R-:W-:Y:S01]  /*5210*/  IMAD.MOV R6, RZ, RZ, -R12 ;  /* 0x000000ffff067224 */ /* 0x000fe200078e0a0c */
[----:B------:R-:W-:Y:S01]  /*5220*/  ISETP.GE.AND P3, PT, R150, c[0x0][0x198], PT ;  /* 0x0000660096007a0c */ /* 0x000fe20003f66270 */
[----:B------:R-:W-:Y:S01]  /*5230*/  IMAD R9, R9, 0x80, R19 ;  /* 0x0000008009097824 */ /* 0x000fe200078e0213 */
[----:B------:R-:W-:Y:S01]  /*5240*/  ISETP.GE.AND P4, PT, R17, c[0x0][0x198], PT ;  /* 0x0000660011007a0c */ /* 0x000fe20003f86270 */
[----:B------:R-:W-:Y:S01]  /*5250*/  IMAD R5, R5, c[0x0][0x1b0], RZ ;  /* 0x00006c0005057a24 */ /* 0x000fe200078e02ff */
[----:B------:R-:W-:Y:S01]  /*5260*/  ISETP.GE.AND P6, PT, R16, c[0x0][0x198], PT ;  /* 0x0000660010007a0c */ /* 0x000fe20003fc6270 */
[----:B------:R-:W-:Y:S01]  /*5270*/  IMAD R6, R6, c[0x0][0x2c4], R7 ;  /* 0x0000b10006067a24 */ /* 0x000fe200078e0207 */
[----:B------:R-:W-:Y:S01]  /*5280*/  LOP3.LUT R7, R22, 0xfffffff0, RZ, 0xc0, !PT ;  /* 0xfffffff016077812 */ /* 0x000fe200078ec0ff */
[----:B------:R-:W-:-:S02]  /*5290*/  IMAD R5, R12, c[0x0][0x1b4], R5 ;  /* 0x00006d000c057a24 */ /* 0x000fc400078e0205 */
[----:B------:R-:W-:Y:S01]  /*52a0*/  IMAD.WIDE.U32 R12, R12, c[0x0][0x1b0], R10 ;  /* 0x00006c000c0c7a25 */ /* 0x000fe200078e000a */
[----:B------:R-:W-:-:S03]  /*52b0*/  SHF.R.S32.HI R11, RZ, 0x1f, R6 ;  /* 0x0000001fff0b7819 */ /* 0x000fc60000011406 */
[----:B------:R-:W-:Y:S02]  /*52c0*/  IMAD.IADD R13, R13, 0x1, R5 ;  /* 0x000000010d0d7824 */ /* 0x000fe400078e0205 */
[----:B------:R-:W-:Y:S02]  /*52d0*/  IMAD R11, R11, c[0x0][0x1a8], RZ ;  /* 0x00006a000b0b7a24 */ /* 0x000fe400078e02ff */
[----:B------:R-:W-:Y:S02]  /*52e0*/  IMAD.IADD R8, R66, 0x1, -R7 ;  /* 0x0000000142087824 */ /* 0x000fe400078e0a07 */
[C---:B------:R-:W-:Y:S02]  /*52f0*/  IMAD R11, R6.reuse, c[0x0][0x1ac], R11 ;  /* 0x00006b00060b7a24 */ /* 0x040fe400078e020b */
[----:B------:R-:W-:Y:S01]  /*5300*/  IMAD.WIDE.U32 R6, R6, c[0x0][0x1a8], R12 ;  /* 0x00006a0006067a25 */ /* 0x000fe200078e000c */
[----:B------:R-:W-:-:S03]  /*5310*/  SHF.R.S32.HI R5, RZ, 0x1f, R8 ;  /* 0x0000001fff057819 */ /* 0x000fc60000011408 */
[----:B------:R-:W-:Y:S01]  /*5320*/  IMAD.IADD R10, R7, 0x1, R11 ;  /* 0x00000001070a7824 */ /* 0x000fe200078e020b */
[----:B------:R-:W-:Y:S01]  /*5330*/  LEA R15, P0, R6, c[0x0][0x160], 0x1 ;  /* 0x00005800060f7a11 */ /* 0x000fe200078008ff */
[----:B------:R-:W-:Y:S01]  /*5340*/  IMAD.SHL.U32 R40, R40, 0x8, RZ ;  /* 0x0000000828287824 */ /* 0x000fe200078e00ff */
[----:B------:R-:W-:Y:S02]  /*5350*/  LEA.HI R4, R5, R8, RZ, 0x3 ;  /* 0x0000000805047211 */ /* 0x000fe400078f18ff */
[----:B------:R-:W-:Y:S01]  /*5360*/  LEA.HI.X R10, R6, c[0x0][0x164], R10, 0x1, P0 ;  /* 0x00005900060a7a11 */ /* 0x000fe200000f0c0a */
[----:B------:R1:W2:Y:S01]  /*5370*/  SHFL.IDX PT, R20, R15, RZ, 0x181f ;  /* 0x00181fff0f147589 */ /* 0x0002a200000e0000 */
[----:B------:R-:W-:Y:S02]  /*5380*/  LOP3.LUT R5, R4, 0xfffffff8, RZ, 0xc0, !PT ;  /* 0xfffffff804057812 */ /* 0x000fe400078ec0ff */
[----:B------:R-:W-:Y:S01]  /*5390*/  ISETP.GE.AND P0, PT, R9, UR19, PT ;  /* 0x0000001309007c0c */ /* 0x000fe2000bf06270 */
[----:B------:R1:W3:Y:S01]  /*53a0*/  SHFL.IDX PT, R21, R10, RZ, 0x181f ;  /* 0x00181fff0a157589 */ /* 0x0002e200000e0000 */
[----:B------:R-:W-:Y:S01]  /*53b0*/  IADD3 R6, R150, 0xc0, RZ ;  /* 0x000000c096067810 */ /* 0x000fe20007ffe0ff */
[----:B------:R-:W-:Y:S01]  /*53c0*/  IMAD.IADD R7, R8, 0x1, -R5 ;  /* 0x0000000108077824 */ /* 0x000fe200078e0a05 */
[----:B------:R-:W-:Y:S01]  /*53d0*/  LOP3.LUT R40, R40, 0xfffffe00, RZ, 0xc0, !PT ;  /* 0xfffffe0028287812 */ /* 0x000fe200078ec0ff */
[----:B------:R-:W-:Y:S01]  /*53e0*/  IMAD.MOV.U32 R5, RZ, RZ, 0x20 ;  /* 0x00000020ff057424 */ /* 0x000fe200078e00ff */
[----:B------:R-:W-:-:S02]  /*53f0*/  ISETP.GE.AND P5, PT, R6, c[0x0][0x198], PT ;  /* 0x0000660006007a0c */ /* 0x000fc40003fa6270 */
[----:B------:R-:W-:Y:S01]  /*5400*/  P2R R8, PR, RZ, 0x1 ;  /* 0x00000001ff087803 */ /* 0x000fe20000000000 */
[----:B----4-:R4:W5:Y:S01]  /*5410*/  @P1 R2UR UR7, R0 ;  /* 0x00000000000713c2 */ /* 0x01096200000e0000 */
[----:B------:R-:W-:Y:S01]  /*5420*/  R2P PR, R7, 0x6 ;  /* 0x0000000607007804 */ /* 0x000fe20000000000 */
[----:B-----5:R-:W-:-:S04]  /*5430*/  @!UP1 UMOV UR7, UR20 ;  /* 0x0000001400079c82 */ /* 0x020fc80008000000 */
[----:B------:R-:W-:Y:S02]  /*5440*/  SEL R5, R5, 0xffffffe0, !P2 ;  /* 0xffffffe005057807 */ /* 0x000fe40005000000 */
[----:B----4-:R-:W-:-:S04]  /*5450*/  LOP3.LUT R0, R43, 0x38, R150, 0xf8, !PT ;  /* 0x000000382b007812 */ /* 0x010fc800078ef896 */
[----:B------:R-:W-:Y:S01]  /*5460*/  LOP3.LUT R11, R0, R41, RZ, 0x3c, !PT ;  /* 0x00000029000b7212 */ /* 0x000fe200078e3cff */
[----:B------:R-:W-:-:S04]  /*5470*/  IMAD.MOV.U32 R0, RZ, RZ, 0x10 ;  /* 0x00000010ff007424 */ /* 0x000fc800078e00ff */
[----:B------:R-:W-:Y:S01]  /*5480*/  IMAD.IADD R18, R11, 0x1, R40 ;  /* 0x000000010b127824 */ /* 0x000fe200078e0228 */
[----:B------:R-:W-:Y:S01]  /*5490*/  SEL R0, R0, 0xfffffff0, !P1 ;  /* 0xfffffff000007807 */ /* 0x000fe20004800000 */
[----:B------:R-:W-:Y:S05]  /*54a0*/  @P0 BRA `(.L_x_83) ;  /* 0x0000013000000947 */ /* 0x000fea0003800000 */
[----:B-123--:R-:W-:Y:S01]  /*54b0*/  SHF.R.S32.HI R12, RZ, 0x1f, R17 ;  /* 0x0000001fff0c7819 */ /* 0x00efe20000011411 */
[----:B------:R-:W-:Y:S01]  /*54c0*/  IMAD.SHL.U32 R14, R18, 0x2, RZ ;  /* 0x00000002120e7824 */ /* 0x000fe200078e00ff */
[----:B------:R-:W-:Y:S01]  /*54d0*/  SHF.R.S32.HI R23, RZ, 0x1f, R16 ;  /* 0x0000001fff177819 */ /* 0x000fe20000011410 */
[----:B------:R-:W-:Y:S01]  /*54e0*/  IMAD.WIDE R24, R150, 0x2, R20 ;  /* 0x0000000296187825 */ /* 0x000fe200078e0214 */
[----:B------:R-:W-:Y:S02]  /*54f0*/  SHF.R.S32.HI R11, RZ, 0x1f, R6 ;  /* 0x0000001fff0b7819 */ /* 0x000fe40000011406 */
[----:B------:R-:W-:Y:S02]  /*5500*/  LEA.HI R13, R12, R17, RZ, 0x3 ;  /* 0x000000110c0d7211 */ /* 0x000fe400078f18ff */
[----:B------:R-:W-:Y:S01]  /*5510*/  LEA.HI R12, R23, R16, RZ, 0x3 ;  /* 0x00000010170c7211 */ /* 0x000fe200078f18ff */
[----:B------:R-:W-:Y:S01]  /*5520*/  @!PT LDS RZ, [RZ] ;  /* 0x00000000fffff984 */ /* 0x000fe20000000800 */
[----:B------:R1:W-:Y:S01]  /*5530*/  LDGSTS.E.BYPASS.LTC128B.128 [R14+0x10080], [R24.64], !P3 ;  /* 0x10080000180e7fae */ /* 0x0003e2000d901d56 */
[----:B------:R-:W-:-:S02]  /*5540*/  LEA.HI R11, R11, R6, RZ, 0x3 ;  /* 0x000000060b0b7211 */ /* 0x000fc400078f18ff */
[----:B------:R-:W-:Y:S02]  /*5550*/  LOP3.LUT R13, R13, 0xfffffff8, RZ, 0xc0, !PT ;  /* 0xfffffff80d0d7812 */ /* 0x000fe400078ec0ff */
[----:B------:R-:W-:Y:S02]  /*5560*/  LOP3.LUT R12, R12, 0xfffffff8, RZ, 0xc0, !PT ;  /* 0xfffffff80c0c7812 */ /* 0x000fe400078ec0ff */
[----:B------:R-:W-:Y:S01]  /*5570*/  LOP3.LUT R11, R11, 0xfffffff8, RZ, 0xc0, !PT ;  /* 0xfffffff80b0b7812 */ /* 0x000fe200078ec0ff */
[----:B------:R-:W-:-:S04]  /*5580*/  IMAD.WIDE R26, R13, 0x2, R20 ;  /* 0x000000020d1a7825 */ /* 0x000fc800078e0214 */
[--C-:B------:R-:W-:Y:S01]  /*5590*/  IMAD.WIDE R12, R12, 0x2, R20.reuse ;  /* 0x000000020c0c7825 */ /* 0x100fe200078e0214 */
[----:B------:R1:W-:Y:S03]  /*55a0*/  LDGSTS.E.BYPASS.LTC128B.128 [R14+0x14080], [R26.64], !P4 ;  /* 0x140800001a0e7fae */ /* 0x0003e6000e101d56 */
[----:B------:R-:W-:Y:S01]  /*55b0*/  IMAD.WIDE R20, R11, 0x2, R20 ;  /* 0x000000020b147825 */ /* 0x000fe200078e0214 */
[----:B------:R1:W-:Y:S04]  /*55c0*/  LDGSTS.E.BYPASS.LTC128B.128 [R14+0x18080], [R12.64], !P6 ;  /* 0x180800000c0e7fae */ /* 0x0003e8000f101d56 */
[----:B------:R1:W-:Y:S02]  /*55d0*/  LDGSTS.E.BYPASS.LTC128B.128 [R14+0x1c080], [R20.64], !P5 ;  /* 0x1c080000140e7fae */ /* 0x0003e4000e901d56 */
.L_x_83:
[----:B-123--:R-:W-:Y:S05]  /*55e0*/  BSYNC B0 ;  /* 0x0000000000007941 */ /* 0x00efea0003800000 */
.L_x_82:
[----:B------:R-:W-:Y:S01]  /*55f0*/  IADD3 R11, R9, 0x20, RZ ;  /* 0x00000020090b7810 */ /* 0x000fe20007ffe0ff */
[----:B------:R1:W2:Y:S01]  /*5600*/  SHFL.IDX PT, R21, R10, 0x1, 0x181f ;  /* 0x00381f000a157f89 */ /* 0x0002a200000e0000 */
[----:B------:R-:W-:Y:S02]  /*5610*/  BSSY B0, `(.L_x_84) ;  /* 0x0000017000007945 */ /* 0x000fe40003800000 */
[----:B------:R-:W-:Y:S01]  /*5620*/  ISETP.GE.AND P0, PT, R11, UR19, PT ;  /* 0x000000130b007c0c */ /* 0x000fe2000bf06270 */
[----:B------:R1:W3:-:S12]  /*5630*/  SHFL.IDX PT, R20, R15, 0x1, 0x181f ;  /* 0x00381f000f147f89 */ /* 0x0002d800000e0000 */
[----:B------:R-:W-:Y:S05]  /*5640*/  @P0 BRA `(.L_x_85) ;  /* 0x0000013000000947 */ /* 0x000fea0003800000 */
[----:B------:R-:W-:Y:S01]  /*5650*/  SHF.R.S32.HI R12, RZ, 0x1f, R17 ;  /* 0x0000001fff0c7819 */ /* 0x000fe20000011411 */
[----:B------:R-:W-:Y:S01]  /*5660*/  IMAD.SHL.U32 R14, R18, 0x2, RZ ;  /* 0x00000002120e7824 */ /* 0x000fe200078e00ff */
[----:B------:R-:W-:Y:S01]  /*5670*/  SHF.R.S32.HI R23, RZ, 0x1f, R16 ;  /* 0x0000001fff177819 */ /* 0x000fe20000011410 */
[----:B--23--:R-:W-:Y:S01]  /*5680*/  IMAD.WIDE R24, R150, 0x2, R20 ;  /* 0x0000000296187825 */ /* 0x00cfe200078e0214 */
        /* <DEDUP_REMOVED lines=15> */
.L_x_85:
[----:B------:R-:W-:Y:S05]  /*5780*/  BSYNC B0 ;  /* 0x0000000000007941 */ /* 0x000fea0003800000 */
.L_x_84:
[----:B------:R-:W-:Y:S01]  /*5790*/  IADD3 R11, R9, 0x40, RZ ;  /* 0x00000040090b7810 */ /* 0x000fe20007ffe0ff */
[----:B--2---:R2:W4:Y:S01]  /*57a0*/  SHFL.IDX PT, R21, R10, 0x2, 0x181f ;  /* 0x00581f000a157f89 */ /* 0x00452200000e0000 */
[----:B------:R-:W-:Y:S02]  /*57b0*/  BSSY B0, `(.L_x_86) ;  /* 0x0000017000007945 */ /* 0x000fe40003800000 */
[----:B------:R-:W-:Y:S01]  /*57c0*/  ISETP.GE.AND P0, PT, R11, UR19, PT ;  /* 0x000000130b007c0c */ /* 0x000fe2000bf06270 */
[----:B---3--:R2:W3:-:S12]  /*57d0*/  SHFL.IDX PT, R20, R15, 0x2, 0x181f ;  /* 0x00581f000f147f89 */ /* 0x0084d800000e0000 */
[----:B------:R-:W-:Y:S05]  /*57e0*/  @P0 BRA `(.L_x_87) ;  /* 0x0000013000000947 */ /* 0x000fea0003800000 */
[----:B------:R-:W-:Y:S01]  /*57f0*/  SHF.R.S32.HI R12, RZ, 0x1f, R17 ;  /* 0x0000001fff0c7819 */ /* 0x000fe20000011411 */
[----:B------:R-:W-:Y:S01]  /*5800*/  IMAD.SHL.U32 R14, R18, 0x2, RZ ;  /* 0x00000002120e7824 */ /* 0x000fe200078e00ff */
[----:B------:R-:W-:Y:S01]  /*5810*/  SHF.R.S32.HI R23, RZ, 0x1f, R16 ;  /* 0x0000001fff177819 */ /* 0x000fe20000011410 */
[----:B---34-:R-:W-:Y:S01]  /*5820*/  IMAD.WIDE R24, R150, 0x2, R20 ;  /* 0x0000000296187825 */ /* 0x018fe200078e0214 */
        /* <DEDUP_REMOVED lines=15> */
.L_x_87:
[----:B------:R-:W-:Y:S05]  /*5920*/  BSYNC B0 ;  /* 0x0000000000007941 */ /* 0x000fea0003800000 */
.L_x_86:
[----:B------:R-:W-:Y:S01]  /*5930*/  IADD3 R9, R9, 0x60, RZ ;  /* 0x0000006009097810 */ /* 0x000fe20007ffe0ff */
[----:B---3--:R-:W-:Y:S01]  /*5940*/  SHFL.IDX PT, R24, R15, 0x3, 0x181f ;  /* 0x00781f000f187f89 */ /* 0x008fe200000e0000 */
[----:B------:R-:W-:Y:S01]  /*5950*/  UIADD3 UR6, UR9, -0x20, URZ ;  /* 0xffffffe009067890 */ /* 0x000fe2000fffe03f */
[----:B------:R-:W-:Y:S01]  /*5960*/  IMAD.MOV.U32 R215, RZ, RZ, c[0x0][0x2b8] ;  /* 0x0000ae00ffd77624 */ /* 0x000fe200078e00ff */
[----:B------:R-:W-:Y:S01]  /*5970*/  ISETP.GE.AND P0, PT, R9, UR19, PT ;  /* 0x0000001309007c0c */ /* 0x000fe2000bf06270 */
[----:B------:R3:W5:Y:S01]  /*5980*/  SHFL.IDX PT, R25, R10, 0x3, 0x181f ;  /* 0x00781f000a197f89 */ /* 0x00076200000e0000 */
[----:B------:R-:W-:Y:S01]  /*5990*/  USHF.R.S32.HI UR8, URZ, 0x1f, UR7 ;  /* 0x0000001f3f087899 */ /* 0x000fe20008011407 */
[----:B------:R-:W-:Y:S01]  /*59a0*/  IMAD.MOV.U32 R217, RZ, RZ, RZ ;  /* 0x000000ffffd97224 */ /* 0x000fe200078e00ff */
[----:B------:R-:W-:Y:S01]  /*59b0*/  ISETP.NE.AND P2, PT, R215, 0x1, PT ;  /* 0x00000001d700780c */ /* 0x000fe20003f45270 */
[----:B------:R-:W-:Y:S01]  /*59c0*/  ULDC.64 UR4, c[0x0][0x2b0] ;  /* 0x0000ac0000047ab9 */ /* 0x000fe20000000a00 */
[----:B------:R-:W-:Y:S01]  /*59d0*/  IADD3 R11, R216, UR6, RZ ;  /* 0x00000006d80b7c10 */ /* 0x000fe2000fffe0ff */
[----:B------:R-:W-:-:S02]  /*59e0*/  UIMAD UR8, UR8, UR4, URZ ;  /* 0x00000004080872a4 */ /* 0x000fc4000f8e023f */
[----:B------:R-:W-:Y:S01]  /*59f0*/  UIMAD.WIDE.U32 UR16, UR7, UR4, URZ ;  /* 0x00000004071072a5 */ /* 0x000fe2000f8e003f */
[C---:B------:R-:W-:Y:S01]  /*5a00*/  IADD3 R218, R11.reuse, UR15, RZ ;  /* 0x0000000f0bda7c10 */ /* 0x040fe2000fffe0ff */
[----:B------:R-:W-:Y:S01]  /*5a10*/  UIMAD UR7, UR7, UR5, UR8 ;  /* 0x00000005070772a4 */ /* 0x000fe2000f8e0208 */
[----:B------:R-:W-:Y:S01]  /*5a20*/  ISETP.GE.AND P1, PT, R11, UR11, PT ;  /* 0x0000000b0b007c0c */ /* 0x000fe2000bf26270 */
[----:B------:R-:W-:Y:S01]  /*5a30*/  @!P0 IMAD.SHL.U32 R9, R18, 0x2, RZ ;  /* 0x0000000212098824 */ /* 0x000fe200078e00ff */
[----:B------:R-:W-:Y:S01]  /*5a40*/  @!P0 SHF.R.S32.HI R12, RZ, 0x1f, R17 ;  /* 0x0000001fff0c8819 */ /* 0x000fe20000011411 */
[----:B------:R-:W-:Y:S01]  /*5a50*/  UIADD3 UR7, UR17, UR7, URZ ;  /* 0x0000000711077290 */ /* 0x000fe2000fffe03f */
[----:B------:R-:W-:Y:S01]  /*5a60*/  @!P0 SHF.R.S32.HI R13, RZ, 0x1f, R16 ;  /* 0x0000001fff0d8819 */ /* 0x000fe20000011410 */
[----:B------:R-:W-:Y:S01]  /*5a70*/  ULDC.64 UR4, c[0x0][0x1e8] ;  /* 0x00007a0000047ab9 */ /* 0x000fe20000000a00 */
[----:B------:R-:W-:Y:S01]  /*5a80*/  @!P0 LEA.HI R11, R12, R17, RZ, 0x3 ;  /* 0x000000110c0b8211 */ /* 0x000fe200078f18ff */
[----:B------:R-:W-:Y:S01]  /*5a90*/  @P2 IMAD.HI.U32 R12, R218, c[0x0][0x2bc], RZ ;  /* 0x0000af00da0c2a27 */ /* 0x000fe200078e00ff */
[----:B------:R-:W-:-:S02]  /*5aa0*/  ISETP.GT.OR P1, PT, R216, 0x1f, P1 ;  /* 0x0000001fd800780c */ /* 0x000fc40000f24670 */
[----:B------:R-:W-:Y:S02]  /*5ab0*/  @!P0 LOP3.LUT R11, R11, 0xfffffff8, RZ, 0xc0, !PT ;  /* 0xfffffff80b0b8812 */ /* 0x000fe400078ec0ff */
[----:B-123--:R-:W-:Y:S01]  /*5ac0*/  P2R R10, PR, RZ, 0x4 ;  /* 0x00000004ff0a7803 */ /* 0x00efe20000000000 */
[----:B------:R-:W-:Y:S01]  /*5ad0*/  IMAD.MOV.U32 R10, RZ, RZ, R218 ;  /* 0x000000ffff0a7224 */ /* 0x000fe200078e00da */
[----:B------:R-:W-:Y:S01]  /*5ae0*/  @P2 SHF.R.U32.HI R10, RZ, c[0x0][0x2c0], R12 ;  /* 0x0000b000ff0a2a19 */ /* 0x000fe2000001160c */
[----:B-----5:R-:W-:Y:S01]  /*5af0*/  @!P0 IMAD.WIDE R28, R11, 0x2, R24 ;  /* 0x000000020b1c8825 */ /* 0x020fe200078e0218 */
[----:B------:R-:W-:Y:S02]  /*5b00*/  @!P0 SHF.R.S32.HI R11, RZ, 0x1f, R6 ;  /* 0x0000001fff0b8819 */ /* 0x000fe40000011406 */
[----:B------:R-:W-:Y:S01]  /*5b10*/  @!P0 LEA.HI R12, R13, R16, RZ, 0x3 ;  /* 0x000000100d0c8211 */ /* 0x000fe200078f18ff */
[----:B----4-:R-:W-:Y:S01]  /*5b20*/  @!P0 IMAD.WIDE R20, R150, 0x2, R24 ;  /* 0x0000000296148825 */ /* 0x010fe200078e0218 */
[----:B------:R-:W-:-:S02]  /*5b30*/  @!P0 LEA.HI R11, R11, R6, RZ, 0x3 ;  /* 0x000000060b0b8211 */ /* 0x000fc400078f18ff */
[----:B------:R-:W-:Y:S02]  /*5b40*/  @!P0 LOP3.LUT R12, R12, 0xfffffff8, RZ, 0xc0, !PT ;  /* 0xfffffff80c0c8812 */ /* 0x000fe400078ec0ff */
[----:B------:R-:W-:Y:S01]  /*5b50*/  @!P0 LOP3.LUT R11, R11, 0xfffffff8, RZ, 0xc0, !PT ;  /* 0xfffffff80b0b8812 */ /* 0x000fe200078ec0ff */
[----:B------:R-:W-:Y:S01]  /*5b60*/  @!PT LDS RZ, [RZ] ;  /* 0x00000000fffff984 */ /* 0x000fe20000000800 */
[----:B------:R1:W-:Y:S02]  /*5b70*/  @!P0 LDGSTS.E.BYPASS.LTC128B.128 [R9+0x13080], [R20.64], !P3 ;  /* 0x1308000014098fae */ /* 0x0003e4000d901d56 */
[--C-:B------:R-:W-:Y:S02]  /*5b80*/  @!P0 IMAD.WIDE R26, R12, 0x2, R24.reuse ;  /* 0x000000020c1a8825 */ /* 0x100fe400078e0218 */
[----:B------:R2:W-:Y:S02]  /*5b90*/  @!P0 LDGSTS.E.BYPASS.LTC128B.128 [R9+0x17080], [R28.64], !P4 ;  /* 0x170800001c098fae */ /* 0x0005e4000e101d56 */
[----:B------:R-:W-:Y:S02]  /*5ba0*/  @!P0 IMAD.WIDE R24, R11, 0x2, R24 ;  /* 0x000000020b188825 */ /* 0x000fe400078e0218 */
[----:B------:R2:W-:Y:S04]  /*5bb0*/  @!P0 LDGSTS.E.BYPASS.LTC128B.128 [R9+0x1b080], [R26.64], !P6 ;  /* 0x1b0800001a098fae */ /* 0x0005e8000f101d56 */
[----:B------:R2:W-:Y:S04]  /*5bc0*/  @!P0 LDGSTS.E.BYPASS.LTC128B.128 [R9+0x1f080], [R24.64], !P5 ;  /* 0x1f08000018098fae */ /* 0x0005e8000e901d56 */
[----:B------:R-:W0:Y:S01]  /*5bd0*/  LDGDEPBAR ;  /* 0x00000000000079af */ /* 0x000e220000000000 */
[----:B-1----:R-:W-:-:S04]  /*5be0*/  @!P1 IADD3 R20, P2, R10, UR16, RZ ;  /* 0x000000100a149c10 */ /* 0x002fc8000ff5e0ff */
[----:B------:R-:W-:Y:S02]  /*5bf0*/  @!P1 LEA.HI.X.SX32 R13, R10, UR7, 0x1, P2 ;  /* 0x000000070a0d9c11 */ /* 0x000fe400090f0eff */
[----:B------:R-:W-:-:S04]  /*5c00*/  @!P1 LEA R14, P2, R20, c[0x0][0x2a0], 0x2 ;  /* 0x0000a800140e9a11 */ /* 0x000fc800078410ff */
[----:B------:R-:W-:Y:S01]  /*5c10*/  @!P1 LEA.HI.X R15, R20, c[0x0][0x2a4], R13, 0x2, P2 ;  /* 0x0000a900140f9a11 */ /* 0x000fe200010f140d */
[----:B------:R-:W-:Y:S06]  /*5c20*/  BAR.SYNC.DEFER_BLOCKING 0x0 ;  /* 0x0000000000007b1d */ /* 0x000fec0000010000 */
[----:B------:R-:W3:Y:S01]  /*5c30*/  @!P1 LDG.E R217, [R14.64] ;  /* 0x000000160ed99981 */ /* 0x000ee2000c1e1900 */
[----:B------:R-:W-:Y:S01]  /*5c40*/  IMAD.MOV R11, RZ, RZ, -R10 ;  /* 0x000000ffff0b7224 */ /* 0x000fe200078e0a0a */
[----:B------:R-:W-:Y:S01]  /*5c50*/  UIMAD UR8, UR12, UR4, URZ ;  /* 0x000000040c0872a4 */ /* 0x000fe2000f8e023f */
[----:B--2---:R-:W-:Y:S01]  /*5c60*/  IMAD.U32 R9, RZ, RZ, UR13 ;  /* 0x0000000dff097e24 */ /* 0x004fe2000f8e00ff */
[----:B------:R-:W-:Y:S01]  /*5c70*/  UIMAD.WIDE.U32 UR24, UR13, UR4, URZ ;  /* 0x000000040d1872a5 */ /* 0x000fe2000f8e003f */
[----:B------:R-:W-:Y:S01]  /*5c80*/  IMAD R218, R11, c[0x0][0x2b8], R218 ;  /* 0x0000ae000bda7a24 */ /* 0x000fe200078e02da */
[----:B------:R-:W-:Y:S01]  /*5c90*/  UIMAD UR5, UR13, UR5, UR8 ;  /* 0x000000050d0572a4 */ /* 0x000fe2000f8e0208 */
[----:B------:R-:W-:Y:S01]  /*5ca0*/  ISETP.GE.AND P4, PT, R150, c[0x0][0x1d4], PT ;  /* 0x0000750096007a0c */ /* 0x000fe20003f86270 */
[----:B------:R-:W-:Y:S01]  /*5cb0*/  UIADD3 UR8, UR11, -UR6, URZ ;  /* 0x800000060b087290 */ /* 0x000fe2000fffe03f */
[----:B------:R-:W-:Y:S01]  /*5cc0*/  IMAD.WIDE.U32 R12, R218, c[0x0][0x1e0], RZ ;  /* 0x00007800da0c7a25 */ /* 0x000fe200078e00ff */
[----:B------:R-:W-:Y:S01]  /*5cd0*/  SHF.R.S32.HI R21, RZ, 0x1f, R218 ;  /* 0x0000001fff157819 */ /* 0x000fe200000114da */
[----:B------:R-:W-:Y:S01]  /*5ce0*/  UIADD3 UR6, UR25, UR5, URZ ;  /* 0x0000000519067290 */ /* 0x000fe2000fffe03f */
[----:B------:R-:W-:-:S02]  /*5cf0*/  ISETP.GE.AND P5, PT, R17, c[0x0][0x1d4], PT ;  /* 0x0000750011007a0c */ /* 0x000fc40003fa6270 */
[----:B------:R-:W-:Y:S01]  /*5d00*/  ISETP.GE.AND P3, PT, R16, c[0x0][0x1d4], PT ;  /* 0x0000750010007a0c */ /* 0x000fe20003f66270 */
[----:B------:R-:W-:Y:S01]  /*5d10*/  IMAD R11, R21, c[0x0][0x1e0], RZ ;  /* 0x00007800150b7a24 */ /* 0x000fe200078e02ff */
[----:B------:R-:W-:Y:S01]  /*5d20*/  ISETP.GE.AND P2, PT, R6, c[0x0][0x1d4], PT ;  /* 0x0000750006007a0c */ /* 0x000fe20003f46270 */
[----:B------:R-:W-:Y:S02]  /*5d30*/  ULDC.64 UR4, c[0x0][0x210] ;  /* 0x0000840000047ab9 */ /* 0x000fe40000000a00 */
[----:B------:R-:W-:Y:S01]  /*5d40*/  IMAD R10, R218, c[0x0][0x1e4], R11 ;  /* 0x00007900da0a7a24 */ /* 0x000fe200078e020b */
[----:B------:R-:W-:Y:S02]  /*5d50*/  UIMAD UR12, UR12, UR4, URZ ;  /* 0x000000040c0c72a4 */ /* 0x000fe4000f8e023f */
[----:B------:R-:W-:Y:S01]  /*5d60*/  UIMAD.WIDE.U32 UR26, UR13, UR4, URZ ;  /* 0x000000040d1a72a5 */ /* 0x000fe2000f8e003f */
[----:B------:R-:W-:Y:S01]  /*5d70*/  IMAD.IADD R13, R13, 0x1, R10 ;  /* 0x000000010d0d7824 */ /* 0x000fe200078e020a */
[----:B------:R-:W-:-:S04]  /*5d80*/  UIMAD UR5, UR13, UR5, UR12 ;  /* 0x000000050d0572a4 */ /* 0x000fc8000f8e020c */
[----:B------:R-:W-:Y:S01]  /*5d90*/  UIADD3 UR5, UR27, UR5, URZ ;  /* 0x000000051b057290 */ /* 0x000fe2000fffe03f */
[----:B---3--:R-:W-:Y:S01]  /*5da0*/  SHF.R.S32.HI R20, RZ, 0x1f, R217 ;  /* 0x0000001fff147819 */ /* 0x008fe200000114d9 */
[----:B------:R-:W-:-:S04]  /*5db0*/  IMAD.WIDE.U32 R12, R217, c[0x0][0x1f0], R12 ;  /* 0x00007c00d90c7a25 */ /* 0x000fc800078e000c */
[----:B------:R-:W-:Y:S01]  /*5dc0*/  IMAD R10, R20, c[0x0][0x1f0], RZ ;  /* 0x00007c00140a7a24 */ /* 0x000fe200078e02ff */
[----:B------:R-:W-:Y:S01]  /*5dd0*/  IADD3 R11, P0, R12, UR24, RZ ;  /* 0x000000180c0b7c10 */ /* 0x000fe2000ff1e0ff */
[----:B------:R-:W-:Y:S01]  /*5de0*/  IMAD R9, R9, c[0x0][0x1e8], R12 ;  /* 0x00007a0009097a24 */ /* 0x000fe200078e020c */
[----:B------:R-:W-:Y:S01]  /*5df0*/  IADD3 R12, -R19, UR8, RZ ;  /* 0x00000008130c7c10 */ /* 0x000fe2000fffe1ff */
[----:B------:R-:W-:Y:S01]  /*5e00*/  IMAD R10, R217, c[0x0][0x1f4], R10 ;  /* 0x00007d00d90a7a24 */ /* 0x000fe200078e020a */
[----:B------:R-:W-:Y:S02]  /*5e10*/  LEA RZ, P1, R11, c[0x0][0x1c8], 0x1 ;  /* 0x000072000bff7a11 */ /* 0x000fe400078208ff */
[----:B------:R-:W-:Y:S01]  /*5e20*/  LEA R23, R9, c[0x0][0x1c8], 0x1 ;  /* 0x0000720009177a11 */ /* 0x000fe200078e08ff */
[----:B------:R-:W-:-:S04]  /*5e30*/  IMAD.IADD R10, R13, 0x1, R10 ;  /* 0x000000010d0a7824 */ /* 0x000fc800078e020a */
[----:B------:R-:W-:Y:S01]  /*5e40*/  SHFL.IDX PT, R14, R23, RZ, 0x181f ;  /* 0x00181fff170e7589 */ /* 0x000fe200000e0000 */
[----:B------:R-:W-:Y:S02]  /*5e50*/  IADD3.X R10, R10, UR6, RZ, P0, !PT ;  /* 0x000000060a0a7c10 */ /* 0x000fe400087fe4ff */
[----:B------:R-:W-:Y:S02]  /*5e60*/  ISETP.GE.AND P0, PT, R12, 0x1, PT ;  /* 0x000000010c00780c */ /* 0x000fe40003f06270 */
[----:B------:R-:W-:Y:S02]  /*5e70*/  LEA.HI.X R15, R11, c[0x0][0x1cc], R10, 0x1, P1 ;  /* 0x000073000b0f7a11 */ /* 0x000fe400008f0c0a */
[----:B------:R-:W-:-:S04]  /*5e80*/  ISETP.GT.AND P1, PT, R216, 0x1f, PT ;  /* 0x0000001fd800780c */ /* 0x000fc80003f24270 */
[----:B------:R-:W1:Y:S05]  /*5e90*/  SHFL.IDX PT, R15, R15, RZ, 0x181f ;  /* 0x00181fff0f0f7589 */ /* 0x000e6a00000e0000 */
[----:B------:R-:W-:Y:S01]  /*5ea0*/  @P0 SHF.R.S32.HI R10, RZ, 0x1f, R17 ;  /* 0x0000001fff0a0819 */ /* 0x000fe20000011411 */
[----:B------:R-:W-:Y:S01]  /*5eb0*/  @P0 IMAD.SHL.U32 R12, R18, 0x2, RZ ;  /* 0x00000002120c0824 */ /* 0x000fe200078e00ff */
[----:B------:R-:W-:Y:S02]  /*5ec0*/  @P0 SHF.R.S32.HI R13, RZ, 0x1f, R16 ;  /* 0x0000001fff0d0819 */ /* 0x000fe40000011410 */
[----:B------:R-:W-:Y:S02]  /*5ed0*/  @P0 SHF.R.S32.HI R9, RZ, 0x1f, R6 ;  /* 0x0000001fff090819 */ /* 0x000fe40000011406 */
[----:B------:R-:W-:-:S02]  /*5ee0*/  @P0 LEA.HI R11, R10, R17, RZ, 0x3 ;  /* 0x000000110a0b0211 */ /* 0x000fc400078f18ff */
[----:B------:R-:W-:Y:S02]  /*5ef0*/  @P0 LEA.HI R10, R13, R16, RZ, 0x3 ;  /* 0x000000100d0a0211 */ /* 0x000fe400078f18ff */
[----:B------:R-:W-:Y:S02]  /*5f00*/  @P0 LEA.HI R9, R9, R6, RZ, 0x3 ;  /* 0x0000000609090211 */ /* 0x000fe400078f18ff */
[----:B------:R-:W-:Y:S02]  /*5f10*/  @P0 LOP3.LUT R11, R11, 0xfffffff8, RZ, 0xc0, !PT ;  /* 0xfffffff80b0b0812 */ /* 0x000fe400078ec0ff */
[----:B------:R-:W-:Y:S02]  /*5f20*/  @P0 LOP3.LUT R10, R10, 0xfffffff8, RZ, 0xc0, !PT ;  /* 0xfffffff80a0a0812 */ /* 0x000fe400078ec0ff */
[----:B------:R-:W-:Y:S01]  /*5f30*/  @P0 LOP3.LUT R9, R9, 0xfffffff8, RZ, 0xc0, !PT ;  /* 0xfffffff809090812 */ /* 0x000fe200078ec0ff */
[----:B-1----:R-:W-:-:S04]  /*5f40*/  @P0 IMAD.WIDE R24, R150, 0x2, R14 ;  /* 0x0000000296180825 */ /* 0x002fc800078e020e */
[--C-:B------:R-:W-:Y:S01]  /*5f50*/  @P0 IMAD.WIDE R26, R11, 0x2, R14.reuse ;  /* 0x000000020b1a0825 */ /* 0x100fe200078e020e */
[----:B------:R-:W-:Y:S01]  /*5f60*/  @!PT LDS RZ, [RZ] ;  /* 0x00000000fffff984 */ /* 0x000fe20000000800 */
[----:B------:R1:W-:Y:S03]  /*5f70*/  @P0 LDGSTS.E.BYPASS.LTC128B.128 [R12+0xc080], [R24.64], !P4 ;  /* 0x0c080000180c0fae */ /* 0x0003e6000e101d56 */
[--C-:B------:R-:W-:Y:S01]  /*5f80*/  @P0 IMAD.WIDE R10, R10, 0x2, R14.reuse ;  /* 0x000000020a0a0825 */ /* 0x100fe200078e020e */
[----:B------:R1:W-:Y:S03]  /*5f90*/  @P0 LDGSTS.E.BYPASS.LTC128B.128 [R12+0xd080], [R26.64], !P5 ;  /* 0x0d0800001a0c0fae */ /* 0x0003e6000e901d56 */
[----:B------:R-:W-:Y:S01]  /*5fa0*/  @P0 IMAD.WIDE R14, R9, 0x2, R14 ;  /* 0x00000002090e0825 */ /* 0x000fe200078e020e */
[----:B------:R1:W-:Y:S04]  /*5fb0*/  @P0 LDGSTS.E.BYPASS.LTC128B.128 [R12+0xe080], [R10.64], !P3 ;  /* 0x0e0800000a0c0fae */ /* 0x0003e8000d901d56 */
[----:B------:R1:W-:Y:S01]  /*5fc0*/  @P0 LDGSTS.E.BYPASS.LTC128B.128 [R12+0xf080], [R14.64], !P2 ;  /* 0x0f0800000e0c0fae */ /* 0x0003e2000d101d56 */
[----:B------:R-:W-:-:S03]  /*5fd0*/  ISETP.LT.AND P0, PT, RZ, c[0x0][0x27c], PT ;  /* 0x00009f00ff007a0c */ /* 0x000fc60003f01270 */
[----:B------:R-:W0:Y:S10]  /*5fe0*/  LDGDEPBAR ;  /* 0x00000000000079af */ /* 0x000e340000000000 */
[----:B------:R-:W-:Y:S05]  /*5ff0*/  @P0 BRA `(.L_x_88) ;  /* 0x0000002000000947 */ /* 0x000fea0003800000 */
[----:B------:R-:W-:-:S04]  /*6000*/  DEPBAR.LE SB0, 0x1 ;  /* 0x000080400000791a */ /* 0x000fc80000000000 */
[----:B------:R-:W-:Y:S05]  /*6010*/  BRA `(.L_x_89) ;  /* 0x00006c1000007947 */ /* 0x000fea0003800000 */
.L_x_88:
[----:B-1----:R-:W-:Y:S01]  /*6020*/  SHF.R.S32.HI R10, RZ, 0x1f, R67 ;  /* 0x0000001fff0a7819 */ /* 0x002fe20000011443 */
[C---:B------:R-:W-:Y:S01]  /*6030*/  IMAD.WIDE.U32 R12, R67.reuse, c[0x0][0x280], RZ ;  /* 0x0000a000430c7a25 */ /* 0x040fe200078e00ff */
[----:B------:R-:W-:Y:S01]  /*6040*/  ULDC.U8 UR4, c[0x0][0x298] ;  /* 0x0000a60000047ab9 */ /* 0x000fe20000000000 */
[----:B------:R-:W-:Y:S01]  /*6050*/  BSSY B2, `(.L_x_89) ;  /* 0x00006bd000027945 */ /* 0x000fe20003800000 */
[----:B------:R-:W-:Y:S01]  /*6060*/  SHF.L.U32 R23, R18, 0x1, RZ ;  /* 0x0000000112177819 */ /* 0x000fe200000006ff */
[----:B------:R-:W-:Y:S01]  /*6070*/  IMAD R14, R10, c[0x0][0x280], RZ ;  /* 0x0000a0000a0e7a24 */ /* 0x000fe200078e02ff */
[----:B------:R-:W-:Y:S01]  /*6080*/  LEA R32, P0, R12, c[0x0][0x270], 0x1 ;  /* 0x00009c000c207a11 */ /* 0x000fe200078008ff */
[----:B------:R-:W-:Y:S02]  /*6090*/  IMAD R10, R10, c[0x0][0x290], RZ ;  /* 0x0000a4000a0a7a24 */ /* 0x000fe400078e02ff */
[----:B------:R-:W-:-:S05]  /*60a0*/  IMAD R9, R67, c[0x0][0x284], R14 ;  /* 0x0000a10043097a24 */ /* 0x000fca00078e020e */
[----:B------:R-:W-:-:S04]  /*60b0*/  IADD3 R9, R9, R13, RZ ;  /* 0x0000000d09097210 */ /* 0x000fc80007ffe0ff */
[----:B------:R-:W-:Y:S01]  /*60c0*/  LEA.HI.X R33, R12, c[0x0][0x274], R9, 0x1, P0 ;  /* 0x00009d000c217a11 */ /* 0x000fe200000f0c09 */
[----:B------:R-:W-:-:S04]  /*60d0*/  IMAD.WIDE.U32 R12, R67, c[0x0][0x290], RZ ;  /* 0x0000a400430c7a25 */ /* 0x000fc800078e00ff */
[----:B------:R-:W-:Y:S01]  /*60e0*/  IMAD R9, R67, c[0x0][0x294], R10 ;  /* 0x0000a50043097a24 */ /* 0x000fe200078e020a */
[----:B------:R-:W-:-:S04]  /*60f0*/  LEA R34, P0, R12, c[0x0][0x288], 0x1 ;  /* 0x0000a2000c227a11 */ /* 0x000fc800078008ff */
[----:B------:R-:W-:-:S04]  /*6100*/  IADD3 R9, R9, R13, RZ ;  /* 0x0000000d09097210 */ /* 0x000fc80007ffe0ff */
[----:B------:R-:W-:Y:S02]  /*6110*/  LEA.HI.X R35, R12, c[0x0][0x28c], R9, 0x1, P0 ;  /* 0x0000a3000c237a11 */ /* 0x000fe400000f0c09 */
[----:B------:R-:W-:-:S13]  /*6120*/  ISETP.NE.AND P0, PT, RZ, UR4, PT ;  /* 0x00000004ff007c0c */ /* 0x000fda000bf05270 */
[----:B------:R-:W-:Y:S05]  /*6130*/  @!P0 BRA `(.L_x_90) ;  /* 0x0000320000008947 */ /* 0x000fea0003800000 */
[----:B------:R-:W-:Y:S01]  /*6140*/  ISETP.NE.AND P6, PT, R8, RZ, PT ;  /* 0x000000ff0800720c */ /* 0x000fe20003fc5270 */
[----:B------:R-:W-:Y:S01]  /*6150*/  BSSY B0, `(.L_x_91) ;  /* 0x0000033000007945 */ /* 0x000fe20003800000 */
[----:B------:R-:W-:Y:S01]  /*6160*/  SHF.L.U32 R12, R2, 0x2, RZ ;  /* 0x00000002020c7819 */ /* 0x000fe200000006ff */
[----:B------:R-:W-:Y:S01]  /*6170*/  CS2R R14, SRZ ;  /* 0x00000000000e7805 */ /* 0x000fe2000001ff00 */
[----:B------:R-:W-:Y:S01]  /*6180*/  CS2R R24, SRZ ;  /* 0x0000000000187805 */ /* 0x000fe2000001ff00 */
[----:B------:R-:W-:Y:S01]  /*6190*/  CS2R R26, SRZ ;  /* 0x00000000001a7805 */ /* 0x000fe2000001ff00 */
[----:B------:R-:W-:Y:S01]  /*61a0*/  CS2R R28, SRZ ;  /* 0x00000000001c7805 */ /* 0x000fe2000001ff00 */
[----:B------:R-:W-:Y:S01]  /*61b0*/  CS2R R50, SRZ ;  /* 0x0000000000327805 */ /* 0x000fe2000001ff00 */
[----:B------:R-:W-:Y:S01]  /*61c0*/  CS2R R8, SRZ ;  /* 0x0000000000087805 */ /* 0x000fe2000001ff00 */
[----:B------:R-:W-:Y:S01]  /*61d0*/  CS2R R10, SRZ ;  /* 0x00000000000a7805 */ /* 0x000fe2000001ff00 */
[----:B------:R-:W-:-:S03]  /*61e0*/  CS2R R52, SRZ ;  /* 0x0000000000347805 */ /* 0x000fc6000001ff00 */
[----:B------:R-:W-:Y:S05]  /*61f0*/  @P6 BRA `(.L_x_92) ;  /* 0x0000028000006947 */ /* 0x000fea0003800000 */
[C---:B------:R-:W-:Y:S01]  /*6200*/  ISETP.GE.AND P0, PT, R12.reuse, c[0x0][0x27c], PT ;  /* 0x00009f000c007a0c */ /* 0x040fe20003f06270 */
[----:B------:R-:W-:Y:S01]  /*6210*/  CS2R R28, SRZ ;  /* 0x00000000001c7805 */ /* 0x000fe2000001ff00 */
[----:B------:R-:W-:Y:S01]  /*6220*/  CS2R R52, SRZ ;  /* 0x0000000000347805 */ /* 0x000fe2000001ff00 */
[----:B------:R-:W-:-:S10]  /*6230*/  IADD3 R8, R12, 0x20, RZ ;  /* 0x000000200c087810 */ /* 0x000fd40007ffe0ff */
[----:B------:R-:W-:-:S04]  /*6240*/  @!P0 IMAD.WIDE R30, R12, 0x2, R32 ;  /* 0x000000020c1e8825 */ /* 0x000fc800078e0220 */
[----:B------:R-:W-:Y:S01]  /*6250*/  @!P0 IMAD.WIDE R24, R12, 0x2, R34 ;  /* 0x000000020c188825 */ /* 0x000fe200078e0222 */
[----:B------:R1:W5:Y:S04]  /*6260*/  @!P0 LD.E.64 R28, [R30.64] ;  /* 0x000000161e1c8980 */ /* 0x000368000c101b00 */
[----:B------:R2:W5:Y:S01]  /*6270*/  @!P0 LD.E.64 R52, [R24.64] ;  /* 0x0000001618348980 */ /* 0x000562000c101b00 */
[----:B------:R-:W-:Y:S01]  /*6280*/  ISETP.GE.AND P0, PT, R8, c[0x0][0x27c], PT ;  /* 0x00009f0008007a0c */ /* 0x000fe20003f06270 */
[----:B------:R-:W-:Y:S01]  /*6290*/  CS2R R26, SRZ ;  /* 0x00000000001a7805 */ /* 0x000fe2000001ff00 */
[----:B------:R-:W-:-:S11]  /*62a0*/  CS2R R10, SRZ ;  /* 0x00000000000a7805 */ /* 0x000fd6000001ff00 */
[----:B------:R-:W-:-:S04]  /*62b0*/  @!P0 SHF.R.S32.HI R9, RZ, 0x1f, R8 ;  /* 0x0000001fff098819 */ /* 0x000fc80000011408 */
[----:B------:R-:W-:Y:S02]  /*62c0*/  @!P0 LEA.HI R9, R9, R8, RZ, 0x2 ;  /* 0x0000000809098211 */ /* 0x000fe400078f10ff */
[----:B------:R-:W-:Y:S02]  /*62d0*/  IADD3 R8, R12, 0x40, RZ ;  /* 0x000000400c087810 */ /* 0x000fe40007ffe0ff */
[----:B------:R-:W-:-:S05]  /*62e0*/  @!P0 LOP3.LUT R9, R9, 0xfffffffc, RZ, 0xc0, !PT ;  /* 0xfffffffc09098812 */ /* 0x000fca00078ec0ff */
[----:B------:R-:W-:-:S04]  /*62f0*/  @!P0 IMAD.WIDE R14, R9, 0x2, R32 ;  /* 0x00000002090e8825 */ /* 0x000fc800078e0220 */
[----:B------:R-:W-:Y:S01]  /*6300*/  @!P0 IMAD.WIDE R38, R9, 0x2, R34 ;  /* 0x0000000209268825 */ /* 0x000fe200078e0222 */
[----:B------:R3:W5:Y:S04]  /*6310*/  @!P0 LD.E.64 R26, [R14.64] ;  /* 0x000000160e1a8980 */ /* 0x000768000c101b00 */
[----:B------:R4:W5:Y:S01]  /*6320*/  @!P0 LD.E.64 R10, [R38.64] ;  /* 0x00000016260a8980 */ /* 0x000962000c101b00 */
[----:B------:R-:W-:Y:S01]  /*6330*/  ISETP.GE.AND P0, PT, R8, c[0x0][0x27c], PT ;  /* 0x00009f0008007a0c */ /* 0x000fe20003f06270 */
[----:B--2---:R-:W-:-:S12]  /*6340*/  CS2R R24, SRZ ;  /* 0x0000000000187805 */ /* 0x004fd8000001ff00 */
[----:B------:R-:W-:-:S04]  /*6350*/  @!P0 SHF.R.S32.HI R9, RZ, 0x1f, R8 ;  /* 0x0000001fff098819 */ /* 0x000fc80000011408 */
[----:B------:R-:W-:-:S04]  /*6360*/  @!P0 LEA.HI R9, R9, R8, RZ, 0x2 ;  /* 0x0000000809098211 */ /* 0x000fc800078f10ff */
[----:B------:R-:W-:Y:S02]  /*6370*/  @!P0 LOP3.LUT R13, R9, 0xfffffffc, RZ, 0xc0, !PT ;  /* 0xfffffffc090d8812 */ /* 0x000fe400078ec0ff */
[----:B------:R-:W-:-:S03]  /*6380*/  CS2R R8, SRZ ;  /* 0x0000000000087805 */ /* 0x000fc6000001ff00 */
[----:B-1----:R-:W-:-:S04]  /*6390*/  @!P0 IMAD.WIDE R30, R13, 0x2, R32 ;  /* 0x000000020d1e8825 */ /* 0x002fc800078e0220 */
[----:B------:R-:W-:Y:S01]  /*63a0*/  @!P0 IMAD.WIDE R36, R13, 0x2, R34 ;  /* 0x000000020d248825 */ /* 0x000fe200078e0222 */
[----:B------:R-:W-:Y:S01]  /*63b0*/  IADD3 R13, R12, 0x60, RZ ;  /* 0x000000600c0d7810 */ /* 0x000fe20007ffe0ff */
[----:B------:R4:W5:Y:S04]  /*63c0*/  @!P0 LD.E.64 R24, [R30.64] ;  /* 0x000000161e188980 */ /* 0x000968000c101b00 */
[----:B------:R4:W5:Y:S01]  /*63d0*/  @!P0 LD.E.64 R8, [R36.64] ;  /* 0x0000001624088980 */ /* 0x000962000c101b00 */
[----:B------:R-:W-:Y:S01]  /*63e0*/  ISETP.GE.AND P0, PT, R13, c[0x0][0x27c], PT ;  /* 0x00009f000d007a0c */ /* 0x000fe20003f06270 */
[----:B------:R-:W-:-:S12]  /*63f0*/  CS2R R50, SRZ ;  /* 0x0000000000327805 */ /* 0x000fd8000001ff00 */
[----:B---3--:R-:W-:-:S04]  /*6400*/  @!P0 SHF.R.S32.HI R14, RZ, 0x1f, R13 ;  /* 0x0000001fff0e8819 */ /* 0x008fc8000001140d */
[----:B------:R-:W-:Y:S02]  /*6410*/  @!P0 LEA.HI R13, R14, R13, RZ, 0x2 ;  /* 0x0000000d0e0d8211 */ /* 0x000fe400078f10ff */
[----:B------:R-:W-:Y:S02]  /*6420*/  CS2R R14, SRZ ;  /* 0x00000000000e7805 */ /* 0x000fe4000001ff00 */
[----:B------:R-:W-:-:S05]  /*6430*/  @!P0 LOP3.LUT R13, R13, 0xfffffffc, RZ, 0xc0, !PT ;  /* 0xfffffffc0d0d8812 */ /* 0x000fca00078ec0ff */
[----:B------:R-:W-:-:S04]  /*6440*/  @!P0 IMAD.WIDE R32, R13, 0x2, R32 ;  /* 0x000000020d208825 */ /* 0x000fc800078e0220 */
[----:B------:R-:W-:Y:S01]  /*6450*/  @!P0 IMAD.WIDE R34, R13, 0x2, R34 ;  /* 0x000000020d228825 */ /* 0x000fe200078e0222 */
[----:B------:R4:W5:Y:S04]  /*6460*/  @!P0 LD.E.64 R14, [R32.64] ;  /* 0x00000016200e8980 */ /* 0x000968000c101b00 */
[----:B------:R4:W5:Y:S02]  /*6470*/  @!P0 LD.E.64 R50, [R34.64] ;  /* 0x0000001622328980 */ /* 0x000964000c101b00 */
.L_x_92:
[----:B------:R-:W-:Y:S05]  /*6480*/  BSYNC B0 ;  /* 0x0000000000007941 */ /* 0x000fea0003800000 */
.L_x_91:
[----:B------:R-:W-:Y:S01]  /*6490*/  UIMAD UR4, UR14, -0x80, UR19 ;  /* 0xffffff800e0478a4 */ /* 0x000fe2000f8e0213 */
[----:B-----5:R-:W-:Y:S01]  /*64a0*/  IMAD.MOV.U32 R48, RZ, RZ, R28 ;  /* 0x000000ffff307224 */ /* 0x020fe200078e001c */
[--C-:B----4-:R-:W-:Y:S01]  /*64b0*/  SHF.R.U64 R36, R28, 0x10, R29.reuse ;  /* 0x000000101c247819 */ /* 0x110fe2000000121d */
[--C-:B------:R-:W-:Y:S01]  /*64c0*/  IMAD.MOV.U32 R47, RZ, RZ, R29.reuse ;  /* 0x000000ffff2f7224 */ /* 0x100fe200078e001d */
[----:B------:R-:W-:Y:S01]  /*64d0*/  UISETP.LT.AND UP0, UPT, UR4, 0x80, UPT ;  /* 0x000000800400788c */ /* 0x000fe2000bf01270 */
[----:B------:R-:W-:Y:S01]  /*64e0*/  SHF.R.U32.HI R35, RZ, 0x10, R29 ;  /* 0x00000010ff237819 */ /* 0x000fe2000001161d */
[--C-:B------:R-:W-:Y:S01]  /*64f0*/  IMAD.MOV.U32 R45, RZ, RZ, R27.reuse ;  /* 0x000000ffff2d7224 */ /* 0x100fe200078e001b */
[--C-:B------:R-:W-:Y:S01]  /*6500*/  SHF.R.U64 R32, R26, 0x10, R27.reuse ;  /* 0x000000101a207819 */ /* 0x100fe2000000121b */
[----:B------:R-:W-:Y:S01]  /*6510*/  USEL UR4, UR4, 0x80, UP0 ;  /* 0x0000008004047887 */ /* 0x000fe20008000000 */
[----:B------:R-:W-:Y:S01]  /*6520*/  SHF.R.U32.HI R31, RZ, 0x10, R27 ;  /* 0x00000010ff1f7819 */ /* 0x000fe2000001161b */
[----:B------:R-:W-:Y:S01]  /*6530*/  IMAD.MOV.U32 R46, RZ, RZ, R26 ;  /* 0x000000ffff2e7224 */ /* 0x000fe200078e001a */
[--C-:B------:R-:W-:Y:S01]  /*6540*/  SHF.R.U64 R28, R24, 0x10, R25.reuse ;  /* 0x00000010181c7819 */ /* 0x100fe20000001219 */
[--C-:B------:R-:W-:Y:S01]  /*6550*/  IMAD.MOV.U32 R43, RZ, RZ, R25.reuse ;  /* 0x000000ffff2b7224 */ /* 0x100fe200078e0019 */
[----:B------:R-:W-:Y:S01]  /*6560*/  SHF.R.U32.HI R27, RZ, 0x10, R25 ;  /* 0x00000010ff1b7819 */ /* 0x000fe20000011619 */
[----:B------:R-:W-:Y:S01]  /*6570*/  IMAD.MOV.U32 R38, RZ, RZ, R10 ;  /* 0x000000ffff267224 */ /* 0x000fe200078e000a */
[----:B------:R-:W-:Y:S01]  /*6580*/  ISETP.GE.AND P0, PT, R19, UR4, PT ;  /* 0x0000000413007c0c */ /* 0x000fe2000bf06270 */
[--C-:B------:R-:W-:Y:S01]  /*6590*/  IMAD.MOV.U32 R37, RZ, RZ, R11.reuse ;  /* 0x000000ffff257224 */ /* 0x100fe200078e000b */
[--C-:B------:R-:W-:Y:S01]  /*65a0*/  SHF.R.U64 R30, R10, 0x10, R11.reuse ;  /* 0x000000100a1e7819 */ /* 0x100fe2000000120b */
[----:B------:R-:W-:Y:S01]  /*65b0*/  IMAD.MOV.U32 R44, RZ, RZ, R24 ;  /* 0x000000ffff2c7224 */ /* 0x000fe200078e0018 */
[----:B------:R-:W-:Y:S01]  /*65c0*/  SHF.R.U32.HI R29, RZ, 0x10, R11 ;  /* 0x00000010ff1d7819 */ /* 0x000fe2000001160b */
[----:B------:R-:W-:Y:S01]  /*65d0*/  IMAD.MOV.U32 R11, RZ, RZ, R8 ;  /* 0x000000ffff0b7224 */ /* 0x000fe200078e0008 */
[--C-:B------:R-:W-:Y:S01]  /*65e0*/  SHF.R.U64 R26, R8, 0x10, R9.reuse ;  /* 0x00000010081a7819 */ /* 0x100fe20000001209 */
[--C-:B------:R-:W-:Y:S01]  /*65f0*/  IMAD.MOV.U32 R10, RZ, RZ, R9.reuse ;  /* 0x000000ffff0a7224 */ /* 0x100fe200078e0009 */
        /* <DEDUP_REMOVED lines=13> */
[----:B------:R-:W-:-:S04]  /*66d0*/  DEPBAR.LE SB0, 0x1 ;  /* 0x000080400000791a */ /* 0x000fc80000000000 */
[----:B------:R-:W-:Y:S01]  /*66e0*/  BSSY B1, `(.L_x_93) ;  /* 0x00000bc000017945 */ /* 0x000fe20003800000 */
[----:B------:R-:W-:Y:S02]  /*66f0*/  PRMT R36, R48, 0x5410, R36 ;  /* 0x0000541030247816 */ /* 0x000fe40000000024 */
[----:B------:R-:W-:Y:S02]  /*6700*/  PRMT R35, R47, 0x5410, R35 ;  /* 0x000054102f237816 */ /* 0x000fe40000000023 */
[----:B------:R-:W-:Y:S02]  /*6710*/  PRMT R32, R46, 0x5410, R32 ;  /* 0x000054102e207816 */ /* 0x000fe40000000020 */
[----:B------:R-:W-:Y:S02]  /*6720*/  PRMT R31, R45, 0x5410, R31 ;  /* 0x000054102d1f7816 */ /* 0x000fe4000000001f */
[----:B------:R-:W-:Y:S02]  /*6730*/  PRMT R28, R44, 0x5410, R28 ;  /* 0x000054102c1c7816 */ /* 0x000fe4000000001c */
[----:B------:R-:W-:-:S02]  /*6740*/  PRMT R27, R43, 0x5410, R27 ;  /* 0x000054102b1b7816 */ /* 0x000fc4000000001b */
        /* <DEDUP_REMOVED lines=9> */
[----:B------:R-:W-:Y:S01]  /*67e0*/  PRMT R13, R8, 0x5410, R13 ;  /* 0x00005410080d7816 */ /* 0x000fe2000000000d */
[----:B------:R-:W-:Y:S06]  /*67f0*/  BAR.SYNC.DEFER_BLOCKING 0x0 ;  /* 0x0000000000007b1d */ /* 0x000fec0000010000 */
[----:B------:R-:W-:Y:S05]  /*6800*/  @P0 BRA `(.L_x_94) ;  /* 0x00000a9000000947 */ /* 0x000fea0003800000 */
[----:B------:R-:W-:Y:S01]  /*6810*/  ISETP.GE.AND P0, PT, R12, c[0x0][0x27c], PT ;  /* 0x00009f000c007a0c */ /* 0x000fe20003f06270 */
[----:B------:R-:W-:-:S12]  /*6820*/  BSSY B0, `(.L_x_95) ;  /* 0x0000028000007945 */ /* 0x000fd80003800000 */
[----:B------:R-:W-:Y:S05]  /*6830*/  @P0 BRA `(.L_x_96) ;  /* 0x0000026000000947 */ /* 0x000fea0003800000 */
[----:B------:R-:W1:Y:S01]  /*6840*/  LDS.128 R8, [R23+0x10080] ;  /* 0x0100800017087984 */ /* 0x000e620000000c00 */
[----:B------:R-:W-:Y:S01]  /*6850*/  SHF.L.U32 R42, R36, 0x10, RZ ;  /* 0x00000010242a7819 */ /* 0x000fe200000006ff */
[C---:B------:R-:W-:Y:S01]  /*6860*/  IMAD.U32 R40, R34.reuse, 0x10000, RZ ;  /* 0x0001000022287824 */ /* 0x040fe200078e00ff */
[----:B------:R-:W-:Y:S02]  /*6870*/  LOP3.LUT R39, R34, 0xffff0000, RZ, 0xc0, !PT ;  /* 0xffff000022277812 */ /* 0x000fe400078ec0ff */
[----:B------:R-:W-:Y:S02]  /*6880*/  LOP3.LUT R41, R36, 0xffff0000, RZ, 0xc0, !PT ;  /* 0xffff000024297812 */ /* 0x000fe400078ec0ff */
[C---:B-1----:R-:W-:Y:S02]  /*6890*/  LOP3.LUT R37, R8.reuse, 0xffff0000, RZ, 0xc0, !PT ;  /* 0xffff000008257812 */ /* 0x042fe400078ec0ff */
[----:B------:R-:W-:Y:S02]  /*68a0*/  LOP3.LUT R46, R9, 0xffff0000, RZ, 0xc0, !PT ;  /* 0xffff0000092e7812 */ /* 0x000fe400078ec0ff */
[----:B------:R-:W-:-:S02]  /*68b0*/  SHF.L.U32 R38, R8, 0x10, RZ ;  /* 0x0000001008267819 */ /* 0x000fc400000006ff */
[----:B------:R-:W-:Y:S01]  /*68c0*/  SHF.L.U32 R8, R9, 0x10, RZ ;  /* 0x0000001009087819 */ /* 0x000fe200000006ff */
[C---:B------:R-:W-:Y:S01]  /*68d0*/  FMUL.FTZ R9, R37.reuse, R40 ;  /* 0x0000002825097220 */ /* 0x040fe20000410000 */
[C---:B------:R-:W-:Y:S01]  /*68e0*/  SHF.L.U32 R44, R10.reuse, 0x10, RZ ;  /* 0x000000100a2c7819 */ /* 0x040fe200000006ff */
[-C--:B------:R-:W-:Y:S01]  /*68f0*/  FMUL.FTZ R37, R37, R42.reuse ;  /* 0x0000002a25257220 */ /* 0x080fe20000410000 */
[----:B------:R-:W-:Y:S01]  /*6900*/  LOP3.LUT R43, R10, 0xffff0000, RZ, 0xc0, !PT ;  /* 0xffff00000a2b7812 */ /* 0x000fe200078ec0ff */
[C---:B------:R-:W-:Y:S01]  /*6910*/  IMAD.U32 R10, R11.reuse, 0x10000, RZ ;  /* 0x000100000b0a7824 */ /* 0x040fe200078e00ff */
[----:B------:R-:W-:Y:S01]  /*6920*/  LOP3.LUT R45, R11, 0xffff0000, RZ, 0xc0, !PT ;  /* 0xffff00000b2d7812 */ /* 0x000fe200078ec0ff */
[----:B------:R-:W-:Y:S02]  /*6930*/  FMUL.FTZ R11, R46, R39 ;  /* 0x000000272e0b7220 */ /* 0x000fe40000410000 */
[C---:B------:R-:W-:Y:S01]  /*6940*/  FFMA.FTZ R9, R38.reuse, R42, -R9 ;  /* 0x0000002a26097223 */ /* 0x040fe20000010809 */
[----:B------:R-:W-:Y:S01]  /*6950*/  SHF.L.U32 R42, R35, 0x10, RZ ;  /* 0x00000010232a7819 */ /* 0x000fe200000006ff */
[----:B------:R-:W-:Y:S01]  /*6960*/  FFMA.FTZ R38, R38, R40, R37 ;  /* 0x0000002826267223 */ /* 0x000fe20000010025 */
[C---:B------:R-:W-:Y:S01]  /*6970*/  SHF.L.U32 R40, R33.reuse, 0x10, RZ ;  /* 0x0000001021287819 */ /* 0x040fe200000006ff */
[-C--:B------:R-:W-:Y:S01]  /*6980*/  FMUL.FTZ R46, R46, R41.reuse ;  /* 0x000000292e2e7220 */ /* 0x080fe20000410000 */
[----:B------:R-:W-:Y:S01]  /*6990*/  LOP3.LUT R37, R33, 0xffff0000, RZ, 0xc0, !PT ;  /* 0xffff000021257812 */ /* 0x000fe200078ec0ff */
[C---:B------:R-:W-:Y:S01]  /*69a0*/  FFMA.FTZ R11, R8.reuse, R41, -R11 ;  /* 0x00000029080b7223 */ /* 0x040fe2000001080b */
[----:B------:R-:W-:Y:S01]  /*69b0*/  LOP3.LUT R41, R35, 0xffff0000, RZ, 0xc0, !PT ;  /* 0xffff000023297812 */ /* 0x000fe200078ec0ff */
[----:B------:R-:W-:-:S02]  /*69c0*/  FFMA.FTZ R46, R8, R39, R46 ;  /* 0x00000027082e7223 */ /* 0x000fc4000001002e */
[----:B------:R-:W-:Y:S02]  /*69d0*/  FMUL.FTZ R39, R43, R40 ;  /* 0x000000282b277220 */ /* 0x000fe40000410000 */
[----:B------:R-:W-:Y:S02]  /*69e0*/  FMUL.FTZ R8, R45, R37 ;  /* 0x000000252d087220 */ /* 0x000fe40000410000 */
[-C--:B------:R-:W-:Y:S02]  /*69f0*/  FMUL.FTZ R43, R43, R42.reuse ;  /* 0x0000002a2b2b7220 */ /* 0x080fe40000410000 */
[----:B------:R-:W-:Y:S02]  /*6a00*/  FMUL.FTZ R45, R45, R41 ;  /* 0x000000292d2d7220 */ /* 0x000fe40000410000 */
[C---:B------:R-:W-:Y:S02]  /*6a10*/  FFMA.FTZ R39, R44.reuse, R42, -R39 ;  /* 0x0000002a2c277223 */ /* 0x040fe40000010827 */
[----:B------:R-:W-:-:S02]  /*6a20*/  FFMA.FTZ R40, R44, R40, R43 ;  /* 0x000000282c287223 */ /* 0x000fc4000001002b */
[----:B------:R-:W-:Y:S01]  /*6a30*/  FFMA.FTZ R41, R10, R41, -R8 ;  /* 0x000000290a297223 */ /* 0x000fe20000010808 */
[----:B------:R-:W-:Y:S01]  /*6a40*/  F2FP.BF16.PACK_AB R8, R38, R9 ;  /* 0x000000092608723e */ /* 0x000fe200000010ff */
[----:B------:R-:W-:Y:S01]  /*6a50*/  FFMA.FTZ R42, R10, R37, R45 ;  /* 0x000000250a2a7223 */ /* 0x000fe2000001002d */
[----:B------:R-:W-:Y:S02]  /*6a60*/  F2FP.BF16.PACK_AB R9, R46, R11 ;  /* 0x0000000b2e09723e */ /* 0x000fe400000010ff */
[----:B------:R-:W-:Y:S02]  /*6a70*/  F2FP.BF16.PACK_AB R10, R40, R39 ;  /* 0x00000027280a723e */ /* 0x000fe400000010ff */
[----:B------:R-:W-:-:S05]  /*6a80*/  F2FP.BF16.PACK_AB R11, R42, R41 ;  /* 0x000000292a0b723e */ /* 0x000fca00000010ff */
[----:B------:R1:W-:Y:S02]  /*6a90*/  STS.128 [R23+0x10080], R8 ;  /* 0x0100800817007388 */ /* 0x0003e40000000c00 */
.L_x_96:
[----:B------:R-:W-:Y:S05]  /*6aa0*/  BSYNC B0 ;  /* 0x0000000000007941 */ /* 0x000fea0003800000 */
.L_x_95:
[----:B-1----:R-:W-:Y:S01]  /*6ab0*/  IADD3 R8, R12, 0x20, RZ ;  /* 0x000000200c087810 */ /* 0x002fe20007ffe0ff */
[----:B------:R-:W-:Y:S03]  /*6ac0*/  BSSY B0, `(.L_x_97) ;  /* 0x0000029000007945 */ /* 0x000fe60003800000 */
[----:B------:R-:W-:-:S13]  /*6ad0*/  ISETP.GE.AND P0, PT, R8, c[0x0][0x27c], PT ;  /* 0x00009f0008007a0c */ /* 0x000fda0003f06270 */
        /* <DEDUP_REMOVED lines=39> */
.L_x_98:
[----:B------:R-:W-:Y:S05]  /*6d50*/  BSYNC B0 ;  /* 0x0000000000007941 */ /* 0x000fea0003800000 */
.L_x_97:
        /* <DEDUP_REMOVED lines=42> */
.L_x_100:
[----:B------:R-:W-:Y:S05]  /*7000*/  BSYNC B0 ;  /* 0x0000000000007941 */ /* 0x000fea0003800000 */
.L_x_99:
[----:B-1----:R-:W-:-:S04]  /*7010*/  IADD3 R8, R12, 0x60, RZ ;  /* 0x000000600c087810 */ /* 0x002fc80007ffe0ff */
        /* <DEDUP_REMOVED lines=40> */
.L_x_94:
[----:B------:R-:W-:Y:S05]  /*72a0*/  BSYNC B1 ;  /* 0x0000000000017941 */ /* 0x000fea0003800000 */
.L_x_93:
[----:B-1----:R-:W-:Y:S01]  /*72b0*/  IADD3 R8, R19, 0x20, RZ ;  /* 0x0000002013087810 */ /* 0x002fe20007ffe0ff */
[----:B------:R-:W-:Y:S03]  /*72c0*/  BSSY B1, `(.L_x_101) ;  /* 0x00000ac000017945 */ /* 0x000fe60003800000 */
[----:B------:R-:W-:-:S13]  /*72d0*/  ISETP.GE.AND P0, PT, R8, UR4, PT ;  /* 0x0000000408007c0c */ /* 0x000fda000bf06270 */
[----:B------:R-:W-:Y:S05]  /*72e0*/  @P0 BRA `(.L_x_102) ;  /* 0x00000a9000000947 */ /* 0x000fea0003800000 */
[----:B------:R-:W-:Y:S01]  /*72f0*/  ISETP.GE.AND P0, PT, R12, c[0x0][0x27c], PT ;  /* 0x00009f000c007a0c */ /* 0x000fe20003f06270 */
[----:B------:R-:W-:-:S12]  /*7300*/  BSSY B0, `(.L_x_103) ;  /* 0x0000028000007945 */ /* 0x000fd80003800000 */
[----:B------:R-:W-:Y:S05]  /*7310*/  @P0 BRA `(.L_x_104) ;  /* 0x0000026000000947 */ /* 0x000fea0003800000 */
[----:B------:R-:W1:Y:S01]  /*7320*/  LDS.128 R8, [R23+0x11080] ;  /* 0x0110800017087984 */ /* 0x000e620000000c00 */
[----:B------:R-:W-:Y:S01]  /*7330*/  SHF.L.U32 R40, R36, 0x10, RZ ;  /* 0x0000001024287819 */ /* 0x000fe200000006ff */
[----:B------:R-:W-:Y:S01]  /*7340*/  IMAD.U32 R39, R34, 0x10000, RZ ;  /* 0x0001000022277824 */ /* 0x000fe200078e00ff */
[----:B------:R-:W-:Y:S02]  /*7350*/  LOP3.LUT R41, R36, 0xffff0000, RZ, 0xc0, !PT ;  /* 0xffff000024297812 */ /* 0x000fe400078ec0ff */
[C---:B-1----:R-:W-:Y:S02]  /*7360*/  SHF.L.U32 R38, R8.reuse, 0x10, RZ ;  /* 0x0000001008267819 */ /* 0x042fe400000006ff */
[----:B------:R-:W-:Y:S02]  /*7370*/  LOP3.LUT R37, R8, 0xffff0000, RZ, 0xc0, !PT ;  /* 0xffff000008257812 */ /* 0x000fe400078ec0ff */
[C---:B------:R-:W-:Y:S02]  /*7380*/  SHF.L.U32 R8, R9.reuse, 0x10, RZ ;  /* 0x0000001009087819 */ /* 0x040fe400000006ff */
[----:B------:R-:W-:Y:S01]  /*7390*/  LOP3.LUT R46, R9, 0xffff0000, RZ, 0xc0, !PT ;  /* 0xffff0000092e7812 */ /* 0x000fe200078ec0ff */
[-C--:B------:R-:W-:Y:S01]  /*73a0*/  FMUL.FTZ R43, R39, R37.reuse ;  /* 0x00000025272b7220 */ /* 0x080fe20000410000 */
[----:B------:R-:W-:Y:S01]  /*73b0*/  LOP3.LUT R9, R34, 0xffff0000, RZ, 0xc0, !PT ;  /* 0xffff000022097812 */ /* 0x000fe200078ec0ff */
[----:B------:R-:W-:Y:S01]  /*73c0*/  FMUL.FTZ R37, R40, R37 ;  /* 0x0000002528257220 */ /* 0x000fe20000410000 */
[----:B------:R-:W-:Y:S01]  /*73d0*/  SHF.L.U32 R44, R10, 0x10, RZ ;  /* 0x000000100a2c7819 */ /* 0x000fe200000006ff */
[----:B------:R-:W-:Y:S01]  /*73e0*/  FFMA.FTZ R43, R40, R38, -R43 ;  /* 0x00000026282b7223 */ /* 0x000fe2000001082b */
[----:B------:R-:W-:Y:S01]  /*73f0*/  LOP3.LUT R42, R10, 0xffff0000, RZ, 0xc0, !PT ;  /* 0xffff00000a2a7812 */ /* 0x000fe200078ec0ff */
[C---:B------:R-:W-:Y:S01]  /*7400*/  IMAD.U32 R10, R11.reuse, 0x10000, RZ ;  /* 0x000100000b0a7824 */ /* 0x040fe200078e00ff */
[----:B------:R-:W-:Y:S01]  /*7410*/  LOP3.LUT R45, R11, 0xffff0000, RZ, 0xc0, !PT ;  /* 0xffff00000b2d7812 */ /* 0x000fe200078ec0ff */
[----:B------:R-:W-:Y:S01]  /*7420*/  FMUL.FTZ R11, R9, R46 ;  /* 0x0000002e090b7220 */ /* 0x000fe20000410000 */
[----:B------:R-:W-:Y:S01]  /*7430*/  LOP3.LUT R40, R35, 0xffff0000, RZ, 0xc0, !PT ;  /* 0xffff000023287812 */ /* 0x000fe200078ec0ff */
[----:B------:R-:W-:Y:S01]  /*7440*/  FFMA.FTZ R38, R39, R38, R37 ;  /* 0x0000002627267223 */ /* 0x000fe20000010025 */
[----:B------:R-:W-:Y:S01]  /*7450*/  SHF.L.U32 R39, R33, 0x10, RZ ;  /* 0x0000001021277819 */ /* 0x000fe200000006ff */
[----:B------:R-:W-:Y:S01]  /*7460*/  FMUL.FTZ R46, R41, R46 ;  /* 0x0000002e292e7220 */ /* 0x000fe20000410000 */
[----:B------:R-:W-:Y:S01]  /*7470*/  LOP3.LUT R37, R33, 0xffff0000, RZ, 0xc0, !PT ;  /* 0xffff000021257812 */ /* 0x000fe200078ec0ff */
[-C--:B------:R-:W-:Y:S01]  /*7480*/  FFMA.FTZ R11, R41, R8.reuse, -R11 ;  /* 0x00000008290b7223 */ /* 0x080fe2000001080b */
[----:B------:R-:W-:Y:S01]  /*7490*/  SHF.L.U32 R41, R35, 0x10, RZ ;  /* 0x0000001023297819 */ /* 0x000fe200000006ff */
[----:B------:R-:W-:-:S02]  /*74a0*/  FFMA.FTZ R46, R9, R8, R46 ;  /* 0x00000008092e7223 */ /* 0x000fc4000001002e */
[-C--:B------:R-:W-:Y:S02]  /*74b0*/  FMUL.FTZ R8, R39, R42.reuse ;  /* 0x0000002a27087220 */ /* 0x080fe40000410000 */
[-C--:B------:R-:W-:Y:S02]  /*74c0*/  FMUL.FTZ R9, R37, R45.reuse ;  /* 0x0000002d25097220 */ /* 0x080fe40000410000 */
[C---:B------:R-:W-:Y:S02]  /*74d0*/  FMUL.FTZ R42, R41.reuse, R42 ;  /* 0x0000002a292a7220 */ /* 0x040fe40000410000 */
[----:B------:R-:W-:Y:S02]  /*74e0*/  FMUL.FTZ R45, R40, R45 ;  /* 0x0000002d282d7220 */ /* 0x000fe40000410000 */
[-C--:B------:R-:W-:Y:S01]  /*74f0*/  FFMA.FTZ R41, R41, R44.reuse, -R8 ;  /* 0x0000002c29297223 */ /* 0x080fe20000010808 */
[----:B------:R-:W-:Y:S01]  /*7500*/  F2FP.BF16.PACK_AB R8, R38, R43 ;  /* 0x0000002b2608723e */ /* 0x000fe200000010ff */
[----:B------:R-:W-:-:S02]  /*7510*/  FFMA.FTZ R42, R39, R44, R42 ;  /* 0x0000002c272a7223 */ /* 0x000fc4000001002a */
[-C--:B------:R-:W-:Y:S01]  /*7520*/  FFMA.FTZ R40, R40, R10.reuse, -R9 ;  /* 0x0000000a28287223 */ /* 0x080fe20000010809 */
[----:B------:R-:W-:Y:S01]  /*7530*/  F2FP.BF16.PACK_AB R9, R46, R11 ;  /* 0x0000000b2e09723e */ /* 0x000fe200000010ff */
[----:B------:R-:W-:Y:S01]  /*7540*/  FFMA.FTZ R45, R37, R10, R45 ;  /* 0x0000000a252d7223 */ /* 0x000fe2000001002d */
[----:B------:R-:W-:-:S04]  /*7550*/  F2FP.BF16.PACK_AB R10, R42, R41 ;  /* 0x000000292a0a723e */ /* 0x000fc800000010ff */
[----:B------:R-:W-:-:S05]  /*7560*/  F2FP.BF16.PACK_AB R11, R45, R40 ;  /* 0x000000282d0b723e */ /* 0x000fca00000010ff */
[----:B------:R1:W-:Y:S02]  /*7570*/  STS.128 [R23+0x11080], R8 ;  /* 0x0110800817007388 */ /* 0x0003e40000000c00 */
.L_x_104:
[----:B------:R-:W-:Y:S05]  /*7580*/  BSYNC B0 ;  /* 0x0000000000007941 */ /* 0x000fea0003800000 */
.L_x_103:
[----:B-1----:R-:W-:Y:S01]  /*7590*/  IADD3 R8, R12, 0x20, RZ ;  /* 0x000000200c087810 */ /* 0x002fe20007ffe0ff */
[----:B------:R-:W-:Y:S03]  /*75a0*/  BSSY B0, `(.L_x_105) ;  /* 0x0000029000007945 */ /* 0x000fe60003800000 */
[----:B------:R-:W-:-:S13]  /*75b0*/  ISETP.GE.AND P0, PT, R8, c[0x0][0x27c], PT ;  /* 0x00009f0008007a0c */ /* 0x000fda0003f06270 */
        /* <DEDUP_REMOVED lines=39> */
.L_x_106:
[----:B------:R-:W-:Y:S05]  /*7830*/  BSYNC B0 ;  /* 0x0000000000007941 */ /* 0x000fea0003800000 */
.L_x_105:
        /* <DEDUP_REMOVED lines=42> */
.L_x_108:
[----:B------:R-:W-:Y:S05]  /*7ae0*/  BSYNC B0 ;  /* 0x0000000000007941 */ /* 0x000fea0003800000 */
.L_x_107:
[----:B-1----:R-:W-:-:S04]  /*7af0*/  IADD3 R8, R12, 0x60, RZ ;  /* 0x000000600c087810 */ /* 0x002fc80007ffe0ff */
        /* <DEDUP_REMOVED lines=40> */
.L_x_102:
[----:B------:R-:W-:Y:S05]  /*7d80*/  BSYNC B1 ;  /* 0x0000000000017941 */ /* 0x000fea0003800000 */
.L_x_101:
        /* <DEDUP_REMOVED lines=45> */
.L_x_112:
[----:B------:R-:W-:Y:S05]  /*8060*/  BSYNC B0 ;  /* 0x0000000000007941 */ /* 0x000fea0003800000 */
.L_x_111:
        /* <DEDUP_REMOVED lines=42> */
.L_x_114:
[----:B------:R-:W-:Y:S05]  /*8310*/  BSYNC B0 ;  /* 0x0000000000007941 */ /* 0x000fea0003800000 */
.L_x_113:
        /* <DEDUP_REMOVED lines=42> */
.L_x_116:
[----:B------:R-:W-:Y:S05]  /*85c0*/  BSYNC B0 ;  /* 0x0000000000007941 */ /* 0x000fea0003800000 */
.L_x_115:
        /* <DEDUP_REMOVED lines=41> */
.L_x_110:
[----:B------:R-:W-:Y:S05]  /*8860*/  BSYNC B1 ;  /* 0x0000000000017941 */ /* 0x000fea0003800000 */
.L_x_109:
[----:B-1----:R-:W-:-:S04]  /*8870*/  IADD3 R8, R19, 0x60, RZ ;  /* 0x0000006013087810 */ /* 0x002fc80007ffe0ff */
[----:B------:R-:W-:-:S13]  /*8880*/  ISETP.GE.AND P0, PT, R8, UR4, PT ;  /* 0x0000000408007c0c */ /* 0x000fda000bf06270 */
[----:B------:R-:W-:Y:S05]  /*8890*/  @P0 BRA `(.L_x_117) ;  /* 0x0000438000000947 */ /* 0x000fea0003800000 */
[----:B------:R-:W-:Y:S01]  /*88a0*/  ISETP.GE.AND P0, PT, R12, c[0x0][0x27c], PT ;  /* 0x00009f000c007a0c */ /* 0x000fe20003f06270 */
[----:B------:R-:W-:-:S12]  /*88b0*/  BSSY B0, `(.L_x_118) ;  /* 0x0000028000007945 */ /* 0x000fd80003800000 */
[----:B------:R-:W-:Y:S05]  /*88c0*/  @P0 BRA `(.L_x_119) ;  /* 0x0000026000000947 */ /* 0x000fea0003800000 */
[----:B------:R-:W1:Y:S01]  /*88d0*/  LDS.128 R8, [R23+0x13080] ;  /* 0x0130800017087984 */ /* 0x000e620000000c00 */
[----:B------:R-:W-:Y:S02]  /*88e0*/  LOP3.LUT R40, R36, 0xffff0000, RZ, 0xc0, !PT ;  /* 0xffff000024287812 */ /* 0x000fe400078ec0ff */
[C---:B-1----:R-:W-:Y:S01]  /*88f0*/  SHF.L.U32 R38, R8.reuse, 0x10, RZ ;  /* 0x0000001008267819 */ /* 0x042fe200000006ff */
[----:B------:R-:W-:Y:S01]  /*8900*/  IMAD.U32 R41, R11, 0x10000, RZ ;  /* 0x000100000b297824 */ /* 0x000fe200078e00ff */
[----:B------:R-:W-:Y:S02]  /*8910*/  LOP3.LUT R37, R8, 0xffff0000, RZ, 0xc0, !PT ;  /* 0xffff000008257812 */ /* 0x000fe400078ec0ff */
[C---:B------:R-:W-:Y:S02]  /*8920*/  SHF.L.U32 R8, R9.reuse, 0x10, RZ ;  /* 0x0000001009087819 */ /* 0x040fe400000006ff */
[----:B------:R-:W-:Y:S02]  /*8930*/  LOP3.LUT R39, R9, 0xffff0000, RZ, 0xc0, !PT ;  /* 0xffff000009277812 */ /* 0x000fe400078ec0ff */
[----:B------:R-:W-:Y:S01]  /*8940*/  SHF.L.U32 R9, R36, 0x10, RZ ;  /* 0x0000001024097819 */ /* 0x000fe200000006ff */
[C---:B------:R-:W-:Y:S01]  /*8950*/  IMAD.U32 R36, R34.reuse, 0x10000, RZ ;  /* 0x0001000022247824 */ /* 0x040fe200078e00ff */
[----:B------:R-:W-:-:S02]  /*8960*/  LOP3.LUT R34, R34, 0xffff0000, RZ, 0xc0, !PT ;  /* 0xffff000022227812 */ /* 0x000fc400078ec0ff */
[C---:B------:R-:W-:Y:S02]  /*8970*/  SHF.L.U32 R43, R10.reuse, 0x10, RZ ;  /* 0x000000100a2b7819 */ /* 0x040fe400000006ff */
[----:B------:R-:W-:Y:S01]  /*8980*/  LOP3.LUT R42, R10, 0xffff0000, RZ, 0xc0, !PT ;  /* 0xffff00000a2a7812 */ /* 0x000fe200078ec0ff */
[----:B------:R-:W-:Y:S01]  /*8990*/  FMUL.FTZ R10, R36, R37 ;  /* 0x00000025240a7220 */ /* 0x000fe20000410000 */
[----:B------:R-:W-:Y:S01]  /*89a0*/  LOP3.LUT R44, R11, 0xffff0000, RZ, 0xc0, !PT ;  /* 0xffff00000b2c7812 */ /* 0x000fe200078ec0ff */
[----:B------:R-:W-:Y:S02]  /*89b0*/  FMUL.FTZ R11, R34, R39 ;  /* 0x00000027220b7220 */ /* 0x000fe40000410000 */
[C---:B------:R-:W-:Y:S02]  /*89c0*/  FMUL.FTZ R37, R9.reuse, R37 ;  /* 0x0000002509257220 */ /* 0x040fe40000410000 */
[----:B------:R-:W-:Y:S02]  /*89d0*/  FFMA.FTZ R10, R9, R38, -R10 ;  /* 0x00000026090a7223 */ /* 0x000fe4000001080a */
[----:B------:R-:W-:Y:S01]  /*89e0*/  FFMA.FTZ R9, R40, R8, -R11 ;  /* 0x0000000828097223 */ /* 0x000fe2000001080b */
[----:B------:R-:W-:Y:S01]  /*89f0*/  SHF.L.U32 R11, R33, 0x10, RZ ;  /* 0x00000010210b7819 */ /* 0x000fe200000006ff */
[----:B------:R-:W-:Y:S01]  /*8a00*/  FFMA.FTZ R37, R36, R38, R37 ;  /* 0x0000002624257223 */ /* 0x000fe20000010025 */
[----:B------:R-:W-:Y:S01]  /*8a10*/  SHF.L.U32 R36, R35, 0x10, RZ ;  /* 0x0000001023247819 */ /* 0x000fe200000006ff */
[----:B------:R-:W-:Y:S01]  /*8a20*/  FMUL.FTZ R39, R40, R39 ;  /* 0x0000002728277220 */ /* 0x000fe20000410000 */
[----:B------:R-:W-:-:S02]  /*8a30*/  LOP3.LUT R33, R33, 0xffff0000, RZ, 0xc0, !PT ;  /* 0xffff000021217812 */ /* 0x000fc400078ec0ff */
[----:B------:R-:W-:Y:S01]  /*8a40*/  LOP3.LUT R35, R35, 0xffff0000, RZ, 0xc0, !PT ;  /* 0xffff000023237812 */ /* 0x000fe200078ec0ff */
[----:B------:R-:W-:Y:S02]  /*8a50*/  FFMA.FTZ R34, R34, R8, R39 ;  /* 0x0000000822227223 */ /* 0x000fe40000010027 */
[-C--:B------:R-:W-:Y:S02]  /*8a60*/  FMUL.FTZ R8, R11, R42.reuse ;  /* 0x0000002a0b087220 */ /* 0x080fe40000410000 */
[----:B------:R-:W-:Y:S01]  /*8a70*/  FMUL.FTZ R42, R36, R42 ;  /* 0x0000002a242a7220 */ /* 0x000fe20000410000 */
[----:B------:R-:W-:Y:S01]  /*8a80*/  F2FP.BF16.PACK_AB R9, R34, R9 ;  /* 0x000000092209723e */ /* 0x000fe200000010ff */
[-C--:B------:R-:W-:Y:S02]  /*8a90*/  FMUL.FTZ R38, R33, R44.reuse ;  /* 0x0000002c21267220 */ /* 0x080fe40000410000 */
[----:B------:R-:W-:Y:S02]  /*8aa0*/  FMUL.FTZ R44, R35, R44 ;  /* 0x0000002c232c7220 */ /* 0x000fe40000410000 */
[-C--:B------:R-:W-:Y:S01]  /*8ab0*/  FFMA.FTZ R36, R36, R43.reuse, -R8 ;  /* 0x0000002b24247223 */ /* 0x080fe20000010808 */
[----:B------:R-:W-:Y:S01]  /*8ac0*/  F2FP.BF16.PACK_AB R8, R37, R10 ;  /* 0x0000000a2508723e */ /* 0x000fe200000010ff */
[----:B------:R-:W-:-:S02]  /*8ad0*/  FFMA.FTZ R11, R11, R43, R42 ;  /* 0x0000002b0b0b7223 */ /* 0x000fc4000001002a */
[-C--:B------:R-:W-:Y:S02]  /*8ae0*/  FFMA.FTZ R38, R35, R41.reuse, -R38 ;  /* 0x0000002923267223 */ /* 0x080fe40000010826 */
[----:B------:R-:W-:Y:S01]  /*8af0*/  FFMA.FTZ R33, R33, R41, R44 ;  /* 0x0000002921217223 */ /* 0x000fe2000001002c */
[----:B------:R-:W-:-:S04]  /*8b00*/  F2FP.BF16.PACK_AB R10, R11, R36 ;  /* 0x000000240b0a723e */ /* 0x000fc800000010ff */
[----:B------:R-:W-:-:S05]  /*8b10*/  F2FP.BF16.PACK_AB R11, R33, R38 ;  /* 0x00000026210b723e */ /* 0x000fca00000010ff */
[----:B------:R1:W-:Y:S02]  /*8b20*/  STS.128 [R23+0x13080], R8 ;  /* 0x0130800817007388 */ /* 0x0003e40000000c00 */
.L_x_119:
[----:B------:R-:W-:Y:S05]  /*8b30*/  BSYNC B0 ;  /* 0x0000000000007941 */ /* 0x000fea0003800000 */
.L_x_118:
[----:B-1----:R-:W-:Y:S01]  /*8b40*/  IADD3 R8, R12, 0x20, RZ ;  /* 0x000000200c087810 */ /* 0x002fe20007ffe0ff */
[----:B------:R-:W-:Y:S03]  /*8b50*/  BSSY B0, `(.L_x_120) ;  /* 0x0000029000007945 */ /* 0x000fe60003800000 */
[----:B------:R-:W-:-:S13]  /*8b60*/  ISETP.GE.AND P0, PT, R8, c[0x0][0x27c], PT ;  /* 0x00009f0008007a0c */ /* 0x000fda0003f06270 */
        /* <DEDUP_REMOVED lines=39> */
.L_x_121:
[----:B------:R-:W-:Y:S05]  /*8de0*/  BSYNC B0 ;  /* 0x0000000000007941 */ /* 0x000fea0003800000 */
.L_x_120:
        /* <DEDUP_REMOVED lines=42> */
.L_x_123:
[----:B------:R-:W-:Y:S05]  /*9090*/  BSYNC B0 ;  /* 0x0000000000007941 */ /* 0x000fea0003800000 */
.L_x_122:
[----:B------:R-:W-:-:S04]  /*90a0*/  IADD3 R12, R12, 0x60, RZ ;  /* 0x000000600c0c7810 */ /* 0x000fc80007ffe0ff */
[----:B------:R-:W-:-:S13]  /*90b0*/  ISETP.GE.AND P0, PT, R12, c[0x0][0x27c], PT ;  /* 0x00009f000c007a0c */ /* 0x000fda0003f06270 */
[----:B------:R-:W-:Y:S05]  /*90c0*/  @P0 BRA `(.L_x_117) ;  /* 0x00003b5000000947 */ /* 0x000fea0003800000 */
[----:B-1----:R-:W1:Y:S01]  /*90d0*/  LDS.128 R8, [R23+0x1f080] ;  /* 0x01f0800017087984 */ /* 0x002e620000000c00 */
[----:B------:R-:W-:Y:S02]  /*90e0*/  LOP3.LUT R27, R24, 0xffff0000, RZ, 0xc0, !PT ;  /* 0xffff0000181b7812 */ /* 0x000fe400078ec0ff */
[----:B------:R-:W-:Y:S02]  /*90f0*/  LOP3.LUT R29, R14, 0xffff0000, RZ, 0xc0, !PT ;  /* 0xffff00000e1d7812 */ /* 0x000fe400078ec0ff */
[C---:B-1----:R-:W-:Y:S02]  /*9100*/  SHF.L.U32 R25, R8.reuse, 0x10, RZ ;  /* 0x0000001008197819 */ /* 0x042fe400000006ff */
[----:B------:R-:W-:Y:S02]  /*9110*/  LOP3.LUT R12, R8, 0xffff0000, RZ, 0xc0, !PT ;  /* 0xffff0000080c7812 */ /* 0x000fe400078ec0ff */
[C---:B------:R-:W-:Y:S02]  /*9120*/  SHF.L.U32 R8, R9.reuse, 0x10, RZ ;  /* 0x0000001009087819 */ /* 0x040fe400000006ff */
[----:B------:R-:W-:-:S02]  /*9130*/  LOP3.LUT R26, R9, 0xffff0000, RZ, 0xc0, !PT ;  /* 0xffff0000091a7812 */ /* 0x000fc400078ec0ff */
[----:B------:R-:W-:Y:S01]  /*9140*/  SHF.L.U32 R9, R24, 0x10, RZ ;  /* 0x0000001018097819 */ /* 0x000fe200000006ff */
[----:B------:R-:W-:Y:S01]  /*9150*/  IMAD.U32 R24, R14, 0x10000, RZ ;  /* 0x000100000e187824 */ /* 0x000fe200078e00ff */
[C---:B------:R-:W-:Y:S01]  /*9160*/  SHF.L.U32 R30, R10.reuse, 0x10, RZ ;  /* 0x000000100a1e7819 */ /* 0x040fe200000006ff */
[C---:B------:R-:W-:Y:S01]  /*9170*/  IMAD.U32 R14, R11.reuse, 0x10000, RZ ;  /* 0x000100000b0e7824 */ /* 0x040fe200078e00ff */
[----:B------:R-:W-:Y:S01]  /*9180*/  LOP3.LUT R28, R10, 0xffff0000, RZ, 0xc0, !PT ;  /* 0xffff00000a1c7812 */ /* 0x000fe200078ec0ff */
[----:B------:R-:W-:Y:S01]  /*9190*/  FMUL.FTZ R10, R24, R12 ;  /* 0x0000000c180a7220 */ /* 0x000fe20000410000 */
[----:B------:R-:W-:Y:S01]  /*91a0*/  LOP3.LUT R31, R11, 0xffff0000, RZ, 0xc0, !PT ;  /* 0xffff00000b1f7812 */ /* 0x000fe200078ec0ff */
[----:B------:R-:W-:Y:S02]  /*91b0*/  FMUL.FTZ R11, R29, R26 ;  /* 0x0000001a1d0b7220 */ /* 0x000fe40000410000 */
[C---:B------:R-:W-:Y:S02]  /*91c0*/  FMUL.FTZ R12, R9.reuse, R12 ;  /* 0x0000000c090c7220 */ /* 0x040fe40000410000 */
[----:B------:R-:W-:-:S02]  /*91d0*/  FFMA.FTZ R10, R9, R25, -R10 ;  /* 0x00000019090a7223 */ /* 0x000fc4000001080a */
[----:B------:R-:W-:Y:S01]  /*91e0*/  FFMA.FTZ R9, R27, R8, -R11 ;  /* 0x000000081b097223 */ /* 0x000fe2000001080b */
[----:B------:R-:W-:Y:S01]  /*91f0*/  SHF.L.U32 R11, R13, 0x10, RZ ;  /* 0x000000100d0b7819 */ /* 0x000fe200000006ff */
[----:B------:R-:W-:Y:S01]  /*9200*/  FMUL.FTZ R26, R27, R26 ;  /* 0x0000001a1b1a7220 */ /* 0x000fe20000410000 */
[----:B------:R-:W-:Y:S01]  /*9210*/  SHF.L.U32 R27, R15, 0x10, RZ ;  /* 0x000000100f1b7819 */ /* 0x000fe200000006ff */
[----:B------:R-:W-:Y:S01]  /*9220*/  FFMA.FTZ R25, R24, R25, R12 ;  /* 0x0000001918197223 */ /* 0x000fe2000001000c */
[----:B------:R-:W-:Y:S01]  /*9230*/  LOP3.LUT R13, R13, 0xffff0000, RZ, 0xc0, !PT ;  /* 0xffff00000d0d7812 */ /* 0x000fe200078ec0ff */
[----:B------:R-:W-:Y:S01]  /*9240*/  FFMA.FTZ R26, R29, R8, R26 ;  /* 0x000000081d1a7223 */ /* 0x000fe2000001001a */
[----:B------:R-:W-:Y:S01]  /*9250*/  LOP3.LUT R15, R15, 0xffff0000, RZ, 0xc0, !PT ;  /* 0xffff00000f0f7812 */ /* 0x000fe200078ec0ff */
[-C--:B------:R-:W-:Y:S02]  /*9260*/  FMUL.FTZ R8, R11, R28.reuse ;  /* 0x0000001c0b087220 */ /* 0x080fe40000410000 */
[----:B------:R-:W-:Y:S01]  /*9270*/  FMUL.FTZ R28, R27, R28 ;  /* 0x0000001c1b1c7220 */ /* 0x000fe20000410000 */
[----:B------:R-:W-:Y:S01]  /*9280*/  F2FP.BF16.PACK_AB R9, R26, R9 ;  /* 0x000000091a09723e */ /* 0x000fe200000010ff */
[----:B------:R-:W-:-:S02]  /*9290*/  FMUL.FTZ R12, R13, R31 ;  /* 0x0000001f0d0c7220 */ /* 0x000fc40000410000 */
[----:B------:R-:W-:Y:S02]  /*92a0*/  FMUL.FTZ R31, R15, R31 ;  /* 0x0000001f0f1f7220 */ /* 0x000fe40000410000 */
[----:B------:R-:W-:Y:S02]  /*92b0*/  FFMA.FTZ R28, R11, R30, R28 ;  /* 0x0000001e0b1c7223 */ /* 0x000fe4000001001c */
[----:B------:R-:W-:Y:S02]  /*92c0*/  FFMA.FTZ R11, R15, R14, -R12 ;  /* 0x0000000e0f0b7223 */ /* 0x000fe4000001080c */
[----:B------:R-:W-:Y:S01]  /*92d0*/  FFMA.FTZ R27, R27, R30, -R8 ;  /* 0x0000001e1b1b7223 */ /* 0x000fe20000010808 */
[----:B------:R-:W-:Y:S01]  /*92e0*/  F2FP.BF16.PACK_AB R8, R25, R10 ;  /* 0x0000000a1908723e */ /* 0x000fe200000010ff */
[----:B------:R-:W-:-:S03]  /*92f0*/  FFMA.FTZ R14, R13, R14, R31 ;  /* 0x0000000e0d0e7223 */ /* 0x000fc6000001001f */
[----:B------:R-:W-:Y:S02]  /*9300*/  F2FP.BF16.PACK_AB R10, R28, R27 ;  /* 0x0000001b1c0a723e */ /* 0x000fe400000010ff */
[----:B------:R-:W-:-:S05]  /*9310*/  F2FP.BF16.PACK_AB R11, R14, R11 ;  /* 0x0000000b0e0b723e */ /* 0x000fca00000010ff */
[----:B------:R1:W-:Y:S01]  /*9320*/  STS.128 [R23+0x1f080], R8 ;  /* 0x01f0800817007388 */ /* 0x0003e20000000c00 */
[----:B------:R-:W-:Y:S05]  /*9330*/  BRA `(.L_x_117) ;  /* 0x000038e000007947 */ /* 0x000fea0003800000 */
.L_x_90:
[----:B------:R-:W-:Y:S01]  /*9340*/  ISETP.NE.AND P0, PT, R8, RZ, PT ;  /* 0x000000ff0800720c */ /* 0x000fe20003f05270 */
        /* <DEDUP_REMOVED lines=8> */
[----:B------:R-:W-:-:S04]  /*93d0*/  CS2R R8, SRZ ;  /* 0x0000000000087805 */ /* 0x000fc8000001ff00 */
[----:B------:R-:W-:Y:S05]  /*93e0*/  @P0 BRA `(.L_x_125) ;  /* 0x0000011000000947 */ /* 0x000fea0003800000 */
[----:B------:R-:W-:-:S13]  /*93f0*/  ISETP.GE.AND P0, PT, R150, c[0x0][0x27c], PT ;  /* 0x00009f0096007a0c */ /* 0x000fda0003f06270 */
[----:B------:R-:W-:-:S04]  /*9400*/  @!P0 IMAD.WIDE R38, R150, 0x2, R32 ;  /* 0x0000000296268825 */ /* 0x000fc800078e0220 */
[----:B------:R-:W-:Y:S01]  /*9410*/  @!P0 IMAD.WIDE R36, R150, 0x2, R34 ;  /* 0x0000000296248825 */ /* 0x000fe200078e0222 */
[----:B------:R1:W5:Y:S04]  /*9420*/  @!P0 LD.E.128 R24, [R38.64] ;  /* 0x0000001626188980 */ /* 0x000368000c101d00 */
[----:B------:R1:W5:Y:S01]  /*9430*/  @!P0 LD.E.128 R8, [R36.64] ;  /* 0x0000001624088980 */ /* 0x000362000c101d00 */
[----:B------:R-:W-:Y:S01]  /*9440*/  ISETP.GE.AND P0, PT, R17, c[0x0][0x27c], PT ;  /* 0x00009f0011007a0c */ /* 0x000fe20003f06270 */
[----:B------:R-:W-:Y:S01]  /*9450*/  CS2R R30, SRZ ;  /* 0x00000000001e7805 */ /* 0x000fe2000001ff00 */
[----:B------:R-:W-:Y:S01]  /*9460*/  CS2R R28, SRZ ;  /* 0x00000000001c7805 */ /* 0x000fe2000001ff00 */
[----:B------:R-:W-:-:S10]  /*9470*/  CS2R R14, SRZ ;  /* 0x00000000000e7805 */ /* 0x000fd4000001ff00 */
[----:B------:R-:W-:-:S04]  /*9480*/  @!P0 SHF.R.S32.HI R12, RZ, 0x1f, R17 ;  /* 0x0000001fff0c8819 */ /* 0x000fc80000011411 */
[----:B------:R-:W-:-:S04]  /*9490*/  @!P0 LEA.HI R12, R12, R17, RZ, 0x3 ;  /* 0x000000110c0c8211 */ /* 0x000fc800078f18ff */
[----:B------:R-:W-:-:S05]  /*94a0*/  @!P0 LOP3.LUT R12, R12, 0xfffffff8, RZ, 0xc0, !PT ;  /* 0xfffffff80c0c8812 */ /* 0x000fca00078ec0ff */
[----:B------:R-:W-:-:S04]  /*94b0*/  @!P0 IMAD.WIDE R32, R12, 0x2, R32 ;  /* 0x000000020c208825 */ /* 0x000fc800078e0220 */
[----:B------:R-:W-:Y:S01]  /*94c0*/  @!P0 IMAD.WIDE R34, R12, 0x2, R34 ;  /* 0x000000020c228825 */ /* 0x000fe200078e0222 */
[----:B------:R1:W5:Y:S01]  /*94d0*/  @!P0 LD.E.128 R28, [R32.64] ;  /* 0x00000016201c8980 */ /* 0x000362000c101d00 */
[----:B------:R-:W-:-:S06]  /*94e0*/  CS2R R12, SRZ ;  /* 0x00000000000c7805 */ /* 0x000fcc000001ff00 */
[----:B------:R1:W5:Y:S02]  /*94f0*/  @!P0 LD.E.128 R12, [R34.64] ;  /* 0x00000016220c8980 */ /* 0x000364000c101d00 */
.L_x_125:
[----:B------:R-:W-:Y:S05]  /*9500*/  BSYNC B0 ;  /* 0x0000000000007941 */ /* 0x000fea0003800000 */
.L_x_124:
[----:B------:R-:W-:Y:S01]  /*9510*/  UIMAD UR4, UR14, -0x80, UR19 ;  /* 0xffffff800e0478a4 */ /* 0x000fe2000f8e0213 */
[--C-:B-1---5:R-:W-:Y:S01]  /*9520*/  SHF.R.U64 R39, R24, 0x10, R25.reuse ;  /* 0x0000001018277819 */ /* 0x122fe20000001219 */
[--C-:B------:R-:W-:Y:S01]  /*9530*/  IMAD.MOV.U32 R38, RZ, RZ, R25.reuse ;  /* 0x000000ffff267224 */ /* 0x100fe200078e0019 */
[----:B------:R-:W-:Y:S01]  /*9540*/  SHF.R.U32.HI R45, RZ, 0x10, R25 ;  /* 0x00000010ff2d7819 */ /* 0x000fe20000011619 */
[----:B------:R-:W-:Y:S01]  /*9550*/  UISETP.LT.AND UP0, UPT, UR4, 0x80, UPT ;  /* 0x000000800400788c */ /* 0x000fe2000bf01270 */
[--C-:B------:R-:W-:Y:S01]  /*9560*/  SHF.R.U64 R37, R26, 0x10, R27.reuse ;  /* 0x000000101a257819 */ /* 0x100fe2000000121b */
[--C-:B------:R-:W-:Y:S01]  /*9570*/  IMAD.MOV.U32 R36, RZ, RZ, R27.reuse ;  /* 0x000000ffff247224 */ /* 0x100fe200078e001b */
[----:B------:R-:W-:Y:S01]  /*9580*/  SHF.R.U32.HI R47, RZ, 0x10, R27 ;  /* 0x00000010ff2f7819 */ /* 0x000fe2000001161b */
[----:B------:R-:W-:Y:S01]  /*9590*/  USEL UR4, UR4, 0x80, UP0 ;  /* 0x0000008004047887 */ /* 0x000fe20008000000 */
[----:B------:R-:W-:Y:S01]  /*95a0*/  IMAD.MOV.U32 R46, RZ, RZ, R24 ;  /* 0x000000ffff2e7224 */ /* 0x000fe200078e0018 */
[----:B------:R-:W-:Y:S01]  /*95b0*/  SHF.R.U64 R27, R28, 0x10, R29 ;  /* 0x000000101c1b7819 */ /* 0x000fe2000000121d */
[----:B------:R-:W-:Y:S01]  /*95c0*/  IMAD.MOV.U32 R48, RZ, RZ, R26 ;  /* 0x000000ffff307224 */ /* 0x000fe200078e001a */
[----:B------:R-:W-:Y:S01]  /*95d0*/  SHF.R.U64 R35, R8, 0x10, R9 ;  /* 0x0000001008237819 */ /* 0x000fe20000001209 */
[----:B------:R-:W-:Y:S01]  /*95e0*/  IMAD.MOV.U32 R50, RZ, RZ, R28 ;  /* 0x000000ffff327224 */ /* 0x000fe200078e001c */
[----:B------:R-:W-:Y:S01]  /*95f0*/  ISETP.GE.AND P0, PT, R19, UR4, PT ;  /* 0x0000000413007c0c */ /* 0x000fe2000bf06270 */
[----:B------:R-:W-:Y:S01]  /*9600*/  IMAD.MOV.U32 R25, RZ, RZ, R29 ;  /* 0x000000ffff197224 */ /* 0x000fe200078e001d */
[----:B------:R-:W-:Y:S01]  /*9610*/  SHF.R.U32.HI R51, RZ, 0x10, R9 ;  /* 0x00000010ff337819 */ /* 0x000fe20000011609 */
[----:B------:R-:W-:Y:S01]  /*9620*/  IMAD.MOV.U32 R42, RZ, RZ, R8 ;  /* 0x000000ffff2a7224 */ /* 0x000fe200078e0008 */
[----:B------:R-:W-:Y:S01]  /*9630*/  SHF.R.U64 R33, R10, 0x10, R11 ;  /* 0x000000100a217819 */ /* 0x000fe2000000120b */
[----:B------:R-:W-:Y:S01]  /*9640*/  IMAD.MOV.U32 R34, RZ, RZ, R9 ;  /* 0x000000ffff227224 */ /* 0x000fe200078e0009 */
[----:B------:R-:W-:Y:S01]  /*9650*/  SHF.R.U32.HI R53, RZ, 0x10, R11 ;  /* 0x00000010ff357819 */ /* 0x000fe2000001160b */
[----:B------:R-:W-:Y:S01]  /*9660*/  IMAD.MOV.U32 R44, RZ, RZ, R10 ;  /* 0x000000ffff2c7224 */ /* 0x000fe200078e000a */
[----:B------:R-:W-:Y:S01]  /*9670*/  SHF.R.U32.HI R54, RZ, 0x10, R29 ;  /* 0x00000010ff367819 */ /* 0x000fe2000001161d */
[----:B------:R-:W-:Y:S01]  /*9680*/  IMAD.MOV.U32 R32, RZ, RZ, R11 ;  /* 0x000000ffff207224 */ /* 0x000fe200078e000b */
[----:B------:R-:W-:Y:S01]  /*9690*/  SHF.R.U64 R8, R12, 0x10, R13 ;  /* 0x000000100c087819 */ /* 0x000fe2000000120d */
[----:B------:R-:W-:Y:S01]  /*96a0*/  IMAD.MOV.U32 R52, RZ, RZ, R30 ;  /* 0x000000ffff347224 */ /* 0x000fe200078e001e */
[----:B------:R-:W-:Y:S01]  /*96b0*/  SHF.R.U64 R9, R14, 0x10, R15 ;  /* 0x000000100e097819 */ /* 0x000fe2000000120f */
[--C-:B------:R-:W-:Y:S01]  /*96c0*/  IMAD.MOV.U32 R28, RZ, RZ, R31.reuse ;  /* 0x000000ffff1c7224 */ /* 0x100fe200078e001f */
[--C-:B------:R-:W-:Y:S01]  /*96d0*/  SHF.R.U64 R29, R30, 0x10, R31.reuse ;  /* 0x000000101e1d7819 */ /* 0x100fe2000000121f */
[----:B------:R-:W-:Y:S01]  /*96e0*/  IMAD.MOV.U32 R11, RZ, RZ, R12 ;  /* 0x000000ffff0b7224 */ /* 0x000fe200078e000c */
[----:B------:R-:W-:Y:S01]  /*96f0*/  SHF.R.U32.HI R49, RZ, 0x10, R31 ;  /* 0x00000010ff317819 */ /* 0x000fe2000001161f */
[--C-:B------:R-:W-:Y:S01]  /*9700*/  IMAD.MOV.U32 R26, RZ, RZ, R13.reuse ;  /* 0x000000ffff1a7224 */ /* 0x100fe200078e000d */
[----:B------:R-:W-:Y:S01]  /*9710*/  SHF.R.U32.HI R13, RZ, 0x10, R13 ;  /* 0x00000010ff0d7819 */ /* 0x000fe2000001160d */
[----:B------:R-:W-:Y:S01]  /*9720*/  IMAD.MOV.U32 R10, RZ, RZ, R14 ;  /* 0x000000ffff0a7224 */ /* 0x000fe200078e000e */
[----:B------:R-:W-:-:S04]  /*9730*/  DEPBAR.LE SB0, 0x1 ;  /* 0x000080400000791a */ /* 0x000fc80000000000 */
[--C-:B------:R-:W-:Y:S01]  /*9740*/  IMAD.MOV.U32 R24, RZ, RZ, R15.reuse ;  /* 0x000000ffff187224 */ /* 0x100fe200078e000f */
[----:B------:R-:W-:Y:S01]  /*9750*/  SHF.R.U32.HI R15, RZ, 0x10, R15 ;  /* 0x00000010ff0f7819 */ /* 0x000fe2000001160f */
[----:B------:R-:W-:Y:S01]  /*9760*/  BSSY B1, `(.L_x_126) ;  /* 0x00000d1000017945 */ /* 0x000fe20003800000 */
        /* <DEDUP_REMOVED lines=21> */
[----:B------:R-:W-:Y:S01]  /*98c0*/  MOV R9, c[0x0][0x27c] ;  /* 0x00009f0000097a02 */ /* 0x000fe20000000f00 */
[----:B------:R-:W1:Y:S01]  /*98d0*/  LDS.128 R12, [R23+0x10080] ;  /* 0x01008000170c7984 */ /* 0x000e620000000c00 */
[----:B------:R-:W-:Y:S01]  /*98e0*/  SHF.L.U32 R52, R35, 0x10, RZ ;  /* 0x0000001023347819 */ /* 0x000fe200000006ff */
[----:B------:R-:W-:Y:S01]  /*98f0*/  IMAD.U32 R62, R39, 0x10000, RZ ;  /* 0x00010000273e7824 */ /* 0x000fe200078e00ff */
[----:B------:R-:W-:Y:S02]  /*9900*/  LEA.HI R9, R9, R2, RZ, 0x1d ;  /* 0x0000000209097211 */ /* 0x000fe400078fe8ff */
[----:B------:R-:W-:Y:S02]  /*9910*/  LOP3.LUT R57, R38, 0xffff0000, RZ, 0xc0, !PT ;  /* 0xffff000026397812 */ /* 0x000fe400078ec0ff */
[----:B------:R-:W-:Y:S01]  /*9920*/  SHF.R.S32.HI R8, RZ, 0x1f, R9 ;  /* 0x0000001fff087819 */ /* 0x000fe20000011409 */
[----:B------:R-:W-:-:S03]  /*9930*/  IMAD.SHL.U32 R10, R9, 0x8, RZ ;  /* 0x00000008090a7824 */ /* 0x000fc600078e00ff */
[----:B------:R-:W-:Y:S02]  /*9940*/  LEA.HI R8, R8, R9, RZ, 0x3 ;  /* 0x0000000908087211 */ /* 0x000fe400078f18ff */
[----:B------:R-:W-:Y:S02]  /*9950*/  LOP3.LUT R10, R43, 0x38, R10, 0xf8, !PT ;  /* 0x000000382b0a7812 */ /* 0x000fe400078ef80a */
[----:B------:R-:W-:Y:S02]  /*9960*/  SHF.L.U32 R8, R8, 0xa, RZ ;  /* 0x0000000a08087819 */ /* 0x000fe400000006ff */
[----:B------:R-:W-:Y:S02]  /*9970*/  LOP3.LUT R9, R10, R41, RZ, 0x3c, !PT ;  /* 0x000000290a097212 */ /* 0x000fe400078e3cff */
[----:B------:R-:W-:-:S04]  /*9980*/  LOP3.LUT R8, R8, 0x7fffe000, RZ, 0xc0, !PT ;  /* 0x7fffe00008087812 */ /* 0x000fc800078ec0ff */
[----:B------:R-:W-:-:S05]  /*9990*/  IADD3 R42, R9, R8, R40 ;  /* 0x00000008092a7210 */ /* 0x000fca0007ffe028 */
[----:B------:R-:W-:-:S05]  /*99a0*/  IMAD.SHL.U32 R42, R42, 0x2, RZ ;  /* 0x000000022a2a7824 */ /* 0x000fca00078e00ff */
[----:B------:R-:W2:Y:S01]  /*99b0*/  LDS.128 R8, [R42+0x10080] ;  /* 0x010080002a087984 */ /* 0x000ea20000000c00 */
[C---:B-1----:R-:W-:Y:S01]  /*99c0*/  SHF.L.U32 R45, R12.reuse, 0x10, RZ ;  /* 0x000000100c2d7819 */ /* 0x042fe200000006ff */
[C---:B------:R-:W-:Y:S01]  /*99d0*/  IMAD.U32 R46, R13.reuse, 0x10000, RZ ;  /* 0x000100000d2e7824 */ /* 0x040fe200078e00ff */
[----:B------:R-:W-:Y:S02]  /*99e0*/  LOP3.LUT R48, R12, 0xffff0000, RZ, 0xc0, !PT ;  /* 0xffff00000c307812 */ /* 0x000fe400078ec0ff */
[----:B------:R-:W-:Y:S01]  /*99f0*/  LOP3.LUT R12, R13, 0xffff0000, RZ, 0xc0, !PT ;  /* 0xffff00000d0c7812 */ /* 0x000fe200078ec0ff */
[C---:B------:R-:W-:Y:S01]  /*9a00*/  IMAD.U32 R13, R15.reuse, 0x10000, RZ ;  /* 0x000100000f0d7824 */ /* 0x040fe200078e00ff */
[C---:B------:R-:W-:Y:S02]  /*9a10*/  SHF.L.U32 R47, R14.reuse, 0x10, RZ ;  /* 0x000000100e2f7819 */ /* 0x040fe400000006ff */
[----:B------:R-:W-:Y:S02]  /*9a20*/  LOP3.LUT R44, R14, 0xffff0000, RZ, 0xc0, !PT ;  /* 0xffff00000e2c7812 */ /* 0x000fe400078ec0ff */
[----:B------:R-:W-:-:S02]  /*9a30*/  LOP3.LUT R14, R15, 0xffff0000, RZ, 0xc0, !PT ;  /* 0xffff00000f0e7812 */ /* 0x000fc400078ec0ff */
[C---:B--2---:R-:W-:Y:S01]  /*9a40*/  SHF.L.U32 R51, R8.reuse, 0x10, RZ ;  /* 0x0000001008337819 */ /* 0x044fe200000006ff */
[C---:B------:R-:W-:Y:S01]  /*9a50*/  IMAD.U32 R58, R11.reuse, 0x10000, RZ ;  /* 0x000100000b3a7824 */ /* 0x040fe200078e00ff */
[----:B------:R-:W-:Y:S02]  /*9a60*/  LOP3.LUT R54, R11, 0xffff0000, RZ, 0xc0, !PT ;  /* 0xffff00000b367812 */ /* 0x000fe400078ec0ff */
[----:B------:R-:W-:Y:S01]  /*9a70*/  LOP3.LUT R49, R8, 0xffff0000, RZ, 0xc0, !PT ;  /* 0xffff000008317812 */ /* 0x000fe200078ec0ff */
[----:B------:R-:W-:Y:S01]  /*9a80*/  FMUL.FTZ R50, R51, R52 ;  /* 0x0000003433327220 */ /* 0x000fe20000410000 */
[----:B------:R-:W-:Y:S01]  /*9a90*/  LOP3.LUT R11, R35, 0xffff0000, RZ, 0xc0, !PT ;  /* 0xffff0000230b7812 */ /* 0x000fe200078ec0ff */
[-C--:B------:R-:W-:Y:S01]  /*9aa0*/  FMUL.FTZ R51, R51, R62.reuse ;  /* 0x0000003e33337220 */ /* 0x080fe20000410000 */
[C---:B------:R-:W-:Y:S01]  /*9ab0*/  SHF.L.U32 R60, R10.reuse, 0x10, RZ ;  /* 0x000000100a3c7819 */ /* 0x040fe200000006ff */
[----:B------:R-:W-:Y:S01]  /*9ac0*/  IMAD.U32 R8, R9, 0x10000, RZ ;  /* 0x0001000009087824 */ /* 0x000fe200078e00ff */
[----:B------:R-:W-:Y:S01]  /*9ad0*/  LOP3.LUT R15, R10, 0xffff0000, RZ, 0xc0, !PT ;  /* 0xffff00000a0f7812 */ /* 0x000fe200078ec0ff */
[----:B------:R-:W-:Y:S01]  /*9ae0*/  FFMA.FTZ R50, R45, R62, -R50 ;  /* 0x0000003e2d327223 */ /* 0x000fe20000010832 */
[----:B------:R-:W-:Y:S01]  /*9af0*/  LOP3.LUT R56, R9, 0xffff0000, RZ, 0xc0, !PT ;  /* 0xffff000009387812 */ /* 0x000fe200078ec0ff */
[----:B------:R-:W-:Y:S01]  /*9b00*/  FMUL.FTZ R55, R49, R11 ;  /* 0x0000000b31377220 */ /* 0x000fe20000410000 */
[----:B------:R-:W-:Y:S01]  /*9b10*/  LOP3.LUT R10, R39, 0xffff0000, RZ, 0xc0, !PT ;  /* 0xffff0000270a7812 */ /* 0x000fe200078ec0ff */
[----:B------:R-:W-:Y:S01]  /*9b20*/  FFMA.FTZ R45, R45, R52, R51 ;  /* 0x000000342d2d7223 */ /* 0x000fe20000010033 */
[----:B------:R-:W-:Y:S01]  /*9b30*/  SHF.L.U32 R9, R34, 0x10, RZ ;  /* 0x0000001022097819 */ /* 0x000fe200000006ff */
[----:B------:R-:W-:-:S02]  /*9b40*/  IMAD.U32 R51, R38, 0x10000, RZ ;  /* 0x0001000026337824 */ /* 0x000fc400078e00ff */
[-C--:B------:R-:W-:Y:S02]  /*9b50*/  FMUL.FTZ R53, R49, R10.reuse ;  /* 0x0000000a31357220 */ /* 0x080fe40000410000 */
[----:B------:R-:W-:Y:S02]  /*9b60*/  FMUL.FTZ R52, R8, R9 ;  /* 0x0000000908347220 */ /* 0x000fe40000410000 */
[----:B------:R-:W-:Y:S01]  /*9b70*/  FFMA.FTZ R49, R48, R10, -R55 ;  /* 0x0000000a30317223 */ /* 0x000fe20000010837 */
[----:B------:R-:W-:Y:S01]  /*9b80*/  SHF.L.U32 R55, R33, 0x10, RZ ;  /* 0x0000001021377819 */ /* 0x000fe200000006ff */
[----:B------:R-:W-:Y:S02]  /*9b90*/  FMUL.FTZ R10, R8, R51 ;  /* 0x00000033080a7220 */ /* 0x000fe40000410000 */
[----:B------:R-:W-:Y:S01]  /*9ba0*/  FFMA.FTZ R8, R48, R11, R53 ;  /* 0x0000000b30087223 */ /* 0x000fe20000010035 */
[C---:B------:R-:W-:Y:S01]  /*9bb0*/  LOP3.LUT R53, R37.reuse, 0xffff0000, RZ, 0xc0, !PT ;  /* 0xffff000025357812 */ /* 0x040fe200078ec0ff */
[----:B------:R-:W-:Y:S01]  /*9bc0*/  FFMA.FTZ R48, R46, R51, -R52 ;  /* 0x000000332e307223 */ /* 0x000fe20000010834 */
[----:B------:R-:W-:Y:S01]  /*9bd0*/  SHF.L.U32 R11, R32, 0x10, RZ ;  /* 0x00000010200b7819 */ /* 0x000fe200000006ff */
[----:B------:R-:W-:Y:S01]  /*9be0*/  IMAD.U32 R52, R37, 0x10000, RZ ;  /* 0x0001000025347824 */ /* 0x000fe200078e00ff */
[----:B------:R-:W-:Y:S01]  /*9bf0*/  F2FP.BF16.PACK_AB R8, R8, R45 ;  /* 0x0000002d0808723e */ /* 0x000fe200000010ff */
[----:B------:R-:W-:Y:S01]  /*9c00*/  FFMA.FTZ R46, R46, R9, R10 ;  /* 0x000000092e2e7223 */ /* 0x000fe2000001000a */
[----:B------:R-:W-:Y:S01]  /*9c10*/  LOP3.LUT R10, R33, 0xffff0000, RZ, 0xc0, !PT ;  /* 0xffff0000210a7812 */ /* 0x000fe200078ec0ff */
[----:B------:R-:W-:-:S02]  /*9c20*/  FMUL.FTZ R9, R60, R55 ;  /* 0x000000373c097220 */ /* 0x000fc40000410000 */
[-C--:B------:R-:W-:Y:S02]  /*9c30*/  FMUL.FTZ R60, R60, R52.reuse ;  /* 0x000000343c3c7220 */ /* 0x080fe40000410000 */
[----:B------:R-:W-:Y:S01]  /*9c40*/  FFMA.FTZ R52, R47, R52, -R9 ;  /* 0x000000342f347223 */ /* 0x000fe20000010809 */
[----:B------:R-:W-:Y:S01]  /*9c50*/  SHF.L.U32 R9, R36, 0x10, RZ ;  /* 0x0000001024097819 */ /* 0x000fe200000006ff */
[C---:B------:R-:W-:Y:S02]  /*9c60*/  FMUL.FTZ R51, R15.reuse, R10 ;  /* 0x0000000a0f337220 */ /* 0x040fe40000410000 */
[----:B------:R-:W-:Y:S02]  /*9c70*/  FMUL.FTZ R15, R15, R53 ;  /* 0x000000350f0f7220 */ /* 0x000fe40000410000 */
[----:B------:R-:W-:Y:S02]  /*9c80*/  FFMA.FTZ R47, R47, R55, R60 ;  /* 0x000000372f2f7223 */ /* 0x000fe4000001003c */
[----:B------:R-:W-:-:S02]  /*9c90*/  FMUL.FTZ R60, R58, R11 ;  /* 0x0000000b3a3c7220 */ /* 0x000fc40000410000 */
[----:B------:R-:W-:Y:S01]  /*9ca0*/  FFMA.FTZ R51, R44, R53, -R51 ;  /* 0x000000352c337223 */ /* 0x000fe20000010833 */
[----:B------:R-:W-:Y:S01]  /*9cb0*/  LOP3.LUT R53, R32, 0xffff0000, RZ, 0xc0, !PT ;  /* 0xffff000020357812 */ /* 0x000fe200078ec0ff */
[----:B------:R-:W-:Y:S01]  /*9cc0*/  FFMA.FTZ R10, R44, R10, R15 ;  /* 0x0000000a2c0a7223 */ /* 0x000fe2000001000f */
[----:B------:R-:W-:Y:S01]  /*9cd0*/  LOP3.LUT R15, R36, 0xffff0000, RZ, 0xc0, !PT ;  /* 0xffff0000240f7812 */ /* 0x000fe200078ec0ff */
[-C--:B------:R-:W-:Y:S02]  /*9ce0*/  FMUL.FTZ R58, R58, R9.reuse ;  /* 0x000000093a3a7220 */ /* 0x080fe40000410000 */
[C---:B------:R-:W-:Y:S01]  /*9cf0*/  FFMA.FTZ R44, R13.reuse, R9, -R60 ;  /* 0x000000090d2c7223 */ /* 0x040fe2000001083c */
[----:B------:R-:W-:Y:S01]  /*9d00*/  LOP3.LUT R9, R34, 0xffff0000, RZ, 0xc0, !PT ;  /* 0xffff000022097812 */ /* 0x000fe200078ec0ff */
[----:B------:R-:W-:Y:S01]  /*9d10*/  FFMA.FTZ R11, R13, R11, R58 ;  /* 0x0000000b0d0b7223 */ /* 0x000fe2000001003a */
[----:B------:R-:W-:Y:S01]  /*9d20*/  F2FP.BF16.PACK_AB R10, R10, R47 ;  /* 0x0000002f0a0a723e */ /* 0x000fe200000010ff */
[----:B------:R-:W-:-:S02]  /*9d30*/  FMUL.FTZ R55, R54, R53 ;  /* 0x0000003536377220 */ /* 0x000fc40000410000 */
[C---:B------:R-:W-:Y:S02]  /*9d40*/  FMUL.FTZ R13, R56.reuse, R9 ;  /* 0x00000009380d7220 */ /* 0x040fe40000410000 */
[----:B------:R-:W-:Y:S02]  /*9d50*/  FMUL.FTZ R56, R56, R57 ;  /* 0x0000003938387220 */ /* 0x000fe40000410000 */
[----:B------:R-:W-:Y:S02]  /*9d60*/  FMUL.FTZ R54, R54, R15 ;  /* 0x0000000f36367220 */ /* 0x000fe40000410000 */
[----:B------:R-:W-:Y:S02]  /*9d70*/  FFMA.FTZ R13, R12, R57, -R13 ;  /* 0x000000390c0d7223 */ /* 0x000fe4000001080d */
[----:B------:R-:W-:Y:S02]  /*9d80*/  FFMA.FTZ R15, R14, R15, -R55 ;  /* 0x0000000f0e0f7223 */ /* 0x000fe40000010837 */
[----:B------:R-:W-:Y:S01]  /*9d90*/  FFMA.FTZ R9, R12, R9, R56 ;  /* 0x000000090c097223 */ /* 0x000fe20000010038 */
[----:B------:R-:W-:Y:S01]  /*9da0*/  F2FP.BF16.PACK_AB R12, R49, R50 ;  /* 0x00000032310c723e */ /* 0x000fe200000010ff */
[----:B------:R-:W-:Y:S01]  /*9db0*/  FFMA.FTZ R54, R14, R53, R54 ;  /* 0x000000350e367223 */ /* 0x000fe20000010036 */
[----:B------:R-:W-:-:S02]  /*9dc0*/  F2FP.BF16.PACK_AB R14, R51, R52 ;  /* 0x00000034330e723e */ /* 0x000fc400000010ff */
[----:B------:R-:W-:Y:S02]  /*9dd0*/  F2FP.BF16.PACK_AB R13, R13, R48 ;  /* 0x000000300d0d723e */ /* 0x000fe400000010ff */
[----:B------:R-:W-:Y:S02]  /*9de0*/  F2FP.BF16.PACK_AB R15, R15, R44 ;  /* 0x0000002c0f0f723e */ /* 0x000fe400000010ff */
[----:B------:R-:W-:Y:S02]  /*9df0*/  F2FP.BF16.PACK_AB R9, R9, R46 ;  /* 0x0000002e0909723e */ /* 0x000fe400000010ff */
[----:B------:R-:W-:Y:S01]  /*9e00*/  F2FP.BF16.PACK_AB R11, R54, R11 ;  /* 0x0000000b360b723e */ /* 0x000fe200000010ff */
[----:B------:R1:W-:Y:S04]  /*9e10*/  STS.128 [R23+0x10080], R12 ;  /* 0x0100800c17007388 */ /* 0x0003e80000000c00 */
[----:B------:R1:W-:Y:S02]  /*9e20*/  STS.128 [R42+0x10080], R8 ;  /* 0x010080082a007388 */ /* 0x0003e40000000c00 */
.L_x_129:
[----:B------:R-:W-:Y:S05]  /*9e30*/  BSYNC B0 ;  /* 0x0000000000007941 */ /* 0x000fea0003800000 */
.L_x_128:
[----:B------:R-:W-:-:S13]  /*9e40*/  ISETP.GE.AND P0, PT, R17, c[0x0][0x27c], PT ;  /* 0x00009f0011007a0c */ /* 0x000fda0003f06270 */
[----:B------:R-:W-:Y:S05]  /*9e50*/  @P0 BRA `(.L_x_127) ;  /* 0x0000061000000947 */ /* 0x000fea0003800000 */
[----:B-1----:R-:W-:Y:S01]  /*9e60*/  SHF.R.S32.HI R12, RZ, 0x1f, R17 ;  /* 0x0000001fff0c7819 */ /* 0x002fe20000011411 */
[----:B------:R-:W-:Y:S01]  /*9e70*/  IMAD.MOV.U32 R9, RZ, RZ, c[0x0][0x27c] ;  /* 0x00009f00ff097624 */ /* 0x000fe200078e00ff */
[----:B------:R-:W-:Y:S01]  /*9e80*/  SHF.L.U32 R46, R31, 0x10, RZ ;  /* 0x000000101f2e7819 */ /* 0x000fe200000006ff */
[----:B------:R-:W-:Y:S01]  /*9e90*/  IMAD.U32 R48, R27, 0x10000, RZ ;  /* 0x000100001b307824 */ /* 0x000fe200078e00ff */
[-C--:B------:R-:W-:Y:S01]  /*9ea0*/  LEA.HI R10, R12, R17.reuse, RZ, 0x3 ;  /* 0x000000110c0a7211 */ /* 0x080fe200078f18ff */
[----:B------:R-:W-:Y:S01]  /*9eb0*/  IMAD.U32 R56, R24, 0x10000, RZ ;  /* 0x0001000018387824 */ /* 0x000fe200078e00ff */
[----:B------:R-:W-:Y:S02]  /*9ec0*/  LEA.HI R12, R12, R17, RZ, 0x6 ;  /* 0x000000110c0c7211 */ /* 0x000fe400078f30ff */
[--C-:B------:R-:W-:Y:S02]  /*9ed0*/  SHF.R.S32.HI R8, RZ, 0x3, R10.reuse ;  /* 0x00000003ff087819 */ /* 0x100fe4000001140a */
[----:B------:R-:W-:Y:S01]  /*9ee0*/  LOP3.LUT R10, R43, 0x38, R10, 0xf8, !PT ;  /* 0x000000382b0a7812 */ /* 0x000fe200078ef80a */
[----:B------:R-:W-:Y:S01]  /*9ef0*/  IMAD.SHL.U32 R12, R12, 0x80, RZ ;  /* 0x000000800c0c7824 */ /* 0x000fe200078e00ff */
[----:B------:R-:W-:-:S02]  /*9f00*/  LEA.HI R9, R9, R8, RZ, 0x1d ;  /* 0x0000000809097211 */ /* 0x000fc400078fe8ff */
[----:B------:R-:W-:Y:S02]  /*9f10*/  LOP3.LUT R11, R10, R41, RZ, 0x3c, !PT ;  /* 0x000000290a0b7212 */ /* 0x000fe400078e3cff */
[----:B------:R-:W-:Y:S02]  /*9f20*/  SHF.R.S32.HI R8, RZ, 0x1f, R9 ;  /* 0x0000001fff087819 */ /* 0x000fe40000011409 */
[----:B------:R-:W-:Y:S02]  /*9f30*/  SHF.L.U32 R10, R9, 0x3, RZ ;  /* 0x00000003090a7819 */ /* 0x000fe400000006ff */
[----:B------:R-:W-:Y:S02]  /*9f40*/  LEA.HI R8, R8, R9, RZ, 0x3 ;  /* 0x0000000908087211 */ /* 0x000fe400078f18ff */
[----:B------:R-:W-:Y:S02]  /*9f50*/  LOP3.LUT R10, R43, 0x38, R10, 0xf8, !PT ;  /* 0x000000382b0a7812 */ /* 0x000fe400078ef80a */
[----:B------:R-:W-:Y:S01]  /*9f60*/  LOP3.LUT R12, R12, 0x7fffe000, RZ, 0xc0, !PT ;  /* 0x7fffe0000c0c7812 */ /* 0x000fe200078ec0ff */
[----:B------:R-:W-:Y:S01]  /*9f70*/  IMAD.SHL.U32 R8, R8, 0x400, RZ ;  /* 0x0000040008087824 */ /* 0x000fe200078e00ff */
[----:B------:R-:W-:-:S02]  /*9f80*/  LOP3.LUT R41, R10, R41, RZ, 0x3c, !PT ;  /* 0x000000290a297212 */ /* 0x000fc400078e3cff */
[--C-:B------:R-:W-:Y:S02]  /*9f90*/  IADD3 R11, R11, R12, R40.reuse ;  /* 0x0000000c0b0b7210 */ /* 0x100fe40007ffe028 */
[----:B------:R-:W-:Y:S02]  /*9fa0*/  LOP3.LUT R8, R8, 0x7fffe000, RZ, 0xc0, !PT ;  /* 0x7fffe00008087812 */ /* 0x000fe400078ec0ff */
[----:B------:R-:W-:Y:S01]  /*9fb0*/  LOP3.LUT R47, R31, 0xffff0000, RZ, 0xc0, !PT ;  /* 0xffff00001f2f7812 */ /* 0x000fe200078ec0ff */
[----:B------:R-:W-:Y:S01]  /*9fc0*/  IMAD.SHL.U32 R23, R11, 0x2, RZ ;  /* 0x000000020b177824 */ /* 0x000fe200078e00ff */
[----:B------:R-:W-:Y:S02]  /*9fd0*/  IADD3 R40, R41, R8, R40 ;  /* 0x0000000829287210 */ /* 0x000fe40007ffe028 */
[----:B------:R-:W-:Y:S02]  /*9fe0*/  SHF.L.U32 R58, R28, 0x10, RZ ;  /* 0x000000101c3a7819 */ /* 0x000fe400000006ff */
[----:B------:R-:W-:Y:S01]  /*9ff0*/  SHF.L.U32 R40, R40, 0x1, RZ ;  /* 0x0000000128287819 */ /* 0x000fe200000006ff */
[----:B------:R-:W1:Y:S01]  /*a000*/  LDS.128 R12, [R23+0x10080] ;  /* 0x01008000170c7984 */ /* 0x000e620000000c00 */
[----:B------:R-:W-:-:S03]  /*a010*/  LOP3.LUT R55, R30, 0xffff0000, RZ, 0xc0, !PT ;  /* 0xffff00001e377812 */ /* 0x000fc600078ec0ff */
[----:B------:R-:W2:Y:S01]  /*a020*/  LDS.128 R8, [R40+0x10080] ;  /* 0x0100800028087984 */ /* 0x000ea20000000c00 */
[C---:B-1----:R-:W-:Y:S01]  /*a030*/  IMAD.U32 R41, R12.reuse, 0x10000, RZ ;  /* 0x000100000c297824 */ /* 0x042fe200078e00ff */
[----:B------:R-:W-:Y:S01]  /*a040*/  LOP3.LUT R45, R12, 0xffff0000, RZ, 0xc0, !PT ;  /* 0xffff00000c2d7812 */ /* 0x000fe200078ec0ff */
[C---:B------:R-:W-:Y:S01]  /*a050*/  IMAD.U32 R44, R13.reuse, 0x10000, RZ ;  /* 0x000100000d2c7824 */ /* 0x040fe200078e00ff */
[----:B------:R-:W-:Y:S01]  /*a060*/  LOP3.LUT R12, R13, 0xffff0000, RZ, 0xc0, !PT ;  /* 0xffff00000d0c7812 */ /* 0x000fe200078ec0ff */
[----:B--2---:R-:W-:Y:S01]  /*a070*/  IMAD.U32 R53, R8, 0x10000, RZ ;  /* 0x0001000008357824 */ /* 0x004fe200078e00ff */
[C---:B------:R-:W-:Y:S01]  /*a080*/  SHF.L.U32 R43, R14.reuse, 0x10, RZ ;  /* 0x000000100e2b7819 */ /* 0x040fe200000006ff */
[----:B------:R-:W-:Y:S01]  /*a090*/  IMAD.U32 R13, R15, 0x10000, RZ ;  /* 0x000100000f0d7824 */ /* 0x000fe200078e00ff */
[----:B------:R-:W-:Y:S01]  /*a0a0*/  LOP3.LUT R42, R14, 0xffff0000, RZ, 0xc0, !PT ;  /* 0xffff00000e2a7812 */ /* 0x000fe200078ec0ff */
[----:B------:R-:W-:Y:S01]  /*a0b0*/  FMUL.FTZ R50, R53, R48 ;  /* 0x0000003035327220 */ /* 0x000fe20000410000 */
[----:B------:R-:W-:Y:S01]  /*a0c0*/  LOP3.LUT R14, R15, 0xffff0000, RZ, 0xc0, !PT ;  /* 0xffff00000f0e7812 */ /* 0x000fe200078ec0ff */
[-C--:B------:R-:W-:Y:S01]  /*a0d0*/  FMUL.FTZ R53, R53, R46.reuse ;  /* 0x0000002e35357220 */ /* 0x080fe20000410000 */
[----:B------:R-:W-:Y:S01]  /*a0e0*/  SHF.L.U32 R15, R9, 0x10, RZ ;  /* 0x00000010090f7819 */ /* 0x000fe200000006ff */
[----:B------:R-:W-:Y:S01]  /*a0f0*/  FFMA.FTZ R50, R41, R46, -R50 ;  /* 0x0000002e29327223 */ /* 0x000fe20000010832 */
[----:B------:R-:W-:Y:S01]  /*a100*/  LOP3.LUT R52, R9, 0xffff0000, RZ, 0xc0, !PT ;  /* 0xffff000009347812 */ /* 0x000fe200078ec0ff */
[----:B------:R-:W-:Y:S01]  /*a110*/  IMAD.U32 R49, R10, 0x10000, RZ ;  /* 0x000100000a317824 */ /* 0x000fe200078e00ff */
[----:B------:R-:W-:Y:S01]  /*a120*/  SHF.L.U32 R9, R11, 0x10, RZ ;  /* 0x000000100b097819 */ /* 0x000fe200000006ff */
[----:B------:R-:W-:Y:S01]  /*a130*/  FFMA.FTZ R41, R41, R48, R53 ;  /* 0x0000003029297223 */ /* 0x000fe20000010035 */
[----:B------:R-:W-:Y:S01]  /*a140*/  LOP3.LUT R54, R11, 0xffff0000, RZ, 0xc0, !PT ;  /* 0xffff00000b367812 */ /* 0x000fe200078ec0ff */
[----:B------:R-:W-:Y:S01]  /*a150*/  IMAD.U32 R46, R25, 0x10000, RZ ;  /* 0x00010000192e7824 */ /* 0x000fe200078e00ff */
[----:B------:R-:W-:-:S02]  /*a160*/  LOP3.LUT R8, R8, 0xffff0000, RZ, 0xc0, !PT ;  /* 0xffff000008087812 */ /* 0x000fc400078ec0ff */
[----:B------:R-:W-:Y:S01]  /*a170*/  LOP3.LUT R11, R27, 0xffff0000, RZ, 0xc0, !PT ;  /* 0xffff00001b0b7812 */ /* 0x000fe200078ec0ff */
[----:B------:R-:W-:Y:S01]  /*a180*/  FMUL.FTZ R53, R49, R46 ;  /* 0x0000002e31357220 */ /* 0x000fe20000410000 */
[----:B------:R-:W-:Y:S02]  /*a190*/  LOP3.LUT R51, R10, 0xffff0000, RZ, 0xc0, !PT ;  /* 0xffff00000a337812 */ /* 0x000fe400078ec0ff */
[----:B------:R-:W-:Y:S01]  /*a1a0*/  SHF.L.U32 R48, R29, 0x10, RZ ;  /* 0x000000101d307819 */ /* 0x000fe200000006ff */
[C---:B------:R-:W-:Y:S02]  /*a1b0*/  FMUL.FTZ R10, R8.reuse, R11 ;  /* 0x0000000b080a7220 */ /* 0x040fe40000410000 */
[-C--:B------:R-:W-:Y:S02]  /*a1c0*/  FMUL.FTZ R8, R8, R47.reuse ;  /* 0x0000002f08087220 */ /* 0x080fe40000410000 */
[----:B------:R-:W-:Y:S01]  /*a1d0*/  FFMA.FTZ R47, R45, R47, -R10 ;  /* 0x0000002f2d2f7223 */ /* 0x000fe2000001080a */
[----:B------:R-:W-:Y:S01]  /*a1e0*/  LOP3.LUT R10, R25, 0xffff0000, RZ, 0xc0, !PT ;  /* 0xffff0000190a7812 */ /* 0x000fe200078ec0ff */
[----:B------:R-:W-:-:S02]  /*a1f0*/  FMUL.FTZ R49, R49, R48 ;  /* 0x0000003031317220 */ /* 0x000fc40000410000 */
[----:B------:R-:W-:Y:S01]  /*a200*/  FFMA.FTZ R8, R45, R11, R8 ;  /* 0x0000000b2d087223 */ /* 0x000fe20000010008 */
[----:B------:R-:W-:Y:S01]  /*a210*/  LOP3.LUT R45, R29, 0xffff0000, RZ, 0xc0, !PT ;  /* 0xffff00001d2d7812 */ /* 0x000fe200078ec0ff */
[C---:B------:R-:W-:Y:S01]  /*a220*/  FFMA.FTZ R48, R43.reuse, R48, -R53 ;  /* 0x000000302b307223 */ /* 0x040fe20000010835 */
[----:B------:R-:W-:Y:S01]  /*a230*/  SHF.L.U32 R11, R26, 0x10, RZ ;  /* 0x000000101a0b7819 */ /* 0x000fe200000006ff */
[----:B------:R-:W-:Y:S01]  /*a240*/  FFMA.FTZ R43, R43, R46, R49 ;  /* 0x0000002e2b2b7223 */ /* 0x000fe20000010031 */
[----:B------:R-:W-:Y:S01]  /*a250*/  F2FP.BF16.PACK_AB R8, R8, R41 ;  /* 0x000000290808723e */ /* 0x000fe200000010ff */
[C---:B------:R-:W-:Y:S02]  /*a260*/  FMUL.FTZ R49, R51.reuse, R10 ;  /* 0x0000000a33317220 */ /* 0x040fe40000410000 */
[----:B------:R-:W-:Y:S02]  /*a270*/  IMAD.U32 R46, R30, 0x10000, RZ ;  /* 0x000100001e2e7824 */ /* 0x000fe400078e00ff */
[----:B------:R-:W-:-:S02]  /*a280*/  FMUL.FTZ R51, R51, R45 ;  /* 0x0000002d33337220 */ /* 0x000fc40000410000 */
[----:B------:R-:W-:Y:S02]  /*a290*/  FFMA.FTZ R45, R42, R45, -R49 ;  /* 0x0000002d2a2d7223 */ /* 0x000fe40000010831 */
[CC--:B------:R-:W-:Y:S02]  /*a2a0*/  FMUL.FTZ R49, R15.reuse, R11.reuse ;  /* 0x0000000b0f317220 */ /* 0x0c0fe40000410000 */
[-C--:B------:R-:W-:Y:S02]  /*a2b0*/  FMUL.FTZ R15, R15, R46.reuse ;  /* 0x0000002e0f0f7220 */ /* 0x080fe40000410000 */
[----:B------:R-:W-:Y:S01]  /*a2c0*/  FFMA.FTZ R46, R44, R46, -R49 ;  /* 0x0000002e2c2e7223 */ /* 0x000fe20000010831 */
[----:B------:R-:W-:Y:S01]  /*a2d0*/  LOP3.LUT R49, R24, 0xffff0000, RZ, 0xc0, !PT ;  /* 0xffff000018317812 */ /* 0x000fe200078ec0ff */
[----:B------:R-:W-:Y:S02]  /*a2e0*/  FFMA.FTZ R10, R42, R10, R51 ;  /* 0x0000000a2a0a7223 */ /* 0x000fe40000010033 */
[----:B------:R-:W-:Y:S01]  /*a2f0*/  FFMA.FTZ R44, R44, R11, R15 ;  /* 0x0000000b2c2c7223 */ /* 0x000fe2000001000f */
[----:B------:R-:W-:Y:S01]  /*a300*/  LOP3.LUT R15, R28, 0xffff0000, RZ, 0xc0, !PT ;  /* 0xffff00001c0f7812 */ /* 0x000fe200078ec0ff */
[C---:B------:R-:W-:Y:S01]  /*a310*/  FMUL.FTZ R42, R9.reuse, R56 ;  /* 0x00000038092a7220 */ /* 0x040fe20000410000 */
[----:B------:R-:W-:Y:S01]  /*a320*/  F2FP.BF16.PACK_AB R10, R10, R43 ;  /* 0x0000002b0a0a723e */ /* 0x000fe200000010ff */
[-C--:B------:R-:W-:Y:S01]  /*a330*/  FMUL.FTZ R11, R9, R58.reuse ;  /* 0x0000003a090b7220 */ /* 0x080fe20000410000 */
[----:B------:R-:W-:Y:S01]  /*a340*/  LOP3.LUT R9, R26, 0xffff0000, RZ, 0xc0, !PT ;  /* 0xffff00001a097812 */ /* 0x000fe200078ec0ff */
[----:B------:R-:W-:-:S02]  /*a350*/  FFMA.FTZ R42, R13, R58, -R42 ;  /* 0x0000003a0d2a7223 */ /* 0x000fc4000001082a */
[----:B------:R-:W-:Y:S02]  /*a360*/  FFMA.FTZ R11, R13, R56, R11 ;  /* 0x000000380d0b7223 */ /* 0x000fe4000001000b */
[C---:B------:R-:W-:Y:S02]  /*a370*/  FMUL.FTZ R13, R52.reuse, R9 ;  /* 0x00000009340d7220 */ /* 0x040fe40000410000 */
[----:B------:R-:W-:Y:S02]  /*a380*/  FMUL.FTZ R53, R52, R55 ;  /* 0x0000003734357220 */ /* 0x000fe40000410000 */
[C---:B------:R-:W-:Y:S02]  /*a390*/  FMUL.FTZ R52, R54.reuse, R49 ;  /* 0x0000003136347220 */ /* 0x040fe40000410000 */
[----:B------:R-:W-:Y:S02]  /*a3a0*/  FMUL.FTZ R51, R54, R15 ;  /* 0x0000000f36337220 */ /* 0x000fe40000410000 */
[----:B------:R-:W-:-:S02]  /*a3b0*/  FFMA.FTZ R13, R12, R55, -R13 ;  /* 0x000000370c0d7223 */ /* 0x000fc4000001080d */
[----:B------:R-:W-:Y:S02]  /*a3c0*/  FFMA.FTZ R15, R14, R15, -R52 ;  /* 0x0000000f0e0f7223 */ /* 0x000fe40000010834 */
[----:B------:R-:W-:Y:S01]  /*a3d0*/  FFMA.FTZ R9, R12, R9, R53 ;  /* 0x000000090c097223 */ /* 0x000fe20000010035 */
[----:B------:R-:W-:Y:S01]  /*a3e0*/  F2FP.BF16.PACK_AB R12, R47, R50 ;  /* 0x000000322f0c723e */ /* 0x000fe200000010ff */
[----:B------:R-:W-:Y:S01]  /*a3f0*/  FFMA.FTZ R52, R14, R49, R51 ;  /* 0x000000310e347223 */ /* 0x000fe20000010033 */
[----:B------:R-:W-:Y:S02]  /*a400*/  F2FP.BF16.PACK_AB R14, R45, R48 ;  /* 0x000000302d0e723e */ /* 0x000fe400000010ff */
[----:B------:R-:W-:Y:S02]  /*a410*/  F2FP.BF16.PACK_AB R13, R13, R46 ;  /* 0x0000002e0d0d723e */ /* 0x000fe400000010ff */
[----:B------:R-:W-:Y:S02]  /*a420*/  F2FP.BF16.PACK_AB R15, R15, R42 ;  /* 0x0000002a0f0f723e */ /* 0x000fe400000010ff */
[----:B------:R-:W-:-:S02]  /*a430*/  F2FP.BF16.PACK_AB R9, R9, R44 ;  /* 0x0000002c0909723e */ /* 0x000fc400000010ff */
[----:B------:R-:W-:Y:S01]  /*a440*/  F2FP.BF16.PACK_AB R11, R52, R11 ;  /* 0x0000000b340b723e */ /* 0x000fe200000010ff */
[----:B------:R1:W-:Y:S04]  /*a450*/  STS.128 [R23+0x10080], R12 ;  /* 0x0100800c17007388 */ /* 0x0003e80000000c00 */
[----:B------:R1:W-:Y:S02]  /*a460*/  STS.128 [R40+0x10080], R8 ;  /* 0x0100800828007388 */ /* 0x0003e40000000c00 */
.L_x_127:
[----:B------:R-:W-:Y:S05]  /*a470*/  BSYNC B1 ;  /* 0x0000000000017941 */ /* 0x000fea0003800000 */
.L_x_126:
[----:B-1----:R-:W-:Y:S01]  /*a480*/  IADD3 R23, R19, 0x20, RZ ;  /* 0x0000002013177810 */ /* 0x002fe20007ffe0ff */
[----:B------:R-:W-:Y:S03]  /*a490*/  BSSY B1, `(.L_x_130) ;  /* 0x00000d2000017945 */ /* 0x000fe60003800000 */
[----:B------:R-:W-:-:S13]  /*a4a0*/  ISETP.GE.AND P0, PT, R23, UR4, PT ;  /* 0x0000000417007c0c */ /* 0x000fda000bf06270 */
[----:B------:R-:W-:Y:S05]  /*a4b0*/  @P0 BRA `(.L_x_131) ;  /* 0x00000cf000000947 */ /* 0x000fea0003800000 */
[----:B------:R-:W-:Y:S01]  /*a4c0*/  ISETP.GE.AND P0, PT, R150, c[0x0][0x27c], PT ;  /* 0x00009f0096007a0c */ /* 0x000fe20003f06270 */
[----:B------:R-:W-:-:S12]  /*a4d0*/  BSSY B0, `(.L_x_132) ;  /* 0x0000063000007945 */ /* 0x000fd80003800000 */
[----:B------:R-:W-:Y:S05]  /*a4e0*/  @P0 BRA `(.L_x_133) ;  /* 0x0000061000000947 */ /* 0x000fea0003800000 */
[----:B------:R-:W-:Y:S01]  /*a4f0*/  IMAD.MOV.U32 R9, RZ, RZ, c[0x0][0x27c] ;  /* 0x00009f00ff097624 */ /* 0x000fe200078e00ff */
[----:B------:R-:W-:Y:S01]  /*a500*/  SHF.R.S32.HI R8, RZ, 0x1f, R23 ;  /* 0x0000001fff087819 */ /* 0x000fe20000011417 */
[----:B------:R-:W-:Y:S01]  /*a510*/  IMAD.SHL.U32 R15, R23, 0x40, RZ ;  /* 0x00000040170f7824 */ /* 0x000fe200078e00ff */
[----:B------:R-:W-:Y:S01]  /*a520*/  SHF.L.U32 R58, R36, 0x10, RZ ;  /* 0x00000010243a7819 */ /* 0x000fe200000006ff */
[----:B------:R-:W-:Y:S01]  /*a530*/  IMAD.U32 R48, R33, 0x10000, RZ ;  /* 0x0001000021307824 */ /* 0x000fe200078e00ff */
[----:B------:R-:W-:Y:S01]  /*a540*/  LEA.HI R12, R9, R2, RZ, 0x1d ;  /* 0x00000002090c7211 */ /* 0x000fe200078fe8ff */
[----:B------:R-:W-:Y:S01]  /*a550*/  IMAD.U32 R50, R37, 0x10000, RZ ;  /* 0x0001000025327824 */ /* 0x000fe200078e00ff */
[----:B------:R-:W-:Y:S01]  /*a560*/  LEA.HI R8, R8, R23, RZ, 0x3 ;  /* 0x0000001708087211 */ /* 0x000fe200078f18ff */
[----:B------:R-:W-:Y:S01]  /*a570*/  IMAD.U32 R56, R35, 0x10000, RZ ;  /* 0x0001000023387824 */ /* 0x000fe200078e00ff */
[----:B------:R-:W-:Y:S01]  /*a580*/  SHF.R.S32.HI R9, RZ, 0x1f, R12 ;  /* 0x0000001fff097819 */ /* 0x000fe2000001140c */
[----:B------:R-:W-:Y:S01]  /*a590*/  IMAD.SHL.U32 R10, R12, 0x8, RZ ;  /* 0x000000080c0a7824 */ /* 0x000fe200078e00ff */
[----:B------:R-:W-:-:S02]  /*a5a0*/  LOP3.LUT R15, R15, 0x1c0, RZ, 0xc0, !PT ;  /* 0x000001c00f0f7812 */ /* 0x000fc400078ec0ff */
[----:B------:R-:W-:Y:S02]  /*a5b0*/  LEA.HI R9, R9, R12, RZ, 0x3 ;  /* 0x0000000c09097211 */ /* 0x000fe400078f18ff */
[----:B------:R-:W-:Y:S02]  /*a5c0*/  SHF.L.U32 R8, R8, 0x6, RZ ;  /* 0x0000000608087819 */ /* 0x000fe400000006ff */
[----:B------:R-:W-:Y:S01]  /*a5d0*/  LOP3.LUT R13, R15, 0x38, R150, 0xf8, !PT ;  /* 0x000000380f0d7812 */ /* 0x000fe200078ef896 */
[----:B------:R-:W-:Y:S01]  /*a5e0*/  IMAD.SHL.U32 R9, R9, 0x400, RZ ;  /* 0x0000040009097824 */ /* 0x000fe200078e00ff */
[----:B------:R-:W-:Y:S02]  /*a5f0*/  SHF.R.U32.HI R11, RZ, 0x3, R15 ;  /* 0x00000003ff0b7819 */ /* 0x000fe4000001160f */
[----:B------:R-:W-:Y:S02]  /*a600*/  LOP3.LUT R8, R8, 0xfffffe00, RZ, 0xc0, !PT ;  /* 0xfffffe0008087812 */ /* 0x000fe400078ec0ff */
[----:B------:R-:W-:-:S02]  /*a610*/  LOP3.LUT R10, R15, 0x38, R10, 0xf8, !PT ;  /* 0x000000380f0a7812 */ /* 0x000fc400078ef80a */
[----:B------:R-:W-:Y:S02]  /*a620*/  LOP3.LUT R13, R8, R13, R11, 0xf6, !PT ;  /* 0x0000000d080d7212 */ /* 0x000fe400078ef60b */
[----:B------:R-:W-:Y:S02]  /*a630*/  LOP3.LUT R11, R10, R11, RZ, 0x3c, !PT ;  /* 0x0000000b0a0b7212 */ /* 0x000fe400078e3cff */
[----:B------:R-:W-:Y:S02]  /*a640*/  LOP3.LUT R9, R9, 0x7fffe000, RZ, 0xc0, !PT ;  /* 0x7fffe00009097812 */ /* 0x000fe400078ec0ff */
[----:B------:R-:W-:Y:S02]  /*a650*/  SHF.L.U32 R41, R13, 0x1, RZ ;  /* 0x000000010d297819 */ /* 0x000fe400000006ff */
[----:B------:R-:W-:-:S03]  /*a660*/  IADD3 R40, R11, R9, R8 ;  /* 0x000000090b287210 */ /* 0x000fc60007ffe008 */
[----:B------:R-:W1:Y:S02]  /*a670*/  LDS.128 R12, [R41+0x10080] ;  /* 0x01008000290c7984 */ /* 0x000e640000000c00 */
[----:B------:R-:W-:-:S05]  /*a680*/  IMAD.SHL.U32 R40, R40, 0x2, RZ ;  /* 0x0000000228287824 */ /* 0x000fca00078e00ff */
[----:B------:R-:W2:Y:S01]  /*a690*/  LDS.128 R8, [R40+0x10080] ;  /* 0x0100800028087984 */ /* 0x000ea20000000c00 */
[----:B-1----:R-:W-:Y:S01]  /*a6a0*/  IMAD.U32 R47, R14, 0x10000, RZ ;  /* 0x000100000e2f7824 */ /* 0x002fe200078e00ff */
[C---:B------:R-:W-:Y:S01]  /*a6b0*/  LOP3.LUT R42, R12.reuse, 0xffff0000, RZ, 0xc0, !PT ;  /* 0xffff00000c2a7812 */ /* 0x040fe200078ec0ff */
[----:B------:R-:W-:Y:S01]  /*a6c0*/  IMAD.U32 R43, R12, 0x10000, RZ ;  /* 0x000100000c2b7824 */ /* 0x000fe200078e00ff */
[C---:B------:R-:W-:Y:S02]  /*a6d0*/  SHF.L.U32 R44, R13.reuse, 0x10, RZ ;  /* 0x000000100d2c7819 */ /* 0x040fe400000006ff */
[----:B------:R-:W-:Y:S02]  /*a6e0*/  LOP3.LUT R12, R13, 0xffff0000, RZ, 0xc0, !PT ;  /* 0xffff00000d0c7812 */ /* 0x000fe400078ec0ff */
[C---:B--2---:R-:W-:Y:S02]  /*a6f0*/  SHF.L.U32 R53, R10.reuse, 0x10, RZ ;  /* 0x000000100a357819 */ /* 0x044fe400000006ff */
[----:B------:R-:W-:-:S02]  /*a700*/  LOP3.LUT R49, R10, 0xffff0000, RZ, 0xc0, !PT ;  /* 0xffff00000a317812 */ /* 0x000fc400078ec0ff */
[----:B------:R-:W-:Y:S01]  /*a710*/  LOP3.LUT R45, R14, 0xffff0000, RZ, 0xc0, !PT ;  /* 0xffff00000e2d7812 */ /* 0x000fe200078ec0ff */
[-C--:B------:R-:W-:Y:S01]  /*a720*/  FMUL.FTZ R51, R48, R53.reuse ;  /* 0x0000003530337220 */ /* 0x080fe20000410000 */
[----:B------:R-:W-:Y:S01]  /*a730*/  LOP3.LUT R10, R33, 0xffff0000, RZ, 0xc0, !PT ;  /* 0xffff0000210a7812 */ /* 0x000fe200078ec0ff */
[C---:B------:R-:W-:Y:S01]  /*a740*/  FMUL.FTZ R53, R50.reuse, R53 ;  /* 0x0000003532357220 */ /* 0x040fe20000410000 */
[C---:B------:R-:W-:Y:S01]  /*a750*/  SHF.L.U32 R13, R15.reuse, 0x10, RZ ;  /* 0x000000100f0d7819 */ /* 0x040fe200000006ff */
[-C--:B------:R-:W-:Y:S01]  /*a760*/  FFMA.FTZ R51, R50, R47.reuse, -R51 ;  /* 0x0000002f32337223 */ /* 0x080fe20000010833 */
[----:B------:R-:W-:Y:S01]  /*a770*/  LOP3.LUT R14, R15, 0xffff0000, RZ, 0xc0, !PT ;  /* 0xffff00000f0e7812 */ /* 0x000fe200078ec0ff */
[C---:B------:R-:W-:Y:S01]  /*a780*/  IMAD.U32 R15, R8.reuse, 0x10000, RZ ;  /* 0x00010000080f7824 */ /* 0x040fe200078e00ff */
[----:B------:R-:W-:Y:S01]  /*a790*/  LOP3.LUT R46, R8, 0xffff0000, RZ, 0xc0, !PT ;  /* 0xffff0000082e7812 */ /* 0x000fe200078ec0ff */
[----:B------:R-:W-:Y:S01]  /*a7a0*/  FFMA.FTZ R47, R48, R47, R53 ;  /* 0x0000002f302f7223 */ /* 0x000fe20000010035 */
[----:B------:R-:W-:-:S02]  /*a7b0*/  SHF.L.U32 R8, R9, 0x10, RZ ;  /* 0x0000001009087819 */ /* 0x000fc400000006ff */
[----:B------:R-:W-:Y:S02]  /*a7c0*/  LOP3.LUT R54, R9, 0xffff0000, RZ, 0xc0, !PT ;  /* 0xffff000009367812 */ /* 0x000fe400078ec0ff */
[----:B------:R-:W-:Y:S02]  /*a7d0*/  LOP3.LUT R50, R37, 0xffff0000, RZ, 0xc0, !PT ;  /* 0xffff000025327812 */ /* 0x000fe400078ec0ff */
[C---:B------:R-:W-:Y:S02]  /*a7e0*/  SHF.L.U32 R9, R11.reuse, 0x10, RZ ;  /* 0x000000100b097819 */ /* 0x040fe400000006ff */
[----:B------:R-:W-:Y:S01]  /*a7f0*/  LOP3.LUT R52, R11, 0xffff0000, RZ, 0xc0, !PT ;  /* 0xffff00000b347812 */ /* 0x000fe200078ec0ff */
[-C--:B------:R-:W-:Y:S01]  /*a800*/  FMUL.FTZ R11, R10, R49.reuse ;  /* 0x000000310a0b7220 */ /* 0x080fe20000410000 */
[----:B------:R-:W-:Y:S01]  /*a810*/  SHF.L.U32 R48, R39, 0x10, RZ ;  /* 0x0000001027307819 */ /* 0x000fe200000006ff */
[C---:B------:R-:W-:Y:S01]  /*a820*/  FMUL.FTZ R49, R50.reuse, R49 ;  /* 0x0000003132317220 */ /* 0x040fe20000410000 */
[----:B------:R-:W-:Y:S01]  /*a830*/  LOP3.LUT R53, R35, 0xffff0000, RZ, 0xc0, !PT ;  /* 0xffff000023357812 */ /* 0x000fe200078ec0ff */
[----:B------:R-:W-:-:S02]  /*a840*/  FFMA.FTZ R50, R50, R45, -R11 ;  /* 0x0000002d32327223 */ /* 0x000fc4000001080b */
[-C--:B------:R-:W-:Y:S02]  /*a850*/  FMUL.FTZ R11, R56, R15.reuse ;  /* 0x0000000f380b7220 */ /* 0x080fe40000410000 */
[----:B------:R-:W-:Y:S02]  /*a860*/  FMUL.FTZ R15, R48, R15 ;  /* 0x0000000f300f7220 */ /* 0x000fe40000410000 */
[----:B------:R-:W-:Y:S01]  /*a870*/  FFMA.FTZ R10, R10, R45, R49 ;  /* 0x0000002d0a0a7223 */ /* 0x000fe20000010031 */
[----:B------:R-:W-:Y:S01]  /*a880*/  LOP3.LUT R45, R39, 0xffff0000, RZ, 0xc0, !PT ;  /* 0xffff0000272d7812 */ /* 0x000fe200078ec0ff */
[-C--:B------:R-:W-:Y:S01]  /*a890*/  FFMA.FTZ R48, R48, R43.reuse, -R11 ;  /* 0x0000002b30307223 */ /* 0x080fe2000001080b */
[----:B------:R-:W-:Y:S01]  /*a8a0*/  SHF.L.U32 R11, R34, 0x10, RZ ;  /* 0x00000010220b7819 */ /* 0x000fe200000006ff */
[----:B------:R-:W-:Y:S01]  /*a8b0*/  FFMA.FTZ R43, R56, R43, R15 ;  /* 0x0000002b382b7223 */ /* 0x000fe2000001000f */
[----:B------:R-:W-:Y:S01]  /*a8c0*/  F2FP.BF16.PACK_AB R10, R10, R47 ;  /* 0x0000002f0a0a723e */ /* 0x000fe200000010ff */
[----:B------:R-:W-:-:S02]  /*a8d0*/  FMUL.FTZ R49, R53, R46 ;  /* 0x0000002e35317220 */ /* 0x000fc40000410000 */
[----:B------:R-:W-:Y:S02]  /*a8e0*/  IMAD.U32 R15, R38, 0x10000, RZ ;  /* 0x00010000260f7824 */ /* 0x000fe400078e00ff */
[C---:B------:R-:W-:Y:S02]  /*a8f0*/  FMUL.FTZ R55, R45.reuse, R46 ;  /* 0x0000002e2d377220 */ /* 0x040fe40000410000 */
[----:B------:R-:W-:Y:S02]  /*a900*/  FFMA.FTZ R45, R45, R42, -R49 ;  /* 0x0000002a2d2d7223 */ /* 0x000fe40000010831 */
[-C--:B------:R-:W-:Y:S02]  /*a910*/  FMUL.FTZ R46, R11, R8.reuse ;  /* 0x000000080b2e7220 */ /* 0x080fe40000410000 */
[----:B------:R-:W-:Y:S02]  /*a920*/  FMUL.FTZ R49, R15, R8 ;  /* 0x000000080f317220 */ /* 0x000fe40000410000 */
[----:B------:R-:W-:-:S02]  /*a930*/  IMAD.U32 R56, R32, 0x10000, RZ ;  /* 0x0001000020387824 */ /* 0x000fc400078e00ff */
[----:B------:R-:W-:Y:S01]  /*a940*/  FFMA.FTZ R46, R15, R44, -R46 ;  /* 0x0000002c0f2e7223 */ /* 0x000fe2000001082e */
[----:B------:R-:W-:Y:S01]  /*a950*/  LOP3.LUT R15, R36, 0xffff0000, RZ, 0xc0, !PT ;  /* 0xffff0000240f7812 */ /* 0x000fe200078ec0ff */
[----:B------:R-:W-:Y:S01]  /*a960*/  FFMA.FTZ R8, R53, R42, R55 ;  /* 0x0000002a35087223 */ /* 0x000fe20000010037 */
[----:B------:R-:W-:Y:S01]  /*a970*/  LOP3.LUT R55, R38, 0xffff0000, RZ, 0xc0, !PT ;  /* 0xffff000026377812 */ /* 0x000fe200078ec0ff */
[----:B------:R-:W-:Y:S01]  /*a980*/  FFMA.FTZ R44, R11, R44, R49 ;  /* 0x0000002c0b2c7223 */ /* 0x000fe20000010031 */
[----:B------:R-:W-:Y:S01]  /*a990*/  LOP3.LUT R49, R32, 0xffff0000, RZ, 0xc0, !PT ;  /* 0xffff000020317812 */ /* 0x000fe200078ec0ff */
[----:B------:R-:W-:Y:S01]  /*a9a0*/  FMUL.FTZ R42, R56, R9 ;  /* 0x00000009382a7220 */ /* 0x000fe20000410000 */
[----:B------:R-:W-:Y:S01]  /*a9b0*/  F2FP.BF16.PACK_AB R8, R8, R43 ;  /* 0x0000002b0808723e */ /* 0x000fe200000010ff */
[----:B------:R-:W-:Y:S01]  /*a9c0*/  FMUL.FTZ R11, R58, R9 ;  /* 0x000000093a0b7220 */ /* 0x000fe20000410000 */
[----:B------:R-:W-:Y:S01]  /*a9d0*/  LOP3.LUT R9, R34, 0xffff0000, RZ, 0xc0, !PT ;  /* 0xffff000022097812 */ /* 0x000fe200078ec0ff */
[----:B------:R-:W-:-:S02]  /*a9e0*/  FFMA.FTZ R42, R58, R13, -R42 ;  /* 0x0000000d3a2a7223 */ /* 0x000fc4000001082a */
[----:B------:R-:W-:Y:S02]  /*a9f0*/  FFMA.FTZ R11, R56, R13, R11 ;  /* 0x0000000d380b7223 */ /* 0x000fe4000001000b */
[----:B------:R-:W-:Y:S02]  /*aa00*/  FMUL.FTZ R13, R9, R54 ;  /* 0x00000036090d7220 */ /* 0x000fe40000410000 */
[----:B------:R-:W-:Y:S02]  /*aa10*/  FMUL.FTZ R53, R49, R52 ;  /* 0x0000003431357220 */ /* 0x000fe40000410000 */
[----:B------:R-:W-:Y:S02]  /*aa20*/  FMUL.FTZ R54, R55, R54 ;  /* 0x0000003637367220 */ /* 0x000fe40000410000 */
        /* <DEDUP_REMOVED lines=13> */
.L_x_133:
[----:B------:R-:W-:Y:S05]  /*ab00*/  BSYNC B0 ;  /* 0x0000000000007941 */ /* 0x000fea0003800000 */
.L_x_132:
[----:B------:R-:W-:-:S13]  /*ab10*/  ISETP.GE.AND P0, PT, R17, c[0x0][0x27c], PT ;  /* 0x00009f0011007a0c */ /* 0x000fda0003f06270 */
[----:B------:R-:W-:Y:S05]  /*ab20*/  @P0 BRA `(.L_x_131) ;  /* 0x0000068000000947 */ /* 0x000fea0003800000 */
[----:B-1----:R-:W-:Y:S01]  /*ab30*/  SHF.R.S32.HI R12, RZ, 0x1f, R17 ;  /* 0x0000001fff0c7819 */ /* 0x002fe20000011411 */
[----:B------:R-:W-:Y:S01]  /*ab40*/  IMAD.MOV.U32 R13, RZ, RZ, c[0x0][0x27c] ;  /* 0x00009f00ff0d7624 */ /* 0x000fe200078e00ff */
[----:B------:R-:W-:Y:S01]  /*ab50*/  SHF.R.S32.HI R10, RZ, 0x1f, R23 ;  /* 0x0000001fff0a7819 */ /* 0x000fe20000011417 */
[----:B------:R-:W-:Y:S01]  /*ab60*/  IMAD.SHL.U32 R14, R23, 0x40, RZ ;  /* 0x00000040170e7824 */ /* 0x000fe200078e00ff */
[----:B------:R-:W-:Y:S01]  /*ab70*/  LEA.HI R15, R12, R17, RZ, 0x3 ;  /* 0x000000110c0f7211 */ /* 0x000fe200078f18ff */
[----:B------:R-:W-:Y:S01]  /*ab80*/  IMAD.U32 R51, R27, 0x10000, RZ ;  /* 0x000100001b337824 */ /* 0x000fe200078e00ff */
[----:B------:R-:W-:Y:S01]  /*ab90*/  LEA.HI R9, R10, R23, RZ, 0x3 ;  /* 0x000000170a097211 */ /* 0x000fe200078f18ff */
[----:B------:R-:W-:Y:S01]  /*aba0*/  IMAD.U32 R49, R31, 0x10000, RZ ;  /* 0x000100001f317824 */ /* 0x000fe200078e00ff */
[----:B------:R-:W-:Y:S02]  /*abb0*/  SHF.R.S32.HI R8, RZ, 0x3, R15 ;  /* 0x00000003ff087819 */ /* 0x000fe4000001140f */
[----:B------:R-:W-:Y:S01]  /*abc0*/  LOP3.LUT R14, R14, 0x1c0, RZ, 0xc0, !PT ;  /* 0x000001c00e0e7812 */ /* 0x000fe200078ec0ff */
[----:B------:R-:W-:Y:S01]  /*abd0*/  IMAD.SHL.U32 R9, R9, 0x40, RZ ;  /* 0x0000004009097824 */ /* 0x000fe200078e00ff */
[----:B------:R-:W-:-:S02]  /*abe0*/  LEA.HI R13, R13, R8, RZ, 0x1d ;  /* 0x000000080d0d7211 */ /* 0x000fc400078fe8ff */
[----:B------:R-:W-:Y:S02]  /*abf0*/  LEA.HI R12, R12, R17, RZ, 0x6 ;  /* 0x000000110c0c7211 */ /* 0x000fe400078f30ff */
[----:B------:R-:W-:Y:S01]  /*ac00*/  SHF.R.S32.HI R10, RZ, 0x1f, R13 ;  /* 0x0000001fff0a7819 */ /* 0x000fe2000001140d */
[----:B------:R-:W-:Y:S01]  /*ac10*/  IMAD.SHL.U32 R11, R13, 0x8, RZ ;  /* 0x000000080d0b7824 */ /* 0x000fe200078e00ff */
[----:B------:R-:W-:Y:S02]  /*ac20*/  LOP3.LUT R15, R14, 0x38, R15, 0xf8, !PT ;  /* 0x000000380e0f7812 */ /* 0x000fe400078ef80f */
[----:B------:R-:W-:Y:S02]  /*ac30*/  LEA.HI R10, R10, R13, RZ, 0x3 ;  /* 0x0000000d0a0a7211 */ /* 0x000fe400078f18ff */
[----:B------:R-:W-:Y:S02]  /*ac40*/  SHF.R.U32.HI R8, RZ, 0x3, R14 ;  /* 0x00000003ff087819 */ /* 0x000fe4000001160e */
[----:B------:R-:W-:Y:S01]  /*ac50*/  LOP3.LUT R11, R14, 0x38, R11, 0xf8, !PT ;  /* 0x000000380e0b7812 */ /* 0x000fe200078ef80b */
[----:B------:R-:W-:Y:S01]  /*ac60*/  IMAD.SHL.U32 R10, R10, 0x400, RZ ;  /* 0x000004000a0a7824 */ /* 0x000fe200078e00ff */
[----:B------:R-:W-:-:S02]  /*ac70*/  SHF.L.U32 R12, R12, 0x7, RZ ;  /* 0x000000070c0c7819 */ /* 0x000fc400000006ff */
[-C--:B------:R-:W-:Y:S02]  /*ac80*/  LOP3.LUT R15, R15, R8.reuse, RZ, 0x3c, !PT ;  /* 0x000000080f0f7212 */ /* 0x080fe400078e3cff */
[----:B------:R-:W-:Y:S02]  /*ac90*/  LOP3.LUT R9, R9, 0xfffffe00, RZ, 0xc0, !PT ;  /* 0xfffffe0009097812 */ /* 0x000fe400078ec0ff */
[----:B------:R-:W-:Y:S02]  /*aca0*/  LOP3.LUT R8, R11, R8, RZ, 0x3c, !PT ;  /* 0x000000080b087212 */ /* 0x000fe400078e3cff */
[----:B------:R-:W-:Y:S02]  /*acb0*/  LOP3.LUT R10, R10, 0x7fffe000, RZ, 0xc0, !PT ;  /* 0x7fffe0000a0a7812 */ /* 0x000fe400078ec0ff */
[----:B------:R-:W-:Y:S02]  /*acc0*/  LOP3.LUT R12, R12, 0x7fffe000, RZ, 0xc0, !PT ;  /* 0x7fffe0000c0c7812 */ /* 0x000fe400078ec0ff */
[----:B------:R-:W-:-:S02]  /*acd0*/  IADD3 R23, R8, R10, R9 ;  /* 0x0000000a08177210 */ /* 0x000fc40007ffe009 */
[----:B------:R-:W-:Y:S02]  /*ace0*/  IADD3 R12, R15, R12, R9 ;  /* 0x0000000c0f0c7210 */ /* 0x000fe40007ffe009 */
[----:B------:R-:W-:Y:S02]  /*acf0*/  SHF.L.U32 R23, R23, 0x1, RZ ;  /* 0x0000000117177819 */ /* 0x000fe400000006ff */
[----:B------:R-:W-:Y:S01]  /*ad00*/  LOP3.LUT R53, R31, 0xffff0000, RZ, 0xc0, !PT ;  /* 0xffff00001f357812 */ /* 0x000fe200078ec0ff */
[----:B------:R-:W-:Y:S02]  /*ad10*/  IMAD.SHL.U32 R40, R12, 0x2, RZ ;  /* 0x000000020c287824 */ /* 0x000fe400078e00ff */
[----:B------:R-:W1:Y:S04]  /*ad20*/  LDS.128 R8, [R23+0x10080] ;  /* 0x0100800017087984 */ /* 0x000e680000000c00 */
[----:B------:R-:W2:Y:S01]  /*ad30*/  LDS.128 R12, [R40+0x10080] ;  /* 0x01008000280c7984 */ /* 0x000ea20000000c00 */
[C---:B-1----:R-:W-:Y:S01]  /*ad40*/  IMAD.U32 R50, R8.reuse, 0x10000, RZ ;  /* 0x0001000008327824 */ /* 0x042fe200078e00ff */
[C---:B------:R-:W-:Y:S01]  /*ad50*/  LOP3.LUT R55, R11.reuse, 0xffff0000, RZ, 0xc0, !PT ;  /* 0xffff00000b377812 */ /* 0x040fe200078ec0ff */
[----:B------:R-:W-:Y:S01]  /*ad60*/  IMAD.U32 R43, R11, 0x10000, RZ ;  /* 0x000100000b2b7824 */ /* 0x000fe200078e00ff */
[----:B------:R-:W-:Y:S01]  /*ad70*/  LOP3.LUT R45, R8, 0xffff0000, RZ, 0xc0, !PT ;  /* 0xffff0000082d7812 */ /* 0x000fe200078ec0ff */
[C---:B--2---:R-:W-:Y:S01]  /*ad80*/  IMAD.U32 R42, R12.reuse, 0x10000, RZ ;  /* 0x000100000c2a7824 */ /* 0x044fe200078e00ff */
[----:B------:R-:W-:Y:S01]  /*ad90*/  LOP3.LUT R11, R27, 0xffff0000, RZ, 0xc0, !PT ;  /* 0xffff00001b0b7812 */ /* 0x000fe200078ec0ff */
[-C--:B------:R-:W-:Y:S01]  /*ada0*/  FMUL.FTZ R54, R51, R50.reuse ;  /* 0x0000003233367220 */ /* 0x080fe20000410000 */
[----:B------:R-:W-:Y:S01]  /*adb0*/  LOP3.LUT R46, R12, 0xffff0000, RZ, 0xc0, !PT ;  /* 0xffff00000c2e7812 */ /* 0x000fe200078ec0ff */
[----:B------:R-:W-:Y:S01]  /*adc0*/  FMUL.FTZ R50, R49, R50 ;  /* 0x0000003231327220 */ /* 0x000fe20000410000 */
[----:B------:R-:W-:Y:S01]  /*add0*/  SHF.L.U32 R8, R9, 0x10, RZ ;  /* 0x0000001009087819 */ /* 0x000fe200000006ff */
[-C--:B------:R-:W-:Y:S01]  /*ade0*/  FFMA.FTZ R54, R49, R42.reuse, -R54 ;  /* 0x0000002a31367223 */ /* 0x080fe20000010836 */
[----:B------:R-:W-:Y:S01]  /*adf0*/  LOP3.LUT R44, R9, 0xffff0000, RZ, 0xc0, !PT ;  /* 0xffff0000092c7812 */ /* 0x000fe200078ec0ff */
[----:B------:R-:W-:Y:S01]  /*ae00*/  FFMA.FTZ R42, R51, R42, R50 ;  /* 0x0000002a332a7223 */ /* 0x000fe20000010032 */
[C---:B------:R-:W-:Y:S01]  /*ae10*/  SHF.L.U32 R9, R10.reuse, 0x10, RZ ;  /* 0x000000100a097819 */ /* 0x040fe200000006ff */
[-C--:B------:R-:W-:Y:S01]  /*ae20*/  FMUL.FTZ R49, R11, R45.reuse ;  /* 0x0000002d0b317220 */ /* 0x080fe20000410000 */
[----:B------:R-:W-:Y:S01]  /*ae30*/  LOP3.LUT R48, R10, 0xffff0000, RZ, 0xc0, !PT ;  /* 0xffff00000a307812 */ /* 0x000fe200078ec0ff */
[----:B------:R-:W-:Y:S01]  /*ae40*/  IMAD.U32 R10, R25, 0x10000, RZ ;  /* 0x00010000190a7824 */ /* 0x000fe200078e00ff */
[----:B------:R-:W-:Y:S01]  /*ae50*/  SHF.L.U32 R50, R29, 0x10, RZ ;  /* 0x000000101d327819 */ /* 0x000fe200000006ff */
[C---:B------:R-:W-:Y:S01]  /*ae60*/  FMUL.FTZ R52, R53.reuse, R45 ;  /* 0x0000002d35347220 */ /* 0x040fe20000410000 */
[----:B------:R-:W-:Y:S01]  /*ae70*/  SHF.L.U32 R47, R14, 0x10, RZ ;  /* 0x000000100e2f7819 */ /* 0x000fe200000006ff */
[-C--:B------:R-:W-:Y:S01]  /*ae80*/  FFMA.FTZ R53, R53, R46.reuse, -R49 ;  /* 0x0000002e35357223 */ /* 0x080fe20000010831 */
[----:B------:R-:W-:Y:S01]  /*ae90*/  LOP3.LUT R45, R25, 0xffff0000, RZ, 0xc0, !PT ;  /* 0xffff0000192d7812 */ /* 0x000fe200078ec0ff */
[-C--:B------:R-:W-:Y:S01]  /*aea0*/  FMUL.FTZ R51, R10, R9.reuse ;  /* 0x000000090a337220 */ /* 0x080fe20000410000 */
[----:B------:R-:W-:Y:S01]  /*aeb0*/  LOP3.LUT R14, R14, 0xffff0000, RZ, 0xc0, !PT ;  /* 0xffff00000e0e7812 */ /* 0x000fe200078ec0ff */
[C---:B------:R-:W-:Y:S01]  /*aec0*/  FMUL.FTZ R49, R50.reuse, R9 ;  /* 0x0000000932317220 */ /* 0x040fe20000410000 */
[----:B------:R-:W-:Y:S01]  /*aed0*/  LOP3.LUT R41, R13, 0xffff0000, RZ, 0xc0, !PT ;  /* 0xffff00000d297812 */ /* 0x000fe200078ec0ff */
[----:B------:R-:W-:Y:S01]  /*aee0*/  FFMA.FTZ R9, R11, R46, R52 ;  /* 0x0000002e0b097223 */ /* 0x000fe20000010034 */
[----:B------:R-:W-:Y:S01]  /*aef0*/  LOP3.LUT R11, R29, 0xffff0000, RZ, 0xc0, !PT ;  /* 0xffff00001d0b7812 */ /* 0x000fe200078ec0ff */
[----:B------:R-:W-:-:S02]  /*af00*/  FFMA.FTZ R46, R50, R47, -R51 ;  /* 0x0000002f322e7223 */ /* 0x000fc40000010833 */
[----:B------:R-:W-:Y:S02]  /*af10*/  FFMA.FTZ R10, R10, R47, R49 ;  /* 0x0000002f0a0a7223 */ /* 0x000fe40000010031 */
[----:B------:R-:W-:Y:S02]  /*af20*/  IMAD.U32 R47, R26, 0x10000, RZ ;  /* 0x000100001a2f7824 */ /* 0x000fe400078e00ff */
[----:B------:R-:W-:Y:S02]  /*af30*/  IMAD.U32 R49, R30, 0x10000, RZ ;  /* 0x000100001e317824 */ /* 0x000fe400078e00ff */
[-C--:B------:R-:W-:Y:S02]  /*af40*/  FMUL.FTZ R50, R45, R48.reuse ;  /* 0x000000302d327220 */ /* 0x080fe40000410000 */
[----:B------:R-:W-:Y:S01]  /*af50*/  FMUL.FTZ R51, R11, R48 ;  /* 0x000000300b337220 */ /* 0x000fe20000410000 */
[----:B------:R-:W-:Y:S01]  /*af60*/  SHF.L.U32 R48, R24, 0x10, RZ ;  /* 0x0000001018307819 */ /* 0x000fe200000006ff */
[----:B------:R-:W-:-:S02]  /*af70*/  FMUL.FTZ R52, R47, R8 ;  /* 0x000000082f347220 */ /* 0x000fc40000410000 */
[----:B------:R-:W-:Y:S02]  /*af80*/  IMAD.U32 R12, R13, 0x10000, RZ ;  /* 0x000100000d0c7824 */ /* 0x000fe400078e00ff */
[----:B------:R-:W-:Y:S02]  /*af90*/  FMUL.FTZ R8, R49, R8 ;  /* 0x0000000831087220 */ /* 0x000fe40000410000 */
[-C--:B------:R-:W-:Y:S02]  /*afa0*/  FFMA.FTZ R11, R11, R14.reuse, -R50 ;  /* 0x0000000e0b0b7223 */ /* 0x080fe40000010832 */
[----:B------:R-:W-:Y:S02]  /*afb0*/  IMAD.U32 R50, R28, 0x10000, RZ ;  /* 0x000100001c327824 */ /* 0x000fe400078e00ff */
[----:B------:R-:W-:Y:S01]  /*afc0*/  FFMA.FTZ R51, R45, R14, R51 ;  /* 0x0000000e2d337223 */ /* 0x000fe20000010033 */
[----:B------:R-:W-:Y:S01]  /*afd0*/  LOP3.LUT R45, R30, 0xffff0000, RZ, 0xc0, !PT ;  /* 0xffff00001e2d7812 */ /* 0x000fe200078ec0ff */
[C---:B------:R-:W-:Y:S01]  /*afe0*/  IMAD.U32 R13, R15.reuse, 0x10000, RZ ;  /* 0x000100000f0d7824 */ /* 0x040fe200078e00ff */
[----:B------:R-:W-:Y:S01]  /*aff0*/  LOP3.LUT R15, R15, 0xffff0000, RZ, 0xc0, !PT ;  /* 0xffff00000f0f7812 */ /* 0x000fe200078ec0ff */
[----:B------:R-:W-:Y:S01]  /*b000*/  FMUL.FTZ R14, R48, R43 ;  /* 0x0000002b300e7220 */ /* 0x000fe20000410000 */
[----:B------:R-:W-:Y:S01]  /*b010*/  F2FP.BF16.PACK_AB R10, R51, R10 ;  /* 0x0000000a330a723e */ /* 0x000fe200000010ff */
[----:B------:R-:W-:-:S02]  /*b020*/  FFMA.FTZ R52, R49, R12, -R52 ;  /* 0x0000000c31347223 */ /* 0x000fc40000010834 */
[----:B------:R-:W-:Y:S01]  /*b030*/  FFMA.FTZ R47, R47, R12, R8 ;  /* 0x0000000c2f2f7223 */ /* 0x000fe20000010008 */
[----:B------:R-:W-:Y:S01]  /*b040*/  LOP3.LUT R12, R26, 0xffff0000, RZ, 0xc0, !PT ;  /* 0xffff00001a0c7812 */ /* 0x000fe200078ec0ff */
[----:B------:R-:W-:Y:S01]  /*b050*/  FMUL.FTZ R43, R50, R43 ;  /* 0x0000002b322b7220 */ /* 0x000fe20000410000 */
[----:B------:R-:W-:Y:S01]  /*b060*/  LOP3.LUT R8, R24, 0xffff0000, RZ, 0xc0, !PT ;  /* 0xffff000018087812 */ /* 0x000fe200078ec0ff */
[-C--:B------:R-:W-:Y:S01]  /*b070*/  FFMA.FTZ R50, R50, R13.reuse, -R14 ;  /* 0x0000000d32327223 */ /* 0x080fe2000001080e */
[----:B------:R-:W-:Y:S01]  /*b080*/  LOP3.LUT R14, R28, 0xffff0000, RZ, 0xc0, !PT ;  /* 0xffff00001c0e7812 */ /* 0x000fe200078ec0ff */
[-C--:B------:R-:W-:Y:S02]  /*b090*/  FMUL.FTZ R56, R12, R44.reuse ;  /* 0x0000002c0c387220 */ /* 0x080fe40000410000 */
[----:B------:R-:W-:Y:S02]  /*b0a0*/  FFMA.FTZ R48, R48, R13, R43 ;  /* 0x0000000d30307223 */ /* 0x000fe4000001002b */
[----:B------:R-:W-:-:S02]  /*b0b0*/  FMUL.FTZ R44, R45, R44 ;  /* 0x0000002c2d2c7220 */ /* 0x000fc40000410000 */
[-C--:B------:R-:W-:Y:S02]  /*b0c0*/  FMUL.FTZ R43, R8, R55.reuse ;  /* 0x00000037082b7220 */ /* 0x080fe40000410000 */
[----:B------:R-:W-:Y:S02]  /*b0d0*/  FMUL.FTZ R55, R14, R55 ;  /* 0x000000370e377220 */ /* 0x000fe40000410000 */
[-C--:B------:R-:W-:Y:S02]  /*b0e0*/  FFMA.FTZ R13, R45, R41.reuse, -R56 ;  /* 0x000000292d0d7223 */ /* 0x080fe40000010838 */
[----:B------:R-:W-:Y:S01]  /*b0f0*/  FFMA.FTZ R44, R12, R41, R44 ;  /* 0x000000290c2c7223 */ /* 0x000fe2000001002c */
[----:B------:R-:W-:Y:S01]  /*b100*/  F2FP.BF16.PACK_AB R12, R53, R54 ;  /* 0x00000036350c723e */ /* 0x000fe200000010ff */
[-C--:B------:R-:W-:Y:S01]  /*b110*/  FFMA.FTZ R41, R14, R15.reuse, -R43 ;  /* 0x0000000f0e297223 */ /* 0x080fe2000001082b */
        /* <DEDUP_REMOVED lines=9> */
.L_x_131:
[----:B------:R-:W-:Y:S05]  /*b1b0*/  BSYNC B1 ;  /* 0x0000000000017941 */ /* 0x000fea0003800000 */
.L_x_130:
        /* <DEDUP_REMOVED lines=104> */
.L_x_137:
[----:B------:R-:W-:Y:S05]  /*b840*/  BSYNC B0 ;  /* 0x0000000000007941 */ /* 0x000fea0003800000 */
.L_x_136:
        /* <DEDUP_REMOVED lines=106> */
.L_x_135:
[----:B------:R-:W-:Y:S05]  /*bef0*/  BSYNC B1 ;  /* 0x0000000000017941 */ /* 0x000fea0003800000 */
.L_x_134:
[----:B-1----:R-:W-:-:S04]  /*bf00*/  IADD3 R23, R19, 0x60, RZ ;  /* 0x0000006013177810 */ /* 0x002fc80007ffe0ff */
[----:B------:R-:W-:-:S13]  /*bf10*/  ISETP.GE.AND P0, PT, R23, UR4, PT ;  /* 0x0000000417007c0c */ /* 0x000fda000bf06270 */
[----:B------:R-:W-:Y:S05]  /*bf20*/  @P0 BRA `(.L_x_117) ;  /* 0x00000cf000000947 */ /* 0x000fea0003800000 */
[----:B------:R-:W-:Y:S01]  /*bf30*/  ISETP.GE.AND P0, PT, R150, c[0x0][0x27c], PT ;  /* 0x00009f0096007a0c */ /* 0x000fe20003f06270 */
[----:B------:R-:W-:-:S12]  /*bf40*/  BSSY B0, `(.L_x_138) ;  /* 0x0000063000007945 */ /* 0x000fd80003800000 */
[----:B------:R-:W-:Y:S05]  /*bf50*/  @P0 BRA `(.L_x_139) ;  /* 0x0000061000000947 */ /* 0x000fea0003800000 */
[----:B------:R-:W-:Y:S01]  /*bf60*/  IMAD.MOV.U32 R9, RZ, RZ, c[0x0][0x27c] ;  /* 0x00009f00ff097624 */ /* 0x000fe200078e00ff */
[----:B------:R-:W-:Y:S01]  /*bf70*/  SHF.R.S32.HI R8, RZ, 0x1f, R23 ;  /* 0x0000001fff087819 */ /* 0x000fe20000011417 */
[----:B------:R-:W-:-:S03]  /*bf80*/  IMAD.SHL.U32 R15, R23, 0x40, RZ ;  /* 0x00000040170f7824 */ /* 0x000fc600078e00ff */
[----:B------:R-:W-:Y:S02]  /*bf90*/  LEA.HI R12, R9, R2, RZ, 0x1d ;  /* 0x00000002090c7211 */ /* 0x000fe400078fe8ff */
[----:B------:R-:W-:Y:S02]  /*bfa0*/  LEA.HI R8, R8, R23, RZ, 0x3 ;  /* 0x0000001708087211 */ /* 0x000fe400078f18ff */
[----:B------:R-:W-:Y:S01]  /*bfb0*/  SHF.R.S32.HI R9, RZ, 0x1f, R12 ;  /* 0x0000001fff097819 */ /* 0x000fe2000001140c */
[----:B------:R-:W-:Y:S01]  /*bfc0*/  IMAD.SHL.U32 R10, R12, 0x8, RZ ;  /* 0x000000080c0a7824 */ /* 0x000fe200078e00ff */
[----:B------:R-:W-:Y:S02]  /*bfd0*/  LOP3.LUT R15, R15, 0x1c0, RZ, 0xc0, !PT ;  /* 0x000001c00f0f7812 */ /* 0x000fe400078ec0ff */
[----:B------:R-:W-:Y:S02]  /*bfe0*/  LEA.HI R9, R9, R12, RZ, 0x3 ;  /* 0x0000000c09097211 */ /* 0x000fe400078f18ff */
[----:B------:R-:W-:-:S02]  /*bff0*/  SHF.L.U32 R8, R8, 0x6, RZ ;  /* 0x0000000608087819 */ /* 0x000fc400000006ff */
[----:B------:R-:W-:Y:S01]  /*c000*/  LOP3.LUT R13, R15, 0x38, R150, 0xf8, !PT ;  /* 0x000000380f0d7812 */ /* 0x000fe200078ef896 */
[----:B------:R-:W-:Y:S01]  /*c010*/  IMAD.SHL.U32 R9, R9, 0x400, RZ ;  /* 0x0000040009097824 */ /* 0x000fe200078e00ff */
[----:B------:R-:W-:Y:S02]  /*c020*/  SHF.R.U32.HI R11, RZ, 0x3, R15 ;  /* 0x00000003ff0b7819 */ /* 0x000fe4000001160f */
[----:B------:R-:W-:Y:S02]  /*c030*/  LOP3.LUT R8, R8, 0xfffffe00, RZ, 0xc0, !PT ;  /* 0xfffffe0008087812 */ /* 0x000fe400078ec0ff */
[----:B------:R-:W-:Y:S02]  /*c040*/  LOP3.LUT R10, R15, 0x38, R10, 0xf8, !PT ;  /* 0x000000380f0a7812 */ /* 0x000fe400078ef80a */
[----:B------:R-:W-:Y:S02]  /*c050*/  LOP3.LUT R13, R8, R13, R11, 0xf6, !PT ;  /* 0x0000000d080d7212 */ /* 0x000fe400078ef60b */
[----:B------:R-:W-:-:S02]  /*c060*/  LOP3.LUT R11, R10, R11, RZ, 0x3c, !PT ;  /* 0x0000000b0a0b7212 */ /* 0x000fc400078e3cff */
[----:B------:R-:W-:Y:S02]  /*c070*/  LOP3.LUT R9, R9, 0x7fffe000, RZ, 0xc0, !PT ;  /* 0x7fffe00009097812 */ /* 0x000fe400078ec0ff */
[----:B------:R-:W-:Y:S02]  /*c080*/  SHF.L.U32 R41, R13, 0x1, RZ ;  /* 0x000000010d297819 */ /* 0x000fe400000006ff */
[----:B------:R-:W-:-:S03]  /*c090*/  IADD3 R40, R11, R9, R8 ;  /* 0x000000090b287210 */ /* 0x000fc60007ffe008 */
[----:B------:R-:W1:Y:S02]  /*c0a0*/  LDS.128 R12, [R41+0x10080] ;  /* 0x01008000290c7984 */ /* 0x000e640000000c00 */
[----:B------:R-:W-:-:S05]  /*c0b0*/  IMAD.SHL.U32 R40, R40, 0x2, RZ ;  /* 0x0000000228287824 */ /* 0x000fca00078e00ff */
[----:B------:R-:W2:Y:S01]  /*c0c0*/  LDS.128 R8, [R40+0x10080] ;  /* 0x0100800028087984 */ /* 0x000ea20000000c00 */
[C---:B-1----:R-:W-:Y:S01]  /*c0d0*/  IMAD.U32 R43, R12.reuse, 0x10000, RZ ;  /* 0x000100000c2b7824 */ /* 0x042fe200078e00ff */
[----:B------:R-:W-:Y:S01]  /*c0e0*/  LOP3.LUT R42, R12, 0xffff0000, RZ, 0xc0, !PT ;  /* 0xffff00000c2a7812 */ /* 0x000fe200078ec0ff */
[----:B------:R-:W-:Y:S01]  /*c0f0*/  IMAD.U32 R44, R14, 0x10000, RZ ;  /* 0x000100000e2c7824 */ /* 0x000fe200078e00ff */
[C---:B------:R-:W-:Y:S02]  /*c100*/  SHF.L.U32 R12, R13.reuse, 0x10, RZ ;  /* 0x000000100d0c7819 */ /* 0x040fe400000006ff */
[----:B------:R-:W-:Y:S02]  /*c110*/  LOP3.LUT R45, R13, 0xffff0000, RZ, 0xc0, !PT ;  /* 0xffff00000d2d7812 */ /* 0x000fe400078ec0ff */
[C---:B------:R-:W-:Y:S01]  /*c120*/  SHF.L.U32 R13, R15.reuse, 0x10, RZ ;  /* 0x000000100f0d7819 */ /* 0x040fe200000006ff */
[----:B--2---:R-:W-:Y:S01]  /*c130*/  IMAD.U32 R48, R8, 0x10000, RZ ;  /* 0x0001000008307824 */ /* 0x004fe200078e00ff */
[----:B------:R-:W-:Y:S01]  /*c140*/  LOP3.LUT R49, R15, 0xffff0000, RZ, 0xc0, !PT ;  /* 0xffff00000f317812 */ /* 0x000fe200078ec0ff */
[----:B------:R-:W-:Y:S01]  /*c150*/  IMAD.U32 R15, R33, 0x10000, RZ ;  /* 0x00010000210f7824 */ /* 0x000fe200078e00ff */
[----:B------:R-:W-:-:S02]  /*c160*/  SHF.L.U32 R46, R10, 0x10, RZ ;  /* 0x000000100a2e7819 */ /* 0x000fc400000006ff */
[----:B------:R-:W-:Y:S02]  /*c170*/  LOP3.LUT R47, R8, 0xffff0000, RZ, 0xc0, !PT ;  /* 0xffff0000082f7812 */ /* 0x000fe400078ec0ff */
[C---:B------:R-:W-:Y:S02]  /*c180*/  SHF.L.U32 R8, R9.reuse, 0x10, RZ ;  /* 0x0000001009087819 */ /* 0x040fe400000006ff */
[----:B------:R-:W-:Y:S01]  /*c190*/  LOP3.LUT R52, R9, 0xffff0000, RZ, 0xc0, !PT ;  /* 0xffff000009347812 */ /* 0x000fe200078ec0ff */
[----:B------:R-:W-:Y:S01]  /*c1a0*/  IMAD.U32 R9, R37, 0x10000, RZ ;  /* 0x0001000025097824 */ /* 0x000fe200078e00ff */
[----:B------:R-:W-:Y:S01]  /*c1b0*/  LOP3.LUT R51, R10, 0xffff0000, RZ, 0xc0, !PT ;  /* 0xffff00000a337812 */ /* 0x000fe200078ec0ff */
[-C--:B------:R-:W-:Y:S01]  /*c1c0*/  FMUL.FTZ R10, R15, R46.reuse ;  /* 0x0000002e0f0a7220 */ /* 0x080fe20000410000 */
[----:B------:R-:W-:Y:S01]  /*c1d0*/  LOP3.LUT R33, R33, 0xffff0000, RZ, 0xc0, !PT ;  /* 0xffff000021217812 */ /* 0x000fe200078ec0ff */
[----:B------:R-:W-:Y:S01]  /*c1e0*/  FMUL.FTZ R46, R9, R46 ;  /* 0x0000002e092e7220 */ /* 0x000fe20000410000 */
[----:B------:R-:W-:Y:S01]  /*c1f0*/  LOP3.LUT R37, R37, 0xffff0000, RZ, 0xc0, !PT ;  /* 0xffff000025257812 */ /* 0x000fe200078ec0ff */
[-C--:B------:R-:W-:Y:S01]  /*c200*/  FFMA.FTZ R10, R9, R44.reuse, -R10 ;  /* 0x0000002c090a7223 */ /* 0x080fe2000001080a */
[----:B------:R-:W-:Y:S01]  /*c210*/  LOP3.LUT R14, R14, 0xffff0000, RZ, 0xc0, !PT ;  /* 0xffff00000e0e7812 */ /* 0x000fe200078ec0ff */
[----:B------:R-:W-:Y:S01]  /*c220*/  FFMA.FTZ R46, R15, R44, R46 ;  /* 0x0000002c0f2e7223 */ /* 0x000fe2000001002e */
[----:B------:R-:W-:Y:S01]  /*c230*/  SHF.L.U32 R15, R39, 0x10, RZ ;  /* 0x00000010270f7819 */ /* 0x000fe200000006ff */
[C---:B------:R-:W-:Y:S01]  /*c240*/  IMAD.U32 R9, R35.reuse, 0x10000, RZ ;  /* 0x0001000023097824 */ /* 0x040fe200078e00ff */
[----:B------:R-:W-:Y:S01]  /*c250*/  LOP3.LUT R35, R35, 0xffff0000, RZ, 0xc0, !PT ;  /* 0xffff000023237812 */ /* 0x000fe200078ec0ff */
[-C--:B------:R-:W-:Y:S01]  /*c260*/  FMUL.FTZ R53, R33, R51.reuse ;  /* 0x0000003321357220 */ /* 0x080fe20000410000 */
[----:B------:R-:W-:Y:S01]  /*c270*/  LOP3.LUT R39, R39, 0xffff0000, RZ, 0xc0, !PT ;  /* 0xffff000027277812 */ /* 0x000fe200078ec0ff */
[-C--:B------:R-:W-:Y:S01]  /*c280*/  FMUL.FTZ R44, R9, R48.reuse ;  /* 0x00000030092c7220 */ /* 0x080fe20000410000 */
[----:B------:R-:W-:Y:S01]  /*c290*/  SHF.L.U32 R50, R11, 0x10, RZ ;  /* 0x000000100b327819 */ /* 0x000fe200000006ff */
[----:B------:R-:W-:Y:S01]  /*c2a0*/  FMUL.FTZ R51, R37, R51 ;  /* 0x0000003325337220 */ /* 0x000fe20000410000 */
[----:B------:R-:W-:Y:S01]  /*c2b0*/  LOP3.LUT R11, R11, 0xffff0000, RZ, 0xc0, !PT ;  /* 0xffff00000b0b7812 */ /* 0x000fe200078ec0ff */
[----:B------:R-:W-:-:S02]  /*c2c0*/  FMUL.FTZ R48, R15, R48 ;  /* 0x000000300f307220 */ /* 0x000fc40000410000 */
[-C--:B------:R-:W-:Y:S02]  /*c2d0*/  FFMA.FTZ R53, R37, R14.reuse, -R53 ;  /* 0x0000000e25357223 */ /* 0x080fe40000010835 */
[----:B------:R-:W-:Y:S01]  /*c2e0*/  FFMA.FTZ R51, R33, R14, R51 ;  /* 0x0000000e21337223 */ /* 0x000fe20000010033 */
[----:B------:R-:W-:Y:S01]  /*c2f0*/  SHF.L.U32 R33, R36, 0x10, RZ ;  /* 0x0000001024217819 */ /* 0x000fe200000006ff */
[----:B------:R-:W-:Y:S01]  /*c300*/  FFMA.FTZ R48, R9, R43, R48 ;  /* 0x0000002b09307223 */ /* 0x000fe20000010030 */
[C---:B------:R-:W-:Y:S01]  /*c310*/  SHF.L.U32 R9, R34.reuse, 0x10, RZ ;  /* 0x0000001022097819 */ /* 0x040fe200000006ff */
[----:B------:R-:W-:Y:S01]  /*c320*/  FMUL.FTZ R14, R35, R47 ;  /* 0x0000002f230e7220 */ /* 0x000fe20000410000 */
[----:B------:R-:W-:Y:S01]  /*c330*/  LOP3.LUT R34, R34, 0xffff0000, RZ, 0xc0, !PT ;  /* 0xffff000022227812 */ /* 0x000fe200078ec0ff */
[----:B------:R-:W-:Y:S01]  /*c340*/  FFMA.FTZ R44, R15, R43, -R44 ;  /* 0x0000002b0f2c7223 */ /* 0x000fe2000001082c */
[----:B------:R-:W-:Y:S01]  /*c350*/  LOP3.LUT R36, R36, 0xffff0000, RZ, 0xc0, !PT ;  /* 0xffff000024247812 */ /* 0x000fe200078ec0ff */
[C---:B------:R-:W-:Y:S01]  /*c360*/  IMAD.U32 R15, R38.reuse, 0x10000, RZ ;  /* 0x00010000260f7824 */ /* 0x040fe200078e00ff */
[----:B------:R-:W-:Y:S01]  /*c370*/  LOP3.LUT R38, R38, 0xffff0000, RZ, 0xc0, !PT ;  /* 0xffff000026267812 */ /* 0x000fe200078ec0ff */
[----:B------:R-:W-:-:S02]  /*c380*/  FMUL.FTZ R47, R39, R47 ;  /* 0x0000002f272f7220 */ /* 0x000fc40000410000 */
[----:B------:R-:W-:Y:S02]  /*c390*/  FFMA.FTZ R39, R39, R42, -R14 ;  /* 0x0000002a27277223 */ /* 0x000fe4000001080e */
[C---:B------:R-:W-:Y:S01]  /*c3a0*/  IMAD.U32 R14, R32.reuse, 0x10000, RZ ;  /* 0x00010000200e7824 */ /* 0x040fe200078e00ff */
[----:B------:R-:W-:Y:S01]  /*c3b0*/  LOP3.LUT R32, R32, 0xffff0000, RZ, 0xc0, !PT ;  /* 0xffff000020207812 */ /* 0x000fe200078ec0ff */
[-C--:B------:R-:W-:Y:S02]  /*c3c0*/  FMUL.FTZ R37, R9, R8.reuse ;  /* 0x0000000809257220 */ /* 0x080fe40000410000 */
[----:B------:R-:W-:Y:S02]  /*c3d0*/  FMUL.FTZ R8, R15, R8 ;  /* 0x000000080f087220 */ /* 0x000fe40000410000 */
[----:B------:R-:W-:Y:S02]  /*c3e0*/  FFMA.FTZ R47, R35, R42, R47 ;  /* 0x0000002a232f7223 */ /* 0x000fe4000001002f */
[----:B------:R-:W-:-:S02]  /*c3f0*/  FFMA.FTZ R37, R15, R12, -R37 ;  /* 0x0000000c0f257223 */ /* 0x000fc40000010825 */
[----:B------:R-:W-:Y:S02]  /*c400*/  FFMA.FTZ R9, R9, R12, R8 ;  /* 0x0000000c09097223 */ /* 0x000fe40000010008 */
[----:B------:R-:W-:Y:S02]  /*c410*/  FMUL.FTZ R42, R14, R50 ;  /* 0x000000320e2a7220 */ /* 0x000fe40000410000 */
[----:B------:R-:W-:Y:S02]  /*c420*/  FMUL.FTZ R12, R34, R52 ;  /* 0x00000034220c7220 */ /* 0x000fe40000410000 */
[----:B------:R-:W-:Y:S02]  /*c430*/  FMUL.FTZ R8, R32, R11 ;  /* 0x0000000b20087220 */ /* 0x000fe40000410000 */
[----:B------:R-:W-:Y:S02]  /*c440*/  FMUL.FTZ R50, R33, R50 ;  /* 0x0000003221327220 */ /* 0x000fe40000410000 */
[----:B------:R-:W-:-:S02]  /*c450*/  FMUL.FTZ R52, R38, R52 ;  /* 0x0000003426347220 */ /* 0x000fc40000410000 */
[----:B------:R-:W-:Y:S02]  /*c460*/  FMUL.FTZ R11, R36, R11 ;  /* 0x0000000b240b7220 */ /* 0x000fe40000410000 */
[----:B------:R-:W-:Y:S02]  /*c470*/  FFMA.FTZ R15, R33, R13, -R42 ;  /* 0x0000000d210f7223 */ /* 0x000fe4000001082a */
[----:B------:R-:W-:Y:S01]  /*c480*/  FFMA.FTZ R38, R38, R45, -R12 ;  /* 0x0000002d26267223 */ /* 0x000fe2000001080c */
[----:B------:R-:W-:Y:S01]  /*c490*/  F2FP.BF16.PACK_AB R12, R39, R44 ;  /* 0x0000002c270c723e */ /* 0x000fe200000010ff */
[----:B------:R-:W-:Y:S01]  /*c4a0*/  FFMA.FTZ R36, R36, R49, -R8 ;  /* 0x0000003124247223 */ /* 0x000fe20000010808 */
[----:B------:R-:W-:Y:S01]  /*c4b0*/  F2FP.BF16.PACK_AB R8, R47, R48 ;  /* 0x000000302f08723e */ /* 0x000fe200000010ff */
[----:B------:R-:W-:Y:S01]  /*c4c0*/  FFMA.FTZ R50, R14, R13, R50 ;  /* 0x0000000d0e327223 */ /* 0x000fe20000010032 */
[----:B------:R-:W-:Y:S01]  /*c4d0*/  F2FP.BF16.PACK_AB R14, R53, R10 ;  /* 0x0000000a350e723e */ /* 0x000fe200000010ff */
[----:B------:R-:W-:Y:S01]  /*c4e0*/  FFMA.FTZ R34, R34, R45, R52 ;  /* 0x0000002d22227223 */ /* 0x000fe20000010034 */
[----:B------:R-:W-:Y:S01]  /*c4f0*/  F2FP.BF16.PACK_AB R13, R38, R37 ;  /* 0x00000025260d723e */ /* 0x000fe200000010ff */
[----:B------:R-:W-:Y:S01]  /*c500*/  FFMA.FTZ R11, R32, R49, R11 ;  /* 0x00000031200b7223 */ /* 0x000fe2000001000b */
[----:B------:R-:W-:-:S02]  /*c510*/  F2FP.BF16.PACK_AB R15, R36, R15 ;  /* 0x0000000f240f723e */ /* 0x000fc400000010ff */
[----:B------:R-:W-:Y:S02]  /*c520*/  F2FP.BF16.PACK_AB R10, R51, R46 ;  /* 0x0000002e330a723e */ /* 0x000fe400000010ff */
[----:B------:R-:W-:Y:S01]  /*c530*/  F2FP.BF16.PACK_AB R9, R34, R9 ;  /* 0x000000092209723e */ /* 0x000fe200000010ff */
[----:B------:R1:W-:Y:S01]  /*c540*/  STS.128 [R41+0x10080], R12 ;  /* 0x0100800c29007388 */ /* 0x0003e20000000c00 */
[----:B------:R-:W-:-:S05]  /*c550*/  F2FP.BF16.PACK_AB R11, R11, R50 ;  /* 0x000000320b0b723e */ /* 0x000fca00000010ff */
[----:B------:R1:W-:Y:S02]  /*c560*/  STS.128 [R40+0x10080], R8 ;  /* 0x0100800828007388 */ /* 0x0003e40000000c00 */
.L_x_139:
[----:B------:R-:W-:Y:S05]  /*c570*/  BSYNC B0 ;  /* 0x0000000000007941 */ /* 0x000fea0003800000 */
.L_x_138:
        /* <DEDUP_REMOVED lines=8> */
[----:B------:R-:W-:Y:S02]  /*c600*/  LEA.HI R9, R10, R23, RZ, 0x3 ;  /* 0x000000170a097211 */ /* 0x000fe400078f18ff */
[----:B------:R-:W-:Y:S02]  /*c610*/  SHF.R.S32.HI R8, RZ, 0x3, R15 ;  /* 0x00000003ff087819 */ /* 0x000fe4000001140f */
[----:B------:R-:W-:Y:S01]  /*c620*/  LEA.HI R12, R12, R17, RZ, 0x6 ;  /* 0x000000110c0c7211 */ /* 0x000fe200078f30ff */
[----:B------:R-:W-:Y:S01]  /*c630*/  IMAD.SHL.U32 R9, R9, 0x40, RZ ;  /* 0x0000004009097824 */ /* 0x000fe200078e00ff */
[----:B------:R-:W-:-:S02]  /*c640*/  LEA.HI R13, R13, R8, RZ, 0x1d ;  /* 0x000000080d0d7211 */ /* 0x000fc400078fe8ff */
[----:B------:R-:W-:Y:S02]  /*c650*/  LOP3.LUT R14, R14, 0x1c0, RZ, 0xc0, !PT ;  /* 0x000001c00e0e7812 */ /* 0x000fe400078ec0ff */
[----:B------:R-:W-:Y:S01]  /*c660*/  SHF.R.S32.HI R10, RZ, 0x1f, R13 ;  /* 0x0000001fff0a7819 */ /* 0x000fe2000001140d */
[----:B------:R-:W-:Y:S01]  /*c670*/  IMAD.SHL.U32 R11, R13, 0x8, RZ ;  /* 0x000000080d0b7824 */ /* 0x000fe200078e00ff */
[----:B------:R-:W-:Y:S02]  /*c680*/  SHF.L.U32 R12, R12, 0x7, RZ ;  /* 0x000000070c0c7819 */ /* 0x000fe400000006ff */
[----:B------:R-:W-:Y:S02]  /*c690*/  LEA.HI R10, R10, R13, RZ, 0x3 ;  /* 0x0000000d0a0a7211 */ /* 0x000fe400078f18ff */
[----:B------:R-:W-:Y:S02]  /*c6a0*/  LOP3.LUT R15, R14, 0x38, R15, 0xf8, !PT ;  /* 0x000000380e0f7812 */ /* 0x000fe400078ef80f */
[----:B------:R-:W-:Y:S01]  /*c6b0*/  SHF.R.U32.HI R8, RZ, 0x3, R14 ;  /* 0x00000003ff087819 */ /* 0x000fe2000001160e */
[----:B------:R-:W-:Y:S01]  /*c6c0*/  IMAD.SHL.U32 R10, R10, 0x400, RZ ;  /* 0x000004000a0a7824 */ /* 0x000fe200078e00ff */
[----:B------:R-:W-:-:S02]  /*c6d0*/  LOP3.LUT R9, R9, 0xfffffe00, RZ, 0xc0, !PT ;  /* 0xfffffe0009097812 */ /* 0x000fc400078ec0ff */
[----:B------:R-:W-:Y:S02]  /*c6e0*/  LOP3.LUT R12, R12, 0x7fffe000, RZ, 0xc0, !PT ;  /* 0x7fffe0000c0c7812 */ /* 0x000fe400078ec0ff */
[----:B------:R-:W-:Y:S02]  /*c6f0*/  LOP3.LUT R15, R15, R8, RZ, 0x3c, !PT ;  /* 0x000000080f0f7212 */ /* 0x000fe400078e3cff */
[----:B------:R-:W-:Y:S02]  /*c700*/  LOP3.LUT R11, R14, 0x38, R11, 0xf8, !PT ;  /* 0x000000380e0b7812 */ /* 0x000fe400078ef80b */
[----:B------:R-:W-:Y:S02]  /*c710*/  IADD3 R12, R15, R12, R9 ;  /* 0x0000000c0f0c7210 */ /* 0x000fe40007ffe009 */
[----:B------:R-:W-:Y:S02]  /*c720*/  LOP3.LUT R8, R11, R8, RZ, 0x3c, !PT ;  /* 0x000000080b087212 */ /* 0x000fe400078e3cff */
[----:B------:R-:W-:Y:S01]  /*c730*/  LOP3.LUT R10, R10, 0x7fffe000, RZ, 0xc0, !PT ;  /* 0x7fffe0000a0a7812 */ /* 0x000fe200078ec0ff */
[----:B------:R-:W-:Y:S01]  /*c740*/  IMAD.SHL.U32 R32, R12, 0x2, RZ ;  /* 0x000000020c207824 */ /* 0x000fe200078e00ff */
[----:B------:R-:W-:-:S02]  /*c750*/  LOP3.LUT R44, R27, 0xffff0000, RZ, 0xc0, !PT ;  /* 0xffff00001b2c7812 */ /* 0x000fc400078ec0ff */
[----:B------:R-:W-:Y:S02]  /*c760*/  IADD3 R23, R8, R10, R9 ;  /* 0x0000000a08177210 */ /* 0x000fe40007ffe009 */
[----:B------:R-:W1:Y:S01]  /*c770*/  LDS.128 R12, [R32+0x10080] ;  /* 0x01008000200c7984 */ /* 0x000e620000000c00 */
[----:B------:R-:W-:Y:S02]  /*c780*/  LOP3.LUT R46, R31, 0xffff0000, RZ, 0xc0, !PT ;  /* 0xffff00001f2e7812 */ /* 0x000fe400078ec0ff */
[----:B------:R-:W-:-:S05]  /*c790*/  SHF.L.U32 R23, R23, 0x1, RZ ;  /* 0x0000000117177819 */ /* 0x000fca00000006ff */
[----:B------:R-:W2:Y:S01]  /*c7a0*/  LDS.128 R8, [R23+0x10080] ;  /* 0x0100800017087984 */ /* 0x000ea20000000c00 */
[C---:B-1----:R-:W-:Y:S01]  /*c7b0*/  IMAD.U32 R34, R12.reuse, 0x10000, RZ ;  /* 0x000100000c227824 */ /* 0x042fe200078e00ff */
[----:B------:R-:W-:Y:S01]  /*c7c0*/  LOP3.LUT R33, R12, 0xffff0000, RZ, 0xc0, !PT ;  /* 0xffff00000c217812 */ /* 0x000fe200078ec0ff */
[C---:B------:R-:W-:Y:S01]  /*c7d0*/  IMAD.U32 R12, R13.reuse, 0x10000, RZ ;  /* 0x000100000d0c7824 */ /* 0x040fe200078e00ff */
[----:B------:R-:W-:Y:S01]  /*c7e0*/  LOP3.LUT R36, R13, 0xffff0000, RZ, 0xc0, !PT ;  /* 0xffff00000d247812 */ /* 0x000fe200078ec0ff */
[C---:B------:R-:W-:Y:S01]  /*c7f0*/  IMAD.U32 R13, R15.reuse, 0x10000, RZ ;  /* 0x000100000f0d7824 */ /* 0x040fe200078e00ff */
[----:B------:R-:W-:Y:S02]  /*c800*/  LOP3.LUT R38, R15, 0xffff0000, RZ, 0xc0, !PT ;  /* 0xffff00000f267812 */ /* 0x000fe400078ec0ff */
[----:B------:R-:W-:Y:S01]  /*c810*/  SHF.L.U32 R35, R14, 0x10, RZ ;  /* 0x000000100e237819 */ /* 0x000fe200000006ff */
[C---:B--2---:R-:W-:Y:S01]  /*c820*/  IMAD.U32 R37, R8.reuse, 0x10000, RZ ;  /* 0x0001000008257824 */ /* 0x044fe200078e00ff */
[----:B------:R-:W-:Y:S01]  /*c830*/  LOP3.LUT R15, R8, 0xffff0000, RZ, 0xc0, !PT ;  /* 0xffff0000080f7812 */ /* 0x000fe200078ec0ff */
[----:B------:R-:W-:Y:S01]  /*c840*/  IMAD.U32 R40, R11, 0x10000, RZ ;  /* 0x000100000b287824 */ /* 0x000fe200078e00ff */
[----:B------:R-:W-:-:S02]  /*c850*/  SHF.L.U32 R8, R9, 0x10, RZ ;  /* 0x0000001009087819 */ /* 0x000fc400000006ff */
[----:B------:R-:W-:Y:S01]  /*c860*/  LOP3.LUT R43, R9, 0xffff0000, RZ, 0xc0, !PT ;  /* 0xffff0000092b7812 */ /* 0x000fe200078ec0ff */
[----:B------:R-:W-:Y:S01]  /*c870*/  IMAD.U32 R9, R27, 0x10000, RZ ;  /* 0x000100001b097824 */ /* 0x000fe200078e00ff */
[C---:B------:R-:W-:Y:S01]  /*c880*/  SHF.L.U32 R42, R10.reuse, 0x10, RZ ;  /* 0x000000100a2a7819 */ /* 0x040fe200000006ff */
[----:B------:R-:W-:Y:S01]  /*c890*/  IMAD.U32 R27, R25, 0x10000, RZ ;  /* 0x00010000191b7824 */ /* 0x000fe200078e00ff */
[----:B------:R-:W-:Y:S01]  /*c8a0*/  LOP3.LUT R41, R10, 0xffff0000, RZ, 0xc0, !PT ;  /* 0xffff00000a297812 */ /* 0x000fe200078ec0ff */
[-C--:B------:R-:W-:Y:S01]  /*c8b0*/  FMUL.FTZ R10, R9, R37.reuse ;  /* 0x00000025090a7220 */ /* 0x080fe20000410000 */
[----:B------:R-:W-:Y:S01]  /*c8c0*/  LOP3.LUT R25, R25, 0xffff0000, RZ, 0xc0, !PT ;  /* 0xffff000019197812 */ /* 0x000fe200078ec0ff */
[C---:B------:R-:W-:Y:S01]  /*c8d0*/  FMUL.FTZ R37, R39.reuse, R37 ;  /* 0x0000002527257220 */ /* 0x040fe20000410000 */
[----:B------:R-:W-:Y:S01]  /*c8e0*/  LOP3.LUT R14, R14, 0xffff0000, RZ, 0xc0, !PT ;  /* 0xffff00000e0e7812 */ /* 0x000fe200078ec0ff */
[-C--:B------:R-:W-:Y:S01]  /*c8f0*/  FFMA.FTZ R10, R39, R34.reuse, -R10 ;  /* 0x00000022270a7223 */ /* 0x080fe2000001080a */
[----:B------:R-:W-:Y:S01]  /*c900*/  LOP3.LUT R11, R11, 0xffff0000, RZ, 0xc0, !PT ;  /* 0xffff00000b0b7812 */ /* 0x000fe200078ec0ff */
[----:B------:R-:W-:Y:S01]  /*c910*/  FFMA.FTZ R37, R9, R34, R37 ;  /* 0x0000002209257223 */ /* 0x000fe20000010025 */
[----:B------:R-:W-:Y:S01]  /*c920*/  SHF.L.U32 R9, R29, 0x10, RZ ;  /* 0x000000101d097819 */ /* 0x000fe200000006ff */
[----:B------:R-:W-:Y:S01]  /*c930*/  FMUL.FTZ R34, R27, R42 ;  /* 0x0000002a1b227220 */ /* 0x000fe20000410000 */
[----:B------:R-:W-:Y:S01]  /*c940*/  LOP3.LUT R29, R29, 0xffff0000, RZ, 0xc0, !PT ;  /* 0xffff00001d1d7812 */ /* 0x000fe200078ec0ff */
[----:B------:R-:W-:-:S02]  /*c950*/  FMUL.FTZ R31, R44, R15 ;  /* 0x0000000f2c1f7220 */ /* 0x000fc40000410000 */
[----:B------:R-:W-:Y:S02]  /*c960*/  FMUL.FTZ R42, R9, R42 ;  /* 0x0000002a092a7220 */ /* 0x000fe40000410000 */
[----:B------:R-:W-:Y:S02]  /*c970*/  FMUL.FTZ R15, R46, R15 ;  /* 0x0000000f2e0f7220 */ /* 0x000fe40000410000 */
[----:B------:R-:W-:Y:S02]  /*c980*/  FFMA.FTZ R42, R27, R35, R42 ;  /* 0x000000231b2a7223 */ /* 0x000fe4000001002a */
[-C--:B------:R-:W-:Y:S02]  /*c990*/  FMUL.FTZ R27, R25, R41.reuse ;  /* 0x00000029191b7220 */ /* 0x080fe40000410000 */
[C---:B------:R-:W-:Y:S02]  /*c9a0*/  FMUL.FTZ R41, R29.reuse, R41 ;  /* 0x000000291d297220 */ /* 0x040fe40000410000 */
[----:B------:R-:W-:Y:S01]  /*c9b0*/  FFMA.FTZ R29, R29, R14, -R27 ;  /* 0x0000000e1d1d7223 */ /* 0x000fe2000001081b */
[C---:B------:R-:W-:Y:S01]  /*c9c0*/  SHF.L.U32 R27, R24.reuse, 0x10, RZ ;  /* 0x00000010181b7819 */ /* 0x040fe200000006ff */
[----:B------:R-:W-:Y:S01]  /*c9d0*/  FFMA.FTZ R34, R9, R35, -R34 ;  /* 0x0000002309227223 */ /* 0x000fe20000010822 */
[----:B------:R-:W-:Y:S01]  /*c9e0*/  LOP3.LUT R24, R24, 0xffff0000, RZ, 0xc0, !PT ;  /* 0xffff000018187812 */ /* 0x000fe200078ec0ff */
[----:B------:R-:W-:-:S02]  /*c9f0*/  FFMA.FTZ R31, R46, R33, -R31 ;  /* 0x000000212e1f7223 */ /* 0x000fc4000001081f */
[----:B------:R-:W-:Y:S02]  /*ca00*/  FFMA.FTZ R44, R44, R33, R15 ;  /* 0x000000212c2c7223 */ /* 0x000fe4000001000f */
[C---:B------:R-:W-:Y:S01]  /*ca10*/  IMAD.U32 R9, R26.reuse, 0x10000, RZ ;  /* 0x000100001a097824 */ /* 0x040fe200078e00ff */
[----:B------:R-:W-:Y:S01]  /*ca20*/  LOP3.LUT R26, R26, 0xffff0000, RZ, 0xc0, !PT ;  /* 0xffff00001a1a7812 */ /* 0x000fe200078ec0ff */
[C---:B------:R-:W-:Y:S01]  /*ca30*/  IMAD.U32 R33, R28.reuse, 0x10000, RZ ;  /* 0x000100001c217824 */ /* 0x040fe200078e00ff */
[----:B------:R-:W-:Y:S01]  /*ca40*/  LOP3.LUT R28, R28, 0xffff0000, RZ, 0xc0, !PT ;  /* 0xffff00001c1c7812 */ /* 0x000fe200078ec0ff */
[----:B------:R-:W-:Y:S02]  /*ca50*/  FFMA.FTZ R41, R25, R14, R41 ;  /* 0x0000000e19297223 */ /* 0x000fe40000010029 */
[C---:B------:R-:W-:Y:S01]  /*ca60*/  IMAD.U32 R15, R30.reuse, 0x10000, RZ ;  /* 0x000100001e0f7824 */ /* 0x040fe200078e00ff */
[----:B------:R-:W-:Y:S01]  /*ca70*/  LOP3.LUT R30, R30, 0xffff0000, RZ, 0xc0, !PT ;  /* 0xffff00001e1e7812 */ /* 0x000fe200078ec0ff */
[----:B------:R-:W-:-:S02]  /*ca80*/  FMUL.FTZ R35, R9, R8 ;  /* 0x0000000809237220 */ /* 0x000fc40000410000 */
[-C--:B------:R-:W-:Y:S02]  /*ca90*/  FMUL.FTZ R14, R27, R40.reuse ;  /* 0x000000281b0e7220 */ /* 0x080fe40000410000 */
[----:B------:R-:W-:Y:S02]  /*caa0*/  FMUL.FTZ R40, R33, R40 ;  /* 0x0000002821287220 */ /* 0x000fe40000410000 */
[C---:B------:R-:W-:Y:S02]  /*cab0*/  FMUL.FTZ R8, R15.reuse, R8 ;  /* 0x000000080f087220 */ /* 0x040fe40000410000 */
[----:B------:R-:W-:Y:S02]  /*cac0*/  FFMA.FTZ R35, R15, R12, -R35 ;  /* 0x0000000c0f237223 */ /* 0x000fe40000010823 */
[-C--:B------:R-:W-:Y:S01]  /*cad0*/  FFMA.FTZ R15, R33, R13.reuse, -R14 ;  /* 0x0000000d210f7223 */ /* 0x080fe2000001080e */
[----:B------:R-:W-:Y:S01]  /*cae0*/  F2FP.BF16.PACK_AB R14, R29, R34 ;  /* 0x000000221d0e723e */ /* 0x000fe200000010ff */
[----:B------:R-:W-:-:S02]  /*caf0*/  FFMA.FTZ R40, R27, R13, R40 ;  /* 0x0000000d1b287223 */ /* 0x000fc40000010028 */
[----:B------:R-:W-:Y:S02]  /*cb00*/  FMUL.FTZ R25, R26, R43 ;  /* 0x0000002b1a197220 */ /* 0x000fe40000410000 */
[----:B------:R-:W-:Y:S02]  /*cb10*/  FMUL.FTZ R13, R24, R11 ;  /* 0x0000000b180d7220 */ /* 0x000fe40000410000 */
[----:B------:R-:W-:Y:S02]  /*cb20*/  FMUL.FTZ R43, R30, R43 ;  /* 0x0000002b1e2b7220 */ /* 0x000fe40000410000 */
[----:B------:R-:W-:Y:S02]  /*cb30*/  FMUL.FTZ R11, R28, R11 ;  /* 0x0000000b1c0b7220 */ /* 0x000fe40000410000 */
[----:B------:R-:W-:Y:S02]  /*cb40*/  FFMA.FTZ R30, R30, R36, -R25 ;  /* 0x000000241e1e7223 */ /* 0x000fe40000010819 */
[----:B------:R-:W-:-:S02]  /*cb50*/  FFMA.FTZ R28, R28, R38, -R13 ;  /* 0x000000261c1c7223 */ /* 0x000fc4000001080d */
[----:B------:R-:W-:Y:S01]  /*cb60*/  FFMA.FTZ R9, R9, R12, R8 ;  /* 0x0000000c09097223 */ /* 0x000fe20000010008 */
[----:B------:R-:W-:Y:S01]  /*cb70*/  F2FP.BF16.PACK_AB R12, R31, R10 ;  /* 0x0000000a1f0c723e */ /* 0x000fe200000010ff */
[----:B------:R-:W-:Y:S01]  /*cb80*/  FFMA.FTZ R26, R26, R36, R43 ;  /* 0x000000241a1a7223 */ /* 0x000fe2000001002b */
[----:B------:R-:W-:Y:S01]  /*cb90*/  F2FP.BF16.PACK_AB R13, R30, R35 ;  /* 0x000000231e0d723e */ /* 0x000fe200000010ff */
[----:B------:R-:W-:Y:S01]  /*cba0*/  FFMA.FTZ R11, R24, R38, R11 ;  /* 0x00000026180b7223 */ /* 0x000fe2000001000b */
[----:B------:R-:W-:Y:S02]  /*cbb0*/  F2FP.BF16.PACK_AB R15, R28, R15 ;  /* 0x0000000f1c0f723e */ /* 0x000fe400000010ff */
[----:B------:R-:W-:Y:S02]  /*cbc0*/  F2FP.BF16.PACK_AB R10, R41, R42 ;  /* 0x0000002a290a723e */ /* 0x000fe400000010ff */
[----:B------:R-:W-:Y:S01]  /*cbd0*/  F2FP.BF16.PACK_AB R8, R44, R37 ;  /* 0x000000252c08723e */ /* 0x000fe200000010ff */
[----:B------:R1:W-:Y:S01]  /*cbe0*/  STS.128 [R32+0x10080], R12 ;  /* 0x0100800c20007388 */ /* 0x0003e20000000c00 */
[----:B------:R-:W-:-:S02]  /*cbf0*/  F2FP.BF16.PACK_AB R9, R26, R9 ;  /* 0x000000091a09723e */ /* 0x000fc400000010ff */
[----:B------:R-:W-:-:S05]  /*cc00*/  F2FP.BF16.PACK_AB R11, R11, R40 ;  /* 0x000000280b0b723e */ /* 0x000fca00000010ff */
[----:B------:R1:W-:Y:S02]  /*cc10*/  STS.128 [R23+0x10080], R8 ;  /* 0x0100800817007388 */ /* 0x0003e40000000c00 */
.L_x_117:
[----:B------:R-:W-:Y:S05]  /*cc20*/  BSYNC B2 ;  /* 0x0000000000027941 */ /* 0x000fea0003800000 */
.L_x_89:
[C---:B-1----:R-:W-:Y:S01]  /*cc30*/  IMAD.SHL.U32 R15, R2.reuse, 0x40, RZ ;  /* 0x00000040020f7824 */ /* 0x042fe200078e00ff */
[----:B------:R-:W-:Y:S01]  /*cc40*/  SHF.R.S32.HI R9, RZ, 0x4, R22 ;  /* 0x00000004ff097819 */ /* 0x000fe20000011416 */
[----:B------:R-:W-:Y:S01]  /*cc50*/  IMAD.SHL.U32 R8, R19, 0x8, RZ ;  /* 0x0000000813087824 */ /* 0x000fe200078e00ff */
[----:B------:R-:W-:Y:S01]  /*cc60*/  LOP3.LUT P0, RZ, R2, 0x2, RZ, 0xc0, !PT ;  /* 0x0000000202ff7812 */ /* 0x000fe2000780c0ff */
[----:B------:R-:W-:Y:S01]  /*cc70*/  IMAD R13, R21, c[0x0][0x208], RZ ;  /* 0x00008200150d7a24 */ /* 0x000fe200078e02ff */
[----:B------:R-:W-:Y:S01]  /*cc80*/  LOP3.LUT R15, R15, 0x1c0, RZ, 0xc0, !PT ;  /* 0x000001c00f0f7812 */ /* 0x000fe200078ec0ff */
[----:B------:R-:W-:Y:S01]  /*cc90*/  IMAD.WIDE.U32 R10, R218, c[0x0][0x208], RZ ;  /* 0x00008200da0a7a25 */ /* 0x000fe200078e00ff */
[----:B------:R-:W-:Y:S01]  /*cca0*/  LEA.HI R12, R22, R9, RZ, 0x1 ;  /* 0x00000009160c7211 */ /* 0x000fe200078f08ff */
[----:B------:R-:W-:-:S04]  /*ccb0*/  DEPBAR.LE SB0, 0x0 ;  /* 0x000080000000791a */ /* 0x000fc80000000000 */
[----:B------:R-:W-:Y:S01]  /*ccc0*/  LOP3.LUT R8, R15, 0x8, R8, 0xf8, !PT ;  /* 0x000000080f087812 */ /* 0x000fe200078ef808 */
[----:B------:R-:W-:Y:S01]  /*ccd0*/  IMAD R13, R218, c[0x0][0x20c], R13 ;  /* 0x00008300da0d7a24 */ /* 0x000fe200078e020d */
[----:B------:R-:W-:Y:S01]  /*cce0*/  SHF.R.U32.HI R15, RZ, 0x3, R15 ;  /* 0x00000003ff0f7819 */ /* 0x000fe2000001160f */
[----:B------:R-:W-:Y:S01]  /*ccf0*/  IMAD.SHL.U32 R7, R7, 0x40, RZ ;  /* 0x0000004007077824 */ /* 0x000fe200078e00ff */
[----:B------:R-:W-:Y:S01]  /*cd00*/  LOP3.LUT R12, R12, 0xfffffffe, RZ, 0xc0, !PT ;  /* 0xfffffffe0c0c7812 */ /* 0x000fe200078ec0ff */
[----:B------:R-:W-:Y:S01]  /*cd10*/  IMAD.IADD R11, R11, 0x1, R13 ;  /* 0x000000010b0b7824 */ /* 0x000fe200078e020d */
[----:B------:R-:W-:Y:S01]  /*cd20*/  LOP3.LUT R15, R8, R15, RZ, 0x3c, !PT ;  /* 0x0000000f080f7212 */ /* 0x000fe200078e3cff */
[----:B------:R-:W-:Y:S01]  /*cd30*/  IMAD R8, R20, c[0x0][0x218], RZ ;  /* 0x0000860014087a24 */ /* 0x000fe200078e02ff */
[----:B------:R-:W-:Y:S01]  /*cd40*/  LOP3.LUT R7, R7, 0x1c0, RZ, 0xc0, !PT ;  /* 0x000001c007077812 */ /* 0x000fe200078ec0ff */
[----:B------:R-:W-:Y:S01]  /*cd50*/  IMAD.IADD R12, R9, 0x1, -R12 ;  /* 0x00000001090c7824 */ /* 0x000fe200078e0a0c */
[----:B------:R-:W-:Y:S01]  /*cd60*/  LEA.HI R3, R3, R66, RZ, 0x5 ;  /* 0x0000004203037211 */ /* 0x000fe200078f28ff */
[----:B------:R-:W-:Y:S01]  /*cd70*/  IMAD.WIDE.U32 R10, R217, c[0x0][0x218], R10 ;  /* 0x00008600d90a7a25 */ /* 0x000fe200078e000a */
[----:B------:R-:W-:Y:S01]  /*cd80*/  SHF.R.S32.HI R149, RZ, 0x1f, R16 ;  /* 0x0000001fff957819 */ /* 0x000fe20000011410 */
[----:B------:R-:W-:Y:S01]  /*cd90*/  UISETP.GE.AND UP0, UPT, UR11, 0x21, UPT ;  /* 0x000000210b00788c */ /* 0x000fe2000bf06270 */
[----:B------:R-:W-:Y:S01]  /*cda0*/  SHF.R.S32.HI R221, RZ, 0x1f, R150 ;  /* 0x0000001fffdd7819 */ /* 0x000fe20000011496 */
[----:B------:R-:W-:Y:S01]  /*cdb0*/  IMAD R213, R12, 0x200, R15 ;  /* 0x000002000cd57824 */ /* 0x000fe200078e020f */
[----:B------:R-:W-:Y:S01]  /*cdc0*/  LEA.HI R149, R149, R16, RZ, 0x3 ;  /* 0x0000001095957211 */ /* 0x000fe200078f18ff */
[----:B------:R-:W-:-:S02]  /*cdd0*/  IMAD R8, R217, c[0x0][0x21c], R8 ;  /* 0x00008700d9087a24 */ /* 0x000fc400078e0208 */
[----:B------:R-:W-:Y:S01]  /*cde0*/  IMAD.SHL.U32 R213, R213, 0x2, RZ ;  /* 0x00000002d5d57824 */ /* 0x000fe200078e00ff */
[----:B------:R-:W-:Y:S01]  /*cdf0*/  BAR.SYNC.DEFER_BLOCKING 0x0 ;  /* 0x0000000000007b1d */ /* 0x000fe20000010000 */
[----:B------:R-:W-:Y:S01]  /*ce00*/  IMAD.SHL.U32 R12, R12, 0x8, RZ ;  /* 0x000000080c0c7824 */ /* 0x000fe200078e00ff */
[----:B------:R-:W-:Y:S01]  /*ce10*/  LOP3.LUT R149, R149, 0xfffffff8, RZ, 0xc0, !PT ;  /* 0xfffffff895957812 */ /* 0x000fe200078ec0ff */
[----:B------:R-:W-:Y:S01]  /*ce20*/  IMAD.SHL.U32 R219, R18, 0x2, RZ ;  /* 0x0000000212db7824 */ /* 0x000fe200078e00ff */
[C---:B------:R-:W-:Y:S02]  /*ce30*/  IADD3 R9, R213.reuse, 0xc080, RZ ;  /* 0x0000c080d5097810 */ /* 0x040fe40007ffe0ff */
[----:B------:R-:W-:Y:S02]  /*ce40*/  IADD3 R212, R213, 0xc0a0, RZ ;  /* 0x0000c0a0d5d47810 */ /* 0x000fe40007ffe0ff */
[----:B------:R-:W-:Y:S02]  /*ce50*/  @P0 IADD3 R212, R9, -0x20, RZ ;  /* 0xffffffe009d40810 */ /* 0x000fe40007ffe0ff */
[----:B------:R-:W-:-:S02]  /*ce60*/  IADD3 R9, P0, R10, UR26, RZ ;  /* 0x0000001a0a097c10 */ /* 0x000fc4000ff1e0ff */
[----:B------:R-:W-:Y:S02]  /*ce70*/  LOP3.LUT R12, R7, 0x8, R12, 0xf8, !PT ;  /* 0x00000008070c7812 */ /* 0x000fe400078ef80c */
[----:B------:R-:W-:Y:S01]  /*ce80*/  IADD3.X R8, R11, UR5, R8, P0, !PT ;  /* 0x000000050b087c10 */ /* 0x000fe200087fe408 */
[----:B------:R-:W-:Y:S01]  /*ce90*/  IMAD.SHL.U32 R11, R4, 0x40, RZ ;  /* 0x00000040040b7824 */ /* 0x000fe200078e00ff */
[C---:B------:R-:W-:Y:S02]  /*cea0*/  LEA R10, P0, R9.reuse, c[0x0][0x1f8], 0x1 ;  /* 0x00007e00090a7a11 */ /* 0x040fe400078008ff */
[----:B------:R-:W-:Y:S02]  /*ceb0*/  SHF.R.U32.HI R7, RZ, 0x3, R7 ;  /* 0x00000003ff077819 */ /* 0x000fe40000011607 */
[----:B------:R-:W-:Y:S02]  /*cec0*/  LEA.HI.X R9, R9, c[0x0][0x1fc], R8, 0x1, P0 ;  /* 0x00007f0009097a11 */ /* 0x000fe400000f0c08 */
[----:B------:R-:W-:Y:S01]  /*ced0*/  LOP3.LUT P0, RZ, R2, 0x4, RZ, 0xc0, !PT ;  /* 0x0000000402ff7812 */ /* 0x000fe2000780c0ff */
[----:B------:R-:W-:Y:S01]  /*cee0*/  IMAD.SHL.U32 R2, R3, 0x20, RZ ;  /* 0x0000002003027824 */ /* 0x000fe200078e00ff */
[----:B------:R-:W-:Y:S01]  /*cef0*/  LOP3.LUT R4, R12, R7, RZ, 0x3c, !PT ;  /* 0x000000070c047212 */ /* 0x000fe200078e3cff */
[----:B------:R1:W-:Y:S01]  /*cf00*/  SHFL.IDX PT, R8, R10, RZ, 0x181f ;  /* 0x00181fff0a087589 */ /* 0x0003e200000e0000 */
[----:B------:R-:W-:Y:S01]  /*cf10*/  LOP3.LUT R7, R11, 0xfffffe00, RZ, 0xc0, !PT ;  /* 0xfffffe000b077812 */ /* 0x000fe200078ec0ff */
[----:B------:R-:W-:Y:S01]  /*cf20*/  IMAD.MOV.U32 R12, RZ, RZ, 0x40 ;  /* 0x00000040ff0c7424 */ /* 0x000fe200078e00ff */
[----:B------:R-:W-:Y:S01]  /*cf30*/  LOP3.LUT R214, R2, 0x7ffffc00, RZ, 0xc0, !PT ;  /* 0x7ffffc0002d67812 */ /* 0x000fe200078ec0ff */
[----:B------:R-:W2:Y:S01]  /*cf40*/  SHFL.IDX PT, R9, R9, RZ, 0x181f ;  /* 0x00181fff09097589 */ /* 0x000ea200000e0000 */
[----:B------:R-:W-:-:S02]  /*cf50*/  SHF.R.S32.HI R11, RZ, 0x1f, R6 ;  /* 0x0000001fff0b7819 */ /* 0x000fc40000011406 */
[-C--:B------:R-:W-:Y:S01]  /*cf60*/  IADD3 R214, R4, R7.reuse, R214 ;  /* 0x0000000704d67210 */ /* 0x080fe20007ffe0d6 */
[----:B------:R-:W-:Y:S01]  /*cf70*/  LDSM.16.M88.4 R28, [R213+0xc080] ;  /* 0x00c08000d51c783b */ /* 0x000fe20000000200 */
[----:B------:R-:W-:Y:S02]  /*cf80*/  SEL R2, R12, 0xffffffc0, !P0 ;  /* 0xffffffc00c027807 */ /* 0x000fe40004000000 */
[----:B------:R-:W-:Y:S01]  /*cf90*/  ISETP.LT.AND P0, PT, R19, UR8, PT ;  /* 0x0000000813007c0c */ /* 0x000fe2000bf01270 */
[----:B------:R-:W-:Y:S01]  /*cfa0*/  IMAD.SHL.U32 R214, R214, 0x2, RZ ;  /* 0x00000002d6d67824 */ /* 0x000fe200078e00ff */
[----:B------:R-:W-:Y:S01]  /*cfb0*/  LDSM.16.M88.4 R44, [R213+0xc880] ;  /* 0x00c88000d52c783b */ /* 0x000fe20000000200 */
[----:B------:R-:W-:Y:S01]  /*cfc0*/  LEA.HI R220, R11, R6, RZ, 0x3 ;  /* 0x000000060bdc7211 */ /* 0x000fe200078f18ff */
[----:B------:R-:W-:Y:S01]  /*cfd0*/  IMAD.IADD R208, R213, 0x1, R2 ;  /* 0x00000001d5d07824 */ /* 0x000fe200078e0202 */
[----:B------:R-:W-:Y:S01]  /*cfe0*/  ISETP.GE.OR P6, PT, R150, c[0x0][0x1d4], !P0 ;  /* 0x0000750096007a0c */ /* 0x000fe200047c6670 */
[----:B------:R-:W3:Y:S01]  /*cff0*/  LDSM.16.M88.4 R24, [R214+0x10080] ;  /* 0x01008000d618783b */ /* 0x000ee20000000200 */
[--C-:B------:R-:W-:Y:S01]  /*d000*/  IMAD R210, R0, 0x2, R214.reuse ;  /* 0x0000000200d27824 */ /* 0x100fe200078e02d6 */
[----:B------:R-:W-:Y:S01]  /*d010*/  LOP3.LUT R220, R220, 0xfffffff8, RZ, 0xc0, !PT ;  /* 0xfffffff8dcdc7812 */ /* 0x000fe200078ec0ff */
[C---:B------:R-:W-:Y:S01]  /*d020*/  IMAD R209, R5.reuse, 0x2, R214 ;  /* 0x0000000205d17824 */ /* 0x040fe200078e02d6 */
[----:B------:R-:W-:Y:S01]  /*d030*/  LDSM.16.M88.4 R20, [R212] ;  /* 0x00000000d414783b */ /* 0x000fe20000000200 */
[----:B------:R-:W-:Y:S01]  /*d040*/  IMAD R207, R5, 0x2, R210 ;  /* 0x0000000205cf7824 */ /* 0x000fe200078e02d2 */
[----:B-1----:R-:W-:Y:S01]  /*d050*/  SHF.R.S32.HI R10, RZ, 0x1f, R17 ;  /* 0x0000001fff0a7819 */ /* 0x002fe20000011411 */
[----:B------:R-:W-:Y:S01]  /*d060*/  IMAD.IADD R202, R2, 0x1, R212 ;  /* 0x0000000102ca7824 */ /* 0x000fe200078e02d4 */
[----:B------:R-:W-:Y:S01]  /*d070*/  LDSM.16.M88.4 R48, [R212+0x800] ;  /* 0x00080000d430783b */ /* 0x000fe20000000200 */
[----:B------:R-:W-:Y:S01]  /*d080*/  LOP3.LUT R211, R4, R7, RZ, 0xfc, !PT ;  /* 0x0000000704d37212 */ /* 0x000fe200078efcff */
[----:B--2---:R-:W-:-:S02]  /*d090*/  IMAD.WIDE R34, R150, 0x2, R8 ;  /* 0x0000000296227825 */ /* 0x004fc400078e0208 */
[----:B------:R-:W1:Y:S01]  /*d0a0*/  LDSM.16.M88.4 R12, [R210+0x10080] ;  /* 0x01008000d20c783b */ /* 0x000e620000000200 */
[----:B------:R-:W-:Y:S01]  /*d0b0*/  LEA.HI R151, R10, R17, RZ, 0x3 ;  /* 0x000000110a977211 */ /* 0x000fe200078f18ff */
[--C-:B------:R-:W-:Y:S02]  /*d0c0*/  IMAD.WIDE R32, R149, 0x2, R8.reuse ;  /* 0x0000000295207825 */ /* 0x100fe400078e0208 */
[----:B------:R-:W-:Y:S01]  /*d0d0*/  @!PT LDS RZ, [RZ] ;  /* 0x00000000fffff984 */ /* 0x000fe20000000800 */
[----:B------:R-:W-:Y:S01]  /*d0e0*/  @!PT LDS RZ, [RZ] ;  /* 0x00000000fffff984 */ /* 0x000fe20000000800 */
[----:B------:R-:W-:Y:S01]  /*d0f0*/  @!PT LDS RZ, [RZ] ;  /* 0x00000000fffff984 */ /* 0x000fe20000000800 */
[----:B------:R2:W-:Y:S01]  /*d100*/  LDGSTS.E.BYPASS.LTC128B.128 [R219+0x8080], [R34.64], !P6 ;  /* 0x0808000022db7fae */ /* 0x0005e2000f101d56 */
[----:B------:R-:W-:Y:S02]  /*d110*/  ISETP.GE.OR P6, PT, R17, c[0x0][0x1d4], !P0 ;  /* 0x0000750011007a0c */ /* 0x000fe400047c6670 */
[----:B------:R-:W-:Y:S01]  /*d120*/  LOP3.LUT R151, R151, 0xfffffff8, RZ, 0xc0, !PT ;  /* 0xfffffff897977812 */ /* 0x000fe200078ec0ff */
[----:B------:R-:W-:Y:S01]  /*d130*/  IMAD.WIDE R56, R220, 0x2, R8 ;  /* 0x00000002dc387825 */ /* 0x000fe200078e0208 */
[----:B------:R-:W-:Y:S02]  /*d140*/  SHF.R.S32.HI R2, RZ, 0x1f, R149 ;  /* 0x0000001fff027819 */ /* 0x000fe40000011495 */
[----:B------:R-:W-:Y:S01]  /*d150*/  SHF.R.S32.HI R224, RZ, 0x1f, R151 ;  /* 0x0000001fffe07819 */ /* 0x000fe20000011497 */
[----:B------:R-:W-:Y:S01]  /*d160*/  IMAD.WIDE R18, R151, 0x2, R8 ;  /* 0x0000000297127825 */ /* 0x000fe200078e0208 */
[----:B------:R-:W-:-:S02]  /*d170*/  SHF.R.S32.HI R7, RZ, 0x1f, R220 ;  /* 0x0000001fff077819 */ /* 0x000fc400000114dc */
[C---:B------:R-:W-:Y:S02]  /*d180*/  IADD3 R203, R212.reuse, 0x800, RZ ;  /* 0x00000800d4cb7810 */ /* 0x040fe40007ffe0ff */
[----:B------:R-:W-:Y:S01]  /*d190*/  IADD3 R201, R212, 0x1000, RZ ;  /* 0x00001000d4c97810 */ /* 0x000fe20007ffe0ff */
[----:B------:R4:W-:Y:S01]  /*d1a0*/  LDGSTS.E.BYPASS.LTC128B.128 [R219+0x9080], [R18.64], !P6 ;  /* 0x0908000012db7fae */ /* 0x0009e2000f101d56 */
[----:B------:R-:W-:Y:S02]  /*d1b0*/  ISETP.GE.OR P6, PT, R16, c[0x0][0x1d4], !P0 ;  /* 0x0000750010007a0c */ /* 0x000fe400047c6670 */
[----:B------:R-:W-:Y:S02]  /*d1c0*/  ISETP.GE.OR P0, PT, R6, c[0x0][0x1d4], !P0 ;  /* 0x0000750006007a0c */ /* 0x000fe40004706670 */
[C---:B------:R-:W-:Y:S02]  /*d1d0*/  IADD3 R200, R212.reuse, 0x1800, RZ ;  /* 0x00001800d4c87810 */ /* 0x040fe40007ffe0ff */
[----:B------:R-:W-:-:S02]  /*d1e0*/  IADD3 R199, R212, 0x2000, RZ ;  /* 0x00002000d4c77810 */ /* 0x000fc40007ffe0ff */
[C---:B------:R-:W-:Y:S01]  /*d1f0*/  IADD3 R198, R212.reuse, 0x2800, RZ ;  /* 0x00002800d4c67810 */ /* 0x040fe20007ffe0ff */
[----:B---3--:R-:W-:Y:S01]  /*d200*/  HMMA.16816.F32.BF16 R40, R24, R44, RZ ;  /* 0x0000002c1828723c */ /* 0x008fe200000418ff */
[C---:B------:R-:W-:Y:S02]  /*d210*/  IADD3 R197, R212.reuse, 0x3000, RZ ;  /* 0x00003000d4c57810 */ /* 0x040fe40007ffe0ff */
[----:B------:R-:W-:Y:S01]  /*d220*/  IADD3 R196, R212, 0x3800, RZ ;  /* 0x00003800d4c47810 */ /* 0x000fe20007ffe0ff */
[----:B------:R2:W-:Y:S04]  /*d230*/  LDGSTS.E.BYPASS.LTC128B.128 [R219+0xa080], [R32.64], !P6 ;  /* 0x0a08000020db7fae */ /* 0x0005e8000f101d56 */
[----:B------:R3:W-:Y:S01]  /*d240*/  LDGSTS.E.BYPASS.LTC128B.128 [R219+0xb080], [R56.64], !P0 ;  /* 0x0b08000038db7fae */ /* 0x0007e2000c101d56 */
[----:B------:R-:W-:-:S03]  /*d250*/  PLOP3.LUT P0, PT, PT, PT, UP0, 0x40, 0x0 ;  /* 0x000000000000781c */ /* 0x000fc60003f0e808 */
[----:B------:R-:W-:Y:S04]  /*d260*/  LDSM.16.M88.4 R52, [R209+0x10080] ;  /* 0x01008000d134783b */ /* 0x000fe80000000200 */
[----:B------:R-:W5:Y:S01]  /*d270*/  LDSM.16.M88.4 R8, [R208+0xc080] ;  /* 0x00c08000d008783b */ /* 0x000f620000000200 */
[C---:B----4-:R-:W-:Y:S03]  /*d280*/  HMMA.16816.F32.BF16 R16, R24.reuse, R28, RZ ;  /* 0x0000001c1810723c */ /* 0x050fe600000418ff */
[----:B------:R-:W4:Y:S04]  /*d290*/  LDSM.16.M88.4 R68, [R208+0xc880] ;  /* 0x00c88000d044783b */ /* 0x000f280000000200 */
[----:B------:R-:W-:Y:S01]  /*d2a0*/  LDSM.16.M88.4 R36, [R207+0x10080] ;  /* 0x01008000cf24783b */ /* 0x000fe20000000200 */
[C---:B------:R-:W-:Y:S03]  /*d2b0*/  HMMA.16816.F32.BF16 R28, R24.reuse, R30, RZ ;  /* 0x0000001e181c723c */ /* 0x040fe600000418ff */
[----:B------:R-:W-:Y:S04]  /*d2c0*/  LDSM.16.M88.4 R60, [R213+0xd080] ;  /* 0x00d08000d53c783b */ /* 0x000fe80000000200 */
[----:B--2---:R-:W2:Y:S01]  /*d2d0*/  LDSM.16.M88.4 R32, [R202] ;  /* 0x00000000ca20783b */ /* 0x004ea20000000200 */
[----:B------:R-:W-:Y:S03]  /*d2e0*/  HMMA.16816.F32.BF16 R24, R24, R46, RZ ;  /* 0x0000002e1818723c */ /* 0x000fe600000418ff */
[----:B---3--:R-:W3:Y:S04]  /*d2f0*/  LDSM.16.M88.4 R56, [R202+0x800] ;  /* 0x00080000ca38783b */ /* 0x008ee80000000200 */
[----:B------:R-:W-:Y:S01]  /*d300*/  LDSM.16.M88.4 R44, [R212+0x1000] ;  /* 0x00100000d42c783b */ /* 0x000fe20000000200 */
[C---:B-1----:R-:W-:Y:S03]  /*d310*/  HMMA.16816.F32.BF16 R16, R12.reuse, R20, R16 ;  /* 0x000000140c10723c */ /* 0x042fe60000041810 */
[----:B------:R-:W0:Y:S05]  /*d320*/  LDGDEPBAR ;  /* 0x00000000000079af */ /* 0x000e2a0000000000 */
[C---:B------:R-:W-:Y:S01]  /*d330*/  HMMA.16816.F32.BF16 R28, R12.reuse, R22, R28 ;  /* 0x000000160c1c723c */ /* 0x040fe2000004181c */
[----:B------:R-:W1:Y:S07]  /*d340*/  LDSM.16.M88.4 R20, [R214+0x14080] ;  /* 0x01408000d614783b */ /* 0x000e6e0000000200 */
[C---:B------:R-:W-:Y:S08]  /*d350*/  HMMA.16816.F32.BF16 R40, R12.reuse, R48, R40 ;  /* 0x000000300c28723c */ /* 0x040ff00000041828 */
[----:B------:R-:W-:Y:S01]  /*d360*/  HMMA.16816.F32.BF16 R12, R12, R50, R24 ;  /* 0x000000320c0c723c */ /* 0x000fe20000041818 */
[----:B------:R-:W1:Y:S04]  /*d370*/  LDSM.16.M88.4 R48, [R213+0xd880] ;  /* 0x00d88000d530783b */ /* 0x000e680000000200 */
[----:B------:R-:W-:Y:S03]  /*d380*/  LDSM.16.M88.4 R24, [R209+0x14080] ;  /* 0x01408000d118783b */ /* 0x000fe60000000200 */
[C---:B-----5:R-:W-:Y:S08]  /*d390*/  HMMA.16816.F32.BF16 R16, R52.reuse, R8, R16 ;  /* 0x000000083410723c */ /* 0x060ff00000041810 */
[C---:B------:R-:W-:Y:S01]  /*d3a0*/  HMMA.16816.F32.BF16 R28, R52.reuse, R10, R28 ;  /* 0x0000000a341c723c */ /* 0x040fe2000004181c */
[----:B------:R-:W5:Y:S07]  /*d3b0*/  LDSM.16.M88.4 R8, [R210+0x14080] ;  /* 0x01408000d208783b */ /* 0x000f6e0000000200 */
[C---:B----4-:R-:W-:Y:S08]  /*d3c0*/  HMMA.16816.F32.BF16 R40, R52.reuse, R68, R40 ;  /* 0x000000443428723c */ /* 0x050ff00000041828 */
[----:B------:R-:W-:Y:S01]  /*d3d0*/  HMMA.16816.F32.BF16 R52, R52, R70, R12 ;  /* 0x000000463434723c */ /* 0x000fe2000004180c */
[----:B------:R-:W4:Y:S04]  /*d3e0*/  LDSM.16.M88.4 R68, [R212+0x1800] ;  /* 0x00180000d444783b */ /* 0x000f280000000200 */
[----:B------:R-:W-:Y:S03]  /*d3f0*/  LDSM.16.M88.4 R12, [R207+0x14080] ;  /* 0x01408000cf0c783b */ /* 0x000fe60000000200 */
[C---:B--2---:R-:W-:Y:S08]  /*d400*/  HMMA.16816.F32.BF16 R16, R36.reuse, R32, R16 ;  /* 0x000000202410723c */ /* 0x044ff00000041810 */
[C---:B------:R-:W-:Y:S01]  /*d410*/  HMMA.16816.F32.BF16 R28, R36.reuse, R34, R28 ;  /* 0x00000022241c723c */ /* 0x040fe2000004181c */
[----:B------:R-:W2:Y:S07]  /*d420*/  LDSM.16.M88.4 R32, [R208+0xd080] ;  /* 0x00d08000d020783b */ /* 0x000eae0000000200 */
[C---:B---3--:R-:W-:Y:S08]  /*d430*/  HMMA.16816.F32.BF16 R40, R36.reuse, R56, R40 ;  /* 0x000000382428723c */ /* 0x048ff00000041828 */
[----:B------:R-:W-:Y:S01]  /*d440*/  HMMA.16816.F32.BF16 R52, R36, R58, R52 ;  /* 0x0000003a2434723c */ /* 0x000fe20000041834 */
[----:B------:R-:W3:Y:S04]  /*d450*/  LDSM.16.M88.4 R56, [R208+0xd880] ;  /* 0x00d88000d038783b */ /* 0x000ee80000000200 */
[----:B------:R-:W-:Y:S03]  /*d460*/  LDSM.16.M88.4 R36, [R214+0x18080] ;  /* 0x01808000d624783b */ /* 0x000fe60000000200 */
[C---:B-1----:R-:W-:Y:S08]  /*d470*/  HMMA.16816.F32.BF16 R16, R20.reuse, R60, R16 ;  /* 0x0000003c1410723c */ /* 0x042ff00000041810 */
        /* <DEDUP_REMOVED lines=18> */
[----:B------:R-:W-:Y:S04]  /*d5a0*/  LDSM.16.M88.4 R56, [R207+0x18080] ;  /* 0x01808000cf38783b */ /* 0x000fe80000000200 */
[----:B------:R-:W-:Y:S03]  /*d5b0*/  LDSM.16.M88.4 R24, [R202+0x2000] ;  /* 0x00200000ca18783b */ /* 0x000fe60000000200 */
[C---:B-1----:R-:W-:Y:S08]  /*d5c0*/  HMMA.16816.F32.BF16 R16, R12.reuse, R60, R16 ;  /* 0x0000003c0c10723c */ /* 0x042ff00000041810 */
[C---:B------:R-:W-:Y:S01]  /*d5d0*/  HMMA.16816.F32.BF16 R28, R12.reuse, R62, R28 ;  /* 0x0000003e0c1c723c */ /* 0x040fe2000004181c */
[----:B------:R-:W-:Y:S07]  /*d5e0*/  LDSM.16.M88.4 R60, [R208+0xe080] ;  /* 0x00e08000d03c783b */ /* 0x000fee0000000200 */
[C---:B------:R-:W-:Y:S08]  /*d5f0*/  HMMA.16816.F32.BF16 R40, R12.reuse, R48, R40 ;  /* 0x000000300c28723c */ /* 0x040ff00000041828 */
[----:B------:R-:W-:Y:S01]  /*d600*/  HMMA.16816.F32.BF16 R52, R12, R50, R52 ;  /* 0x000000320c34723c */ /* 0x000fe20000041834 */
[----:B------:R-:W-:Y:S04]  /*d610*/  LDSM.16.M88.4 R48, [R214+0x1c080] ;  /* 0x01c08000d630783b */ /* 0x000fe80000000200 */
[----:B------:R-:W-:Y:S03]  /*d620*/  LDSM.16.M88.4 R12, [R213+0xf080] ;  /* 0x00f08000d50c783b */ /* 0x000fe60000000200 */
[C---:B-----5:R-:W-:Y:S08]  /*d630*/  HMMA.16816.F32.BF16 R16, R36.reuse, R44, R16 ;  /* 0x0000002c2410723c */ /* 0x060ff00000041810 */
[C---:B------:R-:W-:Y:S01]  /*d640*/  HMMA.16816.F32.BF16 R28, R36.reuse, R46, R28 ;  /* 0x0000002e241c723c */ /* 0x040fe2000004181c */
[----:B------:R-:W1:Y:S07]  /*d650*/  LDSM.16.M88.4 R44, [R212+0x2800] ;  /* 0x00280000d42c783b */ /* 0x000e6e0000000200 */
[C---:B----4-:R-:W-:Y:S08]  /*d660*/  HMMA.16816.F32.BF16 R40, R36.reuse, R68, R40 ;  /* 0x000000442428723c */ /* 0x050ff00000041828 */
[----:B------:R-:W-:Y:S01]  /*d670*/  HMMA.16816.F32.BF16 R52, R36, R70, R52 ;  /* 0x000000462434723c */ /* 0x000fe20000041834 */
[----:B------:R-:W-:Y:S04]  /*d680*/  LDSM.16.M88.4 R68, [R202+0x2800] ;  /* 0x00280000ca44783b */ /* 0x000fe80000000200 */
[----:B------:R-:W-:Y:S03]  /*d690*/  LDSM.16.M88.4 R36, [R210+0x1c080] ;  /* 0x01c08000d224783b */ /* 0x000fe60000000200 */
[C---:B--2---:R-:W-:Y:S08]  /*d6a0*/  HMMA.16816.F32.BF16 R16, R20.reuse, R32, R16 ;  /* 0x000000201410723c */ /* 0x044ff00000041810 */
[C---:B------:R-:W-:Y:S01]  /*d6b0*/  HMMA.16816.F32.BF16 R28, R20.reuse, R34, R28 ;  /* 0x00000022141c723c */ /* 0x040fe2000004181c */
[----:B------:R-:W2:Y:S07]  /*d6c0*/  LDSM.16.M88.4 R32, [R208+0xe880] ;  /* 0x00e88000d020783b */ /* 0x000eae0000000200 */
[C---:B-1----:R-:W-:Y:S08]  /*d6d0*/  HMMA.16816.F32.BF16 R40, R20.reuse, R44, R40 ;  /* 0x0000002c1428723c */ /* 0x042ff00000041828 */
[----:B------:R-:W-:Y:S01]  /*d6e0*/  HMMA.16816.F32.BF16 R52, R20, R46, R52 ;  /* 0x0000002e1434723c */ /* 0x000fe20000041834 */
[----:B------:R-:W1:Y:S04]  /*d6f0*/  LDSM.16.M88.4 R44, [R213+0xf880] ;  /* 0x00f88000d52c783b */ /* 0x000e680000000200 */
[----:B------:R-:W-:Y:S03]  /*d700*/  LDSM.16.M88.4 R20, [R208+0xf080] ;  /* 0x00f08000d014783b */ /* 0x000fe60000000200 */
[C---:B------:R-:W-:Y:S08]  /*d710*/  HMMA.16816.F32.BF16 R16, R8.reuse, R60, R16 ;  /* 0x0000003c0810723c */ /* 0x040ff00000041810 */
[C---:B------:R-:W-:Y:S01]  /*d720*/  HMMA.16816.F32.BF16 R28, R8.reuse, R62, R28 ;  /* 0x0000003e081c723c */ /* 0x040fe2000004181c */
[----:B------:R-:W3:Y:S07]  /*d730*/  LDSM.16.M88.4 R60, [R212+0x3000] ;  /* 0x00300000d43c783b */ /* 0x000eee0000000200 */
[C---:B--2---:R-:W-:Y:S08]  /*d740*/  HMMA.16816.F32.BF16 R40, R8.reuse, R32, R40 ;  /* 0x000000200828723c */ /* 0x044ff00000041828 */
[----:B------:R-:W-:Y:S01]  /*d750*/  HMMA.16816.F32.BF16 R52, R8, R34, R52 ;  /* 0x000000220834723c */ /* 0x000fe20000041834 */
[----:B------:R-:W2:Y:S04]  /*d760*/  LDSM.16.M88.4 R32, [R212+0x3800] ;  /* 0x00380000d420783b */ /* 0x000ea80000000200 */
[----:B------:R-:W-:Y:S03]  /*d770*/  LDSM.16.M88.4 R8, [R202+0x3000] ;  /* 0x00300000ca08783b */ /* 0x000fe60000000200 */
[C---:B------:R-:W-:Y:S08]  /*d780*/  HMMA.16816.F32.BF16 R16, R56.reuse, R24, R16 ;  /* 0x000000183810723c */ /* 0x040ff00000041810 */
[C---:B------:R-:W-:Y:S01]  /*d790*/  HMMA.16816.F32.BF16 R28, R56.reuse, R26, R28 ;  /* 0x0000001a381c723c */ /* 0x040fe2000004181c */
[----:B------:R-:W4:Y:S07]  /*d7a0*/  LDSM.16.M88.4 R24, [R209+0x1c080] ;  /* 0x01c08000d118783b */ /* 0x000f2e0000000200 */
[C---:B------:R-:W-:Y:S08]  /*d7b0*/  HMMA.16816.F32.BF16 R40, R56.reuse, R68, R40 ;  /* 0x000000443828723c */ /* 0x040ff00000041828 */
[----:B------:R-:W-:Y:S01]  /*d7c0*/  HMMA.16816.F32.BF16 R52, R56, R70, R52 ;  /* 0x000000463834723c */ /* 0x000fe20000041834 */
[----:B------:R-:W5:Y:S07]  /*d7d0*/  LDSM.16.M88.4 R56, [R208+0xf880] ;  /* 0x00f88000d038783b */ /* 0x000f6e0000000200 */
[C---:B------:R-:W-:Y:S08]  /*d7e0*/  HMMA.16816.F32.BF16 R16, R48.reuse, R12, R16 ;  /* 0x0000000c3010723c */ /* 0x040ff00000041810 */
[C---:B------:R-:W-:Y:S01]  /*d7f0*/  HMMA.16816.F32.BF16 R28, R48.reuse, R14, R28 ;  /* 0x0000000e301c723c */ /* 0x040fe2000004181c */
[----:B------:R-:W4:Y:S07]  /*d800*/  LDSM.16.M88.4 R12, [R207+0x1c080] ;  /* 0x01c08000cf0c783b */ /* 0x000f2e0000000200 */
[C---:B-1----:R-:W-:Y:S08]  /*d810*/  HMMA.16816.F32.BF16 R40, R48.reuse, R44, R40 ;  /* 0x0000002c3028723c */ /* 0x042ff00000041828 */
[----:B------:R-:W-:Y:S08]  /*d820*/  HMMA.16816.F32.BF16 R52, R48, R46, R52 ;  /* 0x0000002e3034723c */ /* 0x000ff00000041834 */
[C---:B---3--:R-:W-:Y:S08]  /*d830*/  HMMA.16816.F32.BF16 R16, R36.reuse, R60, R16 ;  /* 0x0000003c2410723c */ /* 0x048ff00000041810 */
[C---:B------:R-:W-:Y:S08]  /*d840*/  HMMA.16816.F32.BF16 R28, R36.reuse, R62, R28 ;  /* 0x0000003e241c723c */ /* 0x040ff0000004181c */
[C---:B--2---:R-:W-:Y:S08]  /*d850*/  HMMA.16816.F32.BF16 R40, R36.reuse, R32, R40 ;  /* 0x000000202428723c */ /* 0x044ff00000041828 */
[----:B------:R-:W-:Y:S08]  /*d860*/  HMMA.16816.F32.BF16 R52, R36, R34, R52 ;  /* 0x000000222434723c */ /* 0x000ff00000041834 */
[C---:B----4-:R-:W-:Y:S08]  /*d870*/  HMMA.16816.F32.BF16 R16, R24.reuse, R20, R16 ;  /* 0x000000141810723c */ /* 0x050ff00000041810 */
[----:B------:R-:W-:Y:S01]  /*d880*/  HMMA.16816.F32.BF16 R28, R24, R22, R28 ;  /* 0x00000016181c723c */ /* 0x000fe2000004181c */
[----:B------:R-:W1:Y:S01]  /*d890*/  LDSM.16.M88.4 R20, [R202+0x3800] ;  /* 0x00380000ca14783b */ /* 0x000e620000000200 */
[----:B------:R-:W-:-:S06]  /*d8a0*/  DEPBAR.LE SB0, 0x0 ;  /* 0x000080000000791a */ /* 0x000fcc0000000000 */
[C---:B-----5:R-:W-:Y:S08]  /*d8b0*/  HMMA.16816.F32.BF16 R40, R24.reuse, R56, R40 ;  /* 0x000000381828723c */ /* 0x060ff00000041828 */
[----:B------:R-:W-:Y:S08]  /*d8c0*/  HMMA.16816.F32.BF16 R52, R24, R58, R52 ;  /* 0x0000003a1834723c */ /* 0x000ff00000041834 */
[C---:B------:R-:W-:Y:S08]  /*d8d0*/  HMMA.16816.F32.BF16 R16, R12.reuse, R8, R16 ;  /* 0x000000080c10723c */ /* 0x040ff00000041810 */
[C---:B------:R-:W-:Y:S08]  /*d8e0*/  HMMA.16816.F32.BF16 R28, R12.reuse, R10, R28 ;  /* 0x0000000a0c1c723c */ /* 0x040ff0000004181c */
[C---:B-1----:R-:W-:Y:S08]  /*d8f0*/  HMMA.16816.F32.BF16 R40, R12.reuse, R20, R40 ;  /* 0x000000140c28723c */ /* 0x042ff00000041828 */
[----:B------:R-:W-:Y:S01]  /*d900*/  FMUL.FTZ R6, R16, c[0x0][0x320] ;  /* 0x0000c80010067a20 */ /* 0x000fe20000410000 */
[----:B------:R-:W-:Y:S01]  /*d910*/  HMMA.16816.F32.BF16 R52, R12, R22, R52 ;  /* 0x000000160c34723c */ /* 0x000fe20000041834 */
[----:B------:R-:W-:-:S02]  /*d920*/  FMUL.FTZ R8, R17, c[0x0][0x320] ;  /* 0x0000c80011087a20 */ /* 0x000fc40000410000 */
[----:B------:R-:W-:Y:S02]  /*d930*/  FMUL.FTZ R9, R18, c[0x0][0x320] ;  /* 0x0000c80012097a20 */ /* 0x000fe40000410000 */
[----:B------:R-:W-:Y:S01]  /*d940*/  FMUL.FTZ R10, R19, c[0x0][0x320] ;  /* 0x0000c800130a7a20 */ /* 0x000fe20000410000 */
[----:B------:R-:W1:Y:S01]  /*d950*/  MUFU.TANH R6, R6 ;  /* 0x0000000600067308 */ /* 0x000e620000002400 */
[----:B------:R-:W-:Y:S02]  /*d960*/  FMUL.FTZ R16, R28, c[0x0][0x320] ;  /* 0x0000c8001c107a20 */ /* 0x000fe40000410000 */
[----:B------:R-:W-:Y:S02]  /*d970*/  FMUL.FTZ R11, R29, c[0x0][0x320] ;  /* 0x0000c8001d0b7a20 */ /* 0x000fe40000410000 */
[----:B------:R-:W-:Y:S02]  /*d980*/  FMUL.FTZ R18, R30, c[0x0][0x320] ;  /* 0x0000c8001e127a20 */ /* 0x000fe40000410000 */
[----:B------:R-:W-:Y:S01]  /*d990*/  FMUL.FTZ R17, R31, c[0x0][0x320] ;  /* 0x0000c8001f117a20 */ /* 0x000fe20000410000 */
[----:B------:R-:W2:Y:S01]  /*d9a0*/  MUFU.TANH R8, R8 ;  /* 0x0000000800087308 */ /* 0x000ea20000002400 */
[----:B------:R-:W-:-:S02]  /*d9b0*/  FMUL.FTZ R15, R40, c[0x0][0x320] ;  /* 0x0000c800280f7a20 */ /* 0x000fc40000410000 */
[----:B------:R-:W-:Y:S02]  /*d9c0*/  FMUL.FTZ R13, R41, c[0x0][0x320] ;  /* 0x0000c800290d7a20 */ /* 0x000fe40000410000 */
[----:B------:R-:W-:Y:S02]  /*d9d0*/  FMUL.FTZ R12, R42, c[0x0][0x320] ;  /* 0x0000c8002a0c7a20 */ /* 0x000fe40000410000 */
[----:B------:R-:W-:Y:S01]  /*d9e0*/  FMUL.FTZ R21, R43, c[0x0][0x320] ;  /* 0x0000c8002b157a20 */ /* 0x000fe20000410000 */
[----:B------:R-:W3:Y:S02]  /*d9f0*/  MUFU.TANH R9, R9 ;  /* 0x0000000900097308 */ /* 0x000ee40000002400 */
[----:B------:R-:W-:Y:S02]  /*da00*/  FMUL.FTZ R20, R52, c[0x0][0x320] ;  /* 0x0000c80034147a20 */ /* 0x000fe40000410000 */
[----:B------:R-:W-:Y:S02]  /*da10*/  FMUL.FTZ R14, R53, c[0x0][0x320] ;  /* 0x0000c800350e7a20 */ /* 0x000fe40000410000 */
[----:B------:R-:W-:-:S02]  /*da20*/  FMUL.FTZ R23, R54, c[0x0][0x320] ;  /* 0x0000c80036177a20 */ /* 0x000fc40000410000 */
[----:B------:R-:W-:Y:S01]  /*da30*/  FMUL.FTZ R22, R55, c[0x0][0x320] ;  /* 0x0000c80037167a20 */ /* 0x000fe20000410000 */
[----:B------:R-:W4:Y:S08]  /*da40*/  MUFU.TANH R10, R10 ;  /* 0x0000000a000a7308 */ /* 0x000f300000002400 */
[----:B------:R-:W1:Y:S08]  /*da50*/  MUFU.TANH R16, R16 ;  /* 0x0000001000107308 */ /* 0x000e700000002400 */
        /* <DEDUP_REMOVED lines=10> */
[----:B------:R-:W1:Y:S01]  /*db00*/  MUFU.TANH R22, R22 ;  /* 0x0000001600167308 */ /* 0x000e620000002400 */
[----:B------:R-:W-:Y:S06]  /*db10*/  BAR.SYNC.DEFER_BLOCKING 0x0 ;  /* 0x0000000000007b1d */ /* 0x000fec0000010000 */
[----:B------:R-:W-:Y:S05]  /*db20*/  @P0 BRA `(.L_x_140) ;  /* 0x000002b000000947 */ /* 0x000fea0003800000 */
[----:B--234-:R-:W-:Y:S01]  /*db30*/  IMAD.U32 R19, RZ, RZ, UR9 ;  /* 0x00000009ff137e24 */ /* 0x01cfe2000f8e00ff */
[----:B------:R-:W-:Y:S01]  /*db40*/  ISETP.NE.AND P6, PT, R215, 0x1, PT ;  /* 0x00000001d700780c */ /* 0x000fe20003fc5270 */
[----:B------:R-:W-:-:S03]  /*db50*/  IMAD.MOV.U32 R217, RZ, RZ, RZ ;  /* 0x000000ffffd97224 */ /* 0x000fc600078e00ff */
[----:B------:R-:W-:-:S04]  /*db60*/  IADD3 R19, R216, UR15, R19 ;  /* 0x0000000fd8137c10 */ /* 0x000fc8000fffe013 */
[----:B------:R-:W-:-:S05]  /*db70*/  IADD3 R218, R19, -0x40, RZ ;  /* 0xffffffc013da7810 */ /* 0x000fca0007ffe0ff */
[----:B------:R-:W-:-:S04]  /*db80*/  @P6 IMAD.HI.U32 R19, R218, c[0x0][0x2bc], RZ ;  /* 0x0000af00da136a27 */ /* 0x000fc800078e00ff */
[----:B------:R-:W-:Y:S01]  /*db90*/  IMAD.MOV.U32 R4, RZ, RZ, R218 ;  /* 0x000000ffff047224 */ /* 0x000fe200078e00da */
[----:B------:R-:W-:-:S04]  /*dba0*/  @P6 SHF.R.U32.HI R4, RZ, c[0x0][0x2c0], R19 ;  /* 0x0000b000ff046a19 */ /* 0x000fc80000011613 */
[----:B------:R-:W-:-:S04]  /*dbb0*/  @!P1 IADD3 R26, P0, R4, UR16, RZ ;  /* 0x00000010041a9c10 */ /* 0x000fc8000ff1e0ff */
[----:B------:R-:W-:Y:S02]  /*dbc0*/  @!P1 LEA.HI.X.SX32 R19, R4, UR7, 0x1, P0 ;  /* 0x0000000704139c11 */ /* 0x000fe400080f0eff */
[----:B------:R-:W-:-:S04]  /*dbd0*/  @!P1 LEA R24, P0, R26, c[0x0][0x2a0], 0x2 ;  /* 0x0000a8001a189a11 */ /* 0x000fc800078010ff */
[----:B------:R-:W-:-:S05]  /*dbe0*/  @!P1 LEA.HI.X R25, R26, c[0x0][0x2a4], R19, 0x2, P0 ;  /* 0x0000a9001a199a11 */ /* 0x000fca00000f1413 */
[----:B------:R-:W2:Y:S01]  /*dbf0*/  @!P1 LDG.E R217, [R24.64] ;  /* 0x0000001618d99981 */ /* 0x000ea2000c1e1900 */
[----:B------:R-:W-:-:S04]  /*dc00*/  IMAD.MOV R19, RZ, RZ, -R4 ;  /* 0x000000ffff137224 */ /* 0x000fc800078e0a04 */
[----:B------:R-:W-:-:S04]  /*dc10*/  IMAD R218, R19, c[0x0][0x2b8], R218 ;  /* 0x0000ae0013da7a24 */ /* 0x000fc800078e02da */
[----:B------:R-:W-:Y:S01]  /*dc20*/  IMAD.WIDE.U32 R26, R218, c[0x0][0x1e0], RZ ;  /* 0x00007800da1a7a25 */ /* 0x000fe200078e00ff */
[----:B------:R-:W-:-:S05]  /*dc30*/  SHF.R.S32.HI R19, RZ, 0x1f, R218 ;  /* 0x0000001fff137819 */ /* 0x000fca00000114da */
[----:B------:R-:W-:-:S04]  /*dc40*/  IMAD R19, R19, c[0x0][0x1e0], RZ ;  /* 0x0000780013137a24 */ /* 0x000fc800078e02ff */
[----:B------:R-:W-:-:S04]  /*dc50*/  IMAD R19, R218, c[0x0][0x1e4], R19 ;  /* 0x00007900da137a24 */ /* 0x000fc800078e0213 */
[----:B------:R-:W-:Y:S01]  /*dc60*/  IMAD.IADD R27, R27, 0x1, R19 ;  /* 0x000000011b1b7824 */ /* 0x000fe200078e0213 */
[----:B--2---:R-:W-:-:S03]  /*dc70*/  SHF.R.S32.HI R4, RZ, 0x1f, R217 ;  /* 0x0000001fff047819 */ /* 0x004fc600000114d9 */
[----:B------:R-:W-:-:S04]  /*dc80*/  IMAD.WIDE.U32 R24, R217, c[0x0][0x1f0], R26 ;  /* 0x00007c00d9187a25 */ /* 0x000fc800078e001a */
[----:B------:R-:W-:Y:S01]  /*dc90*/  IMAD R4, R4, c[0x0][0x1f0], RZ ;  /* 0x00007c0004047a24 */ /* 0x000fe200078e02ff */
[----:B------:R-:W-:-:S03]  /*dca0*/  IADD3 R19, P0, R24, UR24, RZ ;  /* 0x0000001818137c10 */ /* 0x000fc6000ff1e0ff */
[----:B------:R-:W-:-:S05]  /*dcb0*/  IMAD R4, R217, c[0x0][0x1f4], R4 ;  /* 0x00007d00d9047a24 */ /* 0x000fca00078e0204 */
[----:B------:R-:W-:Y:S02]  /*dcc0*/  IADD3.X R24, R25, UR6, R4, P0, !PT ;  /* 0x0000000619187c10 */ /* 0x000fe400087fe404 */
[----:B------:R-:W-:-:S04]  /*dcd0*/  LEA R4, P0, R19, c[0x0][0x1c8], 0x1 ;  /* 0x0000720013047a11 */ /* 0x000fc800078008ff */
[----:B------:R-:W-:Y:S02]  /*dce0*/  LEA.HI.X R19, R19, c[0x0][0x1cc], R24, 0x1, P0 ;  /* 0x0000730013137a11 */ /* 0x000fe400000f0c18 */
[----:B------:R-:W2:Y:S04]  /*dcf0*/  SHFL.IDX PT, R4, R4, RZ, 0x181f ;  /* 0x00181fff04047589 */ /* 0x000ea800000e0000 */
[----:B------:R-:W3:Y:S01]  /*dd00*/  SHFL.IDX PT, R19, R19, RZ, 0x181f ;  /* 0x00181fff13137589 */ /* 0x000ee200000e0000 */
[----:B--2---:R-:W-:-:S04]  /*dd10*/  LEA R28, P0, R150, R4, 0x1 ;  /* 0x00000004961c7211 */ /* 0x004fc800078008ff */
[----:B---3--:R-:W-:Y:S02]  /*dd20*/  LEA.HI.X R29, R150, R19, R221, 0x1, P0 ;  /* 0x00000013961d7211 */ /* 0x008fe400000f0cdd */
[----:B------:R-:W-:-:S03]  /*dd30*/  LEA R26, P0, R151, R4, 0x1 ;  /* 0x00000004971a7211 */ /* 0x000fc600078008ff */
[----:B------:R-:W-:Y:S01]  /*dd40*/  @!PT LDS RZ, [RZ] ;  /* 0x00000000fffff984 */ /* 0x000fe20000000800 */
[----:B------:R2:W-:Y:S01]  /*dd50*/  LDGSTS.E.BYPASS.LTC128B.128 [R219+0xc080], [R28.64], !P4 ;  /* 0x0c0800001cdb7fae */ /* 0x0005e2000e101d56 */
[----:B------:R-:W-:Y:S02]  /*dd60*/  LEA.HI.X R27, R151, R19, R224, 0x1, P0 ;  /* 0x00000013971b7211 */ /* 0x000fe400000f0ce0 */
[----:B------:R-:W-:-:S03]  /*dd70*/  LEA R24, P0, R149, R4, 0x1 ;  /* 0x0000000495187211 */ /* 0x000fc600078008ff */
[----:B------:R2:W-:Y:S01]  /*dd80*/  LDGSTS.E.BYPASS.LTC128B.128 [R219+0xd080], [R26.64], !P5 ;  /* 0x0d0800001adb7fae */ /* 0x0005e2000e901d56 */
[----:B------:R-:W-:Y:S02]  /*dd90*/  LEA.HI.X R25, R149, R19, R2, 0x1, P0 ;  /* 0x0000001395197211 */ /* 0x000fe400000f0c02 */
[----:B------:R-:W-:-:S03]  /*dda0*/  LEA R30, P0, R220, R4, 0x1 ;  /* 0x00000004dc1e7211 */ /* 0x000fc600078008ff */
[----:B------:R2:W-:Y:S01]  /*ddb0*/  LDGSTS.E.BYPASS.LTC128B.128 [R219+0xe080], [R24.64], !P3 ;  /* 0x0e08000018db7fae */ /* 0x0005e2000d901d56 */
[----:B------:R-:W-:-:S05]  /*ddc0*/  LEA.HI.X R31, R220, R19, R7, 0x1, P0 ;  /* 0x00000013dc1f7211 */ /* 0x000fca00000f0c07 */
[----:B------:R2:W-:Y:S04]  /*ddd0*/  LDGSTS.E.BYPASS.LTC128B.128 [R219+0xf080], [R30.64], !P2 ;  /* 0x0f0800001edb7fae */ /* 0x0005e8000d101d56 */
.L_x_140:
[----:B--234-:R-:W-:Y:S01]  /*dde0*/  LOP3.LUT R3, R3, 0xffffffe0, RZ, 0xc0, !PT ;  /* 0xffffffe003037812 */ /* 0x01cfe200078ec0ff */
[----:B------:R-:W-:Y:S01]  /*ddf0*/  IMAD.U32 R25, RZ, RZ, UR8 ;  /* 0x00000008ff197e24 */ /* 0x000fe2000f8e00ff */
[----:B------:R-:W0:Y:S01]  /*de00*/  LDGDEPBAR ;  /* 0x00000000000079af */ /* 0x000e220000000000 */
[----:B------:R-:W-:Y:S02]  /*de10*/  IMAD.SHL.U32 R211, R211, 0x2, RZ ;  /* 0x00000002d3d37824 */ /* 0x000fe400078e00ff */
[----:B------:R-:W-:Y:S02]  /*de20*/  IMAD.IADD R66, R66, 0x1, -R3 ;  /* 0x0000000142427824 */ /* 0x000fe400078e0a03 */
[--C-:B------:R-:W-:Y:S01]  /*de30*/  IMAD R206, R0, 0x2, R211.reuse ;  /* 0x0000000200ce7824 */ /* 0x100fe200078e02d3 */
[----:B------:R-:W-:Y:S01]  /*de40*/  LDSM.16.MT88.4 R140, [R211+0x8080] ;  /* 0x00808000d38c783b */ /* 0x000fe20000004200 */
[C---:B------:R-:W-:Y:S01]  /*de50*/  IMAD R205, R5.reuse, 0x2, R211 ;  /* 0x0000000205cd7824 */ /* 0x040fe200078e02d3 */
[----:B------:R-:W-:Y:S01]  /*de60*/  SHF.R.S32.HI R3, RZ, 0x1f, R66 ;  /* 0x0000001fff037819 */ /* 0x000fe20000011442 */
[----:B------:R-:W-:Y:S01]  /*de70*/  IMAD R204, R5, 0x2, R206 ;  /* 0x0000000205cc7824 */ /* 0x000fe200078e02ce */
[----:B------:R-:W-:Y:S02]  /*de80*/  LDSM.16.MT88.4 R132, [R206+0x8080] ;  /* 0x00808000ce84783b */ /* 0x000fe40000004200 */
[----:B------:R-:W-:-:S02]  /*de90*/  LEA.HI R3, R3, R66, RZ, 0x2 ;  /* 0x0000004203037211 */ /* 0x000fc400078f10ff */
[----:B------:R-:W-:Y:S02]  /*dea0*/  LDSM.16.MT88.4 R32, [R204+0x8080] ;  /* 0x00808000cc20783b */ /* 0x000fe40000004200 */
[----:B------:R-:W-:Y:S02]  /*deb0*/  LOP3.LUT R3, R3, 0x7ffffffc, RZ, 0xc0, !PT ;  /* 0x7ffffffc03037812 */ /* 0x000fe400078ec0ff */
[----:B------:R-:W-:Y:S03]  /*dec0*/  LDSM.16.MT88.4 R40, [R211+0x9080] ;  /* 0x00908000d328783b */ /* 0x000fe60000004200 */
[----:B------:R-:W-:Y:S01]  /*ded0*/  IMAD.IADD R66, R66, 0x1, -R3 ;  /* 0x0000000142427824 */ /* 0x000fe200078e0a03 */
[----:B------:R-:W-:Y:S03]  /*dee0*/  LDSM.16.MT88.4 R48, [R206+0x9080] ;  /* 0x00908000ce30783b */ /* 0x000fe60000004200 */
[----:B------:R-:W-:Y:S01]  /*def0*/  IMAD R25, R66, -0x2, R25 ;  /* 0xfffffffe42197824 */ /* 0x000fe200078e0219 */
[----:B------:R-:W-:Y:S04]  /*df00*/  LDSM.16.MT88.4 R56, [R205+0x9080] ;  /* 0x00908000cd38783b */ /* 0x000fe80000004200 */
[----:B------:R-:W-:Y:S01]  /*df10*/  ISETP.GT.AND P0, PT, R25, RZ, PT ;  /* 0x000000ff1900720c */ /* 0x000fe20003f04270 */
[----:B------:R-:W-:Y:S03]  /*df20*/  LDSM.16.MT88.4 R72, [R211+0xa080] ;  /* 0x00a08000d348783b */ /* 0x000fe60000004200 */
[----:B------:R-:W-:Y:S01]  /*df30*/  FSEL R19, R9, -INF , P0 ;  /* 0xff80000009137808 */ /* 0x000fe20000000000 */
[----:B------:R-:W-:Y:S01]  /*df40*/  LDSM.16.MT88.4 R64, [R204+0x9080] ;  /* 0x00908000cc40783b */ /* 0x000fe20000004200 */
[----:B-1----:R-:W-:-:S02]  /*df50*/  FSEL R3, R6, -INF , P0 ;  /* 0xff80000006037808 */ /* 0x002fc40000000000 */
[C---:B------:R-:W-:Y:S01]  /*df60*/  ISETP.GT.AND P0, PT, R25.reuse, 0x1, PT ;  /* 0x000000011900780c */ /* 0x040fe20003f04270 */
[----:B------:R-:W-:Y:S03]  /*df70*/  LDSM.16.MT88.4 R80, [R206+0xa080] ;  /* 0x00a08000ce50783b */ /* 0x000fe60000004200 */
[----:B------:R-:W-:Y:S01]  /*df80*/  FSEL R228, R10, -INF , P0 ;  /* 0xff8000000ae47808 */ /* 0x000fe20000000000 */
[----:B------:R-:W-:Y:S01]  /*df90*/  LDSM.16.MT88.4 R88, [R205+0xa080] ;  /* 0x00a08000cd58783b */ /* 0x000fe20000004200 */
[----:B------:R-:W-:Y:S02]  /*dfa0*/  FSEL R24, R8, -INF , P0 ;  /* 0xff80000008187808 */ /* 0x000fe40000000000 */
[----:B------:R-:W-:Y:S01]  /*dfb0*/  ISETP.GT.AND P0, PT, R25, 0x8, PT ;  /* 0x000000081900780c */ /* 0x000fe20003f04270 */
[----:B------:R-:W-:Y:S01]  /*dfc0*/  LDSM.16.MT88.4 R96, [R204+0xa080] ;  /* 0x00a08000cc60783b */ /* 0x000fe20000004200 */
[----:B------:R-:W-:-:S02]  /*dfd0*/  FMNMX.FTZ R8, R3, R24, !PT ;  /* 0x0000001803087209 */ /* 0x000fc40007810000 */
[----:B------:R-:W-:Y:S01]  /*dfe0*/  FSEL R6, R18, -INF , P0 ;  /* 0xff80000012067808 */ /* 0x000fe20000000000 */
[----:B------:R-:W-:Y:S01]  /*dff0*/  LDSM.16.MT88.4 R104, [R211+0xb080] ;  /* 0x00b08000d368783b */ /* 0x000fe20000004200 */
[----:B------:R-:W-:Y:S02]  /*e000*/  FSEL R9, R16, -INF , P0 ;  /* 0xff80000010097808 */ /* 0x000fe40000000000 */
[----:B------:R-:W-:Y:S01]  /*e010*/  ISETP.GT.AND P0, PT, R25, 0x9, PT ;  /* 0x000000091900780c */ /* 0x000fe20003f04270 */
[----:B------:R-:W-:Y:S01]  /*e020*/  LDSM.16.MT88.4 R112, [R206+0xb080] ;  /* 0x00b08000ce70783b */ /* 0x000fe20000004200 */
[----:B------:R-:W-:Y:S02]  /*e030*/  FMNMX.FTZ R8, R9, R8, !PT ;  /* 0x0000000809087209 */ /* 0x000fe40007810000 */
[----:B------:R-:W-:Y:S01]  /*e040*/  FSEL R4, R17, -INF , P0 ;  /* 0xff80000011047808 */ /* 0x000fe20000000000 */
[----:B------:R-:W-:Y:S01]  /*e050*/  LDSM.16.MT88.4 R120, [R205+0xb080] ;  /* 0x00b08000cd78783b */ /* 0x000fe20000004200 */
[----:B------:R-:W-:-:S02]  /*e060*/  FSEL R17, R11, -INF , P0 ;  /* 0xff8000000b117808 */ /* 0x000fc40000000000 */
[----:B------:R-:W-:Y:S01]  /*e070*/  ISETP.GT.AND P0, PT, R25, 0x10, PT ;  /* 0x000000101900780c */ /* 0x000fe20003f04270 */
[----:B------:R-:W-:Y:S01]  /*e080*/  LDSM.16.MT88.4 R192, [R205+0x8880] ;  /* 0x00888000cdc0783b */ /* 0x000fe20000004200 */
[----:B------:R-:W-:Y:S02]  /*e090*/  FMNMX.FTZ R8, R17, R8, !PT ;  /* 0x0000000811087209 */ /* 0x000fe40007810000 */
        /* <DEDUP_REMOVED lines=20> */
[----:B------:R-:W-:Y:S02]  /*e1e0*/  FMNMX.FTZ R14, R7, R8, !PT ;  /* 0x00000008070e7209 */ /* 0x000fe40007810000 */
[----:B------:R-:W-:Y:S01]  /*e1f0*/  FMNMX.FTZ R21, R6, R21, !PT ;  /* 0x0000001506157209 */ /* 0x000fe20007810000 */
[----:B------:R-:W-:Y:S01]  /*e200*/  LDSM.16.MT88.4 R160, [R205+0xa880] ;  /* 0x00a88000cda0783b */ /* 0x000fe20000004200 */
[----:B------:R-:W-:-:S02]  /*e210*/  FMNMX.FTZ R14, R11, R14, !PT ;  /* 0x0000000e0b0e7209 */ /* 0x000fc40007810000 */
[----:B------:R-:W-:Y:S01]  /*e220*/  FMNMX.FTZ R21, R4, R21, !PT ;  /* 0x0000001504157209 */ /* 0x000fe20007810000 */
[----:B------:R-:W-:Y:S01]  /*e230*/  LDSM.16.MT88.4 R156, [R204+0xa880] ;  /* 0x00a88000cc9c783b */ /* 0x000fe20000004200 */
[----:B------:R-:W-:Y:S02]  /*e240*/  FSEL R8, R22, -INF , P0 ;  /* 0xff80000016087808 */ /* 0x000fe40000000000 */
[----:B------:R-:W-:Y:S01]  /*e250*/  FMNMX.FTZ R21, R12, R21, !PT ;  /* 0x000000150c157209 */ /* 0x000fe20007810000 */
[----:B------:R-:W1:Y:S03]  /*e260*/  SHFL.BFLY PT, R23, R14, 0x2, 0x1f ;  /* 0x0c401f000e177f89 */ /* 0x000e6600000e0000 */
[----:B------:R-:W-:Y:S01]  /*e270*/  FMNMX.FTZ R21, R16, R21, !PT ;  /* 0x0000001510157209 */ /* 0x000fe20007810000 */
[----:B------:R-:W-:Y:S03]  /*e280*/  LDSM.16.MT88.4 R152, [R211+0xb880] ;  /* 0x00b88000d398783b */ /* 0x000fe60000004200 */
[----:B------:R-:W-:-:S04]  /*e290*/  FMNMX.FTZ R21, R10, R21, !PT ;  /* 0x000000150a157209 */ /* 0x000fc80007810000 */
[----:B------:R-:W-:-:S05]  /*e2a0*/  FMNMX.FTZ R20, R8, R21, !PT ;  /* 0x0000001508147209 */ /* 0x000fca0007810000 */
[----:B------:R-:W2:Y:S01]  /*e2b0*/  SHFL.BFLY PT, R21, R20, 0x2, 0x1f ;  /* 0x0c401f0014157f89 */ /* 0x000ea200000e0000 */
[----:B-1----:R-:W-:-:S05]  /*e2c0*/  FMNMX.FTZ R23, R14, R23, !PT ;  /* 0x000000170e177209 */ /* 0x002fca0007810000 */
[----:B------:R-:W1:Y:S01]  /*e2d0*/  SHFL.BFLY PT, R148, R23, 0x1, 0x1f ;  /* 0x0c201f0017947f89 */ /* 0x000e6200000e0000 */
[----:B--2---:R-:W-:-:S05]  /*e2e0*/  FMNMX.FTZ R21, R20, R21, !PT ;  /* 0x0000001514157209 */ /* 0x004fca0007810000 */
[----:B------:R-:W2:Y:S01]  /*e2f0*/  SHFL.BFLY PT, R18, R21, 0x1, 0x1f ;  /* 0x0c201f0015127f89 */ /* 0x000ea200000e0000 */
[----:B-1----:R-:W-:-:S04]  /*e300*/  FMNMX.FTZ R148, R23, R148, !PT ;  /* 0x0000009417947209 */ /* 0x002fc80007810000 */
[C---:B------:R-:W-:Y:S01]  /*e310*/  FSETP.NEU.FTZ.AND P0, PT, R148.reuse, -INF , PT ;  /* 0xff8000009400780b */ /* 0x040fe20003f1d000 */
[----:B------:R-:W-:-:S05]  /*e320*/  FMUL.FTZ R14, R148, c[0x0][0x2d0] ;  /* 0x0000b400940e7a20 */ /* 0x000fca0000410000 */
[----:B------:R-:W-:-:S05]  /*e330*/  FSEL R14, R14, RZ, P0 ;  /* 0x000000ff0e0e7208 */ /* 0x000fca0000000000 */
[--C-:B------:R-:W-:Y:S01]  /*e340*/  FFMA.FTZ R226, R3, c[0x0][0x2d0], -R14.reuse ;  /* 0x0000b40003e27a23 */ /* 0x100fe2000001080e */
[----:B--2---:R-:W-:Y:S01]  /*e350*/  FMNMX.FTZ R3, R18, R21, !PT ;  /* 0x0000001512037209 */ /* 0x004fe20007810000 */
[--C-:B------:R-:W-:Y:S02]  /*e360*/  FFMA.FTZ R223, R9, c[0x0][0x2d0], -R14.reuse ;  /* 0x0000b40009df7a23 */ /* 0x100fe4000001080e */
[--C-:B------:R-:W-:Y:S01]  /*e370*/  FFMA.FTZ R225, R24, c[0x0][0x2d0], -R14.reuse ;  /* 0x0000b40018e17a23 */ /* 0x100fe2000001080e */
[C---:B------:R-:W-:Y:S01]  /*e380*/  FSETP.NEU.FTZ.AND P0, PT, R3.reuse, -INF , PT ;  /* 0xff8000000300780b */ /* 0x040fe20003f1d000 */
[----:B------:R-:W-:Y:S01]  /*e390*/  FMUL.FTZ R9, R3, c[0x0][0x2d0] ;  /* 0x0000b40003097a20 */ /* 0x000fe20000410000 */
[----:B------:R-:W1:Y:S01]  /*e3a0*/  LDSM.16.MT88.4 R24, [R205+0x8080] ;  /* 0x00808000cd18783b */ /* 0x000e620000004200 */
[--C-:B------:R-:W-:Y:S01]  /*e3b0*/  FFMA.FTZ R222, R17, c[0x0][0x2d0], -R14.reuse ;  /* 0x0000b40011de7a23 */ /* 0x100fe2000001080e */
[----:B------:R-:W-:Y:S01]  /*e3c0*/  MUFU.EX2 R226, R226 ;  /* 0x000000e200e27308 */ /* 0x000fe20000000800 */
[--C-:B------:R-:W-:Y:S01]  /*e3d0*/  FFMA.FTZ R232, R7, c[0x0][0x2d0], -R14.reuse ;  /* 0x0000b40007e87a23 */ /* 0x100fe2000001080e */
[----:B------:R-:W-:Y:S01]  /*e3e0*/  FSEL R9, R9, RZ, P0 ;  /* 0x000000ff09097208 */ /* 0x000fe20000000000 */
[--C-:B------:R-:W-:Y:S01]  /*e3f0*/  FFMA.FTZ R230, R15, c[0x0][0x2d0], -R14.reuse ;  /* 0x0000b4000fe67a23 */ /* 0x100fe2000001080e */
[----:B------:R-:W-:Y:S01]  /*e400*/  PLOP3.LUT P0, PT, PT, PT, UP0, 0x40, 0x0 ;  /* 0x000000000000781c */ /* 0x000fe20003f0e808 */
[----:B------:R-:W-:-:S02]  /*e410*/  FFMA.FTZ R231, R13, c[0x0][0x2d0], -R14 ;  /* 0x0000b4000de77a23 */ /* 0x000fc4000001080e */
[--C-:B------:R-:W-:Y:S01]  /*e420*/  FFMA.FTZ R227, R19, c[0x0][0x2d0], -R9.reuse ;  /* 0x0000b40013e37a23 */ /* 0x100fe20000010809 */
[----:B------:R-:W2:Y:S01]  /*e430*/  MUFU.EX2 R225, R225 ;  /* 0x000000e100e17308 */ /* 0x000ea20000000800 */
[--C-:B------:R-:W-:Y:S02]  /*e440*/  FFMA.FTZ R228, R228, c[0x0][0x2d0], -R9.reuse ;  /* 0x0000b400e4e47a23 */ /* 0x100fe40000010809 */
[--C-:B------:R-:W-:Y:S02]  /*e450*/  FFMA.FTZ R229, R6, c[0x0][0x2d0], -R9.reuse ;  /* 0x0000b40006e57a23 */ /* 0x100fe40000010809 */
[----:B------:R-:W-:Y:S02]  /*e460*/  FFMA.FTZ R0, R4, c[0x0][0x2d0], -R9 ;  /* 0x0000b40004007a23 */ /* 0x000fe40000010809 */
[----:B------:R-:W3:Y:S01]  /*e470*/  LDSM.16.MT88.4 R4, [R204+0xb080] ;  /* 0x00b08000cc04783b */ /* 0x000ee20000004200 */
[----:B------:R-:W-:Y:S01]  /*e480*/  MUFU.EX2 R223, R223 ;  /* 0x000000df00df7308 */ /* 0x000fe20000000800 */
[----:B------:R-:W-:-:S02]  /*e490*/  FFMA.FTZ R233, R11, c[0x0][0x2d0], -R14 ;  /* 0x0000b4000be97a23 */ /* 0x000fc4000001080e */
[--C-:B------:R-:W-:Y:S02]  /*e4a0*/  FFMA.FTZ R234, R12, c[0x0][0x2d0], -R9.reuse ;  /* 0x0000b4000cea7a23 */ /* 0x100fe40000010809 */
[--C-:B------:R-:W-:Y:S01]  /*e4b0*/  FFMA.FTZ R235, R16, c[0x0][0x2d0], -R9.reuse ;  /* 0x0000b40010eb7a23 */ /* 0x100fe20000010809 */
[----:B------:R-:W4:Y:S01]  /*e4c0*/  LDSM.16.MT88.4 R12, [R211+0x8880] ;  /* 0x00888000d30c783b */ /* 0x000f220000004200 */
[--C-:B------:R-:W-:Y:S01]  /*e4d0*/  FFMA.FTZ R236, R10, c[0x0][0x2d0], -R9.reuse ;  /* 0x0000b4000aec7a23 */ /* 0x100fe20000010809 */
[----:B------:R-:W5:Y:S01]  /*e4e0*/  MUFU.EX2 R222, R222 ;  /* 0x000000de00de7308 */ /* 0x000f620000000800 */
[----:B------:R-:W-:Y:S01]  /*e4f0*/  FFMA.FTZ R237, R8, c[0x0][0x2d0], -R9 ;  /* 0x0000b40008ed7a23 */ /* 0x000fe20000010809 */
[----:B--2---:R-:W-:Y:S01]  /*e500*/  F2FP.BF16.PACK_AB R128, R225, R226 ;  /* 0x000000e2e180723e */ /* 0x004fe200000010ff */
[----:B------:R-:W2:Y:S01]  /*e510*/  LDSM.16.MT88.4 R8, [R206+0x8880] ;  /* 0x00888000ce08783b */ /* 0x000ea20000004200 */
[----:B------:R-:W-:-:S03]  /*e520*/  FADD.FTZ R226, R226, R225 ;  /* 0x000000e1e2e27221 */ /* 0x000fc60000010000 */
[----:B------:R-:W1:Y:S01]  /*e530*/  LDSM.16.MT88.4 R16, [R206+0xb880] ;  /* 0x00b88000ce10783b */ /* 0x000e620000004200 */
[----:B------:R-:W-:Y:S08]  /*e540*/  MUFU.EX2 R227, R227 ;  /* 0x000000e300e37308 */ /* 0x000ff00000000800 */
[----:B------:R-:W3:Y:S01]  /*e550*/  MUFU.EX2 R228, R228 ;  /* 0x000000e400e47308 */ /* 0x000ee20000000800 */
[----:B-----5:R-:W-:Y:S01]  /*e560*/  F2FP.BF16.PACK_AB R130, R222, R223 ;  /* 0x000000dfde82723e */ /* 0x020fe200000010ff */
[----:B------:R-:W-:-:S04]  /*e570*/  FADD.FTZ R223, R223, R226 ;  /* 0x000000e2dfdf7221 */ /* 0x000fc80000010000 */
[----:B------:R-:W-:Y:S02]  /*e580*/  FADD.FTZ R223, R222, R223 ;  /* 0x000000dfdedf7221 */ /* 0x000fe40000010000 */
[----:B------:R-:W-:Y:S08]  /*e590*/  MUFU.EX2 R229, R229 ;  /* 0x000000e500e57308 */ /* 0x000ff00000000800 */
[----:B------:R-:W5:Y:S01]  /*e5a0*/  MUFU.EX2 R0, R0 ;  /* 0x0000000000007308 */ /* 0x000f620000000800 */
[----:B---3--:R-:W-:Y:S01]  /*e5b0*/  F2FP.BF16.PACK_AB R129, R228, R227 ;  /* 0x000000e3e481723e */ /* 0x008fe200000010ff */
[----:B------:R-:W-:-:S06]  /*e5c0*/  FADD.FTZ R228, R227, R228 ;  /* 0x000000e4e3e47221 */ /* 0x000fcc0000010000 */
[----:B------:R-:W-:Y:S01]  /*e5d0*/  MUFU.EX2 R230, R230 ;  /* 0x000000e600e67308 */ /* 0x000fe20000000800 */
[----:B-----5:R-:W-:-:S07]  /*e5e0*/  F2FP.BF16.PACK_AB R131, R0, R229 ;  /* 0x000000e50083723e */ /* 0x020fce00000010ff */
[----:B------:R-:W3:Y:S01]  /*e5f0*/  MUFU.EX2 R231, R231 ;  /* 0x000000e700e77308 */ /* 0x000ee20000000800 */
[----:B------:R-:W-:-:S04]  /*e600*/  FADD.FTZ R229, R229, R228 ;  /* 0x000000e4e5e57221 */ /* 0x000fc80000010000 */
[----:B------:R-:W-:Y:S01]  /*e610*/  FADD.FTZ R229, R0, R229 ;  /* 0x000000e500e57221 */ /* 0x000fe20000010000 */
[C---:B------:R-:W-:Y:S02]  /*e620*/  HMMA.16816.F32.BF16 R144, R128.reuse, R140, RZ ;  /* 0x0000008c8090723c */ /* 0x040fe400000418ff */
[----:B------:R-:W-:Y:S06]  /*e630*/  MUFU.EX2 R232, R232 ;  /* 0x000000e800e87308 */ /* 0x000fec0000000800 */
[C---:B------:R-:W-:Y:S02]  /*e640*/  HMMA.16816.F32.BF16 R136, R128.reuse, R132, RZ ;  /* 0x000000848088723c */ /* 0x040fe400000418ff */
[----:B------:R-:W-:Y:S06]  /*e650*/  MUFU.EX2 R233, R233 ;  /* 0x000000e900e97308 */ /* 0x000fec0000000800 */
[C---:B------:R-:W-:Y:S02]  /*e660*/  HMMA.16816.F32.BF16 R140, R128.reuse, R142, RZ ;  /* 0x0000008e808c723c */ /* 0x040fe400000418ff */
[----:B------:R-:W-:Y:S06]  /*e670*/  MUFU.EX2 R234, R234 ;  /* 0x000000ea00ea7308 */ /* 0x000fec0000000800 */
[C---:B------:R-:W-:Y:S02]  /*e680*/  HMMA.16816.F32.BF16 R132, R128.reuse, R134, RZ ;  /* 0x000000868084723c */ /* 0x040fe400000418ff */
[----:B------:R-:W5:Y:S06]  /*e690*/  MUFU.EX2 R235, R235 ;  /* 0x000000eb00eb7308 */ /* 0x000f6c0000000800 */
[C---:B-1----:R-:W-:Y:S02]  /*e6a0*/  HMMA.16816.F32.BF16 R20, R128.reuse, R24, RZ ;  /* 0x000000188014723c */ /* 0x042fe400000418ff */
[----:B------:R-:W-:Y:S06]  /*e6b0*/  MUFU.EX2 R236, R236 ;  /* 0x000000ec00ec7308 */ /* 0x000fec0000000800 */
[C---:B------:R-:W-:Y:S02]  /*e6c0*/  HMMA.16816.F32.BF16 R28, R128.reuse, R32, RZ ;  /* 0x00000020801c723c */ /* 0x040fe400000418ff */
[----:B------:R-:W1:Y:S06]  /*e6d0*/  MUFU.EX2 R237, R237 ;  /* 0x000000ed00ed7308 */ /* 0x000e6c0000000800 */
[C---:B------:R-:W-:Y:S08]  /*e6e0*/  HMMA.16816.F32.BF16 R36, R128.reuse, R40, RZ ;  /* 0x000000288024723c */ /* 0x040ff000000418ff */
        /* <DEDUP_REMOVED lines=23> */
[C---:B------:R-:W-:Y:S07]  /*e860*/  HMMA.16816.F32.BF16 R124, R128.reuse, R4, RZ ;  /* 0x00000004807c723c */ /* 0x040fee00000418ff */
[----:B---3--:R-:W-:Y:S01]  /*e870*/  F2FP.BF16.PACK_AB R4, R231, R230 ;  /* 0x000000e6e704723e */ /* 0x008fe200000010ff */
[----:B------:R-:W-:Y:S01]  /*e880*/  HMMA.16816.F32.BF16 R128, R128, R6, RZ ;  /* 0x000000068080723c */ /* 0x000fe200000418ff */
[----:B-----5:R-:W-:Y:S01]  /*e890*/  F2FP.BF16.PACK_AB R5, R235, R234 ;  /* 0x000000eaeb05723e */ /* 0x020fe200000010ff */
[----:B------:R-:W-:-:S02]  /*e8a0*/  FADD.FTZ R230, R230, R223 ;  /* 0x000000dfe6e67221 */ /* 0x000fc40000010000 */
[----:B------:R-:W-:Y:S02]  /*e8b0*/  FADD.FTZ R234, R234, R229 ;  /* 0x000000e5eaea7221 */ /* 0x000fe40000010000 */
[----:B------:R-:W-:Y:S01]  /*e8c0*/  FADD.FTZ R231, R231, R230 ;  /* 0x000000e6e7e77221 */ /* 0x000fe20000010000 */
[----:B------:R-:W-:Y:S01]  /*e8d0*/  F2FP.BF16.PACK_AB R6, R233, R232 ;  /* 0x000000e8e906723e */ /* 0x000fe200000010ff */
[----:B------:R-:W-:Y:S01]  /*e8e0*/  FADD.FTZ R235, R235, R234 ;  /* 0x000000eaebeb7221 */ /* 0x000fe20000010000 */
[----:B-1----:R-:W-:Y:S01]  /*e8f0*/  F2FP.BF16.PACK_AB R7, R237, R236 ;  /* 0x000000eced07723e */ /* 0x002fe200000010ff */
[----:B------:R-:W-:Y:S02]  /*e900*/  FADD.FTZ R232, R232, R231 ;  /* 0x000000e7e8e87221 */ /* 0x000fe40000010000 */
[----:B------:R-:W-:Y:S02]  /*e910*/  FADD.FTZ R236, R236, R235 ;  /* 0x000000ebecec7221 */ /* 0x000fe40000010000 */
[----:B------:R-:W-:-:S02]  /*e920*/  FADD.FTZ R231, R233, R232 ;  /* 0x000000e8e9e77221 */ /* 0x000fc40000010000 */
[----:B----4-:R-:W-:Y:S01]  /*e930*/  HMMA.16816.F32.BF16 R144, R4, R12, R144 ;  /* 0x0000000c0490723c */ /* 0x010fe20000041890 */
[----:B------:R-:W-:-:S07]  /*e940*/  FADD.FTZ R229, R237, R236 ;  /* 0x000000ecede57221 */ /* 0x000fce0000010000 */
[C---:B------:R-:W-:Y:S01]  /*e950*/  HMMA.16816.F32.BF16 R140, R4.reuse, R14, R140 ;  /* 0x0000000e048c723c */ /* 0x040fe2000004188c */
[----:B------:R-:W1:Y:S07]  /*e960*/  LDSM.16.MT88.4 R12, [R205+0xb880] ;  /* 0x00b88000cd0c783b */ /* 0x000e6e0000004200 */
[C---:B--2---:R-:W-:Y:S08]  /*e970*/  HMMA.16816.F32.BF16 R136, R4.reuse, R8, R136 ;  /* 0x000000080488723c */ /* 0x044ff00000041888 */
[C---:B------:R-:W-:Y:S01]  /*e980*/  HMMA.16816.F32.BF16 R132, R4.reuse, R10, R132 ;  /* 0x0000000a0484723c */ /* 0x040fe20000041884 */
[----:B------:R-:W2:Y:S07]  /*e990*/  LDSM.16.MT88.4 R8, [R204+0xb880] ;  /* 0x00b88000cc08783b */ /* 0x000eae0000004200 */
[C---:B------:R-:W-:Y:S08]  /*e9a0*/  HMMA.16816.F32.BF16 R20, R4.reuse, R192, R20 ;  /* 0x000000c00414723c */ /* 0x040ff00000041814 */
        /* <DEDUP_REMOVED lines=23> */
[C---:B-1----:R-:W-:Y:S08]  /*eb20*/  HMMA.16816.F32.BF16 R116, R4.reuse, R12, R116 ;  /* 0x0000000c0474723c */ /* 0x042ff00000041874 */
[C---:B------:R-:W-:Y:S08]  /*eb30*/  HMMA.16816.F32.BF16 R120, R4.reuse, R14, R120 ;  /* 0x0000000e0478723c */ /* 0x040ff00000041878 */
[C---:B--2---:R-:W-:Y:S08]  /*eb40*/  HMMA.16816.F32.BF16 R124, R4.reuse, R8, R124 ;  /* 0x00000008047c723c */ /* 0x044ff0000004187c */
[----:B------:R-:W-:Y:S01]  /*eb50*/  HMMA.16816.F32.BF16 R128, R4, R10, R128 ;  /* 0x0000000a0480723c */ /* 0x000fe20000041880 */
[----:B------:R-:W-:Y:S07]  /*eb60*/  @P0 BRA `(.L_x_141) ;  /* 0x0000231000000947 */ /* 0x000fee0003800000 */
[C---:B------:R-:W-:Y:S01]  /*eb70*/  SHF.L.U64.HI R222, R150.reuse, 0x1, R221 ;  /* 0x0000000196de7819 */ /* 0x040fe200000102dd */
[----:B------:R-:W-:Y:S01]  /*eb80*/  IMAD.SHL.U32 R223, R150, 0x2, RZ ;  /* 0x0000000296df7824 */ /* 0x000fe200078e00ff */
[----:B------:R-:W-:Y:S01]  /*eb90*/  SHF.L.U64.HI R226, R149, 0x1, R2 ;  /* 0x0000000195e27819 */ /* 0x000fe20000010202 */
[----:B------:R-:W-:Y:S01]  /*eba0*/  IMAD.SHL.U32 R225, R151, 0x2, RZ ;  /* 0x0000000297e17824 */ /* 0x000fe200078e00ff */
[----:B------:R-:W-:Y:S01]  /*ebb0*/  SHF.L.U32 R227, R149, 0x1, RZ ;  /* 0x0000000195e37819 */ /* 0x000fe200000006ff */
[----:B------:R-:W-:Y:S01]  /*ebc0*/  IMAD.MOV.U32 R0, RZ, RZ, R3 ;  /* 0x000000ffff007224 */ /* 0x000fe200078e0003 */
[----:B------:R-:W-:Y:S01]  /*ebd0*/  SHF.L.U64.HI R224, R151, 0x1, R224 ;  /* 0x0000000197e07819 */ /* 0x000fe200000102e0 */
[----:B------:R-:W-:Y:S01]  /*ebe0*/  ULDC UR8, c[0x0][0x210] ;  /* 0x0000840000087ab9 */ /* 0x000fe20000000800 */
[----:B------:R-:W-:Y:S01]  /*ebf0*/  MOV R149, R148 ;  /* 0x0000009400957202 */ /* 0x000fe20000000f00 */
[----:B------:R-:W-:Y:S01]  /*ec00*/  ULDC UR4, c[0x0][0x1e8] ;  /* 0x00007a0000047ab9 */ /* 0x000fe20000000800 */
[----:B------:R-:W-:Y:S01]  /*ec10*/  SHF.R.S32.HI R221, RZ, 0x1f, R220 ;  /* 0x0000001fffdd7819 */ /* 0x000fe200000114dc */
[----:B------:R-:W-:-:S02]  /*ec20*/  ULEA.HI.SX32 UR10, UR10, 0xfffffffe, 0x1b ;  /* 0xfffffffe0a0a7891 */ /* 0x000fc4000f8fda3f */
[----:B------:R-:W-:Y:S02]  /*ec30*/  UIMAD UR8, UR13, UR8, URZ ;  /* 0x000000080d0872a4 */ /* 0x000fe4000f8e023f */
[----:B------:R-:W-:Y:S02]  /*ec40*/  UIMAD UR4, UR13, UR4, URZ ;  /* 0x000000040d0472a4 */ /* 0x000fe4000f8e023f */
[----:B------:R-:W-:Y:S01]  /*ec50*/  ULDC.64 UR18, c[0x0][0x118] ;  /* 0x0000460000127ab9 */ /* 0x000fe20000000a00 */
[----:B------:R-:W-:Y:S05]  /*ec60*/  BRA `(.L_x_142) ;  /* 0x000002c000007947 */ /* 0x000fea0003800000 */
.L_x_144:
[----:B------:R-:W-:Y:S01]  /*ec70*/  IMAD.MOV.U32 R217, RZ, RZ, RZ ;  /* 0x000000ffffd97224 */ /* 0x000fe200078e00ff */
[----:B------:R-:W-:Y:S01]  /*ec80*/  ISETP.NE.AND P6, PT, R215, 0x1, PT ;  /* 0x00000001d700780c */ /* 0x000fe20003fc5270 */
[----:B------:R-:W-:Y:S06]  /*ec90*/  ULEA UR9, UR10, UR15, 0x5 ;  /* 0x0000000f0a097291 */ /* 0x000fec000f8e283f */
[----:B------:R-:W-:Y:S05]  /*eca0*/  IMAD.U32 R3, RZ, RZ, UR9 ;  /* 0x00000009ff037e24 */ /* 0x000fea000f8e00ff */
[----:B------:R-:W-:Y:S05]  /*ecb0*/  IADD3 R218, R3, -0x20, R216 ;  /* 0xffffffe003da7810 */ /* 0x000fea0007ffe0d8 */
[----:B------:R-:W-:Y:S04]  /*ecc0*/  @P6 IMAD.HI.U32 R3, R218, c[0x0][0x2bc], RZ ;  /* 0x0000af00da036a27 */ /* 0x000fe800078e00ff */
[----:B------:R-:W-:Y:S01]  /*ecd0*/  IMAD.MOV.U32 R2, RZ, RZ, R218 ;  /* 0x000000ffff027224 */ /* 0x000fe200078e00da */
[----:B------:R-:W-:Y:S04]  /*ece0*/  @P6 SHF.R.U32.HI R2, RZ, c[0x0][0x2c0], R3 ;  /* 0x0000b000ff026a19 */ /* 0x000fe80000011603 */
[C---:B------:R-:W-:Y:S04]  /*ecf0*/  @!P1 IADD3 R6, P0, R2.reuse, UR16, RZ ;  /* 0x0000001002069c10 */ /* 0x040fe8000ff1e0ff */
[----:B------:R-:W-:Y:S02]  /*ed00*/  @!P1 LEA.HI.X.SX32 R3, R2, UR7, 0x1, P0 ;  /* 0x0000000702039c11 */ /* 0x000fe400080f0eff */
[C---:B------:R-:W-:Y:S04]  /*ed10*/  @!P1 LEA R4, P0, R6.reuse, c[0x0][0x2a0], 0x2 ;  /* 0x0000a80006049a11 */ /* 0x040fe800078010ff */
[----:B------:R-:W-:Y:S01]  /*ed20*/  @!P1 LEA.HI.X R5, R6, c[0x0][0x2a4], R3, 0x2, P0 ;  /* 0x0000a90006059a11 */ /* 0x000fe200000f1403 */
[----:B------:R-:W-:Y:S04]  /*ed30*/  IMAD.MOV R3, RZ, RZ, -R2 ;  /* 0x000000ffff037224 */ /* 0x000fe800078e0a02 */
[----:B------:R1:W2:Y:S01]  /*ed40*/  @!P1 LDG.E R217, [R4.64] ;  /* 0x0000001204d99981 */ /* 0x0002a2000c1e1900 */
[----:B------:R-:W-:Y:S05]  /*ed50*/  IMAD R218, R3, c[0x0][0x2b8], R218 ;  /* 0x0000ae0003da7a24 */ /* 0x000fea00078e02da */
[----:B------:R-:W-:Y:S05]  /*ed60*/  SHF.R.S32.HI R3, RZ, 0x1f, R218 ;  /* 0x0000001fff037819 */ /* 0x000fea00000114da */
[----:B------:R-:W-:Y:S04]  /*ed70*/  IMAD R3, R3, c[0x0][0x1e0], RZ ;  /* 0x0000780003037a24 */ /* 0x000fe800078e02ff */
[C---:B------:R-:W-:Y:S02]  /*ed80*/  IMAD R3, R218.reuse, c[0x0][0x1e4], R3 ;  /* 0x00007900da037a24 */ /* 0x040fe400078e0203 */
[----:B-1----:R-:W-:Y:S04]  /*ed90*/  IMAD.WIDE.U32 R4, R218, c[0x0][0x1e0], RZ ;  /* 0x00007800da047a25 */ /* 0x002fe800078e00ff */
[----:B------:R-:W-:Y:S01]  /*eda0*/  IMAD.IADD R5, R5, 0x1, R3 ;  /* 0x0000000105057824 */ /* 0x000fe200078e0203 */
[----:B--2---:R-:W-:Y:S03]  /*edb0*/  SHF.R.S32.HI R2, RZ, 0x1f, R217 ;  /* 0x0000001fff027819 */ /* 0x004fe600000114d9 */
[C---:B------:R-:W-:Y:S04]  /*edc0*/  IMAD.WIDE.U32 R4, R217.reuse, c[0x0][0x1f0], R4 ;  /* 0x00007c00d9047a25 */ /* 0x040fe800078e0004 */
[----:B------:R-:W-:Y:S01]  /*edd0*/  IMAD R2, R2, c[0x0][0x1f0], RZ ;  /* 0x00007c0002027a24 */ /* 0x000fe200078e02ff */
[----:B------:R-:W-:Y:S03]  /*ede0*/  IADD3 R3, P0, R4, UR4, RZ ;  /* 0x0000000404037c10 */ /* 0x000fe6000ff1e0ff */
[----:B------:R-:W-:Y:S05]  /*edf0*/  IMAD R2, R217, c[0x0][0x1f4], R2 ;  /* 0x00007d00d9027a24 */ /* 0x000fea00078e0202 */
[----:B------:R-:W-:Y:S02]  /*ee00*/  IADD3.X R2, R5, UR6, R2, P0, !PT ;  /* 0x0000000605027c10 */ /* 0x000fe400087fe402 */
[C---:B------:R-:W-:Y:S04]  /*ee10*/  LEA R11, P0, R3.reuse, c[0x0][0x1c8], 0x1 ;  /* 0x00007200030b7a11 */ /* 0x040fe800078008ff */
[----:B------:R-:W-:Y:S02]  /*ee20*/  LEA.HI.X R10, R3, c[0x0][0x1cc], R2, 0x1, P0 ;  /* 0x00007300030a7a11 */ /* 0x000fe400000f0c02 */
[----:B------:R-:W1:Y:S04]  /*ee30*/  SHFL.IDX PT, R2, R11, RZ, 0x181f ;  /* 0x00181fff0b027589 */ /* 0x000e6800000e0000 */
[----:B------:R-:W2:Y:S01]  /*ee40*/  SHFL.IDX PT, R3, R10, RZ, 0x181f ;  /* 0x00181fff0a037589 */ /* 0x000ea200000e0000 */
[C---:B-1----:R-:W-:Y:S05]  /*ee50*/  IADD3 R8, P0, R2.reuse, R223, RZ ;  /* 0x000000df02087210 */ /* 0x042fea0007f1e0ff */
[C---:B--2---:R-:W-:Y:S01]  /*ee60*/  IMAD.X R9, R3.reuse, 0x1, R222, P0 ;  /* 0x0000000103097824 */ /* 0x044fe200000e06de */
[C---:B------:R-:W-:Y:S04]  /*ee70*/  IADD3 R6, P0, R2.reuse, R225, RZ ;  /* 0x000000e102067210 */ /* 0x040fe80007f1e0ff */
[----:B------:R-:W-:Y:S01]  /*ee80*/  @!PT LDS RZ, [RZ] ;  /* 0x00000000fffff984 */ /* 0x000fe20000000800 */
[----:B------:R1:W-:Y:S01]  /*ee90*/  LDGSTS.E.BYPASS.LTC128B.128 [R219+0xc080], [R8.64], !P4 ;  /* 0x0c08000008db7fae */ /* 0x0003e2000e101d52 */
[C---:B------:R-:W-:Y:S01]  /*eea0*/  IMAD.X R7, R3.reuse, 0x1, R224, P0 ;  /* 0x0000000103077824 */ /* 0x040fe200000e06e0 */
[----:B------:R-:W-:Y:S04]  /*eeb0*/  IADD3 R4, P0, R2, R227, RZ ;  /* 0x000000e302047210 */ /* 0x000fe80007f1e0ff */
[----:B------:R1:W-:Y:S01]  /*eec0*/  LDGSTS.E.BYPASS.LTC128B.128 [R219+0xd080], [R6.64], !P5 ;  /* 0x0d08000006db7fae */ /* 0x0003e2000e901d52 */
[----:B------:R-:W-:Y:S01]  /*eed0*/  IMAD.X R5, R3, 0x1, R226, P0 ;  /* 0x0000000103057824 */ /* 0x000fe200000e06e2 */
[C---:B------:R-:W-:Y:S04]  /*eee0*/  LEA R2, P0, R220.reuse, R2, 0x1 ;  /* 0x00000002dc027211 */ /* 0x040fe800078008ff */
[----:B------:R1:W-:Y:S01]  /*eef0*/  LDGSTS.E.BYPASS.LTC128B.128 [R219+0xe080], [R4.64], !P3 ;  /* 0x0e08000004db7fae */ /* 0x0003e2000d901d52 */
[----:B------:R-:W-:Y:S05]  /*ef00*/  LEA.HI.X R3, R220, R3, R221, 0x1, P0 ;  /* 0x00000003dc037211 */ /* 0x000fea00000f0cdd */
[----:B------:R1:W-:Y:S01]  /*ef10*/  LDGSTS.E.BYPASS.LTC128B.128 [R219+0xf080], [R2.64], !P2 ;  /* 0x0f08000002db7fae */ /* 0x0003e2000d101d52 */
[----:B------:R-:W-:-:S05]  /*ef20*/  BRA `(.L_x_143) ;  /* 0x00000b7000007947 */ /* 0x000fca0003800000 */
.L_x_142:
[----:B------:R-:W-:Y:S04]  /*ef30*/  DEPBAR.LE SB0, 0x0 ;  /* 0x000080000000791a */ /* 0x000fe80000000000 */
[----:B------:R-:W-:Y:S01]  /*ef40*/  BAR.SYNC.DEFER_BLOCKING 0x0 ;  /* 0x0000000000007b1d */ /* 0x000fe20000010000 */
[----:B------:R-:W-:Y:S01]  /*ef50*/  SHF.R.S32.HI R3, RZ, 0x1f, R218 ;  /* 0x0000001fff037819 */ /* 0x000fe200000114da */
[----:B------:R-:W-:Y:S01]  /*ef60*/  IMAD.WIDE.U32 R150, R218, c[0x0][0x208], RZ ;  /* 0x00008200da967a25 */ /* 0x000fe200078e00ff */
[----:B------:R-:W-:Y:S01]  /*ef70*/  SHF.R.S32.HI R2, RZ, 0x1f, R217 ;  /* 0x0000001fff027819 */ /* 0x000fe200000114d9 */
[----:B------:R-:W-:Y:S02]  /*ef80*/  UISETP.GE.AND UP0, UPT, UR10, 0x1, UPT ;  /* 0x000000010a00788c */ /* 0x000fe4000bf06270 */
[----:B------:R-:W-:Y:S02]  /*ef90*/  IMAD R3, R3, c[0x0][0x208], RZ ;  /* 0x0000820003037a24 */ /* 0x000fe400078e02ff */
[----:B------:R-:W-:Y:S02]  /*efa0*/  IMAD R2, R2, c[0x0][0x218], RZ ;  /* 0x0000860002027a24 */ /* 0x000fe400078e02ff */
[----:B------:R-:W-:Y:S02]  /*efb0*/  IMAD R3, R218, c[0x0][0x20c], R3 ;  /* 0x00008300da037a24 */ /* 0x000fe400078e0203 */
[----:B------:R-:W-:Y:S03]  /*efc0*/  IMAD R2, R217, c[0x0][0x21c], R2 ;  /* 0x00008700d9027a24 */ /* 0x000fe600078e0202 */
[----:B------:R-:W-:Y:S05]  /*efd0*/  IADD3 R151, R151, R3, RZ ;  /* 0x0000000397977210 */ /* 0x000fea0007ffe0ff */
[----:B------:R-:W-:Y:S01]  /*efe0*/  IMAD.WIDE.U32 R150, R217, c[0x0][0x218], R150 ;  /* 0x00008600d9967a25 */ /* 0x000fe200078e0096 */
[----:B------:R-:W-:Y:S04]  /*eff0*/  LDSM.16.M88.4 R152, [R214+0x10080] ;  /* 0x01008000d698783b */ /* 0x000fe80000000200 */
[----:B------:R-:W-:Y:S01]  /*f000*/  IADD3 R3, P0, R150, UR8, RZ ;  /* 0x0000000896037c10 */ /* 0x000fe2000ff1e0ff */
[----:B------:R-:W1:Y:S03]  /*f010*/  LDSM.16.M88.4 R156, [R213+0xc080] ;  /* 0x00c08000d59c783b */ /* 0x000e660000000200 */
[----:B------:R-:W-:Y:S02]  /*f020*/  IADD3.X R2, R151, UR5, R2, P0, !PT ;  /* 0x0000000597027c10 */ /* 0x000fe400087fe402 */
[C---:B------:R-:W-:Y:S01]  /*f030*/  LEA R188, P0, R3.reuse, c[0x0][0x1f8], 0x1 ;  /* 0x00007e0003bc7a11 */ /* 0x040fe200078008ff */
[----:B------:R-:W-:Y:S03]  /*f040*/  LDSM.16.M88.4 R160, [R213+0xc880] ;  /* 0x00c88000d5a0783b */ /* 0x000fe60000000200 */
[----:B------:R-:W-:Y:S02]  /*f050*/  LEA.HI.X R148, R3, c[0x0][0x1fc], R2, 0x1, P0 ;  /* 0x00007f0003947a11 */ /* 0x000fe400000f0c02 */
[----:B------:R-:W2:Y:S05]  /*f060*/  SHFL.IDX PT, R2, R188, RZ, 0x181f ;  /* 0x00181fffbc027589 */ /* 0x000eaa00000e0000 */
[----:B------:R-:W3:Y:S05]  /*f070*/  SHFL.IDX PT, R3, R148, RZ, 0x181f ;  /* 0x00181fff94037589 */ /* 0x000eea00000e0000 */
[----:B------:R-:W-:Y:S05]  /*f080*/  LDSM.16.M88.4 R164, [R210+0x10080] ;  /* 0x01008000d2a4783b */ /* 0x000fea0000000200 */
[----:B------:R-:W4:Y:S05]  /*f090*/  LDSM.16.M88.4 R168, [R212] ;  /* 0x00000000d4a8783b */ /* 0x000f2a0000000200 */
[----:B------:R-:W5:Y:S01]  /*f0a0*/  LDSM.16.M88.4 R172, [R203] ;  /* 0x00000000cbac783b */ /* 0x000f620000000200 */
[C---:B-1----:R-:W-:Y:S03]  /*f0b0*/  HMMA.16816.F32.BF16 R4, R152.reuse, R156, RZ ;  /* 0x0000009c9804723c */ /* 0x042fe600000418ff */
[C---:B--2---:R-:W-:Y:S04]  /*f0c0*/  IADD3 R186, P0, R2.reuse, R223, RZ ;  /* 0x000000df02ba7210 */ /* 0x044fe80007f1e0ff */
[C---:B---3--:R-:W-:Y:S01]  /*f0d0*/  IADD3.X R187, R3.reuse, R222, RZ, P0, !PT ;  /* 0x000000de03bb7210 */ /* 0x048fe200007fe4ff */
[C---:B------:R-:W-:Y:S01]  /*f0e0*/  HMMA.16816.F32.BF16 R8, R152.reuse, R158, RZ ;  /* 0x0000009e9808723c */ /* 0x040fe200000418ff */
[C---:B------:R-:W-:Y:S03]  /*f0f0*/  IADD3 R184, P0, R2.reuse, R225, RZ ;  /* 0x000000e102b87210 */ /* 0x040fe60007f1e0ff */
[----:B------:R-:W-:Y:S01]  /*f100*/  @!PT LDS RZ, [RZ] ;  /* 0x00000000fffff984 */ /* 0x000fe20000000800 */
[----:B------:R-:W-:Y:S01]  /*f110*/  @!PT LDS RZ, [RZ] ;  /* 0x00000000fffff984 */ /* 0x000fe20000000800 */
[----:B------:R-:W-:Y:S01]  /*f120*/  @!PT LDS RZ, [RZ] ;  /* 0x00000000fffff984 */ /* 0x000fe20000000800 */
[----:B------:R1:W-:Y:S01]  /*f130*/  LDGSTS.E.BYPASS.LTC128B.128 [R219+0x8080], [R186.64], !P4 ;  /* 0x08080000badb7fae */ /* 0x0003e2000e101d52 */
[C---:B------:R-:W-:Y:S02]  /*f140*/  IADD3.X R185, R3.reuse, R224, RZ, P0, !PT ;  /* 0x000000e003b97210 */ /* 0x040fe400007fe4ff */
[----:B------:R-:W-:Y:S01]  /*f150*/  IADD3 R150, P0, R2, R227, RZ ;  /* 0x000000e302967210 */ /* 0x000fe20007f1e0ff */
[C---:B------:R-:W-:Y:S02]  /*f160*/  HMMA.16816.F32.BF16 R12, R152.reuse, R160, RZ ;  /* 0x000000a0980c723c */ /* 0x040fe400000418ff */
[----:B------:R2:W-:Y:S02]  /*f170*/  LDGSTS.E.BYPASS.LTC128B.128 [R219+0x9080], [R184.64], !P5 ;  /* 0x09080000b8db7fae */ /* 0x0005e4000e901d52 */
[----:B------:R-:W-:Y:S02]  /*f180*/  IADD3.X R151, R3, R226, RZ, P0, !PT ;  /* 0x000000e203977210 */ /* 0x000fe400007fe4ff */
[C---:B------:R-:W-:Y:S02]  /*f190*/  LEA R2, P0, R220.reuse, R2, 0x1 ;  /* 0x00000002dc027211 */ /* 0x040fe400078008ff */
[----:B------:R-:W-:Y:S01]  /*f1a0*/  HMMA.16816.F32.BF16 R16, R152, R162, RZ ;  /* 0x000000a29810723c */ /* 0x000fe200000418ff */
[----:B------:R3:W-:Y:S03]  /*f1b0*/  LDGSTS.E.BYPASS.LTC128B.128 [R219+0xa080], [R150.64], !P3 ;  /* 0x0a08000096db7fae */ /* 0x0007e6000d901d52 */
[----:B------:R-:W-:Y:S02]  /*f1c0*/  LEA.HI.X R3, R220, R3, R221, 0x1, P0 ;  /* 0x00000003dc037211 */ /* 0x000fe400000f0cdd */
[----:B------:R-:W-:Y:S02]  /*f1d0*/  PLOP3.LUT P0, PT, PT, PT, UP0, 0x80, 0x0 ;  /* 0x000000000000781c */ /* 0x000fe40003f0f008 */
[C---:B----4-:R-:W-:Y:S01]  /*f1e0*/  HMMA.16816.F32.BF16 R4, R164.reuse, R168, R4 ;  /* 0x000000a8a404723c */ /* 0x050fe20000041804 */
[----:B------:R4:W-:Y:S05]  /*f1f0*/  LDGSTS.E.BYPASS.LTC128B.128 [R219+0xb080], [R2.64], !P2 ;  /* 0x0b08000002db7fae */ /* 0x0009ea000d101d52 */
[----:B------:R-:W-:Y:S02]  /*f200*/  LDSM.16.M88.4 R176, [R209+0x10080] ;  /* 0x01008000d1b0783b */ /* 0x000fe40000000200 */
[C---:B------:R-:W-:Y:S03]  /*f210*/  HMMA.16816.F32.BF16 R8, R164.reuse, R170, R8 ;  /* 0x000000aaa408723c */ /* 0x040fe60000041808 */
[----:B------:R-:W1:Y:S05]  /*f220*/  LDSM.16.M88.4 R180, [R208+0xc080] ;  /* 0x00c08000d0b4783b */ /* 0x000e6a0000000200 */
[C---:B-----5:R-:W-:Y:S01]  /*f230*/  HMMA.16816.F32.BF16 R12, R164.reuse, R172, R12 ;  /* 0x000000aca40c723c */ /* 0x060fe2000004180c */
[----:B------:R-:W5:Y:S05]  /*f240*/  LDSM.16.M88.4 R152, [R208+0xc880] ;  /* 0x00c88000d098783b */ /* 0x000f6a0000000200 */
[----:B------:R-:W0:Y:S02]  /*f250*/  LDGDEPBAR ;  /* 0x00000000000079af */ /* 0x000e240000000000 */
[----:B------:R-:W-:Y:S03]  /*f260*/  HMMA.16816.F32.BF16 R16, R164, R174, R16 ;  /* 0x000000aea410723c */ /* 0x000fe60000041810 */
[----:B------:R-:W-:Y:S05]  /*f270*/  LDSM.16.M88.4 R156, [R207+0x10080] ;  /* 0x01008000cf9c783b */ /* 0x000fea0000000200 */
[----:B------:R-:W2:Y:S05]  /*f280*/  LDSM.16.M88.4 R160, [R202] ;  /* 0x00000000caa0783b */ /* 0x000eaa0000000200 */
[----:B------:R-:W2:Y:S05]  /*f290*/  LDSM.16.M88.4 R164, [R202+0x800] ;  /* 0x00080000caa4783b */ /* 0x000eaa0000000200 */
[----:B------:R-:W-:Y:S05]  /*f2a0*/  LDSM.16.M88.4 R168, [R214+0x14080] ;  /* 0x01408000d6a8783b */ /* 0x000fea0000000200 */
[----:B------:R-:W3:Y:S01]  /*f2b0*/  LDSM.16.M88.4 R172, [R213+0xd080] ;  /* 0x00d08000d5ac783b */ /* 0x000ee20000000200 */
[C---:B-1----:R-:W-:Y:S08]  /*f2c0*/  HMMA.16816.F32.BF16 R4, R176.reuse, R180, R4 ;  /* 0x000000b4b004723c */ /* 0x042ff00000041804 */
[C---:B------:R-:W-:Y:S01]  /*f2d0*/  HMMA.16816.F32.BF16 R8, R176.reuse, R182, R8 ;  /* 0x000000b6b008723c */ /* 0x040fe20000041808 */
[----:B------:R-:W-:Y:S07]  /*f2e0*/  LDSM.16.M88.4 R180, [R201] ;  /* 0x00000000c9b4783b */ /* 0x000fee0000000200 */
[C---:B-----5:R-:W-:Y:S08]  /*f2f0*/  HMMA.16816.F32.BF16 R12, R176.reuse, R152, R12 ;  /* 0x00000098b00c723c */ /* 0x060ff0000004180c */
[----:B------:R-:W-:Y:S01]  /*f300*/  HMMA.16816.F32.BF16 R16, R176, R154, R16 ;  /* 0x0000009ab010723c */ /* 0x000fe20000041810 */
[----:B------:R-:W1:Y:S05]  /*f310*/  LDSM.16.M88.4 R152, [R213+0xd880] ;  /* 0x00d88000d598783b */ /* 0x000e6a0000000200 */
[----:B------:R-:W5:Y:S02]  /*f320*/  LDSM.16.M88.4 R176, [R210+0x14080] ;  /* 0x01408000d2b0783b */ /* 0x000f640000000200 */
[C---:B--2---:R-:W-:Y:S08]  /*f330*/  HMMA.16816.F32.BF16 R4, R156.reuse, R160, R4 ;  /* 0x000000a09c04723c */ /* 0x044ff00000041804 */
[C---:B------:R-:W-:Y:S01]  /*f340*/  HMMA.16816.F32.BF16 R8, R156.reuse, R162, R8 ;  /* 0x000000a29c08723c */ /* 0x040fe20000041808 */
[----:B------:R-:W-:Y:S07]  /*f350*/  LDSM.16.M88.4 R160, [R209+0x14080] ;  /* 0x01408000d1a0783b */ /* 0x000fee0000000200 */
[C---:B------:R-:W-:Y:S08]  /*f360*/  HMMA.16816.F32.BF16 R12, R156.reuse, R164, R12 ;  /* 0x000000a49c0c723c */ /* 0x040ff0000004180c */
[----:B------:R-:W-:Y:S01]  /*f370*/  HMMA.16816.F32.BF16 R16, R156, R166, R16 ;  /* 0x000000a69c10723c */ /* 0x000fe20000041810 */
[----:B------:R-:W2:Y:S05]  /*f380*/  LDSM.16.M88.4 R156, [R200] ;  /* 0x00000000c89c783b */ /* 0x000eaa0000000200 */
[----:B------:R-:W2:Y:S02]  /*f390*/  LDSM.16.M88.4 R164, [R208+0xd080] ;  /* 0x00d08000d0a4783b */ /* 0x000ea40000000200 */
[C---:B---3--:R-:W-:Y:S08]  /*f3a0*/  HMMA.16816.F32.BF16 R4, R168.reuse, R172, R4 ;  /* 0x000000aca804723c */ /* 0x048ff00000041804 */
[C---:B------:R-:W-:Y:S01]  /*f3b0*/  HMMA.16816.F32.BF16 R8, R168.reuse, R174, R8 ;  /* 0x000000aea808723c */ /* 0x040fe20000041808 */
[----:B------:R-:W-:Y:S07]  /*f3c0*/  LDSM.16.M88.4 R172, [R202+0x1000] ;  /* 0x00100000caac783b */ /* 0x000fee0000000200 */
[C---:B-1----:R-:W-:Y:S08]  /*f3d0*/  HMMA.16816.F32.BF16 R12, R168.reuse, R152, R12 ;  /* 0x00000098a80c723c */ /* 0x042ff0000004180c */
[----:B------:R-:W-:Y:S01]  /*f3e0*/  HMMA.16816.F32.BF16 R16, R168, R154, R16 ;  /* 0x0000009aa810723c */ /* 0x000fe20000041810 */
[----:B------:R-:W1:Y:S05]  /*f3f0*/  LDSM.16.M88.4 R152, [R208+0xd880] ;  /* 0x00d88000d098783b */ /* 0x000e6a0000000200 */
[----:B------:R-:W3:Y:S02]  /*f400*/  LDSM.16.M88.4 R168, [R207+0x14080] ;  /* 0x01408000cfa8783b */ /* 0x000ee40000000200 */
[C---:B-----5:R-:W-:Y:S08]  /*f410*/  HMMA.16816.F32.BF16 R4, R176.reuse, R180, R4 ;  /* 0x000000b4b004723c */ /* 0x060ff00000041804 */
[C---:B------:R-:W-:Y:S01]  /*f420*/  HMMA.16816.F32.BF16 R8, R176.reuse, R182, R8 ;  /* 0x000000b6b008723c */ /* 0x040fe20000041808 */
[----:B------:R-:W-:Y:S07]  /*f430*/  LDSM.16.M88.4 R180, [R213+0xe080] ;  /* 0x00e08000d5b4783b */ /* 0x000fee0000000200 */
[C---:B--2---:R-:W-:Y:S08]  /*f440*/  HMMA.16816.F32.BF16 R12, R176.reuse, R156, R12 ;  /* 0x0000009cb00c723c */ /* 0x044ff0000004180c */
[----:B------:R-:W-:Y:S01]  /*f450*/  HMMA.16816.F32.BF16 R16, R176, R158, R16 ;  /* 0x0000009eb010723c */ /* 0x000fe20000041810 */
[----:B------:R-:W2:Y:S05]  /*f460*/  LDSM.16.M88.4 R156, [R202+0x1800] ;  /* 0x00180000ca9c783b */ /* 0x000eaa0000000200 */
[----:B------:R-:W5:Y:S02]  /*f470*/  LDSM.16.M88.4 R176, [R214+0x18080] ;  /* 0x01808000d6b0783b */ /* 0x000f640000000200 */
[C---:B------:R-:W-:Y:S08]  /*f480*/  HMMA.16816.F32.BF16 R4, R160.reuse, R164, R4 ;  /* 0x000000a4a004723c */ /* 0x040ff00000041804 */
[C---:B------:R-:W-:Y:S01]  /*f490*/  HMMA.16816.F32.BF16 R8, R160.reuse, R166, R8 ;  /* 0x000000a6a008723c */ /* 0x040fe20000041808 */
[----:B------:R-:W-:Y:S07]  /*f4a0*/  LDSM.16.M88.4 R164, [R199] ;  /* 0x00000000c7a4783b */ /* 0x000fee0000000200 */
[C---:B-1----:R-:W-:Y:S08]  /*f4b0*/  HMMA.16816.F32.BF16 R12, R160.reuse, R152, R12 ;  /* 0x00000098a00c723c */ /* 0x042ff0000004180c */
[----:B------:R-:W-:Y:S01]  /*f4c0*/  HMMA.16816.F32.BF16 R16, R160, R154, R16 ;  /* 0x0000009aa010723c */ /* 0x000fe20000041810 */
[----:B------:R-:W1:Y:S05]  /*f4d0*/  LDSM.16.M88.4 R152, [R213+0xe880] ;  /* 0x00e88000d598783b */ /* 0x000e6a0000000200 */
[----:B------:R-:W1:Y:S02]  /*f4e0*/  LDSM.16.M88.4 R160, [R210+0x18080] ;  /* 0x01808000d2a0783b */ /* 0x000e640000000200 */
[C---:B---3--:R-:W-:Y:S08]  /*f4f0*/  HMMA.16816.F32.BF16 R4, R168.reuse, R172, R4 ;  /* 0x000000aca804723c */ /* 0x048ff00000041804 */
[C---:B------:R-:W-:Y:S01]  /*f500*/  HMMA.16816.F32.BF16 R8, R168.reuse, R174, R8 ;  /* 0x000000aea808723c */ /* 0x040fe20000041808 */
[----:B------:R-:W-:Y:S07]  /*f510*/  LDSM.16.M88.4 R172, [R208+0xe080] ;  /* 0x00e08000d0ac783b */ /* 0x000fee0000000200 */
[C---:B--2---:R-:W-:Y:S08]  /*f520*/  HMMA.16816.F32.BF16 R12, R168.reuse, R156, R12 ;  /* 0x0000009ca80c723c */ /* 0x044ff0000004180c */
[----:B------:R-:W-:Y:S01]  /*f530*/  HMMA.16816.F32.BF16 R16, R168, R158, R16 ;  /* 0x0000009ea810723c */ /* 0x000fe20000041810 */
[----:B------:R-:W2:Y:S05]  /*f540*/  LDSM.16.M88.4 R156, [R198] ;  /* 0x00000000c69c783b */ /* 0x000eaa0000000200 */
[----:B------:R-:W3:Y:S02]  /*f550*/  LDSM.16.M88.4 R168, [R209+0x18080] ;  /* 0x01808000d1a8783b */ /* 0x000ee40000000200 */
[C---:B-----5:R-:W-:Y:S08]  /*f560*/  HMMA.16816.F32.BF16 R4, R176.reuse, R180, R4 ;  /* 0x000000b4b004723c */ /* 0x060ff00000041804 */
[C---:B------:R-:W-:Y:S01]  /*f570*/  HMMA.16816.F32.BF16 R8, R176.reuse, R182, R8 ;  /* 0x000000b6b008723c */ /* 0x040fe20000041808 */
[----:B------:R-:W-:Y:S07]  /*f580*/  LDSM.16.M88.4 R180, [R202+0x2000] ;  /* 0x00200000cab4783b */ /* 0x000fee0000000200 */
[C---:B-1----:R-:W-:Y:S08]  /*f590*/  HMMA.16816.F32.BF16 R12, R176.reuse, R152, R12 ;  /* 0x00000098b00c723c */ /* 0x042ff0000004180c */
[----:B------:R-:W-:Y:S01]  /*f5a0*/  HMMA.16816.F32.BF16 R16, R176, R154, R16 ;  /* 0x0000009ab010723c */ /* 0x000fe20000041810 */
[----:B------:R-:W1:Y:S05]  /*f5b0*/  LDSM.16.M88.4 R152, [R208+0xe880] ;  /* 0x00e88000d098783b */ /* 0x000e6a0000000200 */
[----:B------:R-:W5:Y:S02]  /*f5c0*/  LDSM.16.M88.4 R176, [R207+0x18080] ;  /* 0x01808000cfb0783b */ /* 0x000f640000000200 */
[C---:B------:R-:W-:Y:S08]  /*f5d0*/  HMMA.16816.F32.BF16 R4, R160.reuse, R164, R4 ;  /* 0x000000a4a004723c */ /* 0x040ff00000041804 */
[C---:B------:R-:W-:Y:S01]  /*f5e0*/  HMMA.16816.F32.BF16 R8, R160.reuse, R166, R8 ;  /* 0x000000a6a008723c */ /* 0x040fe20000041808 */
[----:B------:R-:W-:Y:S07]  /*f5f0*/  LDSM.16.M88.4 R164, [R213+0xf080] ;  /* 0x00f08000d5a4783b */ /* 0x000fee0000000200 */
[C---:B--2---:R-:W-:Y:S08]  /*f600*/  HMMA.16816.F32.BF16 R12, R160.reuse, R156, R12 ;  /* 0x0000009ca00c723c */ /* 0x044ff0000004180c */
[----:B------:R-:W-:Y:S01]  /*f610*/  HMMA.16816.F32.BF16 R16, R160, R158, R16 ;  /* 0x0000009ea010723c */ /* 0x000fe20000041810 */
[----:B------:R-:W2:Y:S05]  /*f620*/  LDSM.16.M88.4 R156, [R202+0x2800] ;  /* 0x00280000ca9c783b */ /* 0x000eaa0000000200 */
[----:B------:R-:W2:Y:S02]  /*f630*/  LDSM.16.M88.4 R160, [R214+0x1c080] ;  /* 0x01c08000d6a0783b */ /* 0x000ea40000000200 */
[C---:B---3--:R-:W-:Y:S08]  /*f640*/  HMMA.16816.F32.BF16 R4, R168.reuse, R172, R4 ;  /* 0x000000aca804723c */ /* 0x048ff00000041804 */
[C---:B------:R-:W-:Y:S01]  /*f650*/  HMMA.16816.F32.BF16 R8, R168.reuse, R174, R8 ;  /* 0x000000aea808723c */ /* 0x040fe20000041808 */
[----:B------:R-:W-:Y:S07]  /*f660*/  LDSM.16.M88.4 R172, [R197] ;  /* 0x00000000c5ac783b */ /* 0x000fee0000000200 */
        /* <DEDUP_REMOVED lines=9> */
[----:B------:R-:W2:Y:S05]  /*f700*/  LDSM.16.M88.4 R156, [R196] ;  /* 0x00000000c49c783b */ /* 0x000eaa0000000200 */
[----:B------:R-:W5:Y:S02]  /*f710*/  LDSM.16.M88.4 R176, [R209+0x1c080] ;  /* 0x01c08000d1b0783b */ /* 0x000f640000000200 */
[C---:B------:R-:W-:Y:S08]  /*f720*/  HMMA.16816.F32.BF16 R4, R160.reuse, R164, R4 ;  /* 0x000000a4a004723c */ /* 0x040ff00000041804 */
[C---:B------:R-:W-:Y:S01]  /*f730*/  HMMA.16816.F32.BF16 R8, R160.reuse, R166, R8 ;  /* 0x000000a6a008723c */ /* 0x040fe20000041808 */
[----:B------:R-:W-:Y:S07]  /*f740*/  LDSM.16.M88.4 R164, [R202+0x3000] ;  /* 0x00300000caa4783b */ /* 0x000fee0000000200 */
[C---:B-1----:R-:W-:Y:S08]  /*f750*/  HMMA.16816.F32.BF16 R12, R160.reuse, R152, R12 ;  /* 0x00000098a00c723c */ /* 0x042ff0000004180c */
[----:B------:R-:W-:Y:S01]  /*f760*/  HMMA.16816.F32.BF16 R16, R160, R154, R16 ;  /* 0x0000009aa010723c */ /* 0x000fe20000041810 */
[----:B------:R-:W1:Y:S05]  /*f770*/  LDSM.16.M88.4 R152, [R208+0xf880] ;  /* 0x00f88000d098783b */ /* 0x000e6a0000000200 */
[----:B------:R-:W1:Y:S02]  /*f780*/  LDSM.16.M88.4 R160, [R207+0x1c080] ;  /* 0x01c08000cfa0783b */ /* 0x000e640000000200 */
[C---:B---3--:R-:W-:Y:S08]  /*f790*/  HMMA.16816.F32.BF16 R4, R168.reuse, R172, R4 ;  /* 0x000000aca804723c */ /* 0x048ff00000041804 */
[C---:B------:R-:W-:Y:S08]  /*f7a0*/  HMMA.16816.F32.BF16 R8, R168.reuse, R174, R8 ;  /* 0x000000aea808723c */ /* 0x040ff00000041808 */
[C---:B--2---:R-:W-:Y:S08]  /*f7b0*/  HMMA.16816.F32.BF16 R12, R168.reuse, R156, R12 ;  /* 0x0000009ca80c723c */ /* 0x044ff0000004180c */
[----:B------:R-:W-:Y:S08]  /*f7c0*/  HMMA.16816.F32.BF16 R16, R168, R158, R16 ;  /* 0x0000009ea810723c */ /* 0x000ff00000041810 */
[C---:B-----5:R-:W-:Y:S08]  /*f7d0*/  HMMA.16816.F32.BF16 R4, R176.reuse, R180, R4 ;  /* 0x000000b4b004723c */ /* 0x060ff00000041804 */
[C---:B------:R-:W-:Y:S08]  /*f7e0*/  HMMA.16816.F32.BF16 R8, R176.reuse, R182, R8 ;  /* 0x000000b6b008723c */ /* 0x040ff00000041808 */
[C---:B-1----:R-:W-:Y:S08]  /*f7f0*/  HMMA.16816.F32.BF16 R12, R176.reuse, R152, R12 ;  /* 0x00000098b00c723c */ /* 0x042ff0000004180c */
[----:B------:R-:W-:Y:S01]  /*f800*/  HMMA.16816.F32.BF16 R16, R176, R154, R16 ;  /* 0x0000009ab010723c */ /* 0x000fe20000041810 */
[----:B------:R-:W1:Y:S01]  /*f810*/  LDSM.16.M88.4 R152, [R202+0x3800] ;  /* 0x00380000ca98783b */ /* 0x000e620000000200 */
[----:B------:R-:W-:Y:S04]  /*f820*/  DEPBAR.LE SB0, 0x0 ;  /* 0x000080000000791a */ /* 0x000fe80000000000 */
[----:B------:R-:W-:Y:S02]  /*f830*/  BAR.SYNC.DEFER_BLOCKING 0x0 ;  /* 0x0000000000007b1d */ /* 0x000fe40000010000 */
[C---:B------:R-:W-:Y:S08]  /*f840*/  HMMA.16816.F32.BF16 R4, R160.reuse, R164, R4 ;  /* 0x000000a4a004723c */ /* 0x040ff00000041804 */
[C---:B------:R-:W-:Y:S11]  /*f850*/  HMMA.16816.F32.BF16 R8, R160.reuse, R166, R8 ;  /* 0x000000a6a008723c */ /* 0x040ff60000041808 */
[----:B------:R-:W-:Y:S05]  /*f860*/  @!UPT UIADD3 URZ, URZ, URZ, URZ ;  /* 0x0000003f3f3ff290 */ /* 0x000fea000fffe03f */
[----:B------:R-:W-:Y:S02]  /*f870*/  FMUL.FTZ R190, R4, c[0x0][0x320] ;  /* 0x0000c80004be7a20 */ /* 0x000fe40000410000 */
[----:B------:R-:W-:Y:S02]  /*f880*/  FMUL.FTZ R192, R5, c[0x0][0x320] ;  /* 0x0000c80005c07a20 */ /* 0x000fe40000410000 */
[----:B------:R-:W-:Y:S02]  /*f890*/  FMUL.FTZ R193, R6, c[0x0][0x320] ;  /* 0x0000c80006c17a20 */ /* 0x000fe40000410000 */
[----:B------:R-:W2:Y:S01]  /*f8a0*/  MUFU.TANH R190, R190 ;  /* 0x000000be00be7308 */ /* 0x000ea20000002400 */
[----:B------:R-:W-:Y:S01]  /*f8b0*/  FMUL.FTZ R191, R7, c[0x0][0x320] ;  /* 0x0000c80007bf7a20 */ /* 0x000fe20000410000 */
[C---:B-1----:R-:W-:Y:S03]  /*f8c0*/  HMMA.16816.F32.BF16 R12, R160.reuse, R152, R12 ;  /* 0x00000098a00c723c */ /* 0x042fe6000004180c */
[----:B------:R-:W-:Y:S02]  /*f8d0*/  FMUL.FTZ R228, R8, c[0x0][0x320] ;  /* 0x0000c80008e47a20 */ /* 0x000fe40000410000 */
[----:B------:R-:W-:Y:S03]  /*f8e0*/  FMUL.FTZ R194, R9, c[0x0][0x320] ;  /* 0x0000c80009c27a20 */ /* 0x000fe60000410000 */
[----:B------:R-:W1:Y:S01]  /*f8f0*/  MUFU.TANH R192, R192 ;  /* 0x000000c000c07308 */ /* 0x000e620000002400 */
[----:B------:R-:W-:Y:S03]  /*f900*/  HMMA.16816.F32.BF16 R16, R160, R154, R16 ;  /* 0x0000009aa010723c */ /* 0x000fe60000041810 */
[----:B------:R-:W-:Y:S02]  /*f910*/  FMUL.FTZ R233, R10, c[0x0][0x320] ;  /* 0x0000c8000ae97a20 */ /* 0x000fe40000410000 */
[----:B------:R-:W-:Y:S04]  /*f920*/  FMUL.FTZ R195, R11, c[0x0][0x320] ;  /* 0x0000c8000bc37a20 */ /* 0x000fe80000410000 */
[----:B------:R-:W3:Y:S06]  /*f930*/  MUFU.TANH R193, R193 ;  /* 0x000000c100c17308 */ /* 0x000eec0000002400 */
[----:B------:R-:W-:Y:S02]  /*f940*/  FMUL.FTZ R188, R12, c[0x0][0x320] ;  /* 0x0000c8000cbc7a20 */ /* 0x000fe40000410000 */
[----:B------:R-:W-:Y:S02]  /*f950*/  FMUL.FTZ R186, R13, c[0x0][0x320] ;  /* 0x0000c8000dba7a20 */ /* 0x000fe40000410000 */
[----:B------:R-:W1:Y:S01]  /*f960*/  MUFU.TANH R191, R191 ;  /* 0x000000bf00bf7308 */ /* 0x000e620000002400 */
[----:B------:R-:W-:Y:S02]  /*f970*/  FMUL.FTZ R189, R14, c[0x0][0x320] ;  /* 0x0000c8000ebd7a20 */ /* 0x000fe40000410000 */
[----:B------:R-:W-:Y:S02]  /*f980*/  FMUL.FTZ R187, R15, c[0x0][0x320] ;  /* 0x0000c8000fbb7a20 */ /* 0x000fe40000410000 */
[----:B------:R-:W-:Y:S02]  /*f990*/  FMUL.FTZ R185, R16, c[0x0][0x320] ;  /* 0x0000c80010b97a20 */ /* 0x000fe40000410000 */
[----:B------:R-:W-:Y:S02]  /*f9a0*/  FMUL.FTZ R184, R17, c[0x0][0x320] ;  /* 0x0000c80011b87a20 */ /* 0x000fe40000410000 */
[----:B------:R-:W-:Y:S01]  /*f9b0*/  FMUL.FTZ R151, R18, c[0x0][0x320] ;  /* 0x0000c80012977a20 */ /* 0x000fe20000410000 */
[----:B------:R-:W1:Y:S01]  /*f9c0*/  MUFU.TANH R228, R228 ;  /* 0x000000e400e47308 */ /* 0x000e620000002400 */
[----:B------:R-:W-:Y:S09]  /*f9d0*/  FMUL.FTZ R19, R19, c[0x0][0x320] ;  /* 0x0000c80013137a20 */ /* 0x000ff20000410000 */
        /* <DEDUP_REMOVED lines=12> */
.L_x_143:
[----:B-1----:R-:W-:Y:S01]  /*faa0*/  FMNMX.FTZ R3, R190, R149, !PT ;  /* 0x00000095be037209 */ /* 0x002fe20007810000 */
[----:B------:R-:W-:Y:S01]  /*fab0*/  LDSM.16.MT88.4 R12, [R211+0x8080] ;  /* 0x00808000d30c783b */ /* 0x000fe20000004200 */
[----:B------:R-:W-:Y:S02]  /*fac0*/  FMNMX.FTZ R2, R193, R0, !PT ;  /* 0x00000000c1027209 */ /* 0x000fe40007810000 */
[----:B------:R-:W-:Y:S02]  /*fad0*/  FMNMX.FTZ R3, R192, R3, !PT ;  /* 0x00000003c0037209 */ /* 0x000fe40007810000 */
[----:B------:R-:W-:Y:S02]  /*fae0*/  FMNMX.FTZ R2, R191, R2, !PT ;  /* 0x00000002bf027209 */ /* 0x000fe40007810000 */
[----:B------:R-:W-:Y:S01]  /*faf0*/  FMNMX.FTZ R3, R228, R3, !PT ;  /* 0x00000003e4037209 */ /* 0x000fe20007810000 */
        /* <DEDUP_REMOVED lines=11> */
[----:B------:R-:W-:Y:S01]  /*fbb0*/  ISETP.LT.AND P0, PT, RZ, UR10, PT ;  /* 0x0000000aff007c0c */ /* 0x000fe2000bf01270 */
[----:B------:R-:W-:Y:S01]  /*fbc0*/  UIADD3 UR10, UR10, -0x1, URZ ;  /* 0xffffffff0a0a7890 */ /* 0x000fe2000fffe03f */
[----:B------:R-:W-:Y:S02]  /*fbd0*/  FMNMX.FTZ R5, R184, R3, !PT ;  /* 0x00000003b8057209 */ /* 0x000fe40007810000 */
[----:B------:R-:W-:Y:S03]  /*fbe0*/  FMNMX.FTZ R3, R151, R2, !PT ;  /* 0x0000000297037209 */ /* 0x000fe60007810000 */
[----:B------:R-:W1:Y:S01]  /*fbf0*/  SHFL.BFLY PT, R6, R5, 0x2, 0x1f ;  /* 0x0c401f0005067f89 */ /* 0x000e6200000e0000 */
[----:B------:R-:W-:Y:S07]  /*fc00*/  FMNMX.FTZ R7, R150, R3, !PT ;  /* 0x0000000396077209 */ /* 0x000fee0007810000 */
[----:B------:R-:W2:Y:S08]  /*fc10*/  SHFL.BFLY PT, R2, R7, 0x2, 0x1f ;  /* 0x0c401f0007027f89 */ /* 0x000eb000000e0000 */
[----:B------:R-:W-:Y:S08]  /*fc20*/  LDSM.16.MT88.4 R168, [R206+0x9880] ;  /* 0x00988000cea8783b */ /* 0x000ff00000004200 */
[----:B------:R-:W-:Y:S08]  /*fc30*/  LDSM.16.MT88.4 R172, [R204+0x9880] ;  /* 0x00988000ccac783b */ /* 0x000ff00000004200 */
[----:B------:R-:W-:Y:S08]  /*fc40*/  LDSM.16.MT88.4 R176, [R211+0xa880] ;  /* 0x00a88000d3b0783b */ /* 0x000ff00000004200 */
[----:B------:R-:W-:Y:S08]  /*fc50*/  LDSM.16.MT88.4 R180, [R206+0xa880] ;  /* 0x00a88000ceb4783b */ /* 0x000ff00000004200 */
[----:B------:R-:W0:Y:S01]  /*fc60*/  LDGDEPBAR ;  /* 0x00000000000079af */ /* 0x000e220000000000 */
[----:B-1----:R-:W-:Y:S02]  /*fc70*/  FMNMX.FTZ R9, R5, R6, !PT ;  /* 0x0000000605097209 */ /* 0x002fe40007810000 */
[----:B--2---:R-:W-:Y:S05]  /*fc80*/  FMNMX.FTZ R4, R7, R2, !PT ;  /* 0x0000000207047209 */ /* 0x004fea0007810000 */
[----:B------:R-:W1:Y:S08]  /*fc90*/  SHFL.BFLY PT, R148, R9, 0x1, 0x1f ;  /* 0x0c201f0009947f89 */ /* 0x000e7000000e0000 */
[----:B------:R-:W2:Y:S01]  /*fca0*/  SHFL.BFLY PT, R3, R4, 0x1, 0x1f ;  /* 0x0c201f0004037f89 */ /* 0x000ea200000e0000 */
[----:B-1----:R-:W-:Y:S05]  /*fcb0*/  FMNMX.FTZ R148, R9, R148, !PT ;  /* 0x0000009409947209 */ /* 0x002fea0007810000 */
[C---:B------:R-:W-:Y:S02]  /*fcc0*/  FMUL.FTZ R161, R148.reuse, c[0x0][0x2d0] ;  /* 0x0000b40094a17a20 */ /* 0x040fe40000410000 */
[----:B------:R-:W-:Y:S01]  /*fcd0*/  FADD.FTZ R2, -R148, R149 ;  /* 0x0000009594027221 */ /* 0x000fe20000010100 */
[----:B--2---:R-:W-:Y:S01]  /*fce0*/  FMNMX.FTZ R3, R3, R4, !PT ;  /* 0x0000000403037209 */ /* 0x004fe20007810000 */
[--C-:B------:R-:W-:Y:S01]  /*fcf0*/  FFMA.FTZ R239, R190, c[0x0][0x2d0], -R161.reuse ;  /* 0x0000b400beef7a23 */ /* 0x100fe200000108a1 */
[----:B------:R-:W-:Y:S01]  /*fd00*/  MOV R149, R148 ;  /* 0x0000009400957202 */ /* 0x000fe20000000f00 */
[--C-:B------:R-:W-:Y:S02]  /*fd10*/  FFMA.FTZ R234, R192, c[0x0][0x2d0], -R161.reuse ;  /* 0x0000b400c0ea7a23 */ /* 0x100fe400000108a1 */
[C---:B------:R-:W-:Y:S02]  /*fd20*/  FMUL.FTZ R160, R3.reuse, c[0x0][0x2d0] ;  /* 0x0000b40003a07a20 */ /* 0x040fe40000410000 */
[----:B------:R-:W-:Y:S01]  /*fd30*/  FADD.FTZ R5, -R3, R0 ;  /* 0x0000000003057221 */ /* 0x000fe20000010100 */
[----:B------:R-:W-:Y:S01]  /*fd40*/  MUFU.EX2 R239, R239 ;  /* 0x000000ef00ef7308 */ /* 0x000fe20000000800 */
[--C-:B------:R-:W-:Y:S02]  /*fd50*/  FFMA.FTZ R232, R194, c[0x0][0x2d0], -R161.reuse ;  /* 0x0000b400c2e87a23 */ /* 0x100fe400000108a1 */
[--C-:B------:R-:W-:Y:S02]  /*fd60*/  FFMA.FTZ R235, R193, c[0x0][0x2d0], -R160.reuse ;  /* 0x0000b400c1eb7a23 */ /* 0x100fe400000108a0 */
[--C-:B------:R-:W-:Y:S02]  /*fd70*/  FFMA.FTZ R230, R191, c[0x0][0x2d0], -R160.reuse ;  /* 0x0000b400bfe67a23 */ /* 0x100fe400000108a0 */
[--C-:B------:R-:W-:Y:S02]  /*fd80*/  FFMA.FTZ R237, R228, c[0x0][0x2d0], -R161.reuse ;  /* 0x0000b400e4ed7a23 */ /* 0x100fe400000108a1 */
[--C-:B------:R-:W-:Y:S01]  /*fd90*/  FFMA.FTZ R228, R195, c[0x0][0x2d0], -R160.reuse ;  /* 0x0000b400c3e47a23 */ /* 0x100fe200000108a0 */
[----:B------:R-:W-:Y:S01]  /*fda0*/  MUFU.EX2 R234, R234 ;  /* 0x000000ea00ea7308 */ /* 0x000fe20000000800 */
[--C-:B------:R-:W-:Y:S01]  /*fdb0*/  FFMA.FTZ R233, R233, c[0x0][0x2d0], -R160.reuse ;  /* 0x0000b400e9e97a23 */ /* 0x100fe200000108a0 */
[----:B------:R-:W-:Y:S01]  /*fdc0*/  LDSM.16.MT88.4 R192, [R206+0xb880] ;  /* 0x00b88000cec0783b */ /* 0x000fe20000004200 */
[----:B------:R-:W-:Y:S02]  /*fdd0*/  FMUL.FTZ R0, R5, c[0x0][0x2d0] ;  /* 0x0000b40005007a20 */ /* 0x000fe40000410000 */
[----:B------:R-:W-:Y:S02]  /*fde0*/  FMUL.FTZ R6, R2, c[0x0][0x2d0] ;  /* 0x0000b40002067a20 */ /* 0x000fe40000410000 */
[--C-:B------:R-:W-:Y:S02]  /*fdf0*/  FFMA.FTZ R236, R188, c[0x0][0x2d0], -R161.reuse ;  /* 0x0000b400bcec7a23 */ /* 0x100fe400000108a1 */
[--C-:B------:R-:W-:Y:S01]  /*fe00*/  FFMA.FTZ R241, R186, c[0x0][0x2d0], -R161.reuse ;  /* 0x0000b400baf17a23 */ /* 0x100fe200000108a1 */
[----:B------:R-:W1:Y:S01]  /*fe10*/  MUFU.EX2 R2, R6 ;  /* 0x0000000600027308 */ /* 0x000e620000000800 */
[--C-:B------:R-:W-:Y:S02]  /*fe20*/  FFMA.FTZ R238, R189, c[0x0][0x2d0], -R160.reuse ;  /* 0x0000b400bdee7a23 */ /* 0x100fe400000108a0 */
[----:B------:R-:W-:Y:S01]  /*fe30*/  LDSM.16.MT88.4 R188, [R211+0xb880] ;  /* 0x00b88000d3bc783b */ /* 0x000fe20000004200 */
[--C-:B------:R-:W-:Y:S02]  /*fe40*/  FFMA.FTZ R243, R187, c[0x0][0x2d0], -R160.reuse ;  /* 0x0000b400bbf37a23 */ /* 0x100fe400000108a0 */
[--C-:B------:R-:W-:Y:S02]  /*fe50*/  FFMA.FTZ R240, R185, c[0x0][0x2d0], -R161.reuse ;  /* 0x0000b400b9f07a23 */ /* 0x100fe400000108a1 */
[----:B------:R-:W-:Y:S02]  /*fe60*/  FFMA.FTZ R161, R184, c[0x0][0x2d0], -R161 ;  /* 0x0000b400b8a17a23 */ /* 0x000fe400000108a1 */
[----:B------:R-:W2:Y:S01]  /*fe70*/  MUFU.EX2 R0, R0 ;  /* 0x0000000000007308 */ /* 0x000ea20000000800 */
[----:B------:R-:W-:Y:S01]  /*fe80*/  LDSM.16.MT88.4 R184, [R204+0xa880] ;  /* 0x00a88000ccb8783b */ /* 0x000fe20000004200 */
[--C-:B------:R-:W-:Y:S02]  /*fe90*/  FFMA.FTZ R151, R151, c[0x0][0x2d0], -R160.reuse ;  /* 0x0000b40097977a23 */ /* 0x100fe400000108a0 */
[----:B------:R-:W-:Y:S06]  /*fea0*/  FFMA.FTZ R160, R150, c[0x0][0x2d0], -R160 ;  /* 0x0000b40096a07a23 */ /* 0x000fec00000108a0 */
[----:B------:R-:W-:Y:S01]  /*feb0*/  MUFU.EX2 R237, R237 ;  /* 0x000000ed00ed7308 */ /* 0x000fe20000000800 */
[----:B-1----:R-:W-:Y:S01]  /*fec0*/  FMUL.FTZ R4, R2, R144 ;  /* 0x0000009002047220 */ /* 0x002fe20000410000 */
[----:B------:R-:W-:Y:S01]  /*fed0*/  F2FP.BF16.PACK_AB R144, R234, R239 ;  /* 0x000000efea90723e */ /* 0x000fe200000010ff */
[C---:B------:R-:W-:Y:S02]  /*fee0*/  FMUL.FTZ R5, R2.reuse, R145 ;  /* 0x0000009102057220 */ /* 0x040fe40000410000 */
[C---:B------:R-:W-:Y:S05]  /*fef0*/  FMUL.FTZ R8, R2.reuse, R140 ;  /* 0x0000008c02087220 */ /* 0x040fea0000410000 */
[----:B------:R-:W1:Y:S01]  /*ff00*/  MUFU.EX2 R232, R232 ;  /* 0x000000e800e87308 */ /* 0x000e620000000800 */
[C---:B------:R-:W-:Y:S02]  /*ff10*/  FMUL.FTZ R9, R2.reuse, R141 ;  /* 0x0000008d02097220 */ /* 0x040fe40000410000 */
[----:B------:R-:W-:Y:S02]  /*ff20*/  FMUL.FTZ R16, R2, R132 ;  /* 0x0000008402107220 */ /* 0x000fe40000410000 */
[C---:B--2---:R-:W-:Y:S02]  /*ff30*/  FMUL.FTZ R6, R0.reuse, R146 ;  /* 0x0000009200067220 */ /* 0x044fe40000410000 */
[C---:B------:R-:W-:Y:S02]  /*ff40*/  FMUL.FTZ R7, R0.reuse, R147 ;  /* 0x0000009300077220 */ /* 0x040fe40000410000 */
[C---:B------:R-:W-:Y:S01]  /*ff50*/  FMUL.FTZ R10, R0.reuse, R142 ;  /* 0x0000008e000a7220 */ /* 0x040fe20000410000 */
[----:B------:R-:W-:Y:S01]  /*ff60*/  MUFU.EX2 R235, R235 ;  /* 0x000000eb00eb7308 */ /* 0x000fe20000000800 */
[----:B------:R-:W-:Y:S02]  /*ff70*/  FMUL.FTZ R11, R0, R143 ;  /* 0x0000008f000b7220 */ /* 0x000fe40000410000 */
[----:B------:R-:W-:Y:S01]  /*ff80*/  LDSM.16.MT88.4 R140, [R206+0x9080] ;  /* 0x00908000ce8c783b */ /* 0x000fe20000004200 */
[----:B------:R-:W-:Y:S02]  /*ff90*/  FMUL.FTZ R17, R2, R133 ;  /* 0x0000008502117220 */ /* 0x000fe40000410000 */
[C---:B------:R-:W-:Y:S02]  /*ffa0*/  FMUL.FTZ R18, R0.reuse, R134 ;  /* 0x0000008600127220 */ /* 0x040fe40000410000 */
[----:B------:R-:W-:Y:S02]  /*ffb0*/  FMUL.FTZ R19, R0, R135 ;  /* 0x0000008700137220 */ /* 0x000fe40000410000 */
[----:B------:R-:W2:Y:S01]  /*ffc0*/  MUFU.EX2 R230, R230 ;  /* 0x000000e600e67308 */ /* 0x000ea20000000800 */
[----:B------:R-:W-:Y:S01]  /*ffd0*/  LDSM.16.MT88.4 R132, [R211+0x9080] ;  /* 0x00908000d384783b */ /* 0x000fe20000004200 */
[----:B------:R-:W-:Y:S01]  /*ffe0*/  FMUL.FTZ R20, R2, R20 ;  /* 0x0000001402147220 */ /* 0x000fe20000410000 */
[----:B-1----:R-:W-:Y:S01]  /*fff0*/  F2FP.BF16.PACK_AB R146, R232, R237 ;  /* 0x000000ede892723e */ /* 0x002fe200000010ff */
[----:B------:R-:W-:Y:S02]  /*10000*/  FMUL.FTZ R21, R2, R21 ;  /* 0x0000001502157220 */ /* 0x000fe40000410000 */
[C---:B------:R-:W-:Y:S02]  /*10010*/  FMUL.FTZ R22, R0.reuse, R22 ;  /* 0x0000001600167220 */ /* 0x040fe40000410000 */
[----:B------:R-:W-:Y:S02]  /*10020*/  FMUL.FTZ R23, R0, R23 ;  /* 0x0000001700177220 */ /* 0x000fe40000410000 */
[----:B------:R-:W-:Y:S01]  /*10030*/  MUFU.EX2 R233, R233 ;  /* 0x000000e900e97308 */ /* 0x000fe20000000800 */
[C---:B------:R-:W-:Y:S02]  /*10040*/  FMUL.FTZ R24, R2.reuse, R24 ;  /* 0x0000001802187220 */ /* 0x040fe40000410000 */
[----:B------:R-:W-:Y:S02]  /*10050*/  FMUL.FTZ R25, R2, R25 ;  /* 0x0000001902197220 */ /* 0x000fe40000410000 */
[C---:B------:R-:W-:Y:S02]  /*10060*/  FMUL.FTZ R26, R0.reuse, R26 ;  /* 0x0000001a001a7220 */ /* 0x040fe40000410000 */
[----:B------:R-:W-:Y:S02]  /*10070*/  FMUL.FTZ R27, R0, R27 ;  /* 0x0000001b001b7220 */ /* 0x000fe40000410000 */
[C---:B------:R-:W-:Y:S01]  /*10080*/  FMUL.FTZ R28, R2.reuse, R28 ;  /* 0x0000001c021c7220 */ /* 0x040fe20000410000 */
[----:B------:R-:W1:Y:S01]  /*10090*/  MUFU.EX2 R228, R228 ;  /* 0x000000e400e47308 */ /* 0x000e620000000800 */
[----:B------:R-:W-:Y:S02]  /*100a0*/  FMUL.FTZ R29, R2, R29 ;  /* 0x0000001d021d7220 */ /* 0x000fe40000410000 */
[----:B------:R-:W-:Y:S01]  /*100b0*/  FMUL.FTZ R30, R0, R30 ;  /* 0x0000001e001e7220 */ /* 0x000fe20000410000 */
[----:B--2---:R-:W-:Y:S01]  /*100c0*/  F2FP.BF16.PACK_AB R145, R230, R235 ;  /* 0x000000ebe691723e */ /* 0x004fe200000010ff */
[----:B------:R-:W-:Y:S02]  /*100d0*/  FMUL.FTZ R31, R0, R31 ;  /* 0x0000001f001f7220 */ /* 0x000fe40000410000 */
[C---:B------:R-:W-:Y:S02]  /*100e0*/  FMUL.FTZ R32, R2.reuse, R32 ;  /* 0x0000002002207220 */ /* 0x040fe40000410000 */
[----:B------:R-:W-:Y:S01]  /*100f0*/  FMUL.FTZ R33, R2, R33 ;  /* 0x0000002102217220 */ /* 0x000fe20000410000 */
[----:B------:R-:W-:Y:S01]  /*10100*/  MUFU.EX2 R245, R161 ;  /* 0x000000a100f57308 */ /* 0x000fe20000000800 */
[C---:B------:R-:W-:Y:S02]  /*10110*/  FMUL.FTZ R34, R0.reuse, R34 ;  /* 0x0000002200227220 */ /* 0x040fe40000410000 */
[----:B------:R-:W-:Y:S02]  /*10120*/  FMUL.FTZ R35, R0, R35 ;  /* 0x0000002300237220 */ /* 0x000fe40000410000 */
[C---:B------:R-:W-:Y:S02]  /*10130*/  FMUL.FTZ R36, R2.reuse, R36 ;  /* 0x0000002402247220 */ /* 0x040fe40000410000 */
[----:B------:R-:W-:Y:S02]  /*10140*/  FMUL.FTZ R37, R2, R37 ;  /* 0x0000002502257220 */ /* 0x000fe40000410000 */
[C---:B------:R-:W-:Y:S01]  /*10150*/  FMUL.FTZ R38, R0.reuse, R38 ;  /* 0x0000002600267220 */ /* 0x040fe20000410000 */
[----:B------:R2:W-:Y:S01]  /*10160*/  MUFU.EX2 R150, R160 ;  /* 0x000000a000967308 */ /* 0x0005e20000000800 */
[----:B------:R-:W-:Y:S02]  /*10170*/  FMUL.FTZ R39, R0, R39 ;  /* 0x0000002700277220 */ /* 0x000fe40000410000 */
[----:B------:R-:W-:Y:S01]  /*10180*/  FMUL.FTZ R40, R2, R40 ;  /* 0x0000002802287220 */ /* 0x000fe20000410000 */
[----:B-1----:R-:W-:Y:S01]  /*10190*/  F2FP.BF16.PACK_AB R147, R228, R233 ;  /* 0x000000e9e493723e */ /* 0x002fe200000010ff */
[----:B------:R-:W-:Y:S02]  /*101a0*/  FMUL.FTZ R41, R2, R41 ;  /* 0x0000002902297220 */ /* 0x000fe40000410000 */
[C---:B------:R-:W-:Y:S02]  /*101b0*/  FMUL.FTZ R42, R0.reuse, R42 ;  /* 0x0000002a002a7220 */ /* 0x040fe40000410000 */
[----:B------:R-:W-:Y:S01]  /*101c0*/  FMUL.FTZ R43, R0, R43 ;  /* 0x0000002b002b7220 */ /* 0x000fe20000410000 */
[----:B------:R-:W-:Y:S01]  /*101d0*/  MUFU.EX2 R236, R236 ;  /* 0x000000ec00ec7308 */ /* 0x000fe20000000800 */
[C---:B------:R-:W-:Y:S05]  /*101e0*/  HMMA.16816.F32.BF16 R4, R144.reuse, R12, R4 ;  /* 0x0000000c9004723c */ /* 0x040fea0000041804 */
[C---:B------:R-:W-:Y:S02]  /*101f0*/  FMUL.FTZ R44, R2.reuse, R44 ;  /* 0x0000002c022c7220 */ /* 0x040fe40000410000 */
[C---:B------:R-:W-:Y:S01]  /*10200*/  FMUL.FTZ R12, R2.reuse, R136 ;  /* 0x00000088020c7220 */ /* 0x040fe20000410000 */
[C---:B------:R-:W-:Y:S01]  /*10210*/  HMMA.16816.F32.BF16 R8, R144.reuse, R14, R8 ;  /* 0x0000000e9008723c */ /* 0x040fe20000041808 */
[----:B------:R-:W1:Y:S03]  /*10220*/  MUFU.EX2 R241, R241 ;  /* 0x000000f100f17308 */ /* 0x000e660000000800 */
[C---:B------:R-:W-:Y:S01]  /*10230*/  FMUL.FTZ R13, R2.reuse, R137 ;  /* 0x00000089020d7220 */ /* 0x040fe20000410000 */
[----:B--2---:R-:W-:Y:S01]  /*10240*/  LDSM.16.MT88.4 R160, [R205+0x8880] ;  /* 0x00888000cda0783b */ /* 0x004fe20000004200 */
[----:B------:R-:W-:Y:S02]  /*10250*/  FMUL.FTZ R45, R2, R45 ;  /* 0x0000002d022d7220 */ /* 0x000fe40000410000 */
[C---:B------:R-:W-:Y:S03]  /*10260*/  FMUL.FTZ R14, R0.reuse, R138 ;  /* 0x0000008a000e7220 */ /* 0x040fe60000410000 */
[----:B------:R-:W-:Y:S01]  /*10270*/  MUFU.EX2 R238, R238 ;  /* 0x000000ee00ee7308 */ /* 0x000fe20000000800 */
[C---:B------:R-:W-:Y:S02]  /*10280*/  FMUL.FTZ R15, R0.reuse, R139 ;  /* 0x0000008b000f7220 */ /* 0x040fe40000410000 */
[----:B------:R-:W2:Y:S01]  /*10290*/  LDSM.16.MT88.4 R136, [R204+0x8080] ;  /* 0x00808000cc88783b */ /* 0x000ea20000004200 */
[C---:B------:R-:W-:Y:S02]  /*102a0*/  FMUL.FTZ R46, R0.reuse, R46 ;  /* 0x0000002e002e7220 */ /* 0x040fe40000410000 */
[----:B------:R-:W-:Y:S02]  /*102b0*/  FMUL.FTZ R47, R0, R47 ;  /* 0x0000002f002f7220 */ /* 0x000fe40000410000 */
[C---:B------:R-:W-:Y:S02]  /*102c0*/  HMMA.16816.F32.BF16 R12, R144.reuse, R152, R12 ;  /* 0x00000098900c723c */ /* 0x040fe4000004180c */
[----:B------:R-:W3:Y:S01]  /*102d0*/  MUFU.EX2 R243, R243 ;  /* 0x000000f300f37308 */ /* 0x000ee20000000800 */
[C---:B------:R-:W-:Y:S02]  /*102e0*/  FMUL.FTZ R48, R2.reuse, R48 ;  /* 0x0000003002307220 */ /* 0x040fe40000410000 */
[----:B------:R-:W-:Y:S02]  /*102f0*/  FMUL.FTZ R49, R2, R49 ;  /* 0x0000003102317220 */ /* 0x000fe40000410000 */
[C---:B------:R-:W-:Y:S01]  /*10300*/  FMUL.FTZ R50, R0.reuse, R50 ;  /* 0x0000003200327220 */ /* 0x040fe20000410000 */
[C---:B------:R-:W-:Y:S04]  /*10310*/  HMMA.16816.F32.BF16 R16, R144.reuse, R154, R16 ;  /* 0x0000009a9010723c */ /* 0x040fe80000041810 */
[----:B------:R-:W-:Y:S01]  /*10320*/  FMUL.FTZ R51, R0, R51 ;  /* 0x0000003300337220 */ /* 0x000fe20000410000 */
[----:B-1----:R-:W-:Y:S01]  /*10330*/  F2FP.BF16.PACK_AB R152, R241, R236 ;  /* 0x000000ecf198723e */ /* 0x002fe200000010ff */
[C---:B------:R-:W-:Y:S01]  /*10340*/  FMUL.FTZ R52, R2.reuse, R52 ;  /* 0x0000003402347220 */ /* 0x040fe20000410000 */
[----:B------:R-:W1:Y:S01]  /*10350*/  MUFU.EX2 R240, R240 ;  /* 0x000000f000f07308 */ /* 0x000e620000000800 */
[C---:B------:R-:W-:Y:S04]  /*10360*/  HMMA.16816.F32.BF16 R20, R144.reuse, R156, R20 ;  /* 0x0000009c9014723c */ /* 0x040fe80000041814 */
[----:B------:R-:W-:Y:S02]  /*10370*/  FMUL.FTZ R53, R2, R53 ;  /* 0x0000003502357220 */ /* 0x000fe40000410000 */
[C---:B------:R-:W-:Y:S02]  /*10380*/  FMUL.FTZ R54, R0.reuse, R54 ;  /* 0x0000003600367220 */ /* 0x040fe40000410000 */
[C---:B------:R-:W-:Y:S01]  /*10390*/  HMMA.16816.F32.BF16 R24, R144.reuse, R158, R24 ;  /* 0x0000009e9018723c */ /* 0x040fe20000041818 */
[----:B------:R-:W-:Y:S01]  /*103a0*/  LDSM.16.MT88.4 R156, [R206+0x8880] ;  /* 0x00888000ce9c783b */ /* 0x000fe20000004200 */
[----:B------:R-:W4:Y:S02]  /*103b0*/  MUFU.EX2 R151, R151 ;  /* 0x0000009700977308 */ /* 0x000f240000000800 */
[----:B------:R-:W-:Y:S01]  /*103c0*/  FMUL.FTZ R55, R0, R55 ;  /* 0x0000003700377220 */ /* 0x000fe20000410000 */
[----:B---3--:R-:W-:Y:S01]  /*103d0*/  F2FP.BF16.PACK_AB R153, R243, R238 ;  /* 0x000000eef399723e */ /* 0x008fe200000010ff */
[C---:B------:R-:W-:Y:S02]  /*103e0*/  FMUL.FTZ R56, R2.reuse, R56 ;  /* 0x0000003802387220 */ /* 0x040fe40000410000 */
[----:B------:R-:W-:Y:S01]  /*103f0*/  FMUL.FTZ R57, R2, R57 ;  /* 0x0000003902397220 */ /* 0x000fe20000410000 */
[C---:B--2---:R-:W-:Y:S03]  /*10400*/  HMMA.16816.F32.BF16 R28, R144.reuse, R136, R28 ;  /* 0x00000088901c723c */ /* 0x044fe6000004181c */
[C---:B------:R-:W-:Y:S01]  /*10410*/  FMUL.FTZ R58, R0.reuse, R58 ;  /* 0x0000003a003a7220 */ /* 0x040fe20000410000 */
[----:B-1----:R-:W-:Y:S01]  /*10420*/  F2FP.BF16.PACK_AB R154, R245, R240 ;  /* 0x000000f0f59a723e */ /* 0x002fe200000010ff */
[----:B------:R-:W-:Y:S02]  /*10430*/  FMUL.FTZ R59, R0, R59 ;  /* 0x0000003b003b7220 */ /* 0x000fe40000410000 */
[C---:B------:R-:W-:Y:S01]  /*10440*/  FMUL.FTZ R60, R2.reuse, R60 ;  /* 0x0000003c023c7220 */ /* 0x040fe20000410000 */
[C---:B------:R-:W-:Y:S01]  /*10450*/  HMMA.16816.F32.BF16 R32, R144.reuse, R138, R32 ;  /* 0x0000008a9020723c */ /* 0x040fe20000041820 */
[----:B------:R-:W1:Y:S03]  /*10460*/  LDSM.16.MT88.4 R136, [R205+0x9080] ;  /* 0x00908000cd88783b */ /* 0x000e660000004200 */
[----:B------:R-:W-:Y:S02]  /*10470*/  FMUL.FTZ R61, R2, R61 ;  /* 0x0000003d023d7220 */ /* 0x000fe40000410000 */
[----:B------:R-:W-:Y:S01]  /*10480*/  FMUL.FTZ R62, R0, R62 ;  /* 0x0000003e003e7220 */ /* 0x000fe20000410000 */
[----:B----4-:R-:W-:Y:S01]  /*10490*/  F2FP.BF16.PACK_AB R155, R150, R151 ;  /* 0x00000097969b723e */ /* 0x010fe200000010ff */
[C---:B------:R-:W-:Y:S04]  /*104a0*/  HMMA.16816.F32.BF16 R36, R144.reuse, R132, R36 ;  /* 0x000000849024723c */ /* 0x040fe80000041824 */
[----:B------:R-:W-:Y:S02]  /*104b0*/  FMUL.FTZ R63, R0, R63 ;  /* 0x0000003f003f7220 */ /* 0x000fe40000410000 */
[C---:B------:R-:W-:Y:S02]  /*104c0*/  FMUL.FTZ R64, R2.reuse, R64 ;  /* 0x0000004002407220 */ /* 0x040fe40000410000 */
[C---:B------:R-:W-:Y:S01]  /*104d0*/  HMMA.16816.F32.BF16 R40, R144.reuse, R134, R40 ;  /* 0x000000869028723c */ /* 0x040fe20000041828 */
[----:B------:R-:W2:Y:S03]  /*104e0*/  LDSM.16.MT88.4 R132, [R204+0x9080] ;  /* 0x00908000cc84783b */ /* 0x000ea60000004200 */
[----:B------:R-:W-:Y:S02]  /*104f0*/  FMUL.FTZ R65, R2, R65 ;  /* 0x0000004102417220 */ /* 0x000fe40000410000 */
[C---:B------:R-:W-:Y:S02]  /*10500*/  FMUL.FTZ R66, R0.reuse, R66 ;  /* 0x0000004200427220 */ /* 0x040fe40000410000 */
[C---:B------:R-:W-:Y:S04]  /*10510*/  HMMA.16816.F32.BF16 R44, R144.reuse, R140, R44 ;  /* 0x0000008c902c723c */ /* 0x040fe8000004182c */
[----:B------:R-:W-:Y:S02]  /*10520*/  FMUL.FTZ R67, R0, R67 ;  /* 0x0000004300437220 */ /* 0x000fe40000410000 */
[C---:B------:R-:W-:Y:S02]  /*10530*/  FMUL.FTZ R68, R2.reuse, R68 ;  /* 0x0000004402447220 */ /* 0x040fe40000410000 */
[C---:B------:R-:W-:Y:S01]  /*10540*/  HMMA.16816.F32.BF16 R48, R144.reuse, R142, R48 ;  /* 0x0000008e9030723c */ /* 0x040fe20000041830 */
[----:B------:R-:W3:Y:S03]  /*10550*/  LDSM.16.MT88.4 R140, [R211+0xa080] ;  /* 0x00a08000d38c783b */ /* 0x000ee60000004200 */
[----:B------:R-:W-:Y:S02]  /*10560*/  FMUL.FTZ R69, R2, R69 ;  /* 0x0000004502457220 */ /* 0x000fe40000410000 */
[C---:B------:R-:W-:Y:S02]  /*10570*/  FMUL.FTZ R70, R0.reuse, R70 ;  /* 0x0000004600467220 */ /* 0x040fe40000410000 */
[----:B------:R-:W-:Y:S01]  /*10580*/  FMUL.FTZ R71, R0, R71 ;  /* 0x0000004700477220 */ /* 0x000fe20000410000 */
[C---:B-1----:R-:W-:Y:S03]  /*10590*/  HMMA.16816.F32.BF16 R52, R144.reuse, R136, R52 ;  /* 0x000000889034723c */ /* 0x042fe60000041834 */
[C---:B------:R-:W-:Y:S02]  /*105a0*/  FMUL.FTZ R72, R2.reuse, R72 ;  /* 0x0000004802487220 */ /* 0x040fe40000410000 */
[----:B------:R-:W-:Y:S02]  /*105b0*/  FMUL.FTZ R73, R2, R73 ;  /* 0x0000004902497220 */ /* 0x000fe40000410000 */
[C---:B------:R-:W-:Y:S01]  /*105c0*/  FMUL.FTZ R74, R0.reuse, R74 ;  /* 0x0000004a004a7220 */ /* 0x040fe20000410000 */
[C---:B------:R-:W-:Y:S01]  /*105d0*/  HMMA.16816.F32.BF16 R56, R144.reuse, R138, R56 ;  /* 0x0000008a9038723c */ /* 0x040fe20000041838 */
[----:B------:R-:W1:Y:S03]  /*105e0*/  LDSM.16.MT88.4 R136, [R206+0xa080] ;  /* 0x00a08000ce88783b */ /* 0x000e660000004200 */
[----:B------:R-:W-:Y:S02]  /*105f0*/  FMUL.FTZ R75, R0, R75 ;  /* 0x0000004b004b7220 */ /* 0x000fe40000410000 */
[C---:B------:R-:W-:Y:S02]  /*10600*/  FMUL.FTZ R76, R2.reuse, R76 ;  /* 0x0000004c024c7220 */ /* 0x040fe40000410000 */
[C---:B--2---:R-:W-:Y:S04]  /*10610*/  HMMA.16816.F32.BF16 R60, R144.reuse, R132, R60 ;  /* 0x00000084903c723c */ /* 0x044fe8000004183c */
[----:B------:R-:W-:Y:S02]  /*10620*/  FMUL.FTZ R77, R2, R77 ;  /* 0x0000004d024d7220 */ /* 0x000fe40000410000 */
[C---:B------:R-:W-:Y:S02]  /*10630*/  FMUL.FTZ R78, R0.reuse, R78 ;  /* 0x0000004e004e7220 */ /* 0x040fe40000410000 */
[C---:B------:R-:W-:Y:S01]  /*10640*/  HMMA.16816.F32.BF16 R64, R144.reuse, R134, R64 ;  /* 0x000000869040723c */ /* 0x040fe20000041840 */
[----:B------:R-:W2:Y:S03]  /*10650*/  LDSM.16.MT88.4 R132, [R205+0xa080] ;  /* 0x00a08000cd84783b */ /* 0x000ea60000004200 */
[----:B------:R-:W-:Y:S02]  /*10660*/  FMUL.FTZ R79, R0, R79 ;  /* 0x0000004f004f7220 */ /* 0x000fe40000410000 */
[C---:B------:R-:W-:Y:S02]  /*10670*/  FMUL.FTZ R80, R2.reuse, R80 ;  /* 0x0000005002507220 */ /* 0x040fe40000410000 */
[C---:B---3--:R-:W-:Y:S04]  /*10680*/  HMMA.16816.F32.BF16 R68, R144.reuse, R140, R68 ;  /* 0x0000008c9044723c */ /* 0x048fe80000041844 */
        /* <DEDUP_REMOVED lines=18> */
[----:B------:R-:W-:Y:S03]  /*107b0*/  FMUL.FTZ R93, R2, R93 ;  /* 0x0000005d025d7220 */ /* 0x000fe60000410000 */
[C---:B------:R-:W-:Y:S01]  /*107c0*/  HMMA.16816.F32.BF16 R88, R144.reuse, R134, R88 ;  /* 0x000000869058723c */ /* 0x040fe20000041858 */
[----:B------:R-:W2:Y:S02]  /*107d0*/  LDSM.16.MT88.4 R132, [R206+0xb080] ;  /* 0x00b08000ce84783b */ /* 0x000ea40000004200 */
[C---:B------:R-:W-:Y:S02]  /*107e0*/  FMUL.FTZ R94, R0.reuse, R94 ;  /* 0x0000005e005e7220 */ /* 0x040fe40000410000 */
[----:B------:R-:W-:Y:S02]  /*107f0*/  FMUL.FTZ R95, R0, R95 ;  /* 0x0000005f005f7220 */ /* 0x000fe40000410000 */
[C---:B------:R-:W-:Y:S02]  /*10800*/  FMUL.FTZ R96, R2.reuse, R96 ;  /* 0x0000006002607220 */ /* 0x040fe40000410000 */
[----:B------:R-:W-:Y:S03]  /*10810*/  FMUL.FTZ R97, R2, R97 ;  /* 0x0000006102617220 */ /* 0x000fe60000410000 */
[C---:B---3--:R-:W-:Y:S03]  /*10820*/  HMMA.16816.F32.BF16 R92, R144.reuse, R140, R92 ;  /* 0x0000008c905c723c */ /* 0x048fe6000004185c */
[C---:B------:R-:W-:Y:S02]  /*10830*/  FMUL.FTZ R98, R0.reuse, R98 ;  /* 0x0000006200627220 */ /* 0x040fe40000410000 */
[----:B------:R-:W-:Y:S02]  /*10840*/  FMUL.FTZ R99, R0, R99 ;  /* 0x0000006300637220 */ /* 0x000fe40000410000 */
[C---:B------:R-:W-:Y:S02]  /*10850*/  FMUL.FTZ R100, R2.reuse, R100 ;  /* 0x0000006402647220 */ /* 0x040fe40000410000 */
[----:B------:R-:W-:Y:S03]  /*10860*/  FMUL.FTZ R101, R2, R101 ;  /* 0x0000006502657220 */ /* 0x000fe60000410000 */
[C---:B------:R-:W-:Y:S01]  /*10870*/  HMMA.16816.F32.BF16 R96, R144.reuse, R142, R96 ;  /* 0x0000008e9060723c */ /* 0x040fe20000041860 */
[----:B------:R-:W3:Y:S02]  /*10880*/  LDSM.16.MT88.4 R140, [R205+0xb080] ;  /* 0x00b08000cd8c783b */ /* 0x000ee40000004200 */
[C---:B------:R-:W-:Y:S02]  /*10890*/  FMUL.FTZ R102, R0.reuse, R102 ;  /* 0x0000006600667220 */ /* 0x040fe40000410000 */
[----:B------:R-:W-:Y:S02]  /*108a0*/  FMUL.FTZ R103, R0, R103 ;  /* 0x0000006700677220 */ /* 0x000fe40000410000 */
[C---:B------:R-:W-:Y:S02]  /*108b0*/  FMUL.FTZ R104, R2.reuse, R104 ;  /* 0x0000006802687220 */ /* 0x040fe40000410000 */
[----:B------:R-:W-:Y:S03]  /*108c0*/  FMUL.FTZ R105, R2, R105 ;  /* 0x0000006902697220 */ /* 0x000fe60000410000 */
[C---:B-1----:R-:W-:Y:S03]  /*108d0*/  HMMA.16816.F32.BF16 R100, R144.reuse, R136, R100 ;  /* 0x000000889064723c */ /* 0x042fe60000041864 */
[C---:B------:R-:W-:Y:S02]  /*108e0*/  FMUL.FTZ R106, R0.reuse, R106 ;  /* 0x0000006a006a7220 */ /* 0x040fe40000410000 */
[----:B------:R-:W-:Y:S02]  /*108f0*/  FMUL.FTZ R107, R0, R107 ;  /* 0x0000006b006b7220 */ /* 0x000fe40000410000 */
[C---:B------:R-:W-:Y:S02]  /*10900*/  FMUL.FTZ R108, R2.reuse, R108 ;  /* 0x0000006c026c7220 */ /* 0x040fe40000410000 */
[----:B------:R-:W-:Y:S03]  /*10910*/  FMUL.FTZ R109, R2, R109 ;  /* 0x0000006d026d7220 */ /* 0x000fe60000410000 */
[C---:B------:R-:W-:Y:S01]  /*10920*/  HMMA.16816.F32.BF16 R104, R144.reuse, R138, R104 ;  /* 0x0000008a9068723c */ /* 0x040fe20000041868 */
[----:B------:R-:W1:Y:S02]  /*10930*/  LDSM.16.MT88.4 R136, [R204+0xb080] ;  /* 0x00b08000cc88783b */ /* 0x000e640000004200 */
[C---:B------:R-:W-:Y:S02]  /*10940*/  FMUL.FTZ R110, R0.reuse, R110 ;  /* 0x0000006e006e7220 */ /* 0x040fe40000410000 */
[----:B------:R-:W-:Y:S02]  /*10950*/  FMUL.FTZ R111, R0, R111 ;  /* 0x0000006f006f7220 */ /* 0x000fe40000410000 */
[C---:B------:R-:W-:Y:S02]  /*10960*/  FMUL.FTZ R112, R2.reuse, R112 ;  /* 0x0000007002707220 */ /* 0x040fe40000410000 */
[----:B------:R-:W-:Y:S03]  /*10970*/  FMUL.FTZ R113, R2, R113 ;  /* 0x0000007102717220 */ /* 0x000fe60000410000 */
[C---:B--2---:R-:W-:Y:S03]  /*10980*/  HMMA.16816.F32.BF16 R108, R144.reuse, R132, R108 ;  /* 0x00000084906c723c */ /* 0x044fe6000004186c */
[C---:B------:R-:W-:Y:S02]  /*10990*/  FMUL.FTZ R114, R0.reuse, R114 ;  /* 0x0000007200727220 */ /* 0x040fe40000410000 */
        /* <DEDUP_REMOVED lines=14> */
[C---:B------:R-:W-:Y:S03]  /*10a80*/  HMMA.16816.F32.BF16 R120, R144.reuse, R142, R120 ;  /* 0x0000008e9078723c */ /* 0x040fe60000041878 */
[C---:B------:R-:W-:Y:S02]  /*10a90*/  FMUL.FTZ R126, R0.reuse, R126 ;  /* 0x0000007e007e7220 */ /* 0x040fe40000410000 */
[----:B------:R-:W-:Y:S02]  /*10aa0*/  FMUL.FTZ R127, R0, R127 ;  /* 0x0000007f007f7220 */ /* 0x000fe40000410000 */
[C---:B------:R-:W-:Y:S02]  /*10ab0*/  FMUL.FTZ R128, R2.reuse, R128 ;  /* 0x0000008002807220 */ /* 0x040fe40000410000 */
[----:B------:R-:W-:Y:S03]  /*10ac0*/  FMUL.FTZ R129, R2, R129 ;  /* 0x0000008102817220 */ /* 0x000fe60000410000 */
[C---:B-1----:R-:W-:Y:S03]  /*10ad0*/  HMMA.16816.F32.BF16 R124, R144.reuse, R136, R124 ;  /* 0x00000088907c723c */ /* 0x042fe6000004187c */
[C---:B------:R-:W-:Y:S02]  /*10ae0*/  FMUL.FTZ R130, R0.reuse, R130 ;  /* 0x0000008200827220 */ /* 0x040fe40000410000 */
[----:B------:R-:W-:Y:S02]  /*10af0*/  FMUL.FTZ R131, R0, R131 ;  /* 0x0000008300837220 */ /* 0x000fe40000410000 */
[----:B------:R-:W-:Y:S02]  /*10b00*/  FFMA.FTZ R239, R2, R231, R239 ;  /* 0x000000e702ef7223 */ /* 0x000fe400000100ef */
[----:B------:R-:W-:Y:S03]  /*10b10*/  FFMA.FTZ R235, R0, R229, R235 ;  /* 0x000000e500eb7223 */ /* 0x000fe600000100eb */
[----:B------:R-:W-:Y:S03]  /*10b20*/  HMMA.16816.F32.BF16 R128, R144, R138, R128 ;  /* 0x0000008a9080723c */ /* 0x000fe60000041880 */
[----:B------:R-:W-:Y:S01]  /*10b30*/  MOV R0, R3 ;  /* 0x0000000300007202 */ /* 0x000fe20000000f00 */
[----:B------:R-:W-:Y:S02]  /*10b40*/  FADD.FTZ R234, R234, R239 ;  /* 0x000000efeaea7221 */ /* 0x000fe40000010000 */
[----:B------:R-:W-:Y:S02]  /*10b50*/  FADD.FTZ R230, R230, R235 ;  /* 0x000000ebe6e67221 */ /* 0x000fe40000010000 */
[C---:B--2---:R-:W-:Y:S01]  /*10b60*/  HMMA.16816.F32.BF16 R144, R152.reuse, R132, R4 ;  /* 0x000000849890723c */ /* 0x044fe20000041804 */
[----:B------:R-:W1:Y:S07]  /*10b70*/  LDSM.16.MT88.4 R4, [R204+0x8880] ;  /* 0x00888000cc04783b */ /* 0x000e6e0000004200 */
[C---:B------:R-:W-:Y:S01]  /*10b80*/  HMMA.16816.F32.BF16 R140, R152.reuse, R134, R8 ;  /* 0x00000086988c723c */ /* 0x040fe20000041808 */
[----:B------:R-:W2:Y:S07]  /*10b90*/  LDSM.16.MT88.4 R8, [R205+0x9880] ;  /* 0x00988000cd08783b */ /* 0x000eae0000004200 */
[C---:B------:R-:W-:Y:S01]  /*10ba0*/  HMMA.16816.F32.BF16 R136, R152.reuse, R156, R12 ;  /* 0x0000009c9888723c */ /* 0x040fe2000004180c */
[----:B------:R-:W3:Y:S07]  /*10bb0*/  LDSM.16.MT88.4 R12, [R205+0xa880] ;  /* 0x00a88000cd0c783b */ /* 0x000eee0000004200 */
[C---:B------:R-:W-:Y:S01]  /*10bc0*/  HMMA.16816.F32.BF16 R132, R152.reuse, R158, R16 ;  /* 0x0000009e9884723c */ /* 0x040fe20000041810 */
[----:B------:R-:W4:Y:S07]  /*10bd0*/  LDSM.16.MT88.4 R16, [R205+0xb880] ;  /* 0x00b88000cd10783b */ /* 0x000f2e0000004200 */
[C---:B------:R-:W-:Y:S01]  /*10be0*/  HMMA.16816.F32.BF16 R20, R152.reuse, R160, R20 ;  /* 0x000000a09814723c */ /* 0x040fe20000041814 */
[----:B------:R-:W5:Y:S07]  /*10bf0*/  LDSM.16.MT88.4 R156, [R204+0xb880] ;  /* 0x00b88000cc9c783b */ /* 0x000f6e0000004200 */
[C---:B------:R-:W-:Y:S08]  /*10c00*/  HMMA.16816.F32.BF16 R24, R152.reuse, R162, R24 ;  /* 0x000000a29818723c */ /* 0x040ff00000041818 */
[C---:B-1----:R-:W-:Y:S07]  /*10c10*/  HMMA.16816.F32.BF16 R28, R152.reuse, R4, R28 ;  /* 0x00000004981c723c */ /* 0x042fee000004181c */
[----:B------:R-:W-:Y:S01]  /*10c20*/  FADD.FTZ R5, R237, R234 ;  /* 0x000000eaed057221 */ /* 0x000fe20000010000 */
[C---:B------:R-:W-:Y:S04]  /*10c30*/  HMMA.16816.F32.BF16 R32, R152.reuse, R6, R32 ;  /* 0x000000069820723c */ /* 0x040fe80000041820 */
[----:B------:R-:W-:Y:S03]  /*10c40*/  FADD.FTZ R5, R232, R5 ;  /* 0x00000005e8057221 */ /* 0x000fe60000010000 */
[----:B------:R-:W-:Y:S01]  /*10c50*/  FADD.FTZ R7, R233, R230 ;  /* 0x000000e6e9077221 */ /* 0x000fe20000010000 */
[C---:B------:R-:W-:Y:S04]  /*10c60*/  HMMA.16816.F32.BF16 R36, R152.reuse, R164, R36 ;  /* 0x000000a49824723c */ /* 0x040fe80000041824 */
[----:B------:R-:W-:Y:S02]  /*10c70*/  FADD.FTZ R7, R228, R7 ;  /* 0x00000007e4077221 */ /* 0x000fe40000010000 */
[----:B------:R-:W-:Y:S02]  /*10c80*/  FADD.FTZ R236, R236, R5 ;  /* 0x00000005ecec7221 */ /* 0x000fe40000010000 */
        /* <DEDUP_REMOVED lines=9> */
[C---:B--2---:R-:W-:Y:S04]  /*10d20*/  HMMA.16816.F32.BF16 R52, R152.reuse, R8, R52 ;  /* 0x000000089834723c */ /* 0x044fe80000041834 */
[----:B------:R-:W-:Y:S04]  /*10d30*/  FADD.FTZ R229, R150, R151 ;  /* 0x0000009796e57221 */ /* 0x000fe80000010000 */
[C---:B------:R-:W-:Y:S08]  /*10d40*/  HMMA.16816.F32.BF16 R56, R152.reuse, R10, R56 ;  /* 0x0000000a9838723c */ /* 0x040ff00000041838 */
[C---:B------:R-:W-:Y:S08]  /*10d50*/  HMMA.16816.F32.BF16 R60, R152.reuse, R172, R60 ;  /* 0x000000ac983c723c */ /* 0x040ff0000004183c */
[C---:B------:R-:W-:Y:S08]  /*10d60*/  HMMA.16816.F32.BF16 R64, R152.reuse, R174, R64 ;  /* 0x000000ae9840723c */ /* 0x040ff00000041840 */
[C---:B------:R-:W-:Y:S08]  /*10d70*/  HMMA.16816.F32.BF16 R68, R152.reuse, R176, R68 ;  /* 0x000000b09844723c */ /* 0x040ff00000041844 */
[C---:B------:R-:W-:Y:S08]  /*10d80*/  HMMA.16816.F32.BF16 R72, R152.reuse, R178, R72 ;  /* 0x000000b29848723c */ /* 0x040ff00000041848 */
[C---:B------:R-:W-:Y:S08]  /*10d90*/  HMMA.16816.F32.BF16 R76, R152.reuse, R180, R76 ;  /* 0x000000b4984c723c */ /* 0x040ff0000004184c */
[C---:B------:R-:W-:Y:S08]  /*10da0*/  HMMA.16816.F32.BF16 R80, R152.reuse, R182, R80 ;  /* 0x000000b69850723c */ /* 0x040ff00000041850 */
[C---:B---3--:R-:W-:Y:S08]  /*10db0*/  HMMA.16816.F32.BF16 R84, R152.reuse, R12, R84 ;  /* 0x0000000c9854723c */ /* 0x048ff00000041854 */
[C---:B------:R-:W-:Y:S08]  /*10dc0*/  HMMA.16816.F32.BF16 R88, R152.reuse, R14, R88 ;  /* 0x0000000e9858723c */ /* 0x040ff00000041858 */
[C---:B------:R-:W-:Y:S08]  /*10dd0*/  HMMA.16816.F32.BF16 R92, R152.reuse, R184, R92 ;  /* 0x000000b8985c723c */ /* 0x040ff0000004185c */
[C---:B------:R-:W-:Y:S08]  /*10de0*/  HMMA.16816.F32.BF16 R96, R152.reuse, R186, R96 ;  /* 0x000000ba9860723c */ /* 0x040ff00000041860 */
[C---:B------:R-:W-:Y:S08]  /*10df0*/  HMMA.16816.F32.BF16 R100, R152.reuse, R188, R100 ;  /* 0x000000bc9864723c */ /* 0x040ff00000041864 */
[C---:B------:R-:W-:Y:S08]  /*10e00*/  HMMA.16816.F32.BF16 R104, R152.reuse, R190, R104 ;  /* 0x000000be9868723c */ /* 0x040ff00000041868 */
[C---:B------:R-:W-:Y:S08]  /*10e10*/  HMMA.16816.F32.BF16 R108, R152.reuse, R192, R108 ;  /* 0x000000c0986c723c */ /* 0x040ff0000004186c */
[C---:B------:R-:W-:Y:S08]  /*10e20*/  HMMA.16816.F32.BF16 R112, R152.reuse, R194, R112 ;  /* 0x000000c29870723c */ /* 0x040ff00000041870 */
[C---:B----4-:R-:W-:Y:S08]  /*10e30*/  HMMA.16816.F32.BF16 R116, R152.reuse, R16, R116 ;  /* 0x000000109874723c */ /* 0x050ff00000041874 */
[C---:B------:R-:W-:Y:S08]  /*10e40*/  HMMA.16816.F32.BF16 R120, R152.reuse, R18, R120 ;  /* 0x000000129878723c */ /* 0x040ff00000041878 */
[C---:B-----5:R-:W-:Y:S08]  /*10e50*/  HMMA.16816.F32.BF16 R124, R152.reuse, R156, R124 ;  /* 0x0000009c987c723c */ /* 0x060ff0000004187c */
[----:B------:R-:W-:Y:S01]  /*10e60*/  HMMA.16816.F32.BF16 R128, R152, R158, R128 ;  /* 0x0000009e9880723c */ /* 0x000fe20000041880 */
[----:B------:R-:W-:-:S07]  /*10e70*/  @P0 BRA `(.L_x_142) ;  /* 0xffffe0b000000947 */ /* 0x000fce000383ffff */
.L_x_141:
[----:B------:R-:W1:Y:S01]  /*10e80*/  SHFL.BFLY PT, R6, R231, 0x2, 0x1f ;  /* 0x0c401f00e7067f89 */ /* 0x000e6200000e0000 */
[----:B------:R-:W-:-:S02]  /*10e90*/  MOV R4, RZ ;  /* 0x000000ff00047202 */ /* 0x000fc40000000f00 */
[----:B------:R-:W-:Y:S01]  /*10ea0*/  MOV R2, RZ ;  /* 0x000000ff00027202 */ /* 0x000fe20000000f00 */
[----:B------:R-:W2:Y:S01]  /*10eb0*/  SHFL.BFLY PT, R0, R229, 0x2, 0x1f ;  /* 0x0c401f00e5007f89 */ /* 0x000ea200000e0000 */
[----:B------:R-:W-:Y:S02]  /*10ec0*/  MOV R8, 0xff800000 ;  /* 0xff80000000087802 */ /* 0x000fe40000000f00 */
[----:B------:R-:W-:Y:S01]  /*10ed0*/  PLOP3.LUT P2, PT, PT, PT, PT, 0x8, 0x0 ;  /* 0x000000000000781c */ /* 0x000fe20003f4e170 */
[----:B-1----:R-:W-:Y:S02]  /*10ee0*/  FADD.FTZ R6, R6, R231 ;  /* 0x000000e706067221 */ /* 0x002fe40000010000 */
[----:B--2---:R-:W-:-:S03]  /*10ef0*/  FADD.FTZ R7, R0, R229 ;  /* 0x000000e500077221 */ /* 0x004fc60000010000 */
[----:B------:R-:W1:Y:S04]  /*10f00*/  SHFL.BFLY PT, R5, R6, 0x1, 0x1f ;  /* 0x0c201f0006057f89 */ /* 0x000e6800000e0000 */
[----:B------:R-:W2:Y:S01]  /*10f10*/  SHFL.BFLY PT, R0, R7, 0x1, 0x1f ;  /* 0x0c201f0007007f89 */ /* 0x000ea200000e0000 */
[----:B-1----:R-:W-:Y:S01]  /*10f20*/  FADD.FTZ R5, R6, R5 ;  /* 0x0000000506057221 */ /* 0x002fe20000010000 */
[----:B------:R-:W-:Y:S01]  /*10f30*/  MOV R6, 0xff800000 ;  /* 0xff80000000067802 */ /* 0x000fe20000000f00 */
[----:B--2---:R-:W-:-:S03]  /*10f40*/  FADD.FTZ R0, R0, R7 ;  /* 0x0000000700007221 */ /* 0x004fc60000010000 */
[----:B------:R-:W-:Y:S02]  /*10f50*/  FSETP.NE.FTZ.AND P1, PT, R5, RZ, PT ;  /* 0x000000ff0500720b */ /* 0x000fe40003f35000 */
[----:B------:R-:W-:-:S11]  /*10f60*/  FSETP.NE.FTZ.AND P0, PT, R0, RZ, PT ;  /* 0x000000ff0000720b */ /* 0x000fd60003f15000 */
[----:B------:R-:W1:Y:S01]  /*10f70*/  @P1 MUFU.RCP R4, R5 ;  /* 0x0000000500041308 */ /* 0x000e620000001000 */
[----:B------:R-:W-:Y:S02]  /*10f80*/  @P1 MOV R10, 0x3f317218 ;  /* 0x3f317218000a1802 */ /* 0x000fe40000000f00 */
[----:B------:R-:W-:-:S03]  /*10f90*/  @P0 MOV R9, 0x3f317218 ;  /* 0x3f31721800090802 */ /* 0x000fc60000000f00 */
[----:B------:R-:W-:Y:S02]  /*10fa0*/  @P1 FMUL.FTZ R10, R10, c[0x0][0x2d0] ;  /* 0x0000b4000a0a1a20 */ /* 0x000fe40000410000 */
[----:B------:R-:W-:Y:S01]  /*10fb0*/  @P0 MUFU.RCP R2, R0 ;  /* 0x0000000000020308 */ /* 0x000fe20000001000 */
[----:B------:R-:W-:-:S07]  /*10fc0*/  @P0 FMUL.FTZ R9, R9, c[0x0][0x2d0] ;  /* 0x0000b40009090a20 */ /* 0x000fce0000410000 */
[----:B------:R-:W2:Y:S01]  /*10fd0*/  @P1 MUFU.LG2 R5, R5 ;  /* 0x0000000500051308 */ /* 0x000ea20000000c00 */
[C---:B-1----:R-:W-:Y:S02]  /*10fe0*/  FMUL.FTZ R144, R4.reuse, R144 ;  /* 0x0000009004907220 */ /* 0x042fe40000410000 */
[C---:B------:R-:W-:Y:S02]  /*10ff0*/  FMUL.FTZ R145, R4.reuse, R145 ;  /* 0x0000009104917220 */ /* 0x040fe40000410000 */
[C---:B------:R-:W-:Y:S02]  /*11000*/  FMUL.FTZ R140, R4.reuse, R140 ;  /* 0x0000008c048c7220 */ /* 0x040fe40000410000 */
[C---:B------:R-:W-:Y:S01]  /*11010*/  FMUL.FTZ R141, R4.reuse, R141 ;  /* 0x0000008d048d7220 */ /* 0x040fe20000410000 */
[----:B------:R-:W1:Y:S01]  /*11020*/  @P0 MUFU.LG2 R0, R0 ;  /* 0x0000000000000308 */ /* 0x000e620000000c00 */
[C---:B------:R-:W-:Y:S02]  /*11030*/  FMUL.FTZ R136, R4.reuse, R136 ;  /* 0x0000008804887220 */ /* 0x040fe40000410000 */
[----:B------:R-:W-:-:S02]  /*11040*/  FMUL.FTZ R137, R4, R137 ;  /* 0x0000008904897220 */ /* 0x000fc40000410000 */
[C---:B------:R-:W-:Y:S02]  /*11050*/  FMUL.FTZ R132, R4.reuse, R132 ;  /* 0x0000008404847220 */ /* 0x040fe40000410000 */
[C---:B------:R-:W-:Y:S02]  /*11060*/  FMUL.FTZ R133, R4.reuse, R133 ;  /* 0x0000008504857220 */ /* 0x040fe40000410000 */
[----:B--2---:R-:W-:Y:S02]  /*11070*/  @P1 FMUL.FTZ R5, R5, 0.69314718246459960938 ;  /* 0x3f31721805051820 */ /* 0x004fe40000410000 */
[C---:B------:R-:W-:Y:S02]  /*11080*/  FMUL.FTZ R20, R4.reuse, R20 ;  /* 0x0000001404147220 */ /* 0x040fe40000410000 */
[C---:B------:R-:W-:Y:S02]  /*11090*/  FMUL.FTZ R21, R4.reuse, R21 ;  /* 0x0000001504157220 */ /* 0x040fe40000410000 */
[----:B------:R-:W-:-:S02]  /*110a0*/  FMUL.FTZ R24, R4, R24 ;  /* 0x0000001804187220 */ /* 0x000fc40000410000 */
[----:B-1----:R-:W-:Y:S02]  /*110b0*/  @P0 FMUL.FTZ R0, R0, 0.69314718246459960938 ;  /* 0x3f31721800000820 */ /* 0x002fe40000410000 */
        /* <DEDUP_REMOVED lines=116> */
[----:B------:R-:W-:Y:S02]  /*11800*/  FMUL.FTZ R131, R2, R131 ;  /* 0x0000008302837220 */ /* 0x000fe40000410000 */
[----:B------:R-:W-:Y:S02]  /*11810*/  @P1 FFMA.FTZ R6, R10, R148, R5 ;  /* 0x000000940a061223 */ /* 0x000fe40000010005 */
[----:B------:R-:W-:-:S02]  /*11820*/  @P0 FFMA.FTZ R8, R9, R3, R0 ;  /* 0x0000000309080223 */ /* 0x000fc40000010000 */
.L_x_81:
[----:B------:R-:W-:Y:S02]  /*11830*/  USHF.R.S32.HI UR8, URZ, 0x1f, UR13 ;  /* 0x0000001f3f087899 */ /* 0x000fe4000801140d */
[----:B------:R-:W-:Y:S01]  /*11840*/  ULDC.64 UR10, c[0x0][0x118] ;  /* 0x00004600000a7ab9 */ /* 0x000fe20000000a00 */
        /* <DEDUP_REMOVED lines=22> */
[----:B------:R-:W-:Y:S02]  /*119b0*/  LEA.HI R2, R3, R0, RZ, 0x2 ;  /* 0x0000000003027211 */ /* 0x000fe400078f10ff */
[----:B------:R-:W-:Y:S02]  /*119c0*/  F2FP.BF16.PACK_AB R28, R29, R28 ;  /* 0x0000001c1d1c723e */ /* 0x000fe400000010ff */
[----:B------:R-:W-:-:S02]  /*119d0*/  SHF.R.S32.HI R10, RZ, 0x2, R2 ;  /* 0x00000002ff0a7819 */ /* 0x000fc40000011402 */
[----:B------:R-:W-:Y:S02]  /*119e0*/  SHF.R.S32.HI R5, RZ, 0x1f, R2 ;  /* 0x0000001fff057819 */ /* 0x000fe40000011402 */
[----:B------:R-:W-:Y:S02]  /*119f0*/  LOP3.LUT R7, R2, 0xfffffffc, RZ, 0xc0, !PT ;  /* 0xfffffffc02077812 */ /* 0x000fe400078ec0ff */
[----:B------:R-:W-:Y:S02]  /*11a00*/  LEA.HI R5, R5, R10, RZ, 0x3 ;  /* 0x0000000a05057211 */ /* 0x000fe400078f18ff */
[----:B------:R-:W-:Y:S01]  /*11a10*/  F2FP.BF16.PACK_AB R30, R31, R30 ;  /* 0x0000001e1f1e723e */ /* 0x000fe200000010ff */
[----:B------:R-:W-:Y:S01]  /*11a20*/  IMAD.IADD R7, R0, 0x1, -R7 ;  /* 0x0000000100077824 */ /* 0x000fe200078e0a07 */
[----:B------:R-:W-:Y:S02]  /*11a30*/  LOP3.LUT R5, R5, 0xfffffff8, RZ, 0xc0, !PT ;  /* 0xfffffff805057812 */ /* 0x000fe400078ec0ff */
[----:B------:R-:W-:-:S02]  /*11a40*/  F2FP.BF16.PACK_AB R32, R33, R32 ;  /* 0x000000202120723e */ /* 0x000fc400000010ff */
[----:B------:R-:W-:Y:S01]  /*11a50*/  F2FP.BF16.PACK_AB R34, R35, R34 ;  /* 0x000000222322723e */ /* 0x000fe200000010ff */
[----:B------:R-:W-:Y:S01]  /*11a60*/  IMAD.IADD R10, R10, 0x1, -R5 ;  /* 0x000000010a0a7824 */ /* 0x000fe200078e0a05 */
[----:B------:R-:W-:Y:S02]  /*11a70*/  LEA.HI R5, R3, R0, RZ, 0x5 ;  /* 0x0000000003057211 */ /* 0x000fe400078f28ff */
[----:B------:R-:W-:Y:S01]  /*11a80*/  F2FP.BF16.PACK_AB R36, R37, R36 ;  /* 0x000000242524723e */ /* 0x000fe200000010ff */
[C---:B------:R-:W-:Y:S01]  /*11a90*/  IMAD.SHL.U32 R9, R10.reuse, 0x40, RZ ;  /* 0x000000400a097824 */ /* 0x040fe200078e00ff */
[----:B------:R-:W-:Y:S02]  /*11aa0*/  SHF.R.S32.HI R2, RZ, 0x5, R5 ;  /* 0x00000005ff027819 */ /* 0x000fe40000011405 */
[----:B------:R-:W-:Y:S02]  /*11ab0*/  LOP3.LUT R12, R10, 0x1, RZ, 0xc0, !PT ;  /* 0x000000010a0c7812 */ /* 0x000fe400078ec0ff */
        /* <DEDUP_REMOVED lines=13> */
[C---:B------:R-:W-:Y:S01]  /*11b90*/  IMAD.IADD R13, R11.reuse, 0x1, R10 ;  /* 0x000000010b0d7824 */ /* 0x040fe200078e020a */
[C---:B------:R-:W-:Y:S02]  /*11ba0*/  IADD3 R12, R11.reuse, 0x80, RZ ;  /* 0x000000800b0c7810 */ /* 0x040fe40007ffe0ff */
[----:B------:R-:W-:Y:S02]  /*11bb0*/  IADD3 R9, R11, 0x70, RZ ;  /* 0x000000700b097810 */ /* 0x000fe40007ffe0ff */
[----:B------:R-:W-:Y:S01]  /*11bc0*/  @P0 IADD3 R9, R12, 0x10, RZ ;  /* 0x000000100c090810 */ /* 0x000fe20007ffe0ff */
[----:B------:R-:W-:Y:S01]  /*11bd0*/  IMAD.MOV.U32 R12, RZ, RZ, 0x40 ;  /* 0x00000040ff0c7424 */ /* 0x000fe200078e00ff */
[----:B------:R-:W-:Y:S02]  /*11be0*/  F2FP.BF16.PACK_AB R44, R45, R44 ;  /* 0x0000002c2d2c723e */ /* 0x000fe400000010ff */
[----:B------:R-:W-:Y:S01]  /*11bf0*/  F2FP.BF16.PACK_AB R46, R47, R46 ;  /* 0x0000002e2f2e723e */ /* 0x000fe200000010ff */
[----:B------:R-:W-:Y:S01]  /*11c00*/  IMAD.IADD R15, R10, 0x1, R9 ;  /* 0x000000010a0f7824 */ /* 0x000fe200078e0209 */
[----:B------:R-:W-:Y:S01]  /*11c10*/  SEL R12, R12, 0xffffffc0, !P2 ;  /* 0xffffffc00c0c7807 */ /* 0x000fe20005000000 */
[----:B------:R-:W-:Y:S01]  /*11c20*/  IMAD.U32 R10, RZ, RZ, UR4 ;  /* 0x00000004ff0a7e24 */ /* 0x000fe2000f8e00ff */
[----:B------:R-:W-:-:S02]  /*11c30*/  F2FP.BF16.PACK_AB R48, R49, R48 ;  /* 0x000000303130723e */ /* 0x000fc400000010ff */
[----:B------:R-:W-:Y:S01]  /*11c40*/  F2FP.BF16.PACK_AB R50, R51, R50 ;  /* 0x000000323332723e */ /* 0x000fe200000010ff */
[--C-:B------:R-:W-:Y:S01]  /*11c50*/  IMAD.IADD R17, R11, 0x1, R12.reuse ;  /* 0x000000010b117824 */ /* 0x100fe200078e020c */
[----:B------:R-:W-:Y:S01]  /*11c60*/  F2FP.BF16.PACK_AB R52, R53, R52 ;  /* 0x000000343534723e */ /* 0x000fe200000010ff */
[C---:B------:R-:W-:Y:S01]  /*11c70*/  IMAD.IADD R19, R12.reuse, 0x1, R9 ;  /* 0x000000010c137824 */ /* 0x040fe200078e0209 */
[----:B------:R-:W-:Y:S01]  /*11c80*/  F2FP.BF16.PACK_AB R54, R55, R54 ;  /* 0x000000363736723e */ /* 0x000fe200000010ff */
[----:B------:R-:W-:Y:S01]  /*11c90*/  IMAD.IADD R21, R12, 0x1, R13 ;  /* 0x000000010c157824 */ /* 0x000fe200078e020d */
[----:B------:R-:W-:Y:S01]  /*11ca0*/  STS [R11+0x80], R144 ;  /* 0x000080900b007388 */ /* 0x000fe20000000800 */
[----:B------:R-:W-:Y:S01]  /*11cb0*/  IMAD.IADD R23, R15, 0x1, R12 ;  /* 0x000000010f177824 */ /* 0x000fe200078e020c */
[----:B------:R-:W-:Y:S02]  /*11cc0*/  F2FP.BF16.PACK_AB R56, R57, R56 ;  /* 0x000000383938723e */ /* 0x000fe400000010ff */
[----:B------:R-:W-:Y:S01]  /*11cd0*/  STS [R11+0x480], R146 ;  /* 0x000480920b007388 */ /* 0x000fe20000000800 */
[----:B------:R-:W-:-:S02]  /*11ce0*/  F2FP.BF16.PACK_AB R58, R59, R58 ;  /* 0x0000003a3b3a723e */ /* 0x000fc400000010ff */
[----:B------:R-:W-:Y:S01]  /*11cf0*/  F2FP.BF16.PACK_AB R60, R61, R60 ;  /* 0x0000003c3d3c723e */ /* 0x000fe200000010ff */
[----:B------:R-:W-:Y:S01]  /*11d00*/  STS [R9], R140 ;  /* 0x0000008c09007388 */ /* 0x000fe20000000800 */
[----:B------:R-:W-:Y:S02]  /*11d10*/  F2FP.BF16.PACK_AB R62, R63, R62 ;  /* 0x0000003e3f3e723e */ /* 0x000fe400000010ff */
[----:B------:R-:W-:Y:S01]  /*11d20*/  F2FP.BF16.PACK_AB R64, R65, R64 ;  /* 0x000000404140723e */ /* 0x000fe200000010ff */
[----:B------:R-:W-:Y:S01]  /*11d30*/  STS [R9+0x400], R142 ;  /* 0x0004008e09007388 */ /* 0x000fe20000000800 */
[----:B------:R-:W-:Y:S02]  /*11d40*/  F2FP.BF16.PACK_AB R68, R69, R68 ;  /* 0x000000444544723e */ /* 0x000fe400000010ff */
[----:B------:R-:W-:Y:S01]  /*11d50*/  F2FP.BF16.PACK_AB R70, R71, R70 ;  /* 0x000000464746723e */ /* 0x000fe200000010ff */
[----:B------:R-:W-:Y:S01]  /*11d60*/  STS [R13+0x80], R136 ;  /* 0x000080880d007388 */ /* 0x000fe20000000800 */
[----:B------:R-:W-:-:S02]  /*11d70*/  F2FP.BF16.PACK_AB R72, R73, R72 ;  /* 0x000000484948723e */ /* 0x000fc400000010ff */
[----:B------:R-:W-:Y:S01]  /*11d80*/  F2FP.BF16.PACK_AB R74, R75, R74 ;  /* 0x0000004a4b4a723e */ /* 0x000fe200000010ff */
[----:B------:R-:W-:Y:S01]  /*11d90*/  STS [R13+0x480], R138 ;  /* 0x0004808a0d007388 */ /* 0x000fe20000000800 */
[----:B------:R-:W-:Y:S02]  /*11da0*/  F2FP.BF16.PACK_AB R76, R77, R76 ;  /* 0x0000004c4d4c723e */ /* 0x000fe400000010ff */
[----:B------:R-:W-:Y:S01]  /*11db0*/  F2FP.BF16.PACK_AB R78, R79, R78 ;  /* 0x0000004e4f4e723e */ /* 0x000fe200000010ff */
[----:B------:R-:W-:Y:S01]  /*11dc0*/  STS [R15], R132 ;  /* 0x000000840f007388 */ /* 0x000fe20000000800 */
        /* <DEDUP_REMOVED lines=71> */
[----:B------:R3:W-:Y:S04]  /*12240*/  STS [R9+0xc400], R106 ;  /* 0x00c4006a09007388 */ /* 0x0007e80000000800 */
[----:B------:R-:W-:Y:S04]  /*12250*/  STS [R13+0xc080], R108 ;  /* 0x00c0806c0d007388 */ /* 0x000fe80000000800 */
[----:B------:R4:W-:Y:S04]  /*12260*/  STS [R13+0xc480], R110 ;  /* 0x00c4806e0d007388 */ /* 0x0009e80000000800 */
[----:B------:R2:W-:Y:S04]  /*12270*/  STS [R15+0xc000], R112 ;  /* 0x00c000700f007388 */ /* 0x0005e80000000800 */
[----:B------:R2:W-:Y:S01]  /*12280*/  STS [R15+0xc400], R114 ;  /* 0x00c400720f007388 */ /* 0x0005e20000000800 */
[----:B-1----:R-:W-:Y:S01]  /*12290*/  IMAD.U32 R11, RZ, RZ, UR5 ;  /* 0x00000005ff0b7e24 */ /* 0x002fe2000f8e00ff */
[----:B------:R-:W-:-:S02]  /*122a0*/  ULDC.64 UR4, c[0x0][0x508] ;  /* 0x0001420000047ab9 */ /* 0x000fc40000000a00 */
[----:B------:R2:W-:Y:S04]  /*122b0*/  STS [R17+0xc080], R116 ;  /* 0x00c0807411007388 */ /* 0x0005e80000000800 */
[----:B------:R2:W-:Y:S04]  /*122c0*/  STS [R17+0xc480], R118 ;  /* 0x00c4807611007388 */ /* 0x0005e80000000800 */
[----:B------:R2:W-:Y:S04]  /*122d0*/  STS [R19+0xc000], R120 ;  /* 0x00c0007813007388 */ /* 0x0005e80000000800 */
[----:B------:R2:W-:Y:S04]  /*122e0*/  STS [R19+0xc400], R122 ;  /* 0x00c4007a13007388 */ /* 0x0005e80000000800 */
[----:B------:R2:W-:Y:S04]  /*122f0*/  STS [R21+0xc080], R124 ;  /* 0x00c0807c15007388 */ /* 0x0005e80000000800 */
[----:B------:R2:W-:Y:S04]  /*12300*/  STS [R21+0xc480], R126 ;  /* 0x00c4807e15007388 */ /* 0x0005e80000000800 */
[----:B------:R2:W-:Y:S04]  /*12310*/  STS [R23+0xc000], R128 ;  /* 0x00c0008017007388 */ /* 0x0005e80000000800 */
[----:B------:R2:W-:Y:S04]  /*12320*/  STS [R23+0xc400], R130 ;  /* 0x00c4008217007388 */ /* 0x0005e80000000800 */
[----:B------:R-:W-:Y:S01]  /*12330*/  BAR.SYNC.DEFER_BLOCKING 0x1, 0x100 ;  /* 0x0044000000007b1d */ /* 0x000fe20000010000 */
[----:B------:R-:W-:-:S04]  /*12340*/  UISETP.NE.U32.AND UP0, UPT, URZ, UR4, UPT ;  /* 0x000000043f00728c */ /* 0x000fc8000bf05070 */
[----:B------:R-:W-:Y:S01]  /*12350*/  UISETP.NE.AND.EX UP0, UPT, URZ, UR5, UPT, UP0 ;  /* 0x000000053f00728c */ /* 0x000fe2000bf05300 */
[----:B---3--:R-:W3:Y:S02]  /*12360*/  @P0 LDG.E R9, [R10.64] ;  /* 0x0000000a0a090981 */ /* 0x008ee4000c1e1900 */
[----:B------:R-:W-:-:S03]  /*12370*/  ULDC.64 UR4, c[0x0][0x508] ;  /* 0x0001420000047ab9 */ /* 0x000fc60000000a00 */
[----:B------:R-:W-:-:S05]  /*12380*/  PLOP3.LUT P1, PT, PT, PT, UP0, 0x80, 0x0 ;  /* 0x000000000000781c */ /* 0x000fca0003f2f008 */
[----:B------:R-:W-:Y:S01]  /*12390*/  @UP0 UIMAD.WIDE UR4, UR20, UR6, UR4 ;  /* 0x00000006140402a5 */ /* 0x000fe2000f8e0204 */
[----:B------:R-:W-:-:S05]  /*123a0*/  IMAD.MOV.U32 R4, RZ, RZ, c[0x0][0x388] ;  /* 0x0000e200ff047624 */ /* 0x000fca00078e00ff */
[----:B------:R-:W-:Y:S02]  /*123b0*/  IMAD.U32 R12, RZ, RZ, UR4 ;  /* 0x00000004ff0c7e24 */ /* 0x000fe4000f8e00ff */
[----:B----4-:R-:W-:-:S05]  /*123c0*/  IMAD.U32 R13, RZ, RZ, UR5 ;  /* 0x00000005ff0d7e24 */ /* 0x010fca000f8e00ff */
[----:B------:R2:W5:Y:S01]  /*123d0*/  @P1 LDG.E R4, [R12.64] ;  /* 0x0000000a0c041981 */ /* 0x000562000c1e1900 */
[----:B------:R-:W-:Y:S02]  /*123e0*/  UMOV UR22, URZ ;  /* 0x0000003f00167c82 */ /* 0x000fe40008000000 */
[----:B------:R-:W-:Y:S01]  /*123f0*/  UMOV UR23, URZ ;  /* 0x0000003f00177c82 */ /* 0x000fe20008000000 */
[----:B---3--:R-:W1:Y:S02]  /*12400*/  @P0 R2UR UR5, R9 ;  /* 0x00000000090503c2 */ /* 0x008e6400000e0000 */
[----:B-1----:R-:W-:Y:S02]  /*12410*/  @UP1 USHF.R.S32.HI UR4, URZ, 0x1f, UR5 ;  /* 0x0000001f3f041899 */ /* 0x002fe40008011405 */
[----:B------:R-:W-:-:S05]  /*12420*/  @UP1 UMOV UR22, UR5 ;  /* 0x0000000500161c82 */ /* 0x000fca0008000000 */
[----:B------:R-:W-:Y:S01]  /*12430*/  @UP1 UMOV UR23, UR4 ;  /* 0x0000000400171c82 */ /* 0x000fe20008000000 */
[----:B------:R-:W-:Y:S05]  /*12440*/  @P1 BRA `(.L_x_146) ;  /* 0x0000004000001947 */ /* 0x000fea0003800000 */
[----:B--2---:R-:W-:Y:S05]  /*12450*/  @!P0 BRA `(.L_x_146) ;  /* 0x0000003000008947 */ /* 0x004fea0003800000 */
[----:B-----5:R-:W2:Y:S04]  /*12460*/  LDG.E R4, [R10.64] ;  /* 0x0000000a0a047981 */ /* 0x020ea8000c1e1900 */
[----:B------:R-:W2:Y:S02]  /*12470*/  LDG.E R9, [R10.64+0x4] ;  /* 0x0000040a0a097981 */ /* 0x000ea4000c1e1900 */
[----:B--2---:R-:W-:Y:S02]  /*12480*/  IADD3 R4, -R4, R9, RZ ;  /* 0x0000000904047210 */ /* 0x004fe40007ffe1ff */
.L_x_146:
[----:B--2---:R-:W-:Y:S01]  /*12490*/  SHF.R.S32.HI R11, RZ, 0x1f, R2 ;  /* 0x0000001fff0b7819 */ /* 0x004fe20000011402 */
[----:B------:R-:W1:Y:S01]  /*124a0*/  S2R R73, SR_CTAID.X ;  /* 0x0000000000497919 */ /* 0x000e620000002500 */
[----:B------:R-:W-:Y:S01]  /*124b0*/  LOP3.LUT R5, R5, 0xffffffe0, RZ, 0xc0, !PT ;  /* 0xffffffe005057812 */ /* 0x000fe200078ec0ff */
[----:B------:R-:W-:Y:S01]  /*124c0*/  IMAD.MOV.U32 R9, RZ, RZ, c[0x0][0x4e8] ;  /* 0x00013a00ff097624 */ /* 0x000fe200078e00ff */
[----:B------:R-:W-:Y:S01]  /*124d0*/  LEA.HI R11, R11, R2, RZ, 0x3 ;  /* 0x000000020b0b7211 */ /* 0x000fe200078f18ff */
[----:B------:R-:W-:Y:S01]  /*124e0*/  ULDC.64 UR6, c[0x0][0x490] ;  /* 0x0001240000067ab9 */ /* 0x000fe20000000a00 */
[-C--:B------:R-:W-:Y:S01]  /*124f0*/  LEA.HI R16, R3, R0.reuse, RZ, 0x3 ;  /* 0x0000000003107211 */ /* 0x080fe200078f18ff */
[----:B------:R-:W-:Y:S01]  /*12500*/  IMAD.IADD R5, R0, 0x1, -R5 ;  /* 0x0000000100057824 */ /* 0x000fe200078e0a05 */
[----:B------:R-:W-:Y:S01]  /*12510*/  LOP3.LUT R11, R11, 0xffffff8, RZ, 0xc0, !PT ;  /* 0x0ffffff80b0b7812 */ /* 0x000fe200078ec0ff */
[----:B------:R-:W-:Y:S01]  /*12520*/  USHF.R.S32.HI UR12, URZ, 0x1f, UR20 ;  /* 0x0000001f3f0c7899 */ /* 0x000fe20008011414 */
[----:B------:R-:W-:Y:S01]  /*12530*/  ISETP.NE.AND P1, PT, R9, 0x1, PT ;  /* 0x000000010900780c */ /* 0x000fe20003f25270 */
[----:B------:R-:W-:Y:S01]  /*12540*/  UIMAD UR9, UR8, UR6, URZ ;  /* 0x00000006080972a4 */ /* 0x000fe2000f8e023f */
[----:B------:R-:W-:Y:S01]  /*12550*/  LEA.HI R9, R7, R7, RZ, 0x1 ;  /* 0x0000000707097211 */ /* 0x000fe200078f08ff */
[----:B------:R-:W-:Y:S01]  /*12560*/  IMAD.IADD R11, R2, 0x1, -R11 ;  /* 0x00000001020b7824 */ /* 0x000fe200078e0a0b */
[----:B------:R-:W-:Y:S01]  /*12570*/  SHF.R.S32.HI R2, RZ, 0x1f, R5 ;  /* 0x0000001fff027819 */ /* 0x000fe20000011405 */
[----:B------:R-:W-:Y:S01]  /*12580*/  UMOV UR14, UR22 ;  /* 0x00000016000e7c82 */ /* 0x000fe20008000000 */
[----:B------:R-:W-:Y:S01]  /*12590*/  LOP3.LUT R10, R9, 0x1ffffffe, RZ, 0xc0, !PT ;  /* 0x1ffffffe090a7812 */ /* 0x000fe200078ec0ff */
[----:B------:R-:W-:Y:S01]  /*125a0*/  UMOV UR15, UR23 ;  /* 0x00000017000f7c82 */ /* 0x000fe20008000000 */
[----:B------:R-:W-:Y:S01]  /*125b0*/  LEA.HI R2, R2, R5, RZ, 0x2 ;  /* 0x0000000502027211 */ /* 0x000fe200078f10ff */
[----:B------:R-:W-:Y:S01]  /*125c0*/  USEL UR12, UR12, URZ, !UP1 ;  /* 0x0000003f0c0c7287 */ /* 0x000fe2000c800000 */
[----:B------:R-:W-:Y:S01]  /*125d0*/  LOP3.LUT P2, RZ, R5, 0x3, RZ, 0xc0, !PT ;  /* 0x0000000305ff7812 */ /* 0x000fe2000784c0ff */
[----:B------:R-:W-:Y:S01]  /*125e0*/  IMAD.IADD R7, R7, 0x1, -R10 ;  /* 0x0000000107077824 */ /* 0x000fe200078e0a0a */
[----:B------:R-:W-:Y:S01]  /*125f0*/  SHF.R.S32.HI R2, RZ, 0x2, R2 ;  /* 0x00000002ff027819 */ /* 0x000fe20000011402 */
[----:B------:R-:W-:Y:S01]  /*12600*/  UIMAD.WIDE.U32 UR14, UR13, UR6, UR14 ;  /* 0x000000060d0e72a5 */ /* 0x000fe2000f8e000e */
[----:B------:R-:W-:Y:S01]  /*12610*/  LEA.HI R3, R3, R0, RZ, 0x6 ;  /* 0x0000000003037211 */ /* 0x000fe200078f30ff */
[----:B------:R-:W-:Y:S01]  /*12620*/  UIMAD UR9, UR13, UR7, UR9 ;  /* 0x000000070d0972a4 */ /* 0x000fe2000f8e0209 */
[----:B------:R-:W-:Y:S01]  /*12630*/  BSSY B0, `(.L_x_147) ;  /* 0x0000083000007945 */ /* 0x000fe20003800000 */
[----:B------:R-:W-:Y:S01]  /*12640*/  IMAD R2, R11, 0x10, R2 ;  /* 0x000000100b027824 */ /* 0x000fe200078e0202 */
[----:B------:R-:W-:-:S02]  /*12650*/  ULDC.64 UR6, c[0x0][0x498] ;  /* 0x0001260000067ab9 */ /* 0x000fc40000000a00 */
[----:B------:R-:W-:Y:S01]  /*12660*/  USEL UR20, UR20, URZ, !UP1 ;  /* 0x0000003f14147287 */ /* 0x000fe2000c800000 */
[----:B------:R-:W-:Y:S01]  /*12670*/  IMAD R10, R7, 0x8, R2 ;  /* 0x00000008070a7824 */ /* 0x000fe200078e0202 */
[----:B------:R-:W-:Y:S02]  /*12680*/  UIMAD UR17, UR12, UR6, URZ ;  /* 0x000000060c1172a4 */ /* 0x000fe4000f8e023f */
[----:B------:R-:W-:Y:S02]  /*12690*/  UIADD3 UR15, UR15, UR9, URZ ;  /* 0x000000090f0f7290 */ /* 0x000fe4000fffe03f */
[----:B-1----:R-:W-:Y:S01]  /*126a0*/  LEA R7, R73, R10, 0x7 ;  /* 0x0000000a49077211 */ /* 0x002fe200078e38ff */
[----:B------:R-:W-:Y:S02]  /*126b0*/  UIMAD UR7, UR20, UR7, UR17 ;  /* 0x00000007140772a4 */ /* 0x000fe4000f8e0211 */
[----:B------:R-:W-:Y:S02]  /*126c0*/  UIMAD.WIDE.U32 UR14, UR20, UR6, UR14 ;  /* 0x00000006140e72a5 */ /* 0x000fe4000f8e000e */
[----:B------:R-:W-:Y:S01]  /*126d0*/  @P1 IMAD.HI.U32 R5, R7, c[0x0][0x4ec], RZ ;  /* 0x00013b0007051a27 */ /* 0x000fe200078e00ff */
[----:B------:R-:W-:-:S02]  /*126e0*/  ULDC.64 UR4, c[0x0][0x3a0] ;  /* 0x0000e80000047ab9 */ /* 0x000fc40000000a00 */
[----:B------:R-:W-:Y:S01]  /*126f0*/  UIMAD UR16, UR23, UR4, URZ ;  /* 0x00000004171072a4 */ /* 0x000fe2000f8e023f */
[----:B------:R-:W-:Y:S01]  /*12700*/  IMAD.MOV.U32 R12, RZ, RZ, R7 ;  /* 0x000000ffff0c7224 */ /* 0x000fe200078e0007 */
[----:B------:R-:W-:Y:S01]  /*12710*/  @P1 SHF.R.U32.HI R12, RZ, c[0x0][0x4f0], R5 ;  /* 0x00013c00ff0c1a19 */ /* 0x000fe20000011605 */
[----:B------:R-:W-:Y:S01]  /*12720*/  UIMAD.WIDE.U32 UR18, UR22, UR4, URZ ;  /* 0x00000004161272a5 */ /* 0x000fe2000f8e003f */
[----:B------:R-:W-:Y:S01]  /*12730*/  LOP3.LUT R5, R16, 0xfffffff8, RZ, 0xc0, !PT ;  /* 0xfffffff810057812 */ /* 0x000fe200078ec0ff */
[----:B------:R-:W-:Y:S01]  /*12740*/  UIMAD UR16, UR22, UR5, UR16 ;  /* 0x00000005161072a4 */ /* 0x000fe2000f8e0210 */
[----:B------:R-:W-:Y:S01]  /*12750*/  SHF.R.S32.HI R16, RZ, 0x3, R16 ;  /* 0x00000003ff107819 */ /* 0x000fe20000011410 */
[--C-:B------:R-:W-:Y:S01]  /*12760*/  IMAD.MOV R10, RZ, RZ, -R12.reuse ;  /* 0x000000ffff0a7224 */ /* 0x100fe200078e0a0c */
[----:B------:R-:W-:Y:S01]  /*12770*/  ULDC.64 UR4, c[0x0][0x3e8] ;  /* 0x0000fa0000047ab9 */ /* 0x000fe20000000a00 */
[----:B------:R-:W-:Y:S01]  /*12780*/  IMAD.IADD R5, R0, 0x1, -R5 ;  /* 0x0000000100057824 */ /* 0x000fe200078e0a05 */
[----:B------:R-:W-:Y:S01]  /*12790*/  UIMAD UR8, UR8, UR4, URZ ;  /* 0x00000004080872a4 */ /* 0x000fe2000f8e023f */
[----:B------:R-:W-:Y:S01]  /*127a0*/  IMAD R10, R10, c[0x0][0x4e8], R7 ;  /* 0x00013a000a0a7a24 */ /* 0x000fe200078e0207 */
[----:B------:R-:W-:Y:S01]  /*127b0*/  SHF.R.S32.HI R7, RZ, 0x1f, R12 ;  /* 0x0000001fff077819 */ /* 0x000fe2000001140c */
[----:B------:R-:W-:Y:S01]  /*127c0*/  IMAD.U32 R0, RZ, RZ, UR7 ;  /* 0x00000007ff007e24 */ /* 0x000fe2000f8e00ff */
[----:B------:R-:W-:Y:S01]  /*127d0*/  IADD3 R12, P0, R12, UR14, RZ ;  /* 0x0000000e0c0c7c10 */ /* 0x000fe2000ff1e0ff */
[----:B------:R-:W-:Y:S01]  /*127e0*/  IMAD.SHL.U32 R17, R16, 0x40, RZ ;  /* 0x0000004010117824 */ /* 0x000fe200078e00ff */
[----:B------:R-:W-:Y:S01]  /*127f0*/  SHF.R.S32.HI R15, RZ, 0x1f, R10 ;  /* 0x0000001fff0f7819 */ /* 0x000fe2000001140a */
[----:B------:R-:W-:Y:S01]  /*12800*/  UIADD3 UR19, UR19, UR16, URZ ;  /* 0x0000001013137290 */ /* 0x000fe2000fffe03f */
[----:B------:R-:W-:Y:S01]  /*12810*/  IADD3.X R13, R7, UR15, R0, P0, !PT ;  /* 0x0000000f070d7c10 */ /* 0x000fe200087fe400 */
[----:B------:R-:W-:Y:S01]  /*12820*/  UIMAD UR5, UR13, UR5, UR8 ;  /* 0x000000050d0572a4 */ /* 0x000fe2000f8e0208 */
[----:B------:R-:W-:Y:S01]  /*12830*/  LEA R0, R5, R16, 0x5 ;  /* 0x0000001005007211 */ /* 0x000fe200078e28ff */
[----:B------:R-:W-:Y:S01]  /*12840*/  IMAD R15, R15, c[0x0][0x488], RZ ;  /* 0x000122000f0f7a24 */ /* 0x000fe200078e02ff */
[----:B------:R-:W-:Y:S01]  /*12850*/  LOP3.LUT R17, R17, 0x1c0, RZ, 0xc0, !PT ;  /* 0x000001c011117812 */ /* 0x000fe200078ec0ff */
[----:B------:R-:W-:Y:S01]  /*12860*/  IMAD.WIDE.U32 R12, R10, c[0x0][0x488], R12 ;  /* 0x000122000a0c7a25 */ /* 0x000fe200078e000c */
[----:B------:R-:W-:-:S02]  /*12870*/  UIMAD.WIDE.U32 UR18, UR13, UR4, UR18 ;  /* 0x000000040d1272a5 */ /* 0x000fc4000f8e0012 */
[----:B------:R-:W-:Y:S01]  /*12880*/  ULDC.64 UR6, c[0x0][0x3f0] ;  /* 0x0000fc0000067ab9 */ /* 0x000fe20000000a00 */
[----:B------:R-:W-:Y:S01]  /*12890*/  IMAD R9, R73, 0x80, R0 ;  /* 0x0000008049097824 */ /* 0x000fe200078e0200 */
[----:B------:R-:W-:Y:S01]  /*128a0*/  UIMAD UR12, UR12, UR6, URZ ;  /* 0x000000060c0c72a4 */ /* 0x000fe2000f8e023f */
[----:B------:R-:W-:Y:S01]  /*128b0*/  IMAD.SHL.U32 R0, R5, 0x8, RZ ;  /* 0x0000000805007824 */ /* 0x000fe200078e00ff */
[----:B------:R-:W-:Y:S01]  /*128c0*/  SHF.R.U32.HI R5, RZ, 0x3, R17 ;  /* 0x00000003ff057819 */ /* 0x000fe20000011611 */
[----:B------:R-:W-:Y:S01]  /*128d0*/  IMAD R15, R10, c[0x0][0x48c], R15 ;  /* 0x000123000a0f7a24 */ /* 0x000fe200078e020f */
[----:B------:R-:W-:Y:S01]  /*128e0*/  UIADD3 UR19, UR19, UR5, URZ ;  /* 0x0000000513137290 */ /* 0x000fe2000fffe03f */
[----:B------:R-:W-:Y:S01]  /*128f0*/  @P1 IMAD.HI.U32 R11, R9, c[0x0][0x4ec], RZ ;  /* 0x00013b00090b1a27 */ /* 0x000fe200078e00ff */
[----:B------:R-:W-:Y:S01]  /*12900*/  LOP3.LUT R10, R17, 0x38, R0, 0xf8, !PT ;  /* 0x00000038110a7812 */ /* 0x000fe200078ef800 */
[----:B------:R-:W-:Y:S01]  /*12910*/  UIMAD UR7, UR20, UR7, UR12 ;  /* 0x00000007140772a4 */ /* 0x000fe2000f8e020c */
[----:B------:R-:W-:Y:S01]  /*12920*/  LEA R17, P0, R12, c[0x0][0x450], 0x2 ;  /* 0x000114000c117a11 */ /* 0x000fe200078010ff */
[----:B------:R-:W-:Y:S01]  /*12930*/  IMAD.IADD R14, R13, 0x1, R15 ;  /* 0x000000010d0e7824 */ /* 0x000fe200078e020f */
[----:B------:R-:W-:Y:S01]  /*12940*/  LOP3.LUT R5, R10, R5, RZ, 0x3c, !PT ;  /* 0x000000050a057212 */ /* 0x000fe200078e3cff */
[----:B------:R-:W-:Y:S01]  /*12950*/  IMAD.MOV.U32 R7, RZ, RZ, R9 ;  /* 0x000000ffff077224 */ /* 0x000fe200078e0009 */
[----:B------:R-:W-:Y:S01]  /*12960*/  @P1 SHF.R.U32.HI R7, RZ, c[0x0][0x4f0], R11 ;  /* 0x00013c00ff071a19 */ /* 0x000fe2000001160b */
[----:B------:R-:W-:Y:S01]  /*12970*/  UIMAD.WIDE.U32 UR18, UR20, UR6, UR18 ;  /* 0x00000006141272a5 */ /* 0x000fe2000f8e0012 */
[----:B------:R-:W-:Y:S01]  /*12980*/  LEA.HI.X R14, R12, c[0x0][0x454], R14, 0x2, P0 ;  /* 0x000115000c0e7a11 */ /* 0x000fe200000f140e */
[----:B------:R-:W-:Y:S01]  /*12990*/  SHFL.IDX PT, R10, R17, 0x1, 0x1c1f ;  /* 0x003c1f00110a7f89 */ /* 0x000fe200000e0000 */
[--C-:B------:R-:W-:Y:S01]  /*129a0*/  SHF.R.S32.HI R15, RZ, 0x1f, R7.reuse ;  /* 0x0000001fff0f7819 */ /* 0x100fe20000011407 */
[----:B------:R-:W-:Y:S01]  /*129b0*/  IMAD.MOV R18, RZ, RZ, -R7 ;  /* 0x000000ffff127224 */ /* 0x000fe200078e0a07 */
[----:B------:R-:W-:Y:S01]  /*129c0*/  UIADD3 UR7, UR19, UR7, URZ ;  /* 0x0000000713077290 */ /* 0x000fe2000fffe03f */
[----:B------:R-:W-:Y:S01]  /*129d0*/  SHFL.IDX PT, R12, R17, RZ, 0x1c1f ;  /* 0x001c1fff110c7589 */ /* 0x000fe200000e0000 */
[----:B------:R-:W-:Y:S01]  /*129e0*/  MOV R20, UR18 ;  /* 0x0000001200147c02 */ /* 0x000fe20008000f00 */
[----:B------:R-:W-:-:S02]  /*129f0*/  IMAD R18, R18, c[0x0][0x4e8], R9 ;  /* 0x00013a0012127a24 */ /* 0x000fc400078e0209 */
[----:B------:R-:W1:Y:S01]  /*12a00*/  SHFL.IDX PT, R13, R14, RZ, 0x1c1f ;  /* 0x001c1fff0e0d7589 */ /* 0x000e6200000e0000 */
[----:B------:R-:W-:Y:S02]  /*12a10*/  IMAD R9, R73, 0x80, R2 ;  /* 0x0000008049097824 */ /* 0x000fe400078e0202 */
[----:B-----5:R-:W-:Y:S01]  /*12a20*/  IMAD R2, R4, c[0x0][0x4e8], RZ ;  /* 0x00013a0004027a24 */ /* 0x020fe200078e02ff */
[----:B------:R2:W3:Y:S01]  /*12a30*/  SHFL.IDX PT, R11, R14, 0x1, 0x1c1f ;  /* 0x003c1f000e0b7f89 */ /* 0x0004e200000e0000 */
[----:B------:R-:W-:Y:S01]  /*12a40*/  IMAD R22, R15, c[0x0][0x3e0], RZ ;  /* 0x0000f8000f167a24 */ /* 0x000fe200078e02ff */
[C---:B------:R-:W-:Y:S01]  /*12a50*/  IADD3 R15, R9.reuse, 0x8, RZ ;  /* 0x00000008090f7810 */ /* 0x040fe20007ffe0ff */
[----:B------:R-:W-:Y:S01]  /*12a60*/  IMAD.U32 R21, RZ, RZ, UR19 ;  /* 0x00000013ff157e24 */ /* 0x000fe2000f8e00ff */
[-C--:B------:R-:W-:Y:S01]  /*12a70*/  ISETP.GE.OR P1, PT, R9, R2.reuse, P2 ;  /* 0x000000020900720c */ /* 0x080fe20001726670 */
[----:B------:R-:W-:Y:S01]  /*12a80*/  IMAD.U32 R21, RZ, RZ, UR7 ;  /* 0x00000007ff157e24 */ /* 0x000fe2000f8e00ff */
[----:B------:R-:W-:Y:S01]  /*12a90*/  ISETP.GE.OR P0, PT, R15, R2, P2 ;  /* 0x000000020f00720c */ /* 0x000fe20001706670 */
[C---:B------:R-:W-:Y:S01]  /*12aa0*/  IMAD R22, R7.reuse, c[0x0][0x3e4], R22 ;  /* 0x0000f90007167a24 */ /* 0x040fe200078e0216 */
[----:B------:R-:W-:Y:S01]  /*12ab0*/  SHF.R.S32.HI R4, RZ, 0x1f, R18 ;  /* 0x0000001fff047819 */ /* 0x000fe20000011412 */
[----:B------:R-:W-:-:S04]  /*12ac0*/  IMAD.WIDE.U32 R20, R7, c[0x0][0x3e0], R20 ;  /* 0x0000f80007147a25 */ /* 0x000fc800078e0014 */
[----:B------:R-:W-:Y:S01]  /*12ad0*/  IMAD R73, R73, 0x80, R16 ;  /* 0x0000008049497824 */ /* 0x000fe200078e0210 */
[----:B------:R-:W-:-:S05]  /*12ae0*/  IADD3 R21, R21, R22, RZ ;  /* 0x0000001615157210 */ /* 0x000fca0007ffe0ff */
[----:B------:R-:W-:Y:S01]  /*12af0*/  IMAD.WIDE.U32 R74, R18, c[0x0][0x3d8], R20 ;  /* 0x0000f600124a7a25 */ /* 0x000fe200078e0014 */
[----:B-1----:R1:W-:Y:S03]  /*12b00*/  @!P1 ST.E [R12.64], R6 ;  /* 0x000000060c009985 */ /* 0x0023e6000c10190a */
[----:B--2---:R-:W-:Y:S01]  /*12b10*/  IMAD.SHL.U32 R14, R3, 0x8, RZ ;  /* 0x00000008030e7824 */ /* 0x004fe200078e00ff */
[----:B---3--:R1:W-:Y:S01]  /*12b20*/  @!P0 ST.E [R10.64], R8 ;  /* 0x000000080a008985 */ /* 0x0083e2000c10190a */
[----:B------:R-:W-:-:S03]  /*12b30*/  IMAD R3, R4, c[0x0][0x3d8], RZ ;  /* 0x0000f60004037a24 */ /* 0x000fc600078e02ff */
[----:B------:R-:W-:Y:S01]  /*12b40*/  LOP3.LUT R5, R5, 0x7ffffe00, R14, 0xf8, !PT ;  /* 0x7ffffe0005057812 */ /* 0x000fe200078ef80e */
[----:B------:R-:W-:-:S04]  /*12b50*/  IMAD R3, R18, c[0x0][0x3dc], R3 ;  /* 0x0000f70012037a24 */ /* 0x000fc800078e0203 */
[----:B------:R-:W-:Y:S02]  /*12b60*/  IMAD.SHL.U32 R76, R5, 0x2, RZ ;  /* 0x00000002054c7824 */ /* 0x000fe400078e00ff */
[----:B------:R-:W-:Y:S01]  /*12b70*/  IMAD.IADD R3, R75, 0x1, R3 ;  /* 0x000000014b037824 */ /* 0x000fe200078e0203 */
[C---:B------:R-:W-:Y:S02]  /*12b80*/  LEA R75, P0, R74.reuse, c[0x0][0x380], 0x1 ;  /* 0x0000e0004a4b7a11 */ /* 0x040fe400078008ff */
[----:B------:R1:W2:Y:S02]  /*12b90*/  LDS.128 R60, [R76+0x1080] ;  /* 0x001080004c3c7984 */ /* 0x0002a40000000c00 */
[----:B------:R-:W-:Y:S02]  /*12ba0*/  LEA.HI.X R74, R74, c[0x0][0x384], R3, 0x1, P0 ;  /* 0x0000e1004a4a7a11 */ /* 0x000fe400000f0c03 */
[----:B------:R1:W3:Y:S01]  /*12bb0*/  LDS.128 R56, [R76+0x2080] ;  /* 0x002080004c387984 */ /* 0x0002e20000000c00 */
[----:B------:R-:W-:-:S03]  /*12bc0*/  ISETP.GE.AND P0, PT, R73, R2, PT ;  /* 0x000000024900720c */ /* 0x000fc60003f06270 */
        /* <DEDUP_REMOVED lines=22> */
[----:B------:R5:W1:Y:S01]  /*12d30*/  LDS.128 R16, [R76+0xc080] ;  /* 0x00c080004c107984 */ /* 0x000a620000000c00 */
[----:B------:R-:W-:-:S07]  /*12d40*/  ISETP.GE.AND P3, PT, R0, c[0x0][0x3c8], PT ;  /* 0x0000f20000007a0c */ /* 0x000fce0003f66270 */
[----:B------:R-:W-:Y:S02]  /*12d50*/  @!P2 SHF.R.S32.HI R71, RZ, 0x1f, R72 ;  /* 0x0000001fff47a819 */ /* 0x000fe40000011448 */
[----:B------:R-:W-:Y:S02]  /*12d60*/  @!P1 SHF.R.S32.HI R69, RZ, 0x1f, R70 ;  /* 0x0000001fff459819 */ /* 0x000fe40000011446 */
[----:B------:R-:W-:Y:S02]  /*12d70*/  @!P0 SHF.R.S32.HI R3, RZ, 0x1f, R68 ;  /* 0x0000001fff038819 */ /* 0x000fe40000011444 */
[----:B------:R-:W-:Y:S02]  /*12d80*/  @!P2 LEA.HI R71, R71, R72, RZ, 0x3 ;  /* 0x000000484747a211 */ /* 0x000fe400078f18ff */
[----:B------:R-:W-:Y:S02]  /*12d90*/  @!P1 LEA.HI R69, R69, R70, RZ, 0x3 ;  /* 0x0000004645459211 */ /* 0x000fe400078f18ff */
[----:B------:R-:W-:-:S02]  /*12da0*/  @!P0 LEA.HI R3, R3, R68, RZ, 0x3 ;  /* 0x0000004403038211 */ /* 0x000fc400078f18ff */
[----:B------:R-:W-:Y:S02]  /*12db0*/  @!P2 LOP3.LUT R71, R71, 0xfffffff8, RZ, 0xc0, !PT ;  /* 0xfffffff84747a812 */ /* 0x000fe400078ec0ff */
[----:B------:R-:W-:Y:S01]  /*12dc0*/  @!P1 LOP3.LUT R69, R69, 0xfffffff8, RZ, 0xc0, !PT ;  /* 0xfffffff845459812 */ /* 0x000fe200078ec0ff */
[----:B-1---5:R-:W-:Y:S01]  /*12dd0*/  @!P3 IMAD.WIDE R76, R0, 0x2, R78 ;  /* 0x00000002004cb825 */ /* 0x022fe200078e024e */
[----:B------:R-:W-:-:S03]  /*12de0*/  @!P0 LOP3.LUT R3, R3, 0xfffffff8, RZ, 0xc0, !PT ;  /* 0xfffffff803038812 */ /* 0x000fc600078ec0ff */
[--C-:B------:R-:W-:Y:S01]  /*12df0*/  @!P2 IMAD.WIDE R70, R71, 0x2, R78.reuse ;  /* 0x000000024746a825 */ /* 0x100fe200078e024e */
[----:B--2---:R1:W-:Y:S03]  /*12e00*/  @!P3 ST.E.128 [R76.64], R64 ;  /* 0x000000404c00b985 */ /* 0x0043e6000c101d0a */
[--C-:B------:R-:W-:Y:S01]  /*12e10*/  @!P1 IMAD.WIDE R68, R69, 0x2, R78.reuse ;  /* 0x0000000245449825 */ /* 0x100fe200078e024e */
[----:B---3--:R1:W-:Y:S03]  /*12e20*/  @!P2 ST.E.128 [R70.64], R48 ;  /* 0x000000304600a985 */ /* 0x0083e6000c101d0a */
[----:B------:R-:W-:Y:S01]  /*12e30*/  @!P0 IMAD.WIDE R78, R3, 0x2, R78 ;  /* 0x00000002034e8825 */ /* 0x000fe200078e024e */
[----:B----4-:R1:W-:Y:S04]  /*12e40*/  @!P1 ST.E.128 [R68.64], R32 ;  /* 0x0000002044009985 */ /* 0x0103e8000c101d0a */
[----:B------:R1:W-:Y:S02]  /*12e50*/  @!P0 ST.E.128 [R78.64], R16 ;  /* 0x000000104e008985 */ /* 0x0003e4000c101d0a */
.L_x_148:
[----:B--234-:R-:W-:Y:S05]  /*12e60*/  BSYNC B0 ;  /* 0x0000000000007941 */ /* 0x01cfea0003800000 */
.L_x_147:
[----:B------:R-:W-:Y:S01]  /*12e70*/  IADD3 R3, R73, 0x20, RZ ;  /* 0x0000002049037810 */ /* 0x000fe20007ffe0ff */
[----:B-1----:R1:W2:Y:S01]  /*12e80*/  SHFL.IDX PT, R35, R74, 0x1, 0x181f ;  /* 0x00381f004a237f89 */ /* 0x0022a200000e0000 */
        /* <DEDUP_REMOVED lines=28> */
.L_x_150:
[----:B------:R-:W-:Y:S05]  /*13050*/  BSYNC B0 ;  /* 0x0000000000007941 */ /* 0x000fea0003800000 */
.L_x_149:
[----:B------:R-:W-:Y:S01]  /*13060*/  IADD3 R3, R73, 0x40, RZ ;  /* 0x0000004049037810 */ /* 0x000fe20007ffe0ff */
[----:B--2---:R2:W4:Y:S01]  /*13070*/  SHFL.IDX PT, R19, R74, 0x2, 0x181f ;  /* 0x00581f004a137f89 */ /* 0x00452200000e0000 */
[----:B------:R-:W-:Y:S02]  /*13080*/  BSSY B0, `(.L_x_151) ;  /* 0x000001c000007945 */ /* 0x000fe40003800000 */
[----:B------:R-:W-:Y:S01]  /*13090*/  ISETP.GE.AND P0, PT, R3, R2, PT ;  /* 0x000000020300720c */ /* 0x000fe20003f06270 */
[----:B------:R2:W1:-:S12]  /*130a0*/  SHFL.IDX PT, R18, R75, 0x2, 0x181f ;  /* 0x00581f004b127f89 */ /* 0x00045800000e0000 */
        /* <DEDUP_REMOVED lines=25> */
.L_x_152:
[----:B------:R-:W-:Y:S05]  /*13240*/  BSYNC B0 ;  /* 0x0000000000007941 */ /* 0x000fea0003800000 */
.L_x_151:
[----:B------:R-:W-:Y:S01]  /*13250*/  IADD3 R73, R73, 0x60, RZ ;  /* 0x0000006049497810 */ /* 0x000fe20007ffe0ff */
[----:B-1----:R1:W2:Y:S03]  /*13260*/  SHFL.IDX PT, R11, R74, 0x3, 0x181f ;  /* 0x00781f004a0b7f89 */ /* 0x0022a600000e0000 */
[----:B------:R-:W-:Y:S01]  /*13270*/  ISETP.GE.AND P0, PT, R73, R2, PT ;  /* 0x000000024900720c */ /* 0x000fe20003f06270 */
[----:B------:R1:W4:-:S12]  /*13280*/  SHFL.IDX PT, R10, R75, 0x3, 0x181f ;  /* 0x00781f004b0a7f89 */ /* 0x00031800000e0000 */
[----:B------:R-:W-:Y:S05]  /*13290*/  @P0 EXIT ;  /* 0x000000000000094d */ /* 0x000fea0003800000 */
[C---:B------:R-:W-:Y:S02]  /*132a0*/  IADD3 R9, R0.reuse, 0x40, RZ ;  /* 0x0000004000097810 */ /* 0x040fe40007ffe0ff */
[C---:B------:R-:W-:Y:S02]  /*132b0*/  IADD3 R3, R0.reuse, 0x80, RZ ;  /* 0x0000008000037810 */ /* 0x040fe40007ffe0ff */
[----:B------:R-:W-:Y:S02]  /*132c0*/  ISETP.GE.AND P1, PT, R9, c[0x0][0x3c8], PT ;  /* 0x0000f20009007a0c */ /* 0x000fe40003f26270 */
[----:B------:R-:W-:Y:S02]  /*132d0*/  ISETP.GE.AND P0, PT, R3, c[0x0][0x3c8], PT ;  /* 0x0000f20003007a0c */ /* 0x000fe40003f06270 */
[C---:B------:R-:W-:Y:S02]  /*132e0*/  ISETP.GE.AND P2, PT, R0.reuse, c[0x0][0x3c8], PT ;  /* 0x0000f20000007a0c */ /* 0x040fe40003f46270 */
[----:B------:R-:W-:-:S07]  /*132f0*/  IADD3 R15, R0, 0xc0, RZ ;  /* 0x000000c0000f7810 */ /* 0x000fce0007ffe0ff */
[----:B------:R-:W-:Y:S02]  /*13300*/  @!P1 SHF.R.S32.HI R8, RZ, 0x1f, R9 ;  /* 0x0000001fff089819 */ /* 0x000fe40000011409 */
[----:B------:R-:W-:Y:S02]  /*13310*/  @!P0 SHF.R.S32.HI R2, RZ, 0x1f, R3 ;  /* 0x0000001fff028819 */ /* 0x000fe40000011403 */
[----:B------:R-:W-:Y:S01]  /*13320*/  @!P1 LEA.HI R8, R8, R9, RZ, 0x3 ;  /* 0x0000000908089211 */ /* 0x000fe200078f18ff */
[--C-:B--2-4-:R-:W-:Y:S01]  /*13330*/  @!P2 IMAD.WIDE R12, R0, 0x2, R10.reuse ;  /* 0x00000002000ca825 */ /* 0x114fe200078e020a */
[----:B------:R-:W-:Y:S02]  /*13340*/  @!P0 LEA.HI R2, R2, R3, RZ, 0x3 ;  /* 0x0000000302028211 */ /* 0x000fe400078f18ff */
[----:B------:R-:W-:Y:S02]  /*13350*/  @!P1 LOP3.LUT R8, R8, 0xfffffff8, RZ, 0xc0, !PT ;  /* 0xfffffff808089812 */ /* 0x000fe400078ec0ff */
[----:B------:R-:W-:Y:S01]  /*13360*/  @!P0 LOP3.LUT R2, R2, 0xfffffff8, RZ, 0xc0, !PT ;  /* 0xfffffff802028812 */ /* 0x000fe200078ec0ff */
[----:B------:R2:W-:Y:S02]  /*13370*/  @!P2 ST.E.128 [R12.64], R52 ;  /* 0x000000340c00a985 */ /* 0x0005e4000c101d0a */
[----:B------:R-:W-:-:S04]  /*13380*/  @!P1 IMAD.WIDE R8, R8, 0x2, R10 ;  /* 0x0000000208089825 */ /* 0x000fc800078e020a */
[----:B------:R-:W-:Y:S01]  /*13390*/  @!P0 IMAD.WIDE R2, R2, 0x2, R10 ;  /* 0x0000000202028825 */ /* 0x000fe200078e020a */
[----:B------:R2:W-:Y:S04]  /*133a0*/  @!P1 ST.E.128 [R8.64], R36 ;  /* 0x0000002408009985 */ /* 0x0005e8000c101d0a */
[----:B------:R2:W-:Y:S01]  /*133b0*/  @!P0 ST.E.128 [R2.64], R20 ;  /* 0x0000001402008985 */ /* 0x0005e2000c101d0a */
[----:B------:R-:W-:-:S13]  /*133c0*/  ISETP.GE.AND P0, PT, R15, c[0x0][0x3c8], PT ;  /* 0x0000f2000f007a0c */ /* 0x000fda0003f06270 */
[----:B------:R-:W-:Y:S05]  /*133d0*/  @P0 EXIT ;  /* 0x000000000000094d */ /* 0x000fea0003800000 */
[----:B------:R-:W-:-:S04]  /*133e0*/  SHF.R.S32.HI R0, RZ, 0x1f, R15 ;  /* 0x0000001fff007819 */ /* 0x000fc8000001140f */
[----:B------:R-:W-:-:S04]  /*133f0*/  LEA.HI R0, R0, R15, RZ, 0x3 ;  /* 0x0000000f00007211 */ /* 0x000fc800078f18ff */
[----:B--2---:R-:W-:-:S05]  /*13400*/  LOP3.LUT R3, R0, 0xfffffff8, RZ, 0xc0, !PT ;  /* 0xfffffff800037812 */ /* 0x004fca00078ec0ff */
[----:B------:R-:W-:-:S05]  /*13410*/  IMAD.WIDE R10, R3, 0x2, R10 ;  /* 0x00000002030a7825 */ /* 0x000fca00078e020a */
[----:B------:R-:W-:Y:S01]  /*13420*/  ST.E.128 [R10.64], R4 ;  /* 0x000000040a007985 */ /* 0x000fe2000c101d0a */
[----:B------:R-:W-:Y:S05]  /*13430*/  EXIT ;  /* 0x000000000000794d */ /* 0x000fea0003800000 */
.L_x_145:
        /* <DEDUP_REMOVED lines=10> */
[----:B------:R-:W3:Y:S01]  /*134e0*/  @P0 LDG.E R0, [R6.64] ;  /* 0x0000000a06000981 */ /* 0x000ee2000c1e1900 */
        /* <DEDUP_REMOVED lines=11> */
[----:B---3--:R-:W3:Y:S02]  /*135a0*/  @P0 R2UR UR5, R0 ;  /* 0x00000000000503c2 */ /* 0x008ee400000e0000 */
[----:B---3--:R-:W-:Y:S02]  /*135b0*/  @UP1 USHF.R.S32.HI UR4, URZ, 0x1f, UR5 ;  /* 0x0000001f3f041899 */ /* 0x008fe40008011405 */
[----:B------:R-:W-:-:S05]  /*135c0*/  @UP1 UMOV UR14, UR5 ;  /* 0x00000005000e1c82 */ /* 0x000fca0008000000 */
[----:B------:R-:W-:Y:S01]  /*135d0*/  @UP1 UMOV UR15, UR4 ;  /* 0x00000004000f1c82 */ /* 0x000fe20008000000 */
[----:B------:R-:W-:Y:S05]  /*135e0*/  @P1 BRA `(.L_x_153) ;  /* 0x0000004000001947 */ /* 0x000fea0003800000 */
[----:B-1----:R-:W-:Y:S05]  /*135f0*/  @!P0 BRA `(.L_x_153) ;  /* 0x0000003000008947 */ /* 0x002fea0003800000 */
[----:B-----5:R-:W3:Y:S04]  /*13600*/  LDG.E R5, [R6.64] ;  /* 0x0000000a06057981 */ /* 0x020ee8000c1e1900 */
[----:B------:R-:W3:Y:S02]  /*13610*/  LDG.E R0, [R6.64+0x4] ;  /* 0x0000040a06007981 */ /* 0x000ee4000c1e1900 */
[----:B---3--:R-:W-:Y:S02]  /*13620*/  IADD3 R5, -R5, R0, RZ ;  /* 0x0000000005057210 */ /* 0x008fe40007ffe1ff */
.L_x_153:
        /* <DEDUP_REMOVED lines=37> */
[----:B------:R-:W-:Y:S01]  /*13880*/  IMAD R0, R4, c[0x0][0x48c], R3 ;  /* 0x0001230004007a24 */ /* 0x000fe200078e0203 */
[----:B------:R-:W-:-:S04]  /*13890*/  LEA R2, P0, R6, c[0x0][0x450], 0x2 ;  /* 0x0001140006027a11 */ /* 0x000fc800078010ff */
[----:B------:R-:W-:Y:S01]  /*138a0*/  IADD3 R3, R7, R0, RZ ;  /* 0x0000000007037210 */ /* 0x000fe20007ffe0ff */
[----:B------:R-:W-:-:S03]  /*138b0*/  IMAD.MOV.U32 R7, RZ, RZ, -0x800000 ;  /* 0xff800000ff077424 */ /* 0x000fc600078e00ff */
[----:B------:R-:W-:-:S05]  /*138c0*/  LEA.HI.X R3, R6, c[0x0][0x454], R3, 0x2, P0 ;  /* 0x0001150006037a11 */ /* 0x000fca00000f1403 */
[----:B------:R1:W-:Y:S02]  /*138d0*/  STG.E [R2.64], R7 ;  /* 0x0000000702007986 */ /* 0x0003e4000c10190a */
.L_x_155:
[----:B------:R-:W-:Y:S05]  /*138e0*/  BSYNC B0 ;  /* 0x0000000000007941 */ /* 0x000fea0003800000 */
.L_x_154:
[----:B-1----:R-:W1:Y:S01]  /*138f0*/  S2R R3, SR_CTAID.X ;  /* 0x0000000000037919 */ /* 0x002e620000002500 */
[----:B------:R-:W-:Y:S01]  /*13900*/  SHF.R.S32.HI R4, RZ, 0x1f, R9 ;  /* 0x0000001fff047819 */ /* 0x000fe20000011409 */
        /* <DEDUP_REMOVED lines=15> */
[C---:B------:R-:W-:Y:S01]  /*13a00*/  LEA R2, R9.reuse, R4, 0x5 ;  /* 0x0000000409027211 */ /* 0x040fe200078e28ff */
[----:B------:R-:W-:Y:S01]  /*13a10*/  UIMAD.WIDE.U32 UR16, UR13, UR4, UR16 ;  /* 0x000000040d1072a5 */ /* 0x000fe2000f8e0010 */
[----:B------:R-:W-:Y:S01]  /*13a20*/  SHF.L.U32 R9, R9, 0x3, RZ ;  /* 0x0000000309097819 */ /* 0x000fe200000006ff */
[----:B------:R-:W-:Y:S02]  /*13a30*/  UIMAD UR7, UR13, UR5, UR7 ;  /* 0x000000050d0772a4 */ /* 0x000fe4000f8e0207 */
[C---:B-1----:R-:W-:Y:S01]  /*13a40*/  IMAD R2, R3.reuse, 0x80, R2 ;  /* 0x0000008003027824 */ /* 0x042fe200078e0202 */
[----:B------:R-:W-:Y:S01]  /*13a50*/  ULDC.64 UR4, c[0x0][0x3f0] ;  /* 0x0000fc0000047ab9 */ /* 0x000fe20000000a00 */
[----:B------:R-:W-:Y:S01]  /*13a60*/  IMAD R4, R3, 0x80, R4 ;  /* 0x0000008003047824 */ /* 0x000fe200078e0204 */
[----:B------:R-:W-:Y:S01]  /*13a70*/  UIMAD UR6, UR6, UR4, URZ ;  /* 0x00000004060672a4 */ /* 0x000fe2000f8e023f */
[----:B------:R-:W-:Y:S01]  /*13a80*/  @P0 IMAD.HI.U32 R0, R2, c[0x0][0x4ec], RZ ;  /* 0x00013b0002000a27 */ /* 0x000fe200078e00ff */
[----:B------:R-:W-:Y:S01]  /*13a90*/  UIADD3 UR17, UR7, UR17, URZ ;  /* 0x0000001107117290 */ /* 0x000fe2000fffe03f */
[----:B------:R-:W-:Y:S01]  /*13aa0*/  IADD3 R8, R9, 0x40, RZ ;  /* 0x0000004009087810 */ /* 0x000fe20007ffe0ff */
[----:B------:R-:W-:Y:S01]  /*13ab0*/  UIMAD UR5, UR20, UR5, UR6 ;  /* 0x00000005140572a4 */ /* 0x000fe2000f8e0206 */
[----:B------:R-:W-:Y:S01]  /*13ac0*/  IMAD.MOV.U32 R7, RZ, RZ, R2 ;  /* 0x000000ffff077224 */ /* 0x000fe200078e0002 */
[----:B------:R-:W-:Y:S01]  /*13ad0*/  @P0 SHF.R.U32.HI R7, RZ, c[0x0][0x4f0], R0 ;  /* 0x00013c00ff070a19 */ /* 0x000fe20000011600 */
[----:B------:R-:W-:-:S03]  /*13ae0*/  UIMAD.WIDE.U32 UR16, UR20, UR4, UR16 ;  /* 0x00000004141072a5 */ /* 0x000fc6000f8e0010 */
[----:B------:R-:W-:Y:S01]  /*13af0*/  IADD3 R11, -R7, RZ, RZ ;  /* 0x000000ff070b7210 */ /* 0x000fe20007ffe1ff */
[----:B------:R-:W-:Y:S01]  /*13b00*/  UIADD3 UR5, UR17, UR5, URZ ;  /* 0x0000000511057290 */ /* 0x000fe2000fffe03f */
[----:B------:R-:W-:Y:S01]  /*13b10*/  SHF.R.S32.HI R0, RZ, 0x1f, R7 ;  /* 0x0000001fff007819 */ /* 0x000fe20000011407 */
[----:B------:R-:W-:Y:S02]  /*13b20*/  IMAD.U32 R10, RZ, RZ, UR16 ;  /* 0x00000010ff0a7e24 */ /* 0x000fe4000f8e00ff */
[----:B------:R-:W-:Y:S02]  /*13b30*/  IMAD R6, R11, c[0x0][0x4e8], R2 ;  /* 0x00013a000b067a24 */ /* 0x000fe400078e0202 */
[----:B------:R-:W-:Y:S01]  /*13b40*/  IMAD.U32 R11, RZ, RZ, UR17 ;  /* 0x00000011ff0b7e24 */ /* 0x000fe2000f8e00ff */
[----:B------:R-:W-:Y:S01]  /*13b50*/  MOV R11, UR5 ;  /* 0x00000005000b7c02 */ /* 0x000fe20008000f00 */
[----:B------:R-:W-:Y:S01]  /*13b60*/  IMAD R0, R0, c[0x0][0x3e0], RZ ;  /* 0x0000f80000007a24 */ /* 0x000fe200078e02ff */
[----:B------:R-:W-:-:S03]  /*13b70*/  SHF.R.S32.HI R2, RZ, 0x1f, R6 ;  /* 0x0000001fff027819 */ /* 0x000fc60000011406 */
[C---:B------:R-:W-:Y:S02]  /*13b80*/  IMAD R0, R7.reuse, c[0x0][0x3e4], R0 ;  /* 0x0000f90007007a24 */ /* 0x040fe400078e0200 */
[----:B------:R-:W-:-:S04]  /*13b90*/  IMAD.WIDE.U32 R10, R7, c[0x0][0x3e0], R10 ;  /* 0x0000f800070a7a25 */ /* 0x000fc800078e000a */
[----:B------:R-:W-:Y:S02]  /*13ba0*/  IMAD R7, R2, c[0x0][0x3d8], RZ ;  /* 0x0000f60002077a24 */ /* 0x000fe400078e02ff */
[----:B------:R-:W-:Y:S02]  /*13bb0*/  IMAD.IADD R11, R11, 0x1, R0 ;  /* 0x000000010b0b7824 */ /* 0x000fe400078e0200 */
[C---:B------:R-:W-:Y:S02]  /*13bc0*/  IMAD R7, R6.reuse, c[0x0][0x3dc], R7 ;  /* 0x0000f70006077a24 */ /* 0x040fe400078e0207 */
[----:B------:R-:W-:Y:S01]  /*13bd0*/  IMAD.WIDE.U32 R10, R6, c[0x0][0x3d8], R10 ;  /* 0x0000f600060a7a25 */ /* 0x000fe200078e000a */
[----:B------:R-:W-:-:S04]  /*13be0*/  IADD3 R6, R9, 0xc0, RZ ;  /* 0x000000c009067810 */ /* 0x000fc80007ffe0ff */
[----:B------:R-:W-:Y:S02]  /*13bf0*/  IADD3 R7, R11, R7, RZ ;  /* 0x000000070b077210 */ /* 0x000fe40007ffe0ff */
[----:B------:R-:W-:-:S04]  /*13c00*/  LEA R11, P0, R10, c[0x0][0x380], 0x1 ;  /* 0x0000e0000a0b7a11 */ /* 0x000fc800078008ff */
[----:B------:R-:W-:Y:S01]  /*13c10*/  LEA.HI.X R10, R10, c[0x0][0x384], R7, 0x1, P0 ;  /* 0x0000e1000a0a7a11 */ /* 0x000fe200000f0c07 */
[----:B------:R1:W3:Y:S01]  /*13c20*/  SHFL.IDX PT, R12, R11, RZ, 0x181f ;  /* 0x00181fff0b0c7589 */ /* 0x0002e200000e0000 */
[----:B------:R-:W-:Y:S02]  /*13c30*/  ISETP.GE.AND P0, PT, R4, R5, PT ;  /* 0x000000050400720c */ /* 0x000fe40003f06270 */
[----:B------:R-:W-:Y:S01]  /*13c40*/  IADD3 R7, R9, 0x80, RZ ;  /* 0x0000008009077810 */ /* 0x000fe20007ffe0ff */
[----:B------:R1:W4:Y:S10]  /*13c50*/  SHFL.IDX PT, R13, R10, RZ, 0x181f ;  /* 0x00181fff0a0d7589 */ /* 0x00033400000e0000 */
[----:B------:R-:W-:Y:S05]  /*13c60*/  @P0 BRA `(.L_x_157) ;  /* 0x0000015000000947 */ /* 0x000fea0003800000 */
[----:B------:R-:W-:Y:S02]  /*13c70*/  ISETP.GE.AND P2, PT, R8, c[0x0][0x3c8], PT ;  /* 0x0000f20008007a0c */ /* 0x000fe40003f46270 */
[----:B------:R-:W-:-:S02]  /*13c80*/  ISETP.GE.AND P1, PT, R7, c[0x0][0x3c8], PT ;  /* 0x0000f20007007a0c */ /* 0x000fc40003f26270 */
[----:B------:R-:W-:Y:S02]  /*13c90*/  ISETP.GE.AND P0, PT, R6, c[0x0][0x3c8], PT ;  /* 0x0000f20006007a0c */ /* 0x000fe40003f06270 */
        /* <DEDUP_REMOVED lines=12> */
[----:B------:R3:W-:Y:S03]  /*13d60*/  @!P3 ST.E.128 [R14.64], RZ ;  /* 0x000000ff0e00b985 */ /* 0x0007e6000c101d0a */
[--C-:B------:R-:W-:Y:S01]  /*13d70*/  @!P1 IMAD.WIDE R2, R2, 0x2, R12.reuse ;  /* 0x0000000202029825 */ /* 0x100fe200078e020c */
[----:B------:R3:W-:Y:S03]  /*13d80*/  @!P2 ST.E.128 [R16.64], RZ ;  /* 0x000000ff1000a985 */ /* 0x0007e6000c101d0a */
[----:B------:R-:W-:Y:S01]  /*13d90*/  @!P0 IMAD.WIDE R12, R0, 0x2, R12 ;  /* 0x00000002000c8825 */ /* 0x000fe200078e020c */
[----:B------:R3:W-:Y:S04]  /*13da0*/  @!P1 ST.E.128 [R2.64], RZ ;  /* 0x000000ff02009985 */ /* 0x0007e8000c101d0a */
[----:B------:R3:W-:Y:S02]  /*13db0*/  @!P0 ST.E.128 [R12.64], RZ ;  /* 0x000000ff0c008985 */ /* 0x0007e4000c101d0a */
.L_x_157:
[----:B------:R-:W-:Y:S05]  /*13dc0*/  BSYNC B0 ;  /* 0x0000000000007941 */ /* 0x000fea0003800000 */
.L_x_156:
[----:B------:R-:W-:Y:S01]  /*13dd0*/  IADD3 R0, R4, 0x20, RZ ;  /* 0x0000002004007810 */ /* 0x000fe20007ffe0ff */
[----:B---34-:R3:W4:Y:S01]  /*13de0*/  SHFL.IDX PT, R13, R10, 0x1, 0x181f ;  /* 0x00381f000a0d7f89 */ /* 0x01872200000e0000 */
[----:B------:R-:W-:Y:S02]  /*13df0*/  BSSY B0, `(.L_x_158) ;  /* 0x0000019000007945 */ /* 0x000fe40003800000 */
[----:B------:R-:W-:Y:S01]  /*13e00*/  ISETP.GE.AND P0, PT, R0, R5, PT ;  /* 0x000000050000720c */ /* 0x000fe20003f06270 */
[----:B------:R3:W1:-:S12]  /*13e10*/  SHFL.IDX PT, R12, R11, 0x1, 0x181f ;  /* 0x00381f000b0c7f89 */ /* 0x00065800000e0000 */
        /* <DEDUP_REMOVED lines=11> */
[----:B-1--4-:R-:W-:Y:S01]  /*13ed0*/  @!P3 IMAD.WIDE R14, R9, 0x2, R12 ;  /* 0x00000002090eb825 */ /* 0x012fe200078e020c */
        /* <DEDUP_REMOVED lines=10> */
.L_x_159:
[----:B------:R-:W-:Y:S05]  /*13f80*/  BSYNC B0 ;  /* 0x0000000000007941 */ /* 0x000fea0003800000 */
.L_x_158:
[----:B------:R-:W-:Y:S01]  /*13f90*/  IADD3 R0, R4, 0x40, RZ ;  /* 0x0000004004007810 */ /* 0x000fe20007ffe0ff */
[----:B-1--4-:R1:W4:Y:S01]  /*13fa0*/  SHFL.IDX PT, R13, R10, 0x2, 0x181f ;  /* 0x00581f000a0d7f89 */ /* 0x01232200000e0000 */
[----:B------:R-:W-:Y:S02]  /*13fb0*/  BSSY B0, `(.L_x_160) ;  /* 0x0000019000007945 */ /* 0x000fe40003800000 */
[----:B------:R-:W-:Y:S01]  /*13fc0*/  ISETP.GE.AND P0, PT, R0, R5, PT ;  /* 0x000000050000720c */ /* 0x000fe20003f06270 */
[----:B------:R1:W3:-:S12]  /*13fd0*/  SHFL.IDX PT, R12, R11, 0x2, 0x181f ;  /* 0x00581f000b0c7f89 */ /* 0x0002d800000e0000 */
        /* <DEDUP_REMOVED lines=22> */
.L_x_161:
[----:B------:R-:W-:Y:S05]  /*14140*/  BSYNC B0 ;  /* 0x0000000000007941 */ /* 0x000fea0003800000 */
.L_x_160:
[----:B------:R-:W-:Y:S01]  /*14150*/  IADD3 R4, R4, 0x60, RZ ;  /* 0x0000006004047810 */ /* 0x000fe20007ffe0ff */
[----:B---3--:R3:W1:Y:S03]  /*14160*/  SHFL.IDX PT, R3, R10, 0x3, 0x181f ;  /* 0x00781f000a037f89 */ /* 0x00866600000e0000 */
[----:B------:R-:W-:Y:S01]  /*14170*/  ISETP.GE.AND P0, PT, R4, R5, PT ;  /* 0x000000050400720c */ /* 0x000fe20003f06270 */
[----:B------:R3:W4:-:S12]  /*14180*/  SHFL.IDX PT, R2, R11, 0x3, 0x181f ;  /* 0x00781f000b027f89 */ /* 0x00071800000e0000 */
[----:B------:R-:W-:Y:S05]  /*14190*/  @P0 EXIT ;  /* 0x000000000000094d */ /* 0x000fea0003800000 */
        /* <DEDUP_REMOVED lines=10> */
[----:B------:R1:W-:Y:S02]  /*14240*/  @!P2 ST.E.128 [R8.64], RZ ;  /* 0x000000ff0800a985 */ /* 0x0003e4000c101d0a */
[----:B------:R-:W-:-:S04]  /*14250*/  @!P1 IMAD.WIDE R4, R5, 0x2, R2 ;  /* 0x0000000205049825 */ /* 0x000fc800078e0202 */
[----:B---3--:R-:W-:Y:S01]  /*14260*/  @!P0 IMAD.WIDE R10, R7, 0x2, R2 ;  /* 0x00000002070a8825 */ /* 0x008fe200078e0202 */
[----:B------:R1:W-:Y:S04]  /*14270*/  @!P1 ST.E.128 [R4.64], RZ ;  /* 0x000000ff04009985 */ /* 0x0003e8000c101d0a */
[----:B------:R1:W-:Y:S01]  /*14280*/  @!P0 ST.E.128 [R10.64], RZ ;  /* 0x000000ff0a008985 */ /* 0x0003e2000c101d0a */
[----:B------:R-:W-:-:S13]  /*14290*/  ISETP.GE.AND P0, PT, R6, c[0x0][0x3c8], PT ;  /* 0x0000f20006007a0c */ /* 0x000fda0003f06270 */
[----:B------:R-:W-:Y:S05]  /*142a0*/  @P0 EXIT ;  /* 0x000000000000094d */ /* 0x000fea0003800000 */
[----:B-1----:R-:W-:-:S04]  /*142b0*/  SHF.R.S32.HI R5, RZ, 0x1f, R6 ;  /* 0x0000001fff057819 */ /* 0x002fc80000011406 */
[----:B------:R-:W-:-:S04]  /*142c0*/  LEA.HI R5, R5, R6, RZ, 0x3 ;  /* 0x0000000605057211 */ /* 0x000fc800078f18ff */
[----:B------:R-:W-:-:S05]  /*142d0*/  LOP3.LUT R5, R5, 0xfffffff8, RZ, 0xc0, !PT ;  /* 0xfffffff805057812 */ /* 0x000fca00078ec0ff */
[----:B------:R-:W-:-:S05]  /*142e0*/  IMAD.WIDE R2, R5, 0x2, R2 ;  /* 0x0000000205027825 */ /* 0x000fca00078e0202 */
[----:B------:R-:W-:Y:S01]  /*142f0*/  ST.E.128 [R2.64], RZ ;  /* 0x000000ff02007985 */ /* 0x000fe2000c101d0a */
[----:B------:R-:W-:Y:S05]  /*14300*/  EXIT ;  /* 0x000000000000794d */ /* 0x000fea0003800000 */
.L_x_162:
        /* <DEDUP_REMOVED lines=15> */
.L_x_3629:


//--------------------- .text._ZN7cutlass13device_kernelIN5flash19enable_sm80_to_sm89INS1_16FlashAttnFwdSm80INS1_25CollectiveMainloopFwdSm80ILi8ELi1ELb1EN4cute5tupleIJNS5_1CILi128EEENS7_ILi48EEENS7_ILi256EEEEEELi256ENS_10bfloat16_tEfNS_4arch4Sm80ELb0ELb1ELb1ELb0ELb1ELb0ELb1ELb0EEENS1_21CollectiveEpilogueFwdINS6_IJS8_SA_S9_EEENS6_IJNS7_ILi1EEESI_SI_EEESC_SE_Li256ELb0ELb1ELb0ELb0EEENS1_19SingleTileSchedulerILb0ELb0ELb1ELi128EEEEEEEEEvNT_6ParamsE --------------------------
	.section	.text._ZN7cutlass13device_kernelIN5flash19enable_sm80_to_sm89INS1_16FlashAttnFwdSm80INS1_25CollectiveMainloopFwdSm80ILi8ELi1ELb1EN4cute5tupleIJNS5_1CILi128EEENS7_ILi48EEENS7_ILi256EEEEEELi256ENS_10bfloat16_tEfNS_4arch4Sm80ELb0ELb1ELb1ELb0ELb1ELb0ELb1ELb0EEENS1_21CollectiveEpilogueFwdINS6_IJS8_SA_S9_EEENS6_IJNS7_ILi1EEESI_SI_EEESC_SE_Li256ELb0ELb1ELb0ELb0EEENS1_19SingleTileSchedulerILb0ELb0ELb1ELi128EEEEEEEEEvNT_6ParamsE,"ax",@progbits
	.sectioninfo	@"SHI_REGISTERS=255"
	.align	128
.text._ZN7cutlass13device_kernelIN5flash19enable_sm80_to_sm89INS1_16FlashAttnFwdSm80INS1_25CollectiveMainloopFwdSm80ILi8ELi1ELb1EN4cute5tupleIJNS5_1CILi128EEENS7_ILi48EEENS7_ILi256EEEEEELi256ENS_10bfloat16_tEfNS_4arch4Sm80ELb0ELb1ELb1ELb0ELb1ELb0ELb1ELb0EEENS1_21CollectiveEpilogueFwdINS6_IJS8_SA_S9_EEENS6_IJNS7_ILi1EEESI_SI_EEESC_SE_Li256ELb0ELb1ELb0ELb0EEENS1_19SingleTileSchedulerILb0ELb0ELb1ELi128EEEEEEEEEvNT_6ParamsE:
        .type           _ZN7cutlass13device_kernelIN5flash19enable_sm80_to_sm89INS1_16FlashAttnFwdSm80INS1_25CollectiveMainloopFwdSm80ILi8ELi1ELb1EN4cute5tupleIJNS5_1CILi128EEENS7_ILi48EEENS7_ILi256EEEEEELi256ENS_10bfloat16_tEfNS_4arch4Sm80ELb0ELb1ELb1ELb0ELb1ELb0ELb1ELb0EEENS1_21CollectiveEpilogueFwdINS6_IJS8_SA_S9_EEENS6_IJNS7_ILi1EEESI_SI_EEESC_SE_Li256ELb0ELb1ELb0ELb0EEENS1_19SingleTileSchedulerILb0ELb0ELb1ELi128EEEEEEEEEvNT_6ParamsE,@function
        .size           _ZN7cutlass13device_kernelIN5flash19enable_sm80_to_sm89INS1_16FlashAttnFwdSm80INS1_25CollectiveMainloopFwdSm80ILi8ELi1ELb1EN4cute5tupleIJNS5_1CILi128EEENS7_ILi48EEENS7_ILi256EEEEEELi256ENS_10bfloat16_tEfNS_4arch4Sm80ELb0ELb1ELb1ELb0ELb1ELb0ELb1ELb0EEENS1_21CollectiveEpilogueFwdINS6_IJS8_SA_S9_EEENS6_IJNS7_ILi1EEESI_SI_EEESC_SE_Li256ELb0ELb1ELb0ELb0EEENS1_19SingleTileSchedulerILb0ELb0ELb1ELi128EEEEEEEEEvNT_6ParamsE,(.L_x_3630 - _ZN7cutlass13device_kernelIN5flash19enable_sm80_to_sm89INS1_16FlashAttnFwdSm80INS1_25CollectiveMainloopFwdSm80ILi8ELi1ELb1EN4cute5tupleIJNS5_1CILi128EEENS7_ILi48EEENS7_ILi256EEEEEELi256ENS_10bfloat16_tEfNS_4arch4Sm80ELb0ELb1ELb1ELb0ELb1ELb0ELb1ELb0EEENS1_21CollectiveEpilogueFwdINS6_IJS8_SA_S9_EEENS6_IJNS7_ILi1EEESI_SI_EEESC_SE_Li256ELb0ELb1ELb0ELb0EEENS1_19SingleTileSchedulerILb0ELb0ELb1ELi128EEEEEEEEEvNT_6ParamsE)
        .other          _ZN7cutlass13device_kernelIN5flash19enable_sm80_to_sm89INS1_16FlashAttnFwdSm80INS1_25CollectiveMainloopFwdSm80ILi8ELi1ELb1EN4cute5tupleIJNS5_1CILi128EEENS7_ILi48EEENS7_ILi256EEEEEELi256ENS_10bfloat16_tEfNS_4arch4Sm80ELb0ELb1ELb1ELb0ELb1ELb0ELb1ELb0EEENS1_21CollectiveEpilogueFwdINS6_IJS8_SA_S9_EEENS6_IJNS7_ILi1EEESI_SI_EEESC_SE_Li256ELb0ELb1ELb0ELb0EEENS1_19SingleTileSchedulerILb0ELb0ELb1ELi128EEEEEEEEEvNT_6ParamsE,@"STO_CUDA_ENTRY STV_DEFAULT"
_ZN7cutlass13device_kernelIN5flash19enable_sm80_to_sm89INS1_16FlashAttnFwdSm80INS1_25CollectiveMainloopFwdSm80ILi8ELi1ELb1EN4cute5tupleIJNS5_1CILi128EEENS7_ILi48EEENS7_ILi256EEEEEELi256ENS_10bfloat16_tEfNS_4arch4Sm80ELb0ELb1ELb1ELb0ELb1ELb0ELb1ELb0EEENS1_21CollectiveEpilogueFwdINS6_IJS8_SA_S9_EEENS6_IJNS7_ILi1EEESI_SI_EEESC_SE_Li256ELb0ELb1ELb0ELb0EEENS1_19SingleTileSchedulerILb0ELb0ELb1ELi128EEEEEEEEEvNT_6ParamsE:
        /* <DEDUP_REMOVED lines=9> */
[----:B------:R-:W-:-:S04]  /*0090*/  ULDC.64 UR18, c[0x0][0x118] ;  /* 0x0000460000127ab9 */ /* 0x000fc80000000a00 */
[----:B------:R-:W-:-:S05]  /*00a0*/  PLOP3.LUT P0, PT, PT, PT, UP0, 0x80, 0x0 ;  /* 0x000000000000781c */ /* 0x000fca0003f0f008 */
[----:B------:R-:W-:Y:S02]  /*00b0*/  @UP0 UMOV UR4, 0x4 ;  /* 0x0000000400040882 */ /* 0x000fe40000000000 */
[----:B------:R-:W-:-:S06]  /*00c0*/  @UP0 UIMAD.WIDE UR4, UR15, UR4, UR6 ;  /* 0x000000040f0402a5 */ /* 0x000fcc000f8e0206 */
[----:B------:R-:W-:Y:S02]  /*00d0*/  IMAD.U32 R2, RZ, RZ, UR4 ;  /* 0x00000004ff027e24 */ /* 0x000fe4000f8e00ff */
[----:B------:R-:W-:Y:S01]  /*00e0*/  IMAD.U32 R3, RZ, RZ, UR5 ;  /* 0x00000005ff037e24 */ /* 0x000fe2000f8e00ff */
[----:B------:R-:W1:Y:S01]  /*00f0*/  S2UR UR27, SR_CTAID.X ;  /* 0x00000000001b79c3 */ /* 0x000e620000002500 */
[----:B------:R-:W-:Y:S02]  /*0100*/  ULDC UR8, c[0x0][0x2c4] ;  /* 0x0000b10000087ab9 */ /* 0x000fe40000000800 */
[----:B------:R-:W-:Y:S01]  /*0110*/  ULDC.64 UR4, c[0x0][0x2c8] ;  /* 0x0000b20000047ab9 */ /* 0x000fe20000000a00 */
[----:B------:R-:W2:Y:S01]  /*0120*/  @P0 LDG.E R2, [R2.64] ;  /* 0x0000001202020981 */ /* 0x000ea2000c1e1900 */
[----:B------:R-:W-:Y:S02]  /*0130*/  UISETP.NE.AND UP1, UPT, UR8, 0x1, UPT ;  /* 0x000000010800788c */ /* 0x000fe4000bf25270 */
[----:B------:R-:W-:Y:S01]  /*0140*/  ULDC UR10, c[0x0][0x1d0] ;  /* 0x00007400000a7ab9 */ /* 0x000fe20000000800 */
[----:B------:R-:W3:Y:S01]  /*0150*/  S2UR UR11, SR_CTAID.Y ;  /* 0x00000000000b79c3 */ /* 0x000ee20000002600 */
[----:B------:R-:W4:Y:S01]  /*0160*/  S2R R129, SR_TID.X ;  /* 0x0000000000817919 */ /* 0x000f220000002100 */
[----:B------:R-:W-:-:S02]  /*0170*/  ULDC UR9, c[0x0][0x168] ;  /* 0x00005a0000097ab9 */ /* 0x000fc40000000800 */
[----:B------:R-:W-:Y:S02]  /*0180*/  UP2UR UR14, UPR, URZ, 0x2 ;  /* 0x000000023f0e7883 */ /* 0x000fe40008000000 */
[----:B-1----:R-:W-:-:S04]  /*0190*/  USHF.L.U32 UR27, UR27, 0x7, URZ ;  /* 0x000000071b1b7899 */ /* 0x002fc8000800063f */
[----:B------:R-:W-:Y:S02]  /*01a0*/  @UP1 UIADD3 UR12, UR27, 0x7f, URZ ;  /* 0x0000007f1b0c1890 */ /* 0x000fe4000fffe03f */
[----:B------:R-:W-:Y:S02]  /*01b0*/  UIADD3 UR6, UR27, 0x7f, URZ ;  /* 0x0000007f1b067890 */ /* 0x000fe4000fffe03f */
[----:B------:R-:W-:-:S03]  /*01c0*/  UIMAD.WIDE.U32 UR12, UR12, UR4, URZ ;  /* 0x000000040c0c72a5 */ /* 0x000fc6000f8e003f */
[----:B------:R-:W-:Y:S02]  /*01d0*/  ULDC UR4, c[0x0][0x2ac] ;  /* 0x0000ab0000047ab9 */ /* 0x000fe40000000800 */
[----:B------:R-:W-:Y:S02]  /*01e0*/  UIMAD UR10, UR4, UR10, URZ ;  /* 0x0000000a040a72a4 */ /* 0x000fe4000f8e023f */
[----:B------:R-:W-:Y:S02]  /*01f0*/  @UP1 UMOV UR7, UR13 ;  /* 0x0000000d00071c82 */ /* 0x000fe40008000000 */
[----:B------:R-:W-:Y:S02]  /*0200*/  @UP1 USHF.R.U32.HI UR6, URZ, UR5, UR7 ;  /* 0x000000053f061299 */ /* 0x000fe40008011607 */
[----:B------:R-:W-:Y:S02]  /*0210*/  UMOV UR12, URZ ;  /* 0x0000003f000c7c82 */ /* 0x000fe40008000000 */
[----:B------:R-:W-:-:S02]  /*0220*/  UMOV UR7, 0x1 ;  /* 0x0000000100077882 */ /* 0x000fc40000000000 */
[----:B------:R-:W-:Y:S02]  /*0230*/  ULDC.64 UR4, c[0x0][0x328] ;  /* 0x0000ca0000047ab9 */ /* 0x000fe40000000a00 */
[----:B------:R-:W-:Y:S02]  /*0240*/  UISETP.LE.AND UP0, UPT, UR7, UR5, UPT ;  /* 0x000000050700728c */ /* 0x000fe4000bf03270 */
[----:B------:R-:W-:Y:S02]  /*0250*/  UIADD3 UR9, UR10, -UR9, UR7 ;  /* 0x800000090a097290 */ /* 0x000fe4000fffe007 */
[----:B------:R-:W-:Y:S02]  /*0260*/  UP2UR UR13, UPR, URZ, 0x1 ;  /* 0x000000013f0d7883 */ /* 0x000fe40008000000 */
[----:B------:R-:W-:Y:S02]  /*0270*/  UIADD3 UR5, UR9, UR6, URZ ;  /* 0x0000000609057290 */ /* 0x000fe4000fffe03f */
[----:B---3--:R-:W-:-:S02]  /*0280*/  USHF.R.S32.HI UR9, URZ, 0x1f, UR11 ;  /* 0x0000001f3f097899 */ /* 0x008fc4000801140b */
[----:B------:R-:W-:Y:S01]  /*0290*/  UIADD3 UR6, UR5, UR4, URZ ;  /* 0x0000000405067290 */ /* 0x000fe2000fffe03f */
[----:B--2---:R1:W2:Y:S01]  /*02a0*/  @P0 R2UR UR12, R2 ;  /* 0x00000000020c03c2 */ /* 0x0042a200000e0000 */
[----:B------:R-:W-:-:S13]  /*02b0*/  PLOP3.LUT P0, PT, PT, PT, UP0, 0x40, 0x0 ;  /* 0x000000000000781c */ /* 0x000fda0003f0e808 */
[----:B------:R-:W-:Y:S05]  /*02c0*/  @P0 BRA `(.L_x_163) ;  /* 0x0000016000000947 */ /* 0x000fea0003800000 */
[----:B----4-:R-:W-:Y:S01]  /*02d0*/  ISETP.LT.AND P0, PT, RZ, UR5, PT ;  /* 0x00000005ff007c0c */ /* 0x010fe2000bf01270 */
[----:B------:R-:W-:-:S12]  /*02e0*/  UIADD3 UR16, UR5, -0x1, URZ ;  /* 0xffffffff05107890 */ /* 0x000fd8000fffe03f */
[----:B------:R-:W-:Y:S05]  /*02f0*/  @P0 BRA `(.L_x_164) ;  /* 0x0000009000000947 */ /* 0x000fea0003800000 */
[----:B------:R-:W-:Y:S02]  /*0300*/  ULDC UR4, c[0x0][0x32c] ;  /* 0x0000cb0000047ab9 */ /* 0x000fe40000000800 */
[----:B------:R-:W-:Y:S02]  /*0310*/  UISETP.NE.AND UP0, UPT, UR7, UR4, UPT ;  /* 0x000000040700728c */ /* 0x000fe4000bf05270 */
[----:B------:R-:W-:-:S03]  /*0320*/  UIADD3 UR16, -UR5, URZ, URZ ;  /* 0x0000003f05107290 */ /* 0x000fc6000fffe13f */
[----:B------:R-:W-:Y:S02]  /*0330*/  ULDC.64 UR4, c[0x0][0x330] ;  /* 0x0000cc0000047ab9 */ /* 0x000fe40000000a00 */
[----:B------:R-:W-:-:S07]  /*0340*/  UIMAD.WIDE.U32 UR20, UR16, UR4, URZ ;  /* 0x00000004101472a5 */ /* 0x000fce000f8e003f */
[----:B------:R-:W-:Y:S02]  /*0350*/  @UP0 UMOV UR7, UR21 ;  /* 0x0000001500070c82 */ /* 0x000fe40008000000 */
[----:B------:R-:W-:-:S04]  /*0360*/  @UP0 USHF.R.U32.HI UR16, URZ, UR5, UR7 ;  /* 0x000000053f100299 */ /* 0x000fc80008011607 */
[----:B------:R-:W-:Y:S01]  /*0370*/  ULOP3.LUT UR16, URZ, UR16, URZ, 0x33, !UPT ;  /* 0x000000103f107292 */ /* 0x000fe2000f8e333f */
[----:B------:R-:W-:Y:S05]  /*0380*/  BRA `(.L_x_165) ;  /* 0x0000006000007947 */ /* 0x000fea0003800000 */
.L_x_164:
[----:B------:R-:W-:Y:S02]  /*0390*/  ULDC UR4, c[0x0][0x32c] ;  /* 0x0000cb0000047ab9 */ /* 0x000fe40000000800 */
[----:B------:R-:W-:-:S03]  /*03a0*/  UISETP.NE.AND UP0, UPT, UR7, UR4, UPT ;  /* 0x000000040700728c */ /* 0x000fc6000bf05270 */
[----:B------:R-:W-:Y:S02]  /*03b0*/  ULDC.64 UR4, c[0x0][0x330] ;  /* 0x0000cc0000047ab9 */ /* 0x000fe40000000a00 */
[----:B------:R-:W-:-:S07]  /*03c0*/  UIMAD.WIDE.U32 UR20, UR16, UR4, URZ ;  /* 0x00000004101472a5 */ /* 0x000fce000f8e003f */
[----:B------:R-:W-:Y:S02]  /*03d0*/  @UP0 UMOV UR7, UR21 ;  /* 0x0000001500070c82 */ /* 0x000fe40008000000 */
[----:B------:R-:W-:Y:S02]  /*03e0*/  @UP0 USHF.R.U32.HI UR16, URZ, UR5, UR7 ;  /* 0x000000053f100299 */ /* 0x000fe40008011607 */
.L_x_165:
[----:B------:R-:W-:Y:S02]  /*03f0*/  ULDC UR4, c[0x0][0x32c] ;  /* 0x0000cb0000047ab9 */ /* 0x000fe40000000800 */
[----:B------:R-:W-:-:S04]  /*0400*/  UIMAD UR4, UR16, UR4, UR4 ;  /* 0x00000004100472a4 */ /* 0x000fc8000f8e0204 */
[----:B------:R-:W-:-:S04]  /*0410*/  UISETP.LT.AND UP0, UPT, UR6, UR4, UPT ;  /* 0x000000040600728c */ /* 0x000fc8000bf01270 */
[----:B------:R-:W-:Y:S02]  /*0420*/  USEL UR6, UR6, UR4, UP0 ;  /* 0x0000000406067287 */ /* 0x000fe40008000000 */
.L_x_163:
[----:B----4-:R-:W-:Y:S02]  /*0430*/  UISETP.NE.AND UP0, UPT, UR8, 0x1, UPT ;  /* 0x000000010800788c */ /* 0x010fe4000bf05270 */
[----:B------:R-:W-:Y:S02]  /*0440*/  UIADD3 UR7, UR10, 0x2f, URZ ;  /* 0x0000002f0a077890 */ /* 0x000fe4000fffe03f */
[----:B------:R-:W-:Y:S02]  /*0450*/  ULDC.64 UR4, c[0x0][0x2c8] ;  /* 0x0000b20000047ab9 */ /* 0x000fe40000000a00 */
[----:B------:R-:W-:Y:S02]  /*0460*/  UIMAD.WIDE.U32 UR16, UR27, UR4, URZ ;  /* 0x000000041b1072a5 */ /* 0x000fe4000f8e003f */
[----:B------:R-:W-:Y:S02]  /*0470*/  UIMAD.WIDE UR20, UR7, 0x2aaaaaab, URZ ;  /* 0x2aaaaaab071478a5 */ /* 0x000fe4000f8e023f */
[----:B------:R-:W-:-:S02]  /*0480*/  UIADD3 UR6, UR6, 0x2f, URZ ;  /* 0x0000002f06067890 */ /* 0x000fc4000fffe03f */
[----:B------:R-:W-:Y:S02]  /*0490*/  UISETP.NE.AND UP1, UPT, UR13, URZ, UPT ;  /* 0x0000003f0d00728c */ /* 0x000fe4000bf25270 */
[----:B------:R-:W-:Y:S02]  /*04a0*/  UMOV UR4, UR27 ;  /* 0x0000001b00047c82 */ /* 0x000fe40008000000 */
[----:B------:R-:W-:Y:S02]  /*04b0*/  UIMAD.WIDE UR6, UR6, 0x2aaaaaab, URZ ;  /* 0x2aaaaaab060678a5 */ /* 0x000fe4000f8e023f */
[----:B------:R-:W-:Y:S01]  /*04c0*/  @UP0 USHF.R.U32.HI UR4, URZ, UR5, UR17 ;  /* 0x000000053f040299 */ /* 0x000fe20008011611 */
[----:B------:R-:W-:Y:S01]  /*04d0*/  PLOP3.LUT P0, PT, PT, PT, UP1, 0x40, 0x0 ;  /* 0x000000000000781c */ /* 0x000fe20003f0e818 */
[----:B------:R-:W-:Y:S02]  /*04e0*/  USHF.R.U32.HI UR6, URZ, 0x1f, UR7 ;  /* 0x0000001f3f067899 */ /* 0x000fe40008011607 */
[----:B------:R-:W-:-:S02]  /*04f0*/  UMOV UR17, UR21 ;  /* 0x0000001500117c82 */ /* 0x000fc40008000000 */
[----:B------:R-:W-:Y:S02]  /*0500*/  USHF.R.U32.HI UR16, URZ, 0x1f, UR17 ;  /* 0x0000001f3f107899 */ /* 0x000fe40008011611 */
[----:B------:R-:W-:Y:S02]  /*0510*/  ULDC UR26, c[0x0][0x168] ;  /* 0x00005a00001a7ab9 */ /* 0x000fe40000000800 */
[----:B------:R-:W-:Y:S02]  /*0520*/  UIADD3 UR26, UR10, -UR26, URZ ;  /* 0x8000001a0a1a7290 */ /* 0x000fe4000fffe03f */
[----:B------:R-:W-:Y:S02]  /*0530*/  ULEA.HI.SX32 UR16, UR17, UR16, 0x1d ;  /* 0x0000001011107291 */ /* 0x000fe4000f8fea3f */
[----:B------:R-:W-:Y:S02]  /*0540*/  ULEA.HI.SX32 UR7, UR7, UR6, 0x1d ;  /* 0x0000000607077291 */ /* 0x000fe4000f8fea3f */
[----:B------:R-:W-:-:S02]  /*0550*/  UIADD3 UR4, UR26, UR4, URZ ;  /* 0x000000041a047290 */ /* 0x000fc4000fffe03f */
[----:B------:R-:W-:Y:S02]  /*0560*/  UISETP.LT.AND UP0, UPT, UR16, UR7, UPT ;  /* 0x000000071000728c */ /* 0x000fe4000bf01270 */
[----:B------:R-:W-:Y:S02]  /*0570*/  ULDC UR5, c[0x0][0x324] ;  /* 0x0000c90000057ab9 */ /* 0x000fe40000000800 */
[----:B------:R-:W-:Y:S02]  /*0580*/  UIADD3 UR6, UR4, -UR5, URZ ;  /* 0x8000000504067290 */ /* 0x000fe4000fffe03f */
[----:B------:R-:W-:Y:S01]  /*0590*/  USEL UR23, UR16, UR7, UP0 ;  /* 0x0000000710177287 */ /* 0x000fe20008000000 */
[----:B------:R-:W-:Y:S05]  /*05a0*/  @P0 BRA `(.L_x_166) ;  /* 0x0000015000000947 */ /* 0x000fea0003800000 */
[----:B------:R-:W-:Y:S02]  /*05b0*/  UMOV UR7, UR4 ;  /* 0x0000000400077c82 */ /* 0x000fe40008000000 */
[----:B------:R-:W-:-:S06]  /*05c0*/  UISETP.GT.AND UP0, UPT, UR7, -0x1, UPT ;  /* 0xffffffff0700788c */ /* 0x000fcc000bf04270 */
[----:B------:R-:W-:-:S13]  /*05d0*/  PLOP3.LUT P0, PT, PT, PT, UP0, 0x80, 0x0 ;  /* 0x000000000000781c */ /* 0x000fda0003f0f008 */
[----:B------:R-:W-:Y:S05]  /*05e0*/  @P0 BRA `(.L_x_167) ;  /* 0x0000008000000947 */ /* 0x000fea0003800000 */
[----:B------:R-:W-:Y:S02]  /*05f0*/  ULDC UR4, c[0x0][0x32c] ;  /* 0x0000cb0000047ab9 */ /* 0x000fe40000000800 */
[----:B------:R-:W-:Y:S02]  /*0600*/  UISETP.NE.AND UP0, UPT, UR4, 0x1, UPT ;  /* 0x000000010400788c */ /* 0x000fe4000bf05270 */
[----:B------:R-:W-:Y:S02]  /*0610*/  ULOP3.LUT UR7, URZ, UR7, URZ, 0x33, !UPT ;  /* 0x000000073f077292 */ /* 0x000fe4000f8e333f */
[----:B------:R-:W-:Y:S02]  /*0620*/  ULDC.64 UR4, c[0x0][0x330] ;  /* 0x0000cc0000047ab9 */ /* 0x000fe40000000a00 */
[----:B------:R-:W-:-:S05]  /*0630*/  UIMAD.WIDE.U32 UR16, UR7, UR4, URZ ;  /* 0x00000004071072a5 */ /* 0x000fca000f8e003f */
[----:B------:R-:W-:-:S04]  /*0640*/  @UP0 USHF.R.U32.HI UR7, URZ, UR5, UR17 ;  /* 0x000000053f070299 */ /* 0x000fc80008011611 */
[----:B------:R-:W-:Y:S01]  /*0650*/  ULOP3.LUT UR7, URZ, UR7, URZ, 0x33, !UPT ;  /* 0x000000073f077292 */ /* 0x000fe2000f8e333f */
[----:B------:R-:W-:Y:S05]  /*0660*/  BRA `(.L_x_168) ;  /* 0x0000005000007947 */ /* 0x000fea0003800000 */
.L_x_167:
[----:B------:R-:W-:Y:S02]  /*0670*/  ULDC UR4, c[0x0][0x32c] ;  /* 0x0000cb0000047ab9 */ /* 0x000fe40000000800 */
[----:B------:R-:W-:-:S03]  /*0680*/  UISETP.NE.AND UP0, UPT, UR4, 0x1, UPT ;  /* 0x000000010400788c */ /* 0x000fc6000bf05270 */
[----:B------:R-:W-:Y:S02]  /*0690*/  ULDC.64 UR4, c[0x0][0x330] ;  /* 0x0000cc0000047ab9 */ /* 0x000fe40000000a00 */
[----:B------:R-:W-:-:S06]  /*06a0*/  UIMAD.WIDE.U32 UR16, UR7, UR4, URZ ;  /* 0x00000004071072a5 */ /* 0x000fcc000f8e003f */
[----:B------:R-:W-:Y:S02]  /*06b0*/  @UP0 USHF.R.U32.HI UR7, URZ, UR5, UR17 ;  /* 0x000000053f070299 */ /* 0x000fe40008011611 */
.L_x_168:
[----:B------:R-:W-:Y:S02]  /*06c0*/  ULDC UR4, c[0x0][0x32c] ;  /* 0x0000cb0000047ab9 */ /* 0x000fe40000000800 */
[----:B------:R-:W-:-:S04]  /*06d0*/  UIMAD UR4, UR7, UR4, URZ ;  /* 0x00000004070472a4 */ /* 0x000fc8000f8e023f */
[----:B------:R-:W-:-:S04]  /*06e0*/  UISETP.LT.AND UP0, UPT, UR6, UR4, UPT ;  /* 0x000000040600728c */ /* 0x000fc8000bf01270 */
[----:B------:R-:W-:-:S04]  /*06f0*/  USEL UR6, UR6, UR4, !UP0 ;  /* 0x0000000406067287 */ /* 0x000fc8000c000000 */
.L_x_166:
[----:B------:R-:W-:Y:S01]  /*0700*/  UIMAD.WIDE UR4, UR6, 0x2aaaaaab, URZ ;  /* 0x2aaaaaab060478a5 */ /* 0x000fe2000f8e023f */
[----:B------:R-:W-:Y:S01]  /*0710*/  PLOP3.LUT P2, PT, PT, PT, PT, 0x80, 0x0 ;  /* 0x000000000000781c */ /* 0x000fe20003f4f070 */
[----:B------:R-:W-:Y:S01]  /*0720*/  IMAD.MOV.U32 R5, RZ, RZ, RZ ;  /* 0x000000ffff057224 */ /* 0x000fe200078e00ff */
[----:B------:R-:W-:Y:S01]  /*0730*/  CS2R R6, SRZ ;  /* 0x0000000000067805 */ /* 0x000fe2000001ff00 */
[----:B------:R-:W-:Y:S01]  /*0740*/  USHF.R.U32.HI UR4, URZ, 0x1f, UR5 ;  /* 0x0000001f3f047899 */ /* 0x000fe20008011605 */
[----:B------:R-:W-:Y:S01]  /*0750*/  IMAD.MOV.U32 R130, RZ, RZ, RZ ;  /* 0x000000ffff827224 */ /* 0x000fe200078e00ff */
[----:B------:R-:W-:Y:S01]  /*0760*/  MOV R128, RZ ;  /* 0x000000ff00807202 */ /* 0x000fe20000000f00 */
[----:B------:R-:W-:Y:S01]  /*0770*/  CS2R R126, SRZ ;  /* 0x00000000007e7805 */ /* 0x000fe2000001ff00 */
[----:B------:R-:W-:Y:S01]  /*0780*/  ULEA.HI.SX32 UR4, UR5, UR4, 0x1d ;  /* 0x0000000405047291 */ /* 0x000fe2000f8fea3f */
[----:B------:R-:W-:Y:S01]  /*0790*/  CS2R R124, SRZ ;  /* 0x00000000007c7805 */ /* 0x000fe2000001ff00 */
[----:B------:R-:W-:Y:S01]  /*07a0*/  CS2R R122, SRZ ;  /* 0x00000000007a7805 */ /* 0x000fe2000001ff00 */
[----:B------:R-:W-:Y:S01]  /*07b0*/  CS2R R120, SRZ ;  /* 0x0000000000787805 */ /* 0x000fe2000001ff00 */
[----:B------:R-:W-:Y:S01]  /*07c0*/  UISETP.LT.AND UP0, UPT, URZ, UR4, UPT ;  /* 0x000000043f00728c */ /* 0x000fe2000bf01270 */
[----:B------:R-:W-:Y:S01]  /*07d0*/  CS2R R118, SRZ ;  /* 0x0000000000767805 */ /* 0x000fe2000001ff00 */
[----:B------:R-:W-:Y:S01]  /*07e0*/  CS2R R116, SRZ ;  /* 0x0000000000747805 */ /* 0x000fe2000001ff00 */
[----:B------:R-:W-:Y:S01]  /*07f0*/  CS2R R114, SRZ ;  /* 0x0000000000727805 */ /* 0x000fe2000001ff00 */
[----:B------:R-:W-:Y:S01]  /*0800*/  USEL UR7, URZ, UR4, !UP0 ;  /* 0x000000043f077287 */ /* 0x000fe2000c000000 */
[----:B------:R-:W-:Y:S01]  /*0810*/  CS2R R112, SRZ ;  /* 0x0000000000707805 */ /* 0x000fe2000001ff00 */
[----:B------:R-:W-:Y:S01]  /*0820*/  CS2R R110, SRZ ;  /* 0x00000000006e7805 */ /* 0x000fe2000001ff00 */
[----:B------:R-:W-:Y:S01]  /*0830*/  CS2R R108, SRZ ;  /* 0x00000000006c7805 */ /* 0x000fe2000001ff00 */
[----:B------:R-:W-:Y:S01]  /*0840*/  UISETP.GT.AND UP0, UPT, UR23, UR7, UPT ;  /* 0x000000071700728c */ /* 0x000fe2000bf04270 */
[----:B------:R-:W-:Y:S01]  /*0850*/  CS2R R106, SRZ ;  /* 0x00000000006a7805 */ /* 0x000fe2000001ff00 */
[----:B------:R-:W-:Y:S01]  /*0860*/  CS2R R104, SRZ ;  /* 0x0000000000687805 */ /* 0x000fe2000001ff00 */
[----:B------:R-:W-:Y:S01]  /*0870*/  CS2R R102, SRZ ;  /* 0x0000000000667805 */ /* 0x000fe2000001ff00 */
[----:B------:R-:W-:Y:S01]  /*0880*/  CS2R R100, SRZ ;  /* 0x0000000000647805 */ /* 0x000fe2000001ff00 */
        /* <DEDUP_REMOVED lines=54> */
[----:B------:R-:W-:Y:S02]  /*0bf0*/  UISETP.NE.AND.EX UP0, UPT, URZ, UR5, UPT, UP0 ;  /* 0x000000053f00728c */ /* 0x000fe4000bf05300 */
[----:B------:R-:W-:-:S04]  /*0c00*/  UISETP.NE.AND UP1, UPT, UR14, URZ, UPT ;  /* 0x0000003f0e00728c */ /* 0x000fc8000bf25270 */
[----:B------:R-:W-:-:S05]  /*0c10*/  PLOP3.LUT P0, PT, PT, PT, UP0, 0x80, 0x0 ;  /* 0x000000000000781c */ /* 0x000fca0003f0f008 */
[----:B------:R-:W-:Y:S02]  /*0c20*/  @UP0 UMOV UR4, 0x4 ;  /* 0x0000000400040882 */ /* 0x000fe40000000000 */
[----:B------:R-:W-:-:S06]  /*0c30*/  @UP0 UIMAD.WIDE UR4, UR15, UR4, UR16 ;  /* 0x000000040f0402a5 */ /* 0x000fcc000f8e0210 */
[----:B-1----:R-:W-:Y:S02]  /*0c40*/  IMAD.U32 R2, RZ, RZ, UR4 ;  /* 0x00000004ff027e24 */ /* 0x002fe4000f8e00ff */
[----:B------:R-:W-:Y:S01]  /*0c50*/  IMAD.U32 R3, RZ, RZ, UR5 ;  /* 0x00000005ff037e24 */ /* 0x000fe2000f8e00ff */
[----:B------:R-:W-:Y:S02]  /*0c60*/  UMOV UR29, 0x30 ;  /* 0x00000030001d7882 */ /* 0x000fe40000000000 */
[----:B------:R-:W-:Y:S02]  /*0c70*/  UIMAD UR22, UR23, UR29, -0x30 ;  /* 0xffffffd0171674a4 */ /* 0x000fe4000f8e021d */
[----:B------:R-:W-:Y:S01]  /*0c80*/  UIMAD UR29, UR23, -0x30, UR29 ;  /* 0xffffffd0171d78a4 */ /* 0x000fe2000f8e021d */
[----:B------:R1:W3:Y:S01]  /*0c90*/  @P0 LDG.E R0, [R2.64] ;  /* 0x0000001202000981 */ /* 0x0002e2000c1e1900 */
[----:B------:R-:W-:Y:S01]  /*0ca0*/  IMAD.MOV.U32 R4, RZ, RZ, c[0x0][0x2b8] ;  /* 0x0000ae00ff047624 */ /* 0x000fe200078e00ff */
[----:B------:R-:W-:Y:S01]  /*0cb0*/  ULDC.64 UR4, c[0x0][0x2b0] ;  /* 0x0000ac0000047ab9 */ /* 0x000fe20000000a00 */
[----:B------:R-:W-:Y:S01]  /*0cc0*/  IMAD.MOV.U32 R31, RZ, RZ, RZ ;  /* 0x000000ffff1f7224 */ /* 0x000fe200078e00ff */
[----:B------:R-:W-:Y:S02]  /*0cd0*/  BAR.SYNC.DEFER_BLOCKING 0x0 ;  /* 0x0000000000007b1d */ /* 0x000fe40000010000 */
[----:B------:R-:W-:-:S02]  /*0ce0*/  ISETP.NE.AND P1, PT, R4, 0x1, PT ;  /* 0x000000010400780c */ /* 0x000fc40003f25270 */
[----:B-1----:R-:W-:Y:S01]  /*0cf0*/  SHF.R.S32.HI R2, RZ, 0x1f, R129 ;  /* 0x0000001fff027819 */ /* 0x002fe20000011481 */
[----:B------:R-:W-:Y:S01]  /*0d00*/  USHF.R.S32.HI UR21, URZ, 0x1f, UR15 ;  /* 0x0000001f3f157899 */ /* 0x000fe2000801140f */
[----:B---3--:R1:W3:Y:S02]  /*0d10*/  @P0 R2UR UR20, R0 ;  /* 0x00000000001403c2 */ /* 0x0082e400000e0000 */
[----:B---3--:R-:W-:Y:S02]  /*0d20*/  @!UP0 UMOV UR20, UR15 ;  /* 0x0000000f00148c82 */ /* 0x008fe40008000000 */
[----:B------:R-:W-:Y:S02]  /*0d30*/  USHF.R.S32.HI UR6, URZ, 0x1f, UR20 ;  /* 0x0000001f3f067899 */ /* 0x000fe40008011414 */
[----:B------:R-:W-:Y:S02]  /*0d40*/  UIMAD.WIDE.U32 UR16, UR20, UR4, URZ ;  /* 0x00000004141072a5 */ /* 0x000fe4000f8e003f */
[----:B------:R-:W-:-:S04]  /*0d50*/  UIMAD UR6, UR6, UR4, URZ ;  /* 0x00000004060672a4 */ /* 0x000fc8000f8e023f */
[----:B------:R-:W-:-:S03]  /*0d60*/  UIMAD UR6, UR20, UR5, UR6 ;  /* 0x00000005140672a4 */ /* 0x000fc6000f8e0206 */
[----:B------:R-:W-:Y:S02]  /*0d70*/  ULDC.64 UR4, c[0x0][0x1b8] ;  /* 0x00006e0000047ab9 */ /* 0x000fe40000000a00 */
[----:B------:R-:W-:Y:S01]  /*0d80*/  UIADD3 UR6, UR17, UR6, URZ ;  /* 0x0000000611067290 */ /* 0x000fe2000fffe03f */
[----:B-1----:R-:W-:-:S04]  /*0d90*/  LEA.HI R0, R2, R129, RZ, 0x3 ;  /* 0x0000008102007211 */ /* 0x002fc800078f18ff */
[----:B------:R-:W-:Y:S02]  /*0da0*/  LOP3.LUT R10, R0, 0xfffffff8, RZ, 0xc0, !PT ;  /* 0xfffffff8000a7812 */ /* 0x000fe400078ec0ff */
[----:B------:R-:W-:-:S03]  /*0db0*/  SHF.R.S32.HI R30, RZ, 0x3, R0 ;  /* 0x00000003ff1e7819 */ /* 0x000fc60000011400 */
[----:B------:R-:W-:-:S04]  /*0dc0*/  IMAD.IADD R10, R129, 0x1, -R10 ;  /* 0x00000001810a7824 */ /* 0x000fc800078e0a0a */
[----:B------:R-:W-:-:S05]  /*0dd0*/  IMAD R32, R10, 0x20, R30 ;  /* 0x000000200a207824 */ /* 0x000fca00078e021e */
[----:B------:R-:W-:Y:S01]  /*0de0*/  IADD3 R0, R32, UR22, RZ ;  /* 0x0000001620007c10 */ /* 0x000fe2000fffe0ff */
[----:B------:R-:W-:Y:S02]  /*0df0*/  UIMAD UR20, UR9, UR4, URZ ;  /* 0x00000004091472a4 */ /* 0x000fe4000f8e023f */
[----:B------:R-:W-:Y:S01]  /*0e00*/  UIMAD.WIDE.U32 UR24, UR11, UR4, URZ ;  /* 0x000000040b1872a5 */ /* 0x000fe2000f8e003f */
[----:B------:R-:W-:Y:S01]  /*0e10*/  ISETP.GE.AND P0, PT, R0, UR10, PT ;  /* 0x0000000a00007c0c */ /* 0x000fe2000bf06270 */
[----:B------:R-:W-:Y:S01]  /*0e20*/  IMAD.SHL.U32 R16, R30, 0x40, RZ ;  /* 0x000000401e107824 */ /* 0x000fe200078e00ff */
[----:B--2---:R-:W-:Y:S01]  /*0e30*/  IADD3 R0, R0, UR12, RZ ;  /* 0x0000000c00007c10 */ /* 0x004fe2000fffe0ff */
[----:B------:R-:W-:Y:S01]  /*0e40*/  IMAD.SHL.U32 R40, R10, 0x8, RZ ;  /* 0x000000080a287824 */ /* 0x000fe200078e00ff */
[----:B------:R-:W-:Y:S01]  /*0e50*/  ISETP.GT.OR P0, PT, R32, 0x2f, P0 ;  /* 0x0000002f2000780c */ /* 0x000fe20000704670 */
[----:B------:R-:W-:Y:S01]  /*0e60*/  UIADD3 UR28, UR29, UR10, URZ ;  /* 0x0000000a1d1c7290 */ /* 0x000fe2000fffe03f */
[----:B------:R-:W-:Y:S01]  /*0e70*/  STL [R1+0x20], R32 ;  /* 0x0000202001007387 */ /* 0x000fe20000100800 */
        /* <DEDUP_REMOVED lines=8> */
[----:B------:R-:W-:Y:S01]  /*0f00*/  PLOP3.LUT P1, PT, PT, PT, UP1, 0x80, 0x0 ;  /* 0x000000000000781c */ /* 0x000fe20003f2f018 */
[----:B------:R-:W-:Y:S01]  /*0f10*/  UIMAD UR20, UR11, UR5, UR20 ;  /* 0x000000050b1472a4 */ /* 0x000fe2000f8e0214 */
[----:B------:R-:W-:Y:S01]  /*0f20*/  PLOP3.LUT P0, PT, PT, PT, UP1, 0x80, 0x0 ;  /* 0x000000000000781c */ /* 0x000fe20003f0f018 */
[----:B------:R-:W-:Y:S01]  /*0f30*/  IMAD.MOV R5, RZ, RZ, -R5 ;  /* 0x000000ffff057224 */ /* 0x000fe200078e0a05 */
[----:B------:R-:W-:Y:S01]  /*0f40*/  IADD3 R3, R32, UR27, RZ ;  /* 0x0000001b20037c10 */ /* 0x000fe2000fffe0ff */
[----:B------:R-:W-:Y:S01]  /*0f50*/  ULDC.64 UR4, c[0x0][0x1c0] ;  /* 0x0000700000047ab9 */ /* 0x000fe20000000a00 */
[----:B------:R-:W-:Y:S01]  /*0f60*/  LOP3.LUT R16, R16, 0x1c0, RZ, 0xc0, !PT ;  /* 0x000001c010107812 */ /* 0x000fe200078ec0ff */
[----:B------:R-:W-:Y:S01]  /*0f70*/  UIADD3 UR25, UR25, UR20, URZ ;  /* 0x0000001419197290 */ /* 0x000fe2000fffe03f */
[C---:B------:R-:W-:Y:S01]  /*0f80*/  IADD3 R14, R40.reuse, 0x80, RZ ;  /* 0x00000080280e7810 */ /* 0x040fe20007ffe0ff */
[----:B------:R-:W-:Y:S01]  /*0f90*/  UIMAD UR21, UR21, UR4, URZ ;  /* 0x00000004151572a4 */ /* 0x000fe2000f8e023f */
[C---:B------:R-:W-:Y:S01]  /*0fa0*/  IADD3 R13, R40.reuse, 0xc0, RZ ;  /* 0x000000c0280d7810 */ /* 0x040fe20007ffe0ff */
[----:B------:R-:W-:Y:S01]  /*0fb0*/  UIMAD.WIDE.U32 UR24, UR15, UR4, UR24 ;  /* 0x000000040f1872a5 */ /* 0x000fe2000f8e0018 */
[----:B------:R-:W-:Y:S01]  /*0fc0*/  SHF.R.S32.HI R11, RZ, 0x1f, R14 ;  /* 0x0000001fff0b7819 */ /* 0x000fe2000001140e */
[----:B------:R-:W-:Y:S01]  /*0fd0*/  @P1 IMAD.HI.U32 R4, R3, c[0x0][0x2c8], RZ ;  /* 0x0000b20003041a27 */ /* 0x000fe200078e00ff */
[----:B------:R-:W-:Y:S01]  /*0fe0*/  UIMAD UR5, UR15, UR5, UR21 ;  /* 0x000000050f0572a4 */ /* 0x000fe2000f8e0215 */
[----:B------:R-:W-:Y:S01]  /*0ff0*/  ISETP.GE.AND P3, PT, R40, c[0x0][0x198], PT ;  /* 0x0000660028007a0c */ /* 0x000fe20003f66270 */
[----:B------:R-:W-:Y:S01]  /*1000*/  UISETP.LT.AND UP0, UPT, UR28, 0x30, UPT ;  /* 0x000000301c00788c */ /* 0x000fe2000bf01270 */
[----:B------:R-:W-:Y:S01]  /*1010*/  IMAD.U32 R9, RZ, RZ, UR25 ;  /* 0x00000019ff097e24 */ /* 0x000fe2000f8e00ff */
[----:B------:R-:W-:Y:S01]  /*1020*/  UIADD3 UR5, UR25, UR5, URZ ;  /* 0x0000000519057290 */ /* 0x000fe2000fffe03f */
[----:B------:R-:W-:Y:S01]  /*1030*/  IMAD.U32 R8, RZ, RZ, UR24 ;  /* 0x00000018ff087e24 */ /* 0x000fe2000f8e00ff */
[----:B------:R-:W-:Y:S01]  /*1040*/  ULDC UR15, c[0x0][0x168] ;  /* 0x00005a00000f7ab9 */ /* 0x000fe20000000800 */
[----:B------:R-:W-:Y:S01]  /*1050*/  LEA.HI R11, R11, R14, RZ, 0x3 ;  /* 0x0000000e0b0b7211 */ /* 0x000fe200078f18ff */
[----:B------:R-:W-:Y:S01]  /*1060*/  UIMAD UR15, UR8, UR15, URZ ;  /* 0x0000000f080f72a4 */ /* 0x000fe2000f8e023f */
[----:B------:R-:W-:Y:S01]  /*1070*/  ISETP.GE.AND P5, PT, R14, c[0x0][0x198], PT ;  /* 0x000066000e007a0c */ /* 0x000fe20003fa6270 */
[----:B-1----:R-:W-:Y:S01]  /*1080*/  IMAD.MOV.U32 R7, RZ, RZ, R3 ;  /* 0x000000ffff077224 */ /* 0x002fe200078e0003 */
[----:B------:R-:W-:Y:S01]  /*1090*/  @P0 SHF.R.U32.HI R7, RZ, c[0x0][0x2cc], R4 ;  /* 0x0000b300ff070a19 */ /* 0x000fe20000011604 */
[----:B------:R-:W-:Y:S01]  /*10a0*/  IMAD.U32 R9, RZ, RZ, UR5 ;  /* 0x00000005ff097e24 */ /* 0x000fe2000f8e00ff */
[----:B------:R-:W-:Y:S01]  /*10b0*/  ISETP.GE.AND P6, PT, R13, c[0x0][0x198], PT ;  /* 0x000066000d007a0c */ /* 0x000fe20003fc6270 */
[----:B------:R-:W-:Y:S01]  /*10c0*/  IMAD R36, R5, c[0x0][0x2b8], R0 ;  /* 0x0000ae0005247a24 */ /* 0x000fe200078e0200 */
[--C-:B------:R-:W-:Y:S01]  /*10d0*/  SHF.R.S32.HI R6, RZ, 0x1f, R7.reuse ;  /* 0x0000001fff067819 */ /* 0x100fe20000011407 */
[----:B------:R-:W-:Y:S01]  /*10e0*/  IMAD.MOV R4, RZ, RZ, -R7 ;  /* 0x000000ffff047224 */ /* 0x000fe200078e0a07 */
[----:B------:R-:W-:Y:S01]  /*10f0*/  LOP3.LUT R34, R11, 0xfffffff8, RZ, 0xc0, !PT ;  /* 0xfffffff80b227812 */ /* 0x000fe200078ec0ff */
[C---:B------:R-:W-:Y:S01]  /*1100*/  IMAD.WIDE.U32 R8, R7.reuse, c[0x0][0x1b0], R8 ;  /* 0x00006c0007087a25 */ /* 0x040fe200078e0008 */
[----:B------:R-:W-:Y:S01]  /*1110*/  ULDC.64 UR4, c[0x0][0x1e8] ;  /* 0x00007a0000047ab9 */ /* 0x000fe20000000a00 */
[----:B------:R-:W-:Y:S01]  /*1120*/  SHF.R.S32.HI R12, RZ, 0x1f, R40 ;  /* 0x0000001fff0c7819 */ /* 0x000fe20000011428 */
[----:B------:R-:W-:Y:S01]  /*1130*/  UIMAD UR8, UR9, UR4, URZ ;  /* 0x00000004090872a4 */ /* 0x000fe2000f8e023f */
[----:B------:R-:W-:Y:S01]  /*1140*/  IMAD R4, R4, c[0x0][0x2c4], R3 ;  /* 0x0000b10004047a24 */ /* 0x000fe200078e0203 */
[----:B------:R-:W-:Y:S01]  /*1150*/  UIMAD.WIDE.U32 UR20, UR11, UR4, URZ ;  /* 0x000000040b1472a5 */ /* 0x000fe2000f8e003f */
[----:B------:R-:W-:Y:S01]  /*1160*/  IMAD R6, R6, c[0x0][0x1b0], RZ ;  /* 0x00006c0006067a24 */ /* 0x000fe200078e02ff */
[----:B------:R-:W-:Y:S01]  /*1170*/  UIMAD UR8, UR11, UR5, UR8 ;  /* 0x000000050b0872a4 */ /* 0x000fe2000f8e0208 */
[----:B------:R-:W-:Y:S01]  /*1180*/  BSSY B0, `(.L_x_170) ;  /* 0x0000123000007945 */ /* 0x000fe20003800000 */
[----:B------:R-:W-:Y:S01]  /*1190*/  SHF.R.S32.HI R3, RZ, 0x1f, R4 ;  /* 0x0000001fff037819 */ /* 0x000fe20000011404 */
[----:B------:R-:W-:Y:S01]  /*11a0*/  IMAD R6, R7, c[0x0][0x1b4], R6 ;  /* 0x00006d0007067a24 */ /* 0x000fe200078e0206 */
[----:B------:R-:W-:-:S02]  /*11b0*/  UIADD3 UR8, UR21, UR8, URZ ;  /* 0x0000000815087290 */ /* 0x000fc4000fffe03f */
[----:B------:R-:W-:Y:S01]  /*11c0*/  USEL UR4, UR28, 0x30, UP0 ;  /* 0x000000301c047887 */ /* 0x000fe20008000000 */
[----:B------:R-:W-:Y:S01]  /*11d0*/  IMAD.IADD R7, R9, 0x1, R6 ;  /* 0x0000000109077824 */ /* 0x000fe200078e0206 */
[----:B------:R-:W-:Y:S01]  /*11e0*/  IADD3 R9, R40, 0x40, RZ ;  /* 0x0000004028097810 */ /* 0x000fe20007ffe0ff */
[----:B------:R-:W-:Y:S02]  /*11f0*/  IMAD R3, R3, c[0x0][0x1a8], RZ ;  /* 0x00006a0003037a24 */ /* 0x000fe400078e02ff */
[----:B------:R-:W-:Y:S01]  /*1200*/  IMAD.MOV.U32 R6, RZ, RZ, R8 ;  /* 0x000000ffff067224 */ /* 0x000fe200078e0008 */
[----:B------:R-:W-:Y:S01]  /*1210*/  LEA.HI R8, R2, R129, RZ, 0x6 ;  /* 0x0000008102087211 */ /* 0x000fe200078f30ff */
[C---:B------:R-:W-:Y:S01]  /*1220*/  IMAD R3, R4.reuse, c[0x0][0x1ac], R3 ;  /* 0x00006b0004037a24 */ /* 0x040fe200078e0203 */
[----:B------:R-:W-:Y:S01]  /*1230*/  SHF.R.S32.HI R15, RZ, 0x1f, R9 ;  /* 0x0000001fff0f7819 */ /* 0x000fe20000011409 */
[----:B------:R-:W-:Y:S01]  /*1240*/  IMAD.WIDE.U32 R6, R4, c[0x0][0x1a8], R6 ;  /* 0x00006a0004067a25 */ /* 0x000fe200078e0006 */
[----:B------:R-:W-:-:S02]  /*1250*/  SHF.R.U32.HI R4, RZ, 0x3, R16 ;  /* 0x00000003ff047819 */ /* 0x000fc40000011610 */
[----:B------:R-:W-:Y:S01]  /*1260*/  LOP3.LUT R16, R16, 0x38, R40, 0xf8, !PT ;  /* 0x0000003810107812 */ /* 0x000fe200078ef828 */
[----:B------:R-:W-:Y:S01]  /*1270*/  IMAD.IADD R3, R7, 0x1, R3 ;  /* 0x0000000107037824 */ /* 0x000fe200078e0203 */
[----:B------:R-:W-:Y:S01]  /*1280*/  LEA R20, P0, R6, c[0x0][0x160], 0x1 ;  /* 0x0000580006147a11 */ /* 0x000fe200078008ff */
[----:B------:R-:W-:Y:S01]  /*1290*/  IMAD.SHL.U32 R8, R8, 0x8, RZ ;  /* 0x0000000808087824 */ /* 0x000fe200078e00ff */
[----:B------:R-:W-:Y:S02]  /*12a0*/  LOP3.LUT R16, R16, R4, RZ, 0x3c, !PT ;  /* 0x0000000410107212 */ /* 0x000fe400078e3cff */
[----:B------:R-:W-:Y:S01]  /*12b0*/  LEA.HI.X R3, R6, c[0x0][0x164], R3, 0x1, P0 ;  /* 0x0000590006037a11 */ /* 0x000fe200000f0c03 */
[----:B------:R-:W-:Y:S01]  /*12c0*/  SHFL.IDX PT, R22, R20, 0x1, 0x181f ;  /* 0x00381f0014167f89 */ /* 0x000fe200000e0000 */
[----:B------:R-:W-:Y:S02]  /*12d0*/  IADD3 R4, R30, UR27, RZ ;  /* 0x0000001b1e047c10 */ /* 0x000fe4000fffe0ff */
[----:B------:R-:W-:Y:S01]  /*12e0*/  LOP3.LUT R16, R16, 0xfffffe00, R8, 0xf8, !PT ;  /* 0xfffffe0010107812 */ /* 0x000fe200078ef808 */
[----:B------:R-:W-:Y:S01]  /*12f0*/  SHFL.IDX PT, R6, R20, RZ, 0x181f ;  /* 0x00181fff14067589 */ /* 0x000fe200000e0000 */
[----:B------:R-:W-:-:S02]  /*1300*/  ISETP.GE.AND P0, PT, R4, UR15, PT ;  /* 0x0000000f04007c0c */ /* 0x000fc4000bf06270 */
[----:B------:R-:W-:Y:S01]  /*1310*/  SHF.R.S32.HI R8, RZ, 0x1f, R13 ;  /* 0x0000001fff087819 */ /* 0x000fe2000001140d */
[----:B------:R-:W1:Y:S01]  /*1320*/  SHFL.IDX PT, R7, R3, RZ, 0x181f ;  /* 0x00181fff03077589 */ /* 0x000e6200000e0000 */
[----:B------:R-:W-:Y:S01]  /*1330*/  LEA.HI R15, R15, R9, RZ, 0x3 ;  /* 0x000000090f0f7211 */ /* 0x000fe200078f18ff */
[----:B------:R-:W-:Y:S01]  /*1340*/  IMAD.SHL.U32 R41, R16, 0x2, RZ ;  /* 0x0000000210297824 */ /* 0x000fe200078e00ff */
[----:B------:R-:W-:Y:S01]  /*1350*/  ISETP.GE.AND P4, PT, R9, c[0x0][0x198], PT ;  /* 0x0000660009007a0c */ /* 0x000fe20003f86270 */
[----:B------:R-:W3:Y:S01]  /*1360*/  SHFL.IDX PT, R23, R3, 0x1, 0x181f ;  /* 0x00381f0003177f89 */ /* 0x000ee200000e0000 */
[----:B------:R-:W-:Y:S02]  /*1370*/  LEA.HI R8, R8, R13, RZ, 0x3 ;  /* 0x0000000d08087211 */ /* 0x000fe400078f18ff */
[----:B------:R-:W-:Y:S01]  /*1380*/  LOP3.LUT R35, R15, 0xfffffff8, RZ, 0xc0, !PT ;  /* 0xfffffff80f237812 */ /* 0x000fe200078ec0ff */
[----:B------:R-:W-:Y:S01]  /*1390*/  SHFL.IDX PT, R21, R3, 0x3, 0x181f ;  /* 0x00781f0003157f89 */ /* 0x000fe200000e0000 */
[----:B------:R-:W-:-:S02]  /*13a0*/  LOP3.LUT R33, R8, 0xfffffff8, RZ, 0xc0, !PT ;  /* 0xfffffff808217812 */ /* 0x000fc400078ec0ff */
[----:B------:R-:W-:-:S04]  /*13b0*/  IADD3 R0, R4, 0x20, RZ ;  /* 0x0000002004007810 */ /* 0x000fc80007ffe0ff */
[----:B------:R-:W-:Y:S02]  /*13c0*/  ISETP.GE.AND P1, PT, R0, UR15, PT ;  /* 0x0000000f00007c0c */ /* 0x000fe4000bf26270 */
[C---:B------:R-:W-:Y:S02]  /*13d0*/  IADD3 R0, R4.reuse, 0x40, RZ ;  /* 0x0000004004007810 */ /* 0x040fe40007ffe0ff */
[----:B------:R-:W-:-:S04]  /*13e0*/  IADD3 R4, R4, 0x60, RZ ;  /* 0x0000006004047810 */ /* 0x000fc80007ffe0ff */
[----:B------:R-:W-:Y:S01]  /*13f0*/  ISETP.GE.AND P2, PT, R4, UR15, PT ;  /* 0x0000000f04007c0c */ /* 0x000fe2000bf46270 */
[----:B-1----:R-:W-:-:S04]  /*1400*/  @!P0 IMAD.WIDE R16, R40, 0x2, R6 ;  /* 0x0000000228108825 */ /* 0x002fc800078e0206 */
[--C-:B------:R-:W-:Y:S01]  /*1410*/  @!P0 IMAD.WIDE R18, R35, 0x2, R6.reuse ;  /* 0x0000000223128825 */ /* 0x100fe200078e0206 */
[----:B------:R1:W-:Y:S03]  /*1420*/  @!P0 LDGSTS.E.BYPASS.LTC128B.128 [R41+0x4080], [R16.64], !P3 ;  /* 0x0408000010298fae */ /* 0x0003e6000d901d52 */
[--C-:B------:R-:W-:Y:S01]  /*1430*/  @!P0 IMAD.WIDE R24, R34, 0x2, R6.reuse ;  /* 0x0000000222188825 */ /* 0x100fe200078e0206 */
[----:B------:R4:W-:Y:S03]  /*1440*/  @!P0 LDGSTS.E.BYPASS.LTC128B.128 [R41+0x8080], [R18.64], !P4 ;  /* 0x0808000012298fae */ /* 0x0009e6000e101d52 */
[----:B------:R-:W-:Y:S01]  /*1450*/  @!P0 IMAD.WIDE R6, R33, 0x2, R6 ;  /* 0x0000000221068825 */ /* 0x000fe200078e0206 */
[----:B------:R5:W-:Y:S03]  /*1460*/  @!P0 LDGSTS.E.BYPASS.LTC128B.128 [R41+0xc080], [R24.64], !P5 ;  /* 0x0c08000018298fae */ /* 0x000be6000e901d52 */
[----:B---3--:R-:W-:Y:S01]  /*1470*/  @!P1 IMAD.WIDE R26, R40, 0x2, R22 ;  /* 0x00000002281a9825 */ /* 0x008fe200078e0216 */
[----:B------:R3:W-:Y:S01]  /*1480*/  @!P0 LDGSTS.E.BYPASS.LTC128B.128 [R41+0x10080], [R6.64], !P6 ;  /* 0x1008000006298fae */ /* 0x0007e2000f101d52 */
[----:B------:R-:W-:-:S02]  /*1490*/  ISETP.GE.AND P0, PT, R0, UR15, PT ;  /* 0x0000000f00007c0c */ /* 0x000fc4000bf06270 */
[----:B------:R-:W-:Y:S01]  /*14a0*/  @!P1 IMAD.WIDE R28, R34, 0x2, R22 ;  /* 0x00000002221c9825 */ /* 0x000fe200078e0216 */
[----:B------:R3:W-:Y:S01]  /*14b0*/  @!P1 LDGSTS.E.BYPASS.LTC128B.128 [R41+0x5080], [R26.64], !P3 ;  /* 0x050800001a299fae */ /* 0x0007e2000d901d52 */
[----:B-1----:R-:W-:Y:S02]  /*14c0*/  SHF.R.S32.HI R16, RZ, 0x1f, R36 ;  /* 0x0000001fff107819 */ /* 0x002fe40000011424 */
[----:B----4-:R-:W-:-:S04]  /*14d0*/  IMAD.WIDE.U32 R18, R36, c[0x0][0x1e0], RZ ;  /* 0x0000780024127a25 */ /* 0x010fc800078e00ff */
[----:B-----5:R-:W-:-:S04]  /*14e0*/  @!P1 IMAD.WIDE R24, R35, 0x2, R22 ;  /* 0x0000000223189825 */ /* 0x020fc800078e0216 */
[----:B---3--:R-:W-:Y:S01]  /*14f0*/  IMAD R6, R16, c[0x0][0x1e0], RZ ;  /* 0x0000780010067a24 */ /* 0x008fe200078e02ff */
[----:B------:R1:W-:Y:S01]  /*1500*/  @!P1 LDGSTS.E.BYPASS.LTC128B.128 [R41+0x9080], [R24.64], !P4 ;  /* 0x0908000018299fae */ /* 0x0003e2000e101d52 */
[----:B------:R-:W-:-:S03]  /*1510*/  @!P1 IMAD.WIDE R22, R33, 0x2, R22 ;  /* 0x0000000221169825 */ /* 0x000fc600078e0216 */
[----:B------:R3:W-:Y:S01]  /*1520*/  @!P1 LDGSTS.E.BYPASS.LTC128B.128 [R41+0xd080], [R28.64], !P5 ;  /* 0x0d0800001c299fae */ /* 0x0007e2000e901d52 */
[----:B------:R-:W-:Y:S02]  /*1530*/  IMAD R6, R36, c[0x0][0x1e4], R6 ;  /* 0x0000790024067a24 */ /* 0x000fe400078e0206 */
[----:B------:R-:W-:Y:S01]  /*1540*/  IMAD R16, R16, c[0x0][0x208], RZ ;  /* 0x0000820010107a24 */ /* 0x000fe200078e02ff */
[----:B------:R4:W-:Y:S01]  /*1550*/  @!P1 LDGSTS.E.BYPASS.LTC128B.128 [R41+0x11080], [R22.64], !P6 ;  /* 0x1108000016299fae */ /* 0x0009e2000f101d52 */
[----:B------:R-:W-:Y:S02]  /*1560*/  IMAD.IADD R7, R19, 0x1, R6 ;  /* 0x0000000113077824 */ /* 0x000fe400078e0206 */
[----:B------:R-:W-:Y:S01]  /*1570*/  IMAD.MOV.U32 R6, RZ, RZ, R18 ;  /* 0x000000ffff067224 */ /* 0x000fe200078e0012 */
[----:B------:R-:W-:Y:S01]  /*1580*/  SHFL.IDX PT, R19, R3, 0x2, 0x181f ;  /* 0x00581f0003137f89 */ /* 0x000fe200000e0000 */
[----:B------:R-:W-:-:S03]  /*1590*/  IMAD R16, R36, c[0x0][0x20c], R16 ;  /* 0x0000830024107a24 */ /* 0x000fc600078e0210 */
[----:B------:R-:W4:Y:S04]  /*15a0*/  SHFL.IDX PT, R18, R20, 0x2, 0x181f ;  /* 0x00581f0014127f89 */ /* 0x000f2800000e0000 */
[----:B------:R-:W1:Y:S01]  /*15b0*/  SHFL.IDX PT, R20, R20, 0x3, 0x181f ;  /* 0x00781f0014147f89 */ /* 0x000e6200000e0000 */
[----:B----4-:R-:W-:-:S04]  /*15c0*/  @!P0 IMAD.WIDE R22, R35, 0x2, R18 ;  /* 0x0000000223168825 */ /* 0x010fc800078e0212 */
[----:B------:R-:W-:-:S04]  /*15d0*/  @!P0 IMAD.WIDE R26, R33, 0x2, R18 ;  /* 0x00000002211a8825 */ /* 0x000fc800078e0212 */
[----:B-1----:R-:W-:Y:S01]  /*15e0*/  @!P2 IMAD.WIDE R24, R40, 0x2, R20 ;  /* 0x000000022818a825 */ /* 0x002fe200078e0214 */
[----:B--2---:R-:W-:-:S03]  /*15f0*/  SHF.R.S32.HI R0, RZ, 0x1f, R31 ;  /* 0x0000001fff007819 */ /* 0x004fc6000001141f */
[C---:B------:R-:W-:Y:S01]  /*1600*/  IMAD.WIDE.U32 R6, R31.reuse, c[0x0][0x1f0], R6 ;  /* 0x00007c001f067a25 */ /* 0x040fe200078e0006 */
[----:B------:R-:W-:Y:S03]  /*1610*/  STL [R1+0x8], R31 ;  /* 0x0000081f01007387 */ /* 0x000fe60000100800 */
[C---:B------:R-:W-:Y:S01]  /*1620*/  IMAD R5, R0.reuse, c[0x0][0x1f0], RZ ;  /* 0x00007c0000057a24 */ /* 0x040fe200078e02ff */
[----:B------:R-:W-:Y:S01]  /*1630*/  STL [R1+0x24], R40 ;  /* 0x0000242801007387 */ /* 0x000fe20000100800 */
[----:B------:R-:W-:Y:S02]  /*1640*/  IMAD R11, R0, c[0x0][0x218], RZ ;  /* 0x00008600000b7a24 */ /* 0x000fe400078e02ff */
[C---:B------:R-:W-:Y:S01]  /*1650*/  IMAD R3, R31.reuse, c[0x0][0x1f4], R5 ;  /* 0x00007d001f037a24 */ /* 0x040fe200078e0205 */
[----:B------:R-:W-:Y:S01]  /*1660*/  IADD3 R5, P1, R6, UR20, RZ ;  /* 0x0000001406057c10 */ /* 0x000fe2000ff3e0ff */
[----:B------:R-:W-:Y:S01]  /*1670*/  IMAD R11, R31, c[0x0][0x21c], R11 ;  /* 0x000087001f0b7a24 */ /* 0x000fe200078e020b */
[----:B------:R-:W-:Y:S01]  /*1680*/  STL [R1+0x1c], R41 ;  /* 0x00001c2901007387 */ /* 0x000fe20000100800 */
[----:B------:R-:W-:Y:S01]  /*1690*/  IMAD.SHL.U32 R0, R30, 0x8, RZ ;  /* 0x000000081e007824 */ /* 0x000fe200078e00ff */
[----:B------:R-:W-:-:S02]  /*16a0*/  IADD3.X R3, R7, UR8, R3, P1, !PT ;  /* 0x0000000807037c10 */ /* 0x000fc40008ffe403 */
[C---:B------:R-:W-:Y:S01]  /*16b0*/  LEA R6, P1, R5.reuse, c[0x0][0x1c8], 0x1 ;  /* 0x0000720005067a11 */ /* 0x040fe200078208ff */
[----:B------:R-:W-:Y:S03]  /*16c0*/  STL [R1+0x18], R35 ;  /* 0x0000182301007387 */ /* 0x000fe60000100800 */
[----:B------:R-:W-:Y:S01]  /*16d0*/  LEA.HI.X R3, R5, c[0x0][0x1cc], R3, 0x1, P1 ;  /* 0x0000730005037a11 */ /* 0x000fe200008f0c03 */
[--C-:B------:R-:W-:Y:S01]  /*16e0*/  @!P0 IMAD.WIDE R4, R40, 0x2, R18.reuse ;  /* 0x0000000228048825 */ /* 0x100fe200078e0212 */
[----:B------:R-:W-:Y:S04]  /*16f0*/  STL [R1+0x14], R34 ;  /* 0x0000142201007387 */ /* 0x000fe80000100800 */
[----:B------:R1:W-:Y:S04]  /*1700*/  @!P0 LDGSTS.E.BYPASS.LTC128B.128 [R41+0x6080], [R4.64], !P3 ;  /* 0x0608000004298fae */ /* 0x0003e8000d901d52 */
[----:B------:R2:W-:Y:S04]  /*1710*/  @!P0 LDGSTS.E.BYPASS.LTC128B.128 [R41+0xa080], [R22.64], !P4 ;  /* 0x0a08000016298fae */ /* 0x0005e8000e101d52 */
[----:B------:R-:W-:Y:S04]  /*1720*/  SHFL.IDX PT, R7, R3, 0x1, 0x181f ;  /* 0x00381f0003077f89 */ /* 0x000fe800000e0000 */
[----:B------:R-:W-:Y:S04]  /*1730*/  STL [R1+0x10], R33 ;  /* 0x0000102101007387 */ /* 0x000fe80000100800 */
[----:B------:R-:W-:Y:S01]  /*1740*/  STL [R1+0xc], R36 ;  /* 0x00000c2401007387 */ /* 0x000fe20000100800 */
[----:B-1----:R-:W-:-:S03]  /*1750*/  @!P0 IMAD.WIDE R4, R34, 0x2, R18 ;  /* 0x0000000222048825 */ /* 0x002fc600078e0212 */
[----:B------:R-:W-:Y:S01]  /*1760*/  SHFL.IDX PT, R18, R6, RZ, 0x181f ;  /* 0x00181fff06127589 */ /* 0x000fe200000e0000 */
[----:B--2---:R-:W-:-:S03]  /*1770*/  IMAD.WIDE.U32 R22, R36, c[0x0][0x208], RZ ;  /* 0x0000820024167a25 */ /* 0x004fc600078e00ff */
[----:B------:R-:W1:Y:S01]  /*1780*/  SHFL.IDX PT, R19, R3, RZ, 0x181f ;  /* 0x00181fff03137589 */ /* 0x000e6200000e0000 */
[----:B------:R-:W-:-:S03]  /*1790*/  IMAD.IADD R17, R23, 0x1, R16 ;  /* 0x0000000117117824 */ /* 0x000fc600078e0210 */
[----:B------:R2:W-:Y:S01]  /*17a0*/  @!P0 LDGSTS.E.BYPASS.LTC128B.128 [R41+0xe080], [R4.64], !P5 ;  /* 0x0e08000004298fae */ /* 0x0005e2000e901d52 */
[----:B------:R-:W-:-:S03]  /*17b0*/  IMAD.MOV.U32 R16, RZ, RZ, R22 ;  /* 0x000000ffff107224 */ /* 0x000fc600078e0016 */
[----:B------:R4:W-:Y:S01]  /*17c0*/  @!P0 LDGSTS.E.BYPASS.LTC128B.128 [R41+0x12080], [R26.64], !P6 ;  /* 0x120800001a298fae */ /* 0x0009e2000f101d52 */
[----:B------:R-:W-:Y:S01]  /*17d0*/  ISETP.GE.AND P6, PT, R9, c[0x0][0x1d4], PT ;  /* 0x0000750009007a0c */ /* 0x000fe20003fc6270 */
[----:B------:R-:W-:Y:S02]  /*17e0*/  IMAD.WIDE.U32 R16, R31, c[0x0][0x218], R16 ;  /* 0x000086001f107a25 */ /* 0x000fe400078e0010 */
[----:B------:R5:W-:Y:S01]  /*17f0*/  @!P2 LDGSTS.E.BYPASS.LTC128B.128 [R41+0x7080], [R24.64], !P3 ;  /* 0x070800001829afae */ /* 0x000be2000d901d52 */
[----:B------:R-:W-:-:S03]  /*1800*/  ISETP.GE.AND P3, PT, R40, c[0x0][0x1d4], PT ;  /* 0x0000750028007a0c */ /* 0x000fc60003f66270 */
[----:B------:R-:W1:Y:S01]  /*1810*/  SHFL.IDX PT, R6, R6, 0x1, 0x181f ;  /* 0x00381f0006067f89 */ /* 0x000e6200000e0000 */
[----:B--2---:R-:W-:Y:S01]  /*1820*/  IADD3 R4, -R30, UR4, RZ ;  /* 0x000000041e047c10 */ /* 0x004fe2000fffe1ff */
[----:B------:R-:W-:Y:S02]  /*1830*/  ULDC.64 UR4, c[0x0][0x210] ;  /* 0x0000840000047ab9 */ /* 0x000fe40000000a00 */
[----:B------:R-:W-:Y:S01]  /*1840*/  UIMAD.WIDE.U32 UR24, UR11, UR4, URZ ;  /* 0x000000040b1872a5 */ /* 0x000fe2000f8e003f */
[--C-:B----4-:R-:W-:Y:S01]  /*1850*/  @!P2 IMAD.WIDE R26, R35, 0x2, R20.reuse ;  /* 0x00000002231aa825 */ /* 0x110fe200078e0214 */
[C---:B------:R-:W-:Y:S01]  /*1860*/  ISETP.GE.AND P1, PT, R4.reuse, 0x1, PT ;  /* 0x000000010400780c */ /* 0x040fe20003f26270 */
[----:B------:R-:W-:Y:S01]  /*1870*/  UIMAD UR4, UR9, UR4, URZ ;  /* 0x00000004090472a4 */ /* 0x000fe2000f8e023f */
[----:B------:R-:W-:Y:S01]  /*1880*/  ISETP.GT.AND P0, PT, R4, 0x20, PT ;  /* 0x000000200400780c */ /* 0x000fe20003f04270 */
[--C-:B-----5:R-:W-:Y:S01]  /*1890*/  @!P2 IMAD.WIDE R24, R34, 0x2, R20.reuse ;  /* 0x000000022218a825 */ /* 0x120fe200078e0214 */
[----:B------:R2:W-:Y:S01]  /*18a0*/  @!P2 LDGSTS.E.BYPASS.LTC128B.128 [R41+0xb080], [R26.64], !P4 ;  /* 0x0b0800001a29afae */ /* 0x0005e2000e101d52 */
[----:B------:R-:W-:Y:S01]  /*18b0*/  ISETP.GE.AND P4, PT, R13, c[0x0][0x198], PT ;  /* 0x000066000d007a0c */ /* 0x000fe20003f86270 */
[----:B------:R-:W-:Y:S01]  /*18c0*/  UIMAD UR4, UR11, UR5, UR4 ;  /* 0x000000050b0472a4 */ /* 0x000fe2000f8e0204 */
[----:B------:R-:W-:Y:S01]  /*18d0*/  @!P2 IMAD.WIDE R20, R33, 0x2, R20 ;  /* 0x000000022114a825 */ /* 0x000fe200078e0214 */
[----:B------:R4:W-:Y:S01]  /*18e0*/  @!P2 LDGSTS.E.BYPASS.LTC128B.128 [R41+0xf080], [R24.64], !P5 ;  /* 0x0f0800001829afae */ /* 0x0009e2000e901d52 */
[----:B------:R-:W-:Y:S01]  /*18f0*/  ISETP.GE.AND P5, PT, R14, c[0x0][0x1d4], PT ;  /* 0x000075000e007a0c */ /* 0x000fe20003fa6270 */
[----:B------:R-:W-:-:S02]  /*1900*/  UIADD3 UR15, UR25, UR4, URZ ;  /* 0x00000004190f7290 */ /* 0x000fc4000fffe03f */
[----:B------:R-:W-:Y:S01]  /*1910*/  UIADD3 UR4, UR23, -0x1, URZ ;  /* 0xffffffff17047890 */ /* 0x000fe2000fffe03f */
[----:B-1----:R-:W-:-:S05]  /*1920*/  @P1 IMAD.WIDE R4, R35, 0x2, R18 ;  /* 0x0000000223041825 */ /* 0x002fca00078e0212 */
[----:B------:R1:W-:Y:S01]  /*1930*/  @!P2 LDGSTS.E.BYPASS.LTC128B.128 [R41+0x13080], [R20.64], !P4 ;  /* 0x130800001429afae */ /* 0x0003e2000e101d52 */
[----:B------:R-:W-:-:S03]  /*1940*/  ISETP.GE.AND P4, PT, R13, c[0x0][0x1d4], PT ;  /* 0x000075000d007a0c */ /* 0x000fc60003f86270 */
[----:B------:R-:W0:Y:S01]  /*1950*/  LDGDEPBAR ;  /* 0x00000000000079af */ /* 0x000e220000000000 */
[----:B-1----:R-:W-:-:S05]  /*1960*/  @P1 IMAD.WIDE R20, R40, 0x2, R18 ;  /* 0x0000000228141825 */ /* 0x002fca00078e0212 */
[----:B------:R1:W-:Y:S04]  /*1970*/  @P1 LDGSTS.E.BYPASS.LTC128B.128 [R41+0x14080], [R20.64], !P3 ;  /* 0x1408000014291fae */ /* 0x0003e8000d901d52 */
[----:B------:R5:W-:Y:S01]  /*1980*/  @P1 LDGSTS.E.BYPASS.LTC128B.128 [R41+0x15880], [R4.64], !P6 ;  /* 0x1588000004291fae */ /* 0x000be2000f101d52 */
[----:B-1----:R-:W-:-:S04]  /*1990*/  @P1 IMAD.WIDE R20, R34, 0x2, R18 ;  /* 0x0000000222141825 */ /* 0x002fc800078e0212 */
[----:B------:R-:W-:Y:S01]  /*19a0*/  @P1 IMAD.WIDE R18, R33, 0x2, R18 ;  /* 0x0000000221121825 */ /* 0x000fe200078e0212 */
[----:B-----5:R-:W-:Y:S01]  /*19b0*/  LEA.HI R5, R2, R129, RZ, 0x4 ;  /* 0x0000008102057211 */ /* 0x020fe200078f20ff */
[----:B------:R1:W-:Y:S04]  /*19c0*/  @P1 LDGSTS.E.BYPASS.LTC128B.128 [R41+0x17080], [R20.64], !P5 ;  /* 0x1708000014291fae */ /* 0x0003e8000e901d52 */
[----:B------:R5:W-:Y:S01]  /*19d0*/  @P1 LDGSTS.E.BYPASS.LTC128B.128 [R41+0x18880], [R18.64], !P4 ;  /* 0x1888000012291fae */ /* 0x000be2000e101d52 */
[----:B------:R-:W-:-:S04]  /*19e0*/  IADD3 R15, P1, R16, UR24, RZ ;  /* 0x00000018100f7c10 */ /* 0x000fc8000ff3e0ff */
[----:B------:R-:W-:Y:S01]  /*19f0*/  IADD3.X R11, R17, UR15, R11, P1, !PT ;  /* 0x0000000f110b7c10 */ /* 0x000fe20008ffe40b */
[----:B------:R-:W-:Y:S01]  /*1a00*/  @P0 IMAD.WIDE R16, R40, 0x2, R6 ;  /* 0x0000000228100825 */ /* 0x000fe200078e0206 */
[----:B------:R-:W-:-:S04]  /*1a10*/  LEA R8, P1, R15, c[0x0][0x1f8], 0x1 ;  /* 0x00007e000f087a11 */ /* 0x000fc800078208ff */
[----:B------:R2:W-:Y:S01]  /*1a20*/  @P0 LDGSTS.E.BYPASS.LTC128B.128 [R41+0x15080], [R16.64], !P3 ;  /* 0x1508000010290fae */ /* 0x0005e2000d901d52 */
[----:B------:R-:W-:Y:S02]  /*1a30*/  LEA.HI.X R11, R15, c[0x0][0x1fc], R11, 0x1, P1 ;  /* 0x00007f000f0b7a11 */ /* 0x000fe400008f0c0b */
[----:B-1----:R-:W-:Y:S02]  /*1a40*/  SHF.R.S32.HI R20, RZ, 0x4, R5 ;  /* 0x00000004ff147819 */ /* 0x002fe40000011405 */
[C---:B-----5:R-:W-:Y:S01]  /*1a50*/  LOP3.LUT R18, R5.reuse, 0xfffffff0, RZ, 0xc0, !PT ;  /* 0xfffffff005127812 */ /* 0x060fe200078ec0ff */
[----:B------:R-:W-:Y:S01]  /*1a60*/  IMAD.SHL.U32 R19, R10, 0x40, RZ ;  /* 0x000000400a137824 */ /* 0x000fe200078e00ff */
[----:B------:R-:W-:-:S03]  /*1a70*/  LEA.HI R5, R5, R20, RZ, 0x1 ;  /* 0x0000001405057211 */ /* 0x000fc600078f08ff */
[----:B------:R-:W-:Y:S01]  /*1a80*/  IMAD.IADD R18, R129, 0x1, -R18 ;  /* 0x0000000181127824 */ /* 0x000fe200078e0a12 */
[----:B------:R-:W-:Y:S02]  /*1a90*/  LOP3.LUT R19, R19, 0x1c0, RZ, 0xc0, !PT ;  /* 0x000001c013137812 */ /* 0x000fe400078ec0ff */
[----:B------:R-:W-:Y:S02]  /*1aa0*/  LOP3.LUT R5, R5, 0xfffffffe, RZ, 0xc0, !PT ;  /* 0xfffffffe05057812 */ /* 0x000fe400078ec0ff */
[----:B------:R-:W-:Y:S01]  /*1ab0*/  SHF.R.S32.HI R4, RZ, 0x1f, R18 ;  /* 0x0000001fff047819 */ /* 0x000fe20000011412 */
[----:B--2---:R-:W-:Y:S01]  /*1ac0*/  @P0 IMAD.WIDE R16, R34, 0x2, R6 ;  /* 0x0000000222100825 */ /* 0x004fe200078e0206 */
[----:B------:R-:W-:Y:S02]  /*1ad0*/  LOP3.LUT R0, R19, 0x8, R0, 0xf8, !PT ;  /* 0x0000000813007812 */ /* 0x000fe400078ef800 */
[----:B------:R-:W-:Y:S01]  /*1ae0*/  LEA.HI R4, R4, R18, RZ, 0x3 ;  /* 0x0000001204047211 */ /* 0x000fe200078f18ff */
[----:B------:R-:W-:Y:S01]  /*1af0*/  IMAD.IADD R5, R20, 0x1, -R5 ;  /* 0x0000000114057824 */ /* 0x000fe200078e0a05 */
[----:B------:R-:W-:-:S02]  /*1b00*/  SHF.R.U32.HI R19, RZ, 0x3, R19 ;  /* 0x00000003ff137819 */ /* 0x000fc40000011613 */
[C---:B------:R-:W-:Y:S01]  /*1b10*/  LOP3.LUT R3, R4.reuse, 0xfffffff8, RZ, 0xc0, !PT ;  /* 0xfffffff804037812 */ /* 0x040fe200078ec0ff */
[----:B------:R-:W-:Y:S01]  /*1b20*/  IMAD.SHL.U32 R4, R4, 0x40, RZ ;  /* 0x0000004004047824 */ /* 0x000fe200078e00ff */
[----:B------:R-:W-:-:S03]  /*1b30*/  LOP3.LUT R0, R0, R19, RZ, 0x3c, !PT ;  /* 0x0000001300007212 */ /* 0x000fc600078e3cff */
[----:B------:R-:W-:Y:S02]  /*1b40*/  IMAD.IADD R3, R18, 0x1, -R3 ;  /* 0x0000000112037824 */ /* 0x000fe400078e0a03 */
[----:B------:R-:W-:-:S04]  /*1b50*/  @P0 IMAD.WIDE R18, R35, 0x2, R6 ;  /* 0x0000000223120825 */ /* 0x000fc800078e0206 */
[----:B------:R-:W-:Y:S01]  /*1b60*/  @P0 IMAD.WIDE R6, R33, 0x2, R6 ;  /* 0x0000000221060825 */ /* 0x000fe200078e0206 */
[----:B------:R1:W-:Y:S03]  /*1b70*/  @P0 LDGSTS.E.BYPASS.LTC128B.128 [R41+0x16880], [R18.64], !P6 ;  /* 0x1688000012290fae */ /* 0x0003e6000f101d52 */
[----:B------:R-:W-:Y:S01]  /*1b80*/  IMAD.SHL.U32 R15, R3, 0x40, RZ ;  /* 0x00000040030f7824 */ /* 0x000fe200078e00ff */
[----:B------:R2:W-:Y:S01]  /*1b90*/  @P0 LDGSTS.E.BYPASS.LTC128B.128 [R41+0x18080], [R16.64], !P5 ;  /* 0x1808000010290fae */ /* 0x0005e2000e901d52 */
[C---:B------:R-:W-:Y:S02]  /*1ba0*/  IMAD R0, R5.reuse, 0x200, R0 ;  /* 0x0000020005007824 */ /* 0x040fe400078e0200 */
[----:B------:R-:W-:Y:S01]  /*1bb0*/  IMAD.SHL.U32 R5, R5, 0x8, RZ ;  /* 0x0000000805057824 */ /* 0x000fe200078e00ff */
[----:B------:R5:W-:Y:S01]  /*1bc0*/  @P0 LDGSTS.E.BYPASS.LTC128B.128 [R41+0x19880], [R6.64], !P4 ;  /* 0x1988000006290fae */ /* 0x000be2000e101d52 */
[----:B------:R-:W-:Y:S01]  /*1bd0*/  LOP3.LUT R15, R15, 0x1c0, RZ, 0xc0, !PT ;  /* 0x000001c00f0f7812 */ /* 0x000fe200078ec0ff */
[----:B------:R-:W-:Y:S01]  /*1be0*/  IMAD.SHL.U32 R21, R0, 0x2, RZ ;  /* 0x0000000200157824 */ /* 0x000fe200078e00ff */
[----:B------:R-:W-:Y:S01]  /*1bf0*/  LOP3.LUT P0, RZ, R10, 0x2, RZ, 0xc0, !PT ;  /* 0x000000020aff7812 */ /* 0x000fe2000780c0ff */
[----:B------:R-:W0:Y:S01]  /*1c00*/  LDGDEPBAR ;  /* 0x00000000000079af */ /* 0x000e220000000000 */
[----:B------:R-:W-:-:S02]  /*1c10*/  LOP3.LUT R5, R15, 0x8, R5, 0xf8, !PT ;  /* 0x000000080f057812 */ /* 0x000fc400078ef805 */
[----:B------:R-:W-:Y:S01]  /*1c20*/  SHF.R.U32.HI R15, RZ, 0x3, R15 ;  /* 0x00000003ff0f7819 */ /* 0x000fe2000001160f */
[----:B------:R-:W-:Y:S01]  /*1c30*/  STL [R1+0x4], R21 ;  /* 0x0000041501007387 */ /* 0x000fe20000100800 */
[----:B------:R-:W-:Y:S01]  /*1c40*/  R2P PR, R3, 0x6 ;  /* 0x0000000603007804 */ /* 0x000fe20000000000 */
[----:B------:R-:W-:Y:S01]  /*1c50*/  IMAD.MOV.U32 R3, RZ, RZ, 0x20 ;  /* 0x00000020ff037424 */ /* 0x000fe200078e00ff */
[----:B------:R-:W-:Y:S02]  /*1c60*/  LOP3.LUT R5, R5, R15, RZ, 0x3c, !PT ;  /* 0x0000000f05057212 */ /* 0x000fe400078e3cff */
[----:B------:R-:W-:Y:S02]  /*1c70*/  IADD3 R0, R21, 0x14080, RZ ;  /* 0x0001408015007810 */ /* 0x000fe40007ffe0ff */
[----:B------:R-:W-:Y:S01]  /*1c80*/  LOP3.LUT R5, R5, 0xfffffe00, R4, 0xf8, !PT ;  /* 0xfffffe0005057812 */ /* 0x000fe200078ef804 */
[----:B------:R-:W-:Y:S01]  /*1c90*/  IMAD.MOV.U32 R4, RZ, RZ, 0x10 ;  /* 0x00000010ff047424 */ /* 0x000fe200078e00ff */
[----:B------:R-:W-:Y:S01]  /*1ca0*/  SEL R3, R3, 0xffffffe0, !P2 ;  /* 0xffffffe003037807 */ /* 0x000fe20005000000 */
[----:B-1----:R-:W-:Y:S01]  /*1cb0*/  SHFL.IDX PT, R18, R8, RZ, 0x181f ;  /* 0x00181fff08127589 */ /* 0x002fe200000e0000 */
[----:B----4-:R-:W-:-:S02]  /*1cc0*/  IADD3 R24, R21, 0x140a0, RZ ;  /* 0x000140a015187810 */ /* 0x010fc40007ffe0ff */
[----:B------:R-:W-:Y:S01]  /*1cd0*/  SEL R4, R4, 0xfffffff0, !P1 ;  /* 0xfffffff004047807 */ /* 0x000fe20004800000 */
[----:B------:R-:W2:Y:S01]  /*1ce0*/  SHFL.IDX PT, R19, R11, RZ, 0x181f ;  /* 0x00181fff0b137589 */ /* 0x000ea200000e0000 */
[----:B------:R-:W-:Y:S02]  /*1cf0*/  @P0 IADD3 R24, R0, -0x20, RZ ;  /* 0xffffffe000180810 */ /* 0x000fe40007ffe0ff */
[----:B------:R-:W-:Y:S02]  /*1d00*/  IADD3 R0, -R30, UR28, RZ ;  /* 0x0000001c1e007c10 */ /* 0x000fe4000fffe1ff */
[----:B-----5:R-:W-:Y:S01]  /*1d10*/  LEA.HI R7, R2, R129, RZ, 0x5 ;  /* 0x0000008102077211 */ /* 0x020fe200078f28ff */
[----:B------:R-:W-:-:S04]  /*1d20*/  DEPBAR.LE SB0, 0x1 ;  /* 0x000080400000791a */ /* 0x000fc80000000000 */
[----:B------:R-:W-:Y:S01]  /*1d30*/  SHF.R.S32.HI R6, RZ, 0x5, R7 ;  /* 0x00000005ff067819 */ /* 0x000fe20000011407 */
[----:B------:R-:W-:Y:S01]  /*1d40*/  STL [R1], R24 ;  /* 0x0000001801007387 */ /* 0x000fe20000100800 */
[----:B------:R-:W-:Y:S02]  /*1d50*/  ISETP.GE.AND P3, PT, R40, c[0x0][0x1d4], PT ;  /* 0x0000750028007a0c */ /* 0x000fe40003f66270 */
[----:B------:R-:W-:Y:S01]  /*1d60*/  ISETP.GE.AND P1, PT, R9, c[0x0][0x1d4], PT ;  /* 0x0000750009007a0c */ /* 0x000fe20003f26270 */
[----:B------:R-:W-:Y:S01]  /*1d70*/  IMAD R220, R6, 0x400, R5 ;  /* 0x0000040006dc7824 */ /* 0x000fe200078e0205 */
[----:B------:R-:W-:Y:S01]  /*1d80*/  BAR.SYNC.DEFER_BLOCKING 0x0 ;  /* 0x0000000000007b1d */ /* 0x000fe20000010000 */
[----:B------:R-:W-:Y:S02]  /*1d90*/  ISETP.LT.OR P0, PT, R0, 0x1, P3 ;  /* 0x000000010000780c */ /* 0x000fe40001f01670 */
[----:B------:R-:W-:Y:S02]  /*1da0*/  ISETP.GE.AND P2, PT, R14, c[0x0][0x1d4], PT ;  /* 0x000075000e007a0c */ /* 0x000fe40003f46270 */
[C---:B------:R-:W-:Y:S01]  /*1db0*/  LEA R228, R220.reuse, 0x4080, 0x1 ;  /* 0x00004080dce47811 */ /* 0x040fe200078e08ff */
[----:B------:R-:W-:Y:S01]  /*1dc0*/  IMAD.SHL.U32 R220, R220, 0x2, RZ ;  /* 0x00000002dcdc7824 */ /* 0x000fe200078e00ff */
[----:B------:R-:W-:Y:S01]  /*1dd0*/  SHF.R.S32.HI R14, RZ, 0x1f, R35 ;  /* 0x0000001fff0e7819 */ /* 0x000fe20000011423 */
[----:B--2---:R-:W-:Y:S01]  /*1de0*/  IMAD.WIDE R16, R40, 0x2, R18 ;  /* 0x0000000228107825 */ /* 0x004fe200078e0212 */
[----:B------:R1:W-:Y:S01]  /*1df0*/  STL [R1+0x3c], R12 ;  /* 0x00003c0c01007387 */ /* 0x0003e20000100800 */
[----:B------:R-:W-:-:S02]  /*1e00*/  IADD3 R247, R24, 0x800, RZ ;  /* 0x0000080018f77810 */ /* 0x000fc40007ffe0ff */
[--C-:B------:R-:W-:Y:S01]  /*1e10*/  IMAD R224, R4, 0x2, R228.reuse ;  /* 0x0000000204e07824 */ /* 0x100fe200078e02e4 */
[----:B------:R2:W-:Y:S01]  /*1e20*/  STL [R1+0x30], R14 ;  /* 0x0000300e01007387 */ /* 0x0005e20000100800 */
[C---:B------:R-:W-:Y:S01]  /*1e30*/  IMAD R228, R3.reuse, 0x2, R228 ;  /* 0x0000000203e47824 */ /* 0x040fe200078e02e4 */
[----:B------:R-:W-:Y:S01]  /*1e40*/  IADD3 R246, R24, 0x1000, RZ ;  /* 0x0000100018f67810 */ /* 0x000fe20007ffe0ff */
[----:B------:R-:W-:Y:S01]  /*1e50*/  IMAD R232, R3, 0x2, R224 ;  /* 0x0000000203e87824 */ /* 0x000fe200078e02e0 */
[----:B------:R-:W-:Y:S01]  /*1e60*/  ISETP.GT.AND P3, PT, R32, 0x2f, PT ;  /* 0x0000002f2000780c */ /* 0x000fe20003f64270 */
[----:B------:R2:W4:Y:S04]  /*1e70*/  LDSM.16.M88.4 R160, [R220+0x4080] ;  /* 0x00408000dca0783b */ /* 0x0005280000000200 */
[----:B------:R2:W2:Y:S04]  /*1e80*/  LDSM.16.M88.4 R188, [R220+0x8080] ;  /* 0x00808000dcbc783b */ /* 0x0004a80000000200 */
[----:B------:R2:W2:Y:S01]  /*1e90*/  LDSM.16.M88.4 R204, [R220+0xc080] ;  /* 0x00c08000dccc783b */ /* 0x0004a20000000200 */
[----:B-1----:R-:W-:-:S03]  /*1ea0*/  SHF.R.S32.HI R12, RZ, 0x1f, R33 ;  /* 0x0000001fff0c7819 */ /* 0x002fc60000011421 */
[----:B------:R1:W1:Y:S04]  /*1eb0*/  LDSM.16.M88.4 R164, [R224] ;  /* 0x00000000e0a4783b */ /* 0x0002680000000200 */
[----:B------:R1:W1:Y:S04]  /*1ec0*/  LDSM.16.M88.4 R192, [R224+0x4000] ;  /* 0x00400000e0c0783b */ /* 0x0002680000000200 */
[----:B------:R1:W1:Y:S04]  /*1ed0*/  LDSM.16.M88.4 R208, [R224+0x8000] ;  /* 0x00800000e0d0783b */ /* 0x0002680000000200 */
[----:B------:R1:W1:Y:S04]  /*1ee0*/  LDSM.16.M88.4 R180, [R228] ;  /* 0x00000000e4b4783b */ /* 0x0002680000000200 */
[----:B------:R1:W1:Y:S04]  /*1ef0*/  LDSM.16.M88.4 R196, [R228+0x4000] ;  /* 0x00400000e4c4783b */ /* 0x0002680000000200 */
[----:B------:R1:W1:Y:S04]  /*1f00*/  LDSM.16.M88.4 R212, [R228+0x8000] ;  /* 0x00800000e4d4783b */ /* 0x0002680000000200 */
[----:B------:R1:W1:Y:S04]  /*1f10*/  LDSM.16.M88.4 R184, [R232] ;  /* 0x00000000e8b8783b */ /* 0x0002680000000200 */
[----:B------:R1:W1:Y:S04]  /*1f20*/  LDSM.16.M88.4 R200, [R232+0x4000] ;  /* 0x00400000e8c8783b */ /* 0x0002680000000200 */
[----:B------:R1:W1:Y:S04]  /*1f30*/  LDSM.16.M88.4 R216, [R232+0x8000] ;  /* 0x00800000e8d8783b */ /* 0x0002680000000200 */
[----:B------:R-:W1:Y:S04]  /*1f40*/  LDSM.16.M88.4 R220, [R220+0x10080] ;  /* 0x01008000dcdc783b */ /* 0x000e680000000200 */
[----:B------:R-:W1:Y:S04]  /*1f50*/  LDSM.16.M88.4 R224, [R224+0xc000] ;  /* 0x00c00000e0e0783b */ /* 0x000e680000000200 */
[----:B------:R-:W1:Y:S04]  /*1f60*/  LDSM.16.M88.4 R228, [R228+0xc000] ;  /* 0x00c00000e4e4783b */ /* 0x000e680000000200 */
[----:B------:R-:W1:Y:S04]  /*1f70*/  LDSM.16.M88.4 R232, [R232+0xc000] ;  /* 0x00c00000e8e8783b */ /* 0x000e680000000200 */
[----:B------:R-:W-:Y:S06]  /*1f80*/  BAR.SYNC.DEFER_BLOCKING 0x0 ;  /* 0x0000000000007b1d */ /* 0x000fec0000010000 */
[----:B------:R-:W-:-:S04]  /*1f90*/  DEPBAR.LE SB0, 0x0 ;  /* 0x000080000000791a */ /* 0x000fc80000000000 */
[----:B------:R-:W-:Y:S06]  /*1fa0*/  BAR.SYNC.DEFER_BLOCKING 0x0 ;  /* 0x0000000000007b1d */ /* 0x000fec0000010000 */
[----:B------:R1:W1:Y:S04]  /*1fb0*/  LDSM.16.M88.4 R44, [R21+0x14080] ;  /* 0x01408000152c783b */ /* 0x0002680000000200 */
[----:B------:R1:W1:Y:S04]  /*1fc0*/  LDSM.16.M88.4 R36, [R21+0x14880] ;  /* 0x014880001524783b */ /* 0x0002680000000200 */
[----:B---3--:R3:W1:Y:S04]  /*1fd0*/  LDSM.16.M88.4 R28, [R21+0x15080] ;  /* 0x01508000151c783b */ /* 0x0086680000000200 */
[----:B------:R3:W1:Y:S04]  /*1fe0*/  LDSM.16.M88.4 R56, [R24] ;  /* 0x000000001838783b */ /* 0x0006680000000200 */
[----:B------:R3:W1:Y:S04]  /*1ff0*/  LDSM.16.M88.4 R20, [R24+0x800] ;  /* 0x000800001814783b */ /* 0x0006680000000200 */
[----:B------:R3:W1:Y:S04]  /*2000*/  LDSM.16.M88.4 R48, [R24+0x1000] ;  /* 0x001000001830783b */ /* 0x0006680000000200 */
[----:B------:R-:W-:Y:S01]  /*2010*/  @!PT LDS RZ, [RZ] ;  /* 0x00000000fffff984 */ /* 0x000fe20000000800 */
[----:B------:R-:W-:Y:S01]  /*2020*/  @!PT LDS RZ, [RZ] ;  /* 0x00000000fffff984 */ /* 0x000fe20000000800 */
[----:B------:R-:W-:Y:S01]  /*2030*/  @!PT LDS RZ, [RZ] ;  /* 0x00000000fffff984 */ /* 0x000fe20000000800 */
[----:B------:R5:W-:Y:S01]  /*2040*/  LDGSTS.E.BYPASS.LTC128B.128 [R41+0x4080], [R16.64], !P0 ;  /* 0x0408000010297fae */ /* 0x000be2000c101d52 */
[----:B------:R-:W-:-:S02]  /*2050*/  ISETP.LT.OR P0, PT, R0, 0x1, P1 ;  /* 0x000000010000780c */ /* 0x000fc40000f01670 */
[----:B------:R-:W-:Y:S02]  /*2060*/  ISETP.GE.AND P1, PT, R13, c[0x0][0x1d4], PT ;  /* 0x000075000d007a0c */ /* 0x000fe40003f26270 */
[----:B------:R-:W-:-:S05]  /*2070*/  SHF.R.S32.HI R13, RZ, 0x1f, R34 ;  /* 0x0000001fff0d7819 */ /* 0x000fca0000011422 */
[----:B------:R3:W-:Y:S04]  /*2080*/  STL [R1+0x2c], R13 ;  /* 0x00002c0d01007387 */ /* 0x0007e80000100800 */
[----:B------:R3:W-:Y:S01]  /*2090*/  STL [R1+0x28], R12 ;  /* 0x0000280c01007387 */ /* 0x0007e20000100800 */
[----:B-----5:R-:W-:-:S05]  /*20a0*/  IMAD.WIDE R16, R35, 0x2, R18 ;  /* 0x0000000223107825 */ /* 0x020fca00078e0212 */
[----:B------:R5:W-:Y:S01]  /*20b0*/  LDGSTS.E.BYPASS.LTC128B.128 [R41+0x5880], [R16.64], !P0 ;  /* 0x0588000010297fae */ /* 0x000be2000c101d52 */
[----:B------:R-:W-:Y:S01]  /*20c0*/  ISETP.LT.OR P0, PT, R0, 0x1, P2 ;  /* 0x000000010000780c */ /* 0x000fe20001701670 */
[----:B-----5:R-:W-:-:S04]  /*20d0*/  IMAD.WIDE R16, R34, 0x2, R18 ;  /* 0x0000000222107825 */ /* 0x020fc800078e0212 */
[----:B------:R-:W-:-:S08]  /*20e0*/  IMAD.WIDE R18, R33, 0x2, R18 ;  /* 0x0000000221127825 */ /* 0x000fd000078e0212 */
[----:B------:R3:W-:Y:S01]  /*20f0*/  LDGSTS.E.BYPASS.LTC128B.128 [R41+0x7080], [R16.64], !P0 ;  /* 0x0708000010297fae */ /* 0x0007e2000c101d52 */
[----:B------:R-:W-:-:S13]  /*2100*/  ISETP.LT.OR P0, PT, R0, 0x1, P1 ;  /* 0x000000010000780c */ /* 0x000fda0000f01670 */
[----:B------:R3:W-:Y:S01]  /*2110*/  LDGSTS.E.BYPASS.LTC128B.128 [R41+0x8880], [R18.64], !P0 ;  /* 0x0888000012297fae */ /* 0x0007e2000c101d52 */
[----:B------:R-:W-:-:S13]  /*2120*/  ISETP.GT.AND P0, PT, R129, 0x7f, PT ;  /* 0x0000007f8100780c */ /* 0x000fda0003f04270 */
[----:B------:R-:W-:Y:S05]  /*2130*/  @P0 BRA `(.L_x_171) ;  /* 0x0000027000000947 */ /* 0x000fea0003800000 */
[----:B-12-4-:R-:W-:Y:S05]  /*2140*/  BRA.DIV ~URZ, `(.L_x_172) ;  /* 0x000119927f007947 */ /* 0x016fea000b800000 */
[----:B------:R-:W1:Y:S04]  /*2150*/  SHFL.IDX PT, R11, R11, 0x1, 0x181f ;  /* 0x00381f000b0b7f89 */ /* 0x000e6800000e0000 */
[----:B------:R-:W2:Y:S02]  /*2160*/  SHFL.IDX PT, R8, R8, 0x1, 0x181f ;  /* 0x00381f0008087f89 */ /* 0x000ea400000e0000 */
.L_x_237:
[----:B---3--:R-:W3:Y:S04]  /*2170*/  LDL R16, [R1+0x14] ;  /* 0x0000140001107983 */ /* 0x008ee80000100800 */
[----:B------:R-:W4:Y:S04]  /*2180*/  LDL R17, [R1+0x2c] ;  /* 0x00002c0001117983 */ /* 0x000f280000100800 */
[----:B------:R-:W5:Y:S04]  /*2190*/  LDL R18, [R1+0x1c] ;  /* 0x00001c0001127983 */ /* 0x000f680000100800 */
[----:B--2---:R-:W2:Y:S04]  /*21a0*/  LDL R19, [R1+0x10] ;  /* 0x0000100001137983 */ /* 0x004ea80000100800 */
[----:B------:R-:W2:Y:S01]  /*21b0*/  LDL R24, [R1+0x28] ;  /* 0x0000280001187983 */ /* 0x000ea20000100800 */
[----:B------:R-:W-:-:S02]  /*21c0*/  SHF.R.S32.HI R12, RZ, 0x1f, R9 ;  /* 0x0000001fff0c7819 */ /* 0x000fc40000011409 */
[----:B------:R-:W-:Y:S02]  /*21d0*/  SHF.R.S32.HI R13, RZ, 0x1f, R9 ;  /* 0x0000001fff0d7819 */ /* 0x000fe40000011409 */
[-C--:B------:R-:W-:Y:S02]  /*21e0*/  LEA.HI R12, R12, R9.reuse, RZ, 0x3 ;  /* 0x000000090c0c7211 */ /* 0x080fe400078f18ff */
[----:B------:R-:W-:Y:S02]  /*21f0*/  LEA.HI R13, R13, R9, RZ, 0x3 ;  /* 0x000000090d0d7211 */ /* 0x000fe400078f18ff */
[----:B------:R-:W-:Y:S02]  /*2200*/  LOP3.LUT R12, R12, 0xfffffff8, RZ, 0xc0, !PT ;  /* 0xfffffff80c0c7812 */ /* 0x000fe400078ec0ff */
[----:B------:R-:W-:Y:S02]  /*2210*/  LOP3.LUT R13, R13, 0xfffffff8, RZ, 0xc0, !PT ;  /* 0xfffffff80d0d7812 */ /* 0x000fe400078ec0ff */
[----:B------:R-:W-:-:S02]  /*2220*/  LEA R14, P0, R12, R8, 0x1 ;  /* 0x000000080c0e7211 */ /* 0x000fc400078008ff */
[----:B------:R-:W-:Y:S01]  /*2230*/  SHF.R.S32.HI R13, RZ, 0x1f, R13 ;  /* 0x0000001fff0d7819 */ /* 0x000fe2000001140d */
[C---:B------:R-:W-:Y:S02]  /*2240*/  IMAD.SHL.U32 R25, R10.reuse, 0x8, RZ ;  /* 0x000000080a197824 */ /* 0x040fe400078e00ff */
[----:B------:R-:W-:Y:S01]  /*2250*/  IMAD.SHL.U32 R26, R10, 0x8, RZ ;  /* 0x000000080a1a7824 */ /* 0x000fe200078e00ff */
[----:B-1----:R-:W-:-:S04]  /*2260*/  LEA.HI.X R15, R12, R11, R13, 0x1, P0 ;  /* 0x0000000b0c0f7211 */ /* 0x002fc800000f0c0d */
[----:B------:R-:W-:Y:S02]  /*2270*/  SHF.R.S32.HI R26, RZ, 0x1f, R26 ;  /* 0x0000001fff1a7819 */ /* 0x000fe4000001141a */
[----:B---3--:R-:W-:-:S04]  /*2280*/  LEA R12, P0, R16, R8, 0x1 ;  /* 0x00000008100c7211 */ /* 0x008fc800078008ff */
[----:B----4-:R-:W-:Y:S02]  /*2290*/  LEA.HI.X R13, R16, R11, R17, 0x1, P0 ;  /* 0x0000000b100d7211 */ /* 0x010fe400000f0c11 */
[----:B------:R-:W-:-:S04]  /*22a0*/  LEA R16, P0, R25, R8, 0x1 ;  /* 0x0000000819107211 */ /* 0x000fc800078008ff */
[C---:B------:R-:W-:Y:S02]  /*22b0*/  LEA.HI.X R17, R25.reuse, R11, R26, 0x1, P0 ;  /* 0x0000000b19117211 */ /* 0x040fe400000f0c1a */
[----:B------:R-:W-:-:S04]  /*22c0*/  ISETP.GE.AND P0, PT, R25, c[0x0][0x1d4], PT ;  /* 0x0000750019007a0c */ /* 0x000fc80003f06270 */
[----:B------:R-:W-:-:S13]  /*22d0*/  ISETP.LT.OR P0, PT, R0, 0x21, P0 ;  /* 0x000000210000780c */ /* 0x000fda0000701670 */
[----:B------:R-:W-:Y:S01]  /*22e0*/  @!PT LDS RZ, [RZ] ;  /* 0x00000000fffff984 */ /* 0x000fe20000000800 */
[----:B------:R-:W-:Y:S01]  /*22f0*/  @!PT LDS RZ, [RZ] ;  /* 0x00000000fffff984 */ /* 0x000fe20000000800 */
[----:B------:R-:W-:Y:S01]  /*2300*/  @!PT LDS RZ, [RZ] ;  /* 0x00000000fffff984 */ /* 0x000fe20000000800 */
[----:B-----5:R2:W-:Y:S02]  /*2310*/  LDGSTS.E.BYPASS.LTC128B.128 [R18+0x5080], [R16.64], !P0 ;  /* 0x0508000010127fae */ /* 0x0205e4000c101d52 */
[----:B--2---:R-:W-:-:S04]  /*2320*/  LEA R16, P0, R19, R8, 0x1 ;  /* 0x0000000813107211 */ /* 0x004fc800078008ff */
[----:B------:R-:W-:Y:S02]  /*2330*/  LEA.HI.X R17, R19, R11, R24, 0x1, P0 ;  /* 0x0000000b13117211 */ /* 0x000fe400000f0c18 */
[----:B------:R-:W-:-:S04]  /*2340*/  ISETP.GE.AND P0, PT, R9, c[0x0][0x1d4], PT ;  /* 0x0000750009007a0c */ /* 0x000fc80003f06270 */
[----:B------:R-:W-:-:S13]  /*2350*/  ISETP.LT.OR P0, PT, R0, 0x21, P0 ;  /* 0x000000210000780c */ /* 0x000fda0000701670 */
[----:B------:R1:W-:Y:S01]  /*2360*/  LDGSTS.E.BYPASS.LTC128B.128 [R18+0x6880], [R14.64], !P0 ;  /* 0x068800000e127fae */ /* 0x0003e2000c101d52 */
[----:B------:R-:W-:-:S13]  /*2370*/  ISETP.LT.OR P0, PT, R0, 0x21, P2 ;  /* 0x000000210000780c */ /* 0x000fda0001701670 */
[----:B------:R1:W-:Y:S01]  /*2380*/  LDGSTS.E.BYPASS.LTC128B.128 [R18+0x8080], [R12.64], !P0 ;  /* 0x080800000c127fae */ /* 0x0003e2000c101d52 */
[----:B------:R-:W-:-:S13]  /*2390*/  ISETP.LT.OR P0, PT, R0, 0x21, P1 ;  /* 0x000000210000780c */ /* 0x000fda0000f01670 */
[----:B------:R1:W-:Y:S02]  /*23a0*/  LDGSTS.E.BYPASS.LTC128B.128 [R18+0x9880], [R16.64], !P0 ;  /* 0x0988000010127fae */ /* 0x0003e4000c101d52 */
.L_x_171:
[----:B-12-4-:R-:W-:Y:S05]  /*23b0*/  BSYNC B0 ;  /* 0x0000000000007941 */ /* 0x016fea0003800000 */
.L_x_170:
[----:B------:R-:W2:Y:S04]  /*23c0*/  LDL R61, [R1+0x4] ;  /* 0x00000400013d7983 */ /* 0x000ea80000100800 */
[----:B------:R-:W4:Y:S01]  /*23d0*/  LDL R60, [R1] ;  /* 0x00000000013c7983 */ /* 0x000f220000100800 */
[----:B------:R-:W-:Y:S01]  /*23e0*/  IMAD.MOV.U32 R0, RZ, RZ, 0x40 ;  /* 0x00000040ff007424 */ /* 0x000fe200078e00ff */
[----:B------:R-:W-:Y:S02]  /*23f0*/  LOP3.LUT P0, RZ, R10, 0x4, RZ, 0xc0, !PT ;  /* 0x000000040aff7812 */ /* 0x000fe4000780c0ff */
[----:B------:R-:W0:Y:S01]  /*2400*/  LDGDEPBAR ;  /* 0x00000000000079af */ /* 0x000e220000000000 */
[----:B------:R-:W-:Y:S01]  /*2410*/  WARPSYNC 0xffffffff ;  /* 0xffffffff00007948 */ /* 0x000fe20003800000 */
[----:B------:R-:W-:Y:S01]  /*2420*/  SEL R0, R0, 0xffffffc0, !P0 ;  /* 0xffffffc000007807 */ /* 0x000fe20004000000 */
[----:B---3--:R-:W-:Y:S01]  /*2430*/  HMMA.16816.F32.BF16 R12, R160, R44, RZ ;  /* 0x0000002ca00c723c */ /* 0x008fe200000418ff */
[----:B------:R-:W-:-:S06]  /*2440*/  UISETP.GT.AND UP0, UPT, UR4, UR7, UPT ;  /* 0x000000070400728c */ /* 0x000fcc000bf04270 */
[----:B------:R-:W-:Y:S01]  /*2450*/  PLOP3.LUT P0, PT, PT, PT, UP0, 0x40, 0x0 ;  /* 0x000000000000781c */ /* 0x000fe20003f0e808 */
[C---:B------:R-:W-:Y:S08]  /*2460*/  HMMA.16816.F32.BF16 R44, R160.reuse, R46, RZ ;  /* 0x0000002ea02c723c */ /* 0x040ff000000418ff */
[----:B------:R-:W-:Y:S08]  /*2470*/  HMMA.16816.F32.BF16 R40, R160, R36, RZ ;  /* 0x00000024a028723c */ /* 0x000ff000000418ff */
[C---:B------:R-:W-:Y:S08]  /*2480*/  HMMA.16816.F32.BF16 R12, R164.reuse, R56, R12 ;  /* 0x00000038a40c723c */ /* 0x040ff0000004180c */
[----:B------:R-:W-:Y:S08]  /*2490*/  HMMA.16816.F32.BF16 R44, R164, R58, R44 ;  /* 0x0000003aa42c723c */ /* 0x000ff0000004182c */
[C---:B------:R-:W-:Y:S08]  /*24a0*/  HMMA.16816.F32.BF16 R36, R160.reuse, R38, RZ ;  /* 0x00000026a024723c */ /* 0x040ff000000418ff */
[C---:B------:R-:W-:Y:S08]  /*24b0*/  HMMA.16816.F32.BF16 R32, R160.reuse, R28, RZ ;  /* 0x0000001ca020723c */ /* 0x040ff000000418ff */
[----:B------:R-:W-:Y:S08]  /*24c0*/  HMMA.16816.F32.BF16 R28, R160, R30, RZ ;  /* 0x0000001ea01c723c */ /* 0x000ff000000418ff */
[C---:B------:R-:W-:Y:S08]  /*24d0*/  HMMA.16816.F32.BF16 R40, R164.reuse, R20, R40 ;  /* 0x00000014a428723c */ /* 0x040ff00000041828 */
[C---:B------:R-:W-:Y:S08]  /*24e0*/  HMMA.16816.F32.BF16 R36, R164.reuse, R22, R36 ;  /* 0x00000016a424723c */ /* 0x040ff00000041824 */
[C---:B------:R-:W-:Y:S08]  /*24f0*/  HMMA.16816.F32.BF16 R32, R164.reuse, R48, R32 ;  /* 0x00000030a420723c */ /* 0x040ff00000041820 */
[----:B------:R-:W-:Y:S01]  /*2500*/  HMMA.16816.F32.BF16 R28, R164, R50, R28 ;  /* 0x00000032a41c723c */ /* 0x000fe2000004181c */
[--C-:B--2---:R-:W-:Y:S01]  /*2510*/  IMAD.IADD R251, R61, 0x1, R0.reuse ;  /* 0x000000013dfb7824 */ /* 0x104fe200078e0200 */
[----:B------:R-:W-:Y:S01]  /*2520*/  LDSM.16.M88.4 R56, [R61+0x15880] ;  /* 0x015880003d38783b */ /* 0x000fe20000000200 */
[----:B----4-:R-:W-:-:S03]  /*2530*/  IMAD.IADD R245, R60, 0x1, R0 ;  /* 0x000000013cf57824 */ /* 0x010fc600078e0200 */
[----:B------:R-:W1:Y:S01]  /*2540*/  LDSM.16.M88.4 R52, [R251+0x14080] ;  /* 0x01408000fb34783b */ /* 0x000e620000000200 */
[C---:B------:R-:W-:Y:S02]  /*2550*/  IADD3 R244, R60.reuse, 0x1800, RZ ;  /* 0x000018003cf47810 */ /* 0x040fe40007ffe0ff */
[C---:B------:R-:W-:Y:S01]  /*2560*/  IADD3 R243, R60.reuse, 0x2000, RZ ;  /* 0x000020003cf37810 */ /* 0x040fe20007ffe0ff */
[----:B------:R-:W-:Y:S01]  /*2570*/  LDSM.16.M88.4 R24, [R245] ;  /* 0x00000000f518783b */ /* 0x000fe20000000200 */
[C---:B------:R-:W-:Y:S02]  /*2580*/  IADD3 R242, R60.reuse, 0x2800, RZ ;  /* 0x000028003cf27810 */ /* 0x040fe40007ffe0ff */
[C---:B------:R-:W-:Y:S01]  /*2590*/  IADD3 R241, R60.reuse, 0x3000, RZ ;  /* 0x000030003cf17810 */ /* 0x040fe20007ffe0ff */
[----:B------:R-:W2:Y:S01]  /*25a0*/  LDSM.16.M88.4 R8, [R251+0x14880] ;  /* 0x01488000fb08783b */ /* 0x000ea20000000200 */
[C---:B------:R-:W-:Y:S02]  /*25b0*/  IADD3 R240, R60.reuse, 0x3800, RZ ;  /* 0x000038003cf07810 */ /* 0x040fe40007ffe0ff */
[C---:B------:R-:W-:Y:S01]  /*25c0*/  IADD3 R239, R60.reuse, 0x4000, RZ ;  /* 0x000040003cef7810 */ /* 0x040fe20007ffe0ff */
[----:B------:R-:W3:Y:S01]  /*25d0*/  LDSM.16.M88.4 R16, [R251+0x15080] ;  /* 0x01508000fb10783b */ /* 0x000ee20000000200 */
[----:B------:R-:W-:-:S02]  /*25e0*/  IADD3 R238, R60, 0x4800, RZ ;  /* 0x000048003cee7810 */ /* 0x000fc40007ffe0ff */
[C---:B------:R-:W-:Y:S01]  /*25f0*/  IADD3 R237, R60.reuse, 0x5000, RZ ;  /* 0x000050003ced7810 */ /* 0x040fe20007ffe0ff */
[----:B------:R-:W4:Y:S01]  /*2600*/  LDSM.16.M88.4 R20, [R245+0x800] ;  /* 0x00080000f514783b */ /* 0x000f220000000200 */
[----:B------:R-:W-:-:S03]  /*2610*/  IADD3 R236, R60, 0x5800, RZ ;  /* 0x000058003cec7810 */ /* 0x000fc60007ffe0ff */
[----:B------:R-:W5:Y:S01]  /*2620*/  LDSM.16.M88.4 R48, [R245+0x1000] ;  /* 0x00100000f530783b */ /* 0x000f620000000200 */
[C---:B-1----:R-:W-:Y:S08]  /*2630*/  HMMA.16816.F32.BF16 R12, R180.reuse, R52, R12 ;  /* 0x00000034b40c723c */ /* 0x042ff0000004180c */
[C---:B------:R-:W-:Y:S01]  /*2640*/  HMMA.16816.F32.BF16 R44, R180.reuse, R54, R44 ;  /* 0x00000036b42c723c */ /* 0x040fe2000004182c */
[----:B------:R-:W1:Y:S07]  /*2650*/  LDSM.16.M88.4 R52, [R60+0x1800] ;  /* 0x001800003c34783b */ /* 0x000e6e0000000200 */
[----:B--2---:R-:W-:Y:S08]  /*2660*/  HMMA.16816.F32.BF16 R40, R180, R8, R40 ;  /* 0x00000008b428723c */ /* 0x004ff00000041828 */
[C---:B------:R-:W-:Y:S08]  /*2670*/  HMMA.16816.F32.BF16 R12, R184.reuse, R24, R12 ;  /* 0x00000018b80c723c */ /* 0x040ff0000004180c */
[----:B------:R-:W-:Y:S01]  /*2680*/  HMMA.16816.F32.BF16 R44, R184, R26, R44 ;  /* 0x0000001ab82c723c */ /* 0x000fe2000004182c */
[----:B------:R-:W-:Y:S07]  /*2690*/  LDSM.16.M88.4 R24, [R251+0x15880] ;  /* 0x01588000fb18783b */ /* 0x000fee0000000200 */
[C---:B------:R-:W-:Y:S01]  /*26a0*/  HMMA.16816.F32.BF16 R36, R180.reuse, R10, R36 ;  /* 0x0000000ab424723c */ /* 0x040fe20000041824 */
[----:B------:R-:W2:Y:S07]  /*26b0*/  LDSM.16.M88.4 R8, [R61+0x16080] ;  /* 0x016080003d08783b */ /* 0x000eae0000000200 */
[C---:B---3--:R-:W-:Y:S08]  /*26c0*/  HMMA.16816.F32.BF16 R32, R180.reuse, R16, R32 ;  /* 0x00000010b420723c */ /* 0x048ff00000041820 */
[----:B------:R-:W-:Y:S01]  /*26d0*/  HMMA.16816.F32.BF16 R28, R180, R18, R28 ;  /* 0x00000012b41c723c */ /* 0x000fe2000004181c */
[----:B------:R-:W3:Y:S07]  /*26e0*/  LDSM.16.M88.4 R16, [R61+0x16880] ;  /* 0x016880003d10783b */ /* 0x000eee0000000200 */
[C---:B------:R-:W-:Y:S08]  /*26f0*/  HMMA.16816.F32.BF16 R12, R188.reuse, R56, R12 ;  /* 0x00000038bc0c723c */ /* 0x040ff0000004180c */
[----:B------:R-:W-:Y:S01]  /*2700*/  HMMA.16816.F32.BF16 R44, R188, R58, R44 ;  /* 0x0000003abc2c723c */ /* 0x000fe2000004182c */
[----:B------:R-:W-:Y:S07]  /*2710*/  LDSM.16.M88.4 R56, [R245+0x1800] ;  /* 0x00180000f538783b */ /* 0x000fee0000000200 */
[C---:B----4-:R-:W-:Y:S08]  /*2720*/  HMMA.16816.F32.BF16 R40, R184.reuse, R20, R40 ;  /* 0x00000014b828723c */ /* 0x050ff00000041828 */
[C---:B------:R-:W-:Y:S01]  /*2730*/  HMMA.16816.F32.BF16 R36, R184.reuse, R22, R36 ;  /* 0x00000016b824723c */ /* 0x040fe20000041824 */
[----:B------:R-:W4:Y:S07]  /*2740*/  LDSM.16.M88.4 R20, [R60+0x2000] ;  /* 0x002000003c14783b */ /* 0x000f2e0000000200 */
[C---:B-----5:R-:W-:Y:S08]  /*2750*/  HMMA.16816.F32.BF16 R32, R184.reuse, R48, R32 ;  /* 0x00000030b820723c */ /* 0x060ff00000041820 */
[----:B------:R-:W-:Y:S01]  /*2760*/  HMMA.16816.F32.BF16 R28, R184, R50, R28 ;  /* 0x00000032b81c723c */ /* 0x000fe2000004181c */
[----:B------:R-:W5:Y:S07]  /*2770*/  LDSM.16.M88.4 R48, [R60+0x2800] ;  /* 0x002800003c30783b */ /* 0x000f6e0000000200 */
[C---:B-1----:R-:W-:Y:S08]  /*2780*/  HMMA.16816.F32.BF16 R12, R192.reuse, R52, R12 ;  /* 0x00000034c00c723c */ /* 0x042ff0000004180c */
[----:B------:R-:W-:Y:S01]  /*2790*/  HMMA.16816.F32.BF16 R44, R192, R54, R44 ;  /* 0x00000036c02c723c */ /* 0x000fe2000004182c */
[----:B------:R-:W-:Y:S07]  /*27a0*/  LDSM.16.M88.4 R52, [R61+0x17080] ;  /* 0x017080003d34783b */ /* 0x000fee0000000200 */
[C---:B--2---:R-:W-:Y:S08]  /*27b0*/  HMMA.16816.F32.BF16 R40, R188.reuse, R8, R40 ;  /* 0x00000008bc28723c */ /* 0x044ff00000041828 */
[C---:B------:R-:W-:Y:S01]  /*27c0*/  HMMA.16816.F32.BF16 R36, R188.reuse, R10, R36 ;  /* 0x0000000abc24723c */ /* 0x040fe20000041824 */
[----:B------:R-:W1:Y:S07]  /*27d0*/  LDSM.16.M88.4 R8, [R251+0x16080] ;  /* 0x01608000fb08783b */ /* 0x000e6e0000000200 */
[C---:B---3--:R-:W-:Y:S08]  /*27e0*/  HMMA.16816.F32.BF16 R32, R188.reuse, R16, R32 ;  /* 0x00000010bc20723c */ /* 0x048ff00000041820 */
[----:B------:R-:W-:Y:S01]  /*27f0*/  HMMA.16816.F32.BF16 R28, R188, R18, R28 ;  /* 0x00000012bc1c723c */ /* 0x000fe2000004181c */
[----:B------:R-:W2:Y:S07]  /*2800*/  LDSM.16.M88.4 R16, [R251+0x16880] ;  /* 0x01688000fb10783b */ /* 0x000eae0000000200 */
[C---:B------:R-:W-:Y:S08]  /*2810*/  HMMA.16816.F32.BF16 R12, R196.reuse, R24, R12 ;  /* 0x00000018c40c723c */ /* 0x040ff0000004180c */
[----:B------:R-:W-:Y:S01]  /*2820*/  HMMA.16816.F32.BF16 R44, R196, R26, R44 ;  /* 0x0000001ac42c723c */ /* 0x000fe2000004182c */
[----:B------:R-:W-:Y:S07]  /*2830*/  LDSM.16.M88.4 R24, [R60+0x3000] ;  /* 0x003000003c18783b */ /* 0x000fee0000000200 */
[C---:B----4-:R-:W-:Y:S08]  /*2840*/  HMMA.16816.F32.BF16 R40, R192.reuse, R20, R40 ;  /* 0x00000014c028723c */ /* 0x050ff00000041828 */
[C---:B------:R-:W-:Y:S01]  /*2850*/  HMMA.16816.F32.BF16 R36, R192.reuse, R22, R36 ;  /* 0x00000016c024723c */ /* 0x040fe20000041824 */
[----:B------:R-:W3:Y:S07]  /*2860*/  LDSM.16.M88.4 R20, [R245+0x2000] ;  /* 0x00200000f514783b */ /* 0x000eee0000000200 */
[C---:B-----5:R-:W-:Y:S08]  /*2870*/  HMMA.16816.F32.BF16 R32, R192.reuse, R48, R32 ;  /* 0x00000030c020723c */ /* 0x060ff00000041820 */
[----:B------:R-:W-:Y:S01]  /*2880*/  HMMA.16816.F32.BF16 R28, R192, R50, R28 ;  /* 0x00000032c01c723c */ /* 0x000fe2000004181c */
[----:B------:R-:W4:Y:S07]  /*2890*/  LDSM.16.M88.4 R48, [R245+0x2800] ;  /* 0x00280000f530783b */ /* 0x000f2e0000000200 */
[C---:B------:R-:W-:Y:S08]  /*28a0*/  HMMA.16816.F32.BF16 R12, R200.reuse, R56, R12 ;  /* 0x00000038c80c723c */ /* 0x040ff0000004180c */
[----:B------:R-:W-:Y:S01]  /*28b0*/  HMMA.16816.F32.BF16 R44, R200, R58, R44 ;  /* 0x0000003ac82c723c */ /* 0x000fe2000004182c */
[----:B------:R-:W-:Y:S07]  /*28c0*/  LDSM.16.M88.4 R56, [R251+0x17080] ;  /* 0x01708000fb38783b */ /* 0x000fee0000000200 */
[C---:B-1----:R-:W-:Y:S08]  /*28d0*/  HMMA.16816.F32.BF16 R40, R196.reuse, R8, R40 ;  /* 0x00000008c428723c */ /* 0x042ff00000041828 */
[C---:B------:R-:W-:Y:S01]  /*28e0*/  HMMA.16816.F32.BF16 R36, R196.reuse, R10, R36 ;  /* 0x0000000ac424723c */ /* 0x040fe20000041824 */
[----:B------:R-:W1:Y:S07]  /*28f0*/  LDSM.16.M88.4 R8, [R61+0x17880] ;  /* 0x017880003d08783b */ /* 0x000e6e0000000200 */
[C---:B--2---:R-:W-:Y:S08]  /*2900*/  HMMA.16816.F32.BF16 R32, R196.reuse, R16, R32 ;  /* 0x00000010c420723c */ /* 0x044ff00000041820 */
[----:B------:R-:W-:Y:S01]  /*2910*/  HMMA.16816.F32.BF16 R28, R196, R18, R28 ;  /* 0x00000012c41c723c */ /* 0x000fe2000004181c */
[----:B------:R-:W2:Y:S07]  /*2920*/  LDSM.16.M88.4 R16, [R61+0x18080] ;  /* 0x018080003d10783b */ /* 0x000eae0000000200 */
[C---:B------:R-:W-:Y:S08]  /*2930*/  HMMA.16816.F32.BF16 R12, R204.reuse, R52, R12 ;  /* 0x00000034cc0c723c */ /* 0x040ff0000004180c */
[----:B------:R-:W-:Y:S01]  /*2940*/  HMMA.16816.F32.BF16 R44, R204, R54, R44 ;  /* 0x00000036cc2c723c */ /* 0x000fe2000004182c */
[----:B------:R-:W-:Y:S07]  /*2950*/  LDSM.16.M88.4 R52, [R245+0x3000] ;  /* 0x00300000f534783b */ /* 0x000fee0000000200 */
[C---:B---3--:R-:W-:Y:S08]  /*2960*/  HMMA.16816.F32.BF16 R40, R200.reuse, R20, R40 ;  /* 0x00000014c828723c */ /* 0x048ff00000041828 */
[C---:B------:R-:W-:Y:S01]  /*2970*/  HMMA.16816.F32.BF16 R36, R200.reuse, R22, R36 ;  /* 0x00000016c824723c */ /* 0x040fe20000041824 */
[----:B------:R-:W3:Y:S07]  /*2980*/  LDSM.16.M88.4 R20, [R60+0x3800] ;  /* 0x003800003c14783b */ /* 0x000eee0000000200 */
[C---:B----4-:R-:W-:Y:S08]  /*2990*/  HMMA.16816.F32.BF16 R32, R200.reuse, R48, R32 ;  /* 0x00000030c820723c */ /* 0x050ff00000041820 */
        /* <DEDUP_REMOVED lines=29> */
[C---:B---3--:R-:W-:Y:S08]  /*2b70*/  HMMA.16816.F32.BF16 R12, R220.reuse, R20, R12 ;  /* 0x00000014dc0c723c */ /* 0x048ff0000004180c */
[----:B------:R-:W-:Y:S01]  /*2b80*/  HMMA.16816.F32.BF16 R44, R220, R22, R44 ;  /* 0x00000016dc2c723c */ /* 0x000fe2000004182c */
[----:B------:R-:W-:Y:S07]  /*2b90*/  LDSM.16.M88.4 R20, [R251+0x19080] ;  /* 0x01908000fb14783b */ /* 0x000fee0000000200 */
[C---:B------:R-:W-:Y:S08]  /*2ba0*/  HMMA.16816.F32.BF16 R40, R216.reuse, R24, R40 ;  /* 0x00000018d828723c */ /* 0x040ff00000041828 */
[C---:B------:R-:W-:Y:S01]  /*2bb0*/  HMMA.16816.F32.BF16 R36, R216.reuse, R26, R36 ;  /* 0x0000001ad824723c */ /* 0x040fe20000041824 */
[----:B------:R-:W3:Y:S07]  /*2bc0*/  LDSM.16.M88.4 R24, [R251+0x18880] ;  /* 0x01888000fb18783b */ /* 0x000eee0000000200 */
[C---:B----4-:R-:W-:Y:S08]  /*2bd0*/  HMMA.16816.F32.BF16 R32, R216.reuse, R48, R32 ;  /* 0x00000030d820723c */ /* 0x050ff00000041820 */
[----:B------:R-:W-:Y:S01]  /*2be0*/  HMMA.16816.F32.BF16 R28, R216, R50, R28 ;  /* 0x00000032d81c723c */ /* 0x000fe2000004181c */
[----:B------:R-:W4:Y:S07]  /*2bf0*/  LDSM.16.M88.4 R48, [R60+0x5800] ;  /* 0x005800003c30783b */ /* 0x000f2e0000000200 */
[C---:B------:R-:W-:Y:S08]  /*2c00*/  HMMA.16816.F32.BF16 R12, R224.reuse, R56, R12 ;  /* 0x00000038e00c723c */ /* 0x040ff0000004180c */
[----:B------:R-:W-:Y:S08]  /*2c10*/  HMMA.16816.F32.BF16 R44, R224, R58, R44 ;  /* 0x0000003ae02c723c */ /* 0x000ff0000004182c */
[C---:B-1----:R-:W-:Y:S08]  /*2c20*/  HMMA.16816.F32.BF16 R40, R220.reuse, R8, R40 ;  /* 0x00000008dc28723c */ /* 0x042ff00000041828 */
[C---:B------:R-:W-:Y:S01]  /*2c30*/  HMMA.16816.F32.BF16 R36, R220.reuse, R10, R36 ;  /* 0x0000000adc24723c */ /* 0x040fe20000041824 */
[----:B------:R-:W1:Y:S07]  /*2c40*/  LDSM.16.M88.4 R8, [R245+0x4800] ;  /* 0x00480000f508783b */ /* 0x000e6e0000000200 */
[C---:B--2---:R-:W-:Y:S08]  /*2c50*/  HMMA.16816.F32.BF16 R32, R220.reuse, R16, R32 ;  /* 0x00000010dc20723c */ /* 0x044ff00000041820 */
[----:B------:R-:W-:Y:S01]  /*2c60*/  HMMA.16816.F32.BF16 R28, R220, R18, R28 ;  /* 0x00000012dc1c723c */ /* 0x000fe2000004181c */
[----:B------:R-:W2:Y:S07]  /*2c70*/  LDSM.16.M88.4 R16, [R251+0x19880] ;  /* 0x01988000fb10783b */ /* 0x000eae0000000200 */
[C---:B---3--:R-:W-:Y:S08]  /*2c80*/  HMMA.16816.F32.BF16 R12, R228.reuse, R24, R12 ;  /* 0x00000018e40c723c */ /* 0x048ff0000004180c */
[----:B------:R-:W-:Y:S08]  /*2c90*/  HMMA.16816.F32.BF16 R44, R228, R26, R44 ;  /* 0x0000001ae42c723c */ /* 0x000ff0000004182c */
[C---:B------:R-:W-:Y:S08]  /*2ca0*/  HMMA.16816.F32.BF16 R40, R224.reuse, R52, R40 ;  /* 0x00000034e028723c */ /* 0x040ff00000041828 */
[C---:B------:R-:W-:Y:S08]  /*2cb0*/  HMMA.16816.F32.BF16 R36, R224.reuse, R54, R36 ;  /* 0x00000036e024723c */ /* 0x040ff00000041824 */
[C---:B----4-:R-:W-:Y:S01]  /*2cc0*/  HMMA.16816.F32.BF16 R52, R224.reuse, R48, R32 ;  /* 0x00000030e034723c */ /* 0x050fe20000041820 */
[----:B------:R-:W3:Y:S07]  /*2cd0*/  LDSM.16.M88.4 R32, [R245+0x5000] ;  /* 0x00500000f520783b */ /* 0x000eee0000000200 */
[----:B------:R-:W-:Y:S01]  /*2ce0*/  HMMA.16816.F32.BF16 R48, R224, R50, R28 ;  /* 0x00000032e030723c */ /* 0x000fe2000004181c */
[----:B------:R-:W4:Y:S01]  /*2cf0*/  LDSM.16.M88.4 R28, [R245+0x5800] ;  /* 0x00580000f51c783b */ /* 0x000f220000000200 */
[----:B------:R-:W-:-:S06]  /*2d00*/  DEPBAR.LE SB0, 0x0 ;  /* 0x000080000000791a */ /* 0x000fcc0000000000 */
[C---:B-1----:R-:W-:Y:S08]  /*2d10*/  HMMA.16816.F32.BF16 R12, R232.reuse, R8, R12 ;  /* 0x00000008e80c723c */ /* 0x042ff0000004180c */
[----:B------:R-:W-:Y:S08]  /*2d20*/  HMMA.16816.F32.BF16 R44, R232, R10, R44 ;  /* 0x0000000ae82c723c */ /* 0x000ff0000004182c */
[C---:B------:R-:W-:Y:S08]  /*2d30*/  HMMA.16816.F32.BF16 R40, R228.reuse, R20, R40 ;  /* 0x00000014e428723c */ /* 0x040ff00000041828 */
[----:B------:R-:W-:Y:S01]  /*2d40*/  HMMA.16816.F32.BF16 R36, R228, R22, R36 ;  /* 0x00000016e424723c */ /* 0x000fe20000041824 */
[----:B------:R-:W-:-:S02]  /*2d50*/  FMUL.FTZ R0, R12, c[0x0][0x320] ;  /* 0x0000c8000c007a20 */ /* 0x000fc40000410000 */
[----:B------:R-:W-:Y:S02]  /*2d60*/  FMUL.FTZ R10, R14, c[0x0][0x320] ;  /* 0x0000c8000e0a7a20 */ /* 0x000fe40000410000 */
[----:B------:R-:W-:Y:S02]  /*2d70*/  FMUL.FTZ R12, R15, c[0x0][0x320] ;  /* 0x0000c8000f0c7a20 */ /* 0x000fe40000410000 */
[----:B------:R-:W-:Y:S01]  /*2d80*/  FMUL.FTZ R13, R13, c[0x0][0x320] ;  /* 0x0000c8000d0d7a20 */ /* 0x000fe20000410000 */
[----:B--2---:R-:W-:Y:S01]  /*2d90*/  HMMA.16816.F32.BF16 R52, R228, R16, R52 ;  /* 0x00000010e434723c */ /* 0x004fe20000041834 */
[----:B------:R-:W-:Y:S01]  /*2da0*/  FMUL.FTZ R15, R44, c[0x0][0x320] ;  /* 0x0000c8002c0f7a20 */ /* 0x000fe20000410000 */
[----:B------:R-:W1:Y:S01]  /*2db0*/  MUFU.TANH R0, R0 ;  /* 0x0000000000007308 */ /* 0x000e620000002400 */
[----:B------:R-:W-:-:S05]  /*2dc0*/  FMUL.FTZ R14, R45, c[0x0][0x320] ;  /* 0x0000c8002d0e7a20 */ /* 0x000fca0000410000 */
[----:B------:R-:W-:Y:S02]  /*2dd0*/  HMMA.16816.F32.BF16 R48, R228, R18, R48 ;  /* 0x00000012e430723c */ /* 0x000fe40000041830 */
[----:B------:R2:W1:Y:S06]  /*2de0*/  MUFU.TANH R16, R13 ;  /* 0x0000000d00107308 */ /* 0x00046c0000002400 */
[C---:B---3--:R-:W-:Y:S02]  /*2df0*/  HMMA.16816.F32.BF16 R40, R232.reuse, R32, R40 ;  /* 0x00000020e828723c */ /* 0x048fe40000041828 */
[----:B------:R-:W3:Y:S06]  /*2e00*/  MUFU.TANH R10, R10 ;  /* 0x0000000a000a7308 */ /* 0x000eec0000002400 */
[C---:B------:R-:W-:Y:S02]  /*2e10*/  HMMA.16816.F32.BF16 R36, R232.reuse, R34, R36 ;  /* 0x00000022e824723c */ /* 0x040fe40000041824 */
[----:B------:R-:W1:Y:S06]  /*2e20*/  MUFU.TANH R12, R12 ;  /* 0x0000000c000c7308 */ /* 0x000e6c0000002400 */
[C---:B----4-:R-:W-:Y:S02]  /*2e30*/  HMMA.16816.F32.BF16 R52, R232.reuse, R28, R52 ;  /* 0x0000001ce834723c */ /* 0x050fe40000041834 */
[----:B------:R-:W4:Y:S06]  /*2e40*/  MUFU.TANH R15, R15 ;  /* 0x0000000f000f7308 */ /* 0x000f2c0000002400 */
[----:B------:R-:W-:Y:S02]  /*2e50*/  HMMA.16816.F32.BF16 R48, R232, R30, R48 ;  /* 0x0000001ee830723c */ /* 0x000fe40000041830 */
[----:B------:R-:W1:Y:S01]  /*2e60*/  MUFU.TANH R14, R14 ;  /* 0x0000000e000e7308 */ /* 0x000e620000002400 */
[----:B------:R-:W-:Y:S06]  /*2e70*/  BAR.SYNC.DEFER_BLOCKING 0x0 ;  /* 0x0000000000007b1d */ /* 0x000fec0000010000 */
[----:B------:R-:W-:Y:S05]  /*2e80*/  @P0 BRA `(.L_x_173) ;  /* 0x0000056000000947 */ /* 0x000fea0003800000 */
[----:B--23--:R-:W2:Y:S01]  /*2e90*/  S2R R71, SR_TID.X ;  /* 0x0000000000477919 */ /* 0x00cea20000002100 */
[----:B------:R-:W-:-:S02]  /*2ea0*/  IMAD.MOV.U32 R70, RZ, RZ, c[0x0][0x2b8] ;  /* 0x0000ae00ff467624 */ /* 0x000fc400078e00ff */
[----:B------:R-:W-:Y:S01]  /*2eb0*/  IMAD.U32 R8, RZ, RZ, UR12 ;  /* 0x0000000cff087e24 */ /* 0x000fe2000f8e00ff */
[----:B------:R-:W3:Y:S02]  /*2ec0*/  LDL R65, [R1+0x3c] ;  /* 0x00003c0001417983 */ /* 0x000ee40000100800 */
[----:B------:R-:W-:Y:S02]  /*2ed0*/  ISETP.NE.AND P1, PT, R70, 0x1, PT ;  /* 0x000000014600780c */ /* 0x000fe40003f25270 */
[----:B------:R-:W5:Y:S04]  /*2ee0*/  LDL R66, [R1+0x18] ;  /* 0x0000180001427983 */ /* 0x000f680000100800 */
[----:B----4-:R-:W4:Y:S04]  /*2ef0*/  LDL R67, [R1+0x30] ;  /* 0x0000300001437983 */ /* 0x010f280000100800 */
[----:B------:R-:W4:Y:S04]  /*2f00*/  LDL R63, [R1+0x14] ;  /* 0x00001400013f7983 */ /* 0x000f280000100800 */
[----:B------:R-:W4:Y:S01]  /*2f10*/  LDL R64, [R1+0x2c] ;  /* 0x00002c0001407983 */ /* 0x000f220000100800 */
[----:B--2---:R-:W-:-:S03]  /*2f20*/  LEA.HI R68, R2, R71, RZ, 0x3 ;  /* 0x0000004702447211 */ /* 0x004fc600078f18ff */
[----:B------:R-:W2:Y:S01]  /*2f30*/  LDL R61, [R1+0x10] ;  /* 0x00001000013d7983 */ /* 0x000ea20000100800 */
[----:B------:R-:W-:Y:S02]  /*2f40*/  LEA.HI R69, R2, R71, RZ, 0x3 ;  /* 0x0000004702457211 */ /* 0x000fe400078f18ff */
[----:B------:R-:W-:Y:S01]  /*2f50*/  LOP3.LUT R68, R68, 0xfffffff8, RZ, 0xc0, !PT ;  /* 0xfffffff844447812 */ /* 0x000fe200078ec0ff */
[----:B------:R-:W2:Y:S01]  /*2f60*/  LDL R62, [R1+0x28] ;  /* 0x00002800013e7983 */ /* 0x000ea20000100800 */
[----:B------:R-:W-:-:S03]  /*2f70*/  SHF.R.S32.HI R69, RZ, 0x3, R69 ;  /* 0x00000003ff457819 */ /* 0x000fc60000011445 */
[----:B------:R-:W-:Y:S01]  /*2f80*/  IMAD.IADD R68, R71, 0x1, -R68 ;  /* 0x0000000147447824 */ /* 0x000fe200078e0a44 */
[----:B------:R-:W2:Y:S03]  /*2f90*/  LDL R60, [R1+0x1c] ;  /* 0x00001c00013c7983 */ /* 0x000ea60000100800 */
[----:B------:R-:W-:-:S05]  /*2fa0*/  IMAD R68, R68, 0x20, R69 ;  /* 0x0000002044447824 */ /* 0x000fca00078e0245 */
[----:B------:R-:W-:-:S04]  /*2fb0*/  IADD3 R8, R68, UR22, R8 ;  /* 0x0000001644087c10 */ /* 0x000fc8000fffe008 */
[----:B------:R-:W-:-:S05]  /*2fc0*/  IADD3 R8, R8, -0x30, RZ ;  /* 0xffffffd008087810 */ /* 0x000fca0007ffe0ff */
[----:B------:R-:W-:-:S04]  /*2fd0*/  @P1 IMAD.HI.U32 R11, R8, c[0x0][0x2bc], RZ ;  /* 0x0000af00080b1a27 */ /* 0x000fc800078e00ff */
[----:B------:R-:W-:Y:S01]  /*2fe0*/  IMAD.MOV.U32 R9, RZ, RZ, R8 ;  /* 0x000000ffff097224 */ /* 0x000fe200078e0008 */
[----:B------:R-:W-:-:S04]  /*2ff0*/  @P1 SHF.R.U32.HI R9, RZ, c[0x0][0x2c0], R11 ;  /* 0x0000b000ff091a19 */ /* 0x000fc8000001160b */
[----:B------:R-:W-:-:S04]  /*3000*/  @!P3 IADD3 R13, P0, R9, UR16, RZ ;  /* 0x00000010090dbc10 */ /* 0x000fc8000ff1e0ff */
[----:B------:R-:W-:Y:S02]  /*3010*/  @!P3 LEA.HI.X.SX32 R11, R9, UR6, 0x1, P0 ;  /* 0x00000006090bbc11 */ /* 0x000fe400080f0eff */
[----:B------:R-:W-:Y:S01]  /*3020*/  @!P3 LEA R18, P0, R13, c[0x0][0x2a0], 0x2 ;  /* 0x0000a8000d12ba11 */ /* 0x000fe200078010ff */
[----:B------:R-:W-:-:S03]  /*3030*/  IMAD.MOV.U32 R17, RZ, RZ, RZ ;  /* 0x000000ffff117224 */ /* 0x000fc600078e00ff */
[----:B------:R-:W-:-:S05]  /*3040*/  @!P3 LEA.HI.X R19, R13, c[0x0][0x2a4], R11, 0x2, P0 ;  /* 0x0000a9000d13ba11 */ /* 0x000fca00000f140b */
[----:B------:R1:W2:Y:S01]  /*3050*/  @!P3 LDG.E R17, [R18.64] ;  /* 0x000000121211b981 */ /* 0x0002a2000c1e1900 */
[----:B------:R-:W-:-:S04]  /*3060*/  IMAD.MOV R9, RZ, RZ, -R9 ;  /* 0x000000ffff097224 */ /* 0x000fc800078e0a09 */
[----:B------:R-:W-:-:S05]  /*3070*/  IMAD R20, R9, c[0x0][0x2b8], R8 ;  /* 0x0000ae0009147a24 */ /* 0x000fca00078e0208 */
[----:B------:R-:W-:Y:S01]  /*3080*/  SHF.R.S32.HI R8, RZ, 0x1f, R20 ;  /* 0x0000001fff087819 */ /* 0x000fe20000011414 */
[----:B------:R-:W3:Y:S04]  /*3090*/  S2R R69, SR_TID.X ;  /* 0x0000000000457919 */ /* 0x000ee80000002100 */
[----:B------:R-:W-:-:S04]  /*30a0*/  IMAD R8, R8, c[0x0][0x1e0], RZ ;  /* 0x0000780008087a24 */ /* 0x000fc800078e02ff */
[C---:B------:R-:W-:Y:S02]  /*30b0*/  IMAD R8, R20.reuse, c[0x0][0x1e4], R8 ;  /* 0x0000790014087a24 */ /* 0x040fe400078e0208 */
[----:B-1----:R-:W-:-:S04]  /*30c0*/  IMAD.WIDE.U32 R18, R20, c[0x0][0x1e0], RZ ;  /* 0x0000780014127a25 */ /* 0x002fc800078e00ff */
[----:B------:R-:W-:Y:S01]  /*30d0*/  IMAD.IADD R19, R19, 0x1, R8 ;  /* 0x0000000113137824 */ /* 0x000fe200078e0208 */
[----:B------:R-:W-:Y:S01]  /*30e0*/  STL [R1+0xc], R20 ;  /* 0x00000c1401007387 */ /* 0x000fe20000100800 */
[----:B---3--:R-:W-:Y:S01]  /*30f0*/  IMAD.MOV.U32 R68, RZ, RZ, R65 ;  /* 0x000000ffff447224 */ /* 0x008fe200078e0041 */
[----:B------:R-:W-:-:S04]  /*3100*/  LEA.HI R65, R2, R69, RZ, 0x3 ;  /* 0x0000004502417211 */ /* 0x000fc800078f18ff */
[----:B------:R-:W-:-:S05]  /*3110*/  LOP3.LUT R65, R65, 0xfffffff8, RZ, 0xc0, !PT ;  /* 0xfffffff841417812 */ /* 0x000fca00078ec0ff */
[----:B------:R-:W-:-:S04]  /*3120*/  IMAD.IADD R65, R69, 0x1, -R65 ;  /* 0x0000000145417824 */ /* 0x000fc800078e0a41 */
[----:B------:R-:W-:Y:S01]  /*3130*/  IMAD.SHL.U32 R65, R65, 0x8, RZ ;  /* 0x0000000841417824 */ /* 0x000fe200078e00ff */
[----:B--2---:R-:W-:Y:S01]  /*3140*/  SHF.R.S32.HI R8, RZ, 0x1f, R17 ;  /* 0x0000001fff087819 */ /* 0x004fe20000011411 */
[----:B------:R-:W-:-:S04]  /*3150*/  IMAD.WIDE.U32 R18, R17, c[0x0][0x1f0], R18 ;  /* 0x00007c0011127a25 */ /* 0x000fc800078e0012 */
[----:B------:R-:W-:Y:S01]  /*3160*/  IMAD R8, R8, c[0x0][0x1f0], RZ ;  /* 0x00007c0008087a24 */ /* 0x000fe200078e02ff */
[----:B------:R-:W-:-:S03]  /*3170*/  IADD3 R11, P0, R18, UR20, RZ ;  /* 0x00000014120b7c10 */ /* 0x000fc6000ff1e0ff */
[----:B------:R-:W-:Y:S01]  /*3180*/  IMAD R8, R17, c[0x0][0x1f4], R8 ;  /* 0x00007d0011087a24 */ /* 0x000fe200078e0208 */
[----:B------:R1:W-:Y:S04]  /*3190*/  STL [R1+0x8], R17 ;  /* 0x0000081101007387 */ /* 0x0003e80000100800 */
[----:B------:R-:W-:Y:S02]  /*31a0*/  IADD3.X R8, R19, UR8, R8, P0, !PT ;  /* 0x0000000813087c10 */ /* 0x000fe400087fe408 */
[----:B------:R-:W-:-:S04]  /*31b0*/  LEA R13, P0, R11, c[0x0][0x1c8], 0x1 ;  /* 0x000072000b0d7a11 */ /* 0x000fc800078008ff */
[----:B------:R-:W-:Y:S02]  /*31c0*/  LEA.HI.X R11, R11, c[0x0][0x1cc], R8, 0x1, P0 ;  /* 0x000073000b0b7a11 */ /* 0x000fe400000f0c08 */
[----:B------:R-:W2:Y:S04]  /*31d0*/  SHFL.IDX PT, R8, R13, RZ, 0x181f ;  /* 0x00181fff0d087589 */ /* 0x000ea800000e0000 */
[----:B------:R-:W3:Y:S01]  /*31e0*/  SHFL.IDX PT, R9, R11, RZ, 0x181f ;  /* 0x00181fff0b097589 */ /* 0x000ee200000e0000 */
[----:B-1----:R-:W-:-:S04]  /*31f0*/  LEA.HI R17, R2, R69, RZ, 0x3 ;  /* 0x0000004502117211 */ /* 0x002fc800078f18ff */
[----:B------:R-:W-:-:S04]  /*3200*/  SHF.R.S32.HI R17, RZ, 0x3, R17 ;  /* 0x00000003ff117819 */ /* 0x000fc80000011411 */
[----:B------:R-:W-:-:S04]  /*3210*/  IADD3 R17, -R17, 0x30, RZ ;  /* 0x0000003011117810 */ /* 0x000fc80007ffe1ff */
[----:B------:R-:W-:Y:S01]  /*3220*/  ISETP.GE.AND P1, PT, R17, 0x1, PT ;  /* 0x000000011100780c */ /* 0x000fe20003f26270 */
[----:B------:R-:W1:-:S12]  /*3230*/  SHFL.IDX PT, R13, R13, 0x1, 0x181f ;  /* 0x00381f000d0d7f89 */ /* 0x000e5800000e0000 */
[----:B--2---:R-:W-:-:S04]  /*3240*/  @P1 LEA R22, P0, R65, R8, 0x1 ;  /* 0x0000000841161211 */ /* 0x004fc800078008ff */
[----:B---3--:R-:W-:Y:S02]  /*3250*/  @P1 LEA.HI.X R23, R65, R9, R68, 0x1, P0 ;  /* 0x0000000941171211 */ /* 0x008fe400000f0c44 */
[----:B-----5:R-:W-:-:S04]  /*3260*/  @P1 LEA R20, P0, R66, R8, 0x1 ;  /* 0x0000000842141211 */ /* 0x020fc800078008ff */
[-C--:B----4-:R-:W-:Y:S02]  /*3270*/  @P1 LEA.HI.X R21, R66, R9.reuse, R67, 0x1, P0 ;  /* 0x0000000942151211 */ /* 0x090fe400000f0c43 */
[CC--:B------:R-:W-:Y:S01]  /*3280*/  @P1 LEA R18, P0, R63.reuse, R8.reuse, 0x1 ;  /* 0x000000083f121211 */ /* 0x0c0fe200078008ff */
[----:B------:R-:W2:Y:S03]  /*3290*/  SHFL.IDX PT, R11, R11, 0x1, 0x181f ;  /* 0x00381f000b0b7f89 */ /* 0x000ea600000e0000 */
[----:B------:R-:W-:Y:S02]  /*32a0*/  @P1 LEA.HI.X R19, R63, R9, R64, 0x1, P0 ;  /* 0x000000093f131211 */ /* 0x000fe400000f0c40 */
[----:B------:R-:W-:-:S04]  /*32b0*/  @P1 LEA R8, P0, R61, R8, 0x1 ;  /* 0x000000083d081211 */ /* 0x000fc800078008ff */
[----:B------:R-:W-:Y:S02]  /*32c0*/  @P1 LEA.HI.X R9, R61, R9, R62, 0x1, P0 ;  /* 0x000000093d091211 */ /* 0x000fe400000f0c3e */
[----:B------:R-:W-:-:S13]  /*32d0*/  ISETP.GE.AND P0, PT, R17, 0x21, PT ;  /* 0x000000211100780c */ /* 0x000fda0003f06270 */
[----:B-1----:R-:W-:-:S04]  /*32e0*/  @P0 LEA R26, P2, R65, R13, 0x1 ;  /* 0x0000000d411a0211 */ /* 0x002fc800078408ff */
[----:B--2---:R-:W-:Y:S02]  /*32f0*/  @P0 LEA.HI.X R27, R65, R11, R68, 0x1, P2 ;  /* 0x0000000b411b0211 */ /* 0x004fe400010f0c44 */
[----:B------:R-:W-:-:S04]  /*3300*/  @P0 LEA R24, P2, R66, R13, 0x1 ;  /* 0x0000000d42180211 */ /* 0x000fc800078408ff */
[----:B------:R-:W-:Y:S02]  /*3310*/  @P0 LEA.HI.X R25, R66, R11, R67, 0x1, P2 ;  /* 0x0000000b42190211 */ /* 0x000fe400010f0c43 */
[----:B------:R-:W-:-:S13]  /*3320*/  ISETP.GE.AND P2, PT, R65, c[0x0][0x1d4], PT ;  /* 0x0000750041007a0c */ /* 0x000fda0003f46270 */
[----:B------:R1:W-:Y:S04]  /*3330*/  @P1 LDGSTS.E.BYPASS.LTC128B.128 [R60+0x14080], [R22.64], !P2 ;  /* 0x14080000163c1fae */ /* 0x0003e8000d101d52 */
[----:B------:R1:W-:Y:S04]  /*3340*/  @P1 LDGSTS.E.BYPASS.LTC128B.128 [R60+0x15880], [R20.64], !P6 ;  /* 0x15880000143c1fae */ /* 0x0003e8000f101d52 */
[----:B------:R2:W-:Y:S04]  /*3350*/  @P1 LDGSTS.E.BYPASS.LTC128B.128 [R60+0x17080], [R18.64], !P5 ;  /* 0x17080000123c1fae */ /* 0x0005e8000e901d52 */
[----:B------:R3:W-:Y:S04]  /*3360*/  @P1 LDGSTS.E.BYPASS.LTC128B.128 [R60+0x18880], [R8.64], !P4 ;  /* 0x18880000083c1fae */ /* 0x0007e8000e101d52 */
[----:B------:R1:W-:Y:S04]  /*3370*/  @P0 LDGSTS.E.BYPASS.LTC128B.128 [R60+0x15080], [R26.64], !P2 ;  /* 0x150800001a3c0fae */ /* 0x0003e8000d101d52 */
[----:B------:R1:W-:Y:S01]  /*3380*/  @P0 LDGSTS.E.BYPASS.LTC128B.128 [R60+0x16880], [R24.64], !P6 ;  /* 0x16880000183c0fae */ /* 0x0003e2000f101d52 */
[----:B---3--:R-:W-:-:S04]  /*3390*/  @P0 LEA R8, P1, R63, R13, 0x1 ;  /* 0x0000000d3f080211 */ /* 0x008fc800078208ff */
[----:B------:R-:W-:Y:S02]  /*33a0*/  @P0 LEA.HI.X R9, R63, R11, R64, 0x1, P1 ;  /* 0x0000000b3f090211 */ /* 0x000fe400008f0c40 */
[----:B--2---:R-:W-:-:S03]  /*33b0*/  @P0 LEA R18, P1, R61, R13, 0x1 ;  /* 0x0000000d3d120211 */ /* 0x004fc600078208ff */
[----:B------:R1:W-:Y:S01]  /*33c0*/  @P0 LDGSTS.E.BYPASS.LTC128B.128 [R60+0x18080], [R8.64], !P5 ;  /* 0x18080000083c0fae */ /* 0x0003e2000e901d52 */
[----:B------:R-:W-:-:S05]  /*33d0*/  @P0 LEA.HI.X R19, R61, R11, R62, 0x1, P1 ;  /* 0x0000000b3d130211 */ /* 0x000fca00008f0c3e */
[----:B------:R1:W-:Y:S04]  /*33e0*/  @P0 LDGSTS.E.BYPASS.LTC128B.128 [R60+0x19880], [R18.64], !P4 ;  /* 0x19880000123c0fae */ /* 0x0003e8000e101d52 */
.L_x_173:
[----:B--23--:R-:W2:Y:S01]  /*33f0*/  S2R R13, SR_TID.X ;  /* 0x00000000000d7919 */ /* 0x00cea20000002100 */
[----:B------:R-:W-:Y:S01]  /*3400*/  LOP3.LUT R7, R7, 0xffffffe0, RZ, 0xc0, !PT ;  /* 0xffffffe007077812 */ /* 0x000fe200078ec0ff */
[----:B------:R-:W-:Y:S01]  /*3410*/  UISETP.NE.AND UP0, UPT, UR14, URZ, UPT ;  /* 0x0000003f0e00728c */ /* 0x000fe2000bf05270 */
[----:B------:R-:W-:Y:S01]  /*3420*/  SHF.R.S32.HI R11, RZ, 0x1f, R6 ;  /* 0x0000001fff0b7819 */ /* 0x000fe20000011406 */
[----:B-1----:R-:W-:Y:S01]  /*3430*/  IMAD.U32 R19, RZ, RZ, UR28 ;  /* 0x0000001cff137e24 */ /* 0x002fe2000f8e00ff */
[----:B------:R-:W-:Y:S01]  /*3440*/  ULDC UR22, c[0x0][0x324] ;  /* 0x0000c90000167ab9 */ /* 0x000fe20000000800 */
[----:B------:R-:W-:Y:S01]  /*3450*/  FMUL.FTZ R52, R52, c[0x0][0x320] ;  /* 0x0000c80034347a20 */ /* 0x000fe20000410000 */
[----:B------:R-:W-:Y:S01]  /*3460*/  LEA.HI R11, R11, R6, RZ, 0x3 ;  /* 0x000000060b0b7211 */ /* 0x000fe200078f18ff */
[----:B------:R-:W-:Y:S01]  /*3470*/  FMUL.FTZ R53, R53, c[0x0][0x320] ;  /* 0x0000c80035357a20 */ /* 0x000fe20000410000 */
[----:B------:R-:W-:Y:S01]  /*3480*/  PLOP3.LUT P0, PT, PT, PT, UP0, 0x80, 0x0 ;  /* 0x000000000000781c */ /* 0x000fe20003f0f008 */
[----:B------:R-:W-:Y:S01]  /*3490*/  FMUL.FTZ R48, R48, c[0x0][0x320] ;  /* 0x0000c80030307a20 */ /* 0x000fe20000410000 */
[----:B------:R-:W-:Y:S01]  /*34a0*/  LOP3.LUT R11, R11, 0xffffff8, RZ, 0xc0, !PT ;  /* 0x0ffffff80b0b7812 */ /* 0x000fe200078ec0ff */
[----:B------:R-:W-:Y:S01]  /*34b0*/  FMUL.FTZ R49, R49, c[0x0][0x320] ;  /* 0x0000c80031317a20 */ /* 0x000fe20000410000 */
[----:B------:R1:W3:Y:S01]  /*34c0*/  MUFU.TANH R127, R52 ;  /* 0x00000034007f7308 */ /* 0x0002e20000002400 */
[----:B------:R-:W-:Y:S01]  /*34d0*/  ULDC UR28, c[0x0][0x2ac] ;  /* 0x0000ab00001c7ab9 */ /* 0x000fe20000000800 */
[----:B------:R-:W0:Y:S01]  /*34e0*/  LDGDEPBAR ;  /* 0x00000000000079af */ /* 0x000e220000000000 */
[----:B------:R-:W-:Y:S01]  /*34f0*/  IMAD.IADD R11, R6, 0x1, -R11 ;  /* 0x00000001060b7824 */ /* 0x000fe200078e0a0b */
[----:B------:R-:W-:-:S02]  /*3500*/  ULDC UR4, c[0x0][0x1d0] ;  /* 0x0000740000047ab9 */ /* 0x000fc40000000800 */
[----:B------:R-:W-:Y:S02]  /*3510*/  ULOP3.LUT UR22, URZ, UR22, URZ, 0x33, !UPT ;  /* 0x000000163f167292 */ /* 0x000fe4000f8e333f */
[----:B------:R1:W4:Y:S01]  /*3520*/  MUFU.TANH R126, R53 ;  /* 0x00000035007e7308 */ /* 0x0003220000002400 */
[----:B------:R-:W-:Y:S01]  /*3530*/  UIMAD UR4, UR28, UR4, UR29 ;  /* 0x000000041c0472a4 */ /* 0x000fe2000f8e021d */
[----:B--2---:R-:W-:Y:S01]  /*3540*/  LEA.HI R9, R2, R13, RZ, 0x2 ;  /* 0x0000000d02097211 */ /* 0x004fe200078f10ff */
[----:B------:R-:W-:-:S03]  /*3550*/  IMAD.IADD R7, R13, 0x1, -R7 ;  /* 0x000000010d077824 */ /* 0x000fc600078e0a07 */
[----:B------:R-:W-:Y:S02]  /*3560*/  LOP3.LUT R9, R9, 0xfffffffc, RZ, 0xc0, !PT ;  /* 0xfffffffc09097812 */ /* 0x000fe400078ec0ff */
[----:B------:R1:W2:Y:S01]  /*3570*/  MUFU.TANH R125, R48 ;  /* 0x00000030007d7308 */ /* 0x0002a20000002400 */
[----:B------:R-:W-:Y:S02]  /*3580*/  SHF.R.S32.HI R8, RZ, 0x1f, R7 ;  /* 0x0000001fff087819 */ /* 0x000fe40000011407 */
[----:B------:R-:W-:Y:S02]  /*3590*/  IMAD.IADD R9, R13, 0x1, -R9 ;  /* 0x000000010d097824 */ /* 0x000fe400078e0a09 */
[----:B------:R-:W-:-:S03]  /*35a0*/  LEA.HI R8, R8, R7, RZ, 0x2 ;  /* 0x0000000708087211 */ /* 0x000fc600078f10ff */
[----:B------:R1:W1:Y:S01]  /*35b0*/  MUFU.TANH R124, R49 ;  /* 0x00000031007c7308 */ /* 0x0002620000002400 */
[----:B------:R-:W-:Y:S02]  /*35c0*/  LEA.HI R2, R9, R9, RZ, 0x1 ;  /* 0x0000000909027211 */ /* 0x000fe400078f08ff */
[----:B------:R-:W-:Y:S02]  /*35d0*/  LEA.HI.SX32 R6, R8, UR27, 0x1e ;  /* 0x0000001b08067c11 */ /* 0x000fe4000f8ff2ff */
[----:B------:R-:W-:Y:S02]  /*35e0*/  LOP3.LUT R2, R2, 0x1ffffffe, RZ, 0xc0, !PT ;  /* 0x1ffffffe02027812 */ /* 0x000fe400078ec0ff */
[----:B------:R-:W-:Y:S01]  /*35f0*/  LOP3.LUT R8, R8, 0x7ffffffc, RZ, 0xc0, !PT ;  /* 0x7ffffffc08087812 */ /* 0x000fe200078ec0ff */
[----:B------:R-:W-:Y:S02]  /*3600*/  IMAD R6, R11, 0x10, R6 ;  /* 0x000000100b067824 */ /* 0x000fe400078e0206 */
[----:B------:R-:W-:-:S02]  /*3610*/  IMAD.IADD R2, R9, 0x1, -R2 ;  /* 0x0000000109027824 */ /* 0x000fc400078e0a02 */
[----:B------:R-:W-:Y:S02]  /*3620*/  IMAD.IADD R7, R7, 0x1, -R8 ;  /* 0x0000000107077824 */ /* 0x000fe400078e0a08 */
[----:B------:R-:W-:Y:S02]  /*3630*/  IMAD R13, R2, 0x8, R6 ;  /* 0x00000008020d7824 */ /* 0x000fe400078e0206 */
[----:B------:R-:W-:Y:S02]  /*3640*/  IMAD.SHL.U32 R20, R7, 0x2, RZ ;  /* 0x0000000207147824 */ /* 0x000fe400078e00ff */
[----:B------:R-:W-:Y:S01]  /*3650*/  @P0 IMAD.HI.U32 R6, R13, c[0x0][0x2c8], RZ ;  /* 0x0000b2000d060a27 */ /* 0x000fe200078e00ff */
[----:B------:R-:W-:Y:S01]  /*3660*/  PLOP3.LUT P0, PT, PT, PT, UP0, 0x80, 0x0 ;  /* 0x000000000000781c */ /* 0x000fe20003f0f008 */
[----:B------:R-:W-:Y:S01]  /*3670*/  UISETP.NE.AND UP0, UPT, UR13, URZ, UPT ;  /* 0x0000003f0d00728c */ /* 0x000fe2000bf05270 */
[----:B------:R5:W-:Y:S01]  /*3680*/  STL [R1+0x34], R13 ;  /* 0x0000340d01007387 */ /* 0x000be20000100800 */
[----:B------:R-:W-:Y:S01]  /*3690*/  IMAD.MOV.U32 R2, RZ, RZ, R13 ;  /* 0x000000ffff027224 */ /* 0x000fe200078e000d */
[----:B------:R-:W-:Y:S01]  /*36a0*/  IADD3 R19, -R20, 0x1, R19 ;  /* 0x0000000114137810 */ /* 0x000fe20007ffe113 */
[----:B------:R-:W-:Y:S01]  /*36b0*/  FMUL.FTZ R9, R36, c[0x0][0x320] ;  /* 0x0000c80024097a20 */ /* 0x000fe20000410000 */
[C---:B------:R-:W-:Y:S01]  /*36c0*/  IADD3 R18, -R20.reuse, UR4, RZ ;  /* 0x0000000414127c10 */ /* 0x040fe2000fffe1ff */
[----:B------:R-:W-:Y:S01]  /*36d0*/  FMUL.FTZ R11, R41, c[0x0][0x320] ;  /* 0x0000c800290b7a20 */ /* 0x000fe20000410000 */
[----:B------:R-:W-:Y:S01]  /*36e0*/  IADD3 R19, R19, -c[0x0][0x168], RZ ;  /* 0x80005a0013137a10 */ /* 0x000fe20007ffe0ff */
[----:B------:R-:W-:Y:S01]  /*36f0*/  FMUL.FTZ R8, R37, c[0x0][0x320] ;  /* 0x0000c80025087a20 */ /* 0x000fe20000410000 */
[----:B------:R-:W-:Y:S01]  /*3700*/  STL [R1+0x38], R20 ;  /* 0x0000381401007387 */ /* 0x000fe20000100800 */
[----:B------:R-:W1:Y:S01]  /*3710*/  MUFU.TANH R9, R9 ;  /* 0x0000000900097308 */ /* 0x000e620000002400 */
[----:B------:R-:W-:-:S02]  /*3720*/  IADD3 R7, -R20, UR29, RZ ;  /* 0x0000001d14077c10 */ /* 0x000fc4000fffe1ff */
[----:B------:R-:W-:Y:S02]  /*3730*/  @P0 SHF.R.U32.HI R2, RZ, c[0x0][0x2cc], R6 ;  /* 0x0000b300ff020a19 */ /* 0x000fe40000011606 */
[----:B------:R-:W-:Y:S02]  /*3740*/  PLOP3.LUT P0, PT, PT, PT, UP0, 0x40, 0x0 ;  /* 0x000000000000781c */ /* 0x000fe40003f0e808 */
[C---:B------:R-:W-:Y:S01]  /*3750*/  IADD3 R6, R19.reuse, c[0x0][0x328], RZ ;  /* 0x0000ca0013067a10 */ /* 0x040fe20007ffe0ff */
[----:B------:R-:W1:Y:S01]  /*3760*/  SHFL.IDX PT, R17, R2, RZ, 0x1c1f ;  /* 0x001c1fff02117589 */ /* 0x000e6200000e0000 */
[----:B------:R-:W1:Y:S01]  /*3770*/  MUFU.TANH R11, R11 ;  /* 0x0000000b000b7308 */ /* 0x000e620000002400 */
[----:B------:R-:W-:Y:S01]  /*3780*/  IADD3 R19, R19, UR22, RZ ;  /* 0x0000001613137c10 */ /* 0x000fe2000fffe0ff */
[----:B-----5:R-:W-:-:S06]  /*3790*/  FMUL.FTZ R13, R40, c[0x0][0x320] ;  /* 0x0000c800280d7a20 */ /* 0x020fcc0000410000 */
[----:B------:R-:W2:Y:S08]  /*37a0*/  MUFU.TANH R8, R8 ;  /* 0x0000000800087308 */ /* 0x000eb00000002400 */
[----:B------:R-:W2:Y:S01]  /*37b0*/  MUFU.TANH R13, R13 ;  /* 0x0000000d000d7308 */ /* 0x000ea20000002400 */
[--C-:B-1----:R-:W-:Y:S02]  /*37c0*/  IMAD.IADD R21, R6, 0x1, R17.reuse ;  /* 0x0000000106157824 */ /* 0x102fe400078e0211 */
[----:B------:R-:W-:-:S03]  /*37d0*/  IMAD.IADD R20, R19, 0x1, R17 ;  /* 0x0000000113147824 */ /* 0x000fc600078e0211 */
[----:B------:R-:W-:Y:S01]  /*37e0*/  IMNMX R21, R21, R18, PT ;  /* 0x0000001215157217 */ /* 0x000fe20003800200 */
[----:B------:R-:W-:Y:S05]  /*37f0*/  @P0 BRA `(.L_x_174) ;  /* 0x0000015000000947 */ /* 0x000fea0003800000 */
[----:B---34-:R-:W-:Y:S01]  /*3800*/  IMAD.U32 R22, RZ, RZ, UR10 ;  /* 0x0000000aff167e24 */ /* 0x018fe2000f8e00ff */
[----:B------:R-:W-:Y:S04]  /*3810*/  BSSY B0, `(.L_x_175) ;  /* 0x000000f000007945 */ /* 0x000fe80003800000 */
[----:B------:R-:W-:-:S04]  /*3820*/  IADD3 R22, R22, -c[0x0][0x168], R17 ;  /* 0x80005a0016167a10 */ /* 0x000fc80007ffe011 */
[----:B------:R-:W-:-:S13]  /*3830*/  ISETP.GT.AND P0, PT, R22, -0x1, PT ;  /* 0xffffffff1600780c */ /* 0x000fda0003f04270 */
[----:B------:R-:W-:Y:S05]  /*3840*/  @P0 BRA `(.L_x_176) ;  /* 0x0000007000000947 */ /* 0x000fea0003800000 */
[----:B------:R-:W-:Y:S01]  /*3850*/  IMAD.MOV.U32 R17, RZ, RZ, c[0x0][0x32c] ;  /* 0x0000cb00ff117624 */ /* 0x000fe200078e00ff */
[----:B------:R-:W-:-:S04]  /*3860*/  LOP3.LUT R22, RZ, R22, RZ, 0x33, !PT ;  /* 0x00000016ff167212 */ /* 0x000fc800078e33ff */
[----:B------:R-:W-:-:S13]  /*3870*/  ISETP.NE.AND P0, PT, R17, 0x1, PT ;  /* 0x000000011100780c */ /* 0x000fda0003f05270 */
[----:B------:R-:W-:-:S05]  /*3880*/  @P0 IMAD.HI.U32 R17, R22, c[0x0][0x330], RZ ;  /* 0x0000cc0016110a27 */ /* 0x000fca00078e00ff */
[----:B------:R-:W-:-:S04]  /*3890*/  @P0 SHF.R.U32.HI R22, RZ, c[0x0][0x334], R17 ;  /* 0x0000cd00ff160a19 */ /* 0x000fc80000011611 */
[----:B------:R-:W-:Y:S01]  /*38a0*/  LOP3.LUT R22, RZ, R22, RZ, 0x33, !PT ;  /* 0x00000016ff167212 */ /* 0x000fe200078e33ff */
[----:B------:R-:W-:Y:S05]  /*38b0*/  BRA `(.L_x_177) ;  /* 0x0000004000007947 */ /* 0x000fea0003800000 */
.L_x_176:
[----:B------:R-:W-:-:S04]  /*38c0*/  MOV R17, c[0x0][0x32c] ;  /* 0x0000cb0000117a02 */ /* 0x000fc80000000f00 */
[----:B------:R-:W-:-:S13]  /*38d0*/  ISETP.NE.AND P0, PT, R17, 0x1, PT ;  /* 0x000000011100780c */ /* 0x000fda0003f05270 */
[----:B------:R-:W-:-:S05]  /*38e0*/  @P0 IMAD.HI.U32 R17, R22, c[0x0][0x330], RZ ;  /* 0x0000cc0016110a27 */ /* 0x000fca00078e00ff */
[----:B------:R-:W-:Y:S02]  /*38f0*/  @P0 SHF.R.U32.HI R22, RZ, c[0x0][0x334], R17 ;  /* 0x0000cd00ff160a19 */ /* 0x000fe40000011611 */
.L_x_177:
[----:B------:R-:W-:Y:S05]  /*3900*/  BSYNC B0 ;  /* 0x0000000000007941 */ /* 0x000fea0003800000 */
.L_x_175:
[----:B------:R-:W-:-:S05]  /*3910*/  IMAD R22, R22, c[0x0][0x32c], R7 ;  /* 0x0000cb0016167a24 */ /* 0x000fca00078e0207 */
[----:B------:R-:W-:Y:S02]  /*3920*/  IADD3 R17, R22, c[0x0][0x32c], RZ ;  /* 0x0000cb0016117a10 */ /* 0x000fe40007ffe0ff */
[----:B------:R-:W-:Y:S02]  /*3930*/  IMNMX R20, R20, R22, !PT ;  /* 0x0000001614147217 */ /* 0x000fe40007800200 */
[----:B------:R-:W-:Y:S02]  /*3940*/  IMNMX R21, R21, R17, PT ;  /* 0x0000001115157217 */ /* 0x000fe40003800200 */
.L_x_174:
[----:B---34-:R-:W-:Y:S01]  /*3950*/  UISETP.GE.AND UP0, UPT, UR29, 0x1, UPT ;  /* 0x000000011d00788c */ /* 0x018fe2000bf06270 */
[----:B------:R-:W1:Y:S01]  /*3960*/  SHFL.IDX PT, R23, R2, 0x1, 0x1c1f ;  /* 0x003c1f0002177f89 */ /* 0x000e6200000e0000 */
[----:B------:R-:W-:Y:S01]  /*3970*/  UISETP.GE.AND UP6, UPT, UR29, 0x12, UPT ;  /* 0x000000121d00788c */ /* 0x000fe2000bfc6270 */
[----:B------:R-:W-:Y:S01]  /*3980*/  FMUL.FTZ R22, R42, c[0x0][0x320] ;  /* 0x0000c8002a167a20 */ /* 0x000fe20000410000 */
[----:B------:R-:W-:Y:S01]  /*3990*/  UP2UR UR32, UPR, URZ, 0x1 ;  /* 0x000000013f207883 */ /* 0x000fe20008000000 */
[----:B------:R-:W-:Y:S01]  /*39a0*/  FMUL.FTZ R38, R38, c[0x0][0x320] ;  /* 0x0000c80026267a20 */ /* 0x000fe20000410000 */
[----:B------:R-:W-:Y:S01]  /*39b0*/  PLOP3.LUT P0, PT, PT, PT, UP0, 0x40, 0x0 ;  /* 0x000000000000781c */ /* 0x000fe20003f0e808 */
[----:B------:R-:W-:Y:S01]  /*39c0*/  UISETP.GE.AND UP0, UPT, UR29, 0x2, UPT ;  /* 0x000000021d00788c */ /* 0x000fe2000bf06270 */
[----:B------:R-:W-:Y:S01]  /*39d0*/  FMUL.FTZ R39, R39, c[0x0][0x320] ;  /* 0x0000c80027277a20 */ /* 0x000fe20000410000 */
[----:B------:R-:W-:Y:S01]  /*39e0*/  UISETP.GE.AND UP5, UPT, UR29, 0x19, UPT ;  /* 0x000000191d00788c */ /* 0x000fe2000bfa6270 */
[----:B------:R-:W-:Y:S01]  /*39f0*/  ISETP.GT.AND P0, PT, R20, RZ, P0 ;  /* 0x000000ff1400720c */ /* 0x000fe20000704270 */
[----:B------:R-:W-:Y:S01]  /*3a00*/  UP2UR UR31, UPR, URZ, 0x1 ;  /* 0x000000013f1f7883 */ /* 0x000fe20008000000 */
[----:B------:R-:W-:Y:S01]  /*3a10*/  FMUL.FTZ R54, R54, c[0x0][0x320] ;  /* 0x0000c80036367a20 */ /* 0x000fe20000410000 */
[----:B------:R-:W-:Y:S01]  /*3a20*/  UISETP.GE.AND UP4, UPT, UR29, 0x1a, UPT ;  /* 0x0000001a1d00788c */ /* 0x000fe2000bf86270 */
[----:B------:R-:W-:Y:S01]  /*3a30*/  ISETP.LT.OR P0, PT, R21, 0x1, P0 ;  /* 0x000000011500780c */ /* 0x000fe20000701670 */
[----:B------:R-:W-:Y:S01]  /*3a40*/  UISETP.GE.AND UP3, UPT, UR29, 0x21, UPT ;  /* 0x000000211d00788c */ /* 0x000fe2000bf66270 */
[----:B------:R-:W-:Y:S01]  /*3a50*/  FMUL.FTZ R55, R55, c[0x0][0x320] ;  /* 0x0000c80037377a20 */ /* 0x000fe20000410000 */
[----:B------:R-:W-:Y:S01]  /*3a60*/  UISETP.GE.AND UP2, UPT, UR29, 0x22, UPT ;  /* 0x000000221d00788c */ /* 0x000fe2000bf46270 */
[----:B------:R-:W-:Y:S01]  /*3a70*/  FSEL R17, R0, -INF , !P0 ;  /* 0xff80000000117808 */ /* 0x000fe20004000000 */
[----:B------:R-:W-:Y:S01]  /*3a80*/  UISETP.GE.AND UP1, UPT, UR29, 0x29, UPT ;  /* 0x000000291d00788c */ /* 0x000fe2000bf26270 */
[----:B------:R-:W-:Y:S01]  /*3a90*/  PLOP3.LUT P0, PT, PT, PT, UP0, 0x40, 0x0 ;  /* 0x000000000000781c */ /* 0x000fe20003f0e808 */
[----:B------:R-:W-:Y:S01]  /*3aa0*/  UISETP.GE.AND UP0, UPT, UR29, 0x9, UPT ;  /* 0x000000091d00788c */ /* 0x000fe2000bf06270 */
[----:B------:R-:W-:Y:S01]  /*3ab0*/  FMUL.FTZ R0, R47, c[0x0][0x320] ;  /* 0x0000c8002f007a20 */ /* 0x000fe20000410000 */
[----:B------:R-:W-:Y:S01]  /*3ac0*/  UP2UR UR33, UPR, URZ, 0x40 ;  /* 0x000000403f217883 */ /* 0x000fe20008000000 */
[----:B------:R-:W-:Y:S01]  /*3ad0*/  ISETP.GT.AND P0, PT, R20, 0x1, P0 ;  /* 0x000000011400780c */ /* 0x000fe20000704270 */
[----:B------:R-:W-:Y:S01]  /*3ae0*/  UP2UR UR30, UPR, URZ, 0x1 ;  /* 0x000000013f1e7883 */ /* 0x000fe20008000000 */
[----:B------:R-:W-:Y:S01]  /*3af0*/  FMUL.FTZ R50, R50, c[0x0][0x320] ;  /* 0x0000c80032327a20 */ /* 0x000fe20000410000 */
[----:B------:R3:W4:Y:S01]  /*3b00*/  MUFU.TANH R170, R38 ;  /* 0x0000002600aa7308 */ /* 0x0007220000002400 */
[----:B------:R-:W-:Y:S01]  /*3b10*/  ISETP.LT.OR P0, PT, R21, 0x2, P0 ;  /* 0x000000021500780c */ /* 0x000fe20000701670 */
[----:B------:R-:W-:-:S02]  /*3b20*/  FMUL.FTZ R51, R51, c[0x0][0x320] ;  /* 0x0000c80033337a20 */ /* 0x000fc40000410000 */
[----:B------:R-:W-:Y:S01]  /*3b30*/  FMUL.FTZ R43, R43, c[0x0][0x320] ;  /* 0x0000c8002b2b7a20 */ /* 0x000fe20000410000 */
[----:B------:R-:W-:Y:S01]  /*3b40*/  FSEL R16, R16, -INF , !P0 ;  /* 0xff80000010107808 */ /* 0x000fe20004000000 */
[----:B-1----:R-:W-:Y:S01]  /*3b50*/  IMAD.IADD R2, R6, 0x1, R23 ;  /* 0x0000000106027824 */ /* 0x002fe200078e0217 */
[----:B------:R-:W-:Y:S01]  /*3b60*/  PLOP3.LUT P0, PT, PT, PT, UP0, 0x40, 0x0 ;  /* 0x000000000000781c */ /* 0x000fe20003f0e808 */
[----:B------:R-:W-:Y:S01]  /*3b70*/  UISETP.GE.AND UP0, UPT, UR29, 0xa, UPT ;  /* 0x0000000a1d00788c */ /* 0x000fe2000bf06270 */
[----:B------:R3:W1:Y:S02]  /*3b80*/  MUFU.TANH R171, R39 ;  /* 0x0000002700ab7308 */ /* 0x0006640000002400 */
[----:B------:R-:W-:Y:S01]  /*3b90*/  ISETP.GT.AND P0, PT, R20, 0x8, P0 ;  /* 0x000000081400780c */ /* 0x000fe20000704270 */
[----:B------:R-:W-:Y:S01]  /*3ba0*/  UP2UR UR5, UPR, URZ, 0x1 ;  /* 0x000000013f057883 */ /* 0x000fe20008000000 */
[----:B------:R-:W-:Y:S02]  /*3bb0*/  IMNMX R2, R2, R18, PT ;  /* 0x0000001202027217 */ /* 0x000fe40003800200 */
[----:B------:R-:W-:-:S02]  /*3bc0*/  ISETP.LT.OR P0, PT, R21, 0x9, P0 ;  /* 0x000000091500780c */ /* 0x000fc40000701670 */
[----:B------:R-:W2:Y:S02]  /*3bd0*/  MUFU.TANH R0, R0 ;  /* 0x0000000000007308 */ /* 0x000ea40000002400 */
[----:B------:R-:W-:Y:S02]  /*3be0*/  FSEL R15, R15, -INF , !P0 ;  /* 0xff8000000f0f7808 */ /* 0x000fe40004000000 */
[----:B------:R-:W-:Y:S01]  /*3bf0*/  PLOP3.LUT P0, PT, PT, PT, UP0, 0x40, 0x0 ;  /* 0x000000000000781c */ /* 0x000fe20003f0e808 */
[----:B------:R-:W-:-:S03]  /*3c00*/  UISETP.GE.AND UP0, UPT, UR29, 0x11, UPT ;  /* 0x000000111d00788c */ /* 0x000fc6000bf06270 */
[----:B------:R-:W-:Y:S01]  /*3c10*/  ISETP.GT.AND P0, PT, R20, 0x9, P0 ;  /* 0x000000091400780c */ /* 0x000fe20000704270 */
[----:B------:R-:W-:Y:S01]  /*3c20*/  UP2UR UR4, UPR, URZ, 0x1 ;  /* 0x000000013f047883 */ /* 0x000fe20008000000 */
[----:B------:R3:W1:Y:S02]  /*3c30*/  MUFU.TANH R169, R54 ;  /* 0x0000003600a97308 */ /* 0x0006640000002400 */
[----:B------:R-:W-:-:S04]  /*3c40*/  ISETP.LT.OR P0, PT, R21, 0xa, P0 ;  /* 0x0000000a1500780c */ /* 0x000fc80000701670 */
[----:B------:R-:W-:Y:S02]  /*3c50*/  FSEL R14, R14, -INF , !P0 ;  /* 0xff8000000e0e7808 */ /* 0x000fe40004000000 */
[----:B------:R-:W-:Y:S01]  /*3c60*/  PLOP3.LUT P0, PT, PT, PT, UP0, 0x40, 0x0 ;  /* 0x000000000000781c */ /* 0x000fe20003f0e808 */
[----:B------:R-:W-:Y:S01]  /*3c70*/  UISETP.GE.AND UP0, UPT, UR29, 0x2a, UPT ;  /* 0x0000002a1d00788c */ /* 0x000fe2000bf06270 */
[----:B------:R3:W1:Y:S02]  /*3c80*/  MUFU.TANH R168, R55 ;  /* 0x0000003700a87308 */ /* 0x0006640000002400 */
[----:B------:R-:W-:-:S04]  /*3c90*/  ISETP.GT.AND P0, PT, R20, 0x10, P0 ;  /* 0x000000101400780c */ /* 0x000fc80000704270 */
[----:B------:R-:W-:Y:S02]  /*3ca0*/  ISETP.LT.OR P0, PT, R21, 0x11, P0 ;  /* 0x000000111500780c */ /* 0x000fe40000701670 */
[----:B------:R3:W1:Y:S02]  /*3cb0*/  MUFU.TANH R159, R50 ;  /* 0x00000032009f7308 */ /* 0x0006640000002400 */
[----:B--2---:R-:W-:Y:S02]  /*3cc0*/  FSEL R13, R13, -INF , !P0 ;  /* 0xff8000000d0d7808 */ /* 0x004fe40004000000 */
[----:B------:R-:W-:Y:S01]  /*3cd0*/  PLOP3.LUT P0, PT, PT, PT, UP6, 0x40, 0x0 ;  /* 0x000000000000781c */ /* 0x000fe20003f0e868 */
[----:B------:R-:W-:-:S03]  /*3ce0*/  UISETP.NE.AND UP6, UPT, UR13, URZ, UPT ;  /* 0x0000003f0d00728c */ /* 0x000fc6000bfc5270 */
[----:B------:R-:W-:Y:S01]  /*3cf0*/  ISETP.GT.AND P0, PT, R20, 0x11, P0 ;  /* 0x000000111400780c */ /* 0x000fe20000704270 */
[----:B------:R3:W2:Y:S03]  /*3d00*/  MUFU.TANH R158, R51 ;  /* 0x00000033009e7308 */ /* 0x0006a60000002400 */
[----:B------:R-:W-:-:S04]  /*3d10*/  ISETP.LT.OR P0, PT, R21, 0x12, P0 ;  /* 0x000000121500780c */ /* 0x000fc80000701670 */
[----:B------:R-:W-:Y:S01]  /*3d20*/  FSEL R11, R11, -INF , !P0 ;  /* 0xff8000000b0b7808 */ /* 0x000fe20004000000 */
[----:B------:R-:W1:Y:S01]  /*3d30*/  MUFU.TANH R22, R22 ;  /* 0x0000001600167308 */ /* 0x000e620000002400 */
[----:B------:R-:W-:-:S04]  /*3d40*/  PLOP3.LUT P0, PT, PT, PT, UP5, 0x40, 0x0 ;  /* 0x000000000000781c */ /* 0x000fc80003f0e858 */
[----:B------:R-:W-:-:S03]  /*3d50*/  ISETP.GT.AND P0, PT, R20, 0x18, P0 ;  /* 0x000000181400780c */ /* 0x000fc60000704270 */
[----:B------:R3:W1:Y:S01]  /*3d60*/  MUFU.TANH R6, R43 ;  /* 0x0000002b00067308 */ /* 0x0006620000002400 */
[----:B------:R-:W-:-:S04]  /*3d70*/  ISETP.LT.OR P0, PT, R21, 0x19, P0 ;  /* 0x000000191500780c */ /* 0x000fc80000701670 */
[----:B------:R-:W-:Y:S02]  /*3d80*/  FSEL R9, R9, -INF , !P0 ;  /* 0xff80000009097808 */ /* 0x000fe40004000000 */
[----:B------:R-:W-:-:S04]  /*3d90*/  PLOP3.LUT P0, PT, PT, PT, UP4, 0x40, 0x0 ;  /* 0x000000000000781c */ /* 0x000fc80003f0e848 */
[----:B------:R-:W-:-:S04]  /*3da0*/  ISETP.GT.AND P0, PT, R20, 0x19, P0 ;  /* 0x000000191400780c */ /* 0x000fc80000704270 */
        /* <DEDUP_REMOVED lines=15> */
[----:B------:R-:W-:Y:S01]  /*3ea0*/  ISETP.GT.AND P0, PT, R20, 0x29, P0 ;  /* 0x000000291400780c */ /* 0x000fe20000704270 */
[----:B------:R-:W-:-:S03]  /*3eb0*/  FMUL.FTZ R20, R46, c[0x0][0x320] ;  /* 0x0000c8002e147a20 */ /* 0x000fc60000410000 */
[----:B------:R-:W-:Y:S01]  /*3ec0*/  ISETP.LT.OR P0, PT, R21, 0x2a, P0 ;  /* 0x0000002a1500780c */ /* 0x000fe20000701670 */
[----:B------:R-:W-:Y:S02]  /*3ed0*/  IMAD.IADD R21, R19, 0x1, R23 ;  /* 0x0000000113157824 */ /* 0x000fe400078e0217 */
[----:B------:R-:W1:Y:S01]  /*3ee0*/  MUFU.TANH R20, R20 ;  /* 0x0000001400147308 */ /* 0x000e620000002400 */
[----:B------:R-:W-:Y:S02]  /*3ef0*/  FSEL R124, R124, -INF , !P0 ;  /* 0xff8000007c7c7808 */ /* 0x000fe40004000000 */
[----:B------:R-:W-:Y:S01]  /*3f00*/  PLOP3.LUT P0, PT, PT, PT, UP6, 0x40, 0x0 ;  /* 0x000000000000781c */ /* 0x000fe20003f0e868 */
[----:B------:R-:W-:-:S12]  /*3f10*/  UISETP.NE.AND UP6, UPT, UR33, URZ, UPT ;  /* 0x0000003f2100728c */ /* 0x000fd8000bfc5270 */
[----:B------:R-:W-:Y:S05]  /*3f20*/  @P0 BRA `(.L_x_178) ;  /* 0x0000015000000947 */ /* 0x000fea0003800000 */
[----:B-1234-:R-:W-:Y:S01]  /*3f30*/  IMAD.U32 R18, RZ, RZ, UR10 ;  /* 0x0000000aff127e24 */ /* 0x01efe2000f8e00ff */
        /* <DEDUP_REMOVED lines=11> */
.L_x_180:
[----:B------:R-:W-:-:S04]  /*3ff0*/  MOV R18, c[0x0][0x32c] ;  /* 0x0000cb0000127a02 */ /* 0x000fc80000000f00 */
[----:B------:R-:W-:-:S13]  /*4000*/  ISETP.NE.AND P0, PT, R18, 0x1, PT ;  /* 0x000000011200780c */ /* 0x000fda0003f05270 */
[----:B------:R-:W-:-:S05]  /*4010*/  @P0 IMAD.HI.U32 R18, R23, c[0x0][0x330], RZ ;  /* 0x0000cc0017120a27 */ /* 0x000fca00078e00ff */
[----:B------:R-:W-:Y:S02]  /*4020*/  @P0 SHF.R.U32.HI R23, RZ, c[0x0][0x334], R18 ;  /* 0x0000cd00ff170a19 */ /* 0x000fe40000011612 */
.L_x_181:
[----:B------:R-:W-:Y:S05]  /*4030*/  BSYNC B0 ;  /* 0x0000000000007941 */ /* 0x000fea0003800000 */
.L_x_179:
[----:B------:R-:W-:-:S05]  /*4040*/  IMAD R23, R23, c[0x0][0x32c], R7 ;  /* 0x0000cb0017177a24 */ /* 0x000fca00078e0207 */
[----:B------:R-:W-:Y:S02]  /*4050*/  IADD3 R7, R23, c[0x0][0x32c], RZ ;  /* 0x0000cb0017077a10 */ /* 0x000fe40007ffe0ff */
[----:B------:R-:W-:Y:S02]  /*4060*/  IMNMX R21, R21, R23, !PT ;  /* 0x0000001715157217 */ /* 0x000fe40007800200 */
[----:B------:R-:W-:Y:S02]  /*4070*/  IMNMX R2, R2, R7, PT ;  /* 0x0000000702027217 */ /* 0x000fe40003800200 */
.L_x_178:
[----:B-1234-:R-:W-:Y:S01]  /*4080*/  UP2UR UR29, UPR, URZ, 0x10 ;  /* 0x000000103f1d7883 */ /* 0x01efe20008000000 */
[----:B------:R-:W-:Y:S01]  /*4090*/  IMAD.SHL.U32 R252, R5, 0x2, RZ ;  /* 0x0000000205fc7824 */ /* 0x000fe200078e00ff */
[----:B------:R-:W-:Y:S02]  /*40a0*/  UISETP.NE.AND UP4, UPT, UR32, URZ, UPT ;  /* 0x0000003f2000728c */ /* 0x000fe4000bf85270 */
[----:B------:R-:W-:Y:S01]  /*40b0*/  UP2UR UR32, UPR, URZ, 0x8 ;  /* 0x000000083f207883 */ /* 0x000fe20008000000 */
[----:B------:R-:W-:Y:S01]  /*40c0*/  IMAD R250, R4, 0x2, R252 ;  /* 0x0000000204fa7824 */ /* 0x000fe200078e02fc */
[----:B------:R-:W-:Y:S01]  /*40d0*/  UISETP.NE.AND UP3, UPT, UR31, URZ, UPT ;  /* 0x0000003f1f00728c */ /* 0x000fe2000bf65270 */
[----:B------:R-:W-:Y:S01]  /*40e0*/  LDSM.16.MT88.4 R136, [R252+0x4080] ;  /* 0x00408000fc88783b */ /* 0x000fe20000004200 */
[----:B------:R-:W-:Y:S01]  /*40f0*/  PLOP3.LUT P0, PT, PT, PT, UP4, 0x40, 0x0 ;  /* 0x000000000000781c */ /* 0x000fe20003f0e848 */
[----:B------:R-:W-:Y:S01]  /*4100*/  UP2UR UR31, UPR, URZ, 0x4 ;  /* 0x000000043f1f7883 */ /* 0x000fe20008000000 */
[----:B------:R-:W-:Y:S01]  /*4110*/  IMAD R248, R3, 0x2, R250 ;  /* 0x0000000203f87824 */ /* 0x000fe200078e02fa */
[----:B------:R-:W-:Y:S01]  /*4120*/  UISETP.NE.AND UP2, UPT, UR30, URZ, UPT ;  /* 0x0000003f1e00728c */ /* 0x000fe2000bf45270 */
[----:B------:R-:W-:Y:S01]  /*4130*/  ISETP.GT.AND P0, PT, R21, RZ, P0 ;  /* 0x000000ff1500720c */ /* 0x000fe20000704270 */
[----:B------:R-:W-:Y:S01]  /*4140*/  UP2UR UR30, UPR, URZ, 0x2 ;  /* 0x000000023f1e7883 */ /* 0x000fe20008000000 */
[----:B------:R-:W-:Y:S01]  /*4150*/  LDSM.16.MT88.4 R48, [R250+0x5880] ;  /* 0x00588000fa30783b */ /* 0x000fe20000004200 */
[----:B------:R-:W-:Y:S01]  /*4160*/  UISETP.NE.AND UP1, UPT, UR5, URZ, UPT ;  /* 0x0000003f0500728c */ /* 0x000fe2000bf25270 */
[----:B------:R-:W-:Y:S01]  /*4170*/  ISETP.LT.OR P0, PT, R2, 0x1, P0 ;  /* 0x000000010200780c */ /* 0x000fe20000701670 */
[----:B------:R-:W-:Y:S01]  /*4180*/  UP2UR UR5, UPR, URZ, 0x1 ;  /* 0x000000013f057883 */ /* 0x000fe20008000000 */
[----:B------:R-:W-:Y:S01]  /*4190*/  LDSM.16.MT88.4 R72, [R252+0x7080] ;  /* 0x00708000fc48783b */ /* 0x000fe20000004200 */
[----:B------:R-:W-:Y:S01]  /*41a0*/  UISETP.NE.AND UP0, UPT, UR4, URZ, UPT ;  /* 0x0000003f0400728c */ /* 0x000fe2000bf05270 */
[----:B------:R-:W-:Y:S01]  /*41b0*/  FSEL R19, R10, -INF , !P0 ;  /* 0xff8000000a137808 */ /* 0x000fe20004000000 */
[----:B------:R-:W-:Y:S01]  /*41c0*/  UISETP.NE.AND UP4, UPT, UR29, URZ, UPT ;  /* 0x0000003f1d00728c */ /* 0x000fe2000bf85270 */
[----:B------:R-:W-:Y:S01]  /*41d0*/  PLOP3.LUT P0, PT, PT, PT, UP3, 0x40, 0x0 ;  /* 0x000000000000781c */ /* 0x000fe20003f0e838 */
[----:B------:R-:W-:Y:S01]  /*41e0*/  UISETP.NE.AND UP3, UPT, UR32, URZ, UPT ;  /* 0x0000003f2000728c */ /* 0x000fe2000bf65270 */
[----:B------:R-:W-:Y:S01]  /*41f0*/  LDSM.16.MT88.4 R40, [R252+0x5880] ;  /* 0x00588000fc28783b */ /* 0x000fe20000004200 */
[----:B------:R-:W-:Y:S01]  /*4200*/  IMAD R249, R3, 0x2, R252 ;  /* 0x0000000203f97824 */ /* 0x000fe200078e02fc */
[----:B------:R-:W-:Y:S01]  /*4210*/  ISETP.GT.AND P0, PT, R21, 0x1, P0 ;  /* 0x000000011500780c */ /* 0x000fe20000704270 */
[----:B------:R-:W-:Y:S01]  /*4220*/  UIADD3 UR23, UR23, -0x2, URZ ;  /* 0xfffffffe17177890 */ /* 0x000fe2000fffe03f */
[----:B------:R-:W-:Y:S02]  /*4230*/  LDSM.16.MT88.4 R96, [R248+0x7080] ;  /* 0x00708000f860783b */ /* 0x000fe40000004200 */
[----:B------:R-:W-:-:S02]  /*4240*/  ISETP.LT.OR P0, PT, R2, 0x2, P0 ;  /* 0x000000020200780c */ /* 0x000fc40000701670 */
[----:B------:R-:W-:Y:S02]  /*4250*/  LDSM.16.MT88.4 R64, [R248+0x5880] ;  /* 0x00588000f840783b */ /* 0x000fe40000004200 */
[----:B------:R-:W-:Y:S02]  /*4260*/  FSEL R18, R12, -INF , !P0 ;  /* 0xff8000000c127808 */ /* 0x000fe40004000000 */
[----:B------:R-:W-:Y:S01]  /*4270*/  PLOP3.LUT P0, PT, PT, PT, UP2, 0x40, 0x0 ;  /* 0x000000000000781c */ /* 0x000fe20003f0e828 */
[----:B------:R-:W-:Y:S01]  /*4280*/  UISETP.NE.AND UP2, UPT, UR31, URZ, UPT ;  /* 0x0000003f1f00728c */ /* 0x000fe2000bf45270 */
[----:B------:R-:W-:Y:S02]  /*4290*/  LDSM.16.MT88.4 R104, [R252+0x8880] ;  /* 0x00888000fc68783b */ /* 0x000fe40000004200 */
[----:B------:R-:W-:Y:S02]  /*42a0*/  ISETP.GT.AND P0, PT, R21, 0x8, P0 ;  /* 0x000000081500780c */ /* 0x000fe40000704270 */
        /* <DEDUP_REMOVED lines=14> */
[----:B------:R-:W-:Y:S01]  /*4390*/  FMNMX.FTZ R0, R17, R16, !PT ;  /* 0x0000001011007209 */ /* 0x000fe20007810000 */
[----:B------:R-:W-:Y:S01]  /*43a0*/  LDSM.16.MT88.4 R152, [R249+0x4080] ;  /* 0x00408000f998783b */ /* 0x000fe20000004200 */
[----:B------:R-:W-:Y:S01]  /*43b0*/  ISETP.GT.AND P0, PT, R21, 0x10, P0 ;  /* 0x000000101500780c */ /* 0x000fe20000704270 */
[----:B------:R-:W-:Y:S01]  /*43c0*/  ULDC.64 UR4, c[0x0][0x2c8] ;  /* 0x0000b20000047ab9 */ /* 0x000fe20000000a00 */
[----:B------:R-:W-:Y:S01]  /*43d0*/  FMNMX.FTZ R0, R15, R0, !PT ;  /* 0x000000000f007209 */ /* 0x000fe20007810000 */
[----:B------:R-:W-:Y:S01]  /*43e0*/  LDSM.16.MT88.4 R56, [R249+0x5880] ;  /* 0x00588000f938783b */ /* 0x000fe20000004200 */
[----:B------:R-:W-:Y:S01]  /*43f0*/  ISETP.LT.OR P0, PT, R2, 0x11, P0 ;  /* 0x000000110200780c */ /* 0x000fe20000701670 */
[----:B------:R-:W-:Y:S01]  /*4400*/  UIMAD.WIDE.U32 UR30, UR27, UR4, URZ ;  /* 0x000000041b1e72a5 */ /* 0x000fe2000f8e003f */
[----:B------:R-:W-:Y:S01]  /*4410*/  FMNMX.FTZ R0, R14, R0, !PT ;  /* 0x000000000e007209 */ /* 0x000fe20007810000 */
[----:B------:R-:W-:Y:S01]  /*4420*/  LDSM.16.MT88.4 R80, [R250+0x7080] ;  /* 0x00708000fa50783b */ /* 0x000fe20000004200 */
[----:B------:R-:W-:-:S02]  /*4430*/  FSEL R7, R22, -INF , !P0 ;  /* 0xff80000016077808 */ /* 0x000fc40004000000 */
[----:B------:R-:W-:Y:S01]  /*4440*/  PLOP3.LUT P0, PT, PT, PT, UP6, 0x40, 0x0 ;  /* 0x000000000000781c */ /* 0x000fe20003f0e868 */
[----:B------:R-:W-:Y:S01]  /*4450*/  LDSM.16.MT88.4 R24, [R249+0x4880] ;  /* 0x00488000f918783b */ /* 0x000fe20000004200 */
[----:B------:R-:W-:Y:S01]  /*4460*/  FMNMX.FTZ R0, R13, R0, !PT ;  /* 0x000000000d007209 */ /* 0x000fe20007810000 */
[----:B------:R-:W-:Y:S01]  /*4470*/  UISETP.NE.AND UP6, UPT, UR13, URZ, UPT ;  /* 0x0000003f0d00728c */ /* 0x000fe2000bfc5270 */
[----:B------:R-:W-:Y:S02]  /*4480*/  ISETP.GT.AND P0, PT, R21, 0x11, P0 ;  /* 0x000000111500780c */ /* 0x000fe40000704270 */
[----:B------:R-:W-:Y:S02]  /*4490*/  FMNMX.FTZ R0, R11, R0, !PT ;  /* 0x000000000b007209 */ /* 0x000fe40007810000 */
[----:B------:R-:W-:Y:S02]  /*44a0*/  ISETP.LT.OR P0, PT, R2, 0x12, P0 ;  /* 0x000000120200780c */ /* 0x000fe40000701670 */
[----:B------:R-:W-:-:S02]  /*44b0*/  FMNMX.FTZ R0, R9, R0, !PT ;  /* 0x0000000009007209 */ /* 0x000fc40007810000 */
[----:B------:R-:W-:Y:S02]  /*44c0*/  FSEL R6, R6, -INF , !P0 ;  /* 0xff80000006067808 */ /* 0x000fe40004000000 */
[----:B------:R-:W-:Y:S01]  /*44d0*/  PLOP3.LUT P0, PT, PT, PT, UP5, 0x40, 0x0 ;  /* 0x000000000000781c */ /* 0x000fe20003f0e858 */
[----:B------:R-:W-:Y:S01]  /*44e0*/  UISETP.NE.AND UP5, UPT, UR14, URZ, UPT ;  /* 0x0000003f0e00728c */ /* 0x000fe2000bfa5270 */
[----:B------:R-:W-:Y:S02]  /*44f0*/  FMNMX.FTZ R0, R8, R0, !PT ;  /* 0x0000000008007209 */ /* 0x000fe40007810000 */
[----:B------:R-:W-:Y:S02]  /*4500*/  ISETP.GT.AND P0, PT, R21, 0x18, P0 ;  /* 0x000000181500780c */ /* 0x000fe40000704270 */
[----:B------:R-:W-:Y:S02]  /*4510*/  FMNMX.FTZ R0, R127, R0, !PT ;  /* 0x000000007f007209 */ /* 0x000fe40007810000 */
[----:B------:R-:W-:-:S02]  /*4520*/  ISETP.LT.OR P0, PT, R2, 0x19, P0 ;  /* 0x000000190200780c */ /* 0x000fc40000701670 */
[----:B------:R-:W-:Y:S02]  /*4530*/  FMNMX.FTZ R0, R126, R0, !PT ;  /* 0x000000007e007209 */ /* 0x000fe40007810000 */
[----:B------:R-:W-:Y:S01]  /*4540*/  FSEL R170, R170, -INF , !P0 ;  /* 0xff800000aaaa7808 */ /* 0x000fe20004000000 */
[----:B------:R-:W-:Y:S01]  /*4550*/  @UP5 UMOV UR29, UR31 ;  /* 0x0000001f001d5c82 */ /* 0x000fe20008000000 */
[----:B------:R-:W-:Y:S01]  /*4560*/  PLOP3.LUT P0, PT, PT, PT, UP4, 0x40, 0x0 ;  /* 0x000000000000781c */ /* 0x000fe20003f0e848 */
[----:B------:R-:W-:Y:S01]  /*4570*/  @UP5 USHF.R.U32.HI UR27, URZ, UR5, UR29 ;  /* 0x000000053f1b5299 */ /* 0x000fe2000801161d */
[----:B------:R-:W-:Y:S02]  /*4580*/  FMNMX.FTZ R0, R125, R0, !PT ;  /* 0x000000007d007209 */ /* 0x000fe40007810000 */
[----:B------:R-:W-:Y:S01]  /*4590*/  ISETP.GT.AND P0, PT, R21, 0x19, P0 ;  /* 0x000000191500780c */ /* 0x000fe20000704270 */
[----:B------:R-:W-:Y:S01]  /*45a0*/  UIADD3 UR4, UR26, UR27, URZ ;  /* 0x0000001b1a047290 */ /* 0x000fe2000fffe03f */
[----:B------:R-:W-:-:S02]  /*45b0*/  FMNMX.FTZ R0, R124, R0, !PT ;  /* 0x000000007c007209 */ /* 0x000fc40007810000 */
[----:B------:R-:W-:Y:S01]  /*45c0*/  ISETP.LT.OR P0, PT, R2, 0x1a, P0 ;  /* 0x0000001a0200780c */ /* 0x000fe20000701670 */
[----:B------:R-:W-:Y:S02]  /*45d0*/  ULDC UR27, c[0x0][0x328] ;  /* 0x0000ca00001b7ab9 */ /* 0x000fe40000000800 */
[----:B------:R-:W-:Y:S01]  /*45e0*/  UIADD3 UR27, UR4, UR27, URZ ;  /* 0x0000001b041b7290 */ /* 0x000fe2000fffe03f */
        /* <DEDUP_REMOVED lines=15> */
[----:B------:R-:W-:Y:S02]  /*46e0*/  ISETP.LT.OR P0, PT, R2, 0x2a, P0 ;  /* 0x0000002a0200780c */ /* 0x000fe40000701670 */
[----:B------:R-:W1:Y:S02]  /*46f0*/  SHFL.BFLY PT, R2, R0, 0x2, 0x1f ;  /* 0x0c401f0000027f89 */ /* 0x000e6400000e0000 */
[----:B------:R-:W-:Y:S02]  /*4700*/  FSEL R158, R158, -INF , !P0 ;  /* 0xff8000009e9e7808 */ /* 0x000fe40004000000 */
[----:B-1----:R-:W-:-:S05]  /*4710*/  FMNMX.FTZ R2, R0, R2, !PT ;  /* 0x0000000200027209 */ /* 0x002fca0007810000 */
[----:B------:R-:W1:Y:S02]  /*4720*/  SHFL.BFLY PT, R0, R2, 0x1, 0x1f ;  /* 0x0c201f0002007f89 */ /* 0x000e6400000e0000 */
[----:B-1----:R-:W-:Y:S02]  /*4730*/  FMNMX.FTZ R0, R2, R0, !PT ;  /* 0x0000000002007209 */ /* 0x002fe40007810000 */
[----:B------:R-:W-:Y:S02]  /*4740*/  FMNMX.FTZ R2, R19, R18, !PT ;  /* 0x0000001213027209 */ /* 0x000fe40007810000 */
[C---:B------:R-:W-:Y:S01]  /*4750*/  FSETP.NEU.FTZ.AND P0, PT, R0.reuse, -INF , PT ;  /* 0xff8000000000780b */ /* 0x040fe20003f1d000 */
[----:B------:R-:W-:Y:S01]  /*4760*/  FMUL.FTZ R173, R0, c[0x0][0x2d0] ;  /* 0x0000b40000ad7a20 */ /* 0x000fe20000410000 */
[----:B------:R-:W-:-:S04]  /*4770*/  FMNMX.FTZ R2, R12, R2, !PT ;  /* 0x000000020c027209 */ /* 0x000fc80007810000 */
[----:B------:R-:W-:Y:S02]  /*4780*/  FMNMX.FTZ R2, R10, R2, !PT ;  /* 0x000000020a027209 */ /* 0x000fe40007810000 */
[----:B------:R-:W-:Y:S02]  /*4790*/  FSEL R173, R173, RZ, P0 ;  /* 0x000000ffadad7208 */ /* 0x000fe40000000000 */
[----:B------:R-:W-:-:S03]  /*47a0*/  FMNMX.FTZ R2, R7, R2, !PT ;  /* 0x0000000207027209 */ /* 0x000fc60007810000 */
[--C-:B------:R-:W-:Y:S01]  /*47b0*/  FFMA.FTZ R110, R17, c[0x0][0x2d0], -R173.reuse ;  /* 0x0000b400116e7a23 */ /* 0x100fe200000108ad */
[----:B------:R-:W-:Y:S01]  /*47c0*/  FMNMX.FTZ R2, R6, R2, !PT ;  /* 0x0000000206027209 */ /* 0x000fe20007810000 */
[--C-:B------:R-:W-:Y:S02]  /*47d0*/  FFMA.FTZ R109, R16, c[0x0][0x2d0], -R173.reuse ;  /* 0x0000b400106d7a23 */ /* 0x100fe400000108ad */
[--C-:B------:R-:W-:Y:S01]  /*47e0*/  FFMA.FTZ R108, R15, c[0x0][0x2d0], -R173.reuse ;  /* 0x0000b4000f6c7a23 */ /* 0x100fe200000108ad */
[----:B------:R-:W-:Y:S01]  /*47f0*/  FMNMX.FTZ R2, R170, R2, !PT ;  /* 0x00000002aa027209 */ /* 0x000fe20007810000 */
[--C-:B------:R-:W-:Y:S01]  /*4800*/  FFMA.FTZ R120, R14, c[0x0][0x2d0], -R173.reuse ;  /* 0x0000b4000e787a23 */ /* 0x100fe200000108ad */
[----:B------:R-:W-:Y:S01]  /*4810*/  MUFU.EX2 R110, R110 ;  /* 0x0000006e006e7308 */ /* 0x000fe20000000800 */
[--C-:B------:R-:W-:Y:S01]  /*4820*/  FFMA.FTZ R116, R11, c[0x0][0x2d0], -R173.reuse ;  /* 0x0000b4000b747a23 */ /* 0x100fe200000108ad */
[----:B------:R-:W-:Y:S01]  /*4830*/  FMNMX.FTZ R2, R171, R2, !PT ;  /* 0x00000002ab027209 */ /* 0x000fe20007810000 */
[----:B------:R-:W-:-:S02]  /*4840*/  FFMA.FTZ R172, R9, c[0x0][0x2d0], -R173 ;  /* 0x0000b40009ac7a23 */ /* 0x000fc400000108ad */
[--C-:B------:R-:W-:Y:S01]  /*4850*/  FFMA.FTZ R157, R8, c[0x0][0x2d0], -R173.reuse ;  /* 0x0000b400089d7a23 */ /* 0x100fe200000108ad */
[----:B------:R-:W-:Y:S01]  /*4860*/  FMNMX.FTZ R2, R169, R2, !PT ;  /* 0x00000002a9027209 */ /* 0x000fe20007810000 */
[----:B------:R-:W-:Y:S01]  /*4870*/  FFMA.FTZ R119, R13, c[0x0][0x2d0], -R173 ;  /* 0x0000b4000d777a23 */ /* 0x000fe200000108ad */
[----:B------:R-:W1:Y:S02]  /*4880*/  MUFU.EX2 R109, R109 ;  /* 0x0000006d006d7308 */ /* 0x000e640000000800 */
[----:B------:R-:W-:-:S04]  /*4890*/  FMNMX.FTZ R2, R168, R2, !PT ;  /* 0x00000002a8027209 */ /* 0x000fc80007810000 */
[----:B------:R-:W-:Y:S02]  /*48a0*/  FMNMX.FTZ R2, R159, R2, !PT ;  /* 0x000000029f027209 */ /* 0x000fe40007810000 */
[----:B------:R-:W2:Y:S02]  /*48b0*/  MUFU.EX2 R108, R108 ;  /* 0x0000006c006c7308 */ /* 0x000ea40000000800 */
[----:B------:R-:W-:-:S05]  /*48c0*/  FMNMX.FTZ R2, R158, R2, !PT ;  /* 0x000000029e027209 */ /* 0x000fca0007810000 */
[----:B------:R-:W3:Y:S01]  /*48d0*/  SHFL.BFLY PT, R20, R2, 0x2, 0x1f ;  /* 0x0c401f0002147f89 */ /* 0x000ee200000e0000 */
[----:B------:R-:W4:Y:S01]  /*48e0*/  MUFU.EX2 R120, R120 ;  /* 0x0000007800787308 */ /* 0x000f220000000800 */
[----:B-1----:R-:W-:Y:S01]  /*48f0*/  F2FP.BF16.PACK_AB R128, R109, R110 ;  /* 0x0000006e6d80723e */ /* 0x002fe200000010ff */
[----:B------:R-:W-:-:S06]  /*4900*/  FADD.FTZ R3, R110, R109 ;  /* 0x0000006d6e037221 */ /* 0x000fcc0000010000 */
[----:B------:R-:W-:Y:S01]  /*4910*/  MUFU.EX2 R119, R119 ;  /* 0x0000007700777308 */ /* 0x000fe20000000800 */
[----:B--2---:R-:W-:Y:S01]  /*4920*/  FADD.FTZ R3, R108, R3 ;  /* 0x000000036c037221 */ /* 0x004fe20000010000 */
[----:B----4-:R-:W-:-:S06]  /*4930*/  F2FP.BF16.PACK_AB R130, R120, R108 ;  /* 0x0000006c7882723e */ /* 0x010fcc00000010ff */
[----:B------:R-:W1:Y:S01]  /*4940*/  MUFU.EX2 R116, R116 ;  /* 0x0000007400747308 */ /* 0x000e620000000800 */
[----:B------:R-:W-:Y:S01]  /*4950*/  FADD.FTZ R3, R120, R3 ;  /* 0x0000000378037221 */ /* 0x000fe20000010000 */
[----:B---3--:R-:W-:-:S06]  /*4960*/  FMNMX.FTZ R20, R2, R20, !PT ;  /* 0x0000001402147209 */ /* 0x008fcc0007810000 */
[----:B------:R-:W-:Y:S01]  /*4970*/  MUFU.EX2 R172, R172 ;  /* 0x000000ac00ac7308 */ /* 0x000fe20000000800 */
[----:B------:R-:W2:Y:S07]  /*4980*/  SHFL.BFLY PT, R2, R20, 0x1, 0x1f ;  /* 0x0c201f0014027f89 */ /* 0x000eae00000e0000 */
[----:B------:R-:W3:Y:S01]  /*4990*/  MUFU.EX2 R157, R157 ;  /* 0x0000009d009d7308 */ /* 0x000ee20000000800 */
[----:B-1----:R-:W-:Y:S02]  /*49a0*/  F2FP.BF16.PACK_AB R4, R116, R119 ;  /* 0x000000777404723e */ /* 0x002fe400000010ff */
[----:B--2---:R-:W-:-:S02]  /*49b0*/  FMNMX.FTZ R2, R20, R2, !PT ;  /* 0x0000000214027209 */ /* 0x004fc40007810000 */
[----:B------:R-:W-:Y:S02]  /*49c0*/  LDSM.16.MT88.4 R20, [R249+0x6080] ;  /* 0x00608000f914783b */ /* 0x000fe40000004200 */
[C---:B------:R-:W-:Y:S01]  /*49d0*/  FSETP.NEU.FTZ.AND P0, PT, R2.reuse, -INF , PT ;  /* 0xff8000000200780b */ /* 0x040fe20003f1d000 */
[----:B------:R-:W-:-:S05]  /*49e0*/  FMUL.FTZ R156, R2, c[0x0][0x2d0] ;  /* 0x0000b400029c7a20 */ /* 0x000fca0000410000 */
[----:B------:R-:W-:Y:S02]  /*49f0*/  FSEL R156, R156, RZ, P0 ;  /* 0x000000ff9c9c7208 */ /* 0x000fe40000000000 */
[----:B------:R-:W-:-:S03]  /*4a00*/  PLOP3.LUT P0, PT, PT, PT, UP6, 0x40, 0x0 ;  /* 0x000000000000781c */ /* 0x000fc60003f0e868 */
[--C-:B------:R-:W-:Y:S02]  /*4a10*/  FFMA.FTZ R118, R19, c[0x0][0x2d0], -R156.reuse ;  /* 0x0000b40013767a23 */ /* 0x100fe4000001089c */
[--C-:B------:R-:W-:Y:S02]  /*4a20*/  FFMA.FTZ R122, R18, c[0x0][0x2d0], -R156.reuse ;  /* 0x0000b400127a7a23 */ /* 0x100fe4000001089c */
[--C-:B------:R-:W-:Y:S01]  /*4a30*/  FFMA.FTZ R121, R12, c[0x0][0x2d0], -R156.reuse ;  /* 0x0000b4000c797a23 */ /* 0x100fe2000001089c */
[----:B------:R-:W-:Y:S01]  /*4a40*/  LDSM.16.MT88.4 R16, [R248+0x4880] ;  /* 0x00488000f810783b */ /* 0x000fe20000004200 */
[--C-:B------:R-:W-:Y:S01]  /*4a50*/  FFMA.FTZ R117, R10, c[0x0][0x2d0], -R156.reuse ;  /* 0x0000b4000a757a23 */ /* 0x100fe2000001089c */
[----:B------:R-:W-:Y:S01]  /*4a60*/  MUFU.EX2 R118, R118 ;  /* 0x0000007600767308 */ /* 0x000fe20000000800 */
[--C-:B------:R-:W-:Y:S01]  /*4a70*/  FFMA.FTZ R175, R7, c[0x0][0x2d0], -R156.reuse ;  /* 0x0000b40007af7a23 */ /* 0x100fe2000001089c */
[----:B------:R-:W1:Y:S01]  /*4a80*/  LDSM.16.MT88.4 R8, [R252+0x4880] ;  /* 0x00488000fc08783b */ /* 0x000e620000004200 */
[--C-:B------:R-:W-:Y:S01]  /*4a90*/  FFMA.FTZ R174, R6, c[0x0][0x2d0], -R156.reuse ;  /* 0x0000b40006ae7a23 */ /* 0x100fe2000001089c */
[----:B---3--:R-:W-:Y:S01]  /*4aa0*/  F2FP.BF16.PACK_AB R6, R157, R172 ;  /* 0x000000ac9d06723e */ /* 0x008fe200000010ff */
[--C-:B------:R-:W-:Y:S01]  /*4ab0*/  FFMA.FTZ R170, R170, c[0x0][0x2d0], -R156.reuse ;  /* 0x0000b400aaaa7a23 */ /* 0x100fe2000001089c */
[----:B------:R-:W2:Y:S01]  /*4ac0*/  LDSM.16.MT88.4 R12, [R252+0x6080] ;  /* 0x00608000fc0c783b */ /* 0x000ea20000004200 */
[----:B------:R-:W-:Y:S01]  /*4ad0*/  FFMA.FTZ R171, R171, c[0x0][0x2d0], -R156 ;  /* 0x0000b400abab7a23 */ /* 0x000fe2000001089c */
[----:B------:R-:W3:Y:S08]  /*4ae0*/  MUFU.EX2 R122, R122 ;  /* 0x0000007a007a7308 */ /* 0x000ef00000000800 */
[----:B------:R-:W-:Y:S08]  /*4af0*/  MUFU.EX2 R121, R121 ;  /* 0x0000007900797308 */ /* 0x000ff00000000800 */
[----:B------:R-:W4:Y:S01]  /*4b00*/  MUFU.EX2 R117, R117 ;  /* 0x0000007500757308 */ /* 0x000f220000000800 */
[----:B---3--:R-:W-:Y:S01]  /*4b10*/  F2FP.BF16.PACK_AB R129, R122, R118 ;  /* 0x000000767a81723e */ /* 0x008fe200000010ff */
[----:B------:R-:W-:-:S06]  /*4b20*/  FADD.FTZ R118, R118, R122 ;  /* 0x0000007a76767221 */ /* 0x000fcc0000010000 */
[----:B------:R-:W-:Y:S01]  /*4b30*/  MUFU.EX2 R175, R175 ;  /* 0x000000af00af7308 */ /* 0x000fe20000000800 */
[----:B----4-:R-:W-:-:S07]  /*4b40*/  F2FP.BF16.PACK_AB R131, R117, R121 ;  /* 0x000000797583723e */ /* 0x010fce00000010ff */
[----:B------:R-:W3:Y:S01]  /*4b50*/  MUFU.EX2 R174, R174 ;  /* 0x000000ae00ae7308 */ /* 0x000ee20000000800 */
[C---:B------:R-:W-:Y:S07]  /*4b60*/  HMMA.16816.F32.BF16 R132, R128.reuse, R136, RZ ;  /* 0x000000888084723c */ /* 0x040fee00000418ff */
[----:B------:R-:W-:Y:S01]  /*4b70*/  MUFU.EX2 R170, R170 ;  /* 0x000000aa00aa7308 */ /* 0x000fe20000000800 */
[C---:B------:R-:W-:Y:S07]  /*4b80*/  HMMA.16816.F32.BF16 R136, R128.reuse, R138, RZ ;  /* 0x0000008a8088723c */ /* 0x040fee00000418ff */
[----:B------:R-:W4:Y:S01]  /*4b90*/  MUFU.EX2 R171, R171 ;  /* 0x000000ab00ab7308 */ /* 0x000f220000000800 */
[----:B---3--:R-:W-:Y:S01]  /*4ba0*/  F2FP.BF16.PACK_AB R5, R174, R175 ;  /* 0x000000afae05723e */ /* 0x008fe200000010ff */
[C---:B------:R-:W-:Y:S08]  /*4bb0*/  HMMA.16816.F32.BF16 R44, R128.reuse, R48, RZ ;  /* 0x00000030802c723c */ /* 0x040ff000000418ff */
[----:B------:R-:W-:Y:S01]  /*4bc0*/  HMMA.16816.F32.BF16 R48, R128, R50, RZ ;  /* 0x000000328030723c */ /* 0x000fe200000418ff */
[----:B----4-:R-:W-:-:S07]  /*4bd0*/  F2FP.BF16.PACK_AB R7, R171, R170 ;  /* 0x000000aaab07723e */ /* 0x010fce00000010ff */
[----:B------:R-:W-:Y:S08]  /*4be0*/  HMMA.16816.F32.BF16 R68, R128, R72, RZ ;  /* 0x000000488044723c */ /* 0x000ff000000418ff */
[C---:B-1----:R-:W-:Y:S08]  /*4bf0*/  HMMA.16816.F32.BF16 R132, R4.reuse, R8, R132 ;  /* 0x000000080484723c */ /* 0x042ff00000041884 */
[----:B------:R-:W-:Y:S01]  /*4c00*/  HMMA.16816.F32.BF16 R136, R4, R10, R136 ;  /* 0x0000000a0488723c */ /* 0x000fe20000041888 */
[----:B------:R-:W1:Y:S07]  /*4c10*/  LDSM.16.MT88.4 R8, [R250+0x6080] ;  /* 0x00608000fa08783b */ /* 0x000e6e0000004200 */
[C---:B------:R-:W-:Y:S08]  /*4c20*/  HMMA.16816.F32.BF16 R72, R128.reuse, R74, RZ ;  /* 0x0000004a8048723c */ /* 0x040ff000000418ff */
[C---:B------:R-:W-:Y:S08]  /*4c30*/  HMMA.16816.F32.BF16 R36, R128.reuse, R40, RZ ;  /* 0x000000288024723c */ /* 0x040ff000000418ff */
[C---:B------:R-:W-:Y:S08]  /*4c40*/  HMMA.16816.F32.BF16 R40, R128.reuse, R42, RZ ;  /* 0x0000002a8028723c */ /* 0x040ff000000418ff */
[----:B------:R-:W-:Y:S08]  /*4c50*/  HMMA.16816.F32.BF16 R92, R128, R96, RZ ;  /* 0x00000060805c723c */ /* 0x000ff000000418ff */
[C---:B--2---:R-:W-:Y:S08]  /*4c60*/  HMMA.16816.F32.BF16 R36, R4.reuse, R12, R36 ;  /* 0x0000000c0424723c */ /* 0x044ff00000041824 */
[C---:B-1----:R-:W-:Y:S08]  /*4c70*/  HMMA.16816.F32.BF16 R44, R4.reuse, R8, R44 ;  /* 0x00000008042c723c */ /* 0x042ff0000004182c */
[C---:B------:R-:W-:Y:S01]  /*4c80*/  HMMA.16816.F32.BF16 R48, R4.reuse, R10, R48 ;  /* 0x0000000a0430723c */ /* 0x040fe20000041830 */
[----:B------:R-:W1:Y:S07]  /*4c90*/  LDSM.16.MT88.4 R8, [R252+0x7880] ;  /* 0x00788000fc08783b */ /* 0x000e6e0000004200 */
[----:B------:R-:W-:Y:S01]  /*4ca0*/  HMMA.16816.F32.BF16 R40, R4, R14, R40 ;  /* 0x0000000e0428723c */ /* 0x000fe20000041828 */
[----:B------:R-:W2:Y:S07]  /*4cb0*/  LDSM.16.MT88.4 R12, [R248+0x6080] ;  /* 0x00608000f80c783b */ /* 0x000eae0000004200 */
[C---:B------:R-:W-:Y:S08]  /*4cc0*/  HMMA.16816.F32.BF16 R96, R128.reuse, R98, RZ ;  /* 0x000000628060723c */ /* 0x040ff000000418ff */
[C---:B------:R-:W-:Y:S08]  /*4cd0*/  HMMA.16816.F32.BF16 R60, R128.reuse, R64, RZ ;  /* 0x00000040803c723c */ /* 0x040ff000000418ff */
[C---:B------:R-:W-:Y:S08]  /*4ce0*/  HMMA.16816.F32.BF16 R64, R128.reuse, R66, RZ ;  /* 0x000000428040723c */ /* 0x040ff000000418ff */
[----:B------:R-:W-:Y:S08]  /*4cf0*/  HMMA.16816.F32.BF16 R100, R128, R104, RZ ;  /* 0x000000688064723c */ /* 0x000ff000000418ff */
[C---:B-1----:R-:W-:Y:S08]  /*4d00*/  HMMA.16816.F32.BF16 R68, R4.reuse, R8, R68 ;  /* 0x000000080444723c */ /* 0x042ff00000041844 */
[C---:B------:R-:W-:Y:S01]  /*4d10*/  HMMA.16816.F32.BF16 R72, R4.reuse, R10, R72 ;  /* 0x0000000a0448723c */ /* 0x040fe20000041848 */
[----:B------:R-:W1:Y:S07]  /*4d20*/  LDSM.16.MT88.4 R8, [R248+0x7880] ;  /* 0x00788000f808783b */ /* 0x000e6e0000004200 */
[C---:B--2---:R-:W-:Y:S08]  /*4d30*/  HMMA.16816.F32.BF16 R60, R4.reuse, R12, R60 ;  /* 0x0000000c043c723c */ /* 0x044ff0000004183c */
[----:B------:R-:W-:Y:S01]  /*4d40*/  HMMA.16816.F32.BF16 R64, R4, R14, R64 ;  /* 0x0000000e0440723c */ /* 0x000fe20000041840 */
[----:B------:R-:W2:Y:S07]  /*4d50*/  LDSM.16.MT88.4 R12, [R249+0x7880] ;  /* 0x00788000f90c783b */ /* 0x000eae0000004200 */
[C---:B------:R-:W-:Y:S08]  /*4d60*/  HMMA.16816.F32.BF16 R104, R128.reuse, R106, RZ ;  /* 0x0000006a8068723c */ /* 0x040ff000000418ff */
[C---:B------:R-:W-:Y:S08]  /*4d70*/  HMMA.16816.F32.BF16 R84, R128.reuse, R88, RZ ;  /* 0x000000588054723c */ /* 0x040ff000000418ff */
[----:B------:R-:W-:Y:S08]  /*4d80*/  HMMA.16816.F32.BF16 R88, R128, R90, RZ ;  /* 0x0000005a8058723c */ /* 0x000ff000000418ff */
[C---:B-1----:R-:W-:Y:S08]  /*4d90*/  HMMA.16816.F32.BF16 R92, R4.reuse, R8, R92 ;  /* 0x00000008045c723c */ /* 0x042ff0000004185c */
[C---:B------:R-:W-:Y:S01]  /*4da0*/  HMMA.16816.F32.BF16 R96, R4.reuse, R10, R96 ;  /* 0x0000000a0460723c */ /* 0x040fe20000041860 */
[----:B------:R-:W1:Y:S07]  /*4db0*/  LDSM.16.MT88.4 R8, [R252+0x9080] ;  /* 0x00908000fc08783b */ /* 0x000e6e0000004200 */
[----:B--2---:R-:W-:Y:S07]  /*4dc0*/  HMMA.16816.F32.BF16 R88, R4, R14, R88 ;  /* 0x0000000e0458723c */ /* 0x004fee0000041858 */
[----:B------:R-:W-:Y:S01]  /*4dd0*/  FADD.FTZ R14, R119, R3 ;  /* 0x00000003770e7221 */ /* 0x000fe20000010000 */
[----:B------:R-:W-:Y:S01]  /*4de0*/  HMMA.16816.F32.BF16 R108, R128, R112, RZ ;  /* 0x00000070806c723c */ /* 0x000fe200000418ff */
[----:B------:R-:W-:-:S02]  /*4df0*/  FADD.FTZ R3, R121, R118 ;  /* 0x0000007679037221 */ /* 0x000fc40000010000 */
[----:B------:R-:W2:Y:S01]  /*4e00*/  LDSM.16.MT88.4 R120, [R249+0x8880] ;  /* 0x00888000f978783b */ /* 0x000ea20000004200 */
[----:B------:R-:W-:Y:S02]  /*4e10*/  FADD.FTZ R14, R116, R14 ;  /* 0x0000000e740e7221 */ /* 0x000fe40000010000 */
[----:B------:R-:W-:Y:S02]  /*4e20*/  FADD.FTZ R3, R117, R3 ;  /* 0x0000000375037221 */ /* 0x000fe40000010000 */
[----:B------:R-:W-:Y:S01]  /*4e30*/  HMMA.16816.F32.BF16 R112, R128, R114, RZ ;  /* 0x000000728070723c */ /* 0x000fe200000418ff */
[----:B------:R-:W-:Y:S02]  /*4e40*/  FADD.FTZ R172, R172, R14 ;  /* 0x0000000eacac7221 */ /* 0x000fe40000010000 */
[----:B------:R-:W-:Y:S02]  /*4e50*/  FADD.FTZ R175, R175, R3 ;  /* 0x00000003afaf7221 */ /* 0x000fe40000010000 */
[----:B------:R-:W-:-:S02]  /*4e60*/  FFMA.FTZ R3, R127, c[0x0][0x2d0], -R173 ;  /* 0x0000b4007f037a23 */ /* 0x000fc400000108ad */
[----:B------:R-:W-:Y:S01]  /*4e70*/  FADD.FTZ R174, R174, R175 ;  /* 0x000000afaeae7221 */ /* 0x000fe20000010000 */
[----:B------:R-:W-:Y:S01]  /*4e80*/  HMMA.16816.F32.BF16 R140, R128, R144, RZ ;  /* 0x00000090808c723c */ /* 0x000fe200000418ff */
[----:B------:R-:W-:-:S07]  /*4e90*/  FADD.FTZ R172, R157, R172 ;  /* 0x000000ac9dac7221 */ /* 0x000fce0000010000 */
[----:B------:R-:W-:Y:S08]  /*4ea0*/  HMMA.16816.F32.BF16 R144, R128, R146, RZ ;  /* 0x000000928090723c */ /* 0x000ff000000418ff */
[C---:B-1----:R-:W-:Y:S08]  /*4eb0*/  HMMA.16816.F32.BF16 R100, R4.reuse, R8, R100 ;  /* 0x000000080464723c */ /* 0x042ff00000041864 */
[----:B------:R-:W-:Y:S01]  /*4ec0*/  HMMA.16816.F32.BF16 R104, R4, R10, R104 ;  /* 0x0000000a0468723c */ /* 0x000fe20000041868 */
[----:B------:R-:W1:Y:S07]  /*4ed0*/  LDSM.16.MT88.4 R8, [R250+0x9080] ;  /* 0x00908000fa08783b */ /* 0x000e6e0000004200 */
[C---:B--2---:R-:W-:Y:S08]  /*4ee0*/  HMMA.16816.F32.BF16 R116, R128.reuse, R120, RZ ;  /* 0x000000788074723c */ /* 0x044ff000000418ff */
[----:B------:R-:W-:Y:S08]  /*4ef0*/  HMMA.16816.F32.BF16 R120, R128, R122, RZ ;  /* 0x0000007a8078723c */ /* 0x000ff000000418ff */
[C---:B------:R-:W-:Y:S08]  /*4f00*/  HMMA.16816.F32.BF16 R140, R4.reuse, R28, R140 ;  /* 0x0000001c048c723c */ /* 0x040ff0000004188c */
[----:B------:R-:W-:Y:S08]  /*4f10*/  HMMA.16816.F32.BF16 R144, R4, R30, R144 ;  /* 0x0000001e0490723c */ /* 0x000ff00000041890 */
[----:B------:R-:W-:Y:S08]  /*4f20*/  HMMA.16816.F32.BF16 R28, R128, R32, RZ ;  /* 0x00000020801c723c */ /* 0x000ff000000418ff */
[C---:B-1----:R-:W-:Y:S08]  /*4f30*/  HMMA.16816.F32.BF16 R108, R4.reuse, R8, R108 ;  /* 0x00000008046c723c */ /* 0x042ff0000004186c */
[----:B------:R-:W-:Y:S01]  /*4f40*/  HMMA.16816.F32.BF16 R112, R4, R10, R112 ;  /* 0x0000000a0470723c */ /* 0x000fe20000041870 */
[----:B------:R-:W1:Y:S07]  /*4f50*/  LDSM.16.MT88.4 R8, [R249+0x9080] ;  /* 0x00908000f908783b */ /* 0x000e6e0000004200 */
[----:B------:R-:W-:Y:S08]  /*4f60*/  HMMA.16816.F32.BF16 R32, R128, R34, RZ ;  /* 0x000000228020723c */ /* 0x000ff000000418ff */
[----:B------:R-:W-:Y:S07]  /*4f70*/  HMMA.16816.F32.BF16 R84, R4, R12, R84 ;  /* 0x0000000c0454723c */ /* 0x000fee0000041854 */
[--C-:B------:R-:W-:Y:S01]  /*4f80*/  FFMA.FTZ R12, R126, c[0x0][0x2d0], -R173.reuse ;  /* 0x0000b4007e0c7a23 */ /* 0x100fe200000108ad */
[----:B------:R-:W-:Y:S01]  /*4f90*/  HMMA.16816.F32.BF16 R148, R128, R152, RZ ;  /* 0x000000988094723c */ /* 0x000fe200000418ff */
[----:B------:R-:W-:-:S02]  /*4fa0*/  FFMA.FTZ R13, R125, c[0x0][0x2d0], -R173 ;  /* 0x0000b4007d0d7a23 */ /* 0x000fc400000108ad */
[----:B------:R-:W-:-:S05]  /*4fb0*/  FFMA.FTZ R173, R124, c[0x0][0x2d0], -R173 ;  /* 0x0000b4007cad7a23 */ /* 0x000fca00000108ad */
[C---:B------:R-:W-:Y:S08]  /*4fc0*/  HMMA.16816.F32.BF16 R52, R128.reuse, R56, RZ ;  /* 0x000000388034723c */ /* 0x040ff000000418ff */
[----:B------:R-:W-:Y:S08]  /*4fd0*/  HMMA.16816.F32.BF16 R76, R128, R80, RZ ;  /* 0x00000050804c723c */ /* 0x000ff000000418ff */
[C---:B-1----:R-:W-:Y:S08]  /*4fe0*/  HMMA.16816.F32.BF16 R116, R4.reuse, R8, R116 ;  /* 0x000000080474723c */ /* 0x042ff00000041874 */
[----:B------:R-:W-:Y:S01]  /*4ff0*/  HMMA.16816.F32.BF16 R120, R4, R10, R120 ;  /* 0x0000000a0478723c */ /* 0x000fe20000041878 */
[----:B------:R-:W1:Y:S07]  /*5000*/  LDSM.16.MT88.4 R8, [R248+0x8880] ;  /* 0x00888000f808783b */ /* 0x000e6e0000004200 */
[C---:B------:R-:W-:Y:S08]  /*5010*/  HMMA.16816.F32.BF16 R152, R128.reuse, R154, RZ ;  /* 0x0000009a8098723c */ /* 0x040ff000000418ff */
[C---:B------:R-:W-:Y:S08]  /*5020*/  HMMA.16816.F32.BF16 R56, R128.reuse, R58, RZ ;  /* 0x0000003a8038723c */ /* 0x040ff000000418ff */
[----:B------:R-:W-:Y:S08]  /*5030*/  HMMA.16816.F32.BF16 R80, R128, R82, RZ ;  /* 0x000000528050723c */ /* 0x000ff000000418ff */
[C---:B------:R-:W-:Y:S08]  /*5040*/  HMMA.16816.F32.BF16 R28, R4.reuse, R16, R28 ;  /* 0x00000010041c723c */ /* 0x040ff0000004181c */
[----:B------:R-:W-:Y:S01]  /*5050*/  HMMA.16816.F32.BF16 R32, R4, R18, R32 ;  /* 0x000000120420723c */ /* 0x000fe20000041820 */
[----:B------:R-:W2:Y:S07]  /*5060*/  LDSM.16.MT88.4 R16, [R250+0x7880] ;  /* 0x00788000fa10783b */ /* 0x000eae0000004200 */
[C---:B-1----:R-:W-:Y:S08]  /*5070*/  HMMA.16816.F32.BF16 R124, R128.reuse, R8, RZ ;  /* 0x00000008807c723c */ /* 0x042ff000000418ff */
[----:B------:R-:W-:Y:S01]  /*5080*/  HMMA.16816.F32.BF16 R128, R128, R10, RZ ;  /* 0x0000000a8080723c */ /* 0x000fe200000418ff */
[----:B------:R-:W1:Y:S07]  /*5090*/  LDSM.16.MT88.4 R8, [R248+0x9080] ;  /* 0x00908000f808783b */ /* 0x000e6e0000004200 */
[C---:B------:R-:W-:Y:S08]  /*50a0*/  HMMA.16816.F32.BF16 R148, R4.reuse, R24, R148 ;  /* 0x000000180494723c */ /* 0x040ff00000041894 */
[C---:B------:R-:W-:Y:S08]  /*50b0*/  HMMA.16816.F32.BF16 R152, R4.reuse, R26, R152 ;  /* 0x0000001a0498723c */ /* 0x040ff00000041898 */
[C---:B------:R-:W-:Y:S07]  /*50c0*/  HMMA.16816.F32.BF16 R52, R4.reuse, R20, R52 ;  /* 0x000000140434723c */ /* 0x040fee0000041834 */
[----:B------:R-:W-:Y:S01]  /*50d0*/  FADD.FTZ R20, R170, R174 ;  /* 0x000000aeaa147221 */ /* 0x000fe20000010000 */
[----:B------:R-:W-:Y:S03]  /*50e0*/  HMMA.16816.F32.BF16 R56, R4, R22, R56 ;  /* 0x000000160438723c */ /* 0x000fe60000041838 */
[----:B------:R-:W-:-:S05]  /*50f0*/  FADD.FTZ R20, R171, R20 ;  /* 0x00000014ab147221 */ /* 0x000fca0000010000 */
[C---:B--2---:R-:W-:Y:S07]  /*5100*/  HMMA.16816.F32.BF16 R76, R4.reuse, R16, R76 ;  /* 0x00000010044c723c */ /* 0x044fee000004184c */
[--C-:B------:R-:W-:Y:S01]  /*5110*/  FFMA.FTZ R16, R168, c[0x0][0x2d0], -R156.reuse ;  /* 0x0000b400a8107a23 */ /* 0x100fe2000001089c */
[----:B------:R-:W-:Y:S01]  /*5120*/  HMMA.16816.F32.BF16 R80, R4, R18, R80 ;  /* 0x000000120450723c */ /* 0x000fe20000041850 */
[----:B------:R-:W-:-:S04]  /*5130*/  FFMA.FTZ R17, R158, c[0x0][0x2d0], -R156 ;  /* 0x0000b4009e117a23 */ /* 0x000fc8000001089c */
[----:B------:R-:W-:Y:S02]  /*5140*/  MUFU.EX2 R16, R16 ;  /* 0x0000001000107308 */ /* 0x000fe40000000800 */
[--C-:B------:R-:W-:Y:S01]  /*5150*/  FFMA.FTZ R18, R159, c[0x0][0x2d0], -R156.reuse ;  /* 0x0000b4009f127a23 */ /* 0x100fe2000001089c */
[C---:B-1----:R-:W-:Y:S05]  /*5160*/  HMMA.16816.F32.BF16 R124, R4.reuse, R8, R124 ;  /* 0x00000008047c723c */ /* 0x042fea000004187c */
[----:B------:R-:W-:Y:S03]  /*5170*/  MUFU.EX2 R18, R18 ;  /* 0x0000001200127308 */ /* 0x000fe60000000800 */
[----:B------:R-:W-:Y:S01]  /*5180*/  HMMA.16816.F32.BF16 R128, R4, R10, R128 ;  /* 0x0000000a0480723c */ /* 0x000fe20000041880 */
[----:B------:R-:W-:Y:S04]  /*5190*/  LDSM.16.MT88.4 R8, [R250+0x5080] ;  /* 0x00508000fa08783b */ /* 0x000fe80000004200 */
[----:B------:R-:W-:Y:S02]  /*51a0*/  MUFU.EX2 R7, R12 ;  /* 0x0000000c00077308 */ /* 0x000fe40000000800 */
[----:B------:R-:W-:-:S06]  /*51b0*/  FFMA.FTZ R5, R169, c[0x0][0x2d0], -R156 ;  /* 0x0000b400a9057a23 */ /* 0x000fcc000001089c */
[----:B------:R1:W-:Y:S08]  /*51c0*/  MUFU.EX2 R6, R13 ;  /* 0x0000000d00067308 */ /* 0x0003f00000000800 */
[----:B------:R-:W2:Y:S01]  /*51d0*/  MUFU.EX2 R4, R3 ;  /* 0x0000000300047308 */ /* 0x000ea20000000800 */
[----:B-1----:R-:W1:Y:S07]  /*51e0*/  LDSM.16.MT88.4 R12, [R252+0x5080] ;  /* 0x00508000fc0c783b */ /* 0x002e6e0000004200 */
[----:B------:R-:W3:Y:S01]  /*51f0*/  MUFU.EX2 R5, R5 ;  /* 0x0000000500057308 */ /* 0x000ee20000000800 */
[----:B--2---:R-:W-:-:S07]  /*5200*/  FADD.FTZ R19, R4, R172 ;  /* 0x000000ac04137221 */ /* 0x004fce0000010000 */
[----:B------:R-:W2:Y:S01]  /*5210*/  MUFU.EX2 R3, R173 ;  /* 0x000000ad00037308 */ /* 0x000ea20000000800 */
[C---:B------:R-:W-:Y:S01]  /*5220*/  F2FP.BF16.PACK_AB R4, R7.reuse, R4 ;  /* 0x000000040704723e */ /* 0x040fe200000010ff */
[----:B------:R-:W-:-:S04]  /*5230*/  FADD.FTZ R19, R7, R19 ;  /* 0x0000001307137221 */ /* 0x000fc80000010000 */
[----:B------:R-:W-:Y:S02]  /*5240*/  FADD.FTZ R19, R6, R19 ;  /* 0x0000001306137221 */ /* 0x000fe40000010000 */
[----:B------:R-:W4:Y:S01]  /*5250*/  MUFU.EX2 R17, R17 ;  /* 0x0000001100117308 */ /* 0x000f220000000800 */
[----:B---3--:R-:W-:Y:S01]  /*5260*/  FADD.FTZ R20, R5, R20 ;  /* 0x0000001405147221 */ /* 0x008fe20000010000 */
[----:B------:R-:W-:-:S03]  /*5270*/  F2FP.BF16.PACK_AB R5, R16, R5 ;  /* 0x000000051005723e */ /* 0x000fc600000010ff */
[----:B------:R-:W-:Y:S01]  /*5280*/  FADD.FTZ R20, R16, R20 ;  /* 0x0000001410147221 */ /* 0x000fe20000010000 */
[C---:B--2---:R-:W-:Y:S01]  /*5290*/  F2FP.BF16.PACK_AB R6, R3.reuse, R6 ;  /* 0x000000060306723e */ /* 0x044fe200000010ff */
[----:B------:R-:W-:Y:S02]  /*52a0*/  FADD.FTZ R3, R3, R19 ;  /* 0x0000001303037221 */ /* 0x000fe40000010000 */
[----:B------:R-:W-:-:S03]  /*52b0*/  FADD.FTZ R20, R18, R20 ;  /* 0x0000001412147221 */ /* 0x000fc60000010000 */
[----:B------:R2:W-:Y:S01]  /*52c0*/  STL [R1+0x44], R3 ;  /* 0x0000440301007387 */ /* 0x0005e20000100800 */
[----:B----4-:R-:W-:-:S07]  /*52d0*/  F2FP.BF16.PACK_AB R7, R17, R18 ;  /* 0x000000121107723e */ /* 0x010fce00000010ff */
[C---:B-1----:R-:W-:Y:S08]  /*52e0*/  HMMA.16816.F32.BF16 R132, R4.reuse, R12, R132 ;  /* 0x0000000c0484723c */ /* 0x042ff00000041884 */
[C---:B------:R-:W-:Y:S01]  /*52f0*/  HMMA.16816.F32.BF16 R136, R4.reuse, R14, R136 ;  /* 0x0000000e0488723c */ /* 0x040fe20000041888 */
[----:B------:R-:W1:Y:S07]  /*5300*/  LDSM.16.MT88.4 R12, [R249+0x5080] ;  /* 0x00508000f90c783b */ /* 0x000e6e0000004200 */
[----:B------:R-:W-:Y:S01]  /*5310*/  HMMA.16816.F32.BF16 R140, R4, R8, R140 ;  /* 0x00000008048c723c */ /* 0x000fe2000004188c */
[----:B--2---:R-:W-:-:S05]  /*5320*/  FADD.FTZ R3, R17, R20 ;  /* 0x0000001411037221 */ /* 0x004fca0000010000 */
[----:B------:R-:W-:Y:S02]  /*5330*/  STL [R1+0x40], R3 ;  /* 0x0000400301007387 */ /* 0x000fe40000100800 */
[C---:B------:R-:W-:Y:S02]  /*5340*/  HMMA.16816.F32.BF16 R144, R4.reuse, R10, R144 ;  /* 0x0000000a0490723c */ /* 0x040fe40000041890 */
[----:B------:R-:W2:Y:S06]  /*5350*/  LDSM.16.MT88.4 R8, [R248+0x5080] ;  /* 0x00508000f808783b */ /* 0x000eac0000004200 */
        /* <DEDUP_REMOVED lines=37> */
[C---:B------:R-:W-:Y:S08]  /*55b0*/  HMMA.16816.F32.BF16 R120, R4.reuse, R14, R120 ;  /* 0x0000000e0478723c */ /* 0x040ff00000041878 */
[C---:B--2---:R-:W-:Y:S08]  /*55c0*/  HMMA.16816.F32.BF16 R124, R4.reuse, R8, R124 ;  /* 0x00000008047c723c */ /* 0x044ff0000004187c */
[----:B------:R-:W-:Y:S01]  /*55d0*/  HMMA.16816.F32.BF16 R128, R4, R10, R128 ;  /* 0x0000000a0480723c */ /* 0x000fe20000041880 */
[----:B------:R-:W-:Y:S07]  /*55e0*/  @P0 BRA `(.L_x_182) ;  /* 0x0000013000000947 */ /* 0x000fee0003800000 */
[----:B------:R-:W-:Y:S01]  /*55f0*/  ISETP.LT.AND P0, PT, RZ, UR4, PT ;  /* 0x00000004ff007c0c */ /* 0x000fe2000bf01270 */
[----:B------:R-:W-:-:S02]  /*5600*/  UIADD3 UR29, UR4, -0x1, URZ ;  /* 0xffffffff041d7890 */ /* 0x000fc4000fffe03f */
[----:B------:R-:W-:-:S10]  /*5610*/  ULDC UR26, c[0x0][0x32c] ;  /* 0x0000cb00001a7ab9 */ /* 0x000fd40000000800 */
[----:B------:R-:W-:Y:S05]  /*5620*/  @P0 BRA `(.L_x_183) ;  /* 0x0000007000000947 */ /* 0x000fea0003800000 */
[----:B------:R-:W-:Y:S02]  /*5630*/  UISETP.NE.AND UP0, UPT, UR26, 0x1, UPT ;  /* 0x000000011a00788c */ /* 0x000fe4000bf05270 */
[----:B------:R-:W-:-:S03]  /*5640*/  UIADD3 UR29, -UR4, URZ, URZ ;  /* 0x0000003f041d7290 */ /* 0x000fc6000fffe13f */
[----:B------:R-:W-:Y:S02]  /*5650*/  ULDC.64 UR4, c[0x0][0x330] ;  /* 0x0000cc0000047ab9 */ /* 0x000fe40000000a00 */
[----:B------:R-:W-:-:S04]  /*5660*/  UIMAD.WIDE.U32 UR30, UR29, UR4, URZ ;  /* 0x000000041d1e72a5 */ /* 0x000fc8000f8e003f */
[----:B------:R-:W-:-:S04]  /*5670*/  @UP0 USHF.R.U32.HI UR29, URZ, UR5, UR31 ;  /* 0x000000053f1d0299 */ /* 0x000fc8000801161f */
[----:B------:R-:W-:Y:S01]  /*5680*/  ULOP3.LUT UR29, URZ, UR29, URZ, 0x33, !UPT ;  /* 0x0000001d3f1d7292 */ /* 0x000fe2000f8e333f */
[----:B------:R-:W-:Y:S05]  /*5690*/  BRA `(.L_x_184) ;  /* 0x0000004000007947 */ /* 0x000fea0003800000 */
.L_x_183:
[----:B------:R-:W-:Y:S02]  /*56a0*/  UISETP.NE.AND UP0, UPT, UR26, 0x1, UPT ;  /* 0x000000011a00788c */ /* 0x000fe4000bf05270 */
[----:B------:R-:W-:Y:S02]  /*56b0*/  ULDC.64 UR4, c[0x0][0x330] ;  /* 0x0000cc0000047ab9 */ /* 0x000fe40000000a00 */
[----:B------:R-:W-:-:S07]  /*56c0*/  UIMAD.WIDE.U32 UR30, UR29, UR4, URZ ;  /* 0x000000041d1e72a5 */ /* 0x000fce000f8e003f */
[----:B------:R-:W-:Y:S02]  /*56d0*/  @UP0 USHF.R.U32.HI UR29, URZ, UR5, UR31 ;  /* 0x000000053f1d0299 */ /* 0x000fe4000801161f */
.L_x_184:
[----:B------:R-:W-:Y:S02]  /*56e0*/  ULDC UR4, c[0x0][0x32c] ;  /* 0x0000cb0000047ab9 */ /* 0x000fe40000000800 */
[----:B------:R-:W-:-:S04]  /*56f0*/  UIMAD UR4, UR29, UR26, UR4 ;  /* 0x0000001a1d0472a4 */ /* 0x000fc8000f8e0204 */
[----:B------:R-:W-:-:S04]  /*5700*/  UISETP.LT.AND UP0, UPT, UR27, UR4, UPT ;  /* 0x000000041b00728c */ /* 0x000fc8000bf01270 */
[----:B------:R-:W-:-:S04]  /*5710*/  USEL UR27, UR27, UR4, UP0 ;  /* 0x000000041b1b7287 */ /* 0x000fc80008000000 */
.L_x_182:
[----:B------:R-:W-:-:S04]  /*5720*/  UIMAD.WIDE UR4, UR27, 0x2aaaaaab, URZ ;  /* 0x2aaaaaab1b0478a5 */ /* 0x000fc8000f8e023f */
[----:B------:R-:W-:-:S04]  /*5730*/  USHF.R.U32.HI UR4, URZ, 0x1f, UR5 ;  /* 0x0000001f3f047899 */ /* 0x000fc80008011605 */
[----:B------:R-:W-:-:S04]  /*5740*/  ULEA.HI.SX32 UR4, UR5, UR4, 0x1d ;  /* 0x0000000405047291 */ /* 0x000fc8000f8fea3f */
[----:B------:R-:W-:-:S04]  /*5750*/  UISETP.LT.AND UP0, UPT, UR7, UR4, UPT ;  /* 0x000000040700728c */ /* 0x000fc8000bf01270 */
[----:B------:R-:W-:-:S04]  /*5760*/  USEL UR4, UR7, UR4, !UP0 ;  /* 0x0000000407047287 */ /* 0x000fc8000c000000 */
[----:B------:R-:W-:-:S06]  /*5770*/  UISETP.GE.AND UP0, UPT, UR23, UR4, UPT ;  /* 0x000000041700728c */ /* 0x000fcc000bf06270 */
[----:B------:R-:W-:-:S13]  /*5780*/  PLOP3.LUT P0, PT, PT, PT, UP0, 0x40, 0x0 ;  /* 0x000000000000781c */ /* 0x000fda0003f0e808 */
[----:B------:R-:W-:Y:S05]  /*5790*/  @P0 BRA `(.L_x_185) ;  /* 0x00003ff000000947 */ /* 0x000fea0003800000 */
[----:B------:R-:W2:Y:S04]  /*57a0*/  LDL R7, [R1+0x24] ;  /* 0x0000240001077983 */ /* 0x000ea80000100800 */
[----:B------:R-:W3:Y:S04]  /*57b0*/  LDL R6, [R1+0x30] ;  /* 0x0000300001067983 */ /* 0x000ee80000100800 */
[----:B------:R-:W4:Y:S04]  /*57c0*/  LDL R5, [R1+0x18] ;  /* 0x0000180001057983 */ /* 0x000f280000100800 */
[----:B------:R-:W5:Y:S04]  /*57d0*/  LDL R4, [R1+0x2c] ;  /* 0x00002c0001047983 */ /* 0x000f680000100800 */
[----:B------:R-:W5:Y:S04]  /*57e0*/  LDL R3, [R1+0x14] ;  /* 0x0000140001037983 */ /* 0x000f680000100800 */
[----:B------:R-:W5:Y:S01]  /*57f0*/  LDL R9, [R1+0x3c] ;  /* 0x00003c0001097983 */ /* 0x000f620000100800 */
[----:B------:R-:W-:Y:S01]  /*5800*/  IMAD.MOV.U32 R156, RZ, RZ, R2 ;  /* 0x000000ffff9c7224 */ /* 0x000fe200078e0002 */
[----:B------:R-:W-:Y:S01]  /*5810*/  UMOV UR5, UR23 ;  /* 0x0000001700057c82 */ /* 0x000fe20008000000 */
[----:B--2---:R-:W-:-:S02]  /*5820*/  IMAD.MOV.U32 R8, RZ, RZ, R7 ;  /* 0x000000ffff087224 */ /* 0x004fc400078e0007 */
[----:B---3--:R-:W-:Y:S02]  /*5830*/  IMAD.MOV.U32 R7, RZ, RZ, R6 ;  /* 0x000000ffff077224 */ /* 0x008fe400078e0006 */
[C---:B------:R-:W-:Y:S01]  /*5840*/  IMAD.SHL.U32 R2, R8.reuse, 0x2, RZ ;  /* 0x0000000208027824 */ /* 0x040fe200078e00ff */
[----:B----4-:R-:W-:Y:S01]  /*5850*/  MOV R6, R5 ;  /* 0x0000000500067202 */ /* 0x010fe20000000f00 */
[----:B-----5:R-:W-:Y:S01]  /*5860*/  IMAD.MOV.U32 R5, RZ, RZ, R4 ;  /* 0x000000ffff057224 */ /* 0x020fe200078e0004 */
[----:B------:R-:W-:Y:S02]  /*5870*/  MOV R4, R3 ;  /* 0x0000000300047202 */ /* 0x000fe40000000f00 */
[----:B------:R-:W-:Y:S02]  /*5880*/  MOV R3, R0 ;  /* 0x0000000000037202 */ /* 0x000fe40000000f00 */
[----:B------:R-:W-:Y:S02]  /*5890*/  SHF.L.U64.HI R9, R8, 0x1, R9 ;  /* 0x0000000108097819 */ /* 0x000fe40000010209 */
[----:B------:R-:W-:-:S02]  /*58a0*/  SHF.L.U64.HI R0, R6, 0x1, R7 ;  /* 0x0000000106007819 */ /* 0x000fc40000010207 */
[----:B------:R-:W-:Y:S01]  /*58b0*/  SHF.L.U32 R6, R6, 0x1, RZ ;  /* 0x0000000106067819 */ /* 0x000fe200000006ff */
[----:B------:R-:W-:Y:S04]  /*58c0*/  STL [R1+0x48], R9 ;  /* 0x0000480901007387 */ /* 0x000fe80000100800 */
[----:B------:R1:W-:Y:S04]  /*58d0*/  STL [R1+0x4c], R2 ;  /* 0x00004c0201007387 */ /* 0x0003e80000100800 */
[----:B------:R2:W-:Y:S04]  /*58e0*/  STL [R1+0x50], R0 ;  /* 0x0000500001007387 */ /* 0x0005e80000100800 */
[----:B------:R3:W-:Y:S01]  /*58f0*/  STL [R1+0x54], R6 ;  /* 0x0000540601007387 */ /* 0x0007e20000100800 */
[C---:B-1----:R-:W-:Y:S01]  /*5900*/  SHF.L.U64.HI R2, R4.reuse, 0x1, R5 ;  /* 0x0000000104027819 */ /* 0x042fe20000010205 */
[----:B--2---:R-:W-:-:S04]  /*5910*/  IMAD.SHL.U32 R0, R4, 0x2, RZ ;  /* 0x0000000204007824 */ /* 0x004fc800078e00ff */
[----:B------:R3:W-:Y:S04]  /*5920*/  STL [R1+0x58], R2 ;  /* 0x0000580201007387 */ /* 0x0007e80000100800 */
[----:B------:R3:W-:Y:S02]  /*5930*/  STL [R1+0x5c], R0 ;  /* 0x00005c0001007387 */ /* 0x0007e40000100800 */
.L_x_198:
[----:B---3--:R-:W2:Y:S01]  /*5940*/  LDL R2, [R1+0x4] ;  /* 0x0000040001027983 */ /* 0x008ea20000100800 */
[----:B------:R-:W-:Y:S04]  /*5950*/  DEPBAR.LE SB0, 0x0 ;  /* 0x000080000000791a */ /* 0x000fe80000000000 */
[----:B------:R-:W3:Y:S01]  /*5960*/  LDL R0, [R1] ;  /* 0x0000000001007983 */ /* 0x000ee20000100800 */
[----:B------:R-:W-:Y:S03]  /*5970*/  UISETP.GT.AND UP0, UPT, UR7, UR5, UPT ;  /* 0x000000050700728c */ /* 0x000fe6000bf04270 */
[----:B------:R-:W-:Y:S03]  /*5980*/  BAR.SYNC.DEFER_BLOCKING 0x0 ;  /* 0x0000000000007b1d */ /* 0x000fe60000010000 */
[----:B------:R-:W-:Y:S03]  /*5990*/  PLOP3.LUT P0, PT, PT, PT, UP0, 0x80, 0x0 ;  /* 0x000000000000781c */ /* 0x000fe60003f0f008 */
[----:B------:R1:W4:Y:S04]  /*59a0*/  LDSM.16.M88.4 R172, [R247] ;  /* 0x00000000f7ac783b */ /* 0x0003280000000200 */
[----:B------:R1:W1:Y:S04]  /*59b0*/  LDSM.16.M88.4 R176, [R246] ;  /* 0x00000000f6b0783b */ /* 0x0002680000000200 */
[----:B--2---:R2:W1:Y:S04]  /*59c0*/  LDSM.16.M88.4 R8, [R2+0x14080] ;  /* 0x014080000208783b */ /* 0x0044680000000200 */
[----:B------:R2:W1:Y:S04]  /*59d0*/  LDSM.16.M88.4 R16, [R2+0x14880] ;  /* 0x014880000210783b */ /* 0x0004680000000200 */
[----:B------:R2:W1:Y:S04]  /*59e0*/  LDSM.16.M88.4 R24, [R2+0x15080] ;  /* 0x015080000218783b */ /* 0x0004680000000200 */
[----:B---3--:R2:W3:Y:S01]  /*59f0*/  LDSM.16.M88.4 R168, [R0] ;  /* 0x0000000000a8783b */ /* 0x0084e20000000200 */
[----:B------:R-:W-:-:S05]  /*5a00*/  @P0 BRA `(.L_x_186) ;  /* 0x000004b000000947 */ /* 0x000fca0003800000 */
[----:B----4-:R-:W4:Y:S01]  /*5a10*/  LDL R6, [R1+0xc] ;  /* 0x00000c0001067983 */ /* 0x010f220000100800 */
[----:B------:R-:W-:Y:S03]  /*5a20*/  BSSY B0, `(.L_x_186) ;  /* 0x0000049000007945 */ /* 0x000fe60003800000 */
[----:B--2---:R-:W2:Y:S04]  /*5a30*/  LDL R2, [R1+0x8] ;  /* 0x0000080001027983 */ /* 0x004ea80000100800 */
[----:B------:R-:W5:Y:S04]  /*5a40*/  LDL R15, [R1+0x24] ;  /* 0x00002400010f7983 */ /* 0x000f680000100800 */
[----:B---3--:R-:W3:Y:S04]  /*5a50*/  LDL R14, [R1+0x4c] ;  /* 0x00004c00010e7983 */ /* 0x008ee80000100800 */
[----:B------:R-:W3:Y:S04]  /*5a60*/  LDL R157, [R1+0x48] ;  /* 0x00004800019d7983 */ /* 0x000ee80000100800 */
[----:B------:R-:W3:Y:S04]  /*5a70*/  LDL R13, [R1+0x1c] ;  /* 0x00001c00010d7983 */ /* 0x000ee80000100800 */
[----:B------:R-:W3:Y:S04]  /*5a80*/  LDL R23, [R1+0x54] ;  /* 0x0000540001177983 */ /* 0x000ee80000100800 */
[----:B------:R-:W3:Y:S04]  /*5a90*/  LDL R22, [R1+0x50] ;  /* 0x0000500001167983 */ /* 0x000ee80000100800 */
[----:B------:R-:W3:Y:S04]  /*5aa0*/  LDL R21, [R1+0x5c] ;  /* 0x00005c0001157983 */ /* 0x000ee80000100800 */
[----:B------:R-:W3:Y:S04]  /*5ab0*/  LDL R20, [R1+0x58] ;  /* 0x0000580001147983 */ /* 0x000ee80000100800 */
[----:B------:R-:W3:Y:S01]  /*5ac0*/  LDL R7, [R1+0x28] ;  /* 0x0000280001077983 */ /* 0x000ee20000100800 */
[----:B----4-:R-:W-:Y:S01]  /*5ad0*/  SHF.R.S32.HI R0, RZ, 0x1f, R6 ;  /* 0x0000001fff007819 */ /* 0x010fe20000011406 */
[----:B------:R-:W-:Y:S04]  /*5ae0*/  IMAD.WIDE.U32 R4, R6, c[0x0][0x208], RZ ;  /* 0x0000820006047a25 */ /* 0x000fe800078e00ff */
[----:B------:R-:W-:Y:S01]  /*5af0*/  IMAD R0, R0, c[0x0][0x208], RZ ;  /* 0x0000820000007a24 */ /* 0x000fe200078e02ff */
[----:B-----5:R-:W-:Y:S03]  /*5b00*/  ISETP.GE.AND P1, PT, R15, c[0x0][0x1d4], PT ;  /* 0x000075000f007a0c */ /* 0x020fe60003f26270 */
[----:B------:R-:W-:Y:S04]  /*5b10*/  IMAD R0, R6, c[0x0][0x20c], R0 ;  /* 0x0000830006007a24 */ /* 0x000fe800078e0200 */
[----:B------:R-:W-:Y:S01]  /*5b20*/  IMAD.IADD R5, R5, 0x1, R0 ;  /* 0x0000000105057824 */ /* 0x000fe200078e0200 */
[----:B--2---:R-:W-:Y:S03]  /*5b30*/  SHF.R.S32.HI R0, RZ, 0x1f, R2 ;  /* 0x0000001fff007819 */ /* 0x004fe60000011402 */
[----:B------:R-:W-:Y:S04]  /*5b40*/  IMAD.WIDE.U32 R4, R2, c[0x0][0x218], R4 ;  /* 0x0000860002047a25 */ /* 0x000fe800078e0004 */
[----:B------:R-:W-:Y:S01]  /*5b50*/  IMAD R0, R0, c[0x0][0x218], RZ ;  /* 0x0000860000007a24 */ /* 0x000fe200078e02ff */
[----:B------:R-:W-:Y:S03]  /*5b60*/  IADD3 R12, P0, R4, UR24, RZ ;  /* 0x00000018040c7c10 */ /* 0x000fe6000ff1e0ff */
[----:B------:R-:W-:Y:S02]  /*5b70*/  IMAD R0, R2, c[0x0][0x21c], R0 ;  /* 0x0000870002007a24 */ /* 0x000fe400078e0200 */
[----:B------:R-:W2:Y:S03]  /*5b80*/  LDL R2, [R1+0x10] ;  /* 0x0000100001027983 */ /* 0x000ea60000100800 */
[----:B------:R-:W-:Y:S02]  /*5b90*/  IADD3.X R4, R5, UR15, R0, P0, !PT ;  /* 0x0000000f05047c10 */ /* 0x000fe400087fe400 */
[C---:B------:R-:W-:Y:S04]  /*5ba0*/  LEA R0, P0, R12.reuse, c[0x0][0x1f8], 0x1 ;  /* 0x00007e000c007a11 */ /* 0x040fe800078008ff */
[----:B------:R-:W-:Y:S01]  /*5bb0*/  LEA.HI.X R12, R12, c[0x0][0x1fc], R4, 0x1, P0 ;  /* 0x00007f000c0c7a11 */ /* 0x000fe200000f0c04 */
[----:B------:R-:W3:Y:S04]  /*5bc0*/  SHFL.IDX PT, R6, R0, RZ, 0x181f ;  /* 0x00181fff00067589 */ /* 0x000ee800000e0000 */
[----:B------:R-:W4:Y:S01]  /*5bd0*/  SHFL.IDX PT, R5, R12, RZ, 0x181f ;  /* 0x00181fff0c057589 */ /* 0x000f2200000e0000 */
[C---:B---3--:R-:W-:Y:S05]  /*5be0*/  IADD3 R14, P0, R6.reuse, R14, RZ ;  /* 0x0000000e060e7210 */ /* 0x048fea0007f1e0ff */
[C---:B----4-:R-:W-:Y:S05]  /*5bf0*/  IMAD.X R15, R5.reuse, 0x1, R157, P0 ;  /* 0x00000001050f7824 */ /* 0x050fea00000e069d */
[----:B------:R-:W-:Y:S01]  /*5c00*/  @!PT LDS RZ, [RZ] ;  /* 0x00000000fffff984 */ /* 0x000fe20000000800 */
[----:B------:R3:W-:Y:S02]  /*5c10*/  LDGSTS.E.BYPASS.LTC128B.128 [R13+0x4080], [R14.64], !P1 ;  /* 0x040800000e0d7fae */ /* 0x0007e4000c901d52 */
[C---:B---3--:R-:W-:Y:S05]  /*5c20*/  IADD3 R14, P0, R6.reuse, R23, RZ ;  /* 0x00000017060e7210 */ /* 0x048fea0007f1e0ff */
[C---:B------:R-:W-:Y:S05]  /*5c30*/  IMAD.X R15, R5.reuse, 0x1, R22, P0 ;  /* 0x00000001050f7824 */ /* 0x040fea00000e0616 */
[----:B------:R3:W-:Y:S02]  /*5c40*/  LDGSTS.E.BYPASS.LTC128B.128 [R13+0x5880], [R14.64], !P6 ;  /* 0x058800000e0d7fae */ /* 0x0007e4000f101d52 */
[----:B---3--:R-:W-:Y:S05]  /*5c50*/  IADD3 R14, P0, R6, R21, RZ ;  /* 0x00000015060e7210 */ /* 0x008fea0007f1e0ff */
[C---:B------:R-:W-:Y:S02]  /*5c60*/  IMAD.X R15, R5.reuse, 0x1, R20, P0 ;  /* 0x00000001050f7824 */ /* 0x040fe400000e0614 */
[----:B------:R-:W3:Y:S04]  /*5c70*/  S2R R20, SR_TID.X ;  /* 0x0000000000147919 */ /* 0x000ee80000002100 */
[----:B------:R4:W-:Y:S01]  /*5c80*/  LDGSTS.E.BYPASS.LTC128B.128 [R13+0x7080], [R14.64], !P5 ;  /* 0x070800000e0d7fae */ /* 0x0009e2000e901d52 */
[----:B---3--:R-:W-:Y:S01]  /*5c90*/  ISETP.GT.AND P1, PT, R20, 0x7f, PT ;  /* 0x0000007f1400780c */ /* 0x008fe20003f24270 */
[C---:B--2---:R-:W-:Y:S01]  /*5ca0*/  IMAD.SHL.U32 R4, R2.reuse, 0x2, RZ ;  /* 0x0000000202047824 */ /* 0x044fe200078e00ff */
[----:B------:R-:W-:Y:S04]  /*5cb0*/  SHF.L.U64.HI R2, R2, 0x1, R7 ;  /* 0x0000000102027819 */ /* 0x000fe80000010207 */
[----:B------:R-:W-:Y:S05]  /*5cc0*/  IADD3 R6, P0, R6, R4, RZ ;  /* 0x0000000406067210 */ /* 0x000fea0007f1e0ff */
[----:B------:R-:W-:Y:S05]  /*5cd0*/  IMAD.X R7, R5, 0x1, R2, P0 ;  /* 0x0000000105077824 */ /* 0x000fea00000e0602 */
[----:B------:R4:W-:Y:S01]  /*5ce0*/  LDGSTS.E.BYPASS.LTC128B.128 [R13+0x8880], [R6.64], !P4 ;  /* 0x08880000060d7fae */ /* 0x0009e2000e101d52 */
[----:B------:R-:W-:-:S05]  /*5cf0*/  @P1 BRA `(.L_x_187) ;  /* 0x000001b000001947 */ /* 0x000fca0003800000 */
[----:B------:R-:W-:-:S05]  /*5d00*/  BRA.DIV ~URZ, `(.L_x_188) ;  /* 0x0000de627f007947 */ /* 0x000fca000b800000 */
[----:B------:R2:W3:Y:S04]  /*5d10*/  SHFL.IDX PT, R5, R12, 0x1, 0x181f ;  /* 0x00381f000c057f89 */ /* 0x0004e800000e0000 */
[----:B------:R2:W4:Y:S02]  /*5d20*/  SHFL.IDX PT, R12, R0, 0x1, 0x181f ;  /* 0x00381f00000c7f89 */ /* 0x00052400000e0000 */
.L_x_238:
[----:B----4-:R-:W4:Y:S04]  /*5d30*/  LDL R7, [R1+0x24] ;  /* 0x0000240001077983 */ /* 0x010f280000100800 */
[----:B------:R-:W5:Y:S04]  /*5d40*/  LDL R6, [R1+0x4c] ;  /* 0x00004c0001067983 */ /* 0x000f680000100800 */
[----:B--2---:R-:W2:Y:S04]  /*5d50*/  LDL R21, [R1+0x48] ;  /* 0x0000480001157983 */ /* 0x004ea80000100800 */
[----:B---3--:R-:W3:Y:S04]  /*5d60*/  LDL R0, [R1+0x1c] ;  /* 0x00001c0001007983 */ /* 0x008ee80000100800 */
[----:B------:R-:W3:Y:S04]  /*5d70*/  LDL R20, [R1+0x54] ;  /* 0x0000540001147983 */ /* 0x000ee80000100800 */
[----:B------:R-:W3:Y:S04]  /*5d80*/  LDL R15, [R1+0x50] ;  /* 0x00005000010f7983 */ /* 0x000ee80000100800 */
[----:B------:R-:W3:Y:S04]  /*5d90*/  LDL R14, [R1+0x5c] ;  /* 0x00005c00010e7983 */ /* 0x000ee80000100800 */
[----:B------:R-:W3:Y:S01]  /*5da0*/  LDL R13, [R1+0x58] ;  /* 0x00005800010d7983 */ /* 0x000ee20000100800 */
[----:B----4-:R-:W-:Y:S02]  /*5db0*/  ISETP.GE.AND P1, PT, R7, c[0x0][0x1d4], PT ;  /* 0x0000750007007a0c */ /* 0x010fe40003f26270 */
[C---:B-----5:R-:W-:Y:S05]  /*5dc0*/  IADD3 R6, P0, R12.reuse, R6, RZ ;  /* 0x000000060c067210 */ /* 0x060fea0007f1e0ff */
[C---:B--2---:R-:W-:Y:S06]  /*5dd0*/  IMAD.X R7, R5.reuse, 0x1, R21, P0 ;  /* 0x0000000105077824 */ /* 0x044fec00000e0615 */
[----:B------:R-:W-:Y:S01]  /*5de0*/  @!PT LDS RZ, [RZ] ;  /* 0x00000000fffff984 */ /* 0x000fe20000000800 */
[----:B------:R-:W-:Y:S01]  /*5df0*/  @!PT LDS RZ, [RZ] ;  /* 0x00000000fffff984 */ /* 0x000fe20000000800 */
[----:B------:R-:W-:Y:S01]  /*5e00*/  @!PT LDS RZ, [RZ] ;  /* 0x00000000fffff984 */ /* 0x000fe20000000800 */
[----:B---3--:R2:W-:Y:S02]  /*5e10*/  LDGSTS.E.BYPASS.LTC128B.128 [R0+0x5080], [R6.64], !P1 ;  /* 0x0508000006007fae */ /* 0x0085e4000c901d52 */
[C---:B--2---:R-:W-:Y:S05]  /*5e20*/  IADD3 R6, P0, R12.reuse, R20, RZ ;  /* 0x000000140c067210 */ /* 0x044fea0007f1e0ff */
[C---:B------:R-:W-:Y:S01]  /*5e30*/  IMAD.X R7, R5.reuse, 0x1, R15, P0 ;  /* 0x0000000105077824 */ /* 0x040fe200000e060f */
[C---:B------:R-:W-:Y:S04]  /*5e40*/  IADD3 R4, P0, R12.reuse, R4, RZ ;  /* 0x000000040c047210 */ /* 0x040fe80007f1e0ff */
[----:B------:R2:W-:Y:S02]  /*5e50*/  LDGSTS.E.BYPASS.LTC128B.128 [R0+0x6880], [R6.64], !P6 ;  /* 0x0688000006007fae */ /* 0x0005e4000f101d52 */
[----:B--2---:R-:W-:Y:S05]  /*5e60*/  IADD3 R6, P1, R12, R14, RZ ;  /* 0x0000000e0c067210 */ /* 0x004fea0007f3e0ff */
[C---:B------:R-:W-:Y:S02]  /*5e70*/  IMAD.X R7, R5.reuse, 0x1, R13, P1 ;  /* 0x0000000105077824 */ /* 0x040fe400008e060d */
[----:B------:R-:W-:Y:S03]  /*5e80*/  IMAD.X R5, R5, 0x1, R2, P0 ;  /* 0x0000000105057824 */ /* 0x000fe600000e0602 */
[----:B------:R2:W-:Y:S04]  /*5e90*/  LDGSTS.E.BYPASS.LTC128B.128 [R0+0x8080], [R6.64], !P5 ;  /* 0x0808000006007fae */ /* 0x0005e8000e901d52 */
[----:B------:R2:W-:Y:S02]  /*5ea0*/  LDGSTS.E.BYPASS.LTC128B.128 [R0+0x9880], [R4.64], !P4 ;  /* 0x0988000004007fae */ /* 0x0005e4000e101d52 */
.L_x_187:
[----:B------:R-:W-:Y:S05]  /*5eb0*/  BSYNC B0 ;  /* 0x0000000000007941 */ /* 0x000fea0003800000 */
.L_x_186:
[----:B--2-4-:R-:W2:Y:S04]  /*5ec0*/  LDL R0, [R1+0x4] ;  /* 0x0000040001007983 */ /* 0x014ea80000100800 */
[----:B------:R-:W0:Y:S01]  /*5ed0*/  LDGDEPBAR ;  /* 0x00000000000079af */ /* 0x000e220000000000 */
[----:B------:R-:W-:Y:S01]  /*5ee0*/  WARPSYNC 0xffffffff ;  /* 0xffffffff00007948 */ /* 0x000fe20003800000 */
[C---:B-1----:R-:W-:Y:S01]  /*5ef0*/  HMMA.16816.F32.BF16 R4, R160.reuse, R8, RZ ;  /* 0x00000008a004723c */ /* 0x042fe200000418ff */
[----:B------:R-:W-:Y:S06]  /*5f00*/  UISETP.GT.AND UP0, UPT, UR5, UR7, UPT ;  /* 0x000000070500728c */ /* 0x000fec000bf04270 */
[----:B------:R-:W-:Y:S01]  /*5f10*/  PLOP3.LUT P0, PT, PT, PT, UP0, 0x40, 0x0 ;  /* 0x000000000000781c */ /* 0x000fe20003f0e808 */
[C---:B------:R-:W-:Y:S08]  /*5f20*/  HMMA.16816.F32.BF16 R8, R160.reuse, R10, RZ ;  /* 0x0000000aa008723c */ /* 0x040ff000000418ff */
[C---:B------:R-:W-:Y:S08]  /*5f30*/  HMMA.16816.F32.BF16 R12, R160.reuse, R16, RZ ;  /* 0x00000010a00c723c */ /* 0x040ff000000418ff */
[C---:B------:R-:W-:Y:S08]  /*5f40*/  HMMA.16816.F32.BF16 R16, R160.reuse, R18, RZ ;  /* 0x00000012a010723c */ /* 0x040ff000000418ff */
[C---:B------:R-:W-:Y:S08]  /*5f50*/  HMMA.16816.F32.BF16 R20, R160.reuse, R24, RZ ;  /* 0x00000018a014723c */ /* 0x040ff000000418ff */
[----:B------:R-:W-:Y:S08]  /*5f60*/  HMMA.16816.F32.BF16 R24, R160, R26, RZ ;  /* 0x0000001aa018723c */ /* 0x000ff000000418ff */
[C---:B---3--:R-:W-:Y:S08]  /*5f70*/  HMMA.16816.F32.BF16 R4, R164.reuse, R168, R4 ;  /* 0x000000a8a404723c */ /* 0x048ff00000041804 */
[C---:B------:R-:W-:Y:S01]  /*5f80*/  HMMA.16816.F32.BF16 R8, R164.reuse, R170, R8 ;  /* 0x000000aaa408723c */ /* 0x040fe20000041808 */
[----:B------:R-:W1:Y:S07]  /*5f90*/  LDSM.16.M88.4 R168, [R251+0x14080] ;  /* 0x01408000fba8783b */ /* 0x000e6e0000000200 */
[C---:B------:R-:W-:Y:S08]  /*5fa0*/  HMMA.16816.F32.BF16 R12, R164.reuse, R172, R12 ;  /* 0x000000aca40c723c */ /* 0x040ff0000004180c */
[C---:B------:R-:W-:Y:S01]  /*5fb0*/  HMMA.16816.F32.BF16 R16, R164.reuse, R174, R16 ;  /* 0x000000aea410723c */ /* 0x040fe20000041810 */
[----:B------:R-:W3:Y:S07]  /*5fc0*/  LDSM.16.M88.4 R172, [R251+0x14880] ;  /* 0x01488000fbac783b */ /* 0x000eee0000000200 */
[C---:B------:R-:W-:Y:S08]  /*5fd0*/  HMMA.16816.F32.BF16 R20, R164.reuse, R176, R20 ;  /* 0x000000b0a414723c */ /* 0x040ff00000041814 */
[----:B------:R-:W-:Y:S08]  /*5fe0*/  HMMA.16816.F32.BF16 R24, R164, R178, R24 ;  /* 0x000000b2a418723c */ /* 0x000ff00000041818 */
[C---:B-1----:R-:W-:Y:S08]  /*5ff0*/  HMMA.16816.F32.BF16 R4, R180.reuse, R168, R4 ;  /* 0x000000a8b404723c */ /* 0x042ff00000041804 */
[C---:B------:R-:W-:Y:S01]  /*6000*/  HMMA.16816.F32.BF16 R8, R180.reuse, R170, R8 ;  /* 0x000000aab408723c */ /* 0x040fe20000041808 */
[----:B------:R-:W1:Y:S07]  /*6010*/  LDSM.16.M88.4 R168, [R251+0x15080] ;  /* 0x01508000fba8783b */ /* 0x000e6e0000000200 */
[C---:B---3--:R-:W-:Y:S08]  /*6020*/  HMMA.16816.F32.BF16 R12, R180.reuse, R172, R12 ;  /* 0x000000acb40c723c */ /* 0x048ff0000004180c */
[C---:B------:R-:W-:Y:S01]  /*6030*/  HMMA.16816.F32.BF16 R16, R180.reuse, R174, R16 ;  /* 0x000000aeb410723c */ /* 0x040fe20000041810 */
[----:B------:R-:W3:Y:S07]  /*6040*/  LDSM.16.M88.4 R172, [R245] ;  /* 0x00000000f5ac783b */ /* 0x000eee0000000200 */
[C---:B-1----:R-:W-:Y:S08]  /*6050*/  HMMA.16816.F32.BF16 R20, R180.reuse, R168, R20 ;  /* 0x000000a8b414723c */ /* 0x042ff00000041814 */
[----:B------:R-:W-:Y:S01]  /*6060*/  HMMA.16816.F32.BF16 R24, R180, R170, R24 ;  /* 0x000000aab418723c */ /* 0x000fe20000041818 */
[----:B------:R-:W1:Y:S07]  /*6070*/  LDSM.16.M88.4 R168, [R245+0x800] ;  /* 0x00080000f5a8783b */ /* 0x000e6e0000000200 */
[C---:B---3--:R-:W-:Y:S08]  /*6080*/  HMMA.16816.F32.BF16 R4, R184.reuse, R172, R4 ;  /* 0x000000acb804723c */ /* 0x048ff00000041804 */
[C---:B------:R-:W-:Y:S01]  /*6090*/  HMMA.16816.F32.BF16 R8, R184.reuse, R174, R8 ;  /* 0x000000aeb808723c */ /* 0x040fe20000041808 */
[----:B------:R-:W3:Y:S07]  /*60a0*/  LDSM.16.M88.4 R172, [R245+0x1000] ;  /* 0x00100000f5ac783b */ /* 0x000eee0000000200 */
[C---:B-1----:R-:W-:Y:S08]  /*60b0*/  HMMA.16816.F32.BF16 R12, R184.reuse, R168, R12 ;  /* 0x000000a8b80c723c */ /* 0x042ff0000004180c */
[C---:B------:R-:W-:Y:S08]  /*60c0*/  HMMA.16816.F32.BF16 R16, R184.reuse, R170, R16 ;  /* 0x000000aab810723c */ /* 0x040ff00000041810 */
[C---:B---3--:R-:W-:Y:S08]  /*60d0*/  HMMA.16816.F32.BF16 R20, R184.reuse, R172, R20 ;  /* 0x000000acb814723c */ /* 0x048ff00000041814 */
[----:B------:R-:W-:Y:S01]  /*60e0*/  HMMA.16816.F32.BF16 R24, R184, R174, R24 ;  /* 0x000000aeb818723c */ /* 0x000fe20000041818 */
[----:B--2---:R-:W1:Y:S08]  /*60f0*/  LDSM.16.M88.4 R168, [R0+0x15880] ;  /* 0x0158800000a8783b */ /* 0x004e700000000200 */
[----:B------:R-:W2:Y:S01]  /*6100*/  LDSM.16.M88.4 R172, [R0+0x16080] ;  /* 0x0160800000ac783b */ /* 0x000ea20000000200 */
[C---:B-1----:R-:W-:Y:S08]  /*6110*/  HMMA.16816.F32.BF16 R4, R188.reuse, R168, R4 ;  /* 0x000000a8bc04723c */ /* 0x042ff00000041804 */
[C---:B------:R-:W-:Y:S01]  /*6120*/  HMMA.16816.F32.BF16 R8, R188.reuse, R170, R8 ;  /* 0x000000aabc08723c */ /* 0x040fe20000041808 */
[----:B------:R-:W1:Y:S07]  /*6130*/  LDSM.16.M88.4 R168, [R0+0x16880] ;  /* 0x0168800000a8783b */ /* 0x000e6e0000000200 */
[C---:B--2---:R-:W-:Y:S08]  /*6140*/  HMMA.16816.F32.BF16 R12, R188.reuse, R172, R12 ;  /* 0x000000acbc0c723c */ /* 0x044ff0000004180c */
[C---:B------:R-:W-:Y:S01]  /*6150*/  HMMA.16816.F32.BF16 R16, R188.reuse, R174, R16 ;  /* 0x000000aebc10723c */ /* 0x040fe20000041810 */
[----:B------:R-:W2:Y:S07]  /*6160*/  LDSM.16.M88.4 R172, [R244] ;  /* 0x00000000f4ac783b */ /* 0x000eae0000000200 */
[C---:B-1----:R-:W-:Y:S08]  /*6170*/  HMMA.16816.F32.BF16 R20, R188.reuse, R168, R20 ;  /* 0x000000a8bc14723c */ /* 0x042ff00000041814 */
[----:B------:R-:W-:Y:S01]  /*6180*/  HMMA.16816.F32.BF16 R24, R188, R170, R24 ;  /* 0x000000aabc18723c */ /* 0x000fe20000041818 */
[----:B------:R-:W1:Y:S07]  /*6190*/  LDSM.16.M88.4 R168, [R243] ;  /* 0x00000000f3a8783b */ /* 0x000e6e0000000200 */
[C---:B--2---:R-:W-:Y:S08]  /*61a0*/  HMMA.16816.F32.BF16 R4, R192.reuse, R172, R4 ;  /* 0x000000acc004723c */ /* 0x044ff00000041804 */
[C---:B------:R-:W-:Y:S01]  /*61b0*/  HMMA.16816.F32.BF16 R8, R192.reuse, R174, R8 ;  /* 0x000000aec008723c */ /* 0x040fe20000041808 */
[----:B------:R-:W2:Y:S07]  /*61c0*/  LDSM.16.M88.4 R172, [R242] ;  /* 0x00000000f2ac783b */ /* 0x000eae0000000200 */
[C---:B-1----:R-:W-:Y:S08]  /*61d0*/  HMMA.16816.F32.BF16 R12, R192.reuse, R168, R12 ;  /* 0x000000a8c00c723c */ /* 0x042ff0000004180c */
[C---:B------:R-:W-:Y:S01]  /*61e0*/  HMMA.16816.F32.BF16 R16, R192.reuse, R170, R16 ;  /* 0x000000aac010723c */ /* 0x040fe20000041810 */
[----:B------:R-:W1:Y:S07]  /*61f0*/  LDSM.16.M88.4 R168, [R251+0x15880] ;  /* 0x01588000fba8783b */ /* 0x000e6e0000000200 */
[C---:B--2---:R-:W-:Y:S08]  /*6200*/  HMMA.16816.F32.BF16 R20, R192.reuse, R172, R20 ;  /* 0x000000acc014723c */ /* 0x044ff00000041814 */
[----:B------:R-:W-:Y:S01]  /*6210*/  HMMA.16816.F32.BF16 R24, R192, R174, R24 ;  /* 0x000000aec018723c */ /* 0x000fe20000041818 */
[----:B------:R-:W2:Y:S07]  /*6220*/  LDSM.16.M88.4 R172, [R251+0x16080] ;  /* 0x01608000fbac783b */ /* 0x000eae0000000200 */
[C---:B-1----:R-:W-:Y:S08]  /*6230*/  HMMA.16816.F32.BF16 R4, R196.reuse, R168, R4 ;  /* 0x000000a8c404723c */ /* 0x042ff00000041804 */
[C---:B------:R-:W-:Y:S01]  /*6240*/  HMMA.16816.F32.BF16 R8, R196.reuse, R170, R8 ;  /* 0x000000aac408723c */ /* 0x040fe20000041808 */
[----:B------:R-:W1:Y:S07]  /*6250*/  LDSM.16.M88.4 R168, [R251+0x16880] ;  /* 0x01688000fba8783b */ /* 0x000e6e0000000200 */
[C---:B--2---:R-:W-:Y:S08]  /*6260*/  HMMA.16816.F32.BF16 R12, R196.reuse, R172, R12 ;  /* 0x000000acc40c723c */ /* 0x044ff0000004180c */
[C---:B------:R-:W-:Y:S01]  /*6270*/  HMMA.16816.F32.BF16 R16, R196.reuse, R174, R16 ;  /* 0x000000aec410723c */ /* 0x040fe20000041810 */
[----:B------:R-:W2:Y:S07]  /*6280*/  LDSM.16.M88.4 R172, [R245+0x1800] ;  /* 0x00180000f5ac783b */ /* 0x000eae0000000200 */
[C---:B-1----:R-:W-:Y:S08]  /*6290*/  HMMA.16816.F32.BF16 R20, R196.reuse, R168, R20 ;  /* 0x000000a8c414723c */ /* 0x042ff00000041814 */
[----:B------:R-:W-:Y:S01]  /*62a0*/  HMMA.16816.F32.BF16 R24, R196, R170, R24 ;  /* 0x000000aac418723c */ /* 0x000fe20000041818 */
[----:B------:R-:W1:Y:S07]  /*62b0*/  LDSM.16.M88.4 R168, [R245+0x2000] ;  /* 0x00200000f5a8783b */ /* 0x000e6e0000000200 */
[C---:B--2---:R-:W-:Y:S08]  /*62c0*/  HMMA.16816.F32.BF16 R4, R200.reuse, R172, R4 ;  /* 0x000000acc804723c */ /* 0x044ff00000041804 */
[C---:B------:R-:W-:Y:S01]  /*62d0*/  HMMA.16816.F32.BF16 R8, R200.reuse, R174, R8 ;  /* 0x000000aec808723c */ /* 0x040fe20000041808 */
[----:B------:R-:W2:Y:S07]  /*62e0*/  LDSM.16.M88.4 R172, [R245+0x2800] ;  /* 0x00280000f5ac783b */ /* 0x000eae0000000200 */
        /* <DEDUP_REMOVED lines=70> */
[C---:B------:R-:W-:Y:S11]  /*6750*/  HMMA.16816.F32.BF16 R8, R232.reuse, R174, R8 ;  /* 0x000000aee808723c */ /* 0x040ff60000041808 */
[----:B------:R-:W-:Y:S05]  /*6760*/  @!UPT UIADD3 URZ, URZ, URZ, URZ ;  /* 0x0000003f3f3ff290 */ /* 0x000fea000fffe03f */
[----:B------:R-:W-:Y:S02]  /*6770*/  FMUL.FTZ R6, R6, c[0x0][0x320] ;  /* 0x0000c80006067a20 */ /* 0x000fe40000410000 */
[----:B------:R-:W-:Y:S02]  /*6780*/  FMUL.FTZ R7, R7, c[0x0][0x320] ;  /* 0x0000c80007077a20 */ /* 0x000fe40000410000 */
[----:B------:R-:W2:Y:S01]  /*6790*/  MUFU.TANH R158, R6 ;  /* 0x00000006009e7308 */ /* 0x000ea20000002400 */
[----:B------:R-:W-:Y:S02]  /*67a0*/  FMUL.FTZ R0, R4, c[0x0][0x320] ;  /* 0x0000c80004007a20 */ /* 0x000fe40000410000 */
[----:B------:R-:W-:Y:S02]  /*67b0*/  FMUL.FTZ R2, R5, c[0x0][0x320] ;  /* 0x0000c80005027a20 */ /* 0x000fe40000410000 */
[----:B------:R-:W-:Y:S01]  /*67c0*/  FMUL.FTZ R9, R9, c[0x0][0x320] ;  /* 0x0000c80009097a20 */ /* 0x000fe20000410000 */
[C---:B-1----:R-:W-:Y:S03]  /*67d0*/  HMMA.16816.F32.BF16 R12, R232.reuse, R168, R12 ;  /* 0x000000a8e80c723c */ /* 0x042fe6000004180c */
[----:B------:R-:W-:Y:S01]  /*67e0*/  FMUL.FTZ R11, R11, c[0x0][0x320] ;  /* 0x0000c8000b0b7a20 */ /* 0x000fe20000410000 */
[----:B------:R1:W3:Y:S01]  /*67f0*/  MUFU.TANH R157, R7 ;  /* 0x00000007009d7308 */ /* 0x0002e20000002400 */
[----:B------:R-:W-:Y:S02]  /*6800*/  FMUL.FTZ R8, R8, c[0x0][0x320] ;  /* 0x0000c80008087a20 */ /* 0x000fe40000410000 */
[----:B------:R-:W-:Y:S01]  /*6810*/  FMUL.FTZ R10, R10, c[0x0][0x320] ;  /* 0x0000c8000a0a7a20 */ /* 0x000fe20000410000 */
[C---:B------:R-:W-:Y:S06]  /*6820*/  HMMA.16816.F32.BF16 R16, R232.reuse, R170, R16 ;  /* 0x000000aae810723c */ /* 0x040fec0000041810 */
[----:B------:R4:W2:Y:S10]  /*6830*/  MUFU.TANH R159, R9 ;  /* 0x00000009009f7308 */ /* 0x0008b40000002400 */
[----:B------:R5:W2:Y:S01]  /*6840*/  MUFU.TANH R169, R11 ;  /* 0x0000000b00a97308 */ /* 0x000aa20000002400 */
[----:B------:R-:W-:Y:S01]  /*6850*/  FMUL.FTZ R13, R13, c[0x0][0x320] ;  /* 0x0000c8000d0d7a20 */ /* 0x000fe20000410000 */
[----:B-1----:R-:W1:Y:S01]  /*6860*/  LDSM.16.M88.4 R4, [R245+0x5800] ;  /* 0x00580000f504783b */ /* 0x002e620000000200 */
[----:B------:R-:W-:Y:S05]  /*6870*/  DEPBAR.LE SB0, 0x0 ;  /* 0x000080000000791a */ /* 0x000fea0000000000 */
[----:B------:R-:W-:Y:S02]  /*6880*/  FMUL.FTZ R18, R18, c[0x0][0x320] ;  /* 0x0000c80012127a20 */ /* 0x000fe40000410000 */
[----:B------:R-:W1:Y:S01]  /*6890*/  MUFU.TANH R0, R0 ;  /* 0x0000000000007308 */ /* 0x000e620000002400 */
[----:B------:R-:W-:Y:S01]  /*68a0*/  FMUL.FTZ R19, R19, c[0x0][0x320] ;  /* 0x0000c80013137a20 */ /* 0x000fe20000410000 */
[----:B------:R-:W-:Y:S01]  /*68b0*/  BAR.SYNC.DEFER_BLOCKING 0x0 ;  /* 0x0000000000007b1d */ /* 0x000fe20000010000 */
[----:B----4-:R-:W-:Y:S02]  /*68c0*/  FMUL.FTZ R9, R15, c[0x0][0x320] ;  /* 0x0000c8000f097a20 */ /* 0x010fe40000410000 */
[----:B------:R-:W-:Y:S05]  /*68d0*/  FMUL.FTZ R15, R17, c[0x0][0x320] ;  /* 0x0000c800110f7a20 */ /* 0x000fea0000410000 */
[----:B------:R-:W4:Y:S01]  /*68e0*/  MUFU.TANH R2, R2 ;  /* 0x0000000200027308 */ /* 0x000f220000002400 */
[----:B-----5:R-:W-:Y:S02]  /*68f0*/  FMUL.FTZ R11, R12, c[0x0][0x320] ;  /* 0x0000c8000c0b7a20 */ /* 0x020fe40000410000 */
[----:B------:R-:W-:Y:S02]  /*6900*/  FMUL.FTZ R12, R14, c[0x0][0x320] ;  /* 0x0000c8000e0c7a20 */ /* 0x000fe40000410000 */
[----:B------:R-:W-:Y:S05]  /*6910*/  FMUL.FTZ R14, R16, c[0x0][0x320] ;  /* 0x0000c800100e7a20 */ /* 0x000fea0000410000 */
[----:B------:R-:W2:Y:S10]  /*6920*/  MUFU.TANH R8, R8 ;  /* 0x0000000800087308 */ /* 0x000eb40000002400 */
[----:B------:R-:W2:Y:S01]  /*6930*/  MUFU.TANH R10, R10 ;  /* 0x0000000a000a7308 */ /* 0x000ea20000002400 */
[C---:B-1----:R-:W-:Y:S09]  /*6940*/  HMMA.16816.F32.BF16 R20, R232.reuse, R4, R20 ;  /* 0x00000004e814723c */ /* 0x042ff20000041814 */
[----:B------:R-:W1:Y:S01]  /*6950*/  MUFU.TANH R11, R11 ;  /* 0x0000000b000b7308 */ /* 0x000e620000002400 */
[----:B------:R-:W-:Y:S09]  /*6960*/  HMMA.16816.F32.BF16 R24, R232, R6, R24 ;  /* 0x00000006e818723c */ /* 0x000ff20000041818 */
[----:B------:R-:W1:Y:S05]  /*6970*/  MUFU.TANH R13, R13 ;  /* 0x0000000d000d7308 */ /* 0x000e6a0000002400 */
[----:B------:R-:W-:Y:S05]  /*6980*/  FMUL.FTZ R5, R22, c[0x0][0x320] ;  /* 0x0000c80016057a20 */ /* 0x000fea0000410000 */
[----:B------:R-:W1:Y:S01]  /*6990*/  MUFU.TANH R12, R12 ;  /* 0x0000000c000c7308 */ /* 0x000e620000002400 */
[----:B------:R-:W-:Y:S02]  /*69a0*/  FMUL.FTZ R4, R23, c[0x0][0x320] ;  /* 0x0000c80017047a20 */ /* 0x000fe40000410000 */
[----:B------:R-:W-:Y:S02]  /*69b0*/  FMUL.FTZ R20, R20, c[0x0][0x320] ;  /* 0x0000c80014147a20 */ /* 0x000fe40000410000 */
[----:B------:R-:W-:Y:S02]  /*69c0*/  FMUL.FTZ R21, R21, c[0x0][0x320] ;  /* 0x0000c80015157a20 */ /* 0x000fe40000410000 */
[----:B------:R-:W-:Y:S02]  /*69d0*/  FMUL.FTZ R17, R25, c[0x0][0x320] ;  /* 0x0000c80019117a20 */ /* 0x000fe40000410000 */
[----:B------:R-:W-:Y:S01]  /*69e0*/  FMUL.FTZ R7, R26, c[0x0][0x320] ;  /* 0x0000c8001a077a20 */ /* 0x000fe20000410000 */
[----:B------:R-:W1:Y:S01]  /*69f0*/  MUFU.TANH R9, R9 ;  /* 0x0000000900097308 */ /* 0x000e620000002400 */
[----:B------:R-:W-:Y:S02]  /*6a00*/  FMUL.FTZ R6, R27, c[0x0][0x320] ;  /* 0x0000c8001b067a20 */ /* 0x000fe40000410000 */
[----:B------:R-:W-:Y:S07]  /*6a10*/  FMUL.FTZ R24, R24, c[0x0][0x320] ;  /* 0x0000c80018187a20 */ /* 0x000fee0000410000 */
[----:B------:R-:W1:Y:S10]  /*6a20*/  MUFU.TANH R14, R14 ;  /* 0x0000000e000e7308 */ /* 0x000e740000002400 */
[----:B------:R-:W1:Y:S10]  /*6a30*/  MUFU.TANH R15, R15 ;  /* 0x0000000f000f7308 */ /* 0x000e740000002400 */
[----:B------:R1:W1:Y:S10]  /*6a40*/  MUFU.TANH R178, R18 ;  /* 0x0000001200b27308 */ /* 0x0002740000002400 */
[----:B------:R1:W1:Y:S10]  /*6a50*/  MUFU.TANH R176, R19 ;  /* 0x0000001300b07308 */ /* 0x0002740000002400 */
[----:B------:R1:W1:Y:S10]  /*6a60*/  MUFU.TANH R175, R20 ;  /* 0x0000001400af7308 */ /* 0x0002740000002400 */
[----:B------:R1:W1:Y:S10]  /*6a70*/  MUFU.TANH R174, R21 ;  /* 0x0000001500ae7308 */ /* 0x0002740000002400 */
[----:B------:R-:W1:Y:S10]  /*6a80*/  MUFU.TANH R5, R5 ;  /* 0x0000000500057308 */ /* 0x000e740000002400 */
[----:B------:R-:W1:Y:S10]  /*6a90*/  MUFU.TANH R4, R4 ;  /* 0x0000000400047308 */ /* 0x000e740000002400 */
[----:B------:R1:W1:Y:S10]  /*6aa0*/  MUFU.TANH R173, R24 ;  /* 0x0000001800ad7308 */ /* 0x0002740000002400 */
[----:B------:R-:W1:Y:S10]  /*6ab0*/  MUFU.TANH R17, R17 ;  /* 0x0000001100117308 */ /* 0x000e740000002400 */
[----:B------:R-:W1:Y:S10]  /*6ac0*/  MUFU.TANH R7, R7 ;  /* 0x0000000700077308 */ /* 0x000e740000002400 */
[----:B------:R-:W1:Y:S01]  /*6ad0*/  MUFU.TANH R6, R6 ;  /* 0x0000000600067308 */ /* 0x000e620000002400 */
[----:B------:R-:W-:-:S05]  /*6ae0*/  @P0 BRA `(.L_x_189) ;  /* 0x0000050000000947 */ /* 0x000fca0003800000 */
[----:B--234-:R-:W2:Y:S01]  /*6af0*/  LDL R177, [R1+0x20] ;  /* 0x0000200001b17983 */ /* 0x01cea20000100800 */
[----:B------:R-:W-:Y:S01]  /*6b00*/  IMAD.MOV.U32 R179, RZ, RZ, c[0x0][0x2b8] ;  /* 0x0000ae00ffb37624 */ /* 0x000fe200078e00ff */
[----:B------:R-:W-:Y:S01]  /*6b10*/  UIMAD UR23, UR5, 0x30, UR12 ;  /* 0x00000030051778a4 */ /* 0x000fe2000f8e020c */
[----:B------:R-:W-:Y:S01]  /*6b20*/  IMAD.MOV.U32 R23, RZ, RZ, RZ ;  /* 0x000000ffff177224 */ /* 0x000fe200078e00ff */
[----:B------:R-:W3:Y:S02]  /*6b30*/  LDL R22, [R1+0x24] ;  /* 0x0000240001167983 */ /* 0x000ee40000100800 */
[----:B------:R-:W-:Y:S02]  /*6b40*/  ISETP.NE.AND P1, PT, R179, 0x1, PT ;  /* 0x00000001b300780c */ /* 0x000fe40003f25270 */
[----:B-1----:R-:W4:Y:S01]  /*6b50*/  LDL R24, [R1+0x4c] ;  /* 0x00004c0001187983 */ /* 0x002f220000100800 */
[----:B------:R-:W-:Y:S03]  /*6b60*/  IMAD.U32 R16, RZ, RZ, UR23 ;  /* 0x00000017ff107e24 */ /* 0x000fe6000f8e00ff */
[----:B------:R-:W5:Y:S04]  /*6b70*/  LDL R170, [R1+0x48] ;  /* 0x0000480001aa7983 */ /* 0x000f680000100800 */
[----:B------:R-:W4:Y:S04]  /*6b80*/  LDL R171, [R1+0x54] ;  /* 0x0000540001ab7983 */ /* 0x000f280000100800 */
[----:B------:R-:W4:Y:S04]  /*6b90*/  LDL R168, [R1+0x50] ;  /* 0x0000500001a87983 */ /* 0x000f280000100800 */
[----:B------:R-:W4:Y:S04]  /*6ba0*/  LDL R172, [R1+0x5c] ;  /* 0x00005c0001ac7983 */ /* 0x000f280000100800 */
[----:B------:R-:W4:Y:S01]  /*6bb0*/  LDL R179, [R1+0x58] ;  /* 0x0000580001b37983 */ /* 0x000f220000100800 */
[----:B--2---:R-:W-:Y:S03]  /*6bc0*/  IADD3 R16, R16, -0x30, R177 ;  /* 0xffffffd010107810 */ /* 0x004fe60007ffe0b1 */
[----:B------:R-:W2:Y:S01]  /*6bd0*/  LDL R177, [R1+0x1c] ;  /* 0x00001c0001b17983 */ /* 0x000ea20000100800 */
[----:B---3--:R-:W-:Y:S01]  /*6be0*/  ISETP.GE.AND P2, PT, R22, c[0x0][0x1d4], PT ;  /* 0x0000750016007a0c */ /* 0x008fe20003f46270 */
        /* <DEDUP_REMOVED lines=9> */
[----:B------:R1:W-:Y:S01]  /*6c80*/  STL [R1+0xc], R25 ;  /* 0x00000c1901007387 */ /* 0x0003e20000100800 */
[----:B------:R-:W-:Y:S03]  /*6c90*/  SHF.R.S32.HI R16, RZ, 0x1f, R25 ;  /* 0x0000001fff107819 */ /* 0x000fe60000011419 */
[----:B------:R3:W2:Y:S02]  /*6ca0*/  @!P3 LDG.E R23, [R20.64] ;  /* 0x000000121417b981 */ /* 0x0006a4000c1e1900 */
[----:B------:R-:W-:Y:S04]  /*6cb0*/  IMAD R16, R16, c[0x0][0x1e0], RZ ;  /* 0x0000780010107a24 */ /* 0x000fe800078e02ff */
[C---:B------:R-:W-:Y:S02]  /*6cc0*/  IMAD R16, R25.reuse, c[0x0][0x1e4], R16 ;  /* 0x0000790019107a24 */ /* 0x040fe400078e0210 */
[----:B---3--:R-:W-:Y:S02]  /*6cd0*/  IMAD.WIDE.U32 R20, R25, c[0x0][0x1e0], RZ ;  /* 0x0000780019147a25 */ /* 0x008fe400078e00ff */
[----:B-1----:R-:W1:Y:S02]  /*6ce0*/  S2R R25, SR_TID.X ;  /* 0x0000000000197919 */ /* 0x002e640000002100 */
[----:B------:R-:W-:Y:S02]  /*6cf0*/  IMAD.IADD R21, R21, 0x1, R16 ;  /* 0x0000000115157824 */ /* 0x000fe400078e0210 */
[----:B--2---:R1:W-:Y:S01]  /*6d00*/  STL [R1+0x8], R23 ;  /* 0x0000081701007387 */ /* 0x0043e20000100800 */
[----:B------:R-:W-:Y:S01]  /*6d10*/  SHF.R.S32.HI R16, RZ, 0x1f, R23 ;  /* 0x0000001fff107819 */ /* 0x000fe20000011417 */
[C---:B------:R-:W-:Y:S02]  /*6d20*/  IMAD.WIDE.U32 R20, R23.reuse, c[0x0][0x1f0], R20 ;  /* 0x00007c0017147a25 */ /* 0x040fe400078e0014 */
[----:B------:R-:W2:Y:S02]  /*6d30*/  LDL R26, [R1+0x10] ;  /* 0x00001000011a7983 */ /* 0x000ea40000100800 */
[----:B------:R-:W-:Y:S01]  /*6d40*/  IMAD R16, R16, c[0x0][0x1f0], RZ ;  /* 0x00007c0010107a24 */ /* 0x000fe200078e02ff */
[----:B------:R-:W-:Y:S01]  /*6d50*/  IADD3 R19, P0, R20, UR20, RZ ;  /* 0x0000001414137c10 */ /* 0x000fe2000ff1e0ff */
[----:B------:R-:W3:Y:S02]  /*6d60*/  LDL R27, [R1+0x28] ;  /* 0x00002800011b7983 */ /* 0x000ee40000100800 */
[----:B------:R-:W-:Y:S05]  /*6d70*/  IMAD R16, R23, c[0x0][0x1f4], R16 ;  /* 0x00007d0017107a24 */ /* 0x000fea00078e0210 */
[----:B------:R-:W-:Y:S02]  /*6d80*/  IADD3.X R16, R21, UR8, R16, P0, !PT ;  /* 0x0000000815107c10 */ /* 0x000fe400087fe410 */
[C---:B------:R-:W-:Y:S04]  /*6d90*/  LEA R18, P0, R19.reuse, c[0x0][0x1c8], 0x1 ;  /* 0x0000720013127a11 */ /* 0x040fe800078008ff */
[----:B------:R-:W-:Y:S01]  /*6da0*/  LEA.HI.X R16, R19, c[0x0][0x1cc], R16, 0x1, P0 ;  /* 0x0000730013107a11 */ /* 0x000fe200000f0c10 */
[----:B------:R-:W4:Y:S01]  /*6db0*/  SHFL.IDX PT, R20, R18, RZ, 0x181f ;  /* 0x00181fff12147589 */ /* 0x000f2200000e0000 */
[----:B-1----:R-:W-:Y:S03]  /*6dc0*/  SHF.R.S32.HI R23, RZ, 0x1f, R25 ;  /* 0x0000001fff177819 */ /* 0x002fe60000011419 */
[----:B------:R-:W5:Y:S01]  /*6dd0*/  SHFL.IDX PT, R21, R16, RZ, 0x181f ;  /* 0x00181fff10157589 */ /* 0x000f6200000e0000 */
[----:B------:R-:W-:Y:S03]  /*6de0*/  LEA.HI R23, R23, R25, RZ, 0x3 ;  /* 0x0000001917177211 */ /* 0x000fe600078f18ff */
[----:B------:R-:W1:Y:S01]  /*6df0*/  SHFL.IDX PT, R18, R18, 0x1, 0x181f ;  /* 0x00381f0012127f89 */ /* 0x000e6200000e0000 */
[----:B------:R-:W-:Y:S03]  /*6e00*/  SHF.R.S32.HI R23, RZ, 0x3, R23 ;  /* 0x00000003ff177819 */ /* 0x000fe60000011417 */
[----:B------:R-:W1:Y:S01]  /*6e10*/  SHFL.IDX PT, R16, R16, 0x1, 0x181f ;  /* 0x00381f0010107f89 */ /* 0x000e6200000e0000 */
[----:B------:R-:W-:Y:S04]  /*6e20*/  IADD3 R19, -R23, 0x30, RZ ;  /* 0x0000003017137810 */ /* 0x000fe80007ffe1ff */
[----:B------:R-:W-:Y:S11]  /*6e30*/  ISETP.GE.AND P0, PT, R19, 0x1, PT ;  /* 0x000000011300780c */ /* 0x000ff60003f06270 */
[----:B------:R-:W-:Y:S02]  /*6e40*/  @!UPT UIADD3 URZ, URZ, URZ, URZ ;  /* 0x0000003f3f3ff290 */ /* 0x000fe4000fffe03f */
[C---:B----4-:R-:W-:Y:S05]  /*6e50*/  @P0 IADD3 R22, P1, R20.reuse, R24, RZ ;  /* 0x0000001814160210 */ /* 0x050fea0007f3e0ff */
[C---:B-----5:R-:W-:Y:S05]  /*6e60*/  @P0 IMAD.X R23, R21.reuse, 0x1, R170, P1 ;  /* 0x0000000115170824 */ /* 0x060fea00008e06aa */
[----:B------:R4:W-:Y:S02]  /*6e70*/  @P0 LDGSTS.E.BYPASS.LTC128B.128 [R177+0x14080], [R22.64], !P2 ;  /* 0x1408000016b10fae */ /* 0x0009e4000d101d52 */
[C---:B----4-:R-:W-:Y:S05]  /*6e80*/  @P0 IADD3 R22, P1, R20.reuse, R171, RZ ;  /* 0x000000ab14160210 */ /* 0x050fea0007f3e0ff */
[C---:B------:R-:W-:Y:S05]  /*6e90*/  @P0 IMAD.X R23, R21.reuse, 0x1, R168, P1 ;  /* 0x0000000115170824 */ /* 0x040fea00008e06a8 */
[----:B------:R4:W-:Y:S02]  /*6ea0*/  @P0 LDGSTS.E.BYPASS.LTC128B.128 [R177+0x15880], [R22.64], !P6 ;  /* 0x1588000016b10fae */ /* 0x0009e4000f101d52 */
[----:B----4-:R-:W-:Y:S05]  /*6eb0*/  @P0 IADD3 R22, P1, R20, R172, RZ ;  /* 0x000000ac14160210 */ /* 0x010fea0007f3e0ff */
[----:B------:R-:W-:Y:S05]  /*6ec0*/  @P0 IMAD.X R23, R21, 0x1, R179, P1 ;  /* 0x0000000115170824 */ /* 0x000fea00008e06b3 */
[----:B------:R4:W-:Y:S01]  /*6ed0*/  @P0 LDGSTS.E.BYPASS.LTC128B.128 [R177+0x17080], [R22.64], !P5 ;  /* 0x1708000016b10fae */ /* 0x0009e2000e901d52 */
[C---:B--2---:R-:W-:Y:S04]  /*6ee0*/  @P0 LEA R20, P1, R26.reuse, R20, 0x1 ;  /* 0x000000141a140211 */ /* 0x044fe800078208ff */
[----:B---3--:R-:W-:Y:S05]  /*6ef0*/  @P0 LEA.HI.X R21, R26, R21, R27, 0x1, P1 ;  /* 0x000000151a150211 */ /* 0x008fea00008f0c1b */
[----:B------:R2:W-:Y:S01]  /*6f00*/  @P0 LDGSTS.E.BYPASS.LTC128B.128 [R177+0x18880], [R20.64], !P4 ;  /* 0x1888000014b10fae */ /* 0x0005e2000e101d52 */
[----:B------:R-:W-:Y:S11]  /*6f10*/  ISETP.GE.AND P0, PT, R19, 0x21, PT ;  /* 0x000000211300780c */ /* 0x000ff60003f06270 */
[----:B------:R-:W-:Y:S02]  /*6f20*/  @!UPT UIADD3 URZ, URZ, URZ, URZ ;  /* 0x0000003f3f3ff290 */ /* 0x000fe4000fffe03f */
[----:B-1----:R-:W-:Y:S05]  /*6f30*/  @P0 IADD3 R24, P1, R18, R24, RZ ;  /* 0x0000001812180210 */ /* 0x002fea0007f3e0ff */
[----:B------:R-:W-:Y:S05]  /*6f40*/  @P0 IMAD.X R25, R16, 0x1, R170, P1 ;  /* 0x0000000110190824 */ /* 0x000fea00008e06aa */
[----:B------:R4:W-:Y:S01]  /*6f50*/  @P0 LDGSTS.E.BYPASS.LTC128B.128 [R177+0x15080], [R24.64], !P2 ;  /* 0x1508000018b10fae */ /* 0x0009e2000d101d52 */
[----:B--2---:R-:W-:Y:S05]  /*6f60*/  @P0 IADD3 R20, P1, R18, R171, RZ ;  /* 0x000000ab12140210 */ /* 0x004fea0007f3e0ff */
[----:B------:R-:W-:Y:S05]  /*6f70*/  @P0 IMAD.X R21, R16, 0x1, R168, P1 ;  /* 0x0000000110150824 */ /* 0x000fea00008e06a8 */
[----:B------:R1:W-:Y:S02]  /*6f80*/  @P0 LDGSTS.E.BYPASS.LTC128B.128 [R177+0x16880], [R20.64], !P6 ;  /* 0x1688000014b10fae */ /* 0x0003e4000f101d52 */
[----:B-1----:R-:W-:Y:S05]  /*6f90*/  @P0 IADD3 R20, P1, R18, R172, RZ ;  /* 0x000000ac12140210 */ /* 0x002fea0007f3e0ff */
[----:B------:R-:W-:Y:S01]  /*6fa0*/  @P0 IMAD.X R21, R16, 0x1, R179, P1 ;  /* 0x0000000110150824 */ /* 0x000fe200008e06b3 */
[C---:B------:R-:W-:Y:S04]  /*6fb0*/  @P0 LEA R18, P1, R26.reuse, R18, 0x1 ;  /* 0x000000121a120211 */ /* 0x040fe800078208ff */
[----:B------:R4:W-:Y:S01]  /*6fc0*/  @P0 LDGSTS.E.BYPASS.LTC128B.128 [R177+0x18080], [R20.64], !P5 ;  /* 0x1808000014b10fae */ /* 0x0009e2000e901d52 */
[----:B------:R-:W-:Y:S05]  /*6fd0*/  @P0 LEA.HI.X R19, R26, R16, R27, 0x1, P1 ;  /* 0x000000101a130211 */ /* 0x000fea00008f0c1b */
[----:B------:R4:W-:Y:S03]  /*6fe0*/  @P0 LDGSTS.E.BYPASS.LTC128B.128 [R177+0x19880], [R18.64], !P4 ;  /* 0x1988000012b10fae */ /* 0x0009e6000e101d52 */
.L_x_189:
[----:B-1234-:R-:W2:Y:S01]  /*6ff0*/  LDL R18, [R1+0x34] ;  /* 0x0000340001127983 */ /* 0x01eea20000100800 */
[----:B------:R-:W-:Y:S02]  /*7000*/  UISETP.NE.AND UP1, UPT, UR14, URZ, UPT ;  /* 0x0000003f0e00728c */ /* 0x000fe4000bf25270 */
[----:B------:R-:W-:Y:S01]  /*7010*/  UIMAD UR23, UR5, -0x30, URZ ;  /* 0xffffffd0051778a4 */ /* 0x000fe2000f8e023f */
[----:B------:R-:W3:Y:S01]  /*7020*/  LDL R26, [R1+0x38] ;  /* 0x00003800011a7983 */ /* 0x000ee20000100800 */
[----:B------:R-:W-:Y:S02]  /*7030*/  UISETP.NE.AND UP0, UPT, UR13, URZ, UPT ;  /* 0x0000003f0d00728c */ /* 0x000fe4000bf05270 */
[----:B------:R-:W-:Y:S01]  /*7040*/  PLOP3.LUT P0, PT, PT, PT, UP1, 0x80, 0x0 ;  /* 0x000000000000781c */ /* 0x000fe20003f0f018 */
[----:B------:R-:W0:Y:S11]  /*7050*/  LDGDEPBAR ;  /* 0x00000000000079af */ /* 0x000e360000000000 */
[----:B------:R-:W-:Y:S01]  /*7060*/  @!UPT UIADD3 URZ, URZ, URZ, URZ ;  /* 0x0000003f3f3ff290 */ /* 0x000fe2000fffe03f */
[----:B--2---:R-:W-:Y:S01]  /*7070*/  @P0 IMAD.HI.U32 R16, R18, c[0x0][0x2c8], RZ ;  /* 0x0000b20012100a27 */ /* 0x004fe200078e00ff */
[----:B------:R-:W-:Y:S03]  /*7080*/  PLOP3.LUT P0, PT, PT, PT, UP1, 0x80, 0x0 ;  /* 0x000000000000781c */ /* 0x000fe60003f0f018 */
[----:B------:R-:W-:Y:S02]  /*7090*/  IMAD.MOV.U32 R23, RZ, RZ, R18 ;  /* 0x000000ffff177224 */ /* 0x000fe400078e0012 */
[----:B------:R-:W-:Y:S05]  /*70a0*/  IMAD.U32 R18, RZ, RZ, UR23 ;  /* 0x00000017ff127e24 */ /* 0x000fea000f8e00ff */
[----:B---3--:R-:W-:Y:S03]  /*70b0*/  IADD3 R18, -R26, 0x1, R18 ;  /* 0x000000011a127810 */ /* 0x008fe60007ffe112 */
[----:B------:R-:W-:Y:S01]  /*70c0*/  @P0 SHF.R.U32.HI R23, RZ, c[0x0][0x2cc], R16 ;  /* 0x0000b300ff170a19 */ /* 0x000fe20000011610 */
[----:B------:R-:W-:Y:S01]  /*70d0*/  IMAD.U32 R16, RZ, RZ, UR28 ;  /* 0x0000001cff107e24 */ /* 0x000fe2000f8e00ff */
[----:B------:R-:W-:Y:S03]  /*70e0*/  PLOP3.LUT P0, PT, PT, PT, UP0, 0x40, 0x0 ;  /* 0x000000000000781c */ /* 0x000fe60003f0e808 */
[----:B------:R-:W1:Y:S01]  /*70f0*/  SHFL.IDX PT, R19, R23, RZ, 0x1c1f ;  /* 0x001c1fff17137589 */ /* 0x000e6200000e0000 */
[----:B------:R-:W-:Y:S05]  /*7100*/  IMAD R16, R16, c[0x0][0x1d0], R18 ;  /* 0x0000740010107a24 */ /* 0x000fea00078e0212 */
[----:B------:R-:W-:Y:S04]  /*7110*/  IADD3 R16, R16, -c[0x0][0x168], RZ ;  /* 0x80005a0010107a10 */ /* 0x000fe80007ffe0ff */
[C---:B------:R-:W-:Y:S02]  /*7120*/  IADD3 R22, R16.reuse, c[0x0][0x328], RZ ;  /* 0x0000ca0010167a10 */ /* 0x040fe40007ffe0ff */
[----:B------:R-:W-:Y:S03]  /*7130*/  IADD3 R16, R16, UR22, RZ ;  /* 0x0000001610107c10 */ /* 0x000fe6000fffe0ff */
[----:B-1----:R-:W-:Y:S02]  /*7140*/  IMAD.IADD R25, R22, 0x1, R19 ;  /* 0x0000000116197824 */ /* 0x002fe400078e0213 */
[----:B------:R-:W-:Y:S01]  /*7150*/  IMAD.IADD R24, R19, 0x1, R16 ;  /* 0x0000000113187824 */ /* 0x000fe200078e0210 */
[----:B------:R-:W-:-:S05]  /*7160*/  @P0 BRA `(.L_x_190) ;  /* 0x000001a000000947 */ /* 0x000fca0003800000 */
[----:B------:R-:W-:Y:S01]  /*7170*/  MOV R18, UR28 ;  /* 0x0000001c00127c02 */ /* 0x000fe20008000f00 */
[----:B------:R-:W-:Y:S04]  /*7180*/  BSSY B0, `(.L_x_191) ;  /* 0x0000013000007945 */ /* 0x000fe80003800000 */
[----:B------:R-:W-:Y:S05]  /*7190*/  IMAD R19, R18, c[0x0][0x1d0], R19 ;  /* 0x0000740012137a24 */ /* 0x000fea00078e0213 */
[----:B------:R-:W-:Y:S04]  /*71a0*/  IADD3 R19, R19, -c[0x0][0x168], RZ ;  /* 0x80005a0013137a10 */ /* 0x000fe80007ffe0ff */
[----:B------:R-:W-:Y:S11]  /*71b0*/  ISETP.GT.AND P0, PT, R19, -0x1, PT ;  /* 0xffffffff1300780c */ /* 0x000ff60003f04270 */
[----:B------:R-:W-:Y:S02]  /*71c0*/  @!UPT UIADD3 URZ, URZ, URZ, URZ ;  /* 0x0000003f3f3ff290 */ /* 0x000fe4000fffe03f */
[----:B------:R-:W-:-:S05]  /*71d0*/  @P0 BRA `(.L_x_192) ;  /* 0x0000008000000947 */ /* 0x000fca0003800000 */
[----:B------:R-:W-:Y:S01]  /*71e0*/  LOP3.LUT R19, RZ, R19, RZ, 0x33, !PT ;  /* 0x00000013ff137212 */ /* 0x000fe200078e33ff */
[----:B------:R-:W-:Y:S05]  /*71f0*/  IMAD.MOV.U32 R18, RZ, RZ, 0x1 ;  /* 0x00000001ff127424 */ /* 0x000fea00078e00ff */
[----:B------:R-:W-:Y:S11]  /*7200*/  ISETP.NE.AND P0, PT, R18, c[0x0][0x32c], PT ;  /* 0x0000cb0012007a0c */ /* 0x000ff60003f05270 */
[----:B------:R-:W-:Y:S02]  /*7210*/  @!UPT UIADD3 URZ, URZ, URZ, URZ ;  /* 0x0000003f3f3ff290 */ /* 0x000fe4000fffe03f */
[----:B------:R-:W-:Y:S05]  /*7220*/  @P0 IMAD.HI.U32 R18, R19, c[0x0][0x330], RZ ;  /* 0x0000cc0013120a27 */ /* 0x000fea00078e00ff */
[----:B------:R-:W-:Y:S04]  /*7230*/  @P0 SHF.R.U32.HI R19, RZ, c[0x0][0x334], R18 ;  /* 0x0000cd00ff130a19 */ /* 0x000fe80000011612 */
[----:B------:R-:W-:Y:S01]  /*7240*/  LOP3.LUT R19, RZ, R19, RZ, 0x33, !PT ;  /* 0x00000013ff137212 */ /* 0x000fe200078e33ff */
[----:B------:R-:W-:-:S05]  /*7250*/  BRA `(.L_x_193) ;  /* 0x0000005000007947 */ /* 0x000fca0003800000 */
.L_x_192:
[----:B------:R-:W-:Y:S04]  /*7260*/  MOV R18, 0x1 ;  /* 0x0000000100127802 */ /* 0x000fe80000000f00 */
[----:B------:R-:W-:Y:S11]  /*7270*/  ISETP.NE.AND P0, PT, R18, c[0x0][0x32c], PT ;  /* 0x0000cb0012007a0c */ /* 0x000ff60003f05270 */
[----:B------:R-:W-:Y:S02]  /*7280*/  @!UPT UIADD3 URZ, URZ, URZ, URZ ;  /* 0x0000003f3f3ff290 */ /* 0x000fe4000fffe03f */
[----:B------:R-:W-:Y:S05]  /*7290*/  @P0 IMAD.HI.U32 R18, R19, c[0x0][0x330], RZ ;  /* 0x0000cc0013120a27 */ /* 0x000fea00078e00ff */
[----:B------:R-:W-:Y:S02]  /*72a0*/  @P0 SHF.R.U32.HI R19, RZ, c[0x0][0x334], R18 ;  /* 0x0000cd00ff130a19 */ /* 0x000fe40000011612 */
.L_x_193:
[----:B------:R-:W-:Y:S05]  /*72b0*/  BSYNC B0 ;  /* 0x0000000000007941 */ /* 0x000fea0003800000 */
.L_x_191:
[----:B------:R-:W-:Y:S05]  /*72c0*/  IADD3 R18, -R26, UR23, RZ ;  /* 0x000000171a127c10 */ /* 0x000fea000fffe1ff */
[----:B------:R-:W-:Y:S05]  /*72d0*/  IMAD R18, R19, c[0x0][0x32c], R18 ;  /* 0x0000cb0013127a24 */ /* 0x000fea00078e0212 */
[----:B------:R-:W-:Y:S02]  /*72e0*/  IMNMX R24, R24, R18, !PT ;  /* 0x0000001218187217 */ /* 0x000fe40007800200 */
[----:B------:R-:W-:Y:S04]  /*72f0*/  IADD3 R18, R18, c[0x0][0x32c], RZ ;  /* 0x0000cb0012127a10 */ /* 0x000fe80007ffe0ff */
[----:B------:R-:W-:Y:S02]  /*7300*/  IMNMX R25, R25, R18, PT ;  /* 0x0000001219197217 */ /* 0x000fe40003800200 */
.L_x_190:
[----:B------:R-:W-:Y:S02]  /*7310*/  UISETP.GE.AND UP0, UPT, UR23, 0x1, UPT ;  /* 0x000000011700788c */ /* 0x000fe4000bf06270 */
[----:B------:R-:W-:Y:S02]  /*7320*/  UISETP.GE.AND UP6, UPT, UR23, 0x12, UPT ;  /* 0x000000121700788c */ /* 0x000fe4000bfc6270 */
[----:B------:R-:W-:Y:S02]  /*7330*/  UP2UR UR31, UPR, URZ, 0x1 ;  /* 0x000000013f1f7883 */ /* 0x000fe40008000000 */
[----:B------:R-:W-:Y:S01]  /*7340*/  PLOP3.LUT P0, PT, PT, PT, UP0, 0x40, 0x0 ;  /* 0x000000000000781c */ /* 0x000fe20003f0e808 */
[----:B------:R-:W-:Y:S02]  /*7350*/  UISETP.GE.AND UP0, UPT, UR23, 0x2, UPT ;  /* 0x000000021700788c */ /* 0x000fe4000bf06270 */
[----:B------:R-:W-:Y:S01]  /*7360*/  UISETP.GE.AND UP5, UPT, UR23, 0x19, UPT ;  /* 0x000000191700788c */ /* 0x000fe2000bfa6270 */
[----:B------:R-:W-:Y:S01]  /*7370*/  ISETP.GT.AND P0, PT, R24, RZ, P0 ;  /* 0x000000ff1800720c */ /* 0x000fe20000704270 */
[----:B------:R-:W-:Y:S02]  /*7380*/  UP2UR UR30, UPR, URZ, 0x1 ;  /* 0x000000013f1e7883 */ /* 0x000fe40008000000 */
[----:B------:R-:W-:Y:S01]  /*7390*/  UISETP.GE.AND UP4, UPT, UR23, 0x1a, UPT ;  /* 0x0000001a1700788c */ /* 0x000fe2000bf86270 */
[C---:B------:R-:W-:Y:S01]  /*73a0*/  ISETP.LT.OR P0, PT, R25.reuse, 0x1, P0 ;  /* 0x000000011900780c */ /* 0x040fe20000701670 */
[----:B------:R-:W-:Y:S02]  /*73b0*/  UISETP.GE.AND UP3, UPT, UR23, 0x21, UPT ;  /* 0x000000211700788c */ /* 0x000fe4000bf66270 */
[----:B------:R-:W-:Y:S01]  /*73c0*/  UISETP.GE.AND UP2, UPT, UR23, 0x22, UPT ;  /* 0x000000221700788c */ /* 0x000fe2000bf46270 */
[----:B------:R-:W-:Y:S01]  /*73d0*/  FSEL R18, R0, -INF , !P0 ;  /* 0xff80000000127808 */ /* 0x000fe20004000000 */
[----:B------:R-:W-:Y:S01]  /*73e0*/  UISETP.GE.AND UP1, UPT, UR23, 0x29, UPT ;  /* 0x000000291700788c */ /* 0x000fe2000bf26270 */
[----:B------:R-:W-:Y:S01]  /*73f0*/  PLOP3.LUT P0, PT, PT, PT, UP0, 0x40, 0x0 ;  /* 0x000000000000781c */ /* 0x000fe20003f0e808 */
[----:B------:R-:W-:Y:S01]  /*7400*/  UISETP.GE.AND UP0, UPT, UR23, 0x9, UPT ;  /* 0x000000091700788c */ /* 0x000fe2000bf06270 */
[----:B------:R-:W1:Y:S01]  /*7410*/  SHFL.IDX PT, R0, R23, 0x1, 0x1c1f ;  /* 0x003c1f0017007f89 */ /* 0x000e6200000e0000 */
[----:B------:R-:W-:Y:S01]  /*7420*/  UP2UR UR32, UPR, URZ, 0x40 ;  /* 0x000000403f207883 */ /* 0x000fe20008000000 */
[----:B------:R-:W-:Y:S01]  /*7430*/  ISETP.GT.AND P0, PT, R24, 0x1, P0 ;  /* 0x000000011800780c */ /* 0x000fe20000704270 */
[----:B------:R-:W-:Y:S03]  /*7440*/  UP2UR UR29, UPR, URZ, 0x1 ;  /* 0x000000013f1d7883 */ /* 0x000fe60008000000 */
[C---:B------:R-:W-:Y:S04]  /*7450*/  ISETP.LT.OR P0, PT, R25.reuse, 0x2, P0 ;  /* 0x000000021900780c */ /* 0x040fe80000701670 */
[----:B------:R-:W-:Y:S02]  /*7460*/  FSEL R21, R2, -INF , !P0 ;  /* 0xff80000002157808 */ /* 0x000fe40004000000 */
[----:B------:R-:W-:Y:S01]  /*7470*/  PLOP3.LUT P0, PT, PT, PT, UP0, 0x40, 0x0 ;  /* 0x000000000000781c */ /* 0x000fe20003f0e808 */
[----:B------:R-:W-:Y:S03]  /*7480*/  UISETP.GE.AND UP0, UPT, UR23, 0xa, UPT ;  /* 0x0000000a1700788c */ /* 0x000fe6000bf06270 */
[----:B------:R-:W-:Y:S01]  /*7490*/  ISETP.GT.AND P0, PT, R24, 0x8, P0 ;  /* 0x000000081800780c */ /* 0x000fe20000704270 */
[----:B------:R-:W-:Y:S03]  /*74a0*/  UP2UR UR27, UPR, URZ, 0x1 ;  /* 0x000000013f1b7883 */ /* 0x000fe60008000000 */
[C---:B------:R-:W-:Y:S04]  /*74b0*/  ISETP.LT.OR P0, PT, R25.reuse, 0x9, P0 ;  /* 0x000000091900780c */ /* 0x040fe80000701670 */
[----:B------:R-:W-:Y:S01]  /*74c0*/  FSEL R8, R8, -INF , !P0 ;  /* 0xff80000008087808 */ /* 0x000fe20004000000 */
[--C-:B-1----:R-:W-:Y:S01]  /*74d0*/  IMAD.IADD R16, R16, 0x1, R0.reuse ;  /* 0x0000000110107824 */ /* 0x102fe200078e0200 */
[----:B------:R-:W-:Y:S01]  /*74e0*/  PLOP3.LUT P0, PT, PT, PT, UP0, 0x40, 0x0 ;  /* 0x000000000000781c */ /* 0x000fe20003f0e808 */
[----:B------:R-:W-:Y:S03]  /*74f0*/  UISETP.GE.AND UP0, UPT, UR23, 0x11, UPT ;  /* 0x000000111700788c */ /* 0x000fe6000bf06270 */
[C---:B------:R-:W-:Y:S01]  /*7500*/  ISETP.GT.AND P0, PT, R24.reuse, 0x9, P0 ;  /* 0x000000091800780c */ /* 0x040fe20000704270 */
[----:B------:R-:W-:Y:S03]  /*7510*/  UP2UR UR26, UPR, URZ, 0x1 ;  /* 0x000000013f1a7883 */ /* 0x000fe60008000000 */
[----:B------:R-:W-:Y:S04]  /*7520*/  ISETP.LT.OR P0, PT, R25, 0xa, P0 ;  /* 0x0000000a1900780c */ /* 0x000fe80000701670 */
[----:B------:R-:W-:Y:S02]  /*7530*/  FSEL R159, R159, -INF , !P0 ;  /* 0xff8000009f9f7808 */ /* 0x000fe40004000000 */
[----:B------:R-:W-:Y:S01]  /*7540*/  PLOP3.LUT P0, PT, PT, PT, UP0, 0x40, 0x0 ;  /* 0x000000000000781c */ /* 0x000fe20003f0e808 */
[----:B------:R-:W-:Y:S03]  /*7550*/  UISETP.GE.AND UP0, UPT, UR23, 0x2a, UPT ;  /* 0x0000002a1700788c */ /* 0x000fe6000bf06270 */
[C---:B------:R-:W-:Y:S04]  /*7560*/  ISETP.GT.AND P0, PT, R24.reuse, 0x10, P0 ;  /* 0x000000101800780c */ /* 0x040fe80000704270 */
[----:B------:R-:W-:Y:S04]  /*7570*/  ISETP.LT.OR P0, PT, R25, 0x11, P0 ;  /* 0x000000111900780c */ /* 0x000fe80000701670 */
[----:B------:R-:W-:Y:S02]  /*7580*/  FSEL R20, R11, -INF , !P0 ;  /* 0xff8000000b147808 */ /* 0x000fe40004000000 */
[----:B------:R-:W-:Y:S01]  /*7590*/  PLOP3.LUT P0, PT, PT, PT, UP6, 0x40, 0x0 ;  /* 0x000000000000781c */ /* 0x000fe20003f0e868 */
[----:B------:R-:W-:Y:S03]  /*75a0*/  UISETP.NE.AND UP6, UPT, UR13, URZ, UPT ;  /* 0x0000003f0d00728c */ /* 0x000fe6000bfc5270 */
[C---:B------:R-:W-:Y:S04]  /*75b0*/  ISETP.GT.AND P0, PT, R24.reuse, 0x11, P0 ;  /* 0x000000111800780c */ /* 0x040fe80000704270 */
[----:B------:R-:W-:Y:S04]  /*75c0*/  ISETP.LT.OR P0, PT, R25, 0x12, P0 ;  /* 0x000000121900780c */ /* 0x000fe80000701670 */
[----:B------:R-:W-:Y:S02]  /*75d0*/  FSEL R19, R13, -INF , !P0 ;  /* 0xff8000000d137808 */ /* 0x000fe40004000000 */
[----:B------:R-:W-:Y:S04]  /*75e0*/  PLOP3.LUT P0, PT, PT, PT, UP5, 0x40, 0x0 ;  /* 0x000000000000781c */ /* 0x000fe80003f0e858 */
[----:B------:R-:W-:Y:S04]  /*75f0*/  ISETP.GT.AND P0, PT, R24, 0x18, P0 ;  /* 0x000000181800780c */ /* 0x000fe80000704270 */
[C---:B------:R-:W-:Y:S04]  /*7600*/  ISETP.LT.OR P0, PT, R25.reuse, 0x19, P0 ;  /* 0x000000191900780c */ /* 0x040fe80000701670 */
[----:B------:R-:W-:Y:S02]  /*7610*/  FSEL R14, R14, -INF , !P0 ;  /* 0xff8000000e0e7808 */ /* 0x000fe40004000000 */
[----:B------:R-:W-:Y:S04]  /*7620*/  PLOP3.LUT P0, PT, PT, PT, UP4, 0x40, 0x0 ;  /* 0x000000000000781c */ /* 0x000fe80003f0e848 */
[C---:B------:R-:W-:Y:S04]  /*7630*/  ISETP.GT.AND P0, PT, R24.reuse, 0x19, P0 ;  /* 0x000000191800780c */ /* 0x040fe80000704270 */
[----:B------:R-:W-:Y:S04]  /*7640*/  ISETP.LT.OR P0, PT, R25, 0x1a, P0 ;  /* 0x0000001a1900780c */ /* 0x000fe80000701670 */
[----:B------:R-:W-:Y:S02]  /*7650*/  FSEL R179, R15, -INF , !P0 ;  /* 0xff8000000fb37808 */ /* 0x000fe40004000000 */
[----:B------:R-:W-:Y:S04]  /*7660*/  PLOP3.LUT P0, PT, PT, PT, UP3, 0x40, 0x0 ;  /* 0x000000000000781c */ /* 0x000fe80003f0e838 */
        /* <DEDUP_REMOVED lines=12> */
[----:B------:R-:W-:Y:S04]  /*7730*/  ISETP.GT.AND P0, PT, R24, 0x29, P0 ;  /* 0x000000291800780c */ /* 0x000fe80000704270 */
[----:B------:R-:W-:Y:S04]  /*7740*/  ISETP.LT.OR P0, PT, R25, 0x2a, P0 ;  /* 0x0000002a1900780c */ /* 0x000fe80000701670 */
[----:B------:R-:W-:Y:S01]  /*7750*/  FSEL R11, R17, -INF , !P0 ;  /* 0xff800000110b7808 */ /* 0x000fe20004000000 */
[----:B------:R-:W-:Y:S01]  /*7760*/  IMAD.IADD R17, R22, 0x1, R0 ;  /* 0x0000000116117824 */ /* 0x000fe200078e0200 */
[----:B------:R-:W-:Y:S01]  /*7770*/  PLOP3.LUT P0, PT, PT, PT, UP6, 0x40, 0x0 ;  /* 0x000000000000781c */ /* 0x000fe20003f0e868 */
[----:B------:R-:W-:Y:S11]  /*7780*/  UISETP.NE.AND UP6, UPT, UR32, URZ, UPT ;  /* 0x0000003f2000728c */ /* 0x000ff6000bfc5270 */
[----:B------:R-:W-:Y:S01]  /*7790*/  @!UPT UIADD3 URZ, URZ, URZ, URZ ;  /* 0x0000003f3f3ff290 */ /* 0x000fe2000fffe03f */
        /* <DEDUP_REMOVED lines=16> */
.L_x_196:
[----:B------:R-:W-:Y:S04]  /*78a0*/  MOV R0, 0x1 ;  /* 0x0000000100007802 */ /* 0x000fe80000000f00 */
[----:B------:R-:W-:Y:S11]  /*78b0*/  ISETP.NE.AND P0, PT, R0, c[0x0][0x32c], PT ;  /* 0x0000cb0000007a0c */ /* 0x000ff60003f05270 */
[----:B------:R-:W-:Y:S02]  /*78c0*/  @!UPT UIADD3 URZ, URZ, URZ, URZ ;  /* 0x0000003f3f3ff290 */ /* 0x000fe4000fffe03f */
[----:B------:R-:W-:Y:S05]  /*78d0*/  @P0 IMAD.HI.U32 R0, R2, c[0x0][0x330], RZ ;  /* 0x0000cc0002000a27 */ /* 0x000fea00078e00ff */
[----:B------:R-:W-:Y:S02]  /*78e0*/  @P0 SHF.R.U32.HI R2, RZ, c[0x0][0x334], R0 ;  /* 0x0000cd00ff020a19 */ /* 0x000fe40000011600 */
.L_x_197:
[----:B------:R-:W-:Y:S05]  /*78f0*/  BSYNC B0 ;  /* 0x0000000000007941 */ /* 0x000fea0003800000 */
.L_x_195:
[----:B------:R-:W-:Y:S05]  /*7900*/  IADD3 R0, -R26, UR23, RZ ;  /* 0x000000171a007c10 */ /* 0x000fea000fffe1ff */
[----:B------:R-:W-:Y:S05]  /*7910*/  IMAD R0, R2, c[0x0][0x32c], R0 ;  /* 0x0000cb0002007a24 */ /* 0x000fea00078e0200 */
[----:B------:R-:W-:Y:S02]  /*7920*/  IMNMX R16, R16, R0, !PT ;  /* 0x0000000010107217 */ /* 0x000fe40007800200 */
[----:B------:R-:W-:Y:S04]  /*7930*/  IADD3 R0, R0, c[0x0][0x32c], RZ ;  /* 0x0000cb0000007a10 */ /* 0x000fe80007ffe0ff */
[----:B------:R-:W-:Y:S02]  /*7940*/  IMNMX R17, R17, R0, PT ;  /* 0x0000000011117217 */ /* 0x000fe40003800200 */
.L_x_194:
[----:B------:R-:W-:Y:S01]  /*7950*/  FMNMX.FTZ R0, R18, R3, !PT ;  /* 0x0000000312007209 */ /* 0x000fe20007810000 */
[----:B------:R-:W-:Y:S01]  /*7960*/  UP2UR UR23, UPR, URZ, 0x10 ;  /* 0x000000103f177883 */ /* 0x000fe20008000000 */
[----:B------:R-:W2:Y:S01]  /*7970*/  LDL.LU R26, [R1+0x44] ;  /* 0x00004400011a7983 */ /* 0x000ea20000300800 */
[----:B------:R-:W-:Y:S01]  /*7980*/  UISETP.NE.AND UP4, UPT, UR31, URZ, UPT ;  /* 0x0000003f1f00728c */ /* 0x000fe2000bf85270 */
[----:B------:R-:W-:Y:S01]  /*7990*/  FMNMX.FTZ R0, R21, R0, !PT ;  /* 0x0000000015007209 */ /* 0x000fe20007810000 */
[----:B------:R-:W-:Y:S02]  /*79a0*/  UP2UR UR31, UPR, URZ, 0x8 ;  /* 0x000000083f1f7883 */ /* 0x000fe40008000000 */
        /* <DEDUP_REMOVED lines=20> */
[----:B-1----:R-:W-:Y:S04]  /*7af0*/  FMNMX.FTZ R0, R2, R0, !PT ;  /* 0x0000000002007209 */ /* 0x002fe80007810000 */
[C---:B------:R-:W-:Y:S01]  /*7b00*/  FSETP.NEU.FTZ.AND P0, PT, R0.reuse, -INF , PT ;  /* 0xff8000000000780b */ /* 0x040fe20003f1d000 */
[C---:B------:R-:W-:Y:S03]  /*7b10*/  FMUL.FTZ R172, R0.reuse, c[0x0][0x2d0] ;  /* 0x0000b40000ac7a20 */ /* 0x040fe60000410000 */
[----:B------:R-:W-:Y:S02]  /*7b20*/  FSEL R2, R0, RZ, P0 ;  /* 0x000000ff00027208 */ /* 0x000fe40000000000 */
[----:B------:R-:W-:Y:S02]  /*7b30*/  FSEL R172, R172, RZ, P0 ;  /* 0x000000ffacac7208 */ /* 0x000fe40000000000 */
[----:B------:R-:W-:Y:S01]  /*7b40*/  PLOP3.LUT P0, PT, PT, PT, UP4, 0x40, 0x0 ;  /* 0x000000000000781c */ /* 0x000fe20003f0e848 */
[----:B------:R-:W-:Y:S01]  /*7b50*/  UISETP.NE.AND UP4, UPT, UR23, URZ, UPT ;  /* 0x0000003f1700728c */ /* 0x000fe2000bf85270 */
[----:B------:R-:W-:Y:S01]  /*7b60*/  FADD.FTZ R2, -R2, R3 ;  /* 0x0000000302027221 */ /* 0x000fe20000010100 */
[----:B------:R-:W-:Y:S01]  /*7b70*/  UIADD3 UR23, UR5, -0x1, URZ ;  /* 0xffffffff05177890 */ /* 0x000fe2000fffe03f */
[----:B------:R-:W-:Y:S01]  /*7b80*/  ISETP.GT.AND P0, PT, R16, RZ, P0 ;  /* 0x000000ff1000720c */ /* 0x000fe20000704270 */
[--C-:B------:R-:W-:Y:S02]  /*7b90*/  FFMA.FTZ R24, R14, c[0x0][0x2d0], -R172.reuse ;  /* 0x0000b4000e187a23 */ /* 0x100fe400000108ac */
[--C-:B------:R-:W-:Y:S01]  /*7ba0*/  FFMA.FTZ R171, R20, c[0x0][0x2d0], -R172.reuse ;  /* 0x0000b40014ab7a23 */ /* 0x100fe200000108ac */
[----:B------:R-:W-:Y:S01]  /*7bb0*/  ISETP.LT.OR P0, PT, R17, 0x1, P0 ;  /* 0x000000011100780c */ /* 0x000fe20000701670 */
[--C-:B------:R-:W-:Y:S02]  /*7bc0*/  FFMA.FTZ R25, R19, c[0x0][0x2d0], -R172.reuse ;  /* 0x0000b40013197a23 */ /* 0x100fe400000108ac */
[--C-:B------:R-:W-:Y:S01]  /*7bd0*/  FFMA.FTZ R18, R18, c[0x0][0x2d0], -R172.reuse ;  /* 0x0000b40012127a23 */ /* 0x100fe200000108ac */
[----:B------:R-:W-:Y:S01]  /*7be0*/  FSEL R14, R158, -INF , !P0 ;  /* 0xff8000009e0e7808 */ /* 0x000fe20004000000 */
[--C-:B------:R-:W-:Y:S01]  /*7bf0*/  FFMA.FTZ R15, R21, c[0x0][0x2d0], -R172.reuse ;  /* 0x0000b400150f7a23 */ /* 0x100fe200000108ac */
[----:B------:R-:W-:Y:S01]  /*7c00*/  PLOP3.LUT P0, PT, PT, PT, UP3, 0x40, 0x0 ;  /* 0x000000000000781c */ /* 0x000fe20003f0e838 */
[--C-:B------:R-:W-:Y:S01]  /*7c10*/  FFMA.FTZ R179, R179, c[0x0][0x2d0], -R172.reuse ;  /* 0x0000b400b3b37a23 */ /* 0x100fe200000108ac */
[----:B------:R-:W-:Y:S01]  /*7c20*/  UISETP.NE.AND UP3, UPT, UR31, URZ, UPT ;  /* 0x0000003f1f00728c */ /* 0x000fe2000bf65270 */
[--C-:B------:R-:W-:Y:S01]  /*7c30*/  FFMA.FTZ R13, R8, c[0x0][0x2d0], -R172.reuse ;  /* 0x0000b400080d7a23 */ /* 0x100fe200000108ac */
[----:B------:R-:W-:Y:S01]  /*7c40*/  ISETP.GT.AND P0, PT, R16, 0x1, P0 ;  /* 0x000000011000780c */ /* 0x000fe20000704270 */
[--C-:B------:R-:W-:Y:S01]  /*7c50*/  FFMA.FTZ R8, R159, c[0x0][0x2d0], -R172.reuse ;  /* 0x0000b4009f087a23 */ /* 0x100fe200000108ac */
[----:B------:R-:W-:Y:S01]  /*7c60*/  MUFU.EX2 R18, R18 ;  /* 0x0000001200127308 */ /* 0x000fe20000000800 */
[--C-:B------:R-:W-:Y:S01]  /*7c70*/  FFMA.FTZ R175, R175, c[0x0][0x2d0], -R172.reuse ;  /* 0x0000b400afaf7a23 */ /* 0x100fe200000108ac */
[----:B------:R-:W-:Y:S01]  /*7c80*/  ISETP.LT.OR P0, PT, R17, 0x2, P0 ;  /* 0x000000021100780c */ /* 0x000fe20000701670 */
[--C-:B------:R-:W-:Y:S02]  /*7c90*/  FFMA.FTZ R174, R174, c[0x0][0x2d0], -R172.reuse ;  /* 0x0000b400aeae7a23 */ /* 0x100fe400000108ac */
[--C-:B------:R-:W-:Y:S02]  /*7ca0*/  FFMA.FTZ R173, R173, c[0x0][0x2d0], -R172.reuse ;  /* 0x0000b400adad7a23 */ /* 0x100fe400000108ac */
[----:B------:R-:W-:Y:S01]  /*7cb0*/  FFMA.FTZ R172, R11, c[0x0][0x2d0], -R172 ;  /* 0x0000b4000bac7a23 */ /* 0x000fe200000108ac */
[----:B------:R-:W-:Y:S01]  /*7cc0*/  FSEL R11, R157, -INF , !P0 ;  /* 0xff8000009d0b7808 */ /* 0x000fe20004000000 */
[----:B------:R-:W-:Y:S01]  /*7cd0*/  FMUL.FTZ R2, R2, c[0x0][0x2d0] ;  /* 0x0000b40002027a20 */ /* 0x000fe20000410000 */
[----:B------:R-:W-:Y:S01]  /*7ce0*/  PLOP3.LUT P0, PT, PT, PT, UP2, 0x40, 0x0 ;  /* 0x000000000000781c */ /* 0x000fe20003f0e828 */
[----:B------:R-:W-:Y:S01]  /*7cf0*/  UISETP.NE.AND UP2, UPT, UR30, URZ, UPT ;  /* 0x0000003f1e00728c */ /* 0x000fe2000bf45270 */
[----:B------:R-:W1:Y:S02]  /*7d00*/  MUFU.EX2 R15, R15 ;  /* 0x0000000f000f7308 */ /* 0x000e640000000800 */
[----:B------:R-:W-:Y:S04]  /*7d10*/  ISETP.GT.AND P0, PT, R16, 0x8, P0 ;  /* 0x000000081000780c */ /* 0x000fe80000704270 */
[C---:B------:R-:W-:Y:S04]  /*7d20*/  ISETP.LT.OR P0, PT, R17.reuse, 0x9, P0 ;  /* 0x000000091100780c */ /* 0x040fe80000701670 */
[----:B------:R-:W-:Y:S01]  /*7d30*/  FSEL R10, R10, -INF , !P0 ;  /* 0xff8000000a0a7808 */ /* 0x000fe20004000000 */
[----:B------:R-:W-:Y:S01]  /*7d40*/  MUFU.EX2 R13, R13 ;  /* 0x0000000d000d7308 */ /* 0x000fe20000000800 */
[----:B------:R-:W-:Y:S01]  /*7d50*/  PLOP3.LUT P0, PT, PT, PT, UP1, 0x40, 0x0 ;  /* 0x000000000000781c */ /* 0x000fe20003f0e818 */
[----:B------:R-:W-:Y:S03]  /*7d60*/  UISETP.NE.AND UP1, UPT, UR29, URZ, UPT ;  /* 0x0000003f1d00728c */ /* 0x000fe6000bf25270 */
[C---:B------:R-:W-:Y:S04]  /*7d70*/  ISETP.GT.AND P0, PT, R16.reuse, 0x9, P0 ;  /* 0x000000091000780c */ /* 0x040fe80000704270 */
[----:B------:R-:W-:Y:S01]  /*7d80*/  ISETP.LT.OR P0, PT, R17, 0xa, P0 ;  /* 0x0000000a1100780c */ /* 0x000fe20000701670 */
[----:B------:R-:W3:Y:S03]  /*7d90*/  MUFU.EX2 R8, R8 ;  /* 0x0000000800087308 */ /* 0x000ee60000000800 */
[----:B------:R-:W-:Y:S02]  /*7da0*/  FSEL R169, R169, -INF , !P0 ;  /* 0xff800000a9a97808 */ /* 0x000fe40004000000 */
[----:B------:R-:W-:Y:S01]  /*7db0*/  PLOP3.LUT P0, PT, PT, PT, UP0, 0x40, 0x0 ;  /* 0x000000000000781c */ /* 0x000fe20003f0e808 */
[----:B------:R-:W-:Y:S01]  /*7dc0*/  UISETP.NE.AND UP0, UPT, UR27, URZ, UPT ;  /* 0x0000003f1b00728c */ /* 0x000fe2000bf05270 */
[----:B-1----:R-:W-:Y:S02]  /*7dd0*/  F2FP.BF16.PACK_AB R168, R15, R18 ;  /* 0x000000120fa8723e */ /* 0x002fe400000010ff */
[----:B------:R-:W-:Y:S01]  /*7de0*/  ISETP.GT.AND P0, PT, R16, 0x10, P0 ;  /* 0x000000101000780c */ /* 0x000fe20000704270 */
[----:B------:R-:W-:Y:S03]  /*7df0*/  MUFU.EX2 R179, R179 ;  /* 0x000000b300b37308 */ /* 0x000fe60000000800 */
[C---:B------:R-:W-:Y:S04]  /*7e00*/  ISETP.LT.OR P0, PT, R17.reuse, 0x11, P0 ;  /* 0x000000111100780c */ /* 0x040fe80000701670 */
[----:B------:R-:W-:Y:S02]  /*7e10*/  FSEL R23, R12, -INF , !P0 ;  /* 0xff8000000c177808 */ /* 0x000fe40004000000 */
[----:B------:R-:W-:Y:S01]  /*7e20*/  PLOP3.LUT P0, PT, PT, PT, UP6, 0x40, 0x0 ;  /* 0x000000000000781c */ /* 0x000fe20003f0e868 */
[----:B------:R-:W-:Y:S03]  /*7e30*/  MUFU.EX2 R172, R172 ;  /* 0x000000ac00ac7308 */ /* 0x000fe60000000800 */
[----:B------:R-:W-:Y:S02]  /*7e40*/  ISETP.GT.AND P0, PT, R16, 0x11, P0 ;  /* 0x000000111000780c */ /* 0x000fe40000704270 */
[----:B---3--:R-:W-:Y:S02]  /*7e50*/  F2FP.BF16.PACK_AB R170, R8, R13 ;  /* 0x0000000d08aa723e */ /* 0x008fe400000010ff */
[----:B------:R-:W-:Y:S03]  /*7e60*/  ISETP.LT.OR P0, PT, R17, 0x12, P0 ;  /* 0x000000121100780c */ /* 0x000fe60000701670 */
[----:B------:R-:W-:Y:S01]  /*7e70*/  MUFU.EX2 R175, R175 ;  /* 0x000000af00af7308 */ /* 0x000fe20000000800 */
[----:B------:R-:W-:Y:S02]  /*7e80*/  FSEL R22, R9, -INF , !P0 ;  /* 0xff80000009167808 */ /* 0x000fe40004000000 */
[----:B------:R-:W-:Y:S04]  /*7e90*/  PLOP3.LUT P0, PT, PT, PT, UP5, 0x40, 0x0 ;  /* 0x000000000000781c */ /* 0x000fe80003f0e858 */
[----:B------:R-:W-:Y:S03]  /*7ea0*/  ISETP.GT.AND P0, PT, R16, 0x18, P0 ;  /* 0x000000181000780c */ /* 0x000fe60000704270 */
[----:B------:R-:W-:Y:S01]  /*7eb0*/  MUFU.EX2 R174, R174 ;  /* 0x000000ae00ae7308 */ /* 0x000fe20000000800 */
[C---:B------:R-:W-:Y:S04]  /*7ec0*/  ISETP.LT.OR P0, PT, R17.reuse, 0x19, P0 ;  /* 0x000000191100780c */ /* 0x040fe80000701670 */
[----:B------:R-:W-:Y:S02]  /*7ed0*/  FSEL R178, R178, -INF , !P0 ;  /* 0xff800000b2b27808 */ /* 0x000fe40004000000 */
[----:B------:R-:W-:Y:S03]  /*7ee0*/  PLOP3.LUT P0, PT, PT, PT, UP4, 0x40, 0x0 ;  /* 0x000000000000781c */ /* 0x000fe60003f0e848 */
[----:B------:R-:W-:Y:S01]  /*7ef0*/  MUFU.EX2 R173, R173 ;  /* 0x000000ad00ad7308 */ /* 0x000fe20000000800 */
        /* <DEDUP_REMOVED lines=15> */
[----:B------:R-:W-:Y:S01]  /*7ff0*/  PLOP3.LUT P0, PT, PT, PT, UP0, 0x40, 0x0 ;  /* 0x000000000000781c */ /* 0x000fe20003f0e808 */
[----:B------:R-:W-:Y:S03]  /*8000*/  UISETP.GT.AND UP0, UPT, UR5, UR4, UPT ;  /* 0x000000040500728c */ /* 0x000fe6000bf04270 */
[----:B------:R-:W-:Y:S01]  /*8010*/  ISETP.GT.AND P0, PT, R16, 0x29, P0 ;  /* 0x000000291000780c */ /* 0x000fe20000704270 */
[----:B------:R-:W-:Y:S03]  /*8020*/  UMOV UR5, UR23 ;  /* 0x0000001700057c82 */ /* 0x000fe60008000000 */
[----:B------:R-:W-:Y:S04]  /*8030*/  ISETP.LT.OR P0, PT, R17, 0x2a, P0 ;  /* 0x0000002a1100780c */ /* 0x000fe80000701670 */
[----:B------:R-:W-:Y:S02]  /*8040*/  FSEL R3, R6, -INF , !P0 ;  /* 0xff80000006037808 */ /* 0x000fe40004000000 */
[----:B------:R-:W1:Y:S02]  /*8050*/  MUFU.EX2 R6, R2 ;  /* 0x0000000200067308 */ /* 0x000e640000000800 */
[----:B-1----:R-:W-:Y:S01]  /*8060*/  FMUL.FTZ R20, R6, R148 ;  /* 0x0000009406147220 */ /* 0x002fe20000410000 */
[----:B------:R-:W-:Y:S01]  /*8070*/  FMNMX.FTZ R2, R14, R156, !PT ;  /* 0x0000009c0e027209 */ /* 0x000fe20007810000 */
[----:B------:R-:W3:Y:S01]  /*8080*/  LDL.LU R148, [R1+0x40] ;  /* 0x0000400001947983 */ /* 0x000ee20000300800 */
[C---:B--2---:R-:W-:Y:S02]  /*8090*/  FFMA.FTZ R5, R6.reuse, R26, R18 ;  /* 0x0000001a06057223 */ /* 0x044fe40000010012 */
[----:B------:R-:W-:Y:S01]  /*80a0*/  FMNMX.FTZ R2, R11, R2, !PT ;  /* 0x000000020b027209 */ /* 0x000fe20007810000 */
[----:B------:R-:W-:Y:S01]  /*80b0*/  FMUL.FTZ R9, R6, R137 ;  /* 0x0000008906097220 */ /* 0x000fe20000410000 */
[----:B------:R-:W-:Y:S01]  /*80c0*/  MOV R137, R22 ;  /* 0x0000001600897202 */ /* 0x000fe20000000f00 */
[----:B------:R-:W-:Y:S01]  /*80d0*/  FADD.FTZ R5, R15, R5 ;  /* 0x000000050f057221 */ /* 0x000fe20000010000 */
[----:B------:R-:W-:Y:S01]  /*80e0*/  FMNMX.FTZ R2, R10, R2, !PT ;  /* 0x000000020a027209 */ /* 0x000fe20007810000 */
[C---:B------:R-:W-:Y:S01]  /*80f0*/  FMUL.FTZ R12, R6.reuse, R140 ;  /* 0x0000008c060c7220 */ /* 0x040fe20000410000 */
[----:B------:R-:W-:Y:S01]  /*8100*/  MOV R140, R24 ;  /* 0x00000018008c7202 */ /* 0x000fe20000000f00 */
[----:B------:R-:W-:Y:S01]  /*8110*/  FADD.FTZ R5, R13, R5 ;  /* 0x000000050d057221 */ /* 0x000fe20000010000 */
[----:B------:R-:W-:Y:S01]  /*8120*/  FMNMX.FTZ R2, R169, R2, !PT ;  /* 0x00000002a9027209 */ /* 0x000fe20007810000 */
[----:B------:R-:W-:Y:S02]  /*8130*/  FMUL.FTZ R13, R6, R141 ;  /* 0x0000008d060d7220 */ /* 0x000fe40000410000 */
[----:B------:R-:W-:Y:S01]  /*8140*/  FADD.FTZ R177, R8, R5 ;  /* 0x0000000508b17221 */ /* 0x000fe20000010000 */
[----:B------:R-:W-:Y:S01]  /*8150*/  FMNMX.FTZ R2, R23, R2, !PT ;  /* 0x0000000217027209 */ /* 0x000fe20007810000 */
[C---:B------:R-:W-:Y:S02]  /*8160*/  FMUL.FTZ R8, R6.reuse, R136 ;  /* 0x0000008806087220 */ /* 0x040fe40000410000 */
[----:B------:R-:W-:Y:S01]  /*8170*/  FMUL.FTZ R5, R6, R133 ;  /* 0x0000008506057220 */ /* 0x000fe20000410000 */
[----:B------:R-:W-:Y:S01]  /*8180*/  FMNMX.FTZ R2, R22, R2, !PT ;  /* 0x0000000216027209 */ /* 0x000fe20007810000 */
[C---:B------:R-:W-:Y:S01]  /*8190*/  FMUL.FTZ R16, R6.reuse, R144 ;  /* 0x0000009006107220 */ /* 0x040fe20000410000 */
[----:B------:R-:W-:Y:S01]  /*81a0*/  MOV R133, R25 ;  /* 0x0000001900857202 */ /* 0x000fe20000000f00 */
        /* <DEDUP_REMOVED lines=8> */
[C---:B------:R-:W-:Y:S01]  /*8230*/  FMUL.FTZ R28, R6.reuse, R28 ;  /* 0x0000001c061c7220 */ /* 0x040fe20000410000 */
[----:B------:R-:W-:Y:S01]  /*8240*/  FMNMX.FTZ R2, R159, R2, !PT ;  /* 0x000000029f027209 */ /* 0x000fe20007810000 */
[C---:B------:R-:W-:Y:S01]  /*8250*/  FMUL.FTZ R29, R6.reuse, R29 ;  /* 0x0000001d061d7220 */ /* 0x040fe20000410000 */
[----:B------:R-:W-:Y:S01]  /*8260*/  MOV R149, R171 ;  /* 0x000000ab00957202 */ /* 0x000fe20000000f00 */
[----:B------:R-:W-:Y:S01]  /*8270*/  FMUL.FTZ R32, R6, R32 ;  /* 0x0000002006207220 */ /* 0x000fe20000410000 */
[----:B------:R-:W-:Y:S01]  /*8280*/  FMNMX.FTZ R2, R158, R2, !PT ;  /* 0x000000029e027209 */ /* 0x000fe20007810000 */
[C---:B------:R-:W-:Y:S02]  /*8290*/  FMUL.FTZ R33, R6.reuse, R33 ;  /* 0x0000002106217220 */ /* 0x040fe40000410000 */
[C---:B------:R-:W-:Y:S01]  /*82a0*/  FMUL.FTZ R36, R6.reuse, R36 ;  /* 0x0000002406247220 */ /* 0x040fe20000410000 */
[----:B------:R-:W-:Y:S01]  /*82b0*/  FMNMX.FTZ R2, R157, R2, !PT ;  /* 0x000000029d027209 */ /* 0x000fe20007810000 */
[C---:B------:R-:W-:Y:S01]  /*82c0*/  FMUL.FTZ R37, R6.reuse, R37 ;  /* 0x0000002506257220 */ /* 0x040fe20000410000 */
[----:B------:R-:W-:Y:S01]  /*82d0*/  MUFU.EX2 R149, R149 ;  /* 0x0000009500957308 */ /* 0x000fe20000000800 */
[C---:B------:R-:W-:Y:S01]  /*82e0*/  FMUL.FTZ R40, R6.reuse, R40 ;  /* 0x0000002806287220 */ /* 0x040fe20000410000 */
[----:B------:R-:W-:Y:S01]  /*82f0*/  FMNMX.FTZ R4, R3, R2, !PT ;  /* 0x0000000203047209 */ /* 0x000fe20007810000 */
[C---:B------:R-:W-:Y:S02]  /*8300*/  FMUL.FTZ R41, R6.reuse, R41 ;  /* 0x0000002906297220 */ /* 0x040fe40000410000 */
[C---:B------:R-:W-:Y:S02]  /*8310*/  FMUL.FTZ R44, R6.reuse, R44 ;  /* 0x0000002c062c7220 */ /* 0x040fe40000410000 */
[----:B------:R-:W1:Y:S01]  /*8320*/  SHFL.BFLY PT, R2, R4, 0x2, 0x1f ;  /* 0x0c401f0004027f89 */ /* 0x000e6200000e0000 */
        /* <DEDUP_REMOVED lines=11> */
[----:B------:R-:W-:Y:S01]  /*83e0*/  FMUL.FTZ R68, R6, R68 ;  /* 0x0000004406447220 */ /* 0x000fe20000410000 */
[----:B-1----:R-:W-:Y:S01]  /*83f0*/  FMNMX.FTZ R4, R4, R2, !PT ;  /* 0x0000000204047209 */ /* 0x002fe20007810000 */
        /* <DEDUP_REMOVED lines=17> */
[----:B------:R-:W-:Y:S01]  /*8510*/  FMUL.FTZ R97, R6, R97 ;  /* 0x0000006106617220 */ /* 0x000fe20000410000 */
[----:B------:R-:W-:Y:S01]  /*8520*/  FSETP.NEU.FTZ.AND P0, PT, R2, -INF , PT ;  /* 0xff8000000200780b */ /* 0x000fe20003f1d000 */
[C---:B------:R-:W-:Y:S02]  /*8530*/  FMUL.FTZ R100, R6.reuse, R100 ;  /* 0x0000006406647220 */ /* 0x040fe40000410000 */
[----:B------:R-:W-:Y:S01]  /*8540*/  FMUL.FTZ R101, R6, R101 ;  /* 0x0000006506657220 */ /* 0x000fe20000410000 */
[----:B------:R-:W-:Y:S01]  /*8550*/  FSEL R7, R2, RZ, P0 ;  /* 0x000000ff02077208 */ /* 0x000fe20000000000 */
[C---:B------:R-:W-:Y:S02]  /*8560*/  FMUL.FTZ R104, R6.reuse, R104 ;  /* 0x0000006806687220 */ /* 0x040fe40000410000 */
[----:B------:R-:W-:Y:S02]  /*8570*/  FMUL.FTZ R105, R6, R105 ;  /* 0x0000006906697220 */ /* 0x000fe40000410000 */
[----:B------:R-:W-:Y:S02]  /*8580*/  FADD.FTZ R7, -R7, R156 ;  /* 0x0000009c07077221 */ /* 0x000fe40000010100 */
[----:B------:R-:W-:Y:S02]  /*8590*/  FMUL.FTZ R156, R2, c[0x0][0x2d0] ;  /* 0x0000b400029c7a20 */ /* 0x000fe40000410000 */
[----:B------:R-:W-:Y:S02]  /*85a0*/  FMUL.FTZ R7, R7, c[0x0][0x2d0] ;  /* 0x0000b40007077a20 */ /* 0x000fe40000410000 */
[----:B------:R-:W-:Y:S01]  /*85b0*/  FMUL.FTZ R108, R6, R108 ;  /* 0x0000006c066c7220 */ /* 0x000fe20000410000 */
[----:B------:R-:W-:Y:S01]  /*85c0*/  FSEL R156, R156, RZ, P0 ;  /* 0x000000ff9c9c7208 */ /* 0x000fe20000000000 */
[----:B------:R-:W1:Y:S01]  /*85d0*/  MUFU.EX2 R132, R7 ;  /* 0x0000000700847308 */ /* 0x000e620000000800 */
[C---:B------:R-:W-:Y:S01]  /*85e0*/  FMUL.FTZ R109, R6.reuse, R109 ;  /* 0x0000006d066d7220 */ /* 0x040fe20000410000 */
[----:B------:R-:W-:Y:S01]  /*85f0*/  PLOP3.LUT P0, PT, PT, PT, UP0, 0x80, 0x0 ;  /* 0x000000000000781c */ /* 0x000fe20003f0f008 */
[----:B------:R-:W-:Y:S02]  /*8600*/  FMUL.FTZ R112, R6, R112 ;  /* 0x0000007006707220 */ /* 0x000fe40000410000 */
[--C-:B------:R-:W-:Y:S02]  /*8610*/  FFMA.FTZ R136, R14, c[0x0][0x2d0], -R156.reuse ;  /* 0x0000b4000e887a23 */ /* 0x100fe4000001089c */
[C---:B------:R-:W-:Y:S02]  /*8620*/  FMUL.FTZ R113, R6.reuse, R113 ;  /* 0x0000007106717220 */ /* 0x040fe40000410000 */
[C---:B------:R-:W-:Y:S02]  /*8630*/  FMUL.FTZ R116, R6.reuse, R116 ;  /* 0x0000007406747220 */ /* 0x040fe40000410000 */
[----:B------:R-:W3:Y:S01]  /*8640*/  MUFU.EX2 R136, R136 ;  /* 0x0000008800887308 */ /* 0x000ee20000000800 */
[C---:B------:R-:W-:Y:S02]  /*8650*/  FMUL.FTZ R117, R6.reuse, R117 ;  /* 0x0000007506757220 */ /* 0x040fe40000410000 */
[C---:B------:R-:W-:Y:S02]  /*8660*/  FMUL.FTZ R120, R6.reuse, R120 ;  /* 0x0000007806787220 */ /* 0x040fe40000410000 */
[C---:B------:R-:W-:Y:S02]  /*8670*/  FMUL.FTZ R121, R6.reuse, R121 ;  /* 0x0000007906797220 */ /* 0x040fe40000410000 */
[C---:B------:R-:W-:Y:S02]  /*8680*/  FMUL.FTZ R124, R6.reuse, R124 ;  /* 0x0000007c067c7220 */ /* 0x040fe40000410000 */
[----:B------:R-:W-:Y:S02]  /*8690*/  FMUL.FTZ R125, R6, R125 ;  /* 0x0000007d067d7220 */ /* 0x000fe40000410000 */
[--C-:B------:R-:W-:Y:S02]  /*86a0*/  FFMA.FTZ R144, R11, c[0x0][0x2d0], -R156.reuse ;  /* 0x0000b4000b907a23 */ /* 0x100fe4000001089c */
[C---:B-1----:R-:W-:Y:S02]  /*86b0*/  FMUL.FTZ R7, R132.reuse, R135 ;  /* 0x0000008784077220 */ /* 0x042fe40000410000 */
[C---:B------:R-:W-:Y:S02]  /*86c0*/  FMUL.FTZ R11, R132.reuse, R139 ;  /* 0x0000008b840b7220 */ /* 0x040fe40000410000 */
[C---:B------:R-:W-:Y:S01]  /*86d0*/  FMUL.FTZ R14, R132.reuse, R142 ;  /* 0x0000008e840e7220 */ /* 0x040fe20000410000 */
[----:B------:R-:W1:Y:S01]  /*86e0*/  MUFU.EX2 R144, R144 ;  /* 0x0000009000907308 */ /* 0x000e620000000800 */
[C---:B------:R-:W-:Y:S02]  /*86f0*/  FMUL.FTZ R15, R132.reuse, R143 ;  /* 0x0000008f840f7220 */ /* 0x040fe40000410000 */
[C---:B------:R-:W-:Y:S02]  /*8700*/  FMUL.FTZ R18, R132.reuse, R146 ;  /* 0x0000009284127220 */ /* 0x040fe40000410000 */
[C---:B------:R-:W-:Y:S02]  /*8710*/  FMUL.FTZ R19, R132.reuse, R147 ;  /* 0x0000009384137220 */ /* 0x040fe40000410000 */
[C---:B------:R-:W-:Y:S02]  /*8720*/  FMUL.FTZ R22, R132.reuse, R150 ;  /* 0x0000009684167220 */ /* 0x040fe40000410000 */
[C---:B------:R-:W-:Y:S01]  /*8730*/  FMUL.FTZ R23, R132.reuse, R151 ;  /* 0x0000009784177220 */ /* 0x040fe20000410000 */
[----:B------:R2:W4:Y:S01]  /*8740*/  MUFU.EX2 R143, R152 ;  /* 0x00000098008f7308 */ /* 0x0005220000000800 */
        /* <DEDUP_REMOVED lines=11> */
[C---:B------:R-:W-:Y:S01]  /*8800*/  FMUL.FTZ R47, R132.reuse, R47 ;  /* 0x0000002f842f7220 */ /* 0x040fe20000410000 */
[----:B--2---:R-:W-:Y:S01]  /*8810*/  LDSM.16.MT88.4 R152, [R249+0x5080] ;  /* 0x00508000f998783b */ /* 0x004fe20000004200 */
        /* <DEDUP_REMOVED lines=41> */
[----:B------:R-:W-:Y:S02]  /*8ab0*/  FMUL.FTZ R131, R132, R131 ;  /* 0x0000008384837220 */ /* 0x000fe40000410000 */
[C---:B------:R-:W-:Y:S02]  /*8ac0*/  FMUL.FTZ R128, R6.reuse, R128 ;  /* 0x0000008006807220 */ /* 0x040fe40000410000 */
[----:B------:R-:W-:Y:S02]  /*8ad0*/  FMUL.FTZ R129, R6, R129 ;  /* 0x0000008106817220 */ /* 0x000fe40000410000 */
[----:B------:R-:W-:Y:S02]  /*8ae0*/  FMUL.FTZ R6, R132, R134 ;  /* 0x0000008684067220 */ /* 0x000fe40000410000 */
[--C-:B------:R-:W-:Y:S02]  /*8af0*/  FFMA.FTZ R141, R10, c[0x0][0x2d0], -R156.reuse ;  /* 0x0000b4000a8d7a23 */ /* 0x100fe4000001089c */
[C---:B------:R-:W-:Y:S02]  /*8b00*/  FMUL.FTZ R10, R132.reuse, R138 ;  /* 0x0000008a840a7220 */ /* 0x040fe40000410000 */
[----:B------:R-:W-:Y:S02]  /*8b10*/  FFMA.FTZ R146, R137, c[0x0][0x2d0], -R156 ;  /* 0x0000b40089927a23 */ /* 0x000fe4000001089c */
[----:B------:R-:W2:Y:S01]  /*8b20*/  MUFU.EX2 R141, R141 ;  /* 0x0000008d008d7308 */ /* 0x000ea20000000800 */
[----:B------:R-:W-:Y:S09]  /*8b30*/  FADD.FTZ R177, R149, R177 ;  /* 0x000000b195b17221 */ /* 0x000ff20000010000 */
[----:B------:R-:W-:Y:S01]  /*8b40*/  MUFU.EX2 R146, R146 ;  /* 0x0000009200927308 */ /* 0x000fe20000000800 */
[----:B---3--:R-:W-:Y:S01]  /*8b50*/  FFMA.FTZ R142, R132, R148, R136 ;  /* 0x00000094848e7223 */ /* 0x008fe20000010088 */
[----:B------:R-:W-:Y:S01]  /*8b60*/  MOV R148, R145 ;  /* 0x0000009100947202 */ /* 0x000fe20000000f00 */
[----:B------:R-:W3:Y:S01]  /*8b70*/  LDSM.16.MT88.4 R132, [R252+0x4080] ;  /* 0x00408000fc84783b */ /* 0x000ee20000004200 */
[----:B------:R-:W-:Y:S01]  /*8b80*/  MOV R145, R140 ;  /* 0x0000008c00917202 */ /* 0x000fe20000000f00 */
[--C-:B------:R-:W-:Y:S01]  /*8b90*/  FFMA.FTZ R140, R169, c[0x0][0x2d0], -R156.reuse ;  /* 0x0000b400a98c7a23 */ /* 0x100fe2000001089c */
[----:B-1----:R-:W-:Y:S01]  /*8ba0*/  F2FP.BF16.PACK_AB R169, R144, R136 ;  /* 0x0000008890a9723e */ /* 0x002fe200000010ff */
[--C-:B------:R-:W-:Y:S02]  /*8bb0*/  FFMA.FTZ R147, R148, c[0x0][0x2d0], -R156.reuse ;  /* 0x0000b40094937a23 */ /* 0x100fe4000001089c */
[----:B------:R-:W-:Y:S01]  /*8bc0*/  FFMA.FTZ R148, R178, c[0x0][0x2d0], -R156 ;  /* 0x0000b400b2947a23 */ /* 0x000fe2000001089c */
[----:B------:R-:W1:Y:S01]  /*8bd0*/  MUFU.EX2 R145, R145 ;  /* 0x0000009100917308 */ /* 0x000e620000000800 */
[----:B------:R-:W-:Y:S01]  /*8be0*/  LDSM.16.MT88.4 R136, [R252+0x4880] ;  /* 0x00488000fc88783b */ /* 0x000fe20000004200 */
[----:B------:R-:W-:Y:S02]  /*8bf0*/  FADD.FTZ R142, R144, R142 ;  /* 0x0000008e908e7221 */ /* 0x000fe40000010000 */
[----:B----4-:R-:W-:Y:S02]  /*8c00*/  FADD.FTZ R144, R143, R177 ;  /* 0x000000b18f907221 */ /* 0x010fe40000010000 */
[----:B--2---:R-:W-:Y:S04]  /*8c10*/  FADD.FTZ R142, R141, R142 ;  /* 0x0000008e8d8e7221 */ /* 0x004fe80000010000 */
[----:B------:R-:W2:Y:S10]  /*8c20*/  MUFU.EX2 R140, R140 ;  /* 0x0000008c008c7308 */ /* 0x000eb40000000800 */
[----:B------:R-:W4:Y:S01]  /*8c30*/  MUFU.EX2 R147, R147 ;  /* 0x0000009300937308 */ /* 0x000f220000000800 */
[----:B-1----:R-:W-:Y:S09]  /*8c40*/  FADD.FTZ R144, R145, R144 ;  /* 0x0000009091907221 */ /* 0x002ff20000010000 */
[----:B------:R-:W1:Y:S01]  /*8c50*/  MUFU.EX2 R148, R148 ;  /* 0x0000009400947308 */ /* 0x000e620000000800 */
[----:B--2---:R-:W-:Y:S07]  /*8c60*/  F2FP.BF16.PACK_AB R171, R140, R141 ;  /* 0x0000008d8cab723e */ /* 0x004fee00000010ff */
[C---:B---3--:R-:W-:Y:S08]  /*8c70*/  HMMA.16816.F32.BF16 R4, R168.reuse, R132, R4 ;  /* 0x00000084a804723c */ /* 0x048ff00000041804 */
        /* <DEDUP_REMOVED lines=46> */
[----:B------:R-:W-:Y:S04]  /*8f60*/  HMMA.16816.F32.BF16 R128, R168, R134, R128 ;  /* 0x00000086a880723c */ /* 0x000fe80000041880 */
[----:B----4-:R-:W-:Y:S01]  /*8f70*/  F2FP.BF16.PACK_AB R133, R146, R147 ;  /* 0x000000939285723e */ /* 0x010fe200000010ff */
[----:B------:R-:W-:Y:S02]  /*8f80*/  FADD.FTZ R149, R140, R142 ;  /* 0x0000008e8c957221 */ /* 0x000fe40000010000 */
[----:B------:R-:W-:Y:S01]  /*8f90*/  FFMA.FTZ R168, R176, c[0x0][0x2d0], -R156 ;  /* 0x0000b400b0a87a23 */ /* 0x000fe2000001089c */
[C---:B------:R-:W-:Y:S01]  /*8fa0*/  F2FP.BF16.PACK_AB R134, R179.reuse, R145 ;  /* 0x00000091b386723e */ /* 0x040fe200000010ff */
[----:B------:R-:W-:Y:S03]  /*8fb0*/  LDSM.16.MT88.4 R140, [R248+0x9080] ;  /* 0x00908000f88c783b */ /* 0x000fe60000004200 */
[----:B------:R-:W-:Y:S01]  /*8fc0*/  FADD.FTZ R179, R179, R144 ;  /* 0x00000090b3b37221 */ /* 0x000fe20000010000 */
[----:B------:R-:W2:Y:S01]  /*8fd0*/  MUFU.EX2 R168, R168 ;  /* 0x000000a800a87308 */ /* 0x000ea20000000800 */
[----:B------:R-:W-:Y:S02]  /*8fe0*/  FADD.FTZ R147, R147, R149 ;  /* 0x0000009593937221 */ /* 0x000fe40000010000 */
[--C-:B------:R-:W-:Y:S02]  /*8ff0*/  FFMA.FTZ R169, R159, c[0x0][0x2d0], -R156.reuse ;  /* 0x0000b4009fa97a23 */ /* 0x100fe4000001089c */
[----:B------:R-:W-:Y:S02]  /*9000*/  FADD.FTZ R147, R146, R147 ;  /* 0x0000009392937221 */ /* 0x000fe40000010000 */
[--C-:B------:R-:W-:Y:S01]  /*9010*/  FFMA.FTZ R170, R158, c[0x0][0x2d0], -R156.reuse ;  /* 0x0000b4009eaa7a23 */ /* 0x100fe2000001089c */
[----:B------:R-:W-:Y:S01]  /*9020*/  F2FP.BF16.PACK_AB R158, R172, R173 ;  /* 0x000000adac9e723e */ /* 0x000fe200000010ff */
[----:B-1----:R-:W-:Y:S01]  /*9030*/  FADD.FTZ R176, R148, R147 ;  /* 0x0000009394b07221 */ /* 0x002fe20000010000 */
[----:B------:R-:W1:Y:S01]  /*9040*/  MUFU.EX2 R169, R169 ;  /* 0x000000a900a97308 */ /* 0x000e620000000800 */
[----:B------:R-:W-:Y:S01]  /*9050*/  LDSM.16.MT88.4 R144, [R250+0x5080] ;  /* 0x00508000fa90783b */ /* 0x000fe20000004200 */
[--C-:B------:R-:W-:Y:S02]  /*9060*/  FFMA.FTZ R171, R157, c[0x0][0x2d0], -R156.reuse ;  /* 0x0000b4009dab7a23 */ /* 0x100fe4000001089c */
[----:B------:R-:W-:Y:S02]  /*9070*/  FFMA.FTZ R156, R3, c[0x0][0x2d0], -R156 ;  /* 0x0000b400039c7a23 */ /* 0x000fe4000001089c */
[----:B------:R-:W-:Y:S04]  /*9080*/  FADD.FTZ R179, R175, R179 ;  /* 0x000000b3afb37221 */ /* 0x000fe80000010000 */
[----:B------:R3:W-:Y:S01]  /*9090*/  MUFU.EX2 R3, R156 ;  /* 0x0000009c00037308 */ /* 0x0007e20000000800 */
[----:B------:R-:W-:Y:S01]  /*90a0*/  FADD.FTZ R179, R174, R179 ;  /* 0x000000b3aeb37221 */ /* 0x000fe20000010000 */
[C---:B--2---:R-:W-:Y:S03]  /*90b0*/  F2FP.BF16.PACK_AB R135, R168.reuse, R148 ;  /* 0x00000094a887723e */ /* 0x044fe600000010ff */
[----:B------:R-:W-:Y:S02]  /*90c0*/  FADD.FTZ R173, R173, R179 ;  /* 0x000000b3adad7221 */ /* 0x000fe40000010000 */
[----:B------:R-:W-:Y:S03]  /*90d0*/  FADD.FTZ R176, R168, R176 ;  /* 0x000000b0a8b07221 */ /* 0x000fe60000010000 */
[----:B------:R-:W2:Y:S01]  /*90e0*/  MUFU.EX2 R170, R170 ;  /* 0x000000aa00aa7308 */ /* 0x000ea20000000800 */
[C---:B------:R-:W-:Y:S05]  /*90f0*/  HMMA.16816.F32.BF16 R4, R132.reuse, R136, R4 ;  /* 0x000000888404723c */ /* 0x040fea0000041804 */
[----:B-1----:R-:W-:Y:S03]  /*9100*/  FADD.FTZ R176, R169, R176 ;  /* 0x000000b0a9b07221 */ /* 0x002fe60000010000 */
[C---:B------:R-:W-:Y:S01]  /*9110*/  HMMA.16816.F32.BF16 R8, R132.reuse, R138, R8 ;  /* 0x0000008a8408723c */ /* 0x040fe20000041808 */
[----:B------:R-:W1:Y:S01]  /*9120*/  LDSM.16.MT88.4 R136, [R250+0x4880] ;  /* 0x00488000fa88783b */ /* 0x000e620000004200 */
[----:B------:R-:W4:Y:S02]  /*9130*/  MUFU.EX2 R171, R171 ;  /* 0x000000ab00ab7308 */ /* 0x000f240000000800 */
[----:B---3--:R-:W-:Y:S02]  /*9140*/  F2FP.BF16.PACK_AB R156, R174, R175 ;  /* 0x000000afae9c723e */ /* 0x008fe400000010ff */
[C---:B--2---:R-:W-:Y:S01]  /*9150*/  F2FP.BF16.PACK_AB R157, R170.reuse, R169 ;  /* 0x000000a9aa9d723e */ /* 0x044fe200000010ff */
[----:B------:R-:W-:Y:S01]  /*9160*/  FADD.FTZ R170, R170, R176 ;  /* 0x000000b0aaaa7221 */ /* 0x000fe20000010000 */
[----:B----4-:R-:W-:Y:S04]  /*9170*/  F2FP.BF16.PACK_AB R159, R3, R171 ;  /* 0x000000ab039f723e */ /* 0x010fe800000010ff */
[----:B------:R-:W-:Y:S01]  /*9180*/  FADD.FTZ R170, R171, R170 ;  /* 0x000000aaabaa7221 */ /* 0x000fe20000010000 */
        /* <DEDUP_REMOVED lines=42> */
[C---:B------:R-:W-:Y:S08]  /*9430*/  HMMA.16816.F32.BF16 R124, R132.reuse, R140, R124 ;  /* 0x0000008c847c723c */ /* 0x040ff0000004187c */
[----:B------:R-:W-:Y:S08]  /*9440*/  HMMA.16816.F32.BF16 R128, R132, R142, R128 ;  /* 0x0000008e8480723c */ /* 0x000ff00000041880 */
[C---:B-1----:R-:W-:Y:S01]  /*9450*/  HMMA.16816.F32.BF16 R132, R156.reuse, R136, R4 ;  /* 0x000000889c84723c */ /* 0x042fe20000041804 */
[----:B------:R-:W1:Y:S07]  /*9460*/  LDSM.16.MT88.4 R4, [R248+0x5080] ;  /* 0x00508000f804783b */ /* 0x000e6e0000004200 */
[C---:B------:R-:W-:Y:S01]  /*9470*/  HMMA.16816.F32.BF16 R136, R156.reuse, R138, R8 ;  /* 0x0000008a9c88723c */ /* 0x040fe20000041808 */
[----:B------:R-:W2:Y:S07]  /*9480*/  LDSM.16.MT88.4 R8, [R252+0x6880] ;  /* 0x00688000fc08783b */ /* 0x000eae0000004200 */
[C---:B------:R-:W-:Y:S01]  /*9490*/  HMMA.16816.F32.BF16 R140, R156.reuse, R144, R12 ;  /* 0x000000909c8c723c */ /* 0x040fe2000004180c */
[----:B------:R-:W3:Y:S07]  /*94a0*/  LDSM.16.MT88.4 R12, [R250+0x6880] ;  /* 0x00688000fa0c783b */ /* 0x000eee0000004200 */
[C---:B------:R-:W-:Y:S08]  /*94b0*/  HMMA.16816.F32.BF16 R144, R156.reuse, R146, R16 ;  /* 0x000000929c90723c */ /* 0x040ff00000041810 */
[C---:B------:R-:W-:Y:S08]  /*94c0*/  HMMA.16816.F32.BF16 R148, R156.reuse, R152, R20 ;  /* 0x000000989c94723c */ /* 0x040ff00000041814 */
[C---:B------:R-:W-:Y:S08]  /*94d0*/  HMMA.16816.F32.BF16 R152, R156.reuse, R154, R24 ;  /* 0x0000009a9c98723c */ /* 0x040ff00000041818 */
        /* <DEDUP_REMOVED lines=33> */
[C---:B------:R-:W-:Y:S08]  /*96f0*/  HMMA.16816.F32.BF16 R120, R156.reuse, R14, R120 ;  /* 0x0000000e9c78723c */ /* 0x040ff00000041878 */
[C---:B-1----:R-:W-:Y:S07]  /*9700*/  HMMA.16816.F32.BF16 R124, R156.reuse, R4, R124 ;  /* 0x000000049c7c723c */ /* 0x042fee000004187c */
[----:B------:R-:W-:Y:S01]  /*9710*/  FADD.FTZ R5, R172, R173 ;  /* 0x000000adac057221 */ /* 0x000fe20000010000 */
[----:B------:R-:W-:Y:S04]  /*9720*/  HMMA.16816.F32.BF16 R128, R156, R6, R128 ;  /* 0x000000069c80723c */ /* 0x000fe80000041880 */
[----:B------:R1:W-:Y:S01]  /*9730*/  STL [R1+0x44], R5 ;  /* 0x0000440501007387 */ /* 0x0003e20000100800 */
[----:B------:R-:W-:Y:S01]  /*9740*/  FADD.FTZ R4, R3, R170 ;  /* 0x000000aa03047221 */ /* 0x000fe20000010000 */
[----:B------:R-:W-:Y:S02]  /*9750*/  MOV R3, R0 ;  /* 0x0000000000037202 */ /* 0x000fe40000000f00 */
[----:B------:R-:W-:Y:S02]  /*9760*/  MOV R156, R2 ;  /* 0x00000002009c7202 */ /* 0x000fe40000000f00 */
[----:B------:R1:W-:Y:S02]  /*9770*/  STL [R1+0x40], R4 ;  /* 0x0000400401007387 */ /* 0x0003e40000100800 */
[----:B-1----:R-:W-:-:S05]  /*9780*/  @P0 BRA `(.L_x_198) ;  /* 0xffffc1b000000947 */ /* 0x002fca000383ffff */
.L_x_185:
[----:B------:R-:W1:Y:S01]  /*9790*/  S2UR UR29, SR_CTAID.X ;  /* 0x00000000001d79c3 */ /* 0x000e620000002500 */
[----:B------:R-:W-:-:S02]  /*97a0*/  UISETP.NE.AND UP1, UPT, UR14, URZ, UPT ;  /* 0x0000003f0e00728c */ /* 0x000fc4000bf25270 */
[----:B------:R-:W-:Y:S02]  /*97b0*/  UISETP.NE.AND UP0, UPT, UR13, URZ, UPT ;  /* 0x0000003f0d00728c */ /* 0x000fe4000bf05270 */
[----:B------:R-:W-:Y:S02]  /*97c0*/  UMOV UR27, 0x1 ;  /* 0x00000001001b7882 */ /* 0x000fe40000000000 */
[----:B------:R-:W-:Y:S02]  /*97d0*/  ULDC UR26, c[0x0][0x168] ;  /* 0x00005a00001a7ab9 */ /* 0x000fe40000000800 */
[----:B------:R-:W-:Y:S01]  /*97e0*/  ULDC.64 UR4, c[0x0][0x2c8] ;  /* 0x0000b20000047ab9 */ /* 0x000fe20000000a00 */
[----:B------:R-:W-:Y:S01]  /*97f0*/  PLOP3.LUT P0, PT, PT, PT, UP0, 0x40, 0x0 ;  /* 0x000000000000781c */ /* 0x000fe20003f0e808 */
[----:B------:R-:W-:Y:S02]  /*9800*/  UIADD3 UR26, UR27, -UR26, URZ ;  /* 0x8000001a1b1a7290 */ /* 0x000fe4000fffe03f */
[----:B-1----:R-:W-:-:S04]  /*9810*/  ULEA UR29, UR29, 0x7f, 0x7 ;  /* 0x0000007f1d1d7891 */ /* 0x002fc8000f8e383f */
[----:B------:R-:W-:-:S03]  /*9820*/  UIMAD.WIDE.U32 UR30, UR29, UR4, URZ ;  /* 0x000000041d1e72a5 */ /* 0x000fc6000f8e003f */
[----:B------:R-:W-:Y:S02]  /*9830*/  ULDC UR4, c[0x0][0x1d0] ;  /* 0x0000740000047ab9 */ /* 0x000fe40000000800 */
[----:B------:R-:W-:Y:S02]  /*9840*/  UIMAD UR4, UR28, UR4, UR26 ;  /* 0x000000041c0472a4 */ /* 0x000fe4000f8e021a */
[----:B------:R-:W-:Y:S02]  /*9850*/  @UP1 USHF.R.U32.HI UR29, URZ, UR5, UR31 ;  /* 0x000000053f1d1299 */ /* 0x000fe4000801161f */
[----:B------:R-:W-:Y:S02]  /*9860*/  ULDC UR26, c[0x0][0x324] ;  /* 0x0000c900001a7ab9 */ /* 0x000fe40000000800 */
[----:B------:R-:W-:-:S04]  /*9870*/  UIADD3 UR28, UR4, UR29, URZ ;  /* 0x0000001d041c7290 */ /* 0x000fc8000fffe03f */
[----:B------:R-:W-:Y:S01]  /*9880*/  UIADD3 UR26, UR28, -UR26, URZ ;  /* 0x8000001a1c1a7290 */ /* 0x000fe2000fffe03f */
[----:B------:R-:W-:Y:S05]  /*9890*/  @P0 BRA `(.L_x_199) ;  /* 0x0000016000000947 */ /* 0x000fea0003800000 */
[----:B------:R-:W-:-:S06]  /*98a0*/  UISETP.GT.AND UP0, UPT, UR28, -0x1, UPT ;  /* 0xffffffff1c00788c */ /* 0x000fcc000bf04270 */
[----:B------:R-:W-:-:S13]  /*98b0*/  PLOP3.LUT P0, PT, PT, PT, UP0, 0x80, 0x0 ;  /* 0x000000000000781c */ /* 0x000fda0003f0f008 */
[----:B------:R-:W-:Y:S05]  /*98c0*/  @P0 BRA `(.L_x_200) ;  /* 0x0000009000000947 */ /* 0x000fea0003800000 */
[----:B------:R-:W-:Y:S02]  /*98d0*/  ULDC UR4, c[0x0][0x32c] ;  /* 0x0000cb0000047ab9 */ /* 0x000fe40000000800 */
[----:B------:R-:W-:Y:S02]  /*98e0*/  UISETP.NE.AND UP0, UPT, UR27, UR4, UPT ;  /* 0x000000041b00728c */ /* 0x000fe4000bf05270 */
[----:B------:R-:W-:Y:S02]  /*98f0*/  ULOP3.LUT UR28, URZ, UR28, URZ, 0x33, !UPT ;  /* 0x0000001c3f1c7292 */ /* 0x000fe4000f8e333f */
[----:B------:R-:W-:Y:S02]  /*9900*/  ULDC.64 UR4, c[0x0][0x330] ;  /* 0x0000cc0000047ab9 */ /* 0x000fe40000000a00 */
[----:B------:R-:W-:-:S07]  /*9910*/  UIMAD.WIDE.U32 UR30, UR28, UR4, URZ ;  /* 0x000000041c1e72a5 */ /* 0x000fce000f8e003f */
[----:B------:R-:W-:Y:S02]  /*9920*/  @UP0 UMOV UR27, UR31 ;  /* 0x0000001f001b0c82 */ /* 0x000fe40008000000 */
[----:B------:R-:W-:-:S04]  /*9930*/  @UP0 USHF.R.U32.HI UR28, URZ, UR5, UR27 ;  /* 0x000000053f1c0299 */ /* 0x000fc8000801161b */
[----:B------:R-:W-:Y:S01]  /*9940*/  ULOP3.LUT UR28, URZ, UR28, URZ, 0x33, !UPT ;  /* 0x0000001c3f1c7292 */ /* 0x000fe2000f8e333f */
[----:B------:R-:W-:Y:S05]  /*9950*/  BRA `(.L_x_201) ;  /* 0x0000006000007947 */ /* 0x000fea0003800000 */
.L_x_200:
[----:B------:R-:W-:Y:S02]  /*9960*/  ULDC UR4, c[0x0][0x32c] ;  /* 0x0000cb0000047ab9 */ /* 0x000fe40000000800 */
[----:B------:R-:W-:-:S03]  /*9970*/  UISETP.NE.AND UP0, UPT, UR27, UR4, UPT ;  /* 0x000000041b00728c */ /* 0x000fc6000bf05270 */
[----:B------:R-:W-:Y:S02]  /*9980*/  ULDC.64 UR4, c[0x0][0x330] ;  /* 0x0000cc0000047ab9 */ /* 0x000fe40000000a00 */
[----:B------:R-:W-:-:S07]  /*9990*/  UIMAD.WIDE.U32 UR30, UR28, UR4, URZ ;  /* 0x000000041c1e72a5 */ /* 0x000fce000f8e003f */
[----:B------:R-:W-:Y:S02]  /*99a0*/  @UP0 UMOV UR27, UR31 ;  /* 0x0000001f001b0c82 */ /* 0x000fe40008000000 */
[----:B------:R-:W-:Y:S02]  /*99b0*/  @UP0 USHF.R.U32.HI UR28, URZ, UR5, UR27 ;  /* 0x000000053f1c0299 */ /* 0x000fe4000801161b */
.L_x_201:
[----:B------:R-:W-:Y:S02]  /*99c0*/  ULDC UR4, c[0x0][0x32c] ;  /* 0x0000cb0000047ab9 */ /* 0x000fe40000000800 */
[----:B------:R-:W-:-:S04]  /*99d0*/  UIMAD UR4, UR28, UR4, URZ ;  /* 0x000000041c0472a4 */ /* 0x000fc8000f8e023f */
[----:B------:R-:W-:-:S04]  /*99e0*/  UISETP.LT.AND UP0, UPT, UR26, UR4, UPT ;  /* 0x000000041a00728c */ /* 0x000fc8000bf01270 */
[----:B------:R-:W-:-:S04]  /*99f0*/  USEL UR26, UR26, UR4, !UP0 ;  /* 0x000000041a1a7287 */ /* 0x000fc8000c000000 */
.L_x_199:
[----:B------:R-:W-:-:S04]  /*9a00*/  UIADD3 UR26, UR26, 0x2f, URZ ;  /* 0x0000002f1a1a7890 */ /* 0x000fc8000fffe03f */
        /* <DEDUP_REMOVED lines=9> */
[----:B------:R-:W2:Y:S04]  /*9aa0*/  LDL R7, [R1+0x24] ;  /* 0x0000240001077983 */ /* 0x000ea80000100800 */
[----:B------:R-:W3:Y:S04]  /*9ab0*/  LDL R6, [R1+0x30] ;  /* 0x0000300001067983 */ /* 0x000ee80000100800 */
[----:B------:R-:W3:Y:S04]  /*9ac0*/  LDL R5, [R1+0x18] ;  /* 0x0000180001057983 */ /* 0x000ee80000100800 */
[----:B------:R-:W4:Y:S04]  /*9ad0*/  LDL R4, [R1+0x2c] ;  /* 0x00002c0001047983 */ /* 0x000f280000100800 */
[----:B------:R-:W4:Y:S01]  /*9ae0*/  LDL R3, [R1+0x14] ;  /* 0x0000140001037983 */ /* 0x000f220000100800 */
[C---:B--2---:R-:W-:Y:S01]  /*9af0*/  SHF.L.U64.HI R8, R7.reuse, 0x1, R8 ;  /* 0x0000000107087819 */ /* 0x044fe20000010208 */
[----:B------:R-:W-:-:S04]  /*9b00*/  IMAD.SHL.U32 R7, R7, 0x2, RZ ;  /* 0x0000000207077824 */ /* 0x000fc800078e00ff */
[----:B------:R1:W-:Y:S01]  /*9b10*/  STL [R1+0x4c], R8 ;  /* 0x00004c0801007387 */ /* 0x0003e20000100800 */
[----:B---3--:R-:W-:-:S03]  /*9b20*/  SHF.L.U64.HI R179, R5, 0x1, R6 ;  /* 0x0000000105b37819 */ /* 0x008fc60000010206 */
[----:B------:R1:W-:Y:S01]  /*9b30*/  STL [R1+0x48], R7 ;  /* 0x0000480701007387 */ /* 0x0003e20000100800 */
[----:B------:R-:W-:Y:S01]  /*9b40*/  IMAD.SHL.U32 R178, R5, 0x2, RZ ;  /* 0x0000000205b27824 */ /* 0x000fe200078e00ff */
[C---:B----4-:R-:W-:Y:S01]  /*9b50*/  SHF.L.U64.HI R177, R3.reuse, 0x1, R4 ;  /* 0x0000000103b17819 */ /* 0x050fe20000010204 */
[----:B------:R-:W-:Y:S02]  /*9b60*/  IMAD.SHL.U32 R176, R3, 0x2, RZ ;  /* 0x0000000203b07824 */ /* 0x000fe400078e00ff */
.L_x_207:
[----:B------:R-:W2:Y:S01]  /*9b70*/  LDL R4, [R1+0x4] ;  /* 0x0000040001047983 */ /* 0x000ea20000100800 */
[----:B------:R-:W-:Y:S04]  /*9b80*/  DEPBAR.LE SB0, 0x0 ;  /* 0x000080000000791a */ /* 0x000fe80000000000 */
[----:B------:R-:W3:Y:S01]  /*9b90*/  LDL R3, [R1] ;  /* 0x0000000001037983 */ /* 0x000ee20000100800 */
[----:B------:R-:W-:Y:S03]  /*9ba0*/  UISETP.GT.AND UP0, UPT, UR7, UR23, UPT ;  /* 0x000000170700728c */ /* 0x000fe6000bf04270 */
[----:B------:R-:W-:Y:S03]  /*9bb0*/  BAR.SYNC.DEFER_BLOCKING 0x0 ;  /* 0x0000000000007b1d */ /* 0x000fe60000010000 */
[----:B------:R-:W-:Y:S03]  /*9bc0*/  PLOP3.LUT P0, PT, PT, PT, UP0, 0x80, 0x0 ;  /* 0x000000000000781c */ /* 0x000fe60003f0f008 */
[----:B------:R-:W4:Y:S04]  /*9bd0*/  LDSM.16.M88.4 R168, [R247] ;  /* 0x00000000f7a8783b */ /* 0x000f280000000200 */
[----:B------:R-:W1:Y:S04]  /*9be0*/  LDSM.16.M88.4 R172, [R246] ;  /* 0x00000000f6ac783b */ /* 0x000e680000000200 */
[----:B-12---:R-:W1:Y:S04]  /*9bf0*/  LDSM.16.M88.4 R8, [R4+0x14080] ;  /* 0x014080000408783b */ /* 0x006e680000000200 */
[----:B------:R-:W2:Y:S04]  /*9c00*/  LDSM.16.M88.4 R16, [R4+0x14880] ;  /* 0x014880000410783b */ /* 0x000ea80000000200 */
[----:B------:R-:W1:Y:S04]  /*9c10*/  LDSM.16.M88.4 R24, [R4+0x15080] ;  /* 0x015080000418783b */ /* 0x000e680000000200 */
[----:B---3--:R3:W1:Y:S02]  /*9c20*/  LDSM.16.M88.4 R156, [R3] ;  /* 0x00000000039c783b */ /* 0x0086640000000200 */
[----:B---3--:R-:W-:Y:S01]  /*9c30*/  MOV R3, R0 ;  /* 0x0000000000037202 */ /* 0x008fe20000000f00 */
[----:B------:R-:W-:-:S05]  /*9c40*/  @P0 BRA `(.L_x_203) ;  /* 0x0000043000000947 */ /* 0x000fca0003800000 */
[----:B----4-:R-:W3:Y:S01]  /*9c50*/  LDL R7, [R1+0xc] ;  /* 0x00000c0001077983 */ /* 0x010ee20000100800 */
[----:B------:R-:W-:Y:S03]  /*9c60*/  BSSY B0, `(.L_x_203) ;  /* 0x0000041000007945 */ /* 0x000fe60003800000 */
[----:B------:R-:W4:Y:S04]  /*9c70*/  LDL R14, [R1+0x8] ;  /* 0x00000800010e7983 */ /* 0x000f280000100800 */
[----:B------:R-:W5:Y:S04]  /*9c80*/  LDL R20, [R1+0x48] ;  /* 0x0000480001147983 */ /* 0x000f680000100800 */
[----:B--2---:R-:W2:Y:S04]  /*9c90*/  LDL R22, [R1+0x4c] ;  /* 0x00004c0001167983 */ /* 0x004ea80000100800 */
[----:B------:R-:W2:Y:S04]  /*9ca0*/  LDL R13, [R1+0x1c] ;  /* 0x00001c00010d7983 */ /* 0x000ea80000100800 */
[----:B------:R-:W2:Y:S04]  /*9cb0*/  LDL R15, [R1+0x10] ;  /* 0x00001000010f7983 */ /* 0x000ea80000100800 */
[----:B------:R-:W2:Y:S01]  /*9cc0*/  LDL R23, [R1+0x28] ;  /* 0x0000280001177983 */ /* 0x000ea20000100800 */
[----:B---3--:R-:W-:Y:S01]  /*9cd0*/  SHF.R.S32.HI R6, RZ, 0x1f, R7 ;  /* 0x0000001fff067819 */ /* 0x008fe20000011407 */
[C---:B------:R-:W-:Y:S01]  /*9ce0*/  IMAD.WIDE.U32 R4, R7.reuse, c[0x0][0x208], RZ ;  /* 0x0000820007047a25 */ /* 0x040fe200078e00ff */
[----:B----4-:R-:W-:Y:S03]  /*9cf0*/  SHF.R.S32.HI R12, RZ, 0x1f, R14 ;  /* 0x0000001fff0c7819 */ /* 0x010fe6000001140e */
[----:B------:R-:W-:Y:S04]  /*9d00*/  IMAD R6, R6, c[0x0][0x208], RZ ;  /* 0x0000820006067a24 */ /* 0x000fe800078e02ff */
[----:B------:R-:W-:Y:S02]  /*9d10*/  IMAD R6, R7, c[0x0][0x20c], R6 ;  /* 0x0000830007067a24 */ /* 0x000fe400078e0206 */
[----:B------:R-:W3:Y:S01]  /*9d20*/  LDL R7, [R1+0x24] ;  /* 0x0000240001077983 */ /* 0x000ee20000100800 */
[----:B------:R-:W-:Y:S02]  /*9d30*/  IMAD R12, R12, c[0x0][0x218], RZ ;  /* 0x000086000c0c7a24 */ /* 0x000fe400078e02ff */
[----:B------:R-:W-:Y:S02]  /*9d40*/  IMAD.IADD R5, R5, 0x1, R6 ;  /* 0x0000000105057824 */ /* 0x000fe400078e0206 */
[C---:B------:R-:W-:Y:S02]  /*9d50*/  IMAD R12, R14.reuse, c[0x0][0x21c], R12 ;  /* 0x000087000e0c7a24 */ /* 0x040fe400078e020c */
[----:B------:R-:W-:Y:S05]  /*9d60*/  IMAD.WIDE.U32 R4, R14, c[0x0][0x218], R4 ;  /* 0x000086000e047a25 */ /* 0x000fea00078e0004 */
[----:B------:R-:W-:Y:S04]  /*9d70*/  IADD3 R4, P0, R4, UR24, RZ ;  /* 0x0000001804047c10 */ /* 0x000fe8000ff1e0ff */
[----:B------:R-:W-:Y:S02]  /*9d80*/  IADD3.X R12, R5, UR15, R12, P0, !PT ;  /* 0x0000000f050c7c10 */ /* 0x000fe400087fe40c */
[C---:B------:R-:W-:Y:S04]  /*9d90*/  LEA R6, P0, R4.reuse, c[0x0][0x1f8], 0x1 ;  /* 0x00007e0004067a11 */ /* 0x040fe800078008ff */
[----:B------:R-:W-:Y:S01]  /*9da0*/  LEA.HI.X R12, R4, c[0x0][0x1fc], R12, 0x1, P0 ;  /* 0x00007f00040c7a11 */ /* 0x000fe200000f0c0c */
[----:B------:R-:W5:Y:S02]  /*9db0*/  SHFL.IDX PT, R14, R6, RZ, 0x181f ;  /* 0x00181fff060e7589 */ /* 0x000f6400000e0000 */
[C---:B-----5:R-:W-:Y:S02]  /*9dc0*/  IADD3 R20, P0, R14.reuse, R20, RZ ;  /* 0x000000140e147210 */ /* 0x060fe40007f1e0ff */
[----:B---3--:R-:W-:Y:S02]  /*9dd0*/  ISETP.GE.AND P1, PT, R7, c[0x0][0x1d4], PT ;  /* 0x0000750007007a0c */ /* 0x008fe40003f26270 */
[----:B------:R-:W2:Y:S02]  /*9de0*/  SHFL.IDX PT, R7, R12, RZ, 0x181f ;  /* 0x00181fff0c077589 */ /* 0x000ea400000e0000 */
[C---:B--2---:R-:W-:Y:S01]  /*9df0*/  IMAD.X R21, R7.reuse, 0x1, R22, P0 ;  /* 0x0000000107157824 */ /* 0x044fe200000e0616 */
[----:B------:R-:W-:Y:S01]  /*9e00*/  IADD3 R4, P0, R14, R178, RZ ;  /* 0x000000b20e047210 */ /* 0x000fe20007f1e0ff */
[----:B------:R-:W2:Y:S07]  /*9e10*/  S2R R22, SR_TID.X ;  /* 0x0000000000167919 */ /* 0x000eae0000002100 */
[----:B------:R-:W-:Y:S01]  /*9e20*/  @!PT LDS RZ, [RZ] ;  /* 0x00000000fffff984 */ /* 0x000fe20000000800 */
[----:B------:R3:W-:Y:S01]  /*9e30*/  LDGSTS.E.BYPASS.LTC128B.128 [R13+0x4080], [R20.64], !P1 ;  /* 0x04080000140d7fae */ /* 0x0007e2000c901d52 */
[C---:B------:R-:W-:Y:S05]  /*9e40*/  IMAD.X R5, R7.reuse, 0x1, R179, P0 ;  /* 0x0000000107057824 */ /* 0x040fea00000e06b3 */
[----:B------:R4:W-:Y:S01]  /*9e50*/  LDGSTS.E.BYPASS.LTC128B.128 [R13+0x5880], [R4.64], !P6 ;  /* 0x05880000040d7fae */ /* 0x0009e2000f101d52 */
[----:B--2---:R-:W-:Y:S02]  /*9e60*/  ISETP.GT.AND P1, PT, R22, 0x7f, PT ;  /* 0x0000007f1600780c */ /* 0x004fe40003f24270 */
[C---:B----4-:R-:W-:Y:S05]  /*9e70*/  IADD3 R4, P0, R14.reuse, R176, RZ ;  /* 0x000000b00e047210 */ /* 0x050fea0007f1e0ff */
[----:B------:R-:W-:Y:S05]  /*9e80*/  IMAD.X R5, R7, 0x1, R177, P0 ;  /* 0x0000000107057824 */ /* 0x000fea00000e06b1 */
[----:B------:R2:W-:Y:S02]  /*9e90*/  LDGSTS.E.BYPASS.LTC128B.128 [R13+0x7080], [R4.64], !P5 ;  /* 0x07080000040d7fae */ /* 0x0005e4000e901d52 */
[C---:B--2---:R-:W-:Y:S01]  /*9ea0*/  IMAD.SHL.U32 R4, R15.reuse, 0x2, RZ ;  /* 0x000000020f047824 */ /* 0x044fe200078e00ff */
[----:B------:R-:W-:Y:S04]  /*9eb0*/  SHF.L.U64.HI R5, R15, 0x1, R23 ;  /* 0x000000010f057819 */ /* 0x000fe80000010217 */
[----:B------:R-:W-:Y:S05]  /*9ec0*/  IADD3 R14, P0, R14, R4, RZ ;  /* 0x000000040e0e7210 */ /* 0x000fea0007f1e0ff */
[----:B------:R-:W-:Y:S05]  /*9ed0*/  IMAD.X R15, R7, 0x1, R5, P0 ;  /* 0x00000001070f7824 */ /* 0x000fea00000e0605 */
[----:B------:R3:W-:Y:S01]  /*9ee0*/  LDGSTS.E.BYPASS.LTC128B.128 [R13+0x8880], [R14.64], !P4 ;  /* 0x088800000e0d7fae */ /* 0x0007e2000e101d52 */
[----:B------:R-:W-:-:S05]  /*9ef0*/  @P1 BRA `(.L_x_204) ;  /* 0x0000017000001947 */ /* 0x000fca0003800000 */
[----:B------:R-:W-:-:S05]  /*9f00*/  BRA.DIV ~URZ, `(.L_x_205) ;  /* 0x00009cd27f007947 */ /* 0x000fca000b800000 */
[----:B------:R2:W4:Y:S04]  /*9f10*/  SHFL.IDX PT, R7, R12, 0x1, 0x181f ;  /* 0x00381f000c077f89 */ /* 0x00052800000e0000 */
[----:B------:R2:W3:Y:S02]  /*9f20*/  SHFL.IDX PT, R12, R6, 0x1, 0x181f ;  /* 0x00381f00060c7f89 */ /* 0x0004e400000e0000 */
.L_x_239:
[----:B---3--:R-:W3:Y:S04]  /*9f30*/  LDL R15, [R1+0x24] ;  /* 0x00002400010f7983 */ /* 0x008ee80000100800 */
[----:B------:R-:W5:Y:S04]  /*9f40*/  LDL R14, [R1+0x48] ;  /* 0x00004800010e7983 */ /* 0x000f680000100800 */
[----:B--2---:R-:W2:Y:S04]  /*9f50*/  LDL R13, [R1+0x4c] ;  /* 0x00004c00010d7983 */ /* 0x004ea80000100800 */
[----:B----4-:R-:W4:Y:S01]  /*9f60*/  LDL R6, [R1+0x1c] ;  /* 0x00001c0001067983 */ /* 0x010f220000100800 */
[----:B---3--:R-:W-:Y:S02]  /*9f70*/  ISETP.GE.AND P1, PT, R15, c[0x0][0x1d4], PT ;  /* 0x000075000f007a0c */ /* 0x008fe40003f26270 */
[C---:B-----5:R-:W-:Y:S05]  /*9f80*/  IADD3 R14, P0, R12.reuse, R14, RZ ;  /* 0x0000000e0c0e7210 */ /* 0x060fea0007f1e0ff */
[C---:B--2---:R-:W-:Y:S06]  /*9f90*/  IMAD.X R15, R7.reuse, 0x1, R13, P0 ;  /* 0x00000001070f7824 */ /* 0x044fec00000e060d */
[----:B------:R-:W-:Y:S01]  /*9fa0*/  @!PT LDS RZ, [RZ] ;  /* 0x00000000fffff984 */ /* 0x000fe20000000800 */
[----:B------:R-:W-:Y:S01]  /*9fb0*/  @!PT LDS RZ, [RZ] ;  /* 0x00000000fffff984 */ /* 0x000fe20000000800 */
[----:B------:R-:W-:Y:S01]  /*9fc0*/  @!PT LDS RZ, [RZ] ;  /* 0x00000000fffff984 */ /* 0x000fe20000000800 */
[----:B----4-:R2:W-:Y:S02]  /*9fd0*/  LDGSTS.E.BYPASS.LTC128B.128 [R6+0x5080], [R14.64], !P1 ;  /* 0x050800000e067fae */ /* 0x0105e4000c901d52 */
[C---:B--2---:R-:W-:Y:S05]  /*9fe0*/  IADD3 R14, P0, R12.reuse, R178, RZ ;  /* 0x000000b20c0e7210 */ /* 0x044fea0007f1e0ff */
[C---:B------:R-:W-:Y:S01]  /*9ff0*/  IMAD.X R15, R7.reuse, 0x1, R179, P0 ;  /* 0x00000001070f7824 */ /* 0x040fe200000e06b3 */
[C---:B------:R-:W-:Y:S04]  /*a000*/  IADD3 R4, P0, R12.reuse, R4, RZ ;  /* 0x000000040c047210 */ /* 0x040fe80007f1e0ff */
[----:B------:R2:W-:Y:S01]  /*a010*/  LDGSTS.E.BYPASS.LTC128B.128 [R6+0x6880], [R14.64], !P6 ;  /* 0x068800000e067fae */ /* 0x0005e2000f101d52 */
[C---:B------:R-:W-:Y:S01]  /*a020*/  IMAD.X R5, R7.reuse, 0x1, R5, P0 ;  /* 0x0000000107057824 */ /* 0x040fe200000e0605 */
[----:B--2---:R-:W-:Y:S05]  /*a030*/  IADD3 R14, P1, R12, R176, RZ ;  /* 0x000000b00c0e7210 */ /* 0x004fea0007f3e0ff */
[----:B------:R-:W-:Y:S05]  /*a040*/  IMAD.X R15, R7, 0x1, R177, P1 ;  /* 0x00000001070f7824 */ /* 0x000fea00008e06b1 */
[----:B------:R2:W-:Y:S04]  /*a050*/  LDGSTS.E.BYPASS.LTC128B.128 [R6+0x8080], [R14.64], !P5 ;  /* 0x080800000e067fae */ /* 0x0005e8000e901d52 */
[----:B------:R2:W-:Y:S02]  /*a060*/  LDGSTS.E.BYPASS.LTC128B.128 [R6+0x9880], [R4.64], !P4 ;  /* 0x0988000004067fae */ /* 0x0005e4000e101d52 */
.L_x_204:
[----:B------:R-:W-:Y:S05]  /*a070*/  BSYNC B0 ;  /* 0x0000000000007941 */ /* 0x000fea0003800000 */
.L_x_203:
[----:B----4-:R-:W0:Y:S01]  /*a080*/  LDGDEPBAR ;  /* 0x00000000000079af */ /* 0x010e220000000000 */
[----:B------:R-:W-:Y:S01]  /*a090*/  WARPSYNC 0xffffffff ;  /* 0xffffffff00007948 */ /* 0x000fe20003800000 */
[C---:B-12---:R-:W-:Y:S01]  /*a0a0*/  HMMA.16816.F32.BF16 R4, R160.reuse, R8, RZ ;  /* 0x00000008a004723c */ /* 0x046fe200000418ff */
[----:B------:R-:W-:Y:S06]  /*a0b0*/  UISETP.GT.AND UP0, UPT, UR23, UR7, UPT ;  /* 0x000000071700728c */ /* 0x000fec000bf04270 */
[----:B------:R-:W-:Y:S01]  /*a0c0*/  PLOP3.LUT P0, PT, PT, PT, UP0, 0x40, 0x0 ;  /* 0x000000000000781c */ /* 0x000fe20003f0e808 */
[C---:B------:R-:W-:Y:S08]  /*a0d0*/  HMMA.16816.F32.BF16 R8, R160.reuse, R10, RZ ;  /* 0x0000000aa008723c */ /* 0x040ff000000418ff */
[C---:B---3--:R-:W-:Y:S08]  /*a0e0*/  HMMA.16816.F32.BF16 R12, R160.reuse, R16, RZ ;  /* 0x00000010a00c723c */ /* 0x048ff000000418ff */
[C---:B------:R-:W-:Y:S08]  /*a0f0*/  HMMA.16816.F32.BF16 R16, R160.reuse, R18, RZ ;  /* 0x00000012a010723c */ /* 0x040ff000000418ff */
[C---:B------:R-:W-:Y:S08]  /*a100*/  HMMA.16816.F32.BF16 R20, R160.reuse, R24, RZ ;  /* 0x00000018a014723c */ /* 0x040ff000000418ff */
[----:B------:R-:W-:Y:S08]  /*a110*/  HMMA.16816.F32.BF16 R24, R160, R26, RZ ;  /* 0x0000001aa018723c */ /* 0x000ff000000418ff */
[C---:B------:R-:W-:Y:S08]  /*a120*/  HMMA.16816.F32.BF16 R4, R164.reuse, R156, R4 ;  /* 0x0000009ca404723c */ /* 0x040ff00000041804 */
[C---:B------:R-:W-:Y:S01]  /*a130*/  HMMA.16816.F32.BF16 R8, R164.reuse, R158, R8 ;  /* 0x0000009ea408723c */ /* 0x040fe20000041808 */
[----:B------:R-:W1:Y:S07]  /*a140*/  LDSM.16.M88.4 R156, [R251+0x14080] ;  /* 0x01408000fb9c783b */ /* 0x000e6e0000000200 */
[C---:B------:R-:W-:Y:S08]  /*a150*/  HMMA.16816.F32.BF16 R12, R164.reuse, R168, R12 ;  /* 0x000000a8a40c723c */ /* 0x040ff0000004180c */
[C---:B------:R-:W-:Y:S01]  /*a160*/  HMMA.16816.F32.BF16 R16, R164.reuse, R170, R16 ;  /* 0x000000aaa410723c */ /* 0x040fe20000041810 */
[----:B------:R-:W2:Y:S07]  /*a170*/  LDSM.16.M88.4 R168, [R251+0x14880] ;  /* 0x01488000fba8783b */ /* 0x000eae0000000200 */
[C---:B------:R-:W-:Y:S01]  /*a180*/  HMMA.16816.F32.BF16 R20, R164.reuse, R172, R20 ;  /* 0x000000aca414723c */ /* 0x040fe20000041814 */
[----:B------:R-:W3:Y:S07]  /*a190*/  LDL R173, [R1+0x4] ;  /* 0x0000040001ad7983 */ /* 0x000eee0000100800 */
[----:B------:R-:W-:Y:S08]  /*a1a0*/  HMMA.16816.F32.BF16 R24, R164, R174, R24 ;  /* 0x000000aea418723c */ /* 0x000ff00000041818 */
        /* <DEDUP_REMOVED lines=8> */
[----:B------:R-:W1:Y:S07]  /*a230*/  LDSM.16.M88.4 R156, [R245+0x800] ;  /* 0x00080000f59c783b */ /* 0x000e6e0000000200 */
[C---:B--2---:R-:W-:Y:S08]  /*a240*/  HMMA.16816.F32.BF16 R4, R184.reuse, R168, R4 ;  /* 0x000000a8b804723c */ /* 0x044ff00000041804 */
[C---:B------:R-:W-:Y:S01]  /*a250*/  HMMA.16816.F32.BF16 R8, R184.reuse, R170, R8 ;  /* 0x000000aab808723c */ /* 0x040fe20000041808 */
[----:B------:R-:W2:Y:S07]  /*a260*/  LDSM.16.M88.4 R168, [R245+0x1000] ;  /* 0x00100000f5a8783b */ /* 0x000eae0000000200 */
[C---:B-1----:R-:W-:Y:S08]  /*a270*/  HMMA.16816.F32.BF16 R12, R184.reuse, R156, R12 ;  /* 0x0000009cb80c723c */ /* 0x042ff0000004180c */
[C---:B------:R-:W-:Y:S08]  /*a280*/  HMMA.16816.F32.BF16 R16, R184.reuse, R158, R16 ;  /* 0x0000009eb810723c */ /* 0x040ff00000041810 */
[C---:B--2---:R-:W-:Y:S08]  /*a290*/  HMMA.16816.F32.BF16 R20, R184.reuse, R168, R20 ;  /* 0x000000a8b814723c */ /* 0x044ff00000041814 */
[----:B------:R-:W-:Y:S01]  /*a2a0*/  HMMA.16816.F32.BF16 R24, R184, R170, R24 ;  /* 0x000000aab818723c */ /* 0x000fe20000041818 */
[----:B---3--:R-:W1:Y:S08]  /*a2b0*/  LDSM.16.M88.4 R156, [R173+0x15880] ;  /* 0x01588000ad9c783b */ /* 0x008e700000000200 */
        /* <DEDUP_REMOVED lines=107> */
[----:B------:R-:W-:Y:S01]  /*a970*/  FMUL.FTZ R7, R7, c[0x0][0x320] ;  /* 0x0000c80007077a20 */ /* 0x000fe20000410000 */
[C---:B-1----:R-:W-:Y:S03]  /*a980*/  HMMA.16816.F32.BF16 R12, R232.reuse, R156, R12 ;  /* 0x0000009ce80c723c */ /* 0x042fe6000004180c */
[----:B------:R-:W-:Y:S03]  /*a990*/  FMUL.FTZ R8, R8, c[0x0][0x320] ;  /* 0x0000c80008087a20 */ /* 0x000fe60000410000 */
[----:B------:R-:W1:Y:S01]  /*a9a0*/  MUFU.TANH R170, R5 ;  /* 0x0000000500aa7308 */ /* 0x000e620000002400 */
[----:B------:R-:W-:Y:S01]  /*a9b0*/  FMUL.FTZ R9, R9, c[0x0][0x320] ;  /* 0x0000c80009097a20 */ /* 0x000fe20000410000 */
[C---:B------:R-:W-:Y:S08]  /*a9c0*/  HMMA.16816.F32.BF16 R16, R232.reuse, R158, R16 ;  /* 0x0000009ee810723c */ /* 0x040ff00000041810 */
[----:B------:R-:W3:Y:S08]  /*a9d0*/  MUFU.TANH R173, R6 ;  /* 0x0000000600ad7308 */ /* 0x000ef00000002400 */
[----:B------:R-:W-:Y:S02]  /*a9e0*/  FMUL.FTZ R12, R12, c[0x0][0x320] ;  /* 0x0000c8000c0c7a20 */ /* 0x000fe40000410000 */
[----:B------:R4:W1:Y:S01]  /*a9f0*/  MUFU.TANH R174, R7 ;  /* 0x0000000700ae7308 */ /* 0x0008620000002400 */
[----:B------:R-:W-:Y:S09]  /*aa00*/  FMUL.FTZ R13, R13, c[0x0][0x320] ;  /* 0x0000c8000d0d7a20 */ /* 0x000ff20000410000 */
[----:B------:R5:W1:Y:S10]  /*aa10*/  MUFU.TANH R171, R8 ;  /* 0x0000000800ab7308 */ /* 0x000a740000002400 */
[----:B------:R1:W1:Y:S01]  /*aa20*/  MUFU.TANH R156, R9 ;  /* 0x00000009009c7308 */ /* 0x0002620000002400 */
[----:B----4-:R-:W4:Y:S01]  /*aa30*/  LDSM.16.M88.4 R4, [R245+0x5800] ;  /* 0x00580000f504783b */ /* 0x010f220000000200 */
[----:B------:R-:W-:Y:S08]  /*aa40*/  DEPBAR.LE SB0, 0x0 ;  /* 0x000080000000791a */ /* 0x000ff00000000000 */
[----:B------:R2:W2:Y:S01]  /*aa50*/  MUFU.TANH R158, R12 ;  /* 0x0000000c009e7308 */ /* 0x0004a20000002400 */
[----:B------:R-:W-:Y:S01]  /*aa60*/  BAR.SYNC.DEFER_BLOCKING 0x0 ;  /* 0x0000000000007b1d */ /* 0x000fe20000010000 */
[----:B-----5:R-:W-:Y:S02]  /*aa70*/  FMUL.FTZ R8, R11, c[0x0][0x320] ;  /* 0x0000c8000b087a20 */ /* 0x020fe40000410000 */
[----:B------:R-:W-:Y:S06]  /*aa80*/  FMUL.FTZ R11, R14, c[0x0][0x320] ;  /* 0x0000c8000e0b7a20 */ /* 0x000fec0000410000 */
[----:B------:R5:W3:Y:S01]  /*aa90*/  MUFU.TANH R157, R13 ;  /* 0x0000000d009d7308 */ /* 0x000ae20000002400 */
[----:B-1----:R-:W-:Y:S02]  /*aaa0*/  FMUL.FTZ R9, R10, c[0x0][0x320] ;  /* 0x0000c8000a097a20 */ /* 0x002fe40000410000 */
[----:B------:R-:W-:Y:S02]  /*aab0*/  FMUL.FTZ R10, R15, c[0x0][0x320] ;  /* 0x0000c8000f0a7a20 */ /* 0x000fe40000410000 */
[----:B------:R-:W-:Y:S05]  /*aac0*/  FMUL.FTZ R15, R16, c[0x0][0x320] ;  /* 0x0000c800100f7a20 */ /* 0x000fea0000410000 */
[----:B------:R-:W1:Y:S01]  /*aad0*/  MUFU.TANH R9, R9 ;  /* 0x0000000900097308 */ /* 0x000e620000002400 */
[----:B------:R-:W-:Y:S02]  /*aae0*/  FMUL.FTZ R16, R17, c[0x0][0x320] ;  /* 0x0000c80011107a20 */ /* 0x000fe40000410000 */
[----:B--2---:R-:W-:Y:S07]  /*aaf0*/  FMUL.FTZ R12, R19, c[0x0][0x320] ;  /* 0x0000c800130c7a20 */ /* 0x004fee0000410000 */
[----:B------:R-:W2:Y:S01]  /*ab00*/  MUFU.TANH R8, R8 ;  /* 0x0000000800087308 */ /* 0x000ea20000002400 */
[C---:B----4-:R-:W-:Y:S05]  /*ab10*/  HMMA.16816.F32.BF16 R20, R232.reuse, R4, R20 ;  /* 0x00000004e814723c */ /* 0x050fea0000041814 */
[----:B-----5:R-:W-:Y:S04]  /*ab20*/  FMUL.FTZ R13, R18, c[0x0][0x320] ;  /* 0x0000c800120d7a20 */ /* 0x020fe80000410000 */
[----:B------:R-:W4:Y:S01]  /*ab30*/  MUFU.TANH R11, R11 ;  /* 0x0000000b000b7308 */ /* 0x000f220000002400 */
        /* <DEDUP_REMOVED lines=15> */
[----:B------:R-:W1:Y:S10]  /*ac30*/  MUFU.TANH R7, R7 ;  /* 0x0000000700077308 */ /* 0x000e740000002400 */
[----:B------:R1:W1:Y:S10]  /*ac40*/  MUFU.TANH R175, R22 ;  /* 0x0000001600af7308 */ /* 0x0002740000002400 */
[----:B------:R-:W1:Y:S10]  /*ac50*/  MUFU.TANH R14, R14 ;  /* 0x0000000e000e7308 */ /* 0x000e740000002400 */
[----:B------:R-:W1:Y:S10]  /*ac60*/  MUFU.TANH R18, R18 ;  /* 0x0000001200127308 */ /* 0x000e740000002400 */
        /* <DEDUP_REMOVED lines=8> */
[----:B------:R3:W-:Y:S02]  /*acf0*/  STL [R1+0x60], R0 ;  /* 0x0000600001007387 */ /* 0x0007e40000100800 */
[----:B------:R-:W-:Y:S02]  /*ad00*/  ISETP.NE.AND P1, PT, R159, 0x1, PT ;  /* 0x000000019f00780c */ /* 0x000fe40003f25270 */
[----:B------:R-:W4:Y:S01]  /*ad10*/  LDL R24, [R1+0x24] ;  /* 0x0000240001187983 */ /* 0x000f220000100800 */
[----:B------:R-:W-:Y:S03]  /*ad20*/  IMAD.U32 R6, RZ, RZ, UR5 ;  /* 0x00000005ff067e24 */ /* 0x000fe6000f8e00ff */
[----:B------:R-:W4:Y:S04]  /*ad30*/  LDL R23, [R1+0x4c] ;  /* 0x00004c0001177983 */ /* 0x000f280000100800 */
[----:B---3--:R-:W3:Y:S01]  /*ad40*/  LDL R0, [R1+0x48] ;  /* 0x0000480001007983 */ /* 0x008ee20000100800 */
[----:B--2---:R-:W-:Y:S03]  /*ad50*/  IADD3 R6, R6, -0x30, R169 ;  /* 0xffffffd006067810 */ /* 0x004fe60007ffe0a9 */
[----:B------:R-:W2:Y:S02]  /*ad60*/  LDL R169, [R1+0x1c] ;  /* 0x00001c0001a97983 */ /* 0x000ea40000100800 */
[----:B-1----:R-:W-:Y:S01]  /*ad70*/  @P1 IMAD.HI.U32 R20, R6, c[0x0][0x2bc], RZ ;  /* 0x0000af0006141a27 */ /* 0x002fe200078e00ff */
[----:B----4-:R-:W-:Y:S03]  /*ad80*/  ISETP.GE.AND P2, PT, R24, c[0x0][0x1d4], PT ;  /* 0x0000750018007a0c */ /* 0x010fe60003f46270 */
        /* <DEDUP_REMOVED lines=13> */
[----:B----4-:R-:W-:Y:S02]  /*ae60*/  IMAD.WIDE.U32 R20, R26, c[0x0][0x1e0], RZ ;  /* 0x000078001a147a25 */ /* 0x010fe400078e00ff */
[----:B-1----:R-:W1:Y:S02]  /*ae70*/  S2R R26, SR_TID.X ;  /* 0x00000000001a7919 */ /* 0x002e640000002100 */
[----:B------:R-:W-:Y:S02]  /*ae80*/  IMAD.IADD R21, R21, 0x1, R6 ;  /* 0x0000000115157824 */ /* 0x000fe400078e0206 */
[----:B--2---:R1:W-:Y:S01]  /*ae90*/  STL [R1+0x8], R25 ;  /* 0x0000081901007387 */ /* 0x0043e20000100800 */
[----:B------:R-:W-:Y:S01]  /*aea0*/  SHF.R.S32.HI R6, RZ, 0x1f, R25 ;  /* 0x0000001fff067819 */ /* 0x000fe20000011419 */
[C---:B------:R-:W-:Y:S02]  /*aeb0*/  IMAD.WIDE.U32 R20, R25.reuse, c[0x0][0x1f0], R20 ;  /* 0x00007c0019147a25 */ /* 0x040fe400078e0014 */
[----:B------:R-:W2:Y:S02]  /*aec0*/  LDL R159, [R1+0x10] ;  /* 0x00001000019f7983 */ /* 0x000ea40000100800 */
[----:B------:R-:W-:Y:S01]  /*aed0*/  IMAD R6, R6, c[0x0][0x1f0], RZ ;  /* 0x00007c0006067a24 */ /* 0x000fe200078e02ff */
[----:B------:R-:W-:Y:S03]  /*aee0*/  IADD3 R20, P0, R20, UR20, RZ ;  /* 0x0000001414147c10 */ /* 0x000fe6000ff1e0ff */
[----:B------:R-:W-:Y:S05]  /*aef0*/  IMAD R6, R25, c[0x0][0x1f4], R6 ;  /* 0x00007d0019067a24 */ /* 0x000fea00078e0206 */
[----:B------:R-:W-:Y:S02]  /*af00*/  IADD3.X R6, R21, UR8, R6, P0, !PT ;  /* 0x0000000815067c10 */ /* 0x000fe400087fe406 */
[C---:B------:R-:W-:Y:S04]  /*af10*/  LEA R19, P0, R20.reuse, c[0x0][0x1c8], 0x1 ;  /* 0x0000720014137a11 */ /* 0x040fe800078008ff */
[----:B------:R-:W-:Y:S01]  /*af20*/  LEA.HI.X R6, R20, c[0x0][0x1cc], R6, 0x1, P0 ;  /* 0x0000730014067a11 */ /* 0x000fe200000f0c06 */
[----:B------:R-:W3:Y:S01]  /*af30*/  SHFL.IDX PT, R21, R19, RZ, 0x181f ;  /* 0x00181fff13157589 */ /* 0x000ee200000e0000 */
[----:B-1----:R-:W-:Y:S03]  /*af40*/  SHF.R.S32.HI R25, RZ, 0x1f, R26 ;  /* 0x0000001fff197819 */ /* 0x002fe6000001141a */
[----:B------:R-:W1:Y:S01]  /*af50*/  SHFL.IDX PT, R22, R6, RZ, 0x181f ;  /* 0x00181fff06167589 */ /* 0x000e6200000e0000 */
[----:B------:R-:W-:Y:S03]  /*af60*/  LEA.HI R25, R25, R26, RZ, 0x3 ;  /* 0x0000001a19197211 */ /* 0x000fe600078f18ff */
[----:B------:R-:W4:Y:S01]  /*af70*/  SHFL.IDX PT, R19, R19, 0x1, 0x181f ;  /* 0x00381f0013137f89 */ /* 0x000f2200000e0000 */
[----:B------:R-:W-:Y:S03]  /*af80*/  SHF.R.S32.HI R25, RZ, 0x3, R25 ;  /* 0x00000003ff197819 */ /* 0x000fe60000011419 */
[----:B------:R-:W1:Y:S01]  /*af90*/  SHFL.IDX PT, R6, R6, 0x1, 0x181f ;  /* 0x00381f0006067f89 */ /* 0x000e6200000e0000 */
[----:B------:R-:W-:Y:S04]  /*afa0*/  IADD3 R20, -R25, 0x30, RZ ;  /* 0x0000003019147810 */ /* 0x000fe80007ffe1ff */
[----:B------:R-:W-:Y:S11]  /*afb0*/  ISETP.GE.AND P0, PT, R20, 0x1, PT ;  /* 0x000000011400780c */ /* 0x000ff60003f06270 */
[----:B------:R-:W-:Y:S02]  /*afc0*/  @!UPT UIADD3 URZ, URZ, URZ, URZ ;  /* 0x0000003f3f3ff290 */ /* 0x000fe4000fffe03f */
[C---:B---3--:R-:W-:Y:S05]  /*afd0*/  @P0 IADD3 R24, P1, R21.reuse, R0, RZ ;  /* 0x0000000015180210 */ /* 0x048fea0007f3e0ff */
[C---:B-1----:R-:W-:Y:S05]  /*afe0*/  @P0 IMAD.X R25, R22.reuse, 0x1, R23, P1 ;  /* 0x0000000116190824 */ /* 0x042fea00008e0617 */
[----:B------:R1:W-:Y:S02]  /*aff0*/  @P0 LDGSTS.E.BYPASS.LTC128B.128 [R169+0x14080], [R24.64], !P2 ;  /* 0x1408000018a90fae */ /* 0x0003e4000d101d52 */
[C---:B-1----:R-:W-:Y:S05]  /*b000*/  @P0 IADD3 R24, P1, R21.reuse, R178, RZ ;  /* 0x000000b215180210 */ /* 0x042fea0007f3e0ff */
[C---:B------:R-:W-:Y:S05]  /*b010*/  @P0 IMAD.X R25, R22.reuse, 0x1, R179, P1 ;  /* 0x0000000116190824 */ /* 0x040fea00008e06b3 */
[----:B------:R1:W-:Y:S02]  /*b020*/  @P0 LDGSTS.E.BYPASS.LTC128B.128 [R169+0x15880], [R24.64], !P6 ;  /* 0x1588000018a90fae */ /* 0x0003e4000f101d52 */
[----:B-1----:R-:W-:Y:S05]  /*b030*/  @P0 IADD3 R24, P1, R21, R176, RZ ;  /* 0x000000b015180210 */ /* 0x002fea0007f3e0ff */
[----:B------:R-:W-:Y:S05]  /*b040*/  @P0 IMAD.X R25, R22, 0x1, R177, P1 ;  /* 0x0000000116190824 */ /* 0x000fea00008e06b1 */
[----:B------:R1:W-:Y:S04]  /*b050*/  @P0 LDGSTS.E.BYPASS.LTC128B.128 [R169+0x17080], [R24.64], !P5 ;  /* 0x1708000018a90fae */ /* 0x0003e8000e901d52 */
[----:B-1----:R-:W3:Y:S01]  /*b060*/  LDL R25, [R1+0x28] ;  /* 0x0000280001197983 */ /* 0x002ee20000100800 */
[C---:B--2---:R-:W-:Y:S04]  /*b070*/  @P0 LEA R26, P1, R159.reuse, R21, 0x1 ;  /* 0x000000159f1a0211 */ /* 0x044fe800078208ff */
[----:B---3--:R-:W-:Y:S05]  /*b080*/  @P0 LEA.HI.X R27, R159, R22, R25, 0x1, P1 ;  /* 0x000000169f1b0211 */ /* 0x008fea00008f0c19 */
[----:B------:R1:W-:Y:S01]  /*b090*/  @P0 LDGSTS.E.BYPASS.LTC128B.128 [R169+0x18880], [R26.64], !P4 ;  /* 0x188800001aa90fae */ /* 0x0003e2000e101d52 */
[----:B------:R-:W-:Y:S11]  /*b0a0*/  ISETP.GE.AND P0, PT, R20, 0x21, PT ;  /* 0x000000211400780c */ /* 0x000ff60003f06270 */
[----:B------:R-:W-:Y:S02]  /*b0b0*/  @!UPT UIADD3 URZ, URZ, URZ, URZ ;  /* 0x0000003f3f3ff290 */ /* 0x000fe4000fffe03f */
[C---:B----4-:R-:W-:Y:S02]  /*b0c0*/  @P0 IADD3 R20, P1, R19.reuse, R0, RZ ;  /* 0x0000000013140210 */ /* 0x050fe40007f3e0ff */
[----:B------:R1:W5:Y:S03]  /*b0d0*/  LDL.LU R0, [R1+0x60] ;  /* 0x0000600001007983 */ /* 0x0003660000300800 */
[C---:B------:R-:W-:Y:S05]  /*b0e0*/  @P0 IMAD.X R21, R6.reuse, 0x1, R23, P1 ;  /* 0x0000000106150824 */ /* 0x040fea00008e0617 */
[----:B------:R2:W-:Y:S02]  /*b0f0*/  @P0 LDGSTS.E.BYPASS.LTC128B.128 [R169+0x15080], [R20.64], !P2 ;  /* 0x1508000014a90fae */ /* 0x0005e4000d101d52 */
[C---:B--2---:R-:W-:Y:S05]  /*b100*/  @P0 IADD3 R20, P1, R19.reuse, R178, RZ ;  /* 0x000000b213140210 */ /* 0x044fea0007f3e0ff */
[C---:B------:R-:W-:Y:S05]  /*b110*/  @P0 IMAD.X R21, R6.reuse, 0x1, R179, P1 ;  /* 0x0000000106150824 */ /* 0x040fea00008e06b3 */
[----:B------:R2:W-:Y:S02]  /*b120*/  @P0 LDGSTS.E.BYPASS.LTC128B.128 [R169+0x16880], [R20.64], !P6 ;  /* 0x1688000014a90fae */ /* 0x0005e4000f101d52 */
[----:B--2---:R-:W-:Y:S05]  /*b130*/  @P0 IADD3 R20, P1, R19, R176, RZ ;  /* 0x000000b013140210 */ /* 0x004fea0007f3e0ff */
[----:B------:R-:W-:Y:S01]  /*b140*/  @P0 IMAD.X R21, R6, 0x1, R177, P1 ;  /* 0x0000000106150824 */ /* 0x000fe200008e06b1 */
[C---:B------:R-:W-:Y:S04]  /*b150*/  @P0 LEA R22, P1, R159.reuse, R19, 0x1 ;  /* 0x000000139f160211 */ /* 0x040fe800078208ff */
[----:B------:R1:W-:Y:S01]  /*b160*/  @P0 LDGSTS.E.BYPASS.LTC128B.128 [R169+0x18080], [R20.64], !P5 ;  /* 0x1808000014a90fae */ /* 0x0003e2000e901d52 */
[----:B------:R-:W-:Y:S05]  /*b170*/  @P0 LEA.HI.X R23, R159, R6, R25, 0x1, P1 ;  /* 0x000000069f170211 */ /* 0x000fea00008f0c19 */
[----:B------:R1:W-:Y:S03]  /*b180*/  @P0 LDGSTS.E.BYPASS.LTC128B.128 [R169+0x19880], [R22.64], !P4 ;  /* 0x1988000016a90fae */ /* 0x0003e6000e101d52 */
.L_x_206:
[----:B-1234-:R-:W2:Y:S01]  /*b190*/  LDL.LU R23, [R1+0x44] ;  /* 0x0000440001177983 */ /* 0x01eea20000300800 */
[----:B-----5:R-:W-:Y:S01]  /*b1a0*/  FMNMX.FTZ R0, R168, R0, !PT ;  /* 0x00000000a8007209 */ /* 0x020fe20007810000 */
[----:B------:R-:W-:Y:S02]  /*b1b0*/  UISETP.GT.AND UP0, UPT, UR23, UR4, UPT ;  /* 0x000000041700728c */ /* 0x000fe4000bf04270 */
[----:B------:R-:W0:Y:S01]  /*b1c0*/  LDGDEPBAR ;  /* 0x00000000000079af */ /* 0x000e220000000000 */
[----:B------:R-:W-:Y:S01]  /*b1d0*/  FMNMX.FTZ R0, R170, R0, !PT ;  /* 0x00000000aa007209 */ /* 0x000fe20007810000 */
[----:B------:R-:W-:Y:S02]  /*b1e0*/  UIADD3 UR5, UR23, -0x1, URZ ;  /* 0xffffffff17057890 */ /* 0x000fe4000fffe03f */
[----:B------:R-:W-:Y:S02]  /*b1f0*/  PLOP3.LUT P0, PT, PT, PT, UP0, 0x80, 0x0 ;  /* 0x000000000000781c */ /* 0x000fe40003f0f008 */
[----:B------:R-:W-:Y:S03]  /*b200*/  FMNMX.FTZ R0, R171, R0, !PT ;  /* 0x00000000ab007209 */ /* 0x000fe60007810000 */
[----:B------:R-:W-:Y:S01]  /*b210*/  UMOV UR23, UR5 ;  /* 0x0000000500177c82 */ /* 0x000fe20008000000 */
        /* <DEDUP_REMOVED lines=23> */
[--C-:B------:R-:W-:Y:S01]  /*b390*/  FFMA.FTZ R25, R16, c[0x0][0x2d0], -R169.reuse ;  /* 0x0000b40010197a23 */ /* 0x100fe200000108a9 */
[----:B------:R-:W-:Y:S01]  /*b3a0*/  MOV R16, R22 ;  /* 0x0000001600107202 */ /* 0x000fe20000000f00 */
[--C-:B------:R-:W-:Y:S01]  /*b3b0*/  FFMA.FTZ R172, R172, c[0x0][0x2d0], -R169.reuse ;  /* 0x0000b400acac7a23 */ /* 0x100fe200000108a9 */
[----:B------:R-:W-:Y:S01]  /*b3c0*/  MUFU.EX2 R19, R19 ;  /* 0x0000001300137308 */ /* 0x000fe20000000800 */
[--C-:B------:R-:W-:Y:S02]  /*b3d0*/  FFMA.FTZ R171, R7, c[0x0][0x2d0], -R169.reuse ;  /* 0x0000b40007ab7a23 */ /* 0x100fe400000108a9 */
[--C-:B------:R-:W-:Y:S02]  /*b3e0*/  FFMA.FTZ R170, R18, c[0x0][0x2d0], -R169.reuse ;  /* 0x0000b40012aa7a23 */ /* 0x100fe400000108a9 */
[----:B------:R-:W-:Y:S02]  /*b3f0*/  FFMA.FTZ R169, R17, c[0x0][0x2d0], -R169 ;  /* 0x0000b40011a97a23 */ /* 0x000fe400000108a9 */
[----:B------:R-:W3:Y:S01]  /*b400*/  LDL.LU R17, [R1+0x40] ;  /* 0x0000400001117983 */ /* 0x000ee20000300800 */
[----:B------:R-:W-:Y:S02]  /*b410*/  FMUL.FTZ R3, R3, c[0x0][0x2d0] ;  /* 0x0000b40003037a20 */ /* 0x000fe40000410000 */
[----:B------:R-:W-:Y:S10]  /*b420*/  MUFU.EX2 R20, R20 ;  /* 0x0000001400147308 */ /* 0x000ff40000000800 */
[----:B------:R-:W1:Y:S10]  /*b430*/  MUFU.EX2 R6, R3 ;  /* 0x0000000300067308 */ /* 0x000e740000000800 */
[----:B------:R4:W2:Y:S10]  /*b440*/  MUFU.EX2 R158, R156 ;  /* 0x0000009c009e7308 */ /* 0x0008b40000000800 */
[----:B------:R-:W-:Y:S01]  /*b450*/  MUFU.EX2 R169, R169 ;  /* 0x000000a900a97308 */ /* 0x000fe20000000800 */
[C---:B-1----:R-:W-:Y:S02]  /*b460*/  FMUL.FTZ R28, R6.reuse, R28 ;  /* 0x0000001c061c7220 */ /* 0x042fe40000410000 */
[C---:B------:R-:W-:Y:S02]  /*b470*/  FMUL.FTZ R29, R6.reuse, R29 ;  /* 0x0000001d061d7220 */ /* 0x040fe40000410000 */
[C---:B------:R-:W-:Y:S02]  /*b480*/  FMUL.FTZ R32, R6.reuse, R32 ;  /* 0x0000002006207220 */ /* 0x040fe40000410000 */
[C---:B------:R-:W-:Y:S03]  /*b490*/  FMUL.FTZ R33, R6.reuse, R33 ;  /* 0x0000002106217220 */ /* 0x040fe60000410000 */
[----:B------:R-:W-:Y:S01]  /*b4a0*/  MUFU.EX2 R171, R171 ;  /* 0x000000ab00ab7308 */ /* 0x000fe20000000800 */
[C---:B------:R-:W-:Y:S01]  /*b4b0*/  FMUL.FTZ R36, R6.reuse, R36 ;  /* 0x0000002406247220 */ /* 0x040fe20000410000 */
[C---:B----4-:R-:W-:Y:S01]  /*b4c0*/  F2FP.BF16.PACK_AB R156, R19.reuse, R168 ;  /* 0x000000a8139c723e */ /* 0x050fe200000010ff */
        /* <DEDUP_REMOVED lines=47> */
[----:B--2---:R-:W-:Y:S04]  /*b7c0*/  FFMA.FTZ R3, R6, R23, R168 ;  /* 0x0000001706037223 */ /* 0x004fe800000100a8 */
[----:B------:R-:W-:Y:S04]  /*b7d0*/  FADD.FTZ R3, R19, R3 ;  /* 0x0000000313037221 */ /* 0x000fe80000010000 */
[----:B------:R-:W-:Y:S04]  /*b7e0*/  FADD.FTZ R3, R20, R3 ;  /* 0x0000000314037221 */ /* 0x000fe80000010000 */
[C---:B------:R-:W-:Y:S01]  /*b7f0*/  FADD.FTZ R22, R158.reuse, R3 ;  /* 0x000000039e167221 */ /* 0x040fe20000010000 */
[----:B------:R-:W-:Y:S02]  /*b800*/  FMNMX.FTZ R3, R173, R2, !PT ;  /* 0x00000002ad037209 */ /* 0x000fe40007810000 */
[----:B------:R-:W-:Y:S01]  /*b810*/  F2FP.BF16.PACK_AB R158, R158, R20 ;  /* 0x000000149e9e723e */ /* 0x000fe200000010ff */
[----:B------:R-:W-:Y:S01]  /*b820*/  FMUL.FTZ R20, R6, R148 ;  /* 0x0000009406147220 */ /* 0x000fe20000410000 */
        /* <DEDUP_REMOVED lines=20> */
[----:B------:R-:W-:Y:S01]  /*b970*/  MUFU.EX2 R7, R7 ;  /* 0x0000000700077308 */ /* 0x000fe20000000800 */
[--C-:B------:R-:W-:Y:S02]  /*b980*/  FFMA.FTZ R18, R9, c[0x0][0x2d0], -R168.reuse ;  /* 0x0000b40009127a23 */ /* 0x100fe400000108a8 */
[--C-:B------:R-:W-:Y:S02]  /*b990*/  FFMA.FTZ R159, R8, c[0x0][0x2d0], -R168.reuse ;  /* 0x0000b400089f7a23 */ /* 0x100fe400000108a8 */
[--C-:B------:R-:W-:Y:S02]  /*b9a0*/  FFMA.FTZ R19, R11, c[0x0][0x2d0], -R168.reuse ;  /* 0x0000b4000b137a23 */ /* 0x100fe400000108a8 */
[--C-:B------:R-:W-:Y:S02]  /*b9b0*/  FFMA.FTZ R27, R10, c[0x0][0x2d0], -R168.reuse ;  /* 0x0000b4000a1b7a23 */ /* 0x100fe400000108a8 */
[--C-:B------:R-:W-:Y:S01]  /*b9c0*/  FFMA.FTZ R26, R13, c[0x0][0x2d0], -R168.reuse ;  /* 0x0000b4000d1a7a23 */ /* 0x100fe200000108a8 */
[----:B------:R-:W3:Y:S01]  /*b9d0*/  MUFU.EX2 R2, R2 ;  /* 0x0000000200027308 */ /* 0x000ee20000000800 */
[--C-:B------:R-:W-:Y:S01]  /*b9e0*/  FFMA.FTZ R23, R12, c[0x0][0x2d0], -R168.reuse ;  /* 0x0000b4000c177a23 */ /* 0x100fe200000108a8 */
[----:B------:R-:W-:Y:S01]  /*b9f0*/  MOV R148, R19 ;  /* 0x0000001300947202 */ /* 0x000fe20000000f00 */
[--C-:B------:R-:W-:Y:S02]  /*ba00*/  FFMA.FTZ R173, R5, c[0x0][0x2d0], -R168.reuse ;  /* 0x0000b40005ad7a23 */ /* 0x100fe400000108a8 */
[--C-:B------:R-:W-:Y:S02]  /*ba10*/  FFMA.FTZ R175, R175, c[0x0][0x2d0], -R168.reuse ;  /* 0x0000b400afaf7a23 */ /* 0x100fe400000108a8 */
[--C-:B------:R-:W-:Y:S01]  /*ba20*/  FFMA.FTZ R174, R14, c[0x0][0x2d0], -R168.reuse ;  /* 0x0000b4000eae7a23 */ /* 0x100fe200000108a8 */
[----:B------:R-:W-:Y:S01]  /*ba30*/  MOV R14, R25 ;  /* 0x00000019000e7202 */ /* 0x000fe20000000f00 */
[----:B------:R-:W-:Y:S01]  /*ba40*/  FFMA.FTZ R168, R4, c[0x0][0x2d0], -R168 ;  /* 0x0000b40004a87a23 */ /* 0x000fe200000108a8 */
[----:B------:R-:W1:Y:S01]  /*ba50*/  MUFU.EX2 R15, R15 ;  /* 0x0000000f000f7308 */ /* 0x000e620000000800 */
[C---:B------:R-:W-:Y:S02]  /*ba60*/  FMUL.FTZ R5, R6.reuse, R133 ;  /* 0x0000008506057220 */ /* 0x040fe40000410000 */
        /* <DEDUP_REMOVED lines=8> */
[----:B------:R-:W-:Y:S01]  /*baf0*/  MUFU.EX2 R168, R168 ;  /* 0x000000a800a87308 */ /* 0x000fe20000000800 */
[----:B------:R-:W-:Y:S01]  /*bb00*/  FMUL.FTZ R25, R6, R153 ;  /* 0x0000009906197220 */ /* 0x000fe20000410000 */
[----:B------:R-:W-:Y:S01]  /*bb10*/  MOV R153, R23 ;  /* 0x0000001700997202 */ /* 0x000fe20000000f00 */
[C---:B---3--:R-:W-:Y:S02]  /*bb20*/  FFMA.FTZ R4, R2.reuse, R17, R7 ;  /* 0x0000001102047223 */ /* 0x048fe40000010007 */
[C---:B------:R-:W-:Y:S02]  /*bb30*/  FMUL.FTZ R10, R2.reuse, R138 ;  /* 0x0000008a020a7220 */ /* 0x040fe40000410000 */
[C---:B------:R-:W-:Y:S02]  /*bb40*/  FMUL.FTZ R19, R2.reuse, R147 ;  /* 0x0000009302137220 */ /* 0x040fe40000410000 */
[C---:B------:R-:W-:Y:S01]  /*bb50*/  FMUL.FTZ R26, R2.reuse, R154 ;  /* 0x0000009a021a7220 */ /* 0x040fe20000410000 */
[----:B------:R-:W2:Y:S01]  /*bb60*/  MUFU.EX2 R141, R141 ;  /* 0x0000008d008d7308 */ /* 0x000ea20000000800 */
[----:B------:R-:W-:Y:S01]  /*bb70*/  FMUL.FTZ R27, R2, R155 ;  /* 0x0000009b021b7220 */ /* 0x000fe20000410000 */
[C---:B-1----:R-:W-:Y:S01]  /*bb80*/  F2FP.BF16.PACK_AB R157, R15.reuse, R7 ;  /* 0x000000070f9d723e */ /* 0x042fe200000010ff */
[----:B------:R-:W-:Y:S01]  /*bb90*/  FADD.FTZ R11, R15, R4 ;  /* 0x000000040f0b7221 */ /* 0x000fe20000010000 */
[----:B------:R-:W-:Y:S01]  /*bba0*/  MOV R15, R24 ;  /* 0x00000018000f7202 */ /* 0x000fe20000000f00 */
[----:B------:R-:W-:Y:S01]  /*bbb0*/  FMUL.FTZ R4, R6, R132 ;  /* 0x0000008406047220 */ /* 0x000fe20000410000 */
[----:B------:R-:W-:Y:S01]  /*bbc0*/  MOV R132, R21 ;  /* 0x0000001500847202 */ /* 0x000fe20000000f00 */
[----:B------:R-:W-:Y:S01]  /*bbd0*/  FMUL.FTZ R7, R2, R135 ;  /* 0x0000008702077220 */ /* 0x000fe20000410000 */
[----:B------:R-:W-:Y:S01]  /*bbe0*/  MOV R140, R15 ;  /* 0x0000000f008c7202 */ /* 0x000fe20000000f00 */
[C---:B------:R-:W-:Y:S01]  /*bbf0*/  FMUL.FTZ R17, R6.reuse, R145 ;  /* 0x0000009106117220 */ /* 0x040fe20000410000 */
[----:B------:R-:W-:Y:S01]  /*bc00*/  MOV R138, R132 ;  /* 0x00000084008a7202 */ /* 0x000fe20000000f00 */
[C---:B------:R-:W-:Y:S01]  /*bc10*/  FMUL.FTZ R21, R6.reuse, R149 ;  /* 0x0000009506157220 */ /* 0x040fe20000410000 */
[----:B------:R-:W-:Y:S01]  /*bc20*/  MOV R132, R18 ;  /* 0x0000001200847202 */ /* 0x000fe20000000f00 */
[----:B------:R-:W-:Y:S01]  /*bc30*/  FMUL.FTZ R24, R6, R152 ;  /* 0x0000009806187220 */ /* 0x000fe20000410000 */
[----:B------:R-:W-:Y:S01]  /*bc40*/  MOV R152, R22 ;  /* 0x0000001600987202 */ /* 0x000fe20000000f00 */
[C---:B------:R-:W-:Y:S01]  /*bc50*/  FMUL.FTZ R6, R2.reuse, R134 ;  /* 0x0000008602067220 */ /* 0x040fe20000410000 */
[----:B------:R-:W-:Y:S01]  /*bc60*/  MOV R149, R14 ;  /* 0x0000000e00957202 */ /* 0x000fe20000000f00 */
[C---:B------:R-:W-:Y:S01]  /*bc70*/  FMUL.FTZ R14, R2.reuse, R142 ;  /* 0x0000008e020e7220 */ /* 0x040fe20000410000 */
[----:B------:R-:W-:Y:S01]  /*bc80*/  MOV R144, R11 ;  /* 0x0000000b00907202 */ /* 0x000fe20000000f00 */
[C---:B------:R-:W-:Y:S01]  /*bc90*/  FMUL.FTZ R11, R2.reuse, R139 ;  /* 0x0000008b020b7220 */ /* 0x040fe20000410000 */
[----:B------:R-:W-:Y:S01]  /*bca0*/  MUFU.EX2 R145, R159 ;  /* 0x0000009f00917308 */ /* 0x000fe20000000800 */
[C---:B------:R-:W-:Y:S02]  /*bcb0*/  FMUL.FTZ R15, R2.reuse, R143 ;  /* 0x0000008f020f7220 */ /* 0x040fe40000410000 */
[C---:B------:R-:W-:Y:S02]  /*bcc0*/  FMUL.FTZ R18, R2.reuse, R146 ;  /* 0x0000009202127220 */ /* 0x040fe40000410000 */
[C---:B------:R-:W-:Y:S02]  /*bcd0*/  FMUL.FTZ R22, R2.reuse, R150 ;  /* 0x0000009602167220 */ /* 0x040fe40000410000 */
        /* <DEDUP_REMOVED lines=26> */
[----:B------:R4:W-:Y:S01]  /*be80*/  MUFU.EX2 R150, R153 ;  /* 0x0000009900967308 */ /* 0x0009e20000000800 */
        /* <DEDUP_REMOVED lines=35> */
[----:B------:R3:W3:Y:S01]  /*c0c0*/  MUFU.EX2 R2, R132 ;  /* 0x0000008400027308 */ /* 0x0006e20000000800 */
[----:B--2---:R-:W-:Y:S02]  /*c0d0*/  FADD.FTZ R146, R141, R152 ;  /* 0x000000988d927221 */ /* 0x004fe40000010000 */
[----:B----4-:R-:W-:Y:S02]  /*c0e0*/  LDSM.16.MT88.4 R152, [R249+0x5080] ;  /* 0x00508000f998783b */ /* 0x010fe40000004200 */
[----:B-1----:R-:W-:Y:S04]  /*c0f0*/  FADD.FTZ R146, R143, R146 ;  /* 0x000000928f927221 */ /* 0x002fe80000010000 */
[----:B---3--:R-:W-:Y:S04]  /*c100*/  FADD.FTZ R146, R140, R146 ;  /* 0x000000928c927221 */ /* 0x008fe80000010000 */
[----:B------:R-:W-:Y:S01]  /*c110*/  FADD.FTZ R146, R142, R146 ;  /* 0x000000928e927221 */ /* 0x000fe20000010000 */
[----:B------:R-:W1:Y:S01]  /*c120*/  LDSM.16.MT88.4 R132, [R252+0x4080] ;  /* 0x00408000fc84783b */ /* 0x000e620000004200 */
[----:B------:R-:W-:Y:S01]  /*c130*/  F2FP.BF16.PACK_AB R159, R145, R2 ;  /* 0x00000002919f723e */ /* 0x000fe200000010ff */
[----:B------:R-:W-:Y:S02]  /*c140*/  FADD.FTZ R144, R2, R144 ;  /* 0x0000009002907221 */ /* 0x000fe40000010000 */
[----:B------:R2:W3:Y:S04]  /*c150*/  MUFU.EX2 R2, R137 ;  /* 0x0000008900027308 */ /* 0x0004e80000000800 */
[----:B--2---:R-:W-:Y:S01]  /*c160*/  LDSM.16.MT88.4 R136, [R252+0x4880] ;  /* 0x00488000fc88783b */ /* 0x004fe20000004200 */
        /* <DEDUP_REMOVED lines=48> */
[----:B------:R1:W2:Y:S03]  /*c470*/  MUFU.EX2 R156, R172 ;  /* 0x000000ac009c7308 */ /* 0x0002a60000000800 */
[----:B---3--:R-:W-:Y:S03]  /*c480*/  F2FP.BF16.PACK_AB R133, R2, R148 ;  /* 0x000000940285723e */ /* 0x008fe600000010ff */
[----:B------:R-:W-:Y:S02]  /*c490*/  F2FP.BF16.PACK_AB R134, R142, R140 ;  /* 0x0000008c8e86723e */ /* 0x000fe400000010ff */
[----:B------:R-:W3:Y:S02]  /*c4a0*/  LDSM.16.MT88.4 R140, [R250+0x4880] ;  /* 0x00488000fa8c783b */ /* 0x000ee40000004200 */
[----:B------:R4:W2:Y:S01]  /*c4b0*/  MUFU.EX2 R158, R170 ;  /* 0x000000aa009e7308 */ /* 0x0008a20000000800 */
[----:B------:R-:W-:Y:S02]  /*c4c0*/  F2FP.BF16.PACK_AB R135, R150, R149 ;  /* 0x000000959687723e */ /* 0x000fe400000010ff */
[----:B------:R-:W-:Y:S02]  /*c4d0*/  F2FP.BF16.PACK_AB R157, R174, R175 ;  /* 0x000000afae9d723e */ /* 0x000fe400000010ff */
[----:B------:R-:W-:Y:S03]  /*c4e0*/  F2FP.BF16.PACK_AB R159, R168, R173 ;  /* 0x000000ada89f723e */ /* 0x000fe600000010ff */
[C---:B------:R-:W-:Y:S05]  /*c4f0*/  HMMA.16816.F32.BF16 R4, R132.reuse, R136, R4 ;  /* 0x000000888404723c */ /* 0x040fea0000041804 */
[----:B-1----:R-:W-:Y:S03]  /*c500*/  MOV R172, R150 ;  /* 0x0000009600ac7202 */ /* 0x002fe60000000f00 */
[C---:B------:R-:W-:Y:S01]  /*c510*/  HMMA.16816.F32.BF16 R8, R132.reuse, R138, R8 ;  /* 0x0000008a8408723c */ /* 0x040fe20000041808 */
[----:B------:R-:W1:Y:S03]  /*c520*/  LDSM.16.MT88.4 R136, [R249+0x4880] ;  /* 0x00488000f988783b */ /* 0x000e660000004200 */
[----:B----4-:R-:W-:Y:S04]  /*c530*/  MOV R170, R149 ;  /* 0x0000009500aa7202 */ /* 0x010fe80000000f00 */
[C---:B---3--:R-:W-:Y:S08]  /*c540*/  HMMA.16816.F32.BF16 R12, R132.reuse, R140, R12 ;  /* 0x0000008c840c723c */ /* 0x048ff0000004180c */
[C---:B------:R-:W-:Y:S01]  /*c550*/  HMMA.16816.F32.BF16 R16, R132.reuse, R142, R16 ;  /* 0x0000008e8410723c */ /* 0x040fe20000041810 */
[----:B------:R-:W3:Y:S07]  /*c560*/  LDSM.16.MT88.4 R140, [R248+0x4880] ;  /* 0x00488000f88c783b */ /* 0x000eee0000004200 */
[C---:B-1----:R-:W-:Y:S08]  /*c570*/  HMMA.16816.F32.BF16 R20, R132.reuse, R136, R20 ;  /* 0x000000888414723c */ /* 0x042ff00000041814 */
[C---:B------:R-:W-:Y:S01]  /*c580*/  HMMA.16816.F32.BF16 R24, R132.reuse, R138, R24 ;  /* 0x0000008a8418723c */ /* 0x040fe20000041818 */
[----:B------:R-:W1:Y:S07]  /*c590*/  LDSM.16.MT88.4 R136, [R252+0x6080] ;  /* 0x00608000fc88783b */ /* 0x000e6e0000004200 */
        /* <DEDUP_REMOVED lines=36> */
[C---:B---3--:R-:W-:Y:S07]  /*c7e0*/  HMMA.16816.F32.BF16 R124, R132.reuse, R140, R124 ;  /* 0x0000008c847c723c */ /* 0x048fee000004187c */
[----:B--2---:R-:W-:Y:S01]  /*c7f0*/  FADD.FTZ R141, R156, R146 ;  /* 0x000000929c8d7221 */ /* 0x004fe20000010000 */
[----:B------:R-:W-:Y:S04]  /*c800*/  HMMA.16816.F32.BF16 R128, R132, R142, R128 ;  /* 0x0000008e8480723c */ /* 0x000fe80000041880 */
[C---:B------:R-:W-:Y:S01]  /*c810*/  FADD.FTZ R141, R171.reuse, R141 ;  /* 0x0000008dab8d7221 */ /* 0x040fe20000010000 */
[----:B------:R-:W-:Y:S01]  /*c820*/  F2FP.BF16.PACK_AB R156, R171, R156 ;  /* 0x0000009cab9c723e */ /* 0x000fe200000010ff */
[----:B------:R-:W-:Y:S02]  /*c830*/  FADD.FTZ R140, R145, R144 ;  /* 0x00000090918c7221 */ /* 0x000fe40000010000 */
[----:B------:R-:W-:Y:S01]  /*c840*/  FADD.FTZ R141, R158, R141 ;  /* 0x0000008d9e8d7221 */ /* 0x000fe20000010000 */
[----:B------:R-:W2:Y:S03]  /*c850*/  LDSM.16.MT88.4 R144, [R250+0x5080] ;  /* 0x00508000fa90783b */ /* 0x000ea60000004200 */
[C---:B------:R-:W-:Y:S01]  /*c860*/  FADD.FTZ R132, R169.reuse, R141 ;  /* 0x0000008da9847221 */ /* 0x040fe20000010000 */
[----:B------:R-:W-:Y:S01]  /*c870*/  F2FP.BF16.PACK_AB R158, R169, R158 ;  /* 0x0000009ea99e723e */ /* 0x000fe200000010ff */
[----:B------:R-:W-:Y:S03]  /*c880*/  FADD.FTZ R169, R148, R140 ;  /* 0x0000008c94a97221 */ /* 0x000fe60000010000 */
[----:B------:R1:W-:Y:S01]  /*c890*/  STL [R1+0x44], R132 ;  /* 0x0000448401007387 */ /* 0x0003e20000100800 */
[----:B------:R-:W-:Y:S04]  /*c8a0*/  FADD.FTZ R169, R2, R169 ;  /* 0x000000a902a97221 */ /* 0x000fe80000010000 */
[----:B------:R-:W-:Y:S04]  /*c8b0*/  FADD.FTZ R2, R170, R169 ;  /* 0x000000a9aa027221 */ /* 0x000fe80000010000 */
[----:B------:R-:W-:Y:S04]  /*c8c0*/  FADD.FTZ R2, R172, R2 ;  /* 0x00000002ac027221 */ /* 0x000fe80000010000 */
[----:B------:R-:W-:Y:S04]  /*c8d0*/  FADD.FTZ R2, R175, R2 ;  /* 0x00000002af027221 */ /* 0x000fe80000010000 */
[----:B------:R-:W-:Y:S01]  /*c8e0*/  FADD.FTZ R174, R174, R2 ;  /* 0x00000002aeae7221 */ /* 0x000fe20000010000 */
[----:B------:R-:W-:Y:S03]  /*c8f0*/  MOV R2, R3 ;  /* 0x0000000300027202 */ /* 0x000fe60000000f00 */
[----:B------:R-:W-:Y:S01]  /*c900*/  FADD.FTZ R174, R173, R174 ;  /* 0x000000aeadae7221 */ /* 0x000fe20000010000 */
[C---:B-1----:R-:W-:Y:S01]  /*c910*/  HMMA.16816.F32.BF16 R132, R156.reuse, R136, R4 ;  /* 0x000000889c84723c */ /* 0x042fe20000041804 */
[----:B------:R-:W1:Y:S07]  /*c920*/  LDSM.16.MT88.4 R4, [R248+0x5080] ;  /* 0x00508000f804783b */ /* 0x000e6e0000004200 */
[C---:B------:R-:W-:Y:S01]  /*c930*/  HMMA.16816.F32.BF16 R136, R156.reuse, R138, R8 ;  /* 0x0000008a9c88723c */ /* 0x040fe20000041808 */
[----:B------:R-:W3:Y:S07]  /*c940*/  LDSM.16.MT88.4 R8, [R252+0x6880] ;  /* 0x00688000fc08783b */ /* 0x000eee0000004200 */
[C---:B--2---:R-:W-:Y:S01]  /*c950*/  HMMA.16816.F32.BF16 R140, R156.reuse, R144, R12 ;  /* 0x000000909c8c723c */ /* 0x044fe2000004180c */
[----:B------:R-:W2:Y:S07]  /*c960*/  LDSM.16.MT88.4 R12, [R250+0x6880] ;  /* 0x00688000fa0c783b */ /* 0x000eae0000004200 */
[C---:B------:R-:W-:Y:S08]  /*c970*/  HMMA.16816.F32.BF16 R144, R156.reuse, R146, R16 ;  /* 0x000000929c90723c */ /* 0x040ff00000041810 */
[C---:B------:R-:W-:Y:S08]  /*c980*/  HMMA.16816.F32.BF16 R148, R156.reuse, R152, R20 ;  /* 0x000000989c94723c */ /* 0x040ff00000041814 */
[C---:B------:R-:W-:Y:S08]  /*c990*/  HMMA.16816.F32.BF16 R152, R156.reuse, R154, R24 ;  /* 0x0000009a9c98723c */ /* 0x040ff00000041818 */
[C---:B-1----:R-:W-:Y:S08]  /*c9a0*/  HMMA.16816.F32.BF16 R28, R156.reuse, R4, R28 ;  /* 0x000000049c1c723c */ /* 0x042ff0000004181c */
[C---:B------:R-:W-:Y:S01]  /*c9b0*/  HMMA.16816.F32.BF16 R32, R156.reuse, R6, R32 ;  /* 0x000000069c20723c */ /* 0x040fe20000041820 */
[----:B------:R-:W1:Y:S07]  /*c9c0*/  LDSM.16.MT88.4 R4, [R249+0x6880] ;  /* 0x00688000f904783b */ /* 0x000e6e0000004200 */
[C---:B---3--:R-:W-:Y:S08]  /*c9d0*/  HMMA.16816.F32.BF16 R36, R156.reuse, R8, R36 ;  /* 0x000000089c24723c */ /* 0x048ff00000041824 */
[C---:B------:R-:W-:Y:S01]  /*c9e0*/  HMMA.16816.F32.BF16 R40, R156.reuse, R10, R40 ;  /* 0x0000000a9c28723c */ /* 0x040fe20000041828 */
[----:B------:R-:W3:Y:S07]  /*c9f0*/  LDSM.16.MT88.4 R8, [R248+0x6880] ;  /* 0x00688000f808783b */ /* 0x000eee0000004200 */
[C---:B--2---:R-:W-:Y:S08]  /*ca00*/  HMMA.16816.F32.BF16 R44, R156.reuse, R12, R44 ;  /* 0x0000000c9c2c723c */ /* 0x044ff0000004182c */
[C---:B------:R-:W-:Y:S01]  /*ca10*/  HMMA.16816.F32.BF16 R48, R156.reuse, R14, R48 ;  /* 0x0000000e9c30723c */ /* 0x040fe20000041830 */
[----:B------:R-:W2:Y:S07]  /*ca20*/  LDSM.16.MT88.4 R12, [R252+0x8080] ;  /* 0x00808000fc0c783b */ /* 0x000eae0000004200 */
        /* <DEDUP_REMOVED lines=22> */
[C---:B------:R-:W-:Y:S08]  /*cb90*/  HMMA.16816.F32.BF16 R112, R156.reuse, R10, R112 ;  /* 0x0000000a9c70723c */ /* 0x040ff00000041870 */
[C---:B--2---:R-:W-:Y:S08]  /*cba0*/  HMMA.16816.F32.BF16 R116, R156.reuse, R12, R116 ;  /* 0x0000000c9c74723c */ /* 0x044ff00000041874 */
[C---:B------:R-:W-:Y:S08]  /*cbb0*/  HMMA.16816.F32.BF16 R120, R156.reuse, R14, R120 ;  /* 0x0000000e9c78723c */ /* 0x040ff00000041878 */
[C---:B-1----:R-:W-:Y:S07]  /*cbc0*/  HMMA.16816.F32.BF16 R124, R156.reuse, R4, R124 ;  /* 0x000000049c7c723c */ /* 0x042fee000004187c */
[----:B------:R-:W-:Y:S01]  /*cbd0*/  FADD.FTZ R4, R168, R174 ;  /* 0x000000aea8047221 */ /* 0x000fe20000010000 */
[----:B------:R-:W-:Y:S04]  /*cbe0*/  HMMA.16816.F32.BF16 R128, R156, R6, R128 ;  /* 0x000000069c80723c */ /* 0x000fe80000041880 */
[----:B------:R1:W-:Y:S04]  /*cbf0*/  STL [R1+0x40], R4 ;  /* 0x0000400401007387 */ /* 0x0003e80000100800 */
[----:B-1----:R-:W-:-:S05]  /*cc00*/  @P0 BRA `(.L_x_207) ;  /* 0xffffcf6000000947 */ /* 0x002fca000383ffff */
.L_x_202:
[----:B------:R-:W-:-:S06]  /*cc10*/  UISETP.GE.AND UP0, UPT, UR23, UR7, UPT ;  /* 0x000000071700728c */ /* 0x000fcc000bf06270 */
[----:B------:R-:W-:-:S13]  /*cc20*/  PLOP3.LUT P0, PT, PT, PT, UP0, 0x40, 0x0 ;  /* 0x000000000000781c */ /* 0x000fda0003f0e808 */
[----:B------:R-:W-:Y:S05]  /*cc30*/  @P0 BRA `(.L_x_208) ;  /* 0x00003ee000000947 */ /* 0x000fea0003800000 */
[----:B------:R-:W1:Y:S04]  /*cc40*/  S2R R3, SR_TID.X ;  /* 0x0000000000037919 */ /* 0x000e680000002100 */
[----:B------:R-:W2:Y:S01]  /*cc50*/  LDL.LU R4, [R1+0x3c] ;  /* 0x00003c0001047983 */ /* 0x000ea20000300800 */
[----:B-1----:R-:W-:-:S04]  /*cc60*/  SHF.R.S32.HI R5, RZ, 0x1f, R3 ;  /* 0x0000001fff057819 */ /* 0x002fc80000011403 */
[----:B------:R-:W-:Y:S02]  /*cc70*/  LEA.HI R5, R5, R3, RZ, 0x3 ;  /* 0x0000000305057211 */ /* 0x000fe400078f18ff */
[----:B------:R-:W2:Y:S02]  /*cc80*/  LDL R3, [R1+0x24] ;  /* 0x0000240001037983 */ /* 0x000ea40000100800 */
[----:B------:R-:W-:-:S04]  /*cc90*/  SHF.R.S32.HI R5, RZ, 0x3, R5 ;  /* 0x00000003ff057819 */ /* 0x000fc80000011405 */
[----:B------:R-:W-:Y:S01]  /*cca0*/  IADD3 R6, -R5, 0x30, RZ ;  /* 0x0000003005067810 */ /* 0x000fe20007ffe1ff */
[----:B------:R-:W-:Y:S01]  /*ccb0*/  IMAD.MOV.U32 R156, RZ, RZ, R2 ;  /* 0x000000ffff9c7224 */ /* 0x000fe200078e0002 */
[C---:B--2---:R-:W-:Y:S01]  /*ccc0*/  SHF.L.U64.HI R5, R3.reuse, 0x1, R4 ;  /* 0x0000000103057819 */ /* 0x044fe20000010204 */
[----:B------:R-:W-:-:S04]  /*ccd0*/  IMAD.SHL.U32 R4, R3, 0x2, RZ ;  /* 0x0000000203047824 */ /* 0x000fc800078e00ff */
[----:B------:R1:W-:Y:S04]  /*cce0*/  STL [R1+0x48], R5 ;  /* 0x0000480501007387 */ /* 0x0003e80000100800 */
[----:B------:R1:W-:Y:S01]  /*ccf0*/  STL [R1+0x3c], R4 ;  /* 0x00003c0401007387 */ /* 0x0003e20000100800 */
[----:B------:R-:W-:-:S03]  /*cd00*/  IMAD.MOV.U32 R3, RZ, RZ, R0 ;  /* 0x000000ffff037224 */ /* 0x000fc600078e0000 */
.L_x_221:
[----:B------:R-:W2:Y:S01]  /*cd10*/  LDL R0, [R1+0xc] ;  /* 0x00000c0001007983 */ /* 0x000ea20000100800 */
[----:B------:R-:W-:Y:S04]  /*cd20*/  DEPBAR.LE SB0, 0x0 ;  /* 0x000080000000791a */ /* 0x000fe80000000000 */
[----:B------:R-:W3:Y:S01]  /*cd30*/  LDL R9, [R1+0x3c] ;  /* 0x00003c0001097983 */ /* 0x000ee20000100800 */
[----:B------:R-:W-:Y:S03]  /*cd40*/  BSSY B0, `(.L_x_209) ;  /* 0x0000055000007945 */ /* 0x000fe60003800000 */
[----:B------:R-:W4:Y:S04]  /*cd50*/  LDL R6, [R1+0x8] ;  /* 0x0000080001067983 */ /* 0x000f280000100800 */
[----:B------:R-:W5:Y:S04]  /*cd60*/  LDL R8, [R1+0x48] ;  /* 0x0000480001087983 */ /* 0x000f680000100800 */
[----:B------:R-:W2:Y:S04]  /*cd70*/  LDL R157, [R1+0x24] ;  /* 0x00002400019d7983 */ /* 0x000ea80000100800 */
[----:B------:R-:W2:Y:S04]  /*cd80*/  LDL R7, [R1+0x4] ;  /* 0x0000040001077983 */ /* 0x000ea80000100800 */
[----:B------:R-:W3:Y:S04]  /*cd90*/  LDL R13, [R1+0x1c] ;  /* 0x00001c00010d7983 */ /* 0x000ee80000100800 */
[----:B------:R-:W3:Y:S04]  /*cda0*/  LDL R23, [R1] ;  /* 0x0000000001177983 */ /* 0x000ee80000100800 */
[----:B------:R-:W5:Y:S04]  /*cdb0*/  LDL R21, [R1+0x18] ;  /* 0x0000180001157983 */ /* 0x000f680000100800 */
[----:B------:R-:W5:Y:S04]  /*cdc0*/  LDL R22, [R1+0x30] ;  /* 0x0000300001167983 */ /* 0x000f680000100800 */
[----:B------:R-:W5:Y:S04]  /*cdd0*/  LDL R20, [R1+0x2c] ;  /* 0x00002c0001147983 */ /* 0x000f680000100800 */
[----:B------:R-:W-:Y:S06]  /*cde0*/  BAR.SYNC.DEFER_BLOCKING 0x0 ;  /* 0x0000000000007b1d */ /* 0x000fec0000010000 */
[----:B------:R-:W-:Y:S04]  /*cdf0*/  LDSM.16.M88.4 R172, [R247] ;  /* 0x00000000f7ac783b */ /* 0x000fe80000000200 */
[----:B------:R-:W-:Y:S04]  /*ce00*/  LDSM.16.M88.4 R176, [R246] ;  /* 0x00000000f6b0783b */ /* 0x000fe80000000200 */
[----:B--2---:R-:W-:Y:S01]  /*ce10*/  LDSM.16.M88.4 R16, [R7+0x14880] ;  /* 0x014880000710783b */ /* 0x004fe20000000200 */
[----:B------:R-:W-:Y:S01]  /*ce20*/  SHF.R.S32.HI R2, RZ, 0x1f, R0 ;  /* 0x0000001fff027819 */ /* 0x000fe20000011400 */
[----:B-1----:R-:W-:Y:S01]  /*ce30*/  IMAD.WIDE.U32 R4, R0, c[0x0][0x208], RZ ;  /* 0x0000820000047a25 */ /* 0x002fe200078e00ff */
[----:B------:R-:W-:Y:S01]  /*ce40*/  ISETP.GE.AND P1, PT, R157, c[0x0][0x1d4], PT ;  /* 0x000075009d007a0c */ /* 0x000fe20003f26270 */
[----:B------:R-:W-:Y:S02]  /*ce50*/  LDSM.16.M88.4 R24, [R7+0x15080] ;  /* 0x015080000718783b */ /* 0x000fe40000000200 */
[----:B------:R-:W-:Y:S02]  /*ce60*/  IMAD R2, R2, c[0x0][0x208], RZ ;  /* 0x0000820002027a24 */ /* 0x000fe400078e02ff */
[----:B---3--:R-:W-:Y:S02]  /*ce70*/  LDSM.16.M88.4 R168, [R23] ;  /* 0x0000000017a8783b */ /* 0x008fe40000000200 */
[----:B------:R-:W-:Y:S01]  /*ce80*/  IMAD R2, R0, c[0x0][0x20c], R2 ;  /* 0x0000830000027a24 */ /* 0x000fe200078e0202 */
[----:B----4-:R-:W-:Y:S01]  /*ce90*/  SHF.R.S32.HI R0, RZ, 0x1f, R6 ;  /* 0x0000001fff007819 */ /* 0x010fe20000011406 */
[----:B-----5:R-:W-:Y:S02]  /*cea0*/  IMAD.SHL.U32 R159, R21, 0x2, RZ ;  /* 0x00000002159f7824 */ /* 0x020fe400078e00ff */
[----:B------:R-:W-:Y:S02]  /*ceb0*/  IMAD.IADD R5, R5, 0x1, R2 ;  /* 0x0000000105057824 */ /* 0x000fe400078e0202 */
[----:B------:R-:W2:Y:S01]  /*cec0*/  LDL R2, [R1+0x10] ;  /* 0x0000100001027983 */ /* 0x000ea20000100800 */
[----:B------:R-:W-:Y:S01]  /*ced0*/  IMAD R0, R0, c[0x0][0x218], RZ ;  /* 0x0000860000007a24 */ /* 0x000fe200078e02ff */
[----:B------:R-:W-:Y:S01]  /*cee0*/  SHF.L.U64.HI R21, R21, 0x1, R22 ;  /* 0x0000000115157819 */ /* 0x000fe20000010216 */
[C---:B------:R-:W-:Y:S04]  /*cef0*/  IMAD.WIDE.U32 R4, R6.reuse, c[0x0][0x218], R4 ;  /* 0x0000860006047a25 */ /* 0x040fe800078e0004 */
[----:B------:R-:W-:Y:S01]  /*cf00*/  IMAD R0, R6, c[0x0][0x21c], R0 ;  /* 0x0000870006007a24 */ /* 0x000fe200078e0200 */
[----:B------:R-:W-:Y:S04]  /*cf10*/  IADD3 R12, P0, R4, UR24, RZ ;  /* 0x00000018040c7c10 */ /* 0x000fe8000ff1e0ff */
[----:B------:R-:W-:Y:S02]  /*cf20*/  IADD3.X R0, R5, UR15, R0, P0, !PT ;  /* 0x0000000f05007c10 */ /* 0x000fe400087fe400 */
[C---:B------:R-:W-:Y:S04]  /*cf30*/  LEA R4, P0, R12.reuse, c[0x0][0x1f8], 0x1 ;  /* 0x00007e000c047a11 */ /* 0x040fe800078008ff */
[----:B------:R-:W-:Y:S01]  /*cf40*/  LEA.HI.X R12, R12, c[0x0][0x1fc], R0, 0x1, P0 ;  /* 0x00007f000c0c7a11 */ /* 0x000fe200000f0c00 */
[----:B------:R-:W1:Y:S04]  /*cf50*/  SHFL.IDX PT, R6, R4, RZ, 0x181f ;  /* 0x00181fff04067589 */ /* 0x000e6800000e0000 */
[----:B------:R-:W3:Y:S04]  /*cf60*/  LDL R0, [R1+0x14] ;  /* 0x0000140001007983 */ /* 0x000ee80000100800 */
[----:B------:R-:W4:Y:S01]  /*cf70*/  SHFL.IDX PT, R5, R12, RZ, 0x181f ;  /* 0x00181fff0c057589 */ /* 0x000f2200000e0000 */
[C---:B-1----:R-:W-:Y:S05]  /*cf80*/  IADD3 R14, P0, R6.reuse, R9, RZ ;  /* 0x00000009060e7210 */ /* 0x042fea0007f1e0ff */
[C---:B----4-:R-:W-:Y:S02]  /*cf90*/  IMAD.X R15, R5.reuse, 0x1, R8, P0 ;  /* 0x00000001050f7824 */ /* 0x050fe400000e0608 */
[----:B------:R1:W4:Y:S04]  /*cfa0*/  LDSM.16.M88.4 R8, [R7+0x14080] ;  /* 0x014080000708783b */ /* 0x0003280000000200 */
[----:B------:R-:W-:Y:S01]  /*cfb0*/  @!PT LDS RZ, [RZ] ;  /* 0x00000000fffff984 */ /* 0x000fe20000000800 */
[----:B------:R-:W-:Y:S01]  /*cfc0*/  @!PT LDS RZ, [RZ] ;  /* 0x00000000fffff984 */ /* 0x000fe20000000800 */
[----:B------:R-:W-:Y:S01]  /*cfd0*/  @!PT LDS RZ, [RZ] ;  /* 0x00000000fffff984 */ /* 0x000fe20000000800 */
[----:B------:R5:W-:Y:S04]  /*cfe0*/  LDGSTS.E.BYPASS.LTC128B.128 [R13+0x4080], [R14.64], !P1 ;  /* 0x040800000e0d7fae */ /* 0x000be8000c901d52 */
[----:B-1----:R-:W4:Y:S04]  /*cff0*/  LDL R7, [R1+0x28] ;  /* 0x0000280001077983 */ /* 0x002f280000100800 */
[----:B------:R1:W-:Y:S01]  /*d000*/  STL [R1+0x4c], R21 ;  /* 0x00004c1501007387 */ /* 0x0003e20000100800 */
[----:B-----5:R-:W-:Y:S05]  /*d010*/  IADD3 R14, P0, R6, R159, RZ ;  /* 0x0000009f060e7210 */ /* 0x020fea0007f1e0ff */
[C---:B------:R-:W-:Y:S05]  /*d020*/  IMAD.X R15, R5.reuse, 0x1, R21, P0 ;  /* 0x00000001050f7824 */ /* 0x040fea00000e0615 */
[----:B------:R5:W-:Y:S01]  /*d030*/  LDGSTS.E.BYPASS.LTC128B.128 [R13+0x5880], [R14.64], !P6 ;  /* 0x058800000e0d7fae */ /* 0x000be2000f101d52 */
[C---:B---3--:R-:W-:Y:S01]  /*d040*/  SHF.L.U64.HI R158, R0.reuse, 0x1, R20 ;  /* 0x00000001009e7819 */ /* 0x048fe20000010214 */
[----:B------:R-:W-:Y:S02]  /*d050*/  IMAD.SHL.U32 R157, R0, 0x2, RZ ;  /* 0x00000002009d7824 */ /* 0x000fe400078e00ff */
[----:B------:R-:W3:Y:S01]  /*d060*/  S2R R20, SR_TID.X ;  /* 0x0000000000147919 */ /* 0x000ee20000002100 */
[----:B--2---:R-:W-:Y:S02]  /*d070*/  IMAD.SHL.U32 R0, R2, 0x2, RZ ;  /* 0x0000000202007824 */ /* 0x004fe400078e00ff */
[C---:B-----5:R-:W-:Y:S05]  /*d080*/  IADD3 R14, P0, R6.reuse, R157, RZ ;  /* 0x0000009d060e7210 */ /* 0x060fea0007f1e0ff */
[C---:B------:R-:W-:Y:S01]  /*d090*/  IMAD.X R15, R5.reuse, 0x1, R158, P0 ;  /* 0x00000001050f7824 */ /* 0x040fe200000e069e */
[----:B------:R-:W-:Y:S04]  /*d0a0*/  IADD3 R6, P0, R6, R0, RZ ;  /* 0x0000000006067210 */ /* 0x000fe80007f1e0ff */
[----:B------:R1:W-:Y:S01]  /*d0b0*/  LDGSTS.E.BYPASS.LTC128B.128 [R13+0x7080], [R14.64], !P5 ;  /* 0x070800000e0d7fae */ /* 0x0003e2000e901d52 */
[----:B---3--:R-:W-:Y:S02]  /*d0c0*/  ISETP.GT.AND P1, PT, R20, 0x7f, PT ;  /* 0x0000007f1400780c */ /* 0x008fe40003f24270 */
[----:B----4-:R-:W-:Y:S05]  /*d0d0*/  SHF.L.U64.HI R2, R2, 0x1, R7 ;  /* 0x0000000102027819 */ /* 0x010fea0000010207 */
[----:B------:R-:W-:Y:S05]  /*d0e0*/  IMAD.X R7, R5, 0x1, R2, P0 ;  /* 0x0000000105077824 */ /* 0x000fea00000e0602 */
[----:B------:R1:W-:Y:S01]  /*d0f0*/  LDGSTS.E.BYPASS.LTC128B.128 [R13+0x8880], [R6.64], !P4 ;  /* 0x08880000060d7fae */ /* 0x0003e2000e101d52 */
[----:B------:R-:W-:-:S05]  /*d100*/  @P1 BRA `(.L_x_210) ;  /* 0x0000018000001947 */ /* 0x000fca0003800000 */
[----:B------:R-:W-:-:S05]  /*d110*/  BRA.DIV ~URZ, `(.L_x_211) ;  /* 0x00006b327f007947 */ /* 0x000fca000b800000 */
[----:B------:R2:W3:Y:S04]  /*d120*/  SHFL.IDX PT, R5, R12, 0x1, 0x181f ;  /* 0x00381f000c057f89 */ /* 0x0004e800000e0000 */
[----:B------:R2:W4:Y:S02]  /*d130*/  SHFL.IDX PT, R12, R4, 0x1, 0x181f ;  /* 0x00381f00040c7f89 */ /* 0x00052400000e0000 */
.L_x_240:
[----:B-1----:R-:W5:Y:S04]  /*d140*/  LDL R7, [R1+0x24] ;  /* 0x0000240001077983 */ /* 0x002f680000100800 */
[----:B--2---:R-:W2:Y:S04]  /*d150*/  LDL R6, [R1+0x3c] ;  /* 0x00003c0001067983 */ /* 0x004ea80000100800 */
[----:B----4-:R-:W4:Y:S04]  /*d160*/  LDL R14, [R1+0x48] ;  /* 0x00004800010e7983 */ /* 0x010f280000100800 */
[----:B---3--:R-:W3:Y:S04]  /*d170*/  LDL R4, [R1+0x1c] ;  /* 0x00001c0001047983 */ /* 0x008ee80000100800 */
[----:B------:R-:W3:Y:S01]  /*d180*/  LDL R13, [R1+0x4c] ;  /* 0x00004c00010d7983 */ /* 0x000ee20000100800 */
[----:B-----5:R-:W-:Y:S02]  /*d190*/  ISETP.GE.AND P1, PT, R7, c[0x0][0x1d4], PT ;  /* 0x0000750007007a0c */ /* 0x020fe40003f26270 */
[C---:B--2---:R-:W-:Y:S05]  /*d1a0*/  IADD3 R6, P0, R12.reuse, R6, RZ ;  /* 0x000000060c067210 */ /* 0x044fea0007f1e0ff */
[C---:B----4-:R-:W-:Y:S06]  /*d1b0*/  IMAD.X R7, R5.reuse, 0x1, R14, P0 ;  /* 0x0000000105077824 */ /* 0x050fec00000e060e */
[----:B------:R-:W-:Y:S01]  /*d1c0*/  @!PT LDS RZ, [RZ] ;  /* 0x00000000fffff984 */ /* 0x000fe20000000800 */
[----:B------:R-:W-:Y:S01]  /*d1d0*/  @!PT LDS RZ, [RZ] ;  /* 0x00000000fffff984 */ /* 0x000fe20000000800 */
[----:B------:R-:W-:Y:S01]  /*d1e0*/  @!PT LDS RZ, [RZ] ;  /* 0x00000000fffff984 */ /* 0x000fe20000000800 */
[----:B---3--:R1:W-:Y:S02]  /*d1f0*/  LDGSTS.E.BYPASS.LTC128B.128 [R4+0x5080], [R6.64], !P1 ;  /* 0x0508000006047fae */ /* 0x0083e4000c901d52 */
[C---:B-1----:R-:W-:Y:S05]  /*d200*/  IADD3 R6, P0, R12.reuse, R159, RZ ;  /* 0x0000009f0c067210 */ /* 0x042fea0007f1e0ff */
[C---:B------:R-:W-:Y:S05]  /*d210*/  IMAD.X R7, R5.reuse, 0x1, R13, P0 ;  /* 0x0000000105077824 */ /* 0x040fea00000e060d */
[----:B------:R1:W-:Y:S02]  /*d220*/  LDGSTS.E.BYPASS.LTC128B.128 [R4+0x6880], [R6.64], !P6 ;  /* 0x0688000006047fae */ /* 0x0003e4000f101d52 */
[C---:B-1----:R-:W-:Y:S05]  /*d230*/  IADD3 R6, P0, R12.reuse, R157, RZ ;  /* 0x0000009d0c067210 */ /* 0x042fea0007f1e0ff */
[C---:B------:R-:W-:Y:S01]  /*d240*/  IMAD.X R7, R5.reuse, 0x1, R158, P0 ;  /* 0x0000000105077824 */ /* 0x040fe200000e069e */
[----:B------:R-:W-:Y:S04]  /*d250*/  IADD3 R12, P0, R12, R0, RZ ;  /* 0x000000000c0c7210 */ /* 0x000fe80007f1e0ff */
[----:B------:R1:W-:Y:S01]  /*d260*/  LDGSTS.E.BYPASS.LTC128B.128 [R4+0x8080], [R6.64], !P5 ;  /* 0x0808000006047fae */ /* 0x0003e2000e901d52 */
[----:B------:R-:W-:Y:S05]  /*d270*/  IMAD.X R13, R5, 0x1, R2, P0 ;  /* 0x00000001050d7824 */ /* 0x000fea00000e0602 */
[----:B------:R1:W-:Y:S03]  /*d280*/  LDGSTS.E.BYPASS.LTC128B.128 [R4+0x9880], [R12.64], !P4 ;  /* 0x098800000c047fae */ /* 0x0003e6000e101d52 */
.L_x_210:
[----:B------:R-:W-:Y:S05]  /*d290*/  BSYNC B0 ;  /* 0x0000000000007941 */ /* 0x000fea0003800000 */
.L_x_209:
        /* <DEDUP_REMOVED lines=147> */
[----:B------:R-:W1:Y:S01]  /*dbd0*/  MUFU.TANH R173, R5 ;  /* 0x0000000500ad7308 */ /* 0x000e620000002400 */
[----:B------:R-:W-:Y:S02]  /*dbe0*/  FMUL.FTZ R8, R8, c[0x0][0x320] ;  /* 0x0000c80008087a20 */ /* 0x000fe40000410000 */
[----:B------:R-:W-:Y:S01]  /*dbf0*/  FMUL.FTZ R10, R10, c[0x0][0x320] ;  /* 0x0000c8000a0a7a20 */ /* 0x000fe20000410000 */
[C---:B------:R-:W-:Y:S06]  /*dc00*/  HMMA.16816.F32.BF16 R16, R232.reuse, R170, R16 ;  /* 0x000000aae810723c */ /* 0x040fec0000041810 */
[----:B------:R-:W3:Y:S10]  /*dc10*/  MUFU.TANH R177, R6 ;  /* 0x0000000600b17308 */ /* 0x000ef40000002400 */
[----:B------:R4:W1:Y:S01]  /*dc20*/  MUFU.TANH R176, R7 ;  /* 0x0000000700b07308 */ /* 0x0008620000002400 */
[----:B------:R-:W-:Y:S07]  /*dc30*/  FMUL.FTZ R13, R13, c[0x0][0x320] ;  /* 0x0000c8000d0d7a20 */ /* 0x000fee0000410000 */
[----:B------:R-:W-:Y:S02]  /*dc40*/  FMUL.FTZ R18, R18, c[0x0][0x320] ;  /* 0x0000c80012127a20 */ /* 0x000fe40000410000 */
[----:B------:R5:W1:Y:S10]  /*dc50*/  MUFU.TANH R168, R9 ;  /* 0x0000000900a87308 */ /* 0x000a740000002400 */
[----:B------:R1:W1:Y:S01]  /*dc60*/  MUFU.TANH R169, R11 ;  /* 0x0000000b00a97308 */ /* 0x0002620000002400 */
[----:B----4-:R-:W4:Y:S01]  /*dc70*/  LDSM.16.M88.4 R4, [R245+0x5800] ;  /* 0x00580000f504783b */ /* 0x010f220000000200 */
[----:B------:R-:W-:Y:S08]  /*dc80*/  DEPBAR.LE SB0, 0x0 ;  /* 0x000080000000791a */ /* 0x000ff00000000000 */
[----:B------:R2:W2:Y:S01]  /*dc90*/  MUFU.TANH R178, R18 ;  /* 0x0000001200b27308 */ /* 0x0004a20000002400 */
[----:B------:R-:W-:Y:S01]  /*dca0*/  BAR.SYNC.DEFER_BLOCKING 0x0 ;  /* 0x0000000000007b1d */ /* 0x000fe20000010000 */
[----:B-----5:R-:W-:Y:S08]  /*dcb0*/  FMUL.FTZ R9, R15, c[0x0][0x320] ;  /* 0x0000c8000f097a20 */ /* 0x020ff00000410000 */
[----:B------:R-:W2:Y:S01]  /*dcc0*/  MUFU.TANH R8, R8 ;  /* 0x0000000800087308 */ /* 0x000ea20000002400 */
[----:B-1----:R-:W-:Y:S02]  /*dcd0*/  FMUL.FTZ R11, R12, c[0x0][0x320] ;  /* 0x0000c8000c0b7a20 */ /* 0x002fe40000410000 */
[----:B------:R-:W-:Y:S02]  /*dce0*/  FMUL.FTZ R12, R14, c[0x0][0x320] ;  /* 0x0000c8000e0c7a20 */ /* 0x000fe40000410000 */
[----:B------:R-:W-:Y:S05]  /*dcf0*/  FMUL.FTZ R14, R16, c[0x0][0x320] ;  /* 0x0000c800100e7a20 */ /* 0x000fea0000410000 */
[----:B------:R-:W1:Y:S01]  /*dd00*/  MUFU.TANH R10, R10 ;  /* 0x0000000a000a7308 */ /* 0x000e620000002400 */
[----:B------:R-:W-:Y:S09]  /*dd10*/  FMUL.FTZ R16, R17, c[0x0][0x320] ;  /* 0x0000c80011107a20 */ /* 0x000ff20000410000 */
[----:B------:R-:W1:Y:S01]  /*dd20*/  MUFU.TANH R11, R11 ;  /* 0x0000000b000b7308 */ /* 0x000e620000002400 */
[C---:B----4-:R-:W-:Y:S09]  /*dd30*/  HMMA.16816.F32.BF16 R20, R232.reuse, R4, R20 ;  /* 0x00000004e814723c */ /* 0x050ff20000041814 */
[----:B------:R-:W4:Y:S03]  /*dd40*/  MUFU.TANH R13, R13 ;  /* 0x0000000d000d7308 */ /* 0x000f260000002400 */
[----:B------:R-:W-:Y:S01]  /*dd50*/  FMUL.FTZ R4, R19, c[0x0][0x320] ;  /* 0x0000c80013047a20 */ /* 0x000fe20000410000 */
[----:B------:R-:W-:Y:S06]  /*dd60*/  HMMA.16816.F32.BF16 R24, R232, R6, R24 ;  /* 0x00000006e818723c */ /* 0x000fec0000041818 */
[----:B------:R-:W1:Y:S06]  /*dd70*/  MUFU.TANH R12, R12 ;  /* 0x0000000c000c7308 */ /* 0x000e6c0000002400 */
[----:B------:R-:W-:Y:S04]  /*dd80*/  FMUL.FTZ R17, R20, c[0x0][0x320] ;  /* 0x0000c80014117a20 */ /* 0x000fe80000410000 */
[----:B------:R-:W1:Y:S01]  /*dd90*/  MUFU.TANH R9, R9 ;  /* 0x0000000900097308 */ /* 0x000e620000002400 */
[----:B--2---:R-:W-:Y:S02]  /*dda0*/  FMUL.FTZ R18, R21, c[0x0][0x320] ;  /* 0x0000c80015127a20 */ /* 0x004fe40000410000 */
[----:B------:R-:W-:Y:S02]  /*ddb0*/  FMUL.FTZ R6, R22, c[0x0][0x320] ;  /* 0x0000c80016067a20 */ /* 0x000fe40000410000 */
[----:B------:R-:W-:Y:S03]  /*ddc0*/  FMUL.FTZ R5, R23, c[0x0][0x320] ;  /* 0x0000c80017057a20 */ /* 0x000fe60000410000 */
[----:B------:R-:W-:Y:S02]  /*ddd0*/  FMUL.FTZ R19, R24, c[0x0][0x320] ;  /* 0x0000c80018137a20 */ /* 0x000fe40000410000 */
[----:B------:R-:W-:Y:S01]  /*dde0*/  FMUL.FTZ R20, R25, c[0x0][0x320] ;  /* 0x0000c80019147a20 */ /* 0x000fe20000410000 */
[----:B------:R-:W2:Y:S01]  /*ddf0*/  MUFU.TANH R14, R14 ;  /* 0x0000000e000e7308 */ /* 0x000ea20000002400 */
[----:B------:R-:W-:Y:S02]  /*de00*/  FMUL.FTZ R15, R26, c[0x0][0x320] ;  /* 0x0000c8001a0f7a20 */ /* 0x000fe40000410000 */
[----:B------:R-:W-:Y:S07]  /*de10*/  FMUL.FTZ R7, R27, c[0x0][0x320] ;  /* 0x0000c8001b077a20 */ /* 0x000fee0000410000 */
        /* <DEDUP_REMOVED lines=19> */
[----:B------:R-:W4:Y:S04]  /*df50*/  LDL.LU R171, [R1+0x4c] ;  /* 0x00004c0001ab7983 */ /* 0x000f280000300800 */
[----:B------:R-:W4:Y:S04]  /*df60*/  LDL R175, [R1+0x48] ;  /* 0x0000480001af7983 */ /* 0x000f280000100800 */
[----:B---3--:R-:W3:Y:S01]  /*df70*/  LDL R3, [R1+0x3c] ;  /* 0x00003c0001037983 */ /* 0x008ee20000100800 */
[----:B--2---:R-:W-:Y:S03]  /*df80*/  IADD3 R21, R21, -0x30, R179 ;  /* 0xffffffd015157810 */ /* 0x004fe60007ffe0b3 */
[----:B------:R-:W2:Y:S02]  /*df90*/  LDL R179, [R1+0x1c] ;  /* 0x00001c0001b37983 */ /* 0x000ea40000100800 */
[----:B------:R-:W-:Y:S01]  /*dfa0*/  @P1 IMAD.HI.U32 R23, R21, c[0x0][0x2bc], RZ ;  /* 0x0000af0015171a27 */ /* 0x000fe200078e00ff */
        /* <DEDUP_REMOVED lines=14> */
[----:B----4-:R-:W-:Y:S04]  /*e090*/  IMAD.WIDE.U32 R24, R27, c[0x0][0x1e0], RZ ;  /* 0x000078001b187a25 */ /* 0x010fe800078e00ff */
[----:B------:R-:W-:Y:S01]  /*e0a0*/  IMAD.IADD R25, R25, 0x1, R21 ;  /* 0x0000000119197824 */ /* 0x000fe200078e0215 */
[----:B--2---:R2:W-:Y:S01]  /*e0b0*/  STL [R1+0x8], R26 ;  /* 0x0000081a01007387 */ /* 0x0045e20000100800 */
        /* <DEDUP_REMOVED lines=9> */
[----:B--2---:R-:W2:Y:S04]  /*e150*/  S2R R26, SR_TID.X ;  /* 0x00000000001a7919 */ /* 0x004ea80000002100 */
[----:B------:R-:W4:Y:S04]  /*e160*/  SHFL.IDX PT, R24, R21, RZ, 0x181f ;  /* 0x00181fff15187589 */ /* 0x000f2800000e0000 */
[----:B------:R-:W1:Y:S04]  /*e170*/  SHFL.IDX PT, R22, R22, 0x1, 0x181f ;  /* 0x00381f0016167f89 */ /* 0x000e6800000e0000 */
[----:B------:R-:W1:Y:S01]  /*e180*/  SHFL.IDX PT, R21, R21, 0x1, 0x181f ;  /* 0x00381f0015157f89 */ /* 0x000e6200000e0000 */
[----:B--2---:R-:W-:Y:S04]  /*e190*/  SHF.R.S32.HI R170, RZ, 0x1f, R26 ;  /* 0x0000001fffaa7819 */ /* 0x004fe8000001141a */
[----:B------:R-:W-:Y:S04]  /*e1a0*/  LEA.HI R170, R170, R26, RZ, 0x3 ;  /* 0x0000001aaaaa7211 */ /* 0x000fe800078f18ff */
[----:B------:R-:W-:Y:S04]  /*e1b0*/  SHF.R.S32.HI R170, RZ, 0x3, R170 ;  /* 0x00000003ffaa7819 */ /* 0x000fe800000114aa */
[----:B------:R-:W-:Y:S04]  /*e1c0*/  IADD3 R170, -R170, 0x30, RZ ;  /* 0x00000030aaaa7810 */ /* 0x000fe80007ffe1ff */
[----:B------:R-:W-:Y:S11]  /*e1d0*/  ISETP.GE.AND P1, PT, R170, 0x1, PT ;  /* 0x00000001aa00780c */ /* 0x000ff60003f26270 */
[----:B------:R-:W-:Y:S02]  /*e1e0*/  @!UPT UIADD3 URZ, URZ, URZ, URZ ;  /* 0x0000003f3f3ff290 */ /* 0x000fe4000fffe03f */
[C---:B---3--:R-:W-:Y:S05]  /*e1f0*/  @P1 IADD3 R26, P0, R23.reuse, R3, RZ ;  /* 0x00000003171a1210 */ /* 0x048fea0007f1e0ff */
[C---:B----4-:R-:W-:Y:S05]  /*e200*/  @P1 IMAD.X R27, R24.reuse, 0x1, R175, P0 ;  /* 0x00000001181b1824 */ /* 0x050fea00000e06af */
[----:B------:R2:W-:Y:S02]  /*e210*/  @P1 LDGSTS.E.BYPASS.LTC128B.128 [R179+0x14080], [R26.64], !P2 ;  /* 0x140800001ab31fae */ /* 0x0005e4000d101d52 */
[C---:B--2---:R-:W-:Y:S05]  /*e220*/  @P1 IADD3 R26, P0, R23.reuse, R159, RZ ;  /* 0x0000009f171a1210 */ /* 0x044fea0007f1e0ff */
[C-C-:B------:R-:W-:Y:S05]  /*e230*/  @P1 IMAD.X R27, R24.reuse, 0x1, R171.reuse, P0 ;  /* 0x00000001181b1824 */ /* 0x140fea00000e06ab */
[----:B------:R2:W-:Y:S02]  /*e240*/  @P1 LDGSTS.E.BYPASS.LTC128B.128 [R179+0x15880], [R26.64], !P6 ;  /* 0x158800001ab31fae */ /* 0x0005e4000f101d52 */
[C---:B--2---:R-:W-:Y:S05]  /*e250*/  @P1 IADD3 R26, P0, R23.reuse, R157, RZ ;  /* 0x0000009d171a1210 */ /* 0x044fea0007f1e0ff */
[C---:B------:R-:W-:Y:S05]  /*e260*/  @P1 IMAD.X R27, R24.reuse, 0x1, R158, P0 ;  /* 0x00000001181b1824 */ /* 0x040fea00000e069e */
[----:B------:R2:W-:Y:S02]  /*e270*/  @P1 LDGSTS.E.BYPASS.LTC128B.128 [R179+0x17080], [R26.64], !P5 ;  /* 0x170800001ab31fae */ /* 0x0005e4000e901d52 */
[-C--:B--2---:R-:W-:Y:S05]  /*e280*/  @P1 IADD3 R26, P0, R23, R0.reuse, RZ ;  /* 0x00000000171a1210 */ /* 0x084fea0007f1e0ff */
[----:B------:R-:W-:Y:S01]  /*e290*/  @P1 IMAD.X R27, R24, 0x1, R2, P0 ;  /* 0x00000001181b1824 */ /* 0x000fe200000e0602 */
[----:B------:R-:W-:Y:S04]  /*e2a0*/  ISETP.GE.AND P0, PT, R170, 0x21, PT ;  /* 0x00000021aa00780c */ /* 0x000fe80003f06270 */
[----:B------:R2:W-:Y:S09]  /*e2b0*/  @P1 LDGSTS.E.BYPASS.LTC128B.128 [R179+0x18880], [R26.64], !P4 ;  /* 0x188800001ab31fae */ /* 0x0005f2000e101d52 */
[C---:B-1----:R-:W-:Y:S05]  /*e2c0*/  @P0 IADD3 R24, P2, R22.reuse, R159, RZ ;  /* 0x0000009f16180210 */ /* 0x042fea0007f5e0ff */
[C---:B------:R-:W-:Y:S01]  /*e2d0*/  @P0 IMAD.X R25, R21.reuse, 0x1, R171, P2 ;  /* 0x0000000115190824 */ /* 0x040fe200010e06ab */
[----:B------:R-:W-:Y:S05]  /*e2e0*/  @P0 IADD3 R170, P2, R22, R157, RZ ;  /* 0x0000009d16aa0210 */ /* 0x000fea0007f5e0ff */
[C---:B------:R-:W-:Y:S01]  /*e2f0*/  @P0 IMAD.X R171, R21.reuse, 0x1, R158, P2 ;  /* 0x0000000115ab0824 */ /* 0x040fe200010e069e */
[----:B------:R-:W-:Y:S02]  /*e300*/  ISETP.GE.AND P2, PT, R174, c[0x0][0x1d4], PT ;  /* 0x00007500ae007a0c */ /* 0x000fe40003f46270 */
[C---:B--2---:R-:W-:Y:S02]  /*e310*/  @P0 IADD3 R26, P1, R22.reuse, R3, RZ ;  /* 0x00000003161a0210 */ /* 0x044fe40007f3e0ff */
[----:B------:R1:W5:Y:S03]  /*e320*/  LDL.LU R3, [R1+0x60] ;  /* 0x0000600001037983 */ /* 0x0003660000300800 */
[C---:B------:R-:W-:Y:S01]  /*e330*/  @P0 IMAD.X R27, R21.reuse, 0x1, R175, P1 ;  /* 0x00000001151b0824 */ /* 0x040fe200008e06af */
[----:B------:R-:W-:Y:S05]  /*e340*/  @P0 IADD3 R22, P1, R22, R0, RZ ;  /* 0x0000000016160210 */ /* 0x000fea0007f3e0ff */
[----:B------:R1:W-:Y:S01]  /*e350*/  @P0 LDGSTS.E.BYPASS.LTC128B.128 [R179+0x15080], [R26.64], !P2 ;  /* 0x150800001ab30fae */ /* 0x0003e2000d101d52 */
[----:B------:R-:W-:Y:S03]  /*e360*/  @P0 IMAD.X R23, R21, 0x1, R2, P1 ;  /* 0x0000000115170824 */ /* 0x000fe600008e0602 */
[----:B------:R1:W-:Y:S04]  /*e370*/  @P0 LDGSTS.E.BYPASS.LTC128B.128 [R179+0x16880], [R24.64], !P6 ;  /* 0x1688000018b30fae */ /* 0x0003e8000f101d52 */
[----:B------:R1:W-:Y:S04]  /*e380*/  @P0 LDGSTS.E.BYPASS.LTC128B.128 [R179+0x18080], [R170.64], !P5 ;  /* 0x18080000aab30fae */ /* 0x0003e8000e901d52 */
[----:B------:R1:W-:Y:S02]  /*e390*/  @P0 LDGSTS.E.BYPASS.LTC128B.128 [R179+0x19880], [R22.64], !P4 ;  /* 0x1988000016b30fae */ /* 0x0003e4000e101d52 */
.L_x_212:
[----:B--234-:R-:W2:Y:S01]  /*e3a0*/  LDL R2, [R1+0x34] ;  /* 0x0000340001027983 */ /* 0x01cea20000100800 */
        /* <DEDUP_REMOVED lines=9> */
[----:B-1----:R-:W-:Y:S02]  /*e440*/  IMAD.MOV.U32 R25, RZ, RZ, R2 ;  /* 0x000000ffff197224 */ /* 0x002fe400078e0002 */
[----:B------:R-:W-:Y:S05]  /*e450*/  IMAD.U32 R2, RZ, RZ, UR4 ;  /* 0x00000004ff027e24 */ /* 0x000fea000f8e00ff */
[C---:B---3--:R-:W-:Y:S03]  /*e460*/  IADD3 R2, -R21.reuse, 0x1, R2 ;  /* 0x0000000115027810 */ /* 0x048fe60007ffe102 */
[----:B------:R-:W-:Y:S01]  /*e470*/  @P0 SHF.R.U32.HI R25, RZ, c[0x0][0x2cc], R0 ;  /* 0x0000b300ff190a19 */ /* 0x000fe20000011600 */
[----:B------:R-:W-:Y:S01]  /*e480*/  IMAD.U32 R0, RZ, RZ, UR10 ;  /* 0x0000000aff007e24 */ /* 0x000fe2000f8e00ff */
[----:B------:R-:W-:Y:S03]  /*e490*/  PLOP3.LUT P0, PT, PT, PT, UP0, 0x40, 0x0 ;  /* 0x000000000000781c */ /* 0x000fe60003f0e808 */
[----:B------:R-:W1:Y:S01]  /*e4a0*/  SHFL.IDX PT, R22, R25, RZ, 0x1c1f ;  /* 0x001c1fff19167589 */ /* 0x000e6200000e0000 */
[----:B------:R-:W-:Y:S04]  /*e4b0*/  IADD3 R0, R2, -c[0x0][0x168], R0 ;  /* 0x80005a0002007a10 */ /* 0x000fe80007ffe000 */
[C---:B------:R-:W-:Y:S02]  /*e4c0*/  IADD3 R24, R0.reuse, c[0x0][0x328], RZ ;  /* 0x0000ca0000187a10 */ /* 0x040fe40007ffe0ff */
[----:B------:R-:W-:Y:S02]  /*e4d0*/  IADD3 R2, R0, UR22, RZ ;  /* 0x0000001600027c10 */ /* 0x000fe4000fffe0ff */
[----:B------:R-:W-:Y:S01]  /*e4e0*/  IADD3 R0, -R21, UR4, RZ ;  /* 0x0000000415007c10 */ /* 0x000fe2000fffe1ff */
[--C-:B-1----:R-:W-:Y:S02]  /*e4f0*/  IMAD.IADD R27, R24, 0x1, R22.reuse ;  /* 0x00000001181b7824 */ /* 0x102fe400078e0216 */
[----:B------:R-:W-:Y:S01]  /*e500*/  IMAD.IADD R26, R2, 0x1, R22 ;  /* 0x00000001021a7824 */ /* 0x000fe200078e0216 */
[----:B------:R-:W-:-:S05]  /*e510*/  @P0 BRA `(.L_x_213) ;  /* 0x0000019000000947 */ /* 0x000fca0003800000 */
[----:B------:R-:W-:Y:S01]  /*e520*/  MOV R21, c[0x0][0x2ac] ;  /* 0x0000ab0000157a02 */ /* 0x000fe20000000f00 */
        /* <DEDUP_REMOVED lines=14> */
.L_x_215:
[----:B------:R-:W-:Y:S04]  /*e610*/  MOV R21, 0x1 ;  /* 0x0000000100157802 */ /* 0x000fe80000000f00 */
[----:B------:R-:W-:Y:S11]  /*e620*/  ISETP.NE.AND P0, PT, R21, c[0x0][0x32c], PT ;  /* 0x0000cb0015007a0c */ /* 0x000ff60003f05270 */
[----:B------:R-:W-:Y:S02]  /*e630*/  @!UPT UIADD3 URZ, URZ, URZ, URZ ;  /* 0x0000003f3f3ff290 */ /* 0x000fe4000fffe03f */
[----:B------:R-:W-:Y:S05]  /*e640*/  @P0 IMAD.HI.U32 R21, R22, c[0x0][0x330], RZ ;  /* 0x0000cc0016150a27 */ /* 0x000fea00078e00ff */
[----:B------:R-:W-:Y:S02]  /*e650*/  @P0 SHF.R.U32.HI R22, RZ, c[0x0][0x334], R21 ;  /* 0x0000cd00ff160a19 */ /* 0x000fe40000011615 */
.L_x_216:
[----:B------:R-:W-:Y:S05]  /*e660*/  BSYNC B0 ;  /* 0x0000000000007941 */ /* 0x000fea0003800000 */
.L_x_214:
[----:B------:R-:W-:Y:S05]  /*e670*/  IMAD R21, R22, c[0x0][0x32c], R0 ;  /* 0x0000cb0016157a24 */ /* 0x000fea00078e0200 */
[----:B------:R-:W-:Y:S02]  /*e680*/  IMNMX R26, R26, R21, !PT ;  /* 0x000000151a1a7217 */ /* 0x000fe40007800200 */
[----:B------:R-:W-:Y:S04]  /*e690*/  IADD3 R21, R21, c[0x0][0x32c], RZ ;  /* 0x0000cb0015157a10 */ /* 0x000fe80007ffe0ff */
[----:B------:R-:W-:Y:S02]  /*e6a0*/  IMNMX R27, R27, R21, PT ;  /* 0x000000151b1b7217 */ /* 0x000fe40003800200 */
.L_x_213:
        /* <DEDUP_REMOVED lines=15> */
[----:B------:R-:W-:Y:S02]  /*e7a0*/  UISETP.GE.AND UP0, UPT, UR4, 0x9, UPT ;  /* 0x000000090400788c */ /* 0x000fe4000bf06270 */
[----:B------:R-:W-:Y:S01]  /*e7b0*/  UP2UR UR30, UPR, URZ, 0x40 ;  /* 0x000000403f1e7883 */ /* 0x000fe20008000000 */
[C---:B------:R-:W-:Y:S01]  /*e7c0*/  ISETP.GT.AND P0, PT, R26.reuse, 0x1, P0 ;  /* 0x000000011a00780c */ /* 0x040fe20000704270 */
[----:B------:R-:W-:Y:S03]  /*e7d0*/  UP2UR UR27, UPR, URZ, 0x1 ;  /* 0x000000013f1b7883 */ /* 0x000fe60008000000 */
[----:B------:R-:W-:Y:S04]  /*e7e0*/  ISETP.LT.OR P0, PT, R27, 0x2, P0 ;  /* 0x000000021b00780c */ /* 0x000fe80000701670 */
[----:B------:R-:W-:Y:S02]  /*e7f0*/  FSEL R22, R173, -INF , !P0 ;  /* 0xff800000ad167808 */ /* 0x000fe40004000000 */
[----:B------:R-:W-:Y:S01]  /*e800*/  PLOP3.LUT P0, PT, PT, PT, UP0, 0x40, 0x0 ;  /* 0x000000000000781c */ /* 0x000fe20003f0e808 */
[----:B------:R-:W-:Y:S03]  /*e810*/  UISETP.GE.AND UP0, UPT, UR4, 0xa, UPT ;  /* 0x0000000a0400788c */ /* 0x000fe6000bf06270 */
        /* <DEDUP_REMOVED lines=20> */
[----:B------:R-:W-:Y:S01]  /*e960*/  PLOP3.LUT P0, PT, PT, PT, UP5, 0x40, 0x0 ;  /* 0x000000000000781c */ /* 0x000fe20003f0e858 */
[----:B------:R-:W1:Y:S03]  /*e970*/  SHFL.IDX PT, R13, R25, 0x1, 0x1c1f ;  /* 0x003c1f00190d7f89 */ /* 0x000e6600000e0000 */
[----:B------:R-:W-:Y:S04]  /*e980*/  ISETP.GT.AND P0, PT, R26, 0x18, P0 ;  /* 0x000000181a00780c */ /* 0x000fe80000704270 */
[C---:B------:R-:W-:Y:S04]  /*e990*/  ISETP.LT.OR P0, PT, R27.reuse, 0x19, P0 ;  /* 0x000000191b00780c */ /* 0x040fe80000701670 */
[----:B------:R-:W-:Y:S02]  /*e9a0*/  FSEL R14, R14, -INF , !P0 ;  /* 0xff8000000e0e7808 */ /* 0x000fe40004000000 */
[----:B------:R-:W-:Y:S04]  /*e9b0*/  PLOP3.LUT P0, PT, PT, PT, UP4, 0x40, 0x0 ;  /* 0x000000000000781c */ /* 0x000fe80003f0e848 */
[----:B------:R-:W-:Y:S04]  /*e9c0*/  ISETP.GT.AND P0, PT, R26, 0x19, P0 ;  /* 0x000000191a00780c */ /* 0x000fe80000704270 */
[C---:B------:R-:W-:Y:S04]  /*e9d0*/  ISETP.LT.OR P0, PT, R27.reuse, 0x1a, P0 ;  /* 0x0000001a1b00780c */ /* 0x040fe80000701670 */
[----:B------:R-:W-:Y:S02]  /*e9e0*/  FSEL R179, R16, -INF , !P0 ;  /* 0xff80000010b37808 */ /* 0x000fe40004000000 */
[----:B------:R-:W-:Y:S04]  /*e9f0*/  PLOP3.LUT P0, PT, PT, PT, UP3, 0x40, 0x0 ;  /* 0x000000000000781c */ /* 0x000fe80003f0e838 */
[----:B------:R-:W-:Y:S04]  /*ea00*/  ISETP.GT.AND P0, PT, R26, 0x20, P0 ;  /* 0x000000201a00780c */ /* 0x000fe80000704270 */
[----:B------:R-:W-:Y:S04]  /*ea10*/  ISETP.LT.OR P0, PT, R27, 0x21, P0 ;  /* 0x000000211b00780c */ /* 0x000fe80000701670 */
[----:B------:R-:W-:Y:S01]  /*ea20*/  FSEL R175, R17, -INF , !P0 ;  /* 0xff80000011af7808 */ /* 0x000fe20004000000 */
[--C-:B-1----:R-:W-:Y:S01]  /*ea30*/  IMAD.IADD R17, R2, 0x1, R13.reuse ;  /* 0x0000000102117824 */ /* 0x102fe200078e020d */
[----:B------:R-:W-:Y:S04]  /*ea40*/  PLOP3.LUT P0, PT, PT, PT, UP2, 0x40, 0x0 ;  /* 0x000000000000781c */ /* 0x000fe80003f0e828 */
[----:B------:R-:W-:Y:S04]  /*ea50*/  ISETP.GT.AND P0, PT, R26, 0x21, P0 ;  /* 0x000000211a00780c */ /* 0x000fe80000704270 */
[C---:B------:R-:W-:Y:S04]  /*ea60*/  ISETP.LT.OR P0, PT, R27.reuse, 0x22, P0 ;  /* 0x000000221b00780c */ /* 0x040fe80000701670 */
[----:B------:R-:W-:Y:S01]  /*ea70*/  FSEL R174, R18, -INF , !P0 ;  /* 0xff80000012ae7808 */ /* 0x000fe20004000000 */
[----:B------:R-:W-:Y:S01]  /*ea80*/  IMAD.IADD R18, R24, 0x1, R13 ;  /* 0x0000000118127824 */ /* 0x000fe200078e020d */
[----:B------:R-:W-:Y:S04]  /*ea90*/  PLOP3.LUT P0, PT, PT, PT, UP1, 0x40, 0x0 ;  /* 0x000000000000781c */ /* 0x000fe80003f0e818 */
[C---:B------:R-:W-:Y:S04]  /*eaa0*/  ISETP.GT.AND P0, PT, R26.reuse, 0x28, P0 ;  /* 0x000000281a00780c */ /* 0x040fe80000704270 */
[----:B------:R-:W-:Y:S04]  /*eab0*/  ISETP.LT.OR P0, PT, R27, 0x29, P0 ;  /* 0x000000291b00780c */ /* 0x000fe80000701670 */
[----:B------:R-:W-:Y:S02]  /*eac0*/  FSEL R173, R19, -INF , !P0 ;  /* 0xff80000013ad7808 */ /* 0x000fe40004000000 */
[----:B------:R-:W-:Y:S04]  /*ead0*/  PLOP3.LUT P0, PT, PT, PT, UP0, 0x40, 0x0 ;  /* 0x000000000000781c */ /* 0x000fe80003f0e808 */
[----:B------:R-:W-:Y:S04]  /*eae0*/  ISETP.GT.AND P0, PT, R26, 0x29, P0 ;  /* 0x000000291a00780c */ /* 0x000fe80000704270 */
[----:B------:R-:W-:Y:S04]  /*eaf0*/  ISETP.LT.OR P0, PT, R27, 0x2a, P0 ;  /* 0x0000002a1b00780c */ /* 0x000fe80000701670 */
[----:B------:R-:W-:Y:S02]  /*eb00*/  FSEL R20, R20, -INF , !P0 ;  /* 0xff80000014147808 */ /* 0x000fe40004000000 */
[----:B------:R-:W-:Y:S01]  /*eb10*/  PLOP3.LUT P0, PT, PT, PT, UP6, 0x40, 0x0 ;  /* 0x000000000000781c */ /* 0x000fe20003f0e868 */
[----:B------:R-:W-:Y:S11]  /*eb20*/  UISETP.NE.AND UP6, UPT, UR30, URZ, UPT ;  /* 0x0000003f1e00728c */ /* 0x000ff6000bfc5270 */
[----:B------:R-:W-:Y:S01]  /*eb30*/  @!UPT UIADD3 URZ, URZ, URZ, URZ ;  /* 0x0000003f3f3ff290 */ /* 0x000fe2000fffe03f */
        /* <DEDUP_REMOVED lines=16> */
.L_x_219:
[----:B------:R-:W-:Y:S04]  /*ec40*/  MOV R2, 0x1 ;  /* 0x0000000100027802 */ /* 0x000fe80000000f00 */
[----:B------:R-:W-:Y:S11]  /*ec50*/  ISETP.NE.AND P0, PT, R2, c[0x0][0x32c], PT ;  /* 0x0000cb0002007a0c */ /* 0x000ff60003f05270 */
[----:B------:R-:W-:Y:S02]  /*ec60*/  @!UPT UIADD3 URZ, URZ, URZ, URZ ;  /* 0x0000003f3f3ff290 */ /* 0x000fe4000fffe03f */
[----:B------:R-:W-:Y:S05]  /*ec70*/  @P0 IMAD.HI.U32 R2, R13, c[0x0][0x330], RZ ;  /* 0x0000cc000d020a27 */ /* 0x000fea00078e00ff */
[----:B------:R-:W-:Y:S02]  /*ec80*/  @P0 SHF.R.U32.HI R13, RZ, c[0x0][0x334], R2 ;  /* 0x0000cd00ff0d0a19 */ /* 0x000fe40000011602 */
.L_x_220:
[----:B------:R-:W-:Y:S05]  /*ec90*/  BSYNC B0 ;  /* 0x0000000000007941 */ /* 0x000fea0003800000 */
.L_x_218:
[----:B------:R-:W-:Y:S05]  /*eca0*/  IMAD R0, R13, c[0x0][0x32c], R0 ;  /* 0x0000cb000d007a24 */ /* 0x000fea00078e0200 */
[----:B------:R-:W-:Y:S02]  /*ecb0*/  IMNMX R17, R17, R0, !PT ;  /* 0x0000000011117217 */ /* 0x000fe40007800200 */
[----:B------:R-:W-:Y:S04]  /*ecc0*/  IADD3 R0, R0, c[0x0][0x32c], RZ ;  /* 0x0000cb0000007a10 */ /* 0x000fe80007ffe0ff */
[----:B------:R-:W-:Y:S02]  /*ecd0*/  IMNMX R18, R18, R0, PT ;  /* 0x0000000012127217 */ /* 0x000fe40003800200 */
.L_x_217:
[----:B-----5:R-:W-:Y:S01]  /*ece0*/  FMNMX.FTZ R0, R23, R3, !PT ;  /* 0x0000000317007209 */ /* 0x020fe20007810000 */
        /* <DEDUP_REMOVED lines=38> */
[----:B------:R-:W-:Y:S02]  /*ef50*/  FMUL.FTZ R2, R2, c[0x0][0x2d0] ;  /* 0x0000b40002027a20 */ /* 0x000fe40000410000 */
[--C-:B------:R-:W-:Y:S01]  /*ef60*/  FFMA.FTZ R19, R23, c[0x0][0x2d0], -R172.reuse ;  /* 0x0000b40017137a23 */ /* 0x100fe200000108ac */
[----:B------:R-:W-:Y:S01]  /*ef70*/  FSEL R14, R177, -INF , !P0 ;  /* 0xff800000b10e7808 */ /* 0x000fe20004000000 */
[--C-:B------:R-:W-:Y:S01]  /*ef80*/  FFMA.FTZ R16, R22, c[0x0][0x2d0], -R172.reuse ;  /* 0x0000b40016107a23 */ /* 0x100fe200000108ac */
[----:B------:R-:W-:Y:S01]  /*ef90*/  PLOP3.LUT P0, PT, PT, PT, UP3, 0x40, 0x0 ;  /* 0x000000000000781c */ /* 0x000fe20003f0e838 */
[----:B------:R-:W-:Y:S01]  /*efa0*/  UISETP.NE.AND UP3, UPT, UR29, URZ, UPT ;  /* 0x0000003f1d00728c */ /* 0x000fe2000bf65270 */
[--C-:B------:R-:W-:Y:S01]  /*efb0*/  FFMA.FTZ R171, R21, c[0x0][0x2d0], -R172.reuse ;  /* 0x0000b40015ab7a23 */ /* 0x100fe200000108ac */
[----:B------:R-:W-:Y:S01]  /*efc0*/  MUFU.EX2 R19, R19 ;  /* 0x0000001300137308 */ /* 0x000fe20000000800 */
[----:B------:R-:W-:Y:S01]  /*efd0*/  ISETP.GT.AND P0, PT, R17, 0x1, P0 ;  /* 0x000000011100780c */ /* 0x000fe20000704270 */
        /* <DEDUP_REMOVED lines=10> */
[----:B------:R-:W-:Y:S01]  /*f080*/  FFMA.FTZ R172, R20, c[0x0][0x2d0], -R172 ;  /* 0x0000b40014ac7a23 */ /* 0x000fe200000108ac */
[C---:B------:R-:W-:Y:S01]  /*f090*/  ISETP.GT.AND P0, PT, R17.reuse, 0x8, P0 ;  /* 0x000000081100780c */ /* 0x040fe20000704270 */
[----:B------:R-:W1:Y:S03]  /*f0a0*/  MUFU.EX2 R16, R16 ;  /* 0x0000001000107308 */ /* 0x000e660000000800 */
[----:B------:R-:W-:Y:S04]  /*f0b0*/  ISETP.LT.OR P0, PT, R18, 0x9, P0 ;  /* 0x000000091200780c */ /* 0x000fe80000701670 */
[----:B------:R-:W-:Y:S02]  /*f0c0*/  FSEL R10, R10, -INF , !P0 ;  /* 0xff8000000a0a7808 */ /* 0x000fe40004000000 */
[----:B------:R-:W-:Y:S01]  /*f0d0*/  PLOP3.LUT P0, PT, PT, PT, UP1, 0x40, 0x0 ;  /* 0x000000000000781c */ /* 0x000fe20003f0e818 */
[----:B------:R-:W-:Y:S01]  /*f0e0*/  UISETP.NE.AND UP1, UPT, UR27, URZ, UPT ;  /* 0x0000003f1b00728c */ /* 0x000fe2000bf25270 */
[----:B------:R-:W-:Y:S02]  /*f0f0*/  MUFU.EX2 R13, R13 ;  /* 0x0000000d000d7308 */ /* 0x000fe40000000800 */
[----:B------:R-:W-:Y:S04]  /*f100*/  ISETP.GT.AND P0, PT, R17, 0x9, P0 ;  /* 0x000000091100780c */ /* 0x000fe80000704270 */
[----:B------:R-:W-:Y:S04]  /*f110*/  ISETP.LT.OR P0, PT, R18, 0xa, P0 ;  /* 0x0000000a1200780c */ /* 0x000fe80000701670 */
[----:B------:R-:W-:Y:S01]  /*f120*/  FSEL R169, R169, -INF , !P0 ;  /* 0xff800000a9a97808 */ /* 0x000fe20004000000 */
[----:B------:R-:W-:Y:S01]  /*f130*/  MUFU.EX2 R8, R8 ;  /* 0x0000000800087308 */ /* 0x000fe20000000800 */
[----:B------:R-:W-:Y:S01]  /*f140*/  PLOP3.LUT P0, PT, PT, PT, UP0, 0x40, 0x0 ;  /* 0x000000000000781c */ /* 0x000fe20003f0e808 */
[----:B------:R-:W-:Y:S01]  /*f150*/  UISETP.NE.AND UP0, UPT, UR26, URZ, UPT ;  /* 0x0000003f1a00728c */ /* 0x000fe2000bf05270 */
[----:B-1----:R-:W-:Y:S02]  /*f160*/  F2FP.BF16.PACK_AB R168, R16, R19 ;  /* 0x0000001310a8723e */ /* 0x002fe400000010ff */
[C---:B------:R-:W-:Y:S04]  /*f170*/  ISETP.GT.AND P0, PT, R17.reuse, 0x10, P0 ;  /* 0x000000101100780c */ /* 0x040fe80000704270 */
[----:B------:R-:W-:Y:S01]  /*f180*/  ISETP.LT.OR P0, PT, R18, 0x11, P0 ;  /* 0x000000111200780c */ /* 0x000fe20000701670 */
[----:B------:R-:W-:Y:S03]  /*f190*/  MUFU.EX2 R179, R179 ;  /* 0x000000b300b37308 */ /* 0x000fe60000000800 */
[----:B------:R-:W-:Y:S02]  /*f1a0*/  FSEL R25, R12, -INF , !P0 ;  /* 0xff8000000c197808 */ /* 0x000fe40004000000 */
[----:B------:R-:W-:Y:S04]  /*f1b0*/  PLOP3.LUT P0, PT, PT, PT, UP6, 0x40, 0x0 ;  /* 0x000000000000781c */ /* 0x000fe80003f0e868 */
[----:B------:R-:W-:Y:S01]  /*f1c0*/  ISETP.GT.AND P0, PT, R17, 0x11, P0 ;  /* 0x000000111100780c */ /* 0x000fe20000704270 */
[----:B------:R-:W-:Y:S03]  /*f1d0*/  MUFU.EX2 R172, R172 ;  /* 0x000000ac00ac7308 */ /* 0x000fe60000000800 */
[C---:B------:R-:W-:Y:S04]  /*f1e0*/  ISETP.LT.OR P0, PT, R18.reuse, 0x12, P0 ;  /* 0x000000121200780c */ /* 0x040fe80000701670 */
[----:B------:R-:W-:Y:S02]  /*f1f0*/  FSEL R24, R9, -INF , !P0 ;  /* 0xff80000009187808 */ /* 0x000fe40004000000 */
[----:B------:R-:W-:Y:S01]  /*f200*/  PLOP3.LUT P0, PT, PT, PT, UP5, 0x40, 0x0 ;  /* 0x000000000000781c */ /* 0x000fe20003f0e858 */
[----:B------:R-:W-:Y:S03]  /*f210*/  MUFU.EX2 R175, R175 ;  /* 0x000000af00af7308 */ /* 0x000fe60000000800 */
[C---:B------:R-:W-:Y:S04]  /*f220*/  ISETP.GT.AND P0, PT, R17.reuse, 0x18, P0 ;  /* 0x000000181100780c */ /* 0x040fe80000704270 */
[----:B------:R-:W-:Y:S03]  /*f230*/  ISETP.LT.OR P0, PT, R18, 0x19, P0 ;  /* 0x000000191200780c */ /* 0x000fe60000701670 */
[----:B------:R-:W-:Y:S01]  /*f240*/  MUFU.EX2 R174, R174 ;  /* 0x000000ae00ae7308 */ /* 0x000fe20000000800 */
[----:B------:R-:W-:Y:S02]  /*f250*/  FSEL R178, R178, -INF , !P0 ;  /* 0xff800000b2b27808 */ /* 0x000fe40004000000 */
[----:B------:R-:W-:Y:S04]  /*f260*/  PLOP3.LUT P0, PT, PT, PT, UP4, 0x40, 0x0 ;  /* 0x000000000000781c */ /* 0x000fe80003f0e848 */
[C---:B------:R-:W-:Y:S03]  /*f270*/  ISETP.GT.AND P0, PT, R17.reuse, 0x19, P0 ;  /* 0x000000191100780c */ /* 0x040fe60000704270 */
[----:B------:R-:W-:Y:S01]  /*f280*/  MUFU.EX2 R173, R173 ;  /* 0x000000ad00ad7308 */ /* 0x000fe20000000800 */
[----:B------:R-:W-:Y:S04]  /*f290*/  ISETP.LT.OR P0, PT, R18, 0x1a, P0 ;  /* 0x0000001a1200780c */ /* 0x000fe80000701670 */
[----:B------:R-:W-:Y:S02]  /*f2a0*/  FSEL R176, R4, -INF , !P0 ;  /* 0xff80000004b07808 */ /* 0x000fe40004000000 */
[----:B------:R-:W-:Y:S04]  /*f2b0*/  PLOP3.LUT P0, PT, PT, PT, UP3, 0x40, 0x0 ;  /* 0x000000000000781c */ /* 0x000fe80003f0e838 */
[C---:B------:R-:W-:Y:S04]  /*f2c0*/  ISETP.GT.AND P0, PT, R17.reuse, 0x20, P0 ;  /* 0x000000201100780c */ /* 0x040fe80000704270 */
[----:B------:R-:W-:Y:S04]  /*f2d0*/  ISETP.LT.OR P0, PT, R18, 0x21, P0 ;  /* 0x000000211200780c */ /* 0x000fe80000701670 */
[----:B------:R-:W-:Y:S02]  /*f2e0*/  FSEL R159, R6, -INF , !P0 ;  /* 0xff800000069f7808 */ /* 0x000fe40004000000 */
[----:B------:R-:W1:Y:S01]  /*f2f0*/  MUFU.EX2 R6, R2 ;  /* 0x0000000200067308 */ /* 0x000e620000000800 */
[----:B------:R-:W-:Y:S04]  /*f300*/  PLOP3.LUT P0, PT, PT, PT, UP2, 0x40, 0x0 ;  /* 0x000000000000781c */ /* 0x000fe80003f0e828 */
[----:B------:R-:W-:Y:S04]  /*f310*/  ISETP.GT.AND P0, PT, R17, 0x21, P0 ;  /* 0x000000211100780c */ /* 0x000fe80000704270 */
[C---:B------:R-:W-:Y:S04]  /*f320*/  ISETP.LT.OR P0, PT, R18.reuse, 0x22, P0 ;  /* 0x000000221200780c */ /* 0x040fe80000701670 */
[----:B------:R-:W-:Y:S02]  /*f330*/  FSEL R158, R5, -INF , !P0 ;  /* 0xff800000059e7808 */ /* 0x000fe40004000000 */
[----:B------:R-:W-:Y:S04]  /*f340*/  PLOP3.LUT P0, PT, PT, PT, UP1, 0x40, 0x0 ;  /* 0x000000000000781c */ /* 0x000fe80003f0e818 */
[----:B------:R-:W-:Y:S04]  /*f350*/  ISETP.GT.AND P0, PT, R17, 0x28, P0 ;  /* 0x000000281100780c */ /* 0x000fe80000704270 */
[----:B------:R-:W-:Y:S01]  /*f360*/  ISETP.LT.OR P0, PT, R18, 0x29, P0 ;  /* 0x000000291200780c */ /* 0x000fe20000701670 */
[----:B-1----:R-:W-:Y:S01]  /*f370*/  FMUL.FTZ R20, R6, R148 ;  /* 0x0000009406147220 */ /* 0x002fe20000410000 */
[----:B------:R-:W-:Y:S01]  /*f380*/  FMNMX.FTZ R2, R14, R156, !PT ;  /* 0x0000009c0e027209 */ /* 0x000fe20007810000 */
[----:B------:R-:W3:Y:S01]  /*f390*/  LDL.LU R148, [R1+0x40] ;  /* 0x0000400001947983 */ /* 0x000ee20000300800 */
[----:B------:R-:W-:Y:S01]  /*f3a0*/  FSEL R157, R15, -INF , !P0 ;  /* 0xff8000000f9d7808 */ /* 0x000fe20004000000 */
[C---:B------:R-:W-:Y:S01]  /*f3b0*/  FMUL.FTZ R9, R6.reuse, R137 ;  /* 0x0000008906097220 */ /* 0x040fe20000410000 */
[----:B------:R-:W-:Y:S01]  /*f3c0*/  FMNMX.FTZ R2, R11, R2, !PT ;  /* 0x000000020b027209 */ /* 0x000fe20007810000 */
[C---:B------:R-:W-:Y:S01]  /*f3d0*/  FMUL.FTZ R12, R6.reuse, R140 ;  /* 0x0000008c060c7220 */ /* 0x040fe20000410000 */
[----:B------:R-:W-:Y:S01]  /*f3e0*/  PLOP3.LUT P0, PT, PT, PT, UP0, 0x40, 0x0 ;  /* 0x000000000000781c */ /* 0x000fe20003f0e808 */
[----:B------:R-:W-:Y:S01]  /*f3f0*/  FMUL.FTZ R21, R6, R149 ;  /* 0x0000009506157220 */ /* 0x000fe20000410000 */
[----:B------:R-:W-:Y:S01]  /*f400*/  FMNMX.FTZ R2, R10, R2, !PT ;  /* 0x000000020a027209 */ /* 0x000fe20007810000 */
[C---:B------:R-:W-:Y:S01]  /*f410*/  FMUL.FTZ R28, R6.reuse, R28 ;  /* 0x0000001c061c7220 */ /* 0x040fe20000410000 */
[----:B------:R-:W-:Y:S01]  /*f420*/  ISETP.GT.AND P0, PT, R17, 0x29, P0 ;  /* 0x000000291100780c */ /* 0x000fe20000704270 */
[C---:B------:R-:W-:Y:S01]  /*f430*/  FMUL.FTZ R17, R6.reuse, R145 ;  /* 0x0000009106117220 */ /* 0x040fe20000410000 */
[----:B------:R-:W-:Y:S01]  /*f440*/  FMNMX.FTZ R2, R169, R2, !PT ;  /* 0x00000002a9027209 */ /* 0x000fe20007810000 */
[----:B------:R-:W-:Y:S01]  /*f450*/  FMUL.FTZ R29, R6, R29 ;  /* 0x0000001d061d7220 */ /* 0x000fe20000410000 */
[----:B------:R-:W-:Y:S01]  /*f460*/  ISETP.LT.OR P0, PT, R18, 0x2a, P0 ;  /* 0x0000002a1200780c */ /* 0x000fe20000701670 */
[C---:B------:R-:W-:Y:S01]  /*f470*/  FMUL.FTZ R32, R6.reuse, R32 ;  /* 0x0000002006207220 */ /* 0x040fe20000410000 */
[----:B------:R-:W-:Y:S01]  /*f480*/  FMNMX.FTZ R2, R25, R2, !PT ;  /* 0x0000000219027209 */ /* 0x000fe20007810000 */
[C---:B------:R-:W-:Y:S01]  /*f490*/  FMUL.FTZ R33, R6.reuse, R33 ;  /* 0x0000002106217220 */ /* 0x040fe20000410000 */
[----:B------:R-:W-:Y:S01]  /*f4a0*/  FSEL R3, R7, -INF , !P0 ;  /* 0xff80000007037808 */ /* 0x000fe20004000000 */
        /* <DEDUP_REMOVED lines=18> */
[----:B--2---:R-:W-:Y:S01]  /*f5d0*/  FFMA.FTZ R5, R6, R170, R19 ;  /* 0x000000aa06057223 */ /* 0x004fe20000010013 */
[----:B------:R-:W-:Y:S01]  /*f5e0*/  F2FP.BF16.PACK_AB R170, R8, R13 ;  /* 0x0000000d08aa723e */ /* 0x000fe200000010ff */
[----:B------:R-:W-:Y:S01]  /*f5f0*/  FMUL.FTZ R49, R6, R49 ;  /* 0x0000003106317220 */ /* 0x000fe20000410000 */
[----:B------:R-:W-:Y:S01]  /*f600*/  FMNMX.FTZ R2, R157, R2, !PT ;  /* 0x000000029d027209 */ /* 0x000fe20007810000 */
[----:B------:R-:W-:Y:S01]  /*f610*/  FADD.FTZ R5, R16, R5 ;  /* 0x0000000510057221 */ /* 0x000fe20000010000 */
[----:B------:R-:W-:Y:S01]  /*f620*/  MUFU.EX2 R149, R149 ;  /* 0x0000009500957308 */ /* 0x000fe20000000800 */
[C---:B------:R-:W-:Y:S01]  /*f630*/  FMUL.FTZ R16, R6.reuse, R144 ;  /* 0x0000009006107220 */ /* 0x040fe20000410000 */
[----:B------:R-:W-:Y:S01]  /*f640*/  FMNMX.FTZ R4, R3, R2, !PT ;  /* 0x0000000203047209 */ /* 0x000fe20007810000 */
[----:B------:R-:W-:Y:S01]  /*f650*/  FADD.FTZ R5, R13, R5 ;  /* 0x000000050d057221 */ /* 0x000fe20000010000 */
[----:B------:R-:W-:Y:S01]  /*f660*/  UISETP.GT.AND UP0, UPT, UR23, UR7, UPT ;  /* 0x000000071700728c */ /* 0x000fe2000bf04270 */
[----:B------:R-:W-:Y:S02]  /*f670*/  FMUL.FTZ R13, R6, R141 ;  /* 0x0000008d060d7220 */ /* 0x000fe40000410000 */
[----:B------:R-:W1:Y:S01]  /*f680*/  SHFL.BFLY PT, R2, R4, 0x2, 0x1f ;  /* 0x0c401f0004027f89 */ /* 0x000e6200000e0000 */
[----:B------:R-:W-:Y:S01]  /*f690*/  FADD.FTZ R177, R8, R5 ;  /* 0x0000000508b17221 */ /* 0x000fe20000010000 */
[----:B------:R-:W-:Y:S01]  /*f6a0*/  UMOV UR23, UR4 ;  /* 0x0000000400177c82 */ /* 0x000fe20008000000 */
[C---:B------:R-:W-:Y:S02]  /*f6b0*/  FMUL.FTZ R8, R6.reuse, R136 ;  /* 0x0000008806087220 */ /* 0x040fe40000410000 */
[C---:B------:R-:W-:Y:S01]  /*f6c0*/  FMUL.FTZ R5, R6.reuse, R133 ;  /* 0x0000008506057220 */ /* 0x040fe20000410000 */
        /* <DEDUP_REMOVED lines=325> */
.L_x_208:
[----:B------:R-:W2:Y:S04]  /*10b20*/  LDL.LU R4, [R1+0x44] ;  /* 0x0000440001047983 */ /* 0x000ea80000300800 */
[----:B------:R-:W3:Y:S01]  /*10b30*/  LDL.LU R7, [R1+0x40] ;  /* 0x0000400001077983 */ /* 0x000ee20000300800 */
[----:B------:R-:W-:-:S02]  /*10b40*/  MOV R8, 0xff800000 ;  /* 0xff80000000087802 */ /* 0x000fc40000000f00 */
[----:B------:R-:W-:Y:S01]  /*10b50*/  PLOP3.LUT P2, PT, PT, PT, PT, 0x8, 0x0 ;  /* 0x000000000000781c */ /* 0x000fe20003f4e170 */
[----:B--2---:R-:W1:Y:S04]  /*10b60*/  SHFL.BFLY PT, R6, R4, 0x2, 0x1f ;  /* 0x0c401f0004067f89 */ /* 0x004e6800000e0000 */
[----:B---3--:R-:W2:Y:S01]  /*10b70*/  SHFL.BFLY PT, R5, R7, 0x2, 0x1f ;  /* 0x0c401f0007057f89 */ /* 0x008ea200000e0000 */
[----:B-1----:R-:W-:Y:S02]  /*10b80*/  FADD.FTZ R6, R6, R4 ;  /* 0x0000000406067221 */ /* 0x002fe40000010000 */
[----:B--2---:R-:W-:-:S03]  /*10b90*/  FADD.FTZ R5, R5, R7 ;  /* 0x0000000705057221 */ /* 0x004fc60000010000 */
[----:B------:R-:W1:Y:S01]  /*10ba0*/  SHFL.BFLY PT, R4, R6, 0x1, 0x1f ;  /* 0x0c201f0006047f89 */ /* 0x000e6200000e0000 */
[----:B------:R-:W-:-:S03]  /*10bb0*/  MOV R7, 0xff800000 ;  /* 0xff80000000077802 */ /* 0x000fc60000000f00 */
[----:B------:R-:W2:Y:S01]  /*10bc0*/  SHFL.BFLY PT, R3, R5, 0x1, 0x1f ;  /* 0x0c201f0005037f89 */ /* 0x000ea200000e0000 */
[----:B-1----:R-:W-:Y:S01]  /*10bd0*/  FADD.FTZ R4, R6, R4 ;  /* 0x0000000406047221 */ /* 0x002fe20000010000 */
[----:B------:R-:W-:Y:S01]  /*10be0*/  MOV R6, RZ ;  /* 0x000000ff00067202 */ /* 0x000fe20000000f00 */
[----:B--2---:R-:W-:-:S03]  /*10bf0*/  FADD.FTZ R3, R5, R3 ;  /* 0x0000000305037221 */ /* 0x004fc60000010000 */
[----:B------:R-:W-:Y:S02]  /*10c00*/  FSETP.NE.FTZ.AND P1, PT, R4, RZ, PT ;  /* 0x000000ff0400720b */ /* 0x000fe40003f35000 */
[----:B------:R-:W-:Y:S02]  /*10c10*/  MOV R5, RZ ;  /* 0x000000ff00057202 */ /* 0x000fe40000000f00 */
[----:B------:R-:W-:-:S09]  /*10c20*/  FSETP.NE.FTZ.AND P0, PT, R3, RZ, PT ;  /* 0x000000ff0300720b */ /* 0x000fd20003f15000 */
[----:B------:R-:W1:Y:S01]  /*10c30*/  @P1 MUFU.RCP R6, R4 ;  /* 0x0000000400061308 */ /* 0x000e620000001000 */
[----:B------:R-:W-:-:S03]  /*10c40*/  @P1 MOV R10, 0x3f317218 ;  /* 0x3f317218000a1802 */ /* 0x000fc60000000f00 */
[----:B------:R-:W-:Y:S02]  /*10c50*/  @P0 MOV R9, 0x3f317218 ;  /* 0x3f31721800090802 */ /* 0x000fe40000000f00 */
        /* <DEDUP_REMOVED lines=12> */
[----:B------:R-:W-:Y:S02]  /*10d20*/  FMUL.FTZ R145, R6, R145 ;  /* 0x0000009106917220 */ /* 0x000fe40000410000 */
        /* <DEDUP_REMOVED lines=56> */
[----:B------:R-:W-:Y:S02]  /*110b0*/  FMUL.FTZ R128, R6, R128 ;  /* 0x0000008006807220 */ /* 0x000fe40000410000 */
        /* <DEDUP_REMOVED lines=64> */
[----:B------:R-:W-:Y:S02]  /*114c0*/  FMUL.FTZ R5, R5, R131 ;  /* 0x0000008305057220 */ /* 0x000fe40000410000 */
[----:B------:R-:W-:Y:S02]  /*114d0*/  @P1 FFMA.FTZ R7, R10, R0, R4 ;  /* 0x000000000a071223 */ /* 0x000fe40000010004 */
[----:B------:R-:W-:-:S02]  /*114e0*/  @P0 FFMA.FTZ R8, R9, R2, R3 ;  /* 0x0000000209080223 */ /* 0x000fc40000010003 */
.L_x_169:
[----:B------:R-:W-:Y:S05]  /*114f0*/  @P2 BRA `(.L_x_222) ;  /* 0x0000197000002947 */ /* 0x000fea0003800000 */
[----:B------:R-:W3:Y:S01]  /*11500*/  S2R R0, SR_TID.X ;  /* 0x0000000000007919 */ /* 0x000ee20000002100 */
[----:B------:R-:W-:Y:S01]  /*11510*/  IMAD.MOV.U32 R12, RZ, RZ, c[0x0][0x4e8] ;  /* 0x00013a00ff0c7624 */ /* 0x000fe200078e00ff */
[----:B------:R-:W-:Y:S01]  /*11520*/  ULDC.64 UR4, c[0x0][0x490] ;  /* 0x0001240000047ab9 */ /* 0x000fe20000000a00 */
[----:B------:R-:W-:Y:S01]  /*11530*/  F2FP.BF16.PACK_AB R132, R133, R132 ;  /* 0x000000848584723e */ /* 0x000fe200000010ff */
[----:B------:R-:W4:Y:S01]  /*11540*/  S2R R22, SR_CTAID.Z ;  /* 0x0000000000167919 */ /* 0x000f220000002700 */
[----:B------:R-:W-:Y:S01]  /*11550*/  UIMAD UR6, UR9, UR4, URZ ;  /* 0x00000004090672a4 */ /* 0x000fe2000f8e023f */
[C---:B------:R-:W-:Y:S01]  /*11560*/  ISETP.NE.AND P3, PT, R12.reuse, 0x1, PT ;  /* 0x000000010c00780c */ /* 0x040fe20003f65270 */
[----:B--2---:R-:W-:Y:S01]  /*11570*/  UIMAD.WIDE.U32 UR12, UR11, UR4, URZ ;  /* 0x000000040b0c72a5 */ /* 0x004fe2000f8e003f */
[----:B------:R-:W-:Y:S01]  /*11580*/  IMAD R12, R12, c[0x0][0x388], RZ ;  /* 0x0000e2000c0c7a24 */ /* 0x000fe200078e02ff */
[----:B------:R-:W-:Y:S01]  /*11590*/  UIMAD UR6, UR11, UR5, UR6 ;  /* 0x000000050b0672a4 */ /* 0x000fe2000f8e0206 */
[----:B------:R-:W-:Y:S01]  /*115a0*/  F2FP.BF16.PACK_AB R134, R135, R134 ;  /* 0x000000868786723e */ /* 0x000fe200000010ff */
[----:B------:R-:W-:Y:S01]  /*115b0*/  BSSY B0, `(.L_x_223) ;  /* 0x000012e000007945 */ /* 0x000fe20003800000 */
[----:B------:R-:W-:Y:S01]  /*115c0*/  ULDC.64 UR4, c[0x0][0x3e8] ;  /* 0x0000fa0000047ab9 */ /* 0x000fe20000000a00 */
[----:B------:R-:W-:Y:S01]  /*115d0*/  IMAD.U32 R25, RZ, RZ, UR13 ;  /* 0x0000000dff197e24 */ /* 0x000fe2000f8e00ff */
[----:B------:R-:W-:Y:S01]  /*115e0*/  UIMAD UR9, UR9, UR4, URZ ;  /* 0x00000004090972a4 */ /* 0x000fe2000f8e023f */
[----:B------:R-:W-:Y:S01]  /*115f0*/  IMAD.U32 R24, RZ, RZ, UR12 ;  /* 0x0000000cff187e24 */ /* 0x000fe2000f8e00ff */
[----:B------:R-:W-:Y:S01]  /*11600*/  UIMAD.WIDE.U32 UR14, UR11, UR4, URZ ;  /* 0x000000040b0e72a5 */ /* 0x000fe2000f8e003f */
[----:B------:R-:W-:Y:S01]  /*11610*/  F2FP.BF16.PACK_AB R136, R137, R136 ;  /* 0x000000888988723e */ /* 0x000fe200000010ff */
[----:B------:R-:W-:Y:S01]  /*11620*/  UIMAD UR5, UR11, UR5, UR9 ;  /* 0x000000050b0572a4 */ /* 0x000fe2000f8e0209 */
[----:B------:R-:W-:Y:S01]  /*11630*/  F2FP.BF16.PACK_AB R138, R139, R138 ;  /* 0x0000008a8b8a723e */ /* 0x000fe200000010ff */
[----:B------:R-:W-:Y:S01]  /*11640*/  UIADD3 UR6, UR13, UR6, URZ ;  /* 0x000000060d067290 */ /* 0x000fe2000fffe03f */
[----:B------:R-:W-:Y:S01]  /*11650*/  F2FP.BF16.PACK_AB R140, R141, R140 ;  /* 0x0000008c8d8c723e */ /* 0x000fe200000010ff */
[----:B------:R-:W-:Y:S01]  /*11660*/  UIADD3 UR5, UR15, UR5, URZ ;  /* 0x000000050f057290 */ /* 0x000fe2000fffe03f */
[----:B------:R-:W-:Y:S01]  /*11670*/  IMAD.U32 R27, RZ, RZ, UR15 ;  /* 0x0000000fff1b7e24 */ /* 0x000fe2000f8e00ff */
[----:B-1-3--:R-:W-:Y:S01]  /*11680*/  SHF.R.S32.HI R2, RZ, 0x1f, R0 ;  /* 0x0000001fff027819 */ /* 0x00afe20000011400 */
[----:B------:R-:W-:Y:S01]  /*11690*/  IMAD.U32 R26, RZ, RZ, UR14 ;  /* 0x0000000eff1a7e24 */ /* 0x000fe2000f8e00ff */
[----:B------:R-:W-:Y:S01]  /*116a0*/  F2FP.BF16.PACK_AB R142, R143, R142 ;  /* 0x0000008e8f8e723e */ /* 0x000fe200000010ff */
[----:B------:R-:W-:Y:S01]  /*116b0*/  IMAD.U32 R25, RZ, RZ, UR6 ;  /* 0x00000006ff197e24 */ /* 0x000fe2000f8e00ff */
[CC--:B------:R-:W-:Y:S01]  /*116c0*/  LEA.HI R9, R2.reuse, R0.reuse, RZ, 0x2 ;  /* 0x0000000002097211 */ /* 0x0c0fe200078f10ff */
[----:B------:R-:W-:Y:S01]  /*116d0*/  IMAD.U32 R27, RZ, RZ, UR5 ;  /* 0x00000005ff1b7e24 */ /* 0x000fe2000f8e00ff */
[-C--:B------:R-:W-:Y:S01]  /*116e0*/  LEA.HI R19, R2, R0.reuse, RZ, 0x5 ;  /* 0x0000000002137211 */ /* 0x080fe200078f28ff */
[----:B----4-:R-:W-:Y:S01]  /*116f0*/  IMAD.WIDE.U32 R24, R22, c[0x0][0x498], R24 ;  /* 0x0001260016187a25 */ /* 0x010fe200078e0018 */
[----:B------:R-:W-:-:S02]  /*11700*/  LEA.HI R4, R2, R0, RZ, 0x3 ;  /* 0x0000000002047211 */ /* 0x000fc400078f18ff */
[--C-:B------:R-:W-:Y:S02]  /*11710*/  SHF.R.S32.HI R21, RZ, 0x2, R9.reuse ;  /* 0x00000002ff157819 */ /* 0x100fe40000011409 */
[----:B------:R-:W-:Y:S02]  /*11720*/  SHF.R.S32.HI R3, RZ, 0x1f, R9 ;  /* 0x0000001fff037819 */ /* 0x000fe40000011409 */
[----:B------:R-:W-:Y:S02]  /*11730*/  LOP3.LUT R9, R9, 0xfffffffc, RZ, 0xc0, !PT ;  /* 0xfffffffc09097812 */ /* 0x000fe400078ec0ff */
[----:B------:R-:W-:Y:S02]  /*11740*/  LOP3.LUT R10, R19, 0xffffffe0, RZ, 0xc0, !PT ;  /* 0xffffffe0130a7812 */ /* 0x000fe400078ec0ff */
[----:B------:R-:W-:Y:S01]  /*11750*/  LOP3.LUT R11, R4, 0xfffffff8, RZ, 0xc0, !PT ;  /* 0xfffffff8040b7812 */ /* 0x000fe200078ec0ff */
[C---:B------:R-:W-:Y:S01]  /*11760*/  IMAD.IADD R9, R0.reuse, 0x1, -R9 ;  /* 0x0000000100097824 */ /* 0x040fe200078e0a09 */
[----:B------:R-:W-:Y:S01]  /*11770*/  LEA.HI R3, R3, R21, RZ, 0x3 ;  /* 0x0000001503037211 */ /* 0x000fe200078f18ff */
[----:B------:R-:W-:Y:S01]  /*11780*/  IMAD.IADD R10, R0, 0x1, -R10 ;  /* 0x00000001000a7824 */ /* 0x000fe200078e0a0a */
[----:B------:R-:W-:Y:S01]  /*11790*/  LEA.HI R2, R2, R0, RZ, 0x6 ;  /* 0x0000000002027211 */ /* 0x000fe200078f30ff */
[----:B------:R-:W-:Y:S01]  /*117a0*/  IMAD.IADD R0, R0, 0x1, -R11 ;  /* 0x0000000100007824 */ /* 0x000fe200078e0a0b */
[----:B------:R-:W-:-:S02]  /*117b0*/  LOP3.LUT R11, R3, 0xfffffff8, RZ, 0xc0, !PT ;  /* 0xfffffff8030b7812 */ /* 0x000fc400078ec0ff */
[----:B------:R-:W-:Y:S01]  /*117c0*/  SHF.R.S32.HI R4, RZ, 0x3, R4 ;  /* 0x00000003ff047819 */ /* 0x000fe20000011404 */
[----:B------:R-:W-:Y:S01]  /*117d0*/  IMAD.SHL.U32 R2, R2, 0x8, RZ ;  /* 0x0000000802027824 */ /* 0x000fe200078e00ff */
[----:B------:R-:W-:Y:S01]  /*117e0*/  SHF.R.S32.HI R3, RZ, 0x1f, R10 ;  /* 0x0000001fff037819 */ /* 0x000fe2000001140a */
[----:B------:R-:W-:Y:S01]  /*117f0*/  IMAD.IADD R21, R21, 0x1, -R11 ;  /* 0x0000000115157824 */ /* 0x000fe200078e0a0b */
[--C-:B------:R-:W-:Y:S01]  /*11800*/  SHF.R.S32.HI R15, RZ, 0x5, R19.reuse ;  /* 0x00000005ff0f7819 */ /* 0x100fe20000011413 */
[----:B------:R-:W1:Y:S01]  /*11810*/  S2R R11, SR_CTAID.X ;  /* 0x00000000000b7919 */ /* 0x000e620000002500 */
[----:B------:R-:W-:Y:S01]  /*11820*/  IMAD.SHL.U32 R16, R4, 0x40, RZ ;  /* 0x0000004004107824 */ /* 0x000fe200078e00ff */
[----:B------:R-:W-:Y:S01]  /*11830*/  LOP3.LUT P0, RZ, R10, 0x3, RZ, 0xc0, !PT ;  /* 0x000000030aff7812 */ /* 0x000fe2000780c0ff */
[C---:B------:R-:W-:Y:S01]  /*11840*/  IMAD R18, R0.reuse, 0x20, R4 ;  /* 0x0000002000127824 */ /* 0x040fe200078e0204 */
[----:B------:R-:W-:Y:S02]  /*11850*/  SHF.R.S32.HI R19, RZ, 0x1f, R19 ;  /* 0x0000001fff137819 */ /* 0x000fe40000011413 */
[----:B------:R-:W-:Y:S01]  /*11860*/  LEA.HI R10, R3, R10, RZ, 0x2 ;  /* 0x0000000a030a7211 */ /* 0x000fe200078f10ff */
[----:B------:R-:W-:Y:S01]  /*11870*/  IMAD.SHL.U32 R3, R0, 0x8, RZ ;  /* 0x0000000800037824 */ /* 0x000fe200078e00ff */
[----:B------:R-:W-:-:S02]  /*11880*/  LOP3.LUT R16, R16, 0x1c0, RZ, 0xc0, !PT ;  /* 0x000001c010107812 */ /* 0x000fc400078ec0ff */
[----:B------:R-:W-:Y:S02]  /*11890*/  LEA.HI R19, R19, R15, RZ, 0x3 ;  /* 0x0000000f13137211 */ /* 0x000fe400078f18ff */
[----:B------:R-:W-:Y:S02]  /*118a0*/  LEA.HI R17, R9, R9, RZ, 0x1 ;  /* 0x0000000909117211 */ /* 0x000fe400078f08ff */
[----:B------:R-:W-:Y:S02]  /*118b0*/  SHF.R.U32.HI R0, RZ, 0x3, R16 ;  /* 0x00000003ff007819 */ /* 0x000fe40000011610 */
[----:B------:R-:W-:Y:S02]  /*118c0*/  LOP3.LUT R16, R16, 0x38, R3, 0xf8, !PT ;  /* 0x0000003810107812 */ /* 0x000fe400078ef803 */
[----:B------:R-:W-:Y:S02]  /*118d0*/  LOP3.LUT R19, R19, 0xffffff8, RZ, 0xc0, !PT ;  /* 0x0ffffff813137812 */ /* 0x000fe400078ec0ff */
[----:B------:R-:W-:-:S02]  /*118e0*/  LOP3.LUT R17, R17, 0x1ffffffe, RZ, 0xc0, !PT ;  /* 0x1ffffffe11117812 */ /* 0x000fc400078ec0ff */
[----:B------:R-:W-:Y:S01]  /*118f0*/  SHF.R.S32.HI R13, RZ, 0x1f, R22 ;  /* 0x0000001fff0d7819 */ /* 0x000fe20000011416 */
[----:B------:R-:W-:Y:S01]  /*11900*/  IMAD.IADD R19, R15, 0x1, -R19 ;  /* 0x000000010f137824 */ /* 0x000fe200078e0a13 */
[----:B------:R-:W-:Y:S01]  /*11910*/  LOP3.LUT R0, R16, R0, RZ, 0x3c, !PT ;  /* 0x0000000010007212 */ /* 0x000fe200078e3cff */
[----:B-1----:R-:W-:Y:S01]  /*11920*/  IMAD R18, R11, 0x80, R18 ;  /* 0x000000800b127824 */ /* 0x002fe200078e0212 */
[----:B------:R-:W-:Y:S01]  /*11930*/  R2P PR, R21, 0x6 ;  /* 0x0000000615007804 */ /* 0x000fe20000000000 */
[----:B------:R-:W-:Y:S01]  /*11940*/  IMAD R15, R15, 0x200, R9 ;  /* 0x000002000f0f7824 */ /* 0x000fe200078e0209 */
[C---:B------:R-:W-:Y:S01]  /*11950*/  LOP3.LUT R20, R21.reuse, 0x1, RZ, 0xc0, !PT ;  /* 0x0000000115147812 */ /* 0x040fe200078ec0ff */
[----:B------:R-:W-:Y:S01]  /*11960*/  @P3 IMAD.HI.U32 R16, R18, c[0x0][0x4ec], RZ ;  /* 0x00013b0012103a27 */ /* 0x000fe200078e00ff */
[----:B------:R-:W-:Y:S02]  /*11970*/  SHF.R.S32.HI R10, RZ, 0x2, R10 ;  /* 0x00000002ff0a7819 */ /* 0x000fe4000001140a */
[----:B------:R-:W-:Y:S01]  /*11980*/  LOP3.LUT R2, R0, 0x7ffffe00, R2, 0xf8, !PT ;  /* 0x7ffffe0000027812 */ /* 0x000fe200078ef802 */
[----:B------:R-:W-:Y:S01]  /*11990*/  IMAD.SHL.U32 R21, R21, 0x40, RZ ;  /* 0x0000004015157824 */ /* 0x000fe200078e00ff */
[----:B------:R-:W-:Y:S01]  /*119a0*/  ISETP.NE.U32.AND P4, PT, R20, 0x1, PT ;  /* 0x000000011400780c */ /* 0x000fe20003f85070 */
[----:B------:R-:W-:Y:S01]  /*119b0*/  IMAD.IADD R9, R9, 0x1, -R17 ;  /* 0x0000000109097824 */ /* 0x000fe200078e0a11 */
[----:B------:R-:W-:Y:S01]  /*119c0*/  F2FP.BF16.PACK_AB R144, R145, R144 ;  /* 0x000000909190723e */ /* 0x000fe200000010ff */
[----:B------:R-:W-:Y:S01]  /*119d0*/  IMAD R14, R13, c[0x0][0x498], RZ ;  /* 0x000126000d0e7a24 */ /* 0x000fe200078e02ff */
[----:B------:R-:W-:Y:S01]  /*119e0*/  LOP3.LUT R21, R21, 0x1c0, RZ, 0xc0, !PT ;  /* 0x000001c015157812 */ /* 0x000fe200078ec0ff */
[----:B------:R-:W-:Y:S01]  /*119f0*/  IMAD.MOV.U32 R17, RZ, RZ, R18 ;  /* 0x000000ffff117224 */ /* 0x000fe200078e0012 */
[----:B------:R-:W-:Y:S01]  /*11a00*/  @P3 SHF.R.U32.HI R17, RZ, c[0x0][0x4f0], R16 ;  /* 0x00013c00ff113a19 */ /* 0x000fe20000011610 */
[----:B------:R-:W-:Y:S01]  /*11a10*/  IMAD R13, R13, c[0x0][0x3f0], RZ ;  /* 0x0000fc000d0d7a24 */ /* 0x000fe200078e02ff */
[----:B------:R-:W-:Y:S01]  /*11a20*/  LEA.HI R21, R21, R21, RZ, 0x1d ;  /* 0x0000001515157211 */ /* 0x000fe200078fe8ff */
[----:B------:R-:W-:Y:S01]  /*11a30*/  IMAD R10, R19, 0x10, R10 ;  /* 0x00000010130a7824 */ /* 0x000fe200078e020a */
[----:B------:R-:W-:Y:S01]  /*11a40*/  SHF.R.S32.HI R0, RZ, 0x1f, R17 ;  /* 0x0000001fff007819 */ /* 0x000fe20000011411 */
[C---:B------:R-:W-:Y:S01]  /*11a50*/  IMAD R14, R22.reuse, c[0x0][0x49c], R14 ;  /* 0x00012700160e7a24 */ /* 0x040fe200078e020e */
[----:B------:R-:W-:Y:S01]  /*11a60*/  F2FP.BF16.PACK_AB R146, R147, R146 ;  /* 0x000000929392723e */ /* 0x000fe200000010ff */
[C---:B------:R-:W-:Y:S01]  /*11a70*/  IMAD R13, R22.reuse, c[0x0][0x3f4], R13 ;  /* 0x0000fd00160d7a24 */ /* 0x040fe200078e020d */
[----:B------:R-:W-:Y:S01]  /*11a80*/  F2FP.BF16.PACK_AB R148, R149, R148 ;  /* 0x000000949594723e */ /* 0x000fe200000010ff */
[----:B------:R-:W-:Y:S01]  /*11a90*/  IMAD.WIDE.U32 R22, R22, c[0x0][0x3f0], R26 ;  /* 0x0000fc0016167a25 */ /* 0x000fe200078e001a */
[----:B------:R-:W-:-:S02]  /*11aa0*/  F2FP.BF16.PACK_AB R150, R151, R150 ;  /* 0x000000969796723e */ /* 0x000fc400000010ff */
[----:B------:R-:W-:Y:S01]  /*11ab0*/  F2FP.BF16.PACK_AB R152, R153, R152 ;  /* 0x000000989998723e */ /* 0x000fe200000010ff */
[--C-:B------:R-:W-:Y:S01]  /*11ac0*/  IMAD R9, R9, 0x8, R10.reuse ;  /* 0x0000000809097824 */ /* 0x100fe200078e020a */
[----:B------:R-:W-:Y:S01]  /*11ad0*/  F2FP.BF16.PACK_AB R154, R155, R154 ;  /* 0x0000009a9b9a723e */ /* 0x000fe200000010ff */
[----:B------:R-:W-:Y:S01]  /*11ae0*/  IMAD.IADD R23, R23, 0x1, R13 ;  /* 0x0000000117177824 */ /* 0x000fe200078e020d */
[----:B------:R-:W-:Y:S01]  /*11af0*/  F2FP.BF16.PACK_AB R28, R29, R28 ;  /* 0x0000001c1d1c723e */ /* 0x000fe200000010ff */
[----:B------:R-:W-:Y:S01]  /*11b00*/  IMAD R0, R0, c[0x0][0x3e0], RZ ;  /* 0x0000f80000007a24 */ /* 0x000fe200078e02ff */
[----:B------:R-:W-:Y:S01]  /*11b10*/  F2FP.BF16.PACK_AB R30, R31, R30 ;  /* 0x0000001e1f1e723e */ /* 0x000fe200000010ff */
[----:B------:R-:W-:Y:S01]  /*11b20*/  IMAD.U32 R15, R15, 0x2, R21 ;  /* 0x000000020f0f7824 */ /* 0x000fe200078e0015 */
[----:B------:R-:W-:Y:S01]  /*11b30*/  F2FP.BF16.PACK_AB R32, R33, R32 ;  /* 0x000000202120723e */ /* 0x000fe200000010ff */
[----:B------:R-:W-:Y:S01]  /*11b40*/  IMAD R9, R11, 0x80, R9 ;  /* 0x000000800b097824 */ /* 0x000fe200078e0209 */
[----:B------:R-:W-:Y:S01]  /*11b50*/  F2FP.BF16.PACK_AB R34, R35, R34 ;  /* 0x000000222322723e */ /* 0x000fe200000010ff */
[----:B------:R-:W-:Y:S01]  /*11b60*/  IMAD.MOV R13, RZ, RZ, -R17 ;  /* 0x000000ffff0d7224 */ /* 0x000fe200078e0a11 */
[----:B------:R-:W-:Y:S01]  /*11b70*/  F2FP.BF16.PACK_AB R36, R37, R36 ;  /* 0x000000242524723e */ /* 0x000fe200000010ff */
[----:B------:R-:W-:Y:S01]  /*11b80*/  IMAD R10, R11, 0x80, R10 ;  /* 0x000000800b0a7824 */ /* 0x000fe200078e020a */
[----:B------:R-:W-:Y:S01]  /*11b90*/  F2FP.BF16.PACK_AB R38, R39, R38 ;  /* 0x000000262726723e */ /* 0x000fe200000010ff */
[----:B------:R-:W-:Y:S01]  /*11ba0*/  IMAD.WIDE.U32 R22, R17, c[0x0][0x3e0], R22 ;  /* 0x0000f80011167a25 */ /* 0x000fe200078e0016 */
[----:B------:R-:W-:-:S02]  /*11bb0*/  F2FP.BF16.PACK_AB R40, R41, R40 ;  /* 0x000000282928723e */ /* 0x000fc400000010ff */
[CC--:B------:R-:W-:Y:S01]  /*11bc0*/  ISETP.GE.OR P6, PT, R10.reuse, R12.reuse, P0 ;  /* 0x0000000c0a00720c */ /* 0x0c0fe200007c6670 */
[----:B------:R-:W-:Y:S01]  /*11bd0*/  IMAD R0, R17, c[0x0][0x3e4], R0 ;  /* 0x0000f90011007a24 */ /* 0x000fe200078e0200 */
[----:B------:R-:W-:Y:S01]  /*11be0*/  IADD3 R10, R10, 0x8, RZ ;  /* 0x000000080a0a7810 */ /* 0x000fe20007ffe0ff */
[----:B------:R-:W-:Y:S01]  /*11bf0*/  IMAD.SHL.U32 R17, R15, 0x2, RZ ;  /* 0x000000020f117824 */ /* 0x000fe200078e00ff */
[----:B------:R-:W-:Y:S01]  /*11c00*/  BAR.SYNC.DEFER_BLOCKING 0x1, 0x100 ;  /* 0x0044000000007b1d */ /* 0x000fe20000010000 */
[----:B------:R-:W-:Y:S01]  /*11c10*/  @P3 IMAD.HI.U32 R15, R9, c[0x0][0x4ec], RZ ;  /* 0x00013b00090f3a27 */ /* 0x000fe200078e00ff */
[----:B------:R-:W-:Y:S02]  /*11c20*/  ISETP.GE.OR P5, PT, R10, R12, P0 ;  /* 0x0000000c0a00720c */ /* 0x000fe400007a6670 */
[----:B------:R-:W-:Y:S01]  /*11c30*/  IADD3 R10, R17, 0x70, RZ ;  /* 0x00000070110a7810 */ /* 0x000fe20007ffe0ff */
[----:B------:R-:W-:Y:S01]  /*11c40*/  IMAD.MOV.U32 R16, RZ, RZ, R9 ;  /* 0x000000ffff107224 */ /* 0x000fe200078e0009 */
[----:B------:R-:W-:Y:S01]  /*11c50*/  @P3 SHF.R.U32.HI R16, RZ, c[0x0][0x4f0], R15 ;  /* 0x00013c00ff103a19 */ /* 0x000fe2000001160f */
[----:B------:R-:W-:Y:S01]  /*11c60*/  IMAD R13, R13, c[0x0][0x4e8], R18 ;  /* 0x00013a000d0d7a24 */ /* 0x000fe200078e0212 */
[----:B------:R-:W-:Y:S01]  /*11c70*/  IADD3 R15, R17, 0x80, RZ ;  /* 0x00000080110f7810 */ /* 0x000fe20007ffe0ff */
[----:B------:R-:W-:Y:S01]  /*11c80*/  IMAD.IADD R23, R23, 0x1, R0 ;  /* 0x0000000117177824 */ /* 0x000fe200078e0200 */
[----:B------:R-:W-:-:S02]  /*11c90*/  SHF.R.S32.HI R0, RZ, 0x1f, R16 ;  /* 0x0000001fff007819 */ /* 0x000fc40000011410 */
[----:B------:R-:W-:Y:S01]  /*11ca0*/  IADD3 R18, P0, R16, R24, RZ ;  /* 0x0000001810127210 */ /* 0x000fe20007f1e0ff */
[----:B------:R-:W-:Y:S01]  /*11cb0*/  IMAD.WIDE.U32 R22, R13, c[0x0][0x3d8], R22 ;  /* 0x0000f6000d167a25 */ /* 0x000fe200078e0016 */
[----:B------:R-:W-:Y:S02]  /*11cc0*/  @P4 IADD3 R10, R15, 0x10, RZ ;  /* 0x000000100f0a4810 */ /* 0x000fe40007ffe0ff */
[----:B------:R-:W-:Y:S01]  /*11cd0*/  IADD3.X R19, R0, R25, R14, P0, !PT ;  /* 0x0000001900137210 */ /* 0x000fe200007fe40e */
[----:B------:R-:W-:Y:S01]  /*11ce0*/  IMAD.MOV R15, RZ, RZ, -R16 ;  /* 0x000000ffff0f7224 */ /* 0x000fe200078e0a10 */
[----:B------:R-:W-:Y:S01]  /*11cf0*/  SHF.R.S32.HI R14, RZ, 0x1f, R13 ;  /* 0x0000001fff0e7819 */ /* 0x000fe2000001140d */
[----:B------:R-:W-:Y:S01]  /*11d00*/  IMAD.MOV.U32 R0, RZ, RZ, 0x20 ;  /* 0x00000020ff007424 */ /* 0x000fe200078e00ff */
[----:B------:R-:W-:Y:S01]  /*11d10*/  F2FP.BF16.PACK_AB R42, R43, R42 ;  /* 0x0000002a2b2a723e */ /* 0x000fe200000010ff */
[----:B------:R-:W-:Y:S01]  /*11d20*/  IMAD R16, R15, c[0x0][0x4e8], R9 ;  /* 0x00013a000f107a24 */ /* 0x000fe200078e0209 */
[----:B------:R-:W-:Y:S01]  /*11d30*/  F2FP.BF16.PACK_AB R44, R45, R44 ;  /* 0x0000002c2d2c723e */ /* 0x000fe200000010ff */
[----:B------:R-:W-:Y:S01]  /*11d40*/  IMAD R14, R14, c[0x0][0x3d8], RZ ;  /* 0x0000f6000e0e7a24 */ /* 0x000fe200078e02ff */
[----:B------:R-:W-:Y:S01]  /*11d50*/  SEL R0, R0, 0xffffffe0, !P1 ;  /* 0xffffffe000007807 */ /* 0x000fe20004800000 */
[----:B------:R-:W-:Y:S01]  /*11d60*/  IMAD.MOV.U32 R9, RZ, RZ, 0x40 ;  /* 0x00000040ff097424 */ /* 0x000fe200078e00ff */
[----:B------:R-:W-:Y:S01]  /*11d70*/  STS [R17+0x80], R132 ;  /* 0x0000808411007388 */ /* 0x000fe20000000800 */
[----:B------:R-:W-:Y:S01]  /*11d80*/  IMAD R14, R13, c[0x0][0x3dc], R14 ;  /* 0x0000f7000d0e7a24 */ /* 0x000fe200078e020e */
[----:B------:R-:W-:Y:S01]  /*11d90*/  SHF.R.S32.HI R13, RZ, 0x1f, R16 ;  /* 0x0000001fff0d7819 */ /* 0x000fe20000011410 */
[----:B------:R-:W-:Y:S01]  /*11da0*/  IMAD.IADD R15, R17, 0x1, R0 ;  /* 0x00000001110f7824 */ /* 0x000fe200078e0200 */
[----:B------:R-:W-:Y:S01]  /*11db0*/  SEL R9, R9, 0xffffffc0, !P2 ;  /* 0xffffffc009097807 */ /* 0x000fe20005000000 */
[----:B------:R-:W-:Y:S01]  /*11dc0*/  IMAD.IADD R0, R0, 0x1, R10 ;  /* 0x0000000100007824 */ /* 0x000fe200078e020a */
[----:B------:R-:W-:Y:S01]  /*11dd0*/  STS [R17+0x480], R134 ;  /* 0x0004808611007388 */ /* 0x000fe20000000800 */
[----:B------:R-:W-:Y:S01]  /*11de0*/  IMAD R13, R13, c[0x0][0x488], RZ ;  /* 0x000122000d0d7a24 */ /* 0x000fe200078e02ff */
[----:B------:R-:W-:Y:S01]  /*11df0*/  F2FP.BF16.PACK_AB R46, R47, R46 ;  /* 0x0000002e2f2e723e */ /* 0x000fe200000010ff */
[----:B------:R-:W-:Y:S01]  /*11e00*/  IMAD.IADD R20, R17, 0x1, R9 ;  /* 0x0000000111147824 */ /* 0x000fe200078e0209 */
[----:B------:R-:W-:Y:S01]  /*11e10*/  STS [R10], R136 ;  /* 0x000000880a007388 */ /* 0x000fe20000000800 */
[----:B------:R-:W-:Y:S01]  /*11e20*/  IMAD.WIDE.U32 R18, R16, c[0x0][0x488], R18 ;  /* 0x0001220010127a25 */ /* 0x000fe200078e0012 */
[----:B------:R-:W-:-:S02]  /*11e30*/  F2FP.BF16.PACK_AB R48, R49, R48 ;  /* 0x000000303130723e */ /* 0x000fc400000010ff */
[----:B------:R-:W-:Y:S01]  /*11e40*/  STS [R10+0x400], R138 ;  /* 0x0004008a0a007388 */ /* 0x000fe20000000800 */
[----:B------:R-:W-:Y:S01]  /*11e50*/  IMAD R13, R16, c[0x0][0x48c], R13 ;  /* 0x00012300100d7a24 */ /* 0x000fe200078e020d */
[----:B------:R-:W-:Y:S01]  /*11e60*/  F2FP.BF16.PACK_AB R50, R51, R50 ;  /* 0x000000323332723e */ /* 0x000fe200000010ff */
[C---:B------:R-:W-:Y:S01]  /*11e70*/  IMAD.IADD R16, R9.reuse, 0x1, R10 ;  /* 0x0000000109107824 */ /* 0x040fe200078e020a */
[----:B------:R-:W-:Y:S01]  /*11e80*/  STS [R15+0x80], R140 ;  /* 0x0000808c0f007388 */ /* 0x000fe20000000800 */
[----:B------:R-:W-:Y:S01]  /*11e90*/  IMAD.IADD R24, R9, 0x1, R15 ;  /* 0x0000000109187824 */ /* 0x000fe200078e020f */
[----:B------:R-:W-:Y:S01]  /*11ea0*/  F2FP.BF16.PACK_AB R52, R53, R52 ;  /* 0x000000343534723e */ /* 0x000fe200000010ff */
[----:B------:R-:W-:Y:S01]  /*11eb0*/  IMAD.IADD R9, R0, 0x1, R9 ;  /* 0x0000000100097824 */ /* 0x000fe200078e0209 */
[----:B------:R-:W-:Y:S01]  /*11ec0*/  STS [R15+0x480], R142 ;  /* 0x0004808e0f007388 */ /* 0x000fe20000000800 */
[----:B------:R-:W-:Y:S01]  /*11ed0*/  F2FP.BF16.PACK_AB R54, R55, R54 ;  /* 0x000000363736723e */ /* 0x000fe200000010ff */
[----:B------:R-:W-:Y:S01]  /*11ee0*/  IMAD.IADD R13, R19, 0x1, R13 ;  /* 0x00000001130d7824 */ /* 0x000fe200078e020d */
        /* <DEDUP_REMOVED lines=14> */
[----:B------:R-:W-:Y:S01]  /*11fd0*/  F2FP.BF16.PACK_AB R74, R75, R74 ;  /* 0x0000004a4b4a723e */ /* 0x000fe200000010ff */
[----:B------:R-:W-:Y:S01]  /*11fe0*/  IMAD R75, R11, 0x80, R4 ;  /* 0x000000800b4b7824 */ /* 0x000fe200078e0204 */
        /* <DEDUP_REMOVED lines=33> */
[----:B------:R-:W-:Y:S01]  /*12200*/  LEA R21, P0, R18, c[0x0][0x450], 0x2 ;  /* 0x0001140012157a11 */ /* 0x000fe200078010ff */
        /* <DEDUP_REMOVED lines=10> */
[----:B------:R-:W-:-:S03]  /*122b0*/  LEA.HI.X R13, R18, c[0x0][0x454], R13, 0x2, P0 ;  /* 0x00011500120d7a11 */ /* 0x000fc600000f140d */
        /* <DEDUP_REMOVED lines=35> */
[----:B------:R-:W-:Y:S01]  /*124f0*/  STS [R24+0xc480], R126 ;  /* 0x00c4807e18007388 */ /* 0x000fe20000000800 */
[----:B-1----:R-:W-:-:S03]  /*12500*/  LEA R0, P0, R22, c[0x0][0x380], 0x1 ;  /* 0x0000e00016007a11 */ /* 0x002fc600078008ff */
[----:B------:R-:W-:Y:S04]  /*12510*/  STS [R9+0xc000], R6 ;  /* 0x00c0000609007388 */ /* 0x000fe80000000800 */
[----:B------:R1:W-:Y:S04]  /*12520*/  STS [R9+0xc400], R5 ;  /* 0x00c4000509007388 */ /* 0x0003e80000000800 */
[----:B------:R-:W-:Y:S04]  /*12530*/  SHFL.IDX PT, R18, R21, RZ, 0x1c1f ;  /* 0x001c1fff15127589 */ /* 0x000fe800000e0000 */
[----:B------:R-:W2:Y:S04]  /*12540*/  SHFL.IDX PT, R19, R13, RZ, 0x1c1f ;  /* 0x001c1fff0d137589 */ /* 0x000ea800000e0000 */
[----:B------:R-:W-:Y:S06]  /*12550*/  BAR.SYNC.DEFER_BLOCKING 0x1, 0x100 ;  /* 0x0044000000007b1d */ /* 0x000fec0000010000 */
[----:B------:R-:W-:Y:S04]  /*12560*/  SHFL.IDX PT, R26, R21, 0x1, 0x1c1f ;  /* 0x003c1f00151a7f89 */ /* 0x000fe800000e0000 */
[----:B------:R-:W3:Y:S01]  /*12570*/  SHFL.IDX PT, R27, R13, 0x1, 0x1c1f ;  /* 0x003c1f000d1b7f89 */ /* 0x000ee200000e0000 */
[----:B-1----:R-:W-:-:S03]  /*12580*/  IMAD.SHL.U32 R5, R2, 0x2, RZ ;  /* 0x0000000202057824 */ /* 0x002fc600078e00ff */
[----:B------:R1:W4:Y:S01]  /*12590*/  SHFL.IDX PT, R76, R0, RZ, 0x181f ;  /* 0x00181fff004c7589 */ /* 0x00032200000e0000 */
[----:B------:R-:W-:-:S05]  /*125a0*/  IMAD.IADD R2, R23, 0x1, R14 ;  /* 0x0000000117027824 */ /* 0x000fca00078e020e */
[----:B------:R-:W-:Y:S02]  /*125b0*/  LEA.HI.X R2, R22, c[0x0][0x384], R2, 0x1, P0 ;  /* 0x0000e10016027a11 */ /* 0x000fe400000f0c02 */
[----:B------:R-:W-:Y:S01]  /*125c0*/  ISETP.GE.AND P0, PT, R75, R12, PT ;  /* 0x0000000c4b00720c */ /* 0x000fe20003f06270 */
[----:B--2---:R1:W-:Y:S04]  /*125d0*/  @!P6 ST.E [R18.64], R7 ;  /* 0x000000071200e985 */ /* 0x0043e8000c101912 */
[----:B------:R1:W2:Y:S04]  /*125e0*/  SHFL.IDX PT, R77, R2, RZ, 0x181f ;  /* 0x00181fff024d7589 */ /* 0x0002a800000e0000 */
[----:B---3--:R1:W-:Y:S04]  /*125f0*/  @!P5 ST.E [R26.64], R8 ;  /* 0x000000081a00d985 */ /* 0x0083e8000c101912 */
[----:B------:R1:W3:Y:S04]  /*12600*/  LDS.128 R64, [R5+0x1080] ;  /* 0x0010800005407984 */ /* 0x0002e80000000c00 */
        /* <DEDUP_REMOVED lines=10> */
[----:B------:R1:W1:Y:S01]  /*126b0*/  LDS.128 R16, [R5+0xf080] ;  /* 0x00f0800005107984 */ /* 0x0002620000000c00 */
[----:B------:R-:W-:Y:S05]  /*126c0*/  @P0 BRA `(.L_x_224) ;  /* 0x000001c000000947 */ /* 0x000fea0003800000 */
[----:B--234-:R-:W2:Y:S01]  /*126d0*/  LDS.128 R68, [R5+0x80] ;  /* 0x0000800005447984 */ /* 0x01cea20000000c00 */
[----:B------:R-:W-:-:S02]  /*126e0*/  IADD3 R74, R3, 0x40, RZ ;  /* 0x00000040034a7810 */ /* 0x000fc40007ffe0ff */
[C---:B------:R-:W-:Y:S01]  /*126f0*/  IADD3 R72, R3.reuse, 0x80, RZ ;  /* 0x0000008003487810 */ /* 0x040fe20007ffe0ff */
[----:B------:R-:W3:Y:S01]  /*12700*/  LDS.128 R20, [R5+0x4080] ;  /* 0x0040800005147984 */ /* 0x000ee20000000c00 */
[C---:B------:R-:W-:Y:S02]  /*12710*/  IADD3 R14, R3.reuse, 0xc0, RZ ;  /* 0x000000c0030e7810 */ /* 0x040fe40007ffe0ff */
[----:B------:R-:W-:Y:S01]  /*12720*/  ISETP.GE.AND P2, PT, R74, c[0x0][0x3c8], PT ;  /* 0x0000f2004a007a0c */ /* 0x000fe20003f46270 */
[----:B-1----:R-:W1:Y:S01]  /*12730*/  LDS.128 R8, [R5+0x8080] ;  /* 0x0080800005087984 */ /* 0x002e620000000c00 */
[----:B------:R-:W-:Y:S02]  /*12740*/  ISETP.GE.AND P1, PT, R72, c[0x0][0x3c8], PT ;  /* 0x0000f20048007a0c */ /* 0x000fe40003f26270 */
[----:B------:R-:W-:Y:S01]  /*12750*/  ISETP.GE.AND P0, PT, R14, c[0x0][0x3c8], PT ;  /* 0x0000f2000e007a0c */ /* 0x000fe20003f06270 */
[----:B------:R-:W4:Y:S01]  /*12760*/  LDS.128 R4, [R5+0xc080] ;  /* 0x00c0800005047984 */ /* 0x000f220000000c00 */
[----:B------:R-:W-:-:S07]  /*12770*/  ISETP.GE.AND P3, PT, R3, c[0x0][0x3c8], PT ;  /* 0x0000f20003007a0c */ /* 0x000fce0003f66270 */
[----:B------:R-:W-:Y:S02]  /*12780*/  @!P2 SHF.R.S32.HI R73, RZ, 0x1f, R74 ;  /* 0x0000001fff49a819 */ /* 0x000fe4000001144a */
[----:B------:R-:W-:Y:S02]  /*12790*/  @!P1 SHF.R.S32.HI R15, RZ, 0x1f, R72 ;  /* 0x0000001fff0f9819 */ /* 0x000fe40000011448 */
[----:B------:R-:W-:Y:S02]  /*127a0*/  @!P0 SHF.R.S32.HI R13, RZ, 0x1f, R14 ;  /* 0x0000001fff0d8819 */ /* 0x000fe4000001140e */
[----:B------:R-:W-:Y:S01]  /*127b0*/  @!P2 LEA.HI R73, R73, R74, RZ, 0x3 ;  /* 0x0000004a4949a211 */ /* 0x000fe200078f18ff */
[----:B------:R-:W-:Y:S01]  /*127c0*/  @!P3 IMAD.WIDE R78, R3, 0x2, R76 ;  /* 0x00000002034eb825 */ /* 0x000fe200078e024c */
[----:B------:R-:W-:Y:S02]  /*127d0*/  @!P1 LEA.HI R15, R15, R72, RZ, 0x3 ;  /* 0x000000480f0f9211 */ /* 0x000fe400078f18ff */
[----:B------:R-:W-:-:S02]  /*127e0*/  @!P0 LEA.HI R13, R13, R14, RZ, 0x3 ;  /* 0x0000000e0d0d8211 */ /* 0x000fc400078f18ff */
[----:B------:R-:W-:Y:S02]  /*127f0*/  @!P2 LOP3.LUT R73, R73, 0xfffffff8, RZ, 0xc0, !PT ;  /* 0xfffffff84949a812 */ /* 0x000fe400078ec0ff */
[----:B------:R-:W-:Y:S02]  /*12800*/  @!P1 LOP3.LUT R15, R15, 0xfffffff8, RZ, 0xc0, !PT ;  /* 0xfffffff80f0f9812 */ /* 0x000fe400078ec0ff */
[----:B------:R-:W-:Y:S01]  /*12810*/  @!P0 LOP3.LUT R13, R13, 0xfffffff8, RZ, 0xc0, !PT ;  /* 0xfffffff80d0d8812 */ /* 0x000fe200078ec0ff */
[--C-:B------:R-:W-:Y:S01]  /*12820*/  @!P2 IMAD.WIDE R72, R73, 0x2, R76.reuse ;  /* 0x000000024948a825 */ /* 0x100fe200078e024c */
[----:B--2---:R2:W-:Y:S03]  /*12830*/  @!P3 ST.E.128 [R78.64], R68 ;  /* 0x000000444e00b985 */ /* 0x0045e6000c101d12 */
[--C-:B------:R-:W-:Y:S01]  /*12840*/  @!P1 IMAD.WIDE R14, R15, 0x2, R76.reuse ;  /* 0x000000020f0e9825 */ /* 0x100fe200078e024c */
[----:B---3--:R2:W-:Y:S03]  /*12850*/  @!P2 ST.E.128 [R72.64], R20 ;  /* 0x000000144800a985 */ /* 0x0085e6000c101d12 */
[----:B------:R-:W-:Y:S01]  /*12860*/  @!P0 IMAD.WIDE R76, R13, 0x2, R76 ;  /* 0x000000020d4c8825 */ /* 0x000fe200078e024c */
[----:B-1----:R2:W-:Y:S04]  /*12870*/  @!P1 ST.E.128 [R14.64], R8 ;  /* 0x000000080e009985 */ /* 0x0025e8000c101d12 */
[----:B----4-:R2:W-:Y:S02]  /*12880*/  @!P0 ST.E.128 [R76.64], R4 ;  /* 0x000000044c008985 */ /* 0x0105e4000c101d12 */
.L_x_224:
[----:B--234-:R-:W-:Y:S05]  /*12890*/  BSYNC B0 ;  /* 0x0000000000007941 */ /* 0x01cfea0003800000 */
.L_x_223:
[----:B------:R-:W-:Y:S01]  /*128a0*/  IADD3 R4, R75, 0x20, RZ ;  /* 0x000000204b047810 */ /* 0x000fe20007ffe0ff */
[----:B------:R2:W3:Y:S01]  /*128b0*/  SHFL.IDX PT, R11, R2, 0x1, 0x181f ;  /* 0x00381f00020b7f89 */ /* 0x0004e200000e0000 */
[----:B------:R-:W-:Y:S02]  /*128c0*/  BSSY B0, `(.L_x_225) ;  /* 0x000001c000007945 */ /* 0x000fe40003800000 */
[----:B------:R-:W-:Y:S01]  /*128d0*/  ISETP.GE.AND P0, PT, R4, R12, PT ;  /* 0x0000000c0400720c */ /* 0x000fe20003f06270 */
[----:B------:R2:W4:-:S12]  /*128e0*/  SHFL.IDX PT, R10, R0, 0x1, 0x181f ;  /* 0x00381f00000a7f89 */ /* 0x00051800000e0000 */
[----:B------:R-:W-:Y:S05]  /*128f0*/  @P0 BRA `(.L_x_226) ;  /* 0x0000018000000947 */ /* 0x000fea0003800000 */
[C---:B------:R-:W-:Y:S02]  /*12900*/  IADD3 R9, R3.reuse, 0x40, RZ ;  /* 0x0000004003097810 */ /* 0x040fe40007ffe0ff */
[C---:B-1----:R-:W-:Y:S02]  /*12910*/  IADD3 R7, R3.reuse, 0x80, RZ ;  /* 0x0000008003077810 */ /* 0x042fe40007ffe0ff */
        /* <DEDUP_REMOVED lines=22> */
.L_x_226:
[----:B------:R-:W-:Y:S05]  /*12a80*/  BSYNC B0 ;  /* 0x0000000000007941 */ /* 0x000fea0003800000 */
.L_x_225:
[----:B-1----:R-:W-:Y:S01]  /*12a90*/  IADD3 R4, R75, 0x40, RZ ;  /* 0x000000404b047810 */ /* 0x002fe20007ffe0ff */
[----:B---3--:R1:W3:Y:S01]  /*12aa0*/  SHFL.IDX PT, R11, R2, 0x2, 0x181f ;  /* 0x00581f00020b7f89 */ /* 0x0082e200000e0000 */
[----:B------:R-:W-:Y:S02]  /*12ab0*/  BSSY B0, `(.L_x_227) ;  /* 0x000001c000007945 */ /* 0x000fe40003800000 */
[----:B------:R-:W-:Y:S01]  /*12ac0*/  ISETP.GE.AND P0, PT, R4, R12, PT ;  /* 0x0000000c0400720c */ /* 0x000fe20003f06270 */
[----:B----4-:R1:W4:-:S12]  /*12ad0*/  SHFL.IDX PT, R10, R0, 0x2, 0x181f ;  /* 0x00581f00000a7f89 */ /* 0x01031800000e0000 */
        /* <DEDUP_REMOVED lines=25> */
.L_x_228:
[----:B------:R-:W-:Y:S05]  /*12c70*/  BSYNC B0 ;  /* 0x0000000000007941 */ /* 0x000fea0003800000 */
.L_x_227:
[----:B------:R-:W-:Y:S01]  /*12c80*/  IADD3 R75, R75, 0x60, RZ ;  /* 0x000000604b4b7810 */ /* 0x000fe20007ffe0ff */
[----:B---3--:R3:W1:Y:S03]  /*12c90*/  SHFL.IDX PT, R7, R2, 0x3, 0x181f ;  /* 0x00781f0002077f89 */ /* 0x00866600000e0000 */
[----:B------:R-:W-:Y:S01]  /*12ca0*/  ISETP.GE.AND P0, PT, R75, R12, PT ;  /* 0x0000000c4b00720c */ /* 0x000fe20003f06270 */
[----:B------:R3:W2:-:S12]  /*12cb0*/  SHFL.IDX PT, R6, R0, 0x3, 0x181f ;  /* 0x00781f0000067f89 */ /* 0x00069800000e0000 */
[----:B------:R-:W-:Y:S05]  /*12cc0*/  @P0 EXIT ;  /* 0x000000000000094d */ /* 0x000fea0003800000 */
[C---:B------:R-:W-:Y:S02]  /*12cd0*/  IADD3 R5, R3.reuse, 0x40, RZ ;  /* 0x0000004003057810 */ /* 0x040fe40007ffe0ff */
[----:B-123--:R-:W-:Y:S02]  /*12ce0*/  IADD3 R2, R3, 0x80, RZ ;  /* 0x0000008003027810 */ /* 0x00efe40007ffe0ff */
[----:B------:R-:W-:Y:S02]  /*12cf0*/  ISETP.GE.AND P1, PT, R5, c[0x0][0x3c8], PT ;  /* 0x0000f20005007a0c */ /* 0x000fe40003f26270 */
[----:B------:R-:W-:Y:S02]  /*12d00*/  ISETP.GE.AND P0, PT, R2, c[0x0][0x3c8], PT ;  /* 0x0000f20002007a0c */ /* 0x000fe40003f06270 */
[----:B------:R-:W-:-:S09]  /*12d10*/  ISETP.GE.AND P2, PT, R3, c[0x0][0x3c8], PT ;  /* 0x0000f20003007a0c */ /* 0x000fd20003f46270 */
[----:B------:R-:W-:Y:S02]  /*12d20*/  @!P1 SHF.R.S32.HI R4, RZ, 0x1f, R5 ;  /* 0x0000001fff049819 */ /* 0x000fe40000011405 */
[----:B------:R-:W-:Y:S02]  /*12d30*/  @!P0 SHF.R.S32.HI R0, RZ, 0x1f, R2 ;  /* 0x0000001fff008819 */ /* 0x000fe40000011402 */
[----:B------:R-:W-:Y:S01]  /*12d40*/  @!P1 LEA.HI R4, R4, R5, RZ, 0x3 ;  /* 0x0000000504049211 */ /* 0x000fe200078f18ff */
[C-C-:B------:R-:W-:Y:S01]  /*12d50*/  @!P2 IMAD.WIDE R8, R3.reuse, 0x2, R6.reuse ;  /* 0x000000020308a825 */ /* 0x140fe200078e0206 */
[----:B------:R-:W-:Y:S02]  /*12d60*/  @!P0 LEA.HI R0, R0, R2, RZ, 0x3 ;  /* 0x0000000200008211 */ /* 0x000fe400078f18ff */
[----:B------:R-:W-:Y:S02]  /*12d70*/  @!P1 LOP3.LUT R4, R4, 0xfffffff8, RZ, 0xc0, !PT ;  /* 0xfffffff804049812 */ /* 0x000fe400078ec0ff */
[----:B------:R-:W-:Y:S01]  /*12d80*/  @!P0 LOP3.LUT R0, R0, 0xfffffff8, RZ, 0xc0, !PT ;  /* 0xfffffff800008812 */ /* 0x000fe200078ec0ff */
[----:B------:R1:W-:Y:S01]  /*12d90*/  @!P2 ST.E.128 [R8.64], R56 ;  /* 0x000000380800a985 */ /* 0x0003e2000c101d12 */
[----:B------:R-:W-:Y:S01]  /*12da0*/  IADD3 R3, R3, 0xc0, RZ ;  /* 0x000000c003037810 */ /* 0x000fe20007ffe0ff */
[----:B------:R-:W-:-:S04]  /*12db0*/  @!P1 IMAD.WIDE R4, R4, 0x2, R6 ;  /* 0x0000000204049825 */ /* 0x000fc800078e0206 */
[----:B----4-:R-:W-:Y:S01]  /*12dc0*/  @!P0 IMAD.WIDE R10, R0, 0x2, R6 ;  /* 0x00000002000a8825 */ /* 0x010fe200078e0206 */
        /* <DEDUP_REMOVED lines=10> */
.L_x_222:
[----:B------:R-:W3:Y:S01]  /*12e70*/  S2R R9, SR_TID.X ;  /* 0x0000000000097919 */ /* 0x000ee20000002100 */
[----:B------:R-:W-:Y:S03]  /*12e80*/  BSSY B0, `(.L_x_229) ;  /* 0x0000029000007945 */ /* 0x000fe60003800000 */
[----:B------:R-:W4:Y:S01]  /*12e90*/  S2R R7, SR_CTAID.Z ;  /* 0x0000000000077919 */ /* 0x000f220000002700 */
[----:B---3--:R-:W-:Y:S02]  /*12ea0*/  ISETP.GT.AND P0, PT, R9, 0x7f, PT ;  /* 0x0000007f0900780c */ /* 0x008fe40003f04270 */
[----:B-1--4-:R-:W-:-:S11]  /*12eb0*/  SHF.R.S32.HI R2, RZ, 0x1f, R7 ;  /* 0x0000001fff027819 */ /* 0x012fd60000011407 */
[----:B------:R-:W-:Y:S05]  /*12ec0*/  @P0 BRA `(.L_x_230) ;  /* 0x0000024000000947 */ /* 0x000fea0003800000 */
[----:B------:R-:W1:Y:S01]  /*12ed0*/  S2R R3, SR_CTAID.X ;  /* 0x0000000000037919 */ /* 0x000e620000002500 */
[----:B------:R-:W-:-:S05]  /*12ee0*/  MOV R4, c[0x0][0x4e8] ;  /* 0x00013a0000047a02 */ /* 0x000fca0000000f00 */
[----:B------:R-:W-:Y:S01]  /*12ef0*/  IMAD R0, R4, c[0x0][0x388], RZ ;  /* 0x0000e20004007a24 */ /* 0x000fe200078e02ff */
[----:B-1----:R-:W-:-:S04]  /*12f00*/  LEA R3, R3, R9, 0x7 ;  /* 0x0000000903037211 */ /* 0x002fc800078e38ff */
[----:B------:R-:W-:-:S13]  /*12f10*/  ISETP.GE.AND P0, PT, R3, R0, PT ;  /* 0x000000000300720c */ /* 0x000fda0003f06270 */
[----:B------:R-:W-:Y:S05]  /*12f20*/  @P0 BRA `(.L_x_230) ;  /* 0x000001e000000947 */ /* 0x000fea0003800000 */
[----:B------:R-:W-:Y:S01]  /*12f30*/  ISETP.NE.AND P0, PT, R4, 0x1, PT ;  /* 0x000000010400780c */ /* 0x000fe20003f05270 */
[----:B------:R-:W-:Y:S01]  /*12f40*/  ULDC.64 UR4, c[0x0][0x490] ;  /* 0x0001240000047ab9 */ /* 0x000fe20000000a00 */
[----:B------:R-:W-:Y:S01]  /*12f50*/  IMAD.MOV.U32 R6, RZ, RZ, R3 ;  /* 0x000000ffff067224 */ /* 0x000fe200078e0003 */
[----:B------:R-:W-:Y:S02]  /*12f60*/  UIMAD UR6, UR9, UR4, URZ ;  /* 0x00000004090672a4 */ /* 0x000fe4000f8e023f */
[----:B--2---:R-:W-:Y:S02]  /*12f70*/  UIMAD.WIDE.U32 UR12, UR11, UR4, URZ ;  /* 0x000000040b0c72a5 */ /* 0x004fe4000f8e003f */
[----:B------:R-:W-:-:S04]  /*12f80*/  UIMAD UR4, UR11, UR5, UR6 ;  /* 0x000000050b0472a4 */ /* 0x000fc8000f8e0206 */
[----:B------:R-:W-:Y:S01]  /*12f90*/  UIADD3 UR4, UR13, UR4, URZ ;  /* 0x000000040d047290 */ /* 0x000fe2000fffe03f */
[----:B------:R-:W-:Y:S01]  /*12fa0*/  MOV R4, UR12 ;  /* 0x0000000c00047c02 */ /* 0x000fe20008000f00 */
[----:B------:R-:W-:-:S04]  /*12fb0*/  @P0 IMAD.HI.U32 R0, R3, c[0x0][0x4ec], RZ ;  /* 0x00013b0003000a27 */ /* 0x000fc800078e00ff */
[----:B------:R-:W-:Y:S01]  /*12fc0*/  MOV R11, UR4 ;  /* 0x00000004000b7c02 */ /* 0x000fe20008000f00 */
[----:B------:R-:W-:Y:S01]  /*12fd0*/  IMAD.MOV.U32 R10, RZ, RZ, R4 ;  /* 0x000000ffff0a7224 */ /* 0x000fe200078e0004 */
[----:B------:R-:W-:Y:S01]  /*12fe0*/  @P0 SHF.R.U32.HI R6, RZ, c[0x0][0x4f0], R0 ;  /* 0x00013c00ff060a19 */ /* 0x000fe20000011600 */
[----:B------:R-:W-:Y:S02]  /*12ff0*/  IMAD.U32 R5, RZ, RZ, UR13 ;  /* 0x0000000dff057e24 */ /* 0x000fe4000f8e00ff */
[----:B------:R-:W-:-:S04]  /*13000*/  IMAD.WIDE.U32 R10, R7, c[0x0][0x498], R10 ;  /* 0x00012600070a7a25 */ /* 0x000fc800078e000a */
[----:B------:R-:W-:Y:S01]  /*13010*/  IMAD.MOV R0, RZ, RZ, -R6 ;  /* 0x000000ffff007224 */ /* 0x000fe200078e0a06 */
[----:B------:R-:W-:-:S03]  /*13020*/  IADD3 R10, P0, R6, R10, RZ ;  /* 0x0000000a060a7210 */ /* 0x000fc60007f1e0ff */
[----:B------:R-:W-:Y:S01]  /*13030*/  IMAD R5, R0, c[0x0][0x4e8], R3 ;  /* 0x00013a0000057a24 */ /* 0x000fe200078e0203 */
[----:B------:R-:W-:Y:S01]  /*13040*/  SHF.R.S32.HI R3, RZ, 0x1f, R6 ;  /* 0x0000001fff037819 */ /* 0x000fe20000011406 */
[----:B------:R-:W-:-:S03]  /*13050*/  IMAD R0, R2, c[0x0][0x498], RZ ;  /* 0x0001260002007a24 */ /* 0x000fc600078e02ff */
[----:B------:R-:W-:Y:S01]  /*13060*/  SHF.R.S32.HI R4, RZ, 0x1f, R5 ;  /* 0x0000001fff047819 */ /* 0x000fe20000011405 */
[----:B------:R-:W-:-:S04]  /*13070*/  IMAD R0, R7, c[0x0][0x49c], R0 ;  /* 0x0001270007007a24 */ /* 0x000fc800078e0200 */
[----:B------:R-:W-:Y:S01]  /*13080*/  IMAD R4, R4, c[0x0][0x488], RZ ;  /* 0x0001220004047a24 */ /* 0x000fe200078e02ff */
[----:B------:R-:W-:Y:S02]  /*13090*/  IADD3.X R11, R3, R11, R0, P0, !PT ;  /* 0x0000000b030b7210 */ /* 0x000fe400007fe400 */
[----:B------:R-:W-:Y:S01]  /*130a0*/  MOV R0, 0xff800000 ;  /* 0xff80000000007802 */ /* 0x000fe20000000f00 */
[C---:B------:R-:W-:Y:S02]  /*130b0*/  IMAD R4, R5.reuse, c[0x0][0x48c], R4 ;  /* 0x0001230005047a24 */ /* 0x040fe400078e0204 */
[----:B------:R-:W-:-:S05]  /*130c0*/  IMAD.WIDE.U32 R10, R5, c[0x0][0x488], R10 ;  /* 0x00012200050a7a25 */ /* 0x000fca00078e000a */
[----:B------:R-:W-:Y:S02]  /*130d0*/  IADD3 R4, R11, R4, RZ ;  /* 0x000000040b047210 */ /* 0x000fe40007ffe0ff */
[----:B------:R-:W-:-:S04]  /*130e0*/  LEA R12, P0, R10, c[0x0][0x450], 0x2 ;  /* 0x000114000a0c7a11 */ /* 0x000fc800078010ff */
[----:B------:R-:W-:-:S05]  /*130f0*/  LEA.HI.X R13, R10, c[0x0][0x454], R4, 0x2, P0 ;  /* 0x000115000a0d7a11 */ /* 0x000fca00000f1404 */
[----:B------:R1:W-:Y:S04]  /*13100*/  STG.E [R12.64], R0 ;  /* 0x000000000c007986 */ /* 0x0003e8000c101912 */
.L_x_230:
[----:B------:R-:W-:Y:S05]  /*13110*/  BSYNC B0 ;  /* 0x0000000000007941 */ /* 0x000fea0003800000 */
.L_x_229:
[----:B-1----:R-:W1:Y:S01]  /*13120*/  S2R R0, SR_CTAID.X ;  /* 0x0000000000007919 */ /* 0x002e620000002500 */
[----:B------:R-:W-:Y:S01]  /*13130*/  SHF.R.S32.HI R5, RZ, 0x1f, R9 ;  /* 0x0000001fff057819 */ /* 0x000fe20000011409 */
[----:B------:R-:W-:Y:S01]  /*13140*/  IMAD.MOV.U32 R4, RZ, RZ, c[0x0][0x4e8] ;  /* 0x00013a00ff047624 */ /* 0x000fe200078e00ff */
[----:B------:R-:W-:Y:S01]  /*13150*/  ULDC.64 UR4, c[0x0][0x3e8] ;  /* 0x0000fa0000047ab9 */ /* 0x000fe20000000a00 */
[----:B------:R-:W-:Y:S01]  /*13160*/  IMAD R2, R2, c[0x0][0x3f0], RZ ;  /* 0x0000fc0002027a24 */ /* 0x000fe200078e02ff */
[----:B------:R-:W-:Y:S01]  /*13170*/  LEA.HI R5, R5, R9, RZ, 0x3 ;  /* 0x0000000905057211 */ /* 0x000fe200078f18ff */
[----:B------:R-:W-:Y:S01]  /*13180*/  UIMAD UR9, UR9, UR4, URZ ;  /* 0x00000004090972a4 */ /* 0x000fe2000f8e023f */
[C---:B------:R-:W-:Y:S01]  /*13190*/  ISETP.NE.AND P0, PT, R4.reuse, 0x1, PT ;  /* 0x000000010400780c */ /* 0x040fe20003f05270 */
[----:B------:R-:W-:Y:S01]  /*131a0*/  UIMAD.WIDE.U32 UR6, UR11, UR4, URZ ;  /* 0x000000040b0672a5 */ /* 0x000fe2000f8e003f */
[----:B------:R-:W-:Y:S01]  /*131b0*/  LOP3.LUT R3, R5, 0xfffffff8, RZ, 0xc0, !PT ;  /* 0xfffffff805037812 */ /* 0x000fe200078ec0ff */
[----:B------:R-:W-:Y:S01]  /*131c0*/  UIMAD UR4, UR11, UR5, UR9 ;  /* 0x000000050b0472a4 */ /* 0x000fe2000f8e0209 */
[----:B------:R-:W-:Y:S01]  /*131d0*/  SHF.R.S32.HI R5, RZ, 0x3, R5 ;  /* 0x00000003ff057819 */ /* 0x000fe20000011405 */
[----:B------:R-:W-:Y:S01]  /*131e0*/  IMAD R2, R7, c[0x0][0x3f4], R2 ;  /* 0x0000fd0007027a24 */ /* 0x000fe200078e0202 */
[----:B------:R-:W-:Y:S01]  /*131f0*/  BSSY B0, `(.L_x_231) ;  /* 0x000003a000007945 */ /* 0x000fe20003800000 */
[----:B------:R-:W-:Y:S01]  /*13200*/  IMAD.IADD R9, R9, 0x1, -R3 ;  /* 0x0000000109097824 */ /* 0x000fe200078e0a03 */
[----:B------:R-:W-:Y:S01]  /*13210*/  UIADD3 UR4, UR7, UR4, URZ ;  /* 0x0000000407047290 */ /* 0x000fe2000fffe03f */
[----:B------:R-:W-:Y:S01]  /*13220*/  IMAD.U32 R11, RZ, RZ, UR7 ;  /* 0x00000007ff0b7e24 */ /* 0x000fe2000f8e00ff */
[----:B------:R-:W-:Y:S01]  /*13230*/  MOV R10, UR6 ;  /* 0x00000006000a7c02 */ /* 0x000fe20008000f00 */
[----:B------:R-:W-:Y:S01]  /*13240*/  IMAD R4, R4, c[0x0][0x388], RZ ;  /* 0x0000e20004047a24 */ /* 0x000fe200078e02ff */
[C---:B------:R-:W-:Y:S01]  /*13250*/  LEA R6, R9.reuse, R5, 0x5 ;  /* 0x0000000509067211 */ /* 0x040fe200078e28ff */
[----:B------:R-:W-:Y:S01]  /*13260*/  IMAD.SHL.U32 R9, R9, 0x8, RZ ;  /* 0x0000000809097824 */ /* 0x000fe200078e00ff */
[----:B------:R-:W-:-:S03]  /*13270*/  MOV R11, UR4 ;  /* 0x00000004000b7c02 */ /* 0x000fc60008000f00 */
[C---:B-1----:R-:W-:Y:S01]  /*13280*/  IMAD R6, R0.reuse, 0x80, R6 ;  /* 0x0000008000067824 */ /* 0x042fe200078e0206 */
[----:B------:R-:W-:Y:S01]  /*13290*/  LEA R5, R0, R5, 0x7 ;  /* 0x0000000500057211 */ /* 0x000fe200078e38ff */
[----:B------:R-:W-:-:S04]  /*132a0*/  IMAD.WIDE.U32 R10, R7, c[0x0][0x3f0], R10 ;  /* 0x0000fc00070a7a25 */ /* 0x000fc800078e000a */
[----:B------:R-:W-:-:S04]  /*132b0*/  @P0 IMAD.HI.U32 R3, R6, c[0x0][0x4ec], RZ ;  /* 0x00013b0006030a27 */ /* 0x000fc800078e00ff */
[----:B------:R-:W-:Y:S01]  /*132c0*/  IMAD.MOV.U32 R8, RZ, RZ, R6 ;  /* 0x000000ffff087224 */ /* 0x000fe200078e0006 */
[----:B------:R-:W-:Y:S01]  /*132d0*/  @P0 SHF.R.U32.HI R8, RZ, c[0x0][0x4f0], R3 ;  /* 0x00013c00ff080a19 */ /* 0x000fe20000011603 */
[----:B------:R-:W-:-:S03]  /*132e0*/  IMAD.IADD R11, R11, 0x1, R2 ;  /* 0x000000010b0b7824 */ /* 0x000fc600078e0202 */
[----:B------:R-:W-:Y:S01]  /*132f0*/  SHF.R.S32.HI R7, RZ, 0x1f, R8 ;  /* 0x0000001fff077819 */ /* 0x000fe20000011408 */
[C---:B------:R-:W-:Y:S01]  /*13300*/  IMAD.WIDE.U32 R10, R8.reuse, c[0x0][0x3e0], R10 ;  /* 0x0000f800080a7a25 */ /* 0x040fe200078e000a */
[----:B------:R-:W-:-:S03]  /*13310*/  IADD3 R3, -R8, RZ, RZ ;  /* 0x000000ff08037210 */ /* 0x000fc60007ffe1ff */
[----:B------:R-:W-:Y:S02]  /*13320*/  IMAD R7, R7, c[0x0][0x3e0], RZ ;  /* 0x0000f80007077a24 */ /* 0x000fe400078e02ff */
[----:B------:R-:W-:Y:S01]  /*13330*/  IMAD R3, R3, c[0x0][0x4e8], R6 ;  /* 0x00013a0003037a24 */ /* 0x000fe200078e0206 */
[C---:B------:R-:W-:Y:S01]  /*13340*/  IADD3 R6, R9.reuse, 0xc0, RZ ;  /* 0x000000c009067810 */ /* 0x040fe20007ffe0ff */
[----:B------:R-:W-:Y:S01]  /*13350*/  IMAD R7, R8, c[0x0][0x3e4], R7 ;  /* 0x0000f90008077a24 */ /* 0x000fe200078e0207 */
[----:B------:R-:W-:Y:S02]  /*13360*/  IADD3 R8, R9, 0x40, RZ ;  /* 0x0000004009087810 */ /* 0x000fe40007ffe0ff */
[----:B------:R-:W-:Y:S02]  /*13370*/  SHF.R.S32.HI R2, RZ, 0x1f, R3 ;  /* 0x0000001fff027819 */ /* 0x000fe40000011403 */
[----:B------:R-:W-:Y:S02]  /*13380*/  IADD3 R11, R11, R7, RZ ;  /* 0x000000070b0b7210 */ /* 0x000fe40007ffe0ff */
[----:B------:R-:W-:Y:S01]  /*13390*/  IADD3 R7, R9, 0x80, RZ ;  /* 0x0000008009077810 */ /* 0x000fe20007ffe0ff */
[----:B------:R-:W-:-:S02]  /*133a0*/  IMAD R2, R2, c[0x0][0x3d8], RZ ;  /* 0x0000f60002027a24 */ /* 0x000fc400078e02ff */
[----:B------:R-:W-:-:S04]  /*133b0*/  IMAD.WIDE.U32 R10, R3, c[0x0][0x3d8], R10 ;  /* 0x0000f600030a7a25 */ /* 0x000fc800078e000a */
[----:B------:R-:W-:-:S04]  /*133c0*/  IMAD R2, R3, c[0x0][0x3dc], R2 ;  /* 0x0000f70003027a24 */ /* 0x000fc800078e0202 */
[----:B------:R-:W-:Y:S01]  /*133d0*/  IMAD.IADD R2, R11, 0x1, R2 ;  /* 0x000000010b027824 */ /* 0x000fe200078e0202 */
[----:B------:R-:W-:-:S04]  /*133e0*/  LEA R11, P0, R10, c[0x0][0x380], 0x1 ;  /* 0x0000e0000a0b7a11 */ /* 0x000fc800078008ff */
[----:B------:R-:W-:Y:S01]  /*133f0*/  LEA.HI.X R10, R10, c[0x0][0x384], R2, 0x1, P0 ;  /* 0x0000e1000a0a7a11 */ /* 0x000fe200000f0c02 */
[----:B------:R1:W3:Y:S01]  /*13400*/  SHFL.IDX PT, R12, R11, RZ, 0x181f ;  /* 0x00181fff0b0c7589 */ /* 0x0002e200000e0000 */
[----:B------:R-:W-:-:S03]  /*13410*/  ISETP.GE.AND P0, PT, R5, R4, PT ;  /* 0x000000040500720c */ /* 0x000fc60003f06270 */
        /* <DEDUP_REMOVED lines=23> */
.L_x_232:
[----:B------:R-:W-:Y:S05]  /*13590*/  BSYNC B0 ;  /* 0x0000000000007941 */ /* 0x000fea0003800000 */
.L_x_231:
        /* <DEDUP_REMOVED lines=27> */
.L_x_234:
[----:B------:R-:W-:Y:S05]  /*13750*/  BSYNC B0 ;  /* 0x0000000000007941 */ /* 0x000fea0003800000 */
.L_x_233:
        /* <DEDUP_REMOVED lines=27> */
.L_x_236:
[----:B------:R-:W-:Y:S05]  /*13910*/  BSYNC B0 ;  /* 0x0000000000007941 */ /* 0x000fea0003800000 */
.L_x_235:
        /* <DEDUP_REMOVED lines=28> */
.L_x_172:
[----:B---3--:R-:W-:Y:S02]  /*13ae0*/  MOV R12, R11 ;  /* 0x0000000b000c7202 */ /* 0x008fe40000000f00 */
[----:B------:R-:W-:Y:S02]  /*13af0*/  MOV R14, 0x13b10 ;  /* 0x00013b10000e7802 */ /* 0x000fe40000000f00 */
[----:B------:R-:W-:Y:S05]  /*13b00*/  CALL.REL.NOINC `($__internal_0_$__cuda_sm70_shflsync_idx_p) ;  /* 0x000001b000007944 */ /* 0x000fea0003c00000 */
[----:B------:R-:W-:Y:S01]  /*13b10*/  IMAD.MOV.U32 R11, RZ, RZ, R12 ;  /* 0x000000ffff0b7224 */ /* 0x000fe200078e000c */
[----:B------:R-:W-:Y:S02]  /*13b20*/  MOV R12, R8 ;  /* 0x00000008000c7202 */ /* 0x000fe40000000f00 */
[----:B------:R-:W-:Y:S02]  /*13b30*/  MOV R14, 0x13b50 ;  /* 0x00013b50000e7802 */ /* 0x000fe40000000f00 */
[----:B-1---5:R-:W-:Y:S05]  /*13b40*/  CALL.REL.NOINC `($__internal_0_$__cuda_sm70_shflsync_idx_p) ;  /* 0x0000017000007944 */ /* 0x022fea0003c00000 */
[----:B------:R-:W-:Y:S01]  /*13b50*/  MOV R8, R12 ;  /* 0x0000000c00087202 */ /* 0x000fe20000000f00 */
[----:B-1---5:R-:W-:Y:S05]  /*13b60*/  BRA `(.L_x_237) ;  /* 0xfffee60000007947 */ /* 0x022fea000383ffff */
.L_x_188:
[----:B----4-:R-:W-:Y:S02]  /*13b70*/  MOV R14, 0x13b90 ;  /* 0x00013b90000e7802 */ /* 0x010fe40000000f00 */
[----:B-1----:R-:W-:Y:S05]  /*13b80*/  CALL.REL.NOINC `($__internal_0_$__cuda_sm70_shflsync_idx_p) ;  /* 0x0000013000007944 */ /* 0x002fea0003c00000 */
[----:B------:R-:W-:Y:S01]  /*13b90*/  MOV R14, 0x13bd0 ;  /* 0x00013bd0000e7802 */ /* 0x000fe20000000f00 */
[----:B------:R-:W-:Y:S01]  /*13ba0*/  IMAD.MOV.U32 R5, RZ, RZ, R12 ;  /* 0x000000ffff057224 */ /* 0x000fe200078e000c */
[----:B-----5:R-:W-:Y:S02]  /*13bb0*/  MOV R12, R0 ;  /* 0x00000000000c7202 */ /* 0x020fe40000000f00 */
[----:B-1----:R-:W-:Y:S05]  /*13bc0*/  CALL.REL.NOINC `($__internal_0_$__cuda_sm70_shflsync_idx_p) ;  /* 0x000000f000007944 */ /* 0x002fea0003c00000 */
[----:B-1---5:R-:W-:-:S05]  /*13bd0*/  BRA `(.L_x_238) ;  /* 0xffff215000007947 */ /* 0x022fca000383ffff */
.L_x_205:
[----:B---3--:R-:W-:Y:S02]  /*13be0*/  MOV R14, 0x13c00 ;  /* 0x00013c00000e7802 */ /* 0x008fe40000000f00 */
[----:B-1----:R-:W-:Y:S05]  /*13bf0*/  CALL.REL.NOINC `($__internal_0_$__cuda_sm70_shflsync_idx_p) ;  /* 0x000000c000007944 */ /* 0x002fea0003c00000 */
[----:B------:R-:W-:Y:S01]  /*13c00*/  MOV R14, 0x13c40 ;  /* 0x00013c40000e7802 */ /* 0x000fe20000000f00 */
[----:B------:R-:W-:Y:S01]  /*13c10*/  IMAD.MOV.U32 R7, RZ, RZ, R12 ;  /* 0x000000ffff077224 */ /* 0x000fe200078e000c */
[----:B------:R-:W-:Y:S02]  /*13c20*/  MOV R12, R6 ;  /* 0x00000006000c7202 */ /* 0x000fe40000000f00 */
[----:B-1---5:R-:W-:Y:S05]  /*13c30*/  CALL.REL.NOINC `($__internal_0_$__cuda_sm70_shflsync_idx_p) ;  /* 0x0000008000007944 */ /* 0x022fea0003c00000 */
[----:B-1---5:R-:W-:-:S05]  /*13c40*/  BRA `(.L_x_239) ;  /* 0xffff62e000007947 */ /* 0x022fca000383ffff */
.L_x_211:
[----:B-1----:R-:W-:Y:S02]  /*13c50*/  MOV R14, 0x13c70 ;  /* 0x00013c70000e7802 */ /* 0x002fe40000000f00 */
[----:B------:R-:W-:Y:S05]  /*13c60*/  CALL.REL.NOINC `($__internal_0_$__cuda_sm70_shflsync_idx_p) ;  /* 0x0000005000007944 */ /* 0x000fea0003c00000 */
[----:B------:R-:W-:Y:S01]  /*13c70*/  MOV R14, 0x13cb0 ;  /* 0x00013cb0000e7802 */ /* 0x000fe20000000f00 */
[----:B------:R-:W-:Y:S01]  /*13c80*/  IMAD.MOV.U32 R5, RZ, RZ, R12 ;  /* 0x000000ffff057224 */ /* 0x000fe200078e000c */
[----:B------:R-:W-:Y:S02]  /*13c90*/  MOV R12, R4 ;  /* 0x00000004000c7202 */ /* 0x000fe40000000f00 */
[----:B-1---5:R-:W-:Y:S05]  /*13ca0*/  CALL.REL.NOINC `($__internal_0_$__cuda_sm70_shflsync_idx_p) ;  /* 0x0000001000007944 */ /* 0x022fea0003c00000 */
[----:B-1---5:R-:W-:-:S05]  /*13cb0*/  BRA `(.L_x_240) ;  /* 0xffff948000007947 */ /* 0x022fca000383ffff */
        .weak           $__internal_0_$__cuda_sm70_shflsync_idx_p
        .type           $__internal_0_$__cuda_sm70_shflsync_idx_p,@function
        .size           $__internal_0_$__cuda_sm70_shflsync_idx_p,(.L_x_3630 - $__internal_0_$__cuda_sm70_shflsync_idx_p)
$__internal_0_$__cuda_sm70_shflsync_idx_p:
[----:B------:R1:W-:Y:S01]  /*13cc0*/  STL [R1+0x60], R0 ;  /* 0x0000600001007387 */ /* 0x0003e20000100800 */
[----:B------:R-:W-:Y:S01]  /*13cd0*/  IMAD.MOV.U32 R15, RZ, RZ, 0x181f ;  /* 0x0000181fff0f7424 */ /* 0x000fe200078e00ff */
[----:B------:R-:W-:Y:S01]  /*13ce0*/  MOV R13, 0x1 ;  /* 0x00000001000d7802 */ /* 0x000fe20000000f00 */
[----:B-1----:R-:W-:-:S04]  /*13cf0*/  IMAD.MOV.U32 R0, RZ, RZ, -0x1 ;  /* 0xffffffffff007424 */ /* 0x002fc800078e00ff */
[----:B------:R-:W-:Y:S04]  /*13d00*/  WARPSYNC R0 ;  /* 0x0000000000007348 */ /* 0x000fe80003800000 */
[----:B------:R1:W2:Y:S04]  /*13d10*/  SHFL.IDX PT, R12, R12, R13, R15 ;  /* 0x0000000d0c0c7389 */ /* 0x0002a800000e000f */
[----:B-1----:R1:W5:Y:S01]  /*13d20*/  LDL.LU R0, [R1+0x60] ;  /* 0x0000600001007983 */ /* 0x0023620000300800 */
[----:B------:R-:W-:-:S04]  /*13d30*/  MOV R15, 0x0 ;  /* 0x00000000000f7802 */ /* 0x000fc80000000f00 */
[----:B--2---:R-:W-:Y:S05]  /*13d40*/  RET.REL.NODEC R14 `(_ZN7cutlass13device_kernelIN5flash19enable_sm80_to_sm89INS1_16FlashAttnFwdSm80INS1_25CollectiveMainloopFwdSm80ILi8ELi1ELb1EN4cute5tupleIJNS5_1CILi128EEENS7_ILi48EEENS7_ILi256EEEEEELi256ENS_10bfloat16_tEfNS_4arch4Sm80ELb0ELb1ELb1ELb0ELb1ELb0ELb1ELb0EEENS1_21CollectiveEpilogueFwdINS6_IJS8_SA_S9_EEENS6_IJNS7_ILi1EEESI_SI_EEESC_SE_Li256ELb0ELb1ELb0ELb0EEENS1_19SingleTileSchedulerILb0ELb0ELb1ELi128EEEEEEEEEvNT_6ParamsE) ;  /* 0xfffec2b00e007950 */ /* 0x004fea0003c3ffff */
.L_x_241:
        /* <DEDUP_REMOVED lines=11> */
.L_x_3630:


//--------------------- .text._ZN7cutlass13device_kernelIN5flash19enable_sm80_to_sm89INS1_16FlashAttnFwdSm80INS1_25CollectiveMainloopFwdSm80ILi8ELi1ELb1EN4cute5tupleIJNS5_1CILi128EEENS7_ILi48EEENS7_ILi256EEEEEELi256ENS_10bfloat16_tEfNS_4arch4Sm80ELb0ELb1ELb1ELb1ELb1ELb0ELb1ELb0EEENS1_21CollectiveEpilogueFwdINS6_IJS8_SA_S9_EEENS6_IJNS7_ILi1EEESI_SI_EEESC_SE_Li256ELb1ELb1ELb0ELb0EEENS1_19SingleTileSchedulerILb1ELb0ELb1ELi128EEEEEEEEEvNT_6ParamsE --------------------------
	.section	.text._ZN7cutlass13device_kernelIN5flash19enable_sm80_to_sm89INS1_16FlashAttnFwdSm80INS1_25CollectiveMainloopFwdSm80ILi8ELi1ELb1EN4cute5tupleIJNS5_1CILi128EEENS7_ILi48EEENS7_ILi256EEEEEELi256ENS_10bfloat16_tEfNS_4arch4Sm80ELb0ELb1ELb1ELb1ELb1ELb0ELb1ELb0EEENS1_21CollectiveEpilogueFwdINS6_IJS8_SA_S9_EEENS6_IJNS7_ILi1EEESI_SI_EEESC_SE_Li256ELb1ELb1ELb0ELb0EEENS1_19SingleTileSchedulerILb1ELb0ELb1ELi128EEEEEEEEEvNT_6ParamsE,"ax",@progbits
	.sectioninfo	@"SHI_REGISTERS=255"
	.align	128
.text._ZN7cutlass13device_kernelIN5flash19enable_sm80_to_sm89INS1_16FlashAttnFwdSm80INS1_25CollectiveMainloopFwdSm80ILi8ELi1ELb1EN4cute5tupleIJNS5_1CILi128EEENS7_ILi48EEENS7_ILi256EEEEEELi256ENS_10bfloat16_tEfNS_4arch4Sm80ELb0ELb1ELb1ELb1ELb1ELb0ELb1ELb0EEENS1_21CollectiveEpilogueFwdINS6_IJS8_SA_S9_EEENS6_IJNS7_ILi1EEESI_SI_EEESC_SE_Li256ELb1ELb1ELb0ELb0EEENS1_19SingleTileSchedulerILb1ELb0ELb1ELi128EEEEEEEEEvNT_6ParamsE:
        .type           _ZN7cutlass13device_kernelIN5flash19enable_sm80_to_sm89INS1_16FlashAttnFwdSm80INS1_25CollectiveMainloopFwdSm80ILi8ELi1ELb1EN4cute5tupleIJNS5_1CILi128EEENS7_ILi48EEENS7_ILi256EEEEEELi256ENS_10bfloat16_tEfNS_4arch4Sm80ELb0ELb1ELb1ELb1ELb1ELb0ELb1ELb0EEENS1_21CollectiveEpilogueFwdINS6_IJS8_SA_S9_EEENS6_IJNS7_ILi1EEESI_SI_EEESC_SE_Li256ELb1ELb1ELb0ELb0EEENS1_19SingleTileSchedulerILb1ELb0ELb1ELi128EEEEEEEEEvNT_6ParamsE,@function
        .size           _ZN7cutlass13device_kernelIN5flash19enable_sm80_to_sm89INS1_16FlashAttnFwdSm80INS1_25CollectiveMainloopFwdSm80ILi8ELi1ELb1EN4cute5tupleIJNS5_1CILi128EEENS7_ILi48EEENS7_ILi256EEEEEELi256ENS_10bfloat16_tEfNS_4arch4Sm80ELb0ELb1ELb1ELb1ELb1ELb0ELb1ELb0EEENS1_21CollectiveEpilogueFwdINS6_IJS8_SA_S9_EEENS6_IJNS7_ILi1EEESI_SI_EEESC_SE_Li256ELb1ELb1ELb0ELb0EEENS1_19SingleTileSchedulerILb1ELb0ELb1ELi128EEEEEEEEEvNT_6ParamsE,(.L_x_3632 - _ZN7cutlass13device_kernelIN5flash19enable_sm80_to_sm89INS1_16FlashAttnFwdSm80INS1_25CollectiveMainloopFwdSm80ILi8ELi1ELb1EN4cute5tupleIJNS5_1CILi128EEENS7_ILi48EEENS7_ILi256EEEEEELi256ENS_10bfloat16_tEfNS_4arch4Sm80ELb0ELb1ELb1ELb1ELb1ELb0ELb1ELb0EEENS1_21CollectiveEpilogueFwdINS6_IJS8_SA_S9_EEENS6_IJNS7_ILi1EEESI_SI_EEESC_SE_Li256ELb1ELb1ELb0ELb0EEENS1_19SingleTileSchedulerILb1ELb0ELb1ELi128EEEEEEEEEvNT_6ParamsE)
        .other          _ZN7cutlass13device_kernelIN5flash19enable_sm80_to_sm89INS1_16FlashAttnFwdSm80INS1_25CollectiveMainloopFwdSm80ILi8ELi1ELb1EN4cute5tupleIJNS5_1CILi128EEENS7_ILi48EEENS7_ILi256EEEEEELi256ENS_10bfloat16_tEfNS_4arch4Sm80ELb0ELb1ELb1ELb1ELb1ELb0ELb1ELb0EEENS1_21CollectiveEpilogueFwdINS6_IJS8_SA_S9_EEENS6_IJNS7_ILi1EEESI_SI_EEESC_SE_Li256ELb1ELb1ELb0ELb0EEENS1_19SingleTileSchedulerILb1ELb0ELb1ELi128EEEEEEEEEvNT_6ParamsE,@"STO_CUDA_ENTRY STV_DEFAULT"
_ZN7cutlass13device_kernelIN5flash19enable_sm80_to_sm89INS1_16FlashAttnFwdSm80INS1_25CollectiveMainloopFwdSm80ILi8ELi1ELb1EN4cute5tupleIJNS5_1CILi128EEENS7_ILi48EEENS7_ILi256EEEEEELi256ENS_10bfloat16_tEfNS_4arch4Sm80ELb0ELb1ELb1ELb1ELb1ELb0ELb1ELb0EEENS1_21CollectiveEpilogueFwdINS6_IJS8_SA_S9_EEENS6_IJNS7_ILi1EEESI_SI_EEESC_SE_Li256ELb1ELb1ELb0ELb0EEENS1_19SingleTileSchedulerILb1ELb0ELb1ELi128EEEEEEEEEvNT_6ParamsE:
        /* <DEDUP_REMOVED lines=21> */
.L_x_243:
        /* <DEDUP_REMOVED lines=13> */
.L_x_245:
[----:B------:R-:W-:Y:S02]  /*0220*/  ULDC UR5, c[0x0][0x54c] ;  /* 0x0001530000057ab9 */ /* 0x000fe40000000800 */
.L_x_244:
[----:B------:R-:W-:Y:S02]  /*0230*/  ULDC UR4, c[0x0][0x548] ;  /* 0x0001520000047ab9 */ /* 0x000fe40000000800 */
[----:B------:R-:W-:-:S02]  /*0240*/  USHF.L.U32 UR23, UR28, 0x7, URZ ;  /* 0x000000071c177899 */ /* 0x000fc4000800063f */
[----:B------:R-:W-:-:S04]  /*0250*/  UIMAD UR4, UR5, UR4, URZ ;  /* 0x00000004050472a4 */ /* 0x000fc8000f8e023f */
[----:B------:R-:W-:-:S04]  /*0260*/  UISETP.GE.AND UP0, UPT, UR23, UR4, UPT ;  /* 0x000000041700728c */ /* 0x000fc8000bf06270 */
[----:B------:R-:W-:Y:S01]  /*0270*/  USEL UR13, UR13, 0xffffffff, !UP0 ;  /* 0xffffffff0d0d7887 */ /* 0x000fe2000c000000 */
[----:B------:R-:W-:Y:S05]  /*0280*/  BRA `(.L_x_246) ;  /* 0x000001b000007947 */ /* 0x000fea0003800000 */
.L_x_242:
        /* <DEDUP_REMOVED lines=8> */
.L_x_247:
        /* <DEDUP_REMOVED lines=13> */
.L_x_249:
[----:B------:R-:W-:Y:S02]  /*03e0*/  ULDC UR5, c[0x0][0x54c] ;  /* 0x0001530000057ab9 */ /* 0x000fe40000000800 */
.L_x_248:
[----:B------:R-:W-:Y:S02]  /*03f0*/  ULDC UR4, c[0x0][0x548] ;  /* 0x0001520000047ab9 */ /* 0x000fe40000000800 */
[----:B------:R-:W-:-:S02]  /*0400*/  USHF.L.U32 UR23, UR28, 0x7, URZ ;  /* 0x000000071c177899 */ /* 0x000fc4000800063f */
[----:B------:R-:W-:-:S04]  /*0410*/  UIMAD UR4, UR5, UR4, URZ ;  /* 0x00000004050472a4 */ /* 0x000fc8000f8e023f */
[----:B------:R-:W-:-:S04]  /*0420*/  UISETP.GE.AND UP0, UPT, UR23, UR4, UPT ;  /* 0x000000041700728c */ /* 0x000fc8000bf06270 */
[----:B------:R-:W-:-:S06]  /*0430*/  USEL UR13, UR13, 0xffffffff, !UP0 ;  /* 0xffffffff0d0d7887 */ /* 0x000fcc000c000000 */
.L_x_246:
[----:B------:R-:W-:-:S13]  /*0440*/  ISETP.LE.AND P0, PT, RZ, UR13, PT ;  /* 0x0000000dff007c0c */ /* 0x000fda000bf03270 */
[----:B------:R-:W-:Y:S05]  /*0450*/  @!P0 EXIT ;  /* 0x000000000000894d */ /* 0x000fea0003800000 */
[----:B------:R-:W-:Y:S02]  /*0460*/  ULDC.64 UR8, c[0x0][0x370] ;  /* 0x0000dc0000087ab9 */ /* 0x000fe40000000a00 */
[----:B------:R-:W-:Y:S02]  /*0470*/  UISETP.NE.U32.AND UP2, UPT, URZ, UR8, UPT ;  /* 0x000000083f00728c */ /* 0x000fe4000bf45070 */
[----:B------:R-:W-:Y:S02]  /*0480*/  ULDC.64 UR4, c[0x0][0x360] ;  /* 0x0000d80000047ab9 */ /* 0x000fe40000000a00 */
[----:B------:R-:W-:Y:S02]  /*0490*/  UISETP.NE.U32.AND UP0, UPT, URZ, UR4, UPT ;  /* 0x000000043f00728c */ /* 0x000fe4000bf05070 */
[----:B------:R-:W-:Y:S02]  /*04a0*/  ULDC.64 UR6, c[0x0][0x348] ;  /* 0x0000d20000067ab9 */ /* 0x000fe40000000a00 */
[----:B------:R-:W-:-:S02]  /*04b0*/  UISETP.NE.AND.EX UP2, UPT, URZ, UR9, UPT, UP2 ;  /* 0x000000093f00728c */ /* 0x000fc4000bf45320 */
[----:B------:R-:W-:Y:S02]  /*04c0*/  UISETP.NE.U32.AND UP1, UPT, URZ, UR6, UPT ;  /* 0x000000063f00728c */ /* 0x000fe4000bf25070 */
[----:B------:R-:W-:Y:S02]  /*04d0*/  UISETP.NE.AND.EX UP0, UPT, URZ, UR5, UPT, UP0 ;  /* 0x000000053f00728c */ /* 0x000fe4000bf05300 */
[----:B------:R-:W-:Y:S01]  /*04e0*/  UISETP.NE.AND.EX UP1, UPT, URZ, UR7, UPT, UP1 ;  /* 0x000000073f00728c */ /* 0x000fe2000bf25310 */
[----:B------:R-:W-:Y:S01]  /*04f0*/  PLOP3.LUT P2, PT, PT, PT, UP2, 0x80, 0x0 ;  /* 0x000000000000781c */ /* 0x000fe20003f4f028 */
[----:B------:R-:W-:Y:S02]  /*0500*/  ULDC.64 UR8, c[0x0][0x370] ;  /* 0x0000dc0000087ab9 */ /* 0x000fe40000000a00 */
[----:B------:R-:W-:Y:S01]  /*0510*/  ULDC.64 UR6, c[0x0][0x348] ;  /* 0x0000d20000067ab9 */ /* 0x000fe20000000a00 */
[----:B------:R-:W-:Y:S01]  /*0520*/  PLOP3.LUT P0, PT, PT, PT, UP0, 0x80, 0x0 ;  /* 0x000000000000781c */ /* 0x000fe20003f0f008 */
[----:B------:R-:W-:Y:S01]  /*0530*/  ULDC.64 UR4, c[0x0][0x360] ;  /* 0x0000d80000047ab9 */ /* 0x000fe20000000a00 */
[----:B------:R-:W-:Y:S01]  /*0540*/  PLOP3.LUT P1, PT, PT, PT, UP1, 0x80, 0x0 ;  /* 0x000000000000781c */ /* 0x000fe20003f2f018 */
[----:B------:R-:W-:-:S02]  /*0550*/  @UP2 UIMAD.WIDE UR8, UR13, UR16, UR8 ;  /* 0x000000100d0822a5 */ /* 0x000fc4000f8e0208 */
[----:B------:R-:W-:Y:S02]  /*0560*/  @UP0 UIMAD.WIDE UR4, UR13, UR16, UR4 ;  /* 0x000000100d0402a5 */ /* 0x000fe4000f8e0204 */
[----:B------:R-:W-:Y:S02]  /*0570*/  UIMAD.WIDE UR6, UR13, UR16, UR6 ;  /* 0x000000100d0672a5 */ /* 0x000fe4000f8e0206 */
[----:B------:R-:W-:Y:S02]  /*0580*/  IMAD.U32 R3, RZ, RZ, UR9 ;  /* 0x00000009ff037e24 */ /* 0x000fe4000f8e00ff */
[----:B------:R-:W-:Y:S01]  /*0590*/  IMAD.U32 R2, RZ, RZ, UR8 ;  /* 0x00000008ff027e24 */ /* 0x000fe2000f8e00ff */
[----:B------:R-:W-:Y:S01]  /*05a0*/  MOV R6, UR4 ;  /* 0x0000000400067c02 */ /* 0x000fe20008000f00 */
[----:B------:R-:W-:Y:S01]  /*05b0*/  IMAD.U32 R7, RZ, RZ, UR5 ;  /* 0x00000005ff077e24 */ /* 0x000fe2000f8e00ff */
[----:B------:R-:W-:Y:S01]  /*05c0*/  MOV R4, UR6 ;  /* 0x0000000600047c02 */ /* 0x000fe20008000f00 */
[----:B------:R-:W-:Y:S01]  /*05d0*/  IMAD.U32 R5, RZ, RZ, UR7 ;  /* 0x00000007ff057e24 */ /* 0x000fe2000f8e00ff */
[----:B------:R1:W2:Y:S04]  /*05e0*/  @P2 LDG.E R3, [R2.64] ;  /* 0x0000001202032981 */ /* 0x0002a8000c1e1900 */
[----:B------:R-:W3:Y:S04]  /*05f0*/  @P0 LDG.E R0, [R6.64] ;  /* 0x0000001206000981 */ /* 0x000ee8000c1e1900 */
[----:B-1----:R-:W4:Y:S01]  /*0600*/  @P1 LDG.E R2, [R4.64] ;  /* 0x0000001204021981 */ /* 0x002f22000c1e1900 */
[----:B------:R-:W1:Y:S01]  /*0610*/  S2UR UR10, SR_CTAID.Y ;  /* 0x00000000000a79c3 */ /* 0x000e620000002600 */
[----:B------:R-:W-:-:S02]  /*0620*/  UMOV UR11, URZ ;  /* 0x0000003f000b7c82 */ /* 0x000fc40008000000 */
[----:B------:R-:W-:Y:S02]  /*0630*/  ULDC UR12, c[0x0][0x168] ;  /* 0x00005a00000c7ab9 */ /* 0x000fe40000000800 */
[----:B------:R-:W-:Y:S02]  /*0640*/  UMOV UR22, URZ ;  /* 0x0000003f00167c82 */ /* 0x000fe40008000000 */
[----:B------:R-:W-:Y:S02]  /*0650*/  ULDC UR4, c[0x0][0x2ac] ;  /* 0x0000ab0000047ab9 */ /* 0x000fe40000000800 */
[----:B------:R-:W-:Y:S02]  /*0660*/  ULDC UR8, c[0x0][0x1d0] ;  /* 0x0000740000087ab9 */ /* 0x000fe40000000800 */
[----:B------:R-:W-:Y:S02]  /*0670*/  UIMAD UR8, UR4, UR8, URZ ;  /* 0x00000008040872a4 */ /* 0x000fe4000f8e023f */
[----:B-1----:R-:W-:Y:S01]  /*0680*/  USHF.R.S32.HI UR9, URZ, 0x1f, UR10 ;  /* 0x0000001f3f097899 */ /* 0x002fe2000801140a */
[----:B--2---:R1:W2:Y:S08]  /*0690*/  @P2 R2UR UR11, R3 ;  /* 0x00000000030b23c2 */ /* 0x0042b000000e0000 */
[----:B---3--:R1:W3:Y:S08]  /*06a0*/  @P0 R2UR UR12, R0 ;  /* 0x00000000000c03c2 */ /* 0x0082f000000e0000 */
[----:B----4-:R1:W4:Y:S02]  /*06b0*/  @P1 R2UR UR22, R2 ;  /* 0x00000000021613c2 */ /* 0x01032400000e0000 */
[----:B-1--4-:R-:W-:Y:S05]  /*06c0*/  @P0 BRA `(.L_x_250) ;  /* 0x0000006000000947 */ /* 0x012fea0003800000 */
[----:B--2---:R-:W-:Y:S05]  /*06d0*/  @!P1 BRA `(.L_x_250) ;  /* 0x0000005000009947 */ /* 0x004fea0003800000 */
[----:B------:R1:W2:Y:S04]  /*06e0*/  LDG.E R0, [R4.64] ;  /* 0x0000001204007981 */ /* 0x0002a8000c1e1900 */
[----:B-1----:R-:W4:Y:S01]  /*06f0*/  LDG.E R4, [R4.64+0x4] ;  /* 0x0000041204047981 */ /* 0x002f22000c1e1900 */
[----:B--23--:R-:W1:Y:S08]  /*0700*/  R2UR UR12, R0 ;  /* 0x00000000000c73c2 */ /* 0x00ce7000000e0000 */
[----:B----4-:R-:W1:Y:S02]  /*0710*/  R2UR UR4, R4 ;  /* 0x00000000040473c2 */ /* 0x010e6400000e0000 */
[----:B-1----:R-:W-:-:S06]  /*0720*/  UIADD3 UR12, -UR12, UR4, URZ ;  /* 0x000000040c0c7290 */ /* 0x002fcc000fffe13f */
.L_x_250:
[----:B--2---:R-:W-:-:S04]  /*0730*/  ISETP.NE.U32.AND P0, PT, RZ, c[0x0][0x368], PT ;  /* 0x0000da00ff007a0c */ /* 0x004fc80003f05070 */
        /* <DEDUP_REMOVED lines=9> */
.L_x_251:
        /* <DEDUP_REMOVED lines=8> */
[----:B------:R-:W4:Y:S01]  /*0850*/  LDG.E R0, [R4.64+0x4] ;  /* 0x0000041204007981 */ /* 0x000f22000c1e1900 */
[----:B--2---:R-:W1:Y:S08]  /*0860*/  R2UR UR4, R2 ;  /* 0x00000000020473c2 */ /* 0x004e7000000e0000 */
[----:B----4-:R-:W1:Y:S02]  /*0870*/  R2UR UR8, R0 ;  /* 0x00000000000873c2 */ /* 0x010e6400000e0000 */
[----:B-1----:R-:W-:-:S06]  /*0880*/  UIADD3 UR8, -UR4, UR8, URZ ;  /* 0x0000000804087290 */ /* 0x002fcc000fffe13f */
.L_x_252:
[----:B------:R-:W-:Y:S02]  /*0890*/  ULDC UR4, c[0x0][0x2c4] ;  /* 0x0000b10000047ab9 */ /* 0x000fe40000000800 */
[----:B------:R-:W-:-:S02]  /*08a0*/  UISETP.NE.AND UP0, UPT, UR4, 0x1, UPT ;  /* 0x000000010400788c */ /* 0x000fc4000bf05270 */
[----:B------:R-:W-:Y:S02]  /*08b0*/  ULDC.64 UR6, c[0x0][0x2c8] ;  /* 0x0000b20000067ab9 */ /* 0x000fe40000000a00 */
[----:B------:R-:W-:Y:S02]  /*08c0*/  UIADD3 UR14, UR23, 0x7f, URZ ;  /* 0x0000007f170e7890 */ /* 0x000fe4000fffe03f */
[----:B------:R-:W-:Y:S02]  /*08d0*/  ULDC.64 UR4, c[0x0][0x328] ;  /* 0x0000ca0000047ab9 */ /* 0x000fe40000000a00 */
[----:B------:R-:W-:Y:S02]  /*08e0*/  UP2UR UR15, UPR, URZ, 0x1 ;  /* 0x000000013f0f7883 */ /* 0x000fe40008000000 */
[----:B------:R-:W-:Y:S02]  /*08f0*/  UIADD3 UR8, -UR11, UR8, URZ ;  /* 0x000000080b087290 */ /* 0x000fe4000fffe13f */
[----:B------:R-:W-:-:S04]  /*0900*/  @UP0 UIADD3 UR20, UR23, 0x7f, URZ ;  /* 0x0000007f17140890 */ /* 0x000fc8000fffe03f */
[----:B------:R-:W-:Y:S02]  /*0910*/  UIMAD.WIDE.U32 UR20, UR20, UR6, URZ ;  /* 0x00000006141472a5 */ /* 0x000fe4000f8e003f */
[----:B---3--:R-:W-:Y:S02]  /*0920*/  UIADD3 UR6, UR8, 0x1, -UR12 ;  /* 0x0000000108067890 */ /* 0x008fe4000fffe80c */
[----:B------:R-:W-:Y:S02]  /*0930*/  @UP0 USHF.R.U32.HI UR14, URZ, UR7, UR21 ;  /* 0x000000073f0e0299 */ /* 0x000fe40008011615 */
[----:B------:R-:W-:Y:S02]  /*0940*/  UISETP.GE.AND UP0, UPT, UR5, 0x1, UPT ;  /* 0x000000010500788c */ /* 0x000fe4000bf06270 */
[----:B------:R-:W-:Y:S02]  /*0950*/  UIADD3 UR6, UR6, UR14, URZ ;  /* 0x0000000e06067290 */ /* 0x000fe4000fffe03f */
[----:B------:R-:W-:-:S02]  /*0960*/  UP2UR UR14, UPR, URZ, 0x1 ;  /* 0x000000013f0e7883 */ /* 0x000fc40008000000 */
[----:B------:R-:W-:Y:S01]  /*0970*/  PLOP3.LUT P0, PT, PT, PT, UP0, 0x40, 0x0 ;  /* 0x000000000000781c */ /* 0x000fe20003f0e808 */
[----:B------:R-:W-:-:S12]  /*0980*/  UIADD3 UR4, UR6, UR4, URZ ;  /* 0x0000000406047290 */ /* 0x000fd8000fffe03f */
[----:B------:R-:W-:Y:S05]  /*0990*/  @P0 BRA `(.L_x_253) ;  /* 0x0000012000000947 */ /* 0x000fea0003800000 */
[----:B------:R-:W-:Y:S01]  /*09a0*/  ISETP.LT.AND P0, PT, RZ, UR6, PT ;  /* 0x00000006ff007c0c */ /* 0x000fe2000bf01270 */
[----:B------:R-:W-:-:S12]  /*09b0*/  UIADD3 UR17, UR6, -0x1, URZ ;  /* 0xffffffff06117890 */ /* 0x000fd8000fffe03f */
        /* <DEDUP_REMOVED lines=8> */
.L_x_254:
[----:B------:R-:W-:Y:S02]  /*0a40*/  UISETP.NE.AND UP0, UPT, UR5, 0x1, UPT ;  /* 0x000000010500788c */ /* 0x000fe4000bf05270 */
[----:B------:R-:W-:Y:S02]  /*0a50*/  ULDC.64 UR6, c[0x0][0x330] ;  /* 0x0000cc0000067ab9 */ /* 0x000fe40000000a00 */
[----:B------:R-:W-:-:S07]  /*0a60*/  UIMAD.WIDE.U32 UR20, UR17, UR6, URZ ;  /* 0x00000006111472a5 */ /* 0x000fce000f8e003f */
[----:B------:R-:W-:Y:S02]  /*0a70*/  @UP0 USHF.R.U32.HI UR17, URZ, UR7, UR21 ;  /* 0x000000073f110299 */ /* 0x000fe40008011615 */
.L_x_255:
[----:B------:R-:W-:Y:S02]  /*0a80*/  ULDC UR6, c[0x0][0x32c] ;  /* 0x0000cb0000067ab9 */ /* 0x000fe40000000800 */
[----:B------:R-:W-:-:S04]  /*0a90*/  UIMAD UR6, UR17, UR5, UR6 ;  /* 0x00000005110672a4 */ /* 0x000fc8000f8e0206 */
[----:B------:R-:W-:-:S04]  /*0aa0*/  UISETP.LT.AND UP0, UPT, UR4, UR6, UPT ;  /* 0x000000060400728c */ /* 0x000fc8000bf01270 */
[----:B------:R-:W-:Y:S02]  /*0ab0*/  USEL UR4, UR4, UR6, UP0 ;  /* 0x0000000604047287 */ /* 0x000fe40008000000 */
.L_x_253:
[----:B------:R-:W-:Y:S02]  /*0ac0*/  UISETP.NE.AND UP0, UPT, UR15, URZ, UPT ;  /* 0x0000003f0f00728c */ /* 0x000fe4000bf05270 */
[----:B------:R-:W-:Y:S02]  /*0ad0*/  ULDC.64 UR6, c[0x0][0x2c8] ;  /* 0x0000b20000067ab9 */ /* 0x000fe40000000a00 */
[----:B------:R-:W-:Y:S02]  /*0ae0*/  UIADD3 UR26, UR4, 0x2f, URZ ;  /* 0x0000002f041a7890 */ /* 0x000fe4000fffe03f */
[----:B------:R-:W-:Y:S02]  /*0af0*/  UIMAD.WIDE.U32 UR20, UR23, UR6, URZ ;  /* 0x00000006171472a5 */ /* 0x000fe4000f8e003f */
[----:B------:R-:W-:Y:S02]  /*0b00*/  UIMAD.WIDE UR26, UR26, 0x2aaaaaab, URZ ;  /* 0x2aaaaaab1a1a78a5 */ /* 0x000fe4000f8e023f */
[----:B------:R-:W-:-:S02]  /*0b10*/  UIADD3 UR24, UR8, 0x2f, URZ ;  /* 0x0000002f08187890 */ /* 0x000fc4000fffe03f */
[----:B------:R-:W-:Y:S02]  /*0b20*/  UISETP.GE.AND UP2, UPT, UR5, 0x1, UPT ;  /* 0x000000010500788c */ /* 0x000fe4000bf46270 */
[----:B------:R-:W-:Y:S02]  /*0b30*/  @UP0 UMOV UR17, UR21 ;  /* 0x0000001500110c82 */ /* 0x000fe40008000000 */
[----:B------:R-:W-:Y:S02]  /*0b40*/  UMOV UR4, UR23 ;  /* 0x0000001700047c82 */ /* 0x000fe40008000000 */
[----:B------:R-:W-:Y:S01]  /*0b50*/  UIMAD.WIDE UR24, UR24, 0x2aaaaaab, URZ ;  /* 0x2aaaaaab181878a5 */ /* 0x000fe2000f8e023f */
[----:B------:R-:W-:Y:S01]  /*0b60*/  PLOP3.LUT P0, PT, PT, PT, UP2, 0x40, 0x0 ;  /* 0x000000000000781c */ /* 0x000fe20003f0e828 */
[----:B------:R-:W-:Y:S02]  /*0b70*/  @UP0 USHF.R.U32.HI UR4, URZ, UR7, UR17 ;  /* 0x000000073f040299 */ /* 0x000fe40008011611 */
[----:B------:R-:W-:-:S02]  /*0b80*/  USHF.R.U32.HI UR7, URZ, 0x1f, UR25 ;  /* 0x0000001f3f077899 */ /* 0x000fc40008011619 */
[----:B------:R-:W-:Y:S02]  /*0b90*/  UMOV UR17, UR27 ;  /* 0x0000001b00117c82 */ /* 0x000fe40008000000 */
[----:B------:R-:W-:Y:S02]  /*0ba0*/  USHF.R.U32.HI UR21, URZ, 0x1f, UR17 ;  /* 0x0000001f3f157899 */ /* 0x000fe40008011611 */
        /* <DEDUP_REMOVED lines=13> */
[----:B------:R-:W-:Y:S02]  /*0c80*/  UISETP.NE.AND UP0, UPT, UR5, 0x1, UPT ;  /* 0x000000010500788c */ /* 0x000fe4000bf05270 */
[----:B------:R-:W-:Y:S02]  /*0c90*/  ULOP3.LUT UR7, URZ, UR7, URZ, 0x33, !UPT ;  /* 0x000000073f077292 */ /* 0x000fe4000f8e333f */
[----:B------:R-:W-:Y:S02]  /*0ca0*/  ULDC.64 UR4, c[0x0][0x330] ;  /* 0x0000cc0000047ab9 */ /* 0x000fe40000000a00 */
[----:B------:R-:W-:-:S07]  /*0cb0*/  UIMAD.WIDE.U32 UR24, UR7, UR4, URZ ;  /* 0x00000004071872a5 */ /* 0x000fce000f8e003f */
[----:B------:R-:W-:Y:S02]  /*0cc0*/  @UP0 UMOV UR17, UR25 ;  /* 0x0000001900110c82 */ /* 0x000fe40008000000 */
[----:B------:R-:W-:-:S04]  /*0cd0*/  @UP0 USHF.R.U32.HI UR7, URZ, UR5, UR17 ;  /* 0x000000053f070299 */ /* 0x000fc80008011611 */
[----:B------:R-:W-:Y:S01]  /*0ce0*/  ULOP3.LUT UR7, URZ, UR7, URZ, 0x33, !UPT ;  /* 0x000000073f077292 */ /* 0x000fe2000f8e333f */
[----:B------:R-:W-:Y:S05]  /*0cf0*/  BRA `(.L_x_258) ;  /* 0x0000005000007947 */ /* 0x000fea0003800000 */
.L_x_257:
[----:B------:R-:W-:-:S03]  /*0d00*/  UISETP.NE.AND UP0, UPT, UR5, 0x1, UPT ;  /* 0x000000010500788c */ /* 0x000fc6000bf05270 */
[----:B------:R-:W-:Y:S02]  /*0d10*/  ULDC.64 UR4, c[0x0][0x330] ;  /* 0x0000cc0000047ab9 */ /* 0x000fe40000000a00 */
[----:B------:R-:W-:-:S07]  /*0d20*/  UIMAD.WIDE.U32 UR24, UR7, UR4, URZ ;  /* 0x00000004071872a5 */ /* 0x000fce000f8e003f */
[----:B------:R-:W-:Y:S02]  /*0d30*/  @UP0 UMOV UR17, UR25 ;  /* 0x0000001900110c82 */ /* 0x000fe40008000000 */
[----:B------:R-:W-:Y:S02]  /*0d40*/  @UP0 USHF.R.U32.HI UR7, URZ, UR5, UR17 ;  /* 0x000000053f070299 */ /* 0x000fe40008011611 */
.L_x_258:
[----:B------:R-:W-:Y:S02]  /*0d50*/  ULDC UR4, c[0x0][0x32c] ;  /* 0x0000cb0000047ab9 */ /* 0x000fe40000000800 */
[----:B------:R-:W-:-:S04]  /*0d60*/  UIMAD UR4, UR7, UR4, URZ ;  /* 0x00000004070472a4 */ /* 0x000fc8000f8e023f */
[----:B------:R-:W-:-:S04]  /*0d70*/  UISETP.LT.AND UP0, UPT, UR6, UR4, UPT ;  /* 0x000000040600728c */ /* 0x000fc8000bf01270 */
[----:B------:R-:W-:-:S04]  /*0d80*/  USEL UR6, UR6, UR4, !UP0 ;  /* 0x0000000406067287 */ /* 0x000fc8000c000000 */
.L_x_256:
[----:B------:R-:W-:Y:S01]  /*0d90*/  UIMAD.WIDE UR4, UR6, 0x2aaaaaab, URZ ;  /* 0x2aaaaaab060478a5 */ /* 0x000fe2000f8e023f */
[----:B------:R-:W-:Y:S01]  /*0da0*/  PLOP3.LUT P2, PT, PT, PT, PT, 0x80, 0x0 ;  /* 0x000000000000781c */ /* 0x000fe20003f4f070 */
[----:B------:R-:W-:Y:S01]  /*0db0*/  CS2R R4, SRZ ;  /* 0x0000000000047805 */ /* 0x000fe2000001ff00 */
[----:B------:R-:W-:Y:S01]  /*0dc0*/  IMAD.MOV.U32 R130, RZ, RZ, RZ ;  /* 0x000000ffff827224 */ /* 0x000fe200078e00ff */
[----:B------:R-:W-:Y:S01]  /*0dd0*/  USHF.R.U32.HI UR4, URZ, 0x1f, UR5 ;  /* 0x0000001f3f047899 */ /* 0x000fe20008011605 */
[----:B------:R-:W-:Y:S01]  /*0de0*/  IMAD.MOV.U32 R128, RZ, RZ, RZ ;  /* 0x000000ffff807224 */ /* 0x000fe200078e00ff */
[----:B------:R-:W-:Y:S01]  /*0df0*/  CS2R R126, SRZ ;  /* 0x00000000007e7805 */ /* 0x000fe2000001ff00 */
        /* <DEDUP_REMOVED lines=66> */
[----:B------:R-:W-:Y:S01]  /*1220*/  MOV R8, RZ ;  /* 0x000000ff00087202 */ /* 0x000fe20000000f00 */
[----:B------:R-:W-:Y:S01]  /*1230*/  IMAD.MOV.U32 R7, RZ, RZ, RZ ;  /* 0x000000ffff077224 */ /* 0x000fe200078e00ff */
[----:B------:R-:W-:Y:S05]  /*1240*/  @!P0 BRA `(.L_x_259) ;  /* 0x000109b000008947 */ /* 0x000fea0003800000 */
[----:B------:R-:W-:Y:S02]  /*1250*/  ULDC.64 UR4, c[0x0][0x340] ;  /* 0x0000d00000047ab9 */ /* 0x000fe40000000a00 */
[----:B------:R-:W-:-:S02]  /*1260*/  UISETP.NE.U32.AND UP0, UPT, URZ, UR4, UPT ;  /* 0x000000043f00728c */ /* 0x000fc4000bf05070 */
[----:B------:R-:W-:Y:S02]  /*1270*/  UISETP.NE.AND UP2, UPT, UR15, URZ, UPT ;  /* 0x0000003f0f00728c */ /* 0x000fe4000bf45270 */
[----:B------:R-:W-:-:S03]  /*1280*/  UISETP.NE.AND.EX UP0, UPT, URZ, UR5, UPT, UP0 ;  /* 0x000000053f00728c */ /* 0x000fc6000bf05300 */
[----:B------:R-:W-:-:S03]  /*1290*/  ULDC.64 UR4, c[0x0][0x340] ;  /* 0x0000d00000047ab9 */ /* 0x000fc60000000a00 */
[----:B------:R-:W-:-:S05]  /*12a0*/  PLOP3.LUT P0, PT, PT, PT, UP0, 0x80, 0x0 ;  /* 0x000000000000781c */ /* 0x000fca0003f0f008 */
[----:B------:R-:W-:-:S06]  /*12b0*/  @UP0 UIMAD.WIDE UR4, UR13, UR16, UR4 ;  /* 0x000000100d0402a5 */ /* 0x000fcc000f8e0204 */
[----:B------:R-:W-:Y:S02]  /*12c0*/  IMAD.U32 R2, RZ, RZ, UR4 ;  /* 0x00000004ff027e24 */ /* 0x000fe4000f8e00ff */
[----:B------:R-:W-:Y:S01]  /*12d0*/  IMAD.U32 R3, RZ, RZ, UR5 ;  /* 0x00000005ff037e24 */ /* 0x000fe2000f8e00ff */
[----:B------:R-:W-:Y:S02]  /*12e0*/  UMOV UR25, 0x30 ;  /* 0x0000003000197882 */ /* 0x000fe40000000000 */
[----:B------:R-:W-:Y:S02]  /*12f0*/  UIMAD UR24, UR21, UR25, -0x30 ;  /* 0xffffffd0151874a4 */ /* 0x000fe4000f8e0219 */
[----:B------:R-:W-:Y:S01]  /*1300*/  UIMAD UR29, UR21, -0x30, UR25 ;  /* 0xffffffd0151d78a4 */ /* 0x000fe2000f8e0219 */
[----:B------:R1:W2:Y:S01]  /*1310*/  @P0 LDG.E R0, [R2.64] ;  /* 0x0000001202000981 */ /* 0x0002a2000c1e1900 */
[----:B------:R-:W-:Y:S01]  /*1320*/  IMAD.MOV.U32 R4, RZ, RZ, c[0x0][0x2b8] ;  /* 0x0000ae00ff047624 */ /* 0x000fe200078e00ff */
[----:B------:R-:W-:Y:S01]  /*1330*/  ULDC.64 UR4, c[0x0][0x2b0] ;  /* 0x0000ac0000047ab9 */ /* 0x000fe20000000a00 */
[----:B------:R-:W-:Y:S01]  /*1340*/  IMAD.MOV.U32 R31, RZ, RZ, RZ ;  /* 0x000000ffff1f7224 */ /* 0x000fe200078e00ff */
[----:B------:R-:W-:Y:S02]  /*1350*/  BAR.SYNC.DEFER_BLOCKING 0x0 ;  /* 0x0000000000007b1d */ /* 0x000fe40000010000 */
[----:B------:R-:W-:-:S02]  /*1360*/  ISETP.NE.AND P1, PT, R4, 0x1, PT ;  /* 0x000000010400780c */ /* 0x000fc40003f25270 */
[----:B-1----:R-:W-:-:S04]  /*1370*/  SHF.R.S32.HI R2, RZ, 0x1f, R129 ;  /* 0x0000001fff027819 */ /* 0x002fc80000011481 */
[----:B------:R-:W-:-:S04]  /*1380*/  LEA.HI R17, R2, R129, RZ, 0x3 ;  /* 0x0000008102117211 */ /* 0x000fc800078f18ff */
[----:B------:R-:W-:Y:S02]  /*1390*/  LOP3.LUT R14, R17, 0xfffffff8, RZ, 0xc0, !PT ;  /* 0xfffffff8110e7812 */ /* 0x000fe400078ec0ff */
[----:B------:R-:W-:-:S03]  /*13a0*/  SHF.R.S32.HI R30, RZ, 0x3, R17 ;  /* 0x00000003ff1e7819 */ /* 0x000fc60000011411 */
[----:B------:R-:W-:-:S04]  /*13b0*/  IMAD.IADD R14, R129, 0x1, -R14 ;  /* 0x00000001810e7824 */ /* 0x000fc800078e0a0e */
[C---:B------:R-:W-:Y:S01]  /*13c0*/  IMAD R32, R14.reuse, 0x20, R30 ;  /* 0x000000200e207824 */ /* 0x040fe200078e021e */
[----:B------:R-:W-:Y:S01]  /*13d0*/  USEL UR27, UR13, URZ, !UP1 ;  /* 0x0000003f0d1b7287 */ /* 0x000fe2000c800000 */
[----:B--2---:R1:W2:Y:S02]  /*13e0*/  @P0 R2UR UR26, R0 ;  /* 0x00000000001a03c2 */ /* 0x0042a400000e0000 */
[----:B--2---:R-:W-:Y:S01]  /*13f0*/  @!UP0 UMOV UR26, UR13 ;  /* 0x0000000d001a8c82 */ /* 0x004fe20008000000 */
[----:B------:R-:W-:Y:S01]  /*1400*/  IMAD.SHL.U32 R40, R14, 0x8, RZ ;  /* 0x000000080e287824 */ /* 0x000fe200078e00ff */
[----:B------:R-:W-:Y:S02]  /*1410*/  USHF.R.S32.HI UR6, URZ, 0x1f, UR26 ;  /* 0x0000001f3f067899 */ /* 0x000fe4000801141a */
[----:B------:R-:W-:Y:S01]  /*1420*/  UIADD3 UR32, UR8, UR29, URZ ;  /* 0x0000001d08207290 */ /* 0x000fe2000fffe03f */
[----:B------:R-:W-:Y:S01]  /*1430*/  LEA.HI R15, R2, R129, RZ, 0x4 ;  /* 0x00000081020f7211 */ /* 0x000fe200078f20ff */
[----:B------:R-:W-:Y:S01]  /*1440*/  UIMAD UR6, UR6, UR4, URZ ;  /* 0x00000004060672a4 */ /* 0x000fe2000f8e023f */
[----:B------:R-:W-:Y:S01]  /*1450*/  IMAD.SHL.U32 R16, R14, 0x40, RZ ;  /* 0x000000400e107824 */ /* 0x000fe200078e00ff */
[----:B------:R-:W-:Y:S01]  /*1460*/  UIMAD.WIDE.U32 UR16, UR26, UR4, URZ ;  /* 0x000000041a1072a5 */ /* 0x000fe2000f8e003f */
[----:B------:R-:W-:Y:S01]  /*1470*/  STL [R1+0x20], R32 ;  /* 0x0000202001007387 */ /* 0x000fe20000100800 */
[----:B------:R-:W-:Y:S01]  /*1480*/  UIMAD UR6, UR26, UR5, UR6 ;  /* 0x000000051a0672a4 */ /* 0x000fe2000f8e0206 */
[----:B-1----:R-:W-:-:S03]  /*1490*/  IADD3 R0, R32, UR24, RZ ;  /* 0x0000001820007c10 */ /* 0x002fc6000fffe0ff */
[----:B------:R-:W-:Y:S02]  /*14a0*/  UIADD3 UR6, UR17, UR6, URZ ;  /* 0x0000000611067290 */ /* 0x000fe4000fffe03f */
[----:B------:R-:W-:Y:S01]  /*14b0*/  USHF.R.S32.HI UR26, URZ, 0x1f, UR22 ;  /* 0x0000001f3f1a7899 */ /* 0x000fe20008011416 */
[C---:B------:R-:W-:Y:S01]  /*14c0*/  ISETP.GE.AND P0, PT, R0.reuse, UR8, PT ;  /* 0x0000000800007c0c */ /* 0x040fe2000bf06270 */
[----:B------:R-:W-:Y:S01]  /*14d0*/  ULDC.64 UR4, c[0x0][0x178] ;  /* 0x00005e0000047ab9 */ /* 0x000fe20000000a00 */
[----:B------:R-:W-:Y:S02]  /*14e0*/  IADD3 R0, R0, UR11, RZ ;  /* 0x0000000b00007c10 */ /* 0x000fe4000fffe0ff */
        /* <DEDUP_REMOVED lines=9> */
[----:B------:R-:W-:Y:S01]  /*1580*/  UIMAD UR26, UR26, UR4, URZ ;  /* 0x000000041a1a72a4 */ /* 0x000fe2000f8e023f */
[----:B------:R-:W-:Y:S01]  /*1590*/  PLOP3.LUT P1, PT, PT, PT, UP2, 0x80, 0x0 ;  /* 0x000000000000781c */ /* 0x000fe20003f2f028 */
[----:B------:R-:W-:Y:S01]  /*15a0*/  UIMAD.WIDE.U32 UR30, UR22, UR4, URZ ;  /* 0x00000004161e72a5 */ /* 0x000fe2000f8e003f */
[----:B------:R-:W-:Y:S01]  /*15b0*/  PLOP3.LUT P0, PT, PT, PT, UP2, 0x80, 0x0 ;  /* 0x000000000000781c */ /* 0x000fe20003f0f028 */
[----:B------:R-:W-:Y:S01]  /*15c0*/  UIMAD UR26, UR22, UR5, UR26 ;  /* 0x00000005161a72a4 */ /* 0x000fe2000f8e021a */
[----:B------:R-:W-:Y:S01]  /*15d0*/  IMAD.MOV R3, RZ, RZ, -R3 ;  /* 0x000000ffff037224 */ /* 0x000fe200078e0a03 */
[----:B------:R-:W-:Y:S01]  /*15e0*/  ISETP.GE.AND P3, PT, R40, c[0x0][0x198], PT ;  /* 0x0000660028007a0c */ /* 0x000fe20003f66270 */
[----:B------:R-:W-:Y:S01]  /*15f0*/  ULDC.64 UR4, c[0x0][0x1b8] ;  /* 0x00006e0000047ab9 */ /* 0x000fe20000000a00 */
[----:B------:R-:W-:Y:S01]  /*1600*/  SHF.R.S32.HI R10, RZ, 0x4, R15 ;  /* 0x00000004ff0a7819 */ /* 0x000fe2000001140f */
[----:B------:R-:W-:Y:S01]  /*1610*/  UIADD3 UR31, UR31, UR26, URZ ;  /* 0x0000001a1f1f7290 */ /* 0x000fe2000fffe03f */
[----:B------:R-:W-:Y:S01]  /*1620*/  IMAD R36, R3, c[0x0][0x2b8], R0 ;  /* 0x0000ae0003247a24 */ /* 0x000fe200078e0200 */
[----:B------:R-:W-:Y:S01]  /*1630*/  UIMAD UR22, UR9, UR4, URZ ;  /* 0x00000004091672a4 */ /* 0x000fe2000f8e023f */
[----:B------:R-:W-:Y:S01]  /*1640*/  LOP3.LUT R16, R16, 0x1c0, RZ, 0xc0, !PT ;  /* 0x000001c010107812 */ /* 0x000fe200078ec0ff */
[----:B------:R-:W-:Y:S01]  /*1650*/  USHF.R.S32.HI UR26, URZ, 0x1f, UR13 ;  /* 0x0000001f3f1a7899 */ /* 0x000fe2000801140d */
[----:B------:R-:W-:Y:S01]  /*1660*/  SHF.R.S32.HI R11, RZ, 0x1f, R40 ;  /* 0x0000001fff0b7819 */ /* 0x000fe20000011428 */
[----:B------:R-:W-:Y:S01]  /*1670*/  UIMAD UR22, UR10, UR5, UR22 ;  /* 0x000000050a1672a4 */ /* 0x000fe2000f8e0216 */
[----:B------:R-:W-:Y:S01]  /*1680*/  LOP3.LUT R17, R16, 0x8, R17, 0xf8, !PT ;  /* 0x0000000810117812 */ /* 0x000fe200078ef811 */
[----:B------:R-:W-:Y:S01]  /*1690*/  UIMAD.WIDE.U32 UR30, UR10, UR4, UR30 ;  /* 0x000000040a1e72a5 */ /* 0x000fe2000f8e001e */
[----:B------:R-:W-:Y:S01]  /*16a0*/  SHF.R.U32.HI R16, RZ, 0x3, R16 ;  /* 0x00000003ff107819 */ /* 0x000fe20000011610 */
[----:B------:R-:W-:Y:S01]  /*16b0*/  USEL UR26, UR26, URZ, !UP1 ;  /* 0x0000003f1a1a7287 */ /* 0x000fe2000c800000 */
[----:B------:R-:W-:Y:S01]  /*16c0*/  BSSY B0, `(.L_x_260) ;  /* 0x0000142000007945 */ /* 0x000fe20003800000 */
[----:B------:R-:W-:Y:S01]  /*16d0*/  ULDC.64 UR4, c[0x0][0x1c0] ;  /* 0x0000700000047ab9 */ /* 0x000fe20000000a00 */
[----:B------:R-:W-:Y:S01]  /*16e0*/  LOP3.LUT R16, R17, R16, RZ, 0x3c, !PT ;  /* 0x0000001011107212 */ /* 0x000fe200078e3cff */
[----:B------:R-:W-:Y:S01]  /*16f0*/  UIMAD UR26, UR26, UR4, URZ ;  /* 0x000000041a1a72a4 */ /* 0x000fe2000f8e023f */
[----:B-1----:R-:W-:Y:S01]  /*1700*/  IADD3 R4, R32, UR23, RZ ;  /* 0x0000001720047c10 */ /* 0x002fe2000fffe0ff */
[----:B------:R-:W-:-:S02]  /*1710*/  UIADD3 UR31, UR31, UR22, URZ ;  /* 0x000000161f1f7290 */ /* 0x000fc4000fffe03f */
[----:B------:R-:W-:Y:S02]  /*1720*/  UIMAD UR5, UR27, UR5, UR26 ;  /* 0x000000051b0572a4 */ /* 0x000fe4000f8e021a */
[----:B------:R-:W-:Y:S01]  /*1730*/  @P1 IMAD.HI.U32 R5, R4, c[0x0][0x2c8], RZ ;  /* 0x0000b20004051a27 */ /* 0x000fe200078e00ff */
[----:B------:R-:W-:Y:S02]  /*1740*/  UIMAD.WIDE.U32 UR30, UR27, UR4, UR30 ;  /* 0x000000041b1e72a5 */ /* 0x000fe4000f8e001e */
[----:B------:R-:W-:Y:S01]  /*1750*/  UISETP.LT.AND UP0, UPT, UR32, 0x30, UPT ;  /* 0x000000302000788c */ /* 0x000fe2000bf01270 */
[----:B------:R-:W-:Y:S01]  /*1760*/  IMAD.MOV.U32 R7, RZ, RZ, R4 ;  /* 0x000000ffff077224 */ /* 0x000fe200078e0004 */
[----:B------:R-:W-:Y:S01]  /*1770*/  @P0 SHF.R.U32.HI R7, RZ, c[0x0][0x2cc], R5 ;  /* 0x0000b300ff070a19 */ /* 0x000fe20000011605 */
[----:B------:R-:W-:Y:S01]  /*1780*/  UIADD3 UR5, UR31, UR5, URZ ;  /* 0x000000051f057290 */ /* 0x000fe2000fffe03f */
[----:B------:R-:W-:Y:S02]  /*1790*/  IMAD.U32 R9, RZ, RZ, UR31 ;  /* 0x0000001fff097e24 */ /* 0x000fe4000f8e00ff */
[--C-:B------:R-:W-:Y:S01]  /*17a0*/  SHF.R.S32.HI R6, RZ, 0x1f, R7.reuse ;  /* 0x0000001fff067819 */ /* 0x100fe20000011407 */
[----:B------:R-:W-:-:S02]  /*17b0*/  IMAD.MOV R5, RZ, RZ, -R7 ;  /* 0x000000ffff057224 */ /* 0x000fc400078e0a07 */
[----:B------:R-:W-:Y:S01]  /*17c0*/  IMAD.U32 R8, RZ, RZ, UR30 ;  /* 0x0000001eff087e24 */ /* 0x000fe2000f8e00ff */
[----:B------:R-:W-:Y:S01]  /*17d0*/  ULDC UR30, c[0x0][0x2c4] ;  /* 0x0000b100001e7ab9 */ /* 0x000fe20000000800 */
[----:B------:R-:W-:Y:S01]  /*17e0*/  IMAD.U32 R9, RZ, RZ, UR5 ;  /* 0x00000005ff097e24 */ /* 0x000fe2000f8e00ff */
[----:B------:R-:W-:Y:S01]  /*17f0*/  UIMAD UR30, UR12, UR30, URZ ;  /* 0x0000001e0c1e72a4 */ /* 0x000fe2000f8e023f */
[----:B------:R-:W-:Y:S01]  /*1800*/  IMAD R6, R6, c[0x0][0x1b0], RZ ;  /* 0x00006c0006067a24 */ /* 0x000fe200078e02ff */
[----:B------:R-:W-:Y:S01]  /*1810*/  ULDC.64 UR4, c[0x0][0x1e8] ;  /* 0x00007a0000047ab9 */ /* 0x000fe20000000a00 */
[----:B------:R-:W-:Y:S01]  /*1820*/  IMAD R5, R5, c[0x0][0x2c4], R4 ;  /* 0x0000b10005057a24 */ /* 0x000fe200078e0204 */
[----:B------:R-:W-:Y:S01]  /*1830*/  UIMAD UR22, UR9, UR4, URZ ;  /* 0x00000004091672a4 */ /* 0x000fe2000f8e023f */
[C---:B------:R-:W-:Y:S01]  /*1840*/  IMAD R6, R7.reuse, c[0x0][0x1b4], R6 ;  /* 0x00006d0007067a24 */ /* 0x040fe200078e0206 */
[----:B------:R-:W-:Y:S01]  /*1850*/  UIMAD.WIDE.U32 UR26, UR10, UR4, URZ ;  /* 0x000000040a1a72a5 */ /* 0x000fe2000f8e003f */
[----:B------:R-:W-:Y:S01]  /*1860*/  IMAD.WIDE.U32 R8, R7, c[0x0][0x1b0], R8 ;  /* 0x00006c0007087a25 */ /* 0x000fe200078e0008 */
[----:B------:R-:W-:Y:S01]  /*1870*/  SHF.R.S32.HI R7, RZ, 0x1f, R5 ;  /* 0x0000001fff077819 */ /* 0x000fe20000011405 */
[----:B------:R-:W-:-:S02]  /*1880*/  UIMAD UR22, UR10, UR5, UR22 ;  /* 0x000000050a1672a4 */ /* 0x000fc4000f8e0216 */
[----:B------:R-:W-:Y:S01]  /*1890*/  IMAD.IADD R13, R9, 0x1, R6 ;  /* 0x00000001090d7824 */ /* 0x000fe200078e0206 */
[----:B------:R-:W-:Y:S01]  /*18a0*/  USEL UR4, UR32, 0x30, UP0 ;  /* 0x0000003020047887 */ /* 0x000fe20008000000 */
[----:B------:R-:W-:Y:S01]  /*18b0*/  IMAD R7, R7, c[0x0][0x1a8], RZ ;  /* 0x00006a0007077a24 */ /* 0x000fe200078e02ff */
[----:B------:R-:W-:Y:S01]  /*18c0*/  UIADD3 UR22, UR27, UR22, URZ ;  /* 0x000000161b167290 */ /* 0x000fe2000fffe03f */
[----:B------:R-:W-:Y:S02]  /*18d0*/  IMAD.MOV.U32 R12, RZ, RZ, R8 ;  /* 0x000000ffff0c7224 */ /* 0x000fe400078e0008 */
[C---:B------:R-:W-:Y:S02]  /*18e0*/  IMAD R7, R5.reuse, c[0x0][0x1ac], R7 ;  /* 0x00006b0005077a24 */ /* 0x040fe400078e0207 */
[----:B------:R-:W-:Y:S01]  /*18f0*/  IMAD.WIDE.U32 R4, R5, c[0x0][0x1a8], R12 ;  /* 0x00006a0005047a25 */ /* 0x000fe200078e000c */
[C---:B------:R-:W-:Y:S02]  /*1900*/  IADD3 R13, R40.reuse, 0x80, RZ ;  /* 0x00000080280d7810 */ /* 0x040fe40007ffe0ff */
[----:B------:R-:W-:Y:S01]  /*1910*/  IADD3 R12, R40, 0xc0, RZ ;  /* 0x000000c0280c7810 */ /* 0x000fe20007ffe0ff */
[----:B------:R-:W-:Y:S01]  /*1920*/  IMAD.IADD R7, R5, 0x1, R7 ;  /* 0x0000000105077824 */ /* 0x000fe200078e0207 */
[----:B------:R-:W-:Y:S01]  /*1930*/  LEA R18, P0, R4, c[0x0][0x160], 0x1 ;  /* 0x0000580004127a11 */ /* 0x000fe200078008ff */
[----:B------:R-:W-:Y:S01]  /*1940*/  IMAD.SHL.U32 R8, R30, 0x40, RZ ;  /* 0x000000401e087824 */ /* 0x000fe200078e00ff */
[----:B------:R-:W-:-:S02]  /*1950*/  SHF.R.S32.HI R3, RZ, 0x1f, R13 ;  /* 0x0000001fff037819 */ /* 0x000fc4000001140d */
[----:B------:R-:W-:Y:S01]  /*1960*/  LEA.HI.X R7, R4, c[0x0][0x164], R7, 0x1, P0 ;  /* 0x0000590004077a11 */ /* 0x000fe200000f0c07 */
[----:B------:R-:W-:Y:S01]  /*1970*/  SHFL.IDX PT, R20, R18, RZ, 0x181f ;  /* 0x00181fff12147589 */ /* 0x000fe200000e0000 */
[----:B------:R-:W-:Y:S02]  /*1980*/  LOP3.LUT R8, R8, 0x1c0, RZ, 0xc0, !PT ;  /* 0x000001c008087812 */ /* 0x000fe400078ec0ff */
[----:B------:R-:W-:Y:S01]  /*1990*/  LEA.HI R4, R2, R129, RZ, 0x6 ;  /* 0x0000008102047211 */ /* 0x000fe200078f30ff */
[----:B------:R-:W1:Y:S01]  /*19a0*/  SHFL.IDX PT, R21, R7, RZ, 0x181f ;  /* 0x00181fff07157589 */ /* 0x000e6200000e0000 */
[----:B------:R-:W-:Y:S02]  /*19b0*/  SHF.R.U32.HI R6, RZ, 0x3, R8 ;  /* 0x00000003ff067819 */ /* 0x000fe40000011608 */
[----:B------:R-:W-:Y:S01]  /*19c0*/  LOP3.LUT R5, R8, 0x38, R40, 0xf8, !PT ;  /* 0x0000003808057812 */ /* 0x000fe200078ef828 */
[----:B------:R-:W-:Y:S01]  /*19d0*/  IMAD.SHL.U32 R4, R4, 0x8, RZ ;  /* 0x0000000804047824 */ /* 0x000fe200078e00ff */
[----:B------:R-:W-:Y:S01]  /*19e0*/  IADD3 R8, R40, 0x40, RZ ;  /* 0x0000004028087810 */ /* 0x000fe20007ffe0ff */
[----:B------:R-:W-:Y:S01]  /*19f0*/  SHFL.IDX PT, R24, R18, 0x1, 0x181f ;  /* 0x00381f0012187f89 */ /* 0x000fe200000e0000 */
[----:B------:R-:W-:-:S02]  /*1a00*/  LOP3.LUT R5, R5, R6, RZ, 0x3c, !PT ;  /* 0x0000000605057212 */ /* 0x000fc400078e3cff */
[----:B------:R-:W-:Y:S01]  /*1a10*/  IADD3 R6, R30, UR23, RZ ;  /* 0x000000171e067c10 */ /* 0x000fe2000fffe0ff */
[----:B------:R-:W3:Y:S01]  /*1a20*/  SHFL.IDX PT, R25, R7, 0x1, 0x181f ;  /* 0x00381f0007197f89 */ /* 0x000ee200000e0000 */
[----:B------:R-:W-:Y:S02]  /*1a30*/  LOP3.LUT R5, R5, 0xfffffe00, R4, 0xf8, !PT ;  /* 0xfffffe0005057812 */ /* 0x000fe400078ef804 */
[----:B------:R-:W-:Y:S01]  /*1a40*/  ISETP.GE.AND P0, PT, R6, UR30, PT ;  /* 0x0000001e06007c0c */ /* 0x000fe2000bf06270 */
[----:B------:R-:W-:Y:S01]  /*1a50*/  SHFL.IDX PT, R19, R7, 0x3, 0x181f ;  /* 0x00781f0007137f89 */ /* 0x000fe200000e0000 */
[----:B------:R-:W-:Y:S01]  /*1a60*/  SHF.R.S32.HI R4, RZ, 0x1f, R8 ;  /* 0x0000001fff047819 */ /* 0x000fe20000011408 */
[----:B------:R-:W-:Y:S01]  /*1a70*/  IMAD.SHL.U32 R41, R5, 0x2, RZ ;  /* 0x0000000205297824 */ /* 0x000fe200078e00ff */
[----:B------:R-:W-:Y:S02]  /*1a80*/  SHF.R.S32.HI R0, RZ, 0x1f, R12 ;  /* 0x0000001fff007819 */ /* 0x000fe4000001140c */
[----:B------:R-:W-:-:S02]  /*1a90*/  LEA.HI R4, R4, R8, RZ, 0x3 ;  /* 0x0000000804047211 */ /* 0x000fc400078f18ff */
[----:B------:R-:W-:Y:S02]  /*1aa0*/  ISETP.GE.AND P2, PT, R8, c[0x0][0x198], PT ;  /* 0x0000660008007a0c */ /* 0x000fe40003f46270 */
[----:B------:R-:W-:Y:S02]  /*1ab0*/  LEA.HI R3, R3, R13, RZ, 0x3 ;  /* 0x0000000d03037211 */ /* 0x000fe400078f18ff */
[----:B------:R-:W-:Y:S02]  /*1ac0*/  ISETP.GE.AND P4, PT, R13, c[0x0][0x198], PT ;  /* 0x000066000d007a0c */ /* 0x000fe40003f86270 */
[----:B------:R-:W-:Y:S02]  /*1ad0*/  LEA.HI R0, R0, R12, RZ, 0x3 ;  /* 0x0000000c00007211 */ /* 0x000fe400078f18ff */
[----:B------:R-:W-:Y:S02]  /*1ae0*/  ISETP.GE.AND P5, PT, R12, c[0x0][0x198], PT ;  /* 0x000066000c007a0c */ /* 0x000fe40003fa6270 */
[----:B------:R-:W-:Y:S01]  /*1af0*/  LOP3.LUT R35, R4, 0xfffffff8, RZ, 0xc0, !PT ;  /* 0xfffffff804237812 */ /* 0x000fe200078ec0ff */
[----:B-1----:R-:W-:Y:S01]  /*1b00*/  @!P0 IMAD.WIDE R4, R40, 0x2, R20 ;  /* 0x0000000228048825 */ /* 0x002fe200078e0214 */
[----:B------:R-:W-:-:S02]  /*1b10*/  LOP3.LUT R34, R3, 0xfffffff8, RZ, 0xc0, !PT ;  /* 0xfffffff803227812 */ /* 0x000fc400078ec0ff */
[----:B------:R-:W-:Y:S01]  /*1b20*/  LOP3.LUT R33, R0, 0xfffffff8, RZ, 0xc0, !PT ;  /* 0xfffffff800217812 */ /* 0x000fe200078ec0ff */
[--C-:B------:R-:W-:Y:S01]  /*1b30*/  @!P0 IMAD.WIDE R26, R35, 0x2, R20.reuse ;  /* 0x00000002231a8825 */ /* 0x100fe200078e0214 */
[----:B------:R1:W-:Y:S01]  /*1b40*/  @!P0 LDGSTS.E.BYPASS.LTC128B.128 [R41+0x4080], [R4.64], !P3 ;  /* 0x0408000004298fae */ /* 0x0003e2000d901d52 */
[----:B------:R-:W-:Y:S02]  /*1b50*/  IADD3 R3, R6, 0x20, RZ ;  /* 0x0000002006037810 */ /* 0x000fe40007ffe0ff */
[--C-:B------:R-:W-:Y:S01]  /*1b60*/  @!P0 IMAD.WIDE R22, R34, 0x2, R20.reuse ;  /* 0x0000000222168825 */ /* 0x100fe200078e0214 */
[----:B------:R4:W-:Y:S01]  /*1b70*/  @!P0 LDGSTS.E.BYPASS.LTC128B.128 [R41+0x8080], [R26.64], !P2 ;  /* 0x080800001a298fae */ /* 0x0009e2000d101d52 */
[----:B------:R-:W-:Y:S02]  /*1b80*/  ISETP.GE.AND P6, PT, R8, c[0x0][0x1d4], PT ;  /* 0x0000750008007a0c */ /* 0x000fe40003fc6270 */
[----:B------:R-:W-:Y:S01]  /*1b90*/  @!P0 IMAD.WIDE R20, R33, 0x2, R20 ;  /* 0x0000000221148825 */ /* 0x000fe200078e0214 */
[----:B------:R5:W-:Y:S04]  /*1ba0*/  @!P0 LDGSTS.E.BYPASS.LTC128B.128 [R41+0xc080], [R22.64], !P4 ;  /* 0x0c08000016298fae */ /* 0x000be8000e101d52 */
[----:B------:R5:W-:Y:S01]  /*1bb0*/  @!P0 LDGSTS.E.BYPASS.LTC128B.128 [R41+0x10080], [R20.64], !P5 ;  /* 0x1008000014298fae */ /* 0x000be2000e901d52 */
[----:B------:R-:W-:-:S02]  /*1bc0*/  ISETP.GE.AND P0, PT, R3, UR30, PT ;  /* 0x0000001e03007c0c */ /* 0x000fc4000bf06270 */
[C---:B------:R-:W-:Y:S02]  /*1bd0*/  IADD3 R3, R6.reuse, 0x40, RZ ;  /* 0x0000004006037810 */ /* 0x040fe40007ffe0ff */
[----:B------:R-:W-:-:S09]  /*1be0*/  IADD3 R6, R6, 0x60, RZ ;  /* 0x0000006006067810 */ /* 0x000fd20007ffe0ff */
[----:B---3--:R-:W-:Y:S01]  /*1bf0*/  @!P0 IMAD.WIDE R28, R40, 0x2, R24 ;  /* 0x00000002281c8825 */ /* 0x008fe200078e0218 */
[----:B-1----:R-:W-:-:S03]  /*1c00*/  SHF.R.S32.HI R5, RZ, 0x1f, R36 ;  /* 0x0000001fff057819 */ /* 0x002fc60000011424 */
[----:B----4-:R-:W-:Y:S01]  /*1c10*/  @!P0 IMAD.WIDE R26, R35, 0x2, R24 ;  /* 0x00000002231a8825 */ /* 0x010fe200078e0218 */
[----:B------:R1:W-:Y:S03]  /*1c20*/  @!P0 LDGSTS.E.BYPASS.LTC128B.128 [R41+0x5080], [R28.64], !P3 ;  /* 0x050800001c298fae */ /* 0x0003e6000d901d52 */
[----:B------:R-:W-:Y:S01]  /*1c30*/  IMAD R0, R5, c[0x0][0x1e0], RZ ;  /* 0x0000780005007a24 */ /* 0x000fe200078e02ff */
[----:B------:R3:W-:Y:S01]  /*1c40*/  @!P0 LDGSTS.E.BYPASS.LTC128B.128 [R41+0x9080], [R26.64], !P2 ;  /* 0x090800001a298fae */ /* 0x0007e2000d101d52 */
[----:B-----5:R-:W-:-:S04]  /*1c50*/  IMAD.WIDE.U32 R22, R36, c[0x0][0x1e0], RZ ;  /* 0x0000780024167a25 */ /* 0x020fc800078e00ff */
[----:B------:R-:W-:-:S04]  /*1c60*/  @!P0 IMAD.WIDE R20, R34, 0x2, R24 ;  /* 0x0000000222148825 */ /* 0x000fc800078e0218 */
[----:B------:R-:W-:Y:S01]  /*1c70*/  IMAD R0, R36, c[0x0][0x1e4], R0 ;  /* 0x0000790024007a24 */ /* 0x000fe200078e0200 */
[----:B------:R4:W-:Y:S01]  /*1c80*/  @!P0 LDGSTS.E.BYPASS.LTC128B.128 [R41+0xd080], [R20.64], !P4 ;  /* 0x0d08000014298fae */ /* 0x0009e2000e101d52 */
[----:B------:R-:W-:-:S04]  /*1c90*/  @!P0 IMAD.WIDE R24, R33, 0x2, R24 ;  /* 0x0000000221188825 */ /* 0x000fc800078e0218 */
[----:B------:R-:W-:Y:S01]  /*1ca0*/  IMAD.IADD R23, R23, 0x1, R0 ;  /* 0x0000000117177824 */ /* 0x000fe200078e0200 */
[----:B------:R5:W-:Y:S01]  /*1cb0*/  @!P0 LDGSTS.E.BYPASS.LTC128B.128 [R41+0x11080], [R24.64], !P5 ;  /* 0x1108000018298fae */ /* 0x000be2000e901d52 */
[----:B------:R-:W-:-:S03]  /*1cc0*/  ISETP.GE.AND P0, PT, R3, UR30, PT ;  /* 0x0000001e03007c0c */ /* 0x000fc6000bf06270 */
[----:B----4-:R-:W-:Y:S04]  /*1cd0*/  SHFL.IDX PT, R20, R18, 0x2, 0x181f ;  /* 0x00581f0012147f89 */ /* 0x010fe800000e0000 */
[----:B------:R-:W3:Y:S04]  /*1ce0*/  SHFL.IDX PT, R21, R7, 0x2, 0x181f ;  /* 0x00581f0007157f89 */ /* 0x000ee800000e0000 */
[----:B------:R-:W4:Y:S02]  /*1cf0*/  SHFL.IDX PT, R18, R18, 0x3, 0x181f ;  /* 0x00781f0012127f89 */ /* 0x000f2400000e0000 */
[----:B---3--:R-:W-:-:S04]  /*1d00*/  @!P0 IMAD.WIDE R26, R40, 0x2, R20 ;  /* 0x00000002281a8825 */ /* 0x008fc800078e0214 */
[--C-:B-----5:R-:W-:Y:S01]  /*1d10*/  @!P0 IMAD.WIDE R24, R35, 0x2, R20.reuse ;  /* 0x0000000223188825 */ /* 0x120fe200078e0214 */
[----:B------:R4:W-:Y:S04]  /*1d20*/  @!P0 LDGSTS.E.BYPASS.LTC128B.128 [R41+0x6080], [R26.64], !P3 ;  /* 0x060800001a298fae */ /* 0x0009e8000d901d52 */
[----:B------:R3:W-:Y:S02]  /*1d30*/  @!P0 LDGSTS.E.BYPASS.LTC128B.128 [R41+0xa080], [R24.64], !P2 ;  /* 0x0a08000018298fae */ /* 0x0007e4000d101d52 */
[----:B---3--:R-:W-:Y:S01]  /*1d40*/  @!P0 IMAD.WIDE R24, R33, 0x2, R20 ;  /* 0x0000000221188825 */ /* 0x008fe200078e0214 */
[----:B--2---:R-:W-:-:S03]  /*1d50*/  SHF.R.S32.HI R4, RZ, 0x1f, R31 ;  /* 0x0000001fff047819 */ /* 0x004fc6000001141f */
[C---:B------:R-:W-:Y:S01]  /*1d60*/  IMAD.WIDE.U32 R22, R31.reuse, c[0x0][0x1f0], R22 ;  /* 0x00007c001f167a25 */ /* 0x040fe200078e0016 */
[----:B------:R-:W-:Y:S03]  /*1d70*/  STL [R1+0x8], R31 ;  /* 0x0000081f01007387 */ /* 0x000fe60000100800 */
[----:B------:R-:W-:Y:S01]  /*1d80*/  IMAD R0, R4, c[0x0][0x1f0], RZ ;  /* 0x00007c0004007a24 */ /* 0x000fe200078e02ff */
[----:B------:R-:W-:Y:S01]  /*1d90*/  IADD3 R9, P1, R22, UR26, RZ ;  /* 0x0000001a16097c10 */ /* 0x000fe2000ff3e0ff */
[----:B------:R-:W-:Y:S01]  /*1da0*/  IMAD R4, R4, c[0x0][0x218], RZ ;  /* 0x0000860004047a24 */ /* 0x000fe200078e02ff */
[----:B------:R-:W-:Y:S01]  /*1db0*/  STL [R1+0x24], R40 ;  /* 0x0000242801007387 */ /* 0x000fe20000100800 */
[C---:B------:R-:W-:Y:S02]  /*1dc0*/  IMAD R0, R31.reuse, c[0x0][0x1f4], R0 ;  /* 0x00007d001f007a24 */ /* 0x040fe400078e0200 */
[----:B------:R-:W-:Y:S01]  /*1dd0*/  IMAD R4, R31, c[0x0][0x21c], R4 ;  /* 0x000087001f047a24 */ /* 0x000fe200078e0204 */
[----:B------:R-:W-:Y:S02]  /*1de0*/  STL [R1+0xc], R36 ;  /* 0x00000c2401007387 */ /* 0x000fe40000100800 */
[----:B------:R-:W-:-:S02]  /*1df0*/  IADD3.X R0, R23, UR22, R0, P1, !PT ;  /* 0x0000001617007c10 */ /* 0x000fc40008ffe400 */
[C---:B------:R-:W-:Y:S01]  /*1e00*/  LEA R3, P1, R9.reuse, c[0x0][0x1c8], 0x1 ;  /* 0x0000720009037a11 */ /* 0x040fe200078208ff */
[----:B------:R-:W-:Y:S03]  /*1e10*/  STL [R1+0x1c], R41 ;  /* 0x00001c2901007387 */ /* 0x000fe60000100800 */
[----:B------:R-:W-:Y:S01]  /*1e20*/  LEA.HI.X R0, R9, c[0x0][0x1cc], R0, 0x1, P1 ;  /* 0x0000730009007a11 */ /* 0x000fe200008f0c00 */
[----:B------:R-:W-:Y:S01]  /*1e30*/  SHFL.IDX PT, R22, R3, RZ, 0x181f ;  /* 0x00181fff03167589 */ /* 0x000fe200000e0000 */
[----:B------:R-:W-:Y:S01]  /*1e40*/  ISETP.GE.AND P1, PT, R6, UR30, PT ;  /* 0x0000001e06007c0c */ /* 0x000fe2000bf26270 */
[----:B------:R-:W-:Y:S01]  /*1e50*/  @!P0 IMAD.WIDE R6, R34, 0x2, R20 ;  /* 0x0000000222068825 */ /* 0x000fe200078e0214 */
[----:B------:R-:W-:Y:S01]  /*1e60*/  LEA.HI R9, R15, R10, RZ, 0x1 ;  /* 0x0000000a0f097211 */ /* 0x000fe200078f08ff */
[----:B------:R-:W2:Y:S02]  /*1e70*/  SHFL.IDX PT, R23, R0, RZ, 0x181f ;  /* 0x00181fff00177589 */ /* 0x000ea400000e0000 */
[----:B------:R-:W-:Y:S01]  /*1e80*/  IMAD.WIDE.U32 R20, R36, c[0x0][0x208], RZ ;  /* 0x0000820024147a25 */ /* 0x000fe200078e00ff */
[----:B------:R-:W-:Y:S01]  /*1e90*/  LOP3.LUT R9, R9, 0xfffffffe, RZ, 0xc0, !PT ;  /* 0xfffffffe09097812 */ /* 0x000fe200078ec0ff */
[----:B------:R3:W-:Y:S04]  /*1ea0*/  @!P0 LDGSTS.E.BYPASS.LTC128B.128 [R41+0xe080], [R6.64], !P4 ;  /* 0x0e08000006298fae */ /* 0x0007e8000e101d52 */
[----:B------:R5:W-:Y:S01]  /*1eb0*/  @!P0 LDGSTS.E.BYPASS.LTC128B.128 [R41+0x12080], [R24.64], !P5 ;  /* 0x1208000018298fae */ /* 0x000be2000e901d52 */
[----:B------:R-:W-:Y:S01]  /*1ec0*/  ISETP.GE.AND P5, PT, R13, c[0x0][0x1d4], PT ;  /* 0x000075000d007a0c */ /* 0x000fe20003fa6270 */
[----:B----4-:R-:W-:-:S02]  /*1ed0*/  @!P1 IMAD.WIDE R26, R40, 0x2, R18 ;  /* 0x00000002281a9825 */ /* 0x010fc400078e0212 */
[----:B------:R-:W-:Y:S02]  /*1ee0*/  STL [R1+0x18], R35 ;  /* 0x0000182301007387 */ /* 0x000fe40000100800 */
[----:B------:R-:W-:Y:S02]  /*1ef0*/  IMAD.IADD R9, R10, 0x1, -R9 ;  /* 0x000000010a097824 */ /* 0x000fe400078e0a09 */
[----:B------:R4:W-:Y:S01]  /*1f00*/  @!P1 LDGSTS.E.BYPASS.LTC128B.128 [R41+0x7080], [R26.64], !P3 ;  /* 0x070800001a299fae */ /* 0x0009e2000d901d52 */
[----:B------:R-:W-:-:S03]  /*1f10*/  ISETP.GE.AND P3, PT, R40, c[0x0][0x1d4], PT ;  /* 0x0000750028007a0c */ /* 0x000fc60003f66270 */
[----:B------:R-:W-:Y:S04]  /*1f20*/  STL [R1+0x14], R34 ;  /* 0x0000142201007387 */ /* 0x000fe80000100800 */
[----:B------:R-:W-:Y:S01]  /*1f30*/  STL [R1+0x10], R33 ;  /* 0x0000102101007387 */ /* 0x000fe20000100800 */
[----:B---3--:R-:W-:Y:S01]  /*1f40*/  IMAD R6, R5, c[0x0][0x208], RZ ;  /* 0x0000820005067a24 */ /* 0x008fe200078e02ff */
[----:B------:R-:W-:Y:S01]  /*1f50*/  IADD3 R5, -R30, UR4, RZ ;  /* 0x000000041e057c10 */ /* 0x000fe2000fffe1ff */
[----:B------:R-:W-:Y:S02]  /*1f60*/  ULDC.64 UR4, c[0x0][0x210] ;  /* 0x0000840000047ab9 */ /* 0x000fe40000000a00 */
[----:B------:R-:W-:Y:S01]  /*1f70*/  IMAD R6, R36, c[0x0][0x20c], R6 ;  /* 0x0000830024067a24 */ /* 0x000fe200078e0206 */
[----:B------:R-:W-:Y:S01]  /*1f80*/  ISETP.GE.AND P0, PT, R5, 0x1, PT ;  /* 0x000000010500780c */ /* 0x000fe20003f06270 */
[----:B-----5:R-:W-:Y:S01]  /*1f90*/  @!P1 IMAD.WIDE R24, R34, 0x2, R18 ;  /* 0x0000000222189825 */ /* 0x020fe200078e0212 */
[----:B------:R-:W-:-:S02]  /*1fa0*/  UIMAD UR25, UR9, UR4, URZ ;  /* 0x00000004091972a4 */ /* 0x000fc4000f8e023f */
[----:B------:R-:W-:Y:S01]  /*1fb0*/  UIMAD.WIDE.U32 UR30, UR10, UR4, URZ ;  /* 0x000000040a1e72a5 */ /* 0x000fe2000f8e003f */
[----:B------:R-:W-:Y:S01]  /*1fc0*/  IMAD.IADD R21, R21, 0x1, R6 ;  /* 0x0000000115157824 */ /* 0x000fe200078e0206 */
[----:B------:R-:W-:Y:S01]  /*1fd0*/  UIMAD UR25, UR10, UR5, UR25 ;  /* 0x000000050a1972a4 */ /* 0x000fe2000f8e0219 */
[--C-:B------:R-:W-:Y:S01]  /*1fe0*/  @!P1 IMAD.WIDE R6, R35, 0x2, R18.reuse ;  /* 0x0000000223069825 */ /* 0x100fe200078e0212 */
[----:B------:R-:W-:Y:S02]  /*1ff0*/  UIADD3 UR4, UR21, -0x1, URZ ;  /* 0xffffffff15047890 */ /* 0x000fe4000fffe03f */
[----:B------:R-:W-:Y:S01]  /*2000*/  UIADD3 UR25, UR31, UR25, URZ ;  /* 0x000000191f197290 */ /* 0x000fe2000fffe03f */
[----:B------:R-:W-:Y:S01]  /*2010*/  @!P1 IMAD.WIDE R18, R33, 0x2, R18 ;  /* 0x0000000221129825 */ /* 0x000fe200078e0212 */
[----:B------:R2:W-:Y:S01]  /*2020*/  @!P1 LDGSTS.E.BYPASS.LTC128B.128 [R41+0xb080], [R6.64], !P2 ;  /* 0x0b08000006299fae */ /* 0x0005e2000d101d52 */
[----:B------:R-:W-:-:S03]  /*2030*/  ISETP.GE.AND P2, PT, R12, c[0x0][0x198], PT ;  /* 0x000066000c007a0c */ /* 0x000fc60003f46270 */
[----:B------:R3:W-:Y:S01]  /*2040*/  @!P1 LDGSTS.E.BYPASS.LTC128B.128 [R41+0xf080], [R24.64], !P4 ;  /* 0x0f08000018299fae */ /* 0x0007e2000e101d52 */
[----:B------:R-:W-:-:S09]  /*2050*/  ISETP.GE.AND P4, PT, R12, c[0x0][0x1d4], PT ;  /* 0x000075000c007a0c */ /* 0x000fd20003f86270 */
[----:B------:R5:W-:Y:S01]  /*2060*/  @!P1 LDGSTS.E.BYPASS.LTC128B.128 [R41+0x13080], [R18.64], !P2 ;  /* 0x1308000012299fae */ /* 0x000be2000d101d52 */
[----:B------:R-:W-:Y:S02]  /*2070*/  LOP3.LUT P1, RZ, R14, 0x2, RZ, 0xc0, !PT ;  /* 0x000000020eff7812 */ /* 0x000fe4000782c0ff */
[C---:B------:R-:W-:Y:S01]  /*2080*/  ISETP.GE.AND P2, PT, R40.reuse, c[0x0][0x1d4], PT ;  /* 0x0000750028007a0c */ /* 0x040fe20003f46270 */
[----:B------:R-:W0:Y:S01]  /*2090*/  LDGDEPBAR ;  /* 0x00000000000079af */ /* 0x000e220000000000 */
[----:B--2---:R-:W-:-:S04]  /*20a0*/  @P0 IMAD.WIDE R6, R40, 0x2, R22 ;  /* 0x0000000228060825 */ /* 0x004fc800078e0216 */
[--C-:B---3--:R-:W-:Y:S01]  /*20b0*/  @P0 IMAD.WIDE R24, R35, 0x2, R22.reuse ;  /* 0x0000000223180825 */ /* 0x108fe200078e0216 */
[----:B------:R2:W-:Y:S04]  /*20c0*/  @P0 LDGSTS.E.BYPASS.LTC128B.128 [R41+0x14080], [R6.64], !P3 ;  /* 0x1408000006290fae */ /* 0x0005e8000d901d52 */
[----:B------:R3:W-:Y:S01]  /*20d0*/  @P0 LDGSTS.E.BYPASS.LTC128B.128 [R41+0x15880], [R24.64], !P6 ;  /* 0x1588000018290fae */ /* 0x0007e2000f101d52 */
[----:B-----5:R-:W-:-:S04]  /*20e0*/  @P0 IMAD.WIDE R18, R34, 0x2, R22 ;  /* 0x0000000222120825 */ /* 0x020fc800078e0216 */
[----:B------:R-:W-:Y:S01]  /*20f0*/  @P0 IMAD.WIDE R22, R33, 0x2, R22 ;  /* 0x0000000221160825 */ /* 0x000fe200078e0216 */
[----:B------:R5:W-:Y:S04]  /*2100*/  @P0 LDGSTS.E.BYPASS.LTC128B.128 [R41+0x17080], [R18.64], !P5 ;  /* 0x1708000012290fae */ /* 0x000be8000e901d52 */
[----:B------:R1:W-:Y:S01]  /*2110*/  @P0 LDGSTS.E.BYPASS.LTC128B.128 [R41+0x18880], [R22.64], !P4 ;  /* 0x1888000016290fae */ /* 0x0003e2000e101d52 */
[----:B--2---:R-:W-:-:S05]  /*2120*/  LOP3.LUT R7, R15, 0xfffffff0, RZ, 0xc0, !PT ;  /* 0xfffffff00f077812 */ /* 0x004fca00078ec0ff */
[----:B------:R-:W-:-:S05]  /*2130*/  IMAD.IADD R7, R129, 0x1, -R7 ;  /* 0x0000000181077824 */ /* 0x000fca00078e0a07 */
[----:B------:R-:W-:Y:S01]  /*2140*/  SHF.R.S32.HI R6, RZ, 0x1f, R7 ;  /* 0x0000001fff067819 */ /* 0x000fe20000011407 */
[----:B-----5:R-:W-:-:S03]  /*2150*/  IMAD.WIDE.U32 R18, R31, c[0x0][0x218], R20 ;  /* 0x000086001f127a25 */ /* 0x020fc600078e0014 */
[----:B------:R-:W-:Y:S01]  /*2160*/  LEA.HI R6, R6, R7, RZ, 0x3 ;  /* 0x0000000706067211 */ /* 0x000fe200078f18ff */
[----:B------:R2:W-:Y:S01]  /*2170*/  SHFL.IDX PT, R20, R3, 0x1, 0x181f ;  /* 0x00381f0003147f89 */ /* 0x0005e200000e0000 */
[----:B------:R-:W-:-:S03]  /*2180*/  IADD3 R15, P0, R18, UR30, RZ ;  /* 0x0000001e120f7c10 */ /* 0x000fc6000ff1e0ff */
[----:B------:R5:W1:Y:S01]  /*2190*/  SHFL.IDX PT, R21, R0, 0x1, 0x181f ;  /* 0x00381f0000157f89 */ /* 0x000a6200000e0000 */
[----:B------:R-:W-:Y:S02]  /*21a0*/  IADD3.X R4, R19, UR25, R4, P0, !PT ;  /* 0x0000001913047c10 */ /* 0x000fe400087fe404 */
[----:B------:R-:W-:Y:S02]  /*21b0*/  ISETP.GT.AND P0, PT, R5, 0x20, PT ;  /* 0x000000200500780c */ /* 0x000fe40003f04270 */
[C---:B--2---:R-:W-:Y:S01]  /*21c0*/  LOP3.LUT R3, R6.reuse, 0xfffffff8, RZ, 0xc0, !PT ;  /* 0xfffffff806037812 */ /* 0x044fe200078ec0ff */
[----:B------:R-:W-:Y:S02]  /*21d0*/  IMAD.SHL.U32 R6, R6, 0x40, RZ ;  /* 0x0000004006067824 */ /* 0x000fe400078e00ff */
[----:B-----5:R-:W-:-:S08]  /*21e0*/  IMAD R0, R9, 0x200, R16 ;  /* 0x0000020009007824 */ /* 0x020fd000078e0210 */
[----:B-1----:R-:W-:-:S04]  /*21f0*/  @P0 IMAD.WIDE R18, R40, 0x2, R20 ;  /* 0x0000000228120825 */ /* 0x002fc800078e0214 */
[--C-:B------:R-:W-:Y:S01]  /*2200*/  @P0 IMAD.WIDE R16, R35, 0x2, R20.reuse ;  /* 0x0000000223100825 */ /* 0x100fe200078e0214 */
[----:B------:R1:W-:Y:S01]  /*2210*/  @P0 LDGSTS.E.BYPASS.LTC128B.128 [R41+0x15080], [R18.64], !P3 ;  /* 0x1508000012290fae */ /* 0x0003e2000d901d52 */
[----:B------:R-:W-:Y:S02]  /*2220*/  ISETP.GT.AND P3, PT, R32, 0x2f, PT ;  /* 0x0000002f2000780c */ /* 0x000fe40003f64270 */
[--C-:B------:R-:W-:Y:S01]  /*2230*/  @P0 IMAD.WIDE R22, R34, 0x2, R20.reuse ;  /* 0x0000000222160825 */ /* 0x100fe200078e0214 */
[----:B------:R2:W-:Y:S03]  /*2240*/  @P0 LDGSTS.E.BYPASS.LTC128B.128 [R41+0x16880], [R16.64], !P6 ;  /* 0x1688000010290fae */ /* 0x0005e6000f101d52 */
[----:B------:R-:W-:Y:S01]  /*2250*/  @P0 IMAD.WIDE R20, R33, 0x2, R20 ;  /* 0x0000000221140825 */ /* 0x000fe200078e0214 */
[----:B------:R5:W-:Y:S03]  /*2260*/  @P0 LDGSTS.E.BYPASS.LTC128B.128 [R41+0x18080], [R22.64], !P5 ;  /* 0x1808000016290fae */ /* 0x000be6000e901d52 */
[----:B------:R-:W-:Y:S01]  /*2270*/  IMAD.IADD R3, R7, 0x1, -R3 ;  /* 0x0000000107037824 */ /* 0x000fe200078e0a03 */
[----:B------:R5:W-:Y:S01]  /*2280*/  @P0 LDGSTS.E.BYPASS.LTC128B.128 [R41+0x19880], [R20.64], !P4 ;  /* 0x1988000014290fae */ /* 0x000be2000e101d52 */
[----:B---3--:R-:W-:Y:S01]  /*2290*/  IMAD.SHL.U32 R25, R0, 0x2, RZ ;  /* 0x0000000200197824 */ /* 0x008fe200078e00ff */
[----:B------:R-:W-:Y:S01]  /*22a0*/  LEA.HI R7, R2, R129, RZ, 0x5 ;  /* 0x0000008102077211 */ /* 0x000fe200078f28ff */
[----:B------:R-:W-:Y:S01]  /*22b0*/  IMAD.SHL.U32 R5, R3, 0x40, RZ ;  /* 0x0000004003057824 */ /* 0x000fe200078e00ff */
[----:B------:R-:W0:Y:S01]  /*22c0*/  LDGDEPBAR ;  /* 0x00000000000079af */ /* 0x000e220000000000 */
[----:B------:R-:W-:Y:S01]  /*22d0*/  IMAD.SHL.U32 R9, R9, 0x8, RZ ;  /* 0x0000000809097824 */ /* 0x000fe200078e00ff */
[----:B------:R-:W-:-:S02]  /*22e0*/  IADD3 R0, R25, 0x14080, RZ ;  /* 0x0001408019007810 */ /* 0x000fc40007ffe0ff */
[----:B------:R-:W-:Y:S01]  /*22f0*/  LOP3.LUT R5, R5, 0x1c0, RZ, 0xc0, !PT ;  /* 0x000001c005057812 */ /* 0x000fe200078ec0ff */
[----:B------:R-:W-:Y:S01]  /*2300*/  STL [R1+0x4], R25 ;  /* 0x0000041901007387 */ /* 0x000fe20000100800 */
[----:B------:R-:W-:Y:S02]  /*2310*/  IADD3 R24, R25, 0x140a0, RZ ;  /* 0x000140a019187810 */ /* 0x000fe40007ffe0ff */
[----:B------:R-:W-:Y:S02]  /*2320*/  @P1 IADD3 R24, R0, -0x20, RZ ;  /* 0xffffffe000181810 */ /* 0x000fe40007ffe0ff */
[----:B------:R-:W-:Y:S02]  /*2330*/  LOP3.LUT R0, R5, 0x8, R9, 0xf8, !PT ;  /* 0x0000000805007812 */ /* 0x000fe400078ef809 */
[----:B------:R-:W-:Y:S01]  /*2340*/  SHF.R.U32.HI R5, RZ, 0x3, R5 ;  /* 0x00000003ff057819 */ /* 0x000fe20000011605 */
[----:B------:R-:W-:Y:S01]  /*2350*/  STL [R1], R24 ;  /* 0x0000001801007387 */ /* 0x000fe20000100800 */
[----:B------:R-:W-:-:S02]  /*2360*/  LEA R10, P1, R15, c[0x0][0x1f8], 0x1 ;  /* 0x00007e000f0a7a11 */ /* 0x000fc400078208ff */
[----:B------:R-:W-:Y:S01]  /*2370*/  LOP3.LUT R5, R0, R5, RZ, 0x3c, !PT ;  /* 0x0000000500057212 */ /* 0x000fe200078e3cff */
[----:B------:R-:W-:Y:S01]  /*2380*/  IMAD.MOV.U32 R0, RZ, RZ, 0x20 ;  /* 0x00000020ff007424 */ /* 0x000fe200078e00ff */
[----:B------:R-:W-:Y:S01]  /*2390*/  LEA.HI.X R15, R15, c[0x0][0x1fc], R4, 0x1, P1 ;  /* 0x00007f000f0f7a11 */ /* 0x000fe200008f0c04 */
[----:B------:R-:W-:Y:S01]  /*23a0*/  IMAD.MOV.U32 R4, RZ, RZ, 0x10 ;  /* 0x00000010ff047424 */ /* 0x000fe200078e00ff */
[----:B------:R-:W-:Y:S01]  /*23b0*/  LOP3.LUT R5, R5, 0xfffffe00, R6, 0xf8, !PT ;  /* 0xfffffe0005057812 */ /* 0x000fe200078ef806 */
[----:B-1----:R-:W-:Y:S01]  /*23c0*/  SHFL.IDX PT, R18, R10, RZ, 0x181f ;  /* 0x00181fff0a127589 */ /* 0x002fe200000e0000 */
[----:B------:R-:W-:Y:S01]  /*23d0*/  SHF.R.S32.HI R6, RZ, 0x5, R7 ;  /* 0x00000005ff067819 */ /* 0x000fe20000011407 */
[----:B------:R-:W-:-:S04]  /*23e0*/  DEPBAR.LE SB0, 0x1 ;  /* 0x000080400000791a */ /* 0x000fc80000000000 */
[----:B------:R-:W-:Y:S01]  /*23f0*/  IMAD R220, R6, 0x400, R5 ;  /* 0x0000040006dc7824 */ /* 0x000fe200078e0205 */
[C---:B------:R-:W-:Y:S01]  /*2400*/  LOP3.LUT P0, RZ, R3.reuse, 0x2, RZ, 0xc0, !PT ;  /* 0x0000000203ff7812 */ /* 0x040fe2000780c0ff */
[----:B------:R-:W2:Y:S01]  /*2410*/  SHFL.IDX PT, R19, R15, RZ, 0x181f ;  /* 0x00181fff0f137589 */ /* 0x000ea200000e0000 */
[----:B------:R-:W-:Y:S02]  /*2420*/  LOP3.LUT P1, RZ, R3, 0x4, RZ, 0xc0, !PT ;  /* 0x0000000403ff7812 */ /* 0x000fe4000782c0ff */
[----:B------:R-:W-:Y:S01]  /*2430*/  SEL R4, R4, 0xfffffff0, !P0 ;  /* 0xfffffff004047807 */ /* 0x000fe20004000000 */
[----:B------:R1:W-:Y:S01]  /*2440*/  STL [R1+0x3c], R11 ;  /* 0x00003c0b01007387 */ /* 0x0003e20000100800 */
[C---:B------:R-:W-:Y:S01]  /*2450*/  LEA R228, R220.reuse, 0x4080, 0x1 ;  /* 0x00004080dce47811 */ /* 0x040fe200078e08ff */
[----:B------:R-:W-:Y:S01]  /*2460*/  IMAD.SHL.U32 R220, R220, 0x2, RZ ;  /* 0x00000002dcdc7824 */ /* 0x000fe200078e00ff */
[----:B------:R-:W-:Y:S01]  /*2470*/  SEL R3, R0, 0xffffffe0, !P1 ;  /* 0xffffffe000037807 */ /* 0x000fe20004800000 */
[----:B------:R-:W-:Y:S01]  /*2480*/  BAR.SYNC.DEFER_BLOCKING 0x0 ;  /* 0x0000000000007b1d */ /* 0x000fe20000010000 */
[----:B------:R-:W-:Y:S01]  /*2490*/  IADD3 R9, -R30, UR32, RZ ;  /* 0x000000201e097c10 */ /* 0x000fe2000fffe1ff */
[--C-:B------:R-:W-:Y:S01]  /*24a0*/  IMAD R224, R4, 0x2, R228.reuse ;  /* 0x0000000204e07824 */ /* 0x100fe200078e02e4 */
[----:B------:R-:W-:Y:S01]  /*24b0*/  ISETP.GE.AND P1, PT, R8, c[0x0][0x1d4], PT ;  /* 0x0000750008007a0c */ /* 0x000fe20003f26270 */
[----:B------:R-:W-:Y:S01]  /*24c0*/  IMAD R228, R3, 0x2, R228 ;  /* 0x0000000203e47824 */ /* 0x000fe200078e02e4 */
[----:B------:R-:W-:Y:S01]  /*24d0*/  ISETP.LT.OR P0, PT, R9, 0x1, P2 ;  /* 0x000000010900780c */ /* 0x000fe20001701670 */
[----:B------:R-:W-:Y:S01]  /*24e0*/  IMAD R232, R3, 0x2, R224 ;  /* 0x0000000203e87824 */ /* 0x000fe200078e02e0 */
[----:B------:R-:W-:-:S02]  /*24f0*/  ISETP.GE.AND P2, PT, R13, c[0x0][0x1d4], PT ;  /* 0x000075000d007a0c */ /* 0x000fc40003f46270 */
[----:B------:R-:W-:Y:S02]  /*2500*/  SHF.R.S32.HI R13, RZ, 0x1f, R35 ;  /* 0x0000001fff0d7819 */ /* 0x000fe40000011423 */
[C---:B------:R-:W-:Y:S02]  /*2510*/  IADD3 R247, R24.reuse, 0x800, RZ ;  /* 0x0000080018f77810 */ /* 0x040fe40007ffe0ff */
[----:B------:R-:W-:Y:S01]  /*2520*/  IADD3 R246, R24, 0x1000, RZ ;  /* 0x0000100018f67810 */ /* 0x000fe20007ffe0ff */
[----:B------:R4:W-:Y:S01]  /*2530*/  STL [R1+0x30], R13 ;  /* 0x0000300d01007387 */ /* 0x0009e20000100800 */
[----:B--2---:R-:W-:Y:S01]  /*2540*/  IMAD.WIDE R16, R40, 0x2, R18 ;  /* 0x0000000228107825 */ /* 0x004fe200078e0212 */
[----:B-1----:R-:W-:Y:S02]  /*2550*/  SHF.R.S32.HI R11, RZ, 0x1f, R33 ;  /* 0x0000001fff0b7819 */ /* 0x002fe40000011421 */
[----:B------:R4:W1:Y:S04]  /*2560*/  LDSM.16.M88.4 R160, [R220+0x4080] ;  /* 0x00408000dca0783b */ /* 0x0008680000000200 */
[----:B------:R4:W2:Y:S04]  /*2570*/  LDSM.16.M88.4 R188, [R220+0x8080] ;  /* 0x00808000dcbc783b */ /* 0x0008a80000000200 */
[----:B------:R4:W3:Y:S04]  /*2580*/  LDSM.16.M88.4 R204, [R220+0xc080] ;  /* 0x00c08000dccc783b */ /* 0x0008e80000000200 */
        /* <DEDUP_REMOVED lines=18> */
[----:B------:R4:W1:Y:S04]  /*26b0*/  LDSM.16.M88.4 R28, [R25+0x15080] ;  /* 0x01508000191c783b */ /* 0x0008680000000200 */
[----:B------:R4:W1:Y:S04]  /*26c0*/  LDSM.16.M88.4 R56, [R24] ;  /* 0x000000001838783b */ /* 0x0008680000000200 */
[----:B-----5:R4:W1:Y:S04]  /*26d0*/  LDSM.16.M88.4 R20, [R24+0x800] ;  /* 0x000800001814783b */ /* 0x0208680000000200 */
        /* <DEDUP_REMOVED lines=18> */
[----:B------:R-:W-:-:S04]  /*2800*/  LOP3.LUT P0, RZ, R14, 0x4, RZ, 0xc0, !PT ;  /* 0x000000040eff7812 */ /* 0x000fc8000780c0ff */
[----:B------:R-:W-:Y:S02]  /*2810*/  SEL R0, R0, 0xffffffe0, !P0 ;  /* 0xffffffe000007807 */ /* 0x000fe40004000000 */
[----:B------:R-:W-:-:S13]  /*2820*/  ISETP.GT.AND P0, PT, R129, 0x7f, PT ;  /* 0x0000007f8100780c */ /* 0x000fda0003f04270 */
[----:B------:R-:W-:Y:S05]  /*2830*/  @P0 BRA `(.L_x_261) ;  /* 0x000002a000000947 */ /* 0x000fea0003800000 */
[----:B-123--:R-:W-:Y:S05]  /*2840*/  BRA.DIV ~URZ, `(.L_x_262) ;  /* 0x00011e827f007947 */ /* 0x00efea000b800000 */
[----:B----4-:R1:W2:Y:S04]  /*2850*/  SHFL.IDX PT, R11, R15, 0x1, 0x181f ;  /* 0x00381f000f0b7f89 */ /* 0x0102a800000e0000 */
[----:B------:R-:W3:Y:S02]  /*2860*/  SHFL.IDX PT, R10, R10, 0x1, 0x181f ;  /* 0x00381f000a0a7f89 */ /* 0x000ee400000e0000 */
.L_x_332:
[----:B------:R-:W4:Y:S04]  /*2870*/  LDL R16, [R1+0x14] ;  /* 0x0000140001107983 */ /* 0x000f280000100800 */
[----:B------:R-:W5:Y:S04]  /*2880*/  LDL R17, [R1+0x2c] ;  /* 0x00002c0001117983 */ /* 0x000f680000100800 */
[----:B---3--:R-:W3:Y:S04]  /*2890*/  LDL R26, [R1+0x3c] ;  /* 0x00003c00011a7983 */ /* 0x008ee80000100800 */
[----:B--2---:R-:W2:Y:S04]  /*28a0*/  LDL R18, [R1+0x1c] ;  /* 0x00001c0001127983 */ /* 0x004ea80000100800 */
[----:B------:R-:W2:Y:S04]  /*28b0*/  LDL R19, [R1+0x10] ;  /* 0x0000100001137983 */ /* 0x000ea80000100800 */
[----:B------:R-:W2:Y:S04]  /*28c0*/  LDL R24, [R1+0x28] ;  /* 0x0000280001187983 */ /* 0x000ea80000100800 */
[----:B------:R-:W1:Y:S01]  /*28d0*/  S2R R27, SR_TID.X ;  /* 0x00000000001b7919 */ /* 0x000e620000002100 */
[----:B------:R-:W-:-:S02]  /*28e0*/  SHF.R.S32.HI R12, RZ, 0x1f, R8 ;  /* 0x0000001fff0c7819 */ /* 0x000fc40000011408 */
[----:B------:R-:W-:Y:S02]  /*28f0*/  SHF.R.S32.HI R13, RZ, 0x1f, R8 ;  /* 0x0000001fff0d7819 */ /* 0x000fe40000011408 */
[-C--:B------:R-:W-:Y:S02]  /*2900*/  LEA.HI R12, R12, R8.reuse, RZ, 0x3 ;  /* 0x000000080c0c7211 */ /* 0x080fe400078f18ff */
[----:B------:R-:W-:Y:S02]  /*2910*/  LEA.HI R13, R13, R8, RZ, 0x3 ;  /* 0x000000080d0d7211 */ /* 0x000fe400078f18ff */
[----:B------:R-:W-:Y:S02]  /*2920*/  LOP3.LUT R12, R12, 0xfffffff8, RZ, 0xc0, !PT ;  /* 0xfffffff80c0c7812 */ /* 0x000fe400078ec0ff */
[----:B------:R-:W-:Y:S02]  /*2930*/  LOP3.LUT R13, R13, 0xfffffff8, RZ, 0xc0, !PT ;  /* 0xfffffff80d0d7812 */ /* 0x000fe400078ec0ff */
[----:B------:R-:W-:-:S02]  /*2940*/  LEA R14, P0, R12, R10, 0x1 ;  /* 0x0000000a0c0e7211 */ /* 0x000fc400078008ff */
[----:B------:R-:W-:Y:S02]  /*2950*/  SHF.R.S32.HI R13, RZ, 0x1f, R13 ;  /* 0x0000001fff0d7819 */ /* 0x000fe4000001140d */
[----:B-1----:R-:W-:-:S04]  /*2960*/  LEA.HI R25, R2, R27, RZ, 0x3 ;  /* 0x0000001b02197211 */ /* 0x002fc800078f18ff */
[----:B------:R-:W-:Y:S02]  /*2970*/  LOP3.LUT R25, R25, 0xfffffff8, RZ, 0xc0, !PT ;  /* 0xfffffff819197812 */ /* 0x000fe400078ec0ff */
[----:B------:R-:W-:-:S03]  /*2980*/  LEA.HI.X R15, R12, R11, R13, 0x1, P0 ;  /* 0x0000000b0c0f7211 */ /* 0x000fc600000f0c0d */
[----:B------:R-:W-:-:S04]  /*2990*/  IMAD.IADD R25, R27, 0x1, -R25 ;  /* 0x000000011b197824 */ /* 0x000fc800078e0a19 */
[----:B------:R-:W-:Y:S01]  /*29a0*/  IMAD.SHL.U32 R25, R25, 0x8, RZ ;  /* 0x0000000819197824 */ /* 0x000fe200078e00ff */
[----:B----4-:R-:W-:-:S04]  /*29b0*/  LEA R12, P0, R16, R10, 0x1 ;  /* 0x0000000a100c7211 */ /* 0x010fc800078008ff */
[----:B-----5:R-:W-:Y:S02]  /*29c0*/  LEA.HI.X R13, R16, R11, R17, 0x1, P0 ;  /* 0x0000000b100d7211 */ /* 0x020fe400000f0c11 */
[----:B------:R-:W-:-:S04]  /*29d0*/  LEA R16, P0, R25, R10, 0x1 ;  /* 0x0000000a19107211 */ /* 0x000fc800078008ff */
[C---:B---3--:R-:W-:Y:S02]  /*29e0*/  LEA.HI.X R17, R25.reuse, R11, R26, 0x1, P0 ;  /* 0x0000000b19117211 */ /* 0x048fe400000f0c1a */
[----:B------:R-:W-:-:S04]  /*29f0*/  ISETP.GE.AND P0, PT, R25, c[0x0][0x1d4], PT ;  /* 0x0000750019007a0c */ /* 0x000fc80003f06270 */
[----:B------:R-:W-:-:S13]  /*2a00*/  ISETP.LT.OR P0, PT, R9, 0x21, P0 ;  /* 0x000000210900780c */ /* 0x000fda0000701670 */
[----:B------:R-:W-:Y:S01]  /*2a10*/  @!PT LDS RZ, [RZ] ;  /* 0x00000000fffff984 */ /* 0x000fe20000000800 */
[----:B------:R-:W-:Y:S01]  /*2a20*/  @!PT LDS RZ, [RZ] ;  /* 0x00000000fffff984 */ /* 0x000fe20000000800 */
[----:B------:R-:W-:Y:S01]  /*2a30*/  @!PT LDS RZ, [RZ] ;  /* 0x00000000fffff984 */ /* 0x000fe20000000800 */
[----:B--2---:R1:W-:Y:S01]  /*2a40*/  LDGSTS.E.BYPASS.LTC128B.128 [R18+0x5080], [R16.64], !P0 ;  /* 0x0508000010127fae */ /* 0x0043e2000c101d52 */
[----:B------:R-:W-:-:S04]  /*2a50*/  LEA R10, P0, R19, R10, 0x1 ;  /* 0x0000000a130a7211 */ /* 0x000fc800078008ff */
        /* <DEDUP_REMOVED lines=8> */
.L_x_261:
[----:B-123--:R-:W-:Y:S05]  /*2ae0*/  BSYNC B0 ;  /* 0x0000000000007941 */ /* 0x00efea0003800000 */
.L_x_260:
[----:B------:R-:W2:Y:S04]  /*2af0*/  LDL R61, [R1+0x4] ;  /* 0x00000400013d7983 */ /* 0x000ea80000100800 */
[----:B------:R-:W3:Y:S04]  /*2b00*/  LDL R60, [R1] ;  /* 0x00000000013c7983 */ /* 0x000ee80000100800 */
[----:B------:R-:W0:Y:S01]  /*2b10*/  LDGDEPBAR ;  /* 0x00000000000079af */ /* 0x000e220000000000 */
[----:B------:R-:W-:Y:S01]  /*2b20*/  WARPSYNC 0xffffffff ;  /* 0xffffffff00007948 */ /* 0x000fe20003800000 */
[----:B----4-:R-:W-:Y:S01]  /*2b30*/  HMMA.16816.F32.BF16 R12, R160, R44, RZ ;  /* 0x0000002ca00c723c */ /* 0x010fe200000418ff */
        /* <DEDUP_REMOVED lines=13> */
[C---:B--2---:R-:W-:Y:S01]  /*2c10*/  IMAD R251, R0.reuse, 0x2, R61 ;  /* 0x0000000200fb7824 */ /* 0x044fe200078e023d */
[----:B------:R-:W-:Y:S01]  /*2c20*/  LDSM.16.M88.4 R56, [R61+0x15880] ;  /* 0x015880003d38783b */ /* 0x000fe20000000200 */
[----:B---3--:R-:W-:-:S03]  /*2c30*/  IMAD R245, R0, 0x2, R60 ;  /* 0x0000000200f57824 */ /* 0x008fc600078e023c */
        /* <DEDUP_REMOVED lines=138> */
[----:B------:R-:W2:Y:S06]  /*34e0*/  MUFU.TANH R0, R0 ;  /* 0x0000000000007308 */ /* 0x000eac0000002400 */
[C---:B---3--:R-:W-:Y:S02]  /*34f0*/  HMMA.16816.F32.BF16 R40, R232.reuse, R32, R40 ;  /* 0x00000020e828723c */ /* 0x048fe40000041828 */
[----:B------:R3:W1:Y:S06]  /*3500*/  MUFU.TANH R16, R13 ;  /* 0x0000000d00107308 */ /* 0x00066c0000002400 */
        /* <DEDUP_REMOVED lines=13> */
[----:B------:R4:W5:Y:S04]  /*35e0*/  LDL R64, [R1+0x2c] ;  /* 0x00002c0001407983 */ /* 0x0009680000100800 */
[----:B------:R4:W5:Y:S04]  /*35f0*/  LDL R65, [R1+0x18] ;  /* 0x0000180001417983 */ /* 0x0009680000100800 */
[----:B------:R4:W5:Y:S04]  /*3600*/  LDL R66, [R1+0x30] ;  /* 0x0000300001427983 */ /* 0x0009680000100800 */
[----:B------:R4:W5:Y:S01]  /*3610*/  LDL R60, [R1+0x1c] ;  /* 0x00001c00013c7983 */ /* 0x0009620000100800 */
[----:B--2---:R-:W-:-:S03]  /*3620*/  LEA.HI R68, R2, R71, RZ, 0x3 ;  /* 0x0000004702447211 */ /* 0x004fc600078f18ff */
[----:B------:R4:W5:Y:S01]  /*3630*/  LDL R61, [R1+0x10] ;  /* 0x00001000013d7983 */ /* 0x0009620000100800 */
[----:B------:R-:W-:Y:S02]  /*3640*/  LEA.HI R69, R2, R71, RZ, 0x3 ;  /* 0x0000004702457211 */ /* 0x000fe400078f18ff */
[----:B------:R-:W-:Y:S01]  /*3650*/  LOP3.LUT R68, R68, 0xfffffff8, RZ, 0xc0, !PT ;  /* 0xfffffff844447812 */ /* 0x000fe200078ec0ff */
[----:B------:R4:W5:Y:S01]  /*3660*/  LDL R62, [R1+0x28] ;  /* 0x00002800013e7983 */ /* 0x0009620000100800 */
[----:B------:R-:W-:-:S03]  /*3670*/  SHF.R.S32.HI R69, RZ, 0x3, R69 ;  /* 0x00000003ff457819 */ /* 0x000fc60000011445 */
[----:B------:R-:W-:Y:S01]  /*3680*/  IMAD.IADD R68, R71, 0x1, -R68 ;  /* 0x0000000147447824 */ /* 0x000fe200078e0a44 */
[----:B------:R4:W5:Y:S03]  /*3690*/  LDL R63, [R1+0x14] ;  /* 0x00001400013f7983 */ /* 0x0009660000100800 */
        /* <DEDUP_REMOVED lines=11> */
[----:B------:R2:W4:Y:S01]  /*3750*/  @!P3 LDG.E R18, [R12.64] ;  /* 0x000000120c12b981 */ /* 0x000522000c1e1900 */
[----:B------:R-:W-:-:S03]  /*3760*/  IMAD.MOV R11, RZ, RZ, -R11 ;  /* 0x000000ffff0b7224 */ /* 0x000fc600078e0a0b */
[----:B------:R-:W1:Y:S01]  /*3770*/  S2R R69, SR_TID.X ;  /* 0x0000000000457919 */ /* 0x000e620000002100 */
[----:B------:R-:W-:-:S05]  /*3780*/  IMAD R19, R11, c[0x0][0x2b8], R8 ;  /* 0x0000ae000b137a24 */ /* 0x000fca00078e0208 */
[----:B------:R-:W-:-:S05]  /*3790*/  SHF.R.S32.HI R8, RZ, 0x1f, R19 ;  /* 0x0000001fff087819 */ /* 0x000fca0000011413 */
[----:B------:R-:W-:-:S04]  /*37a0*/  IMAD R8, R8, c[0x0][0x1e0], RZ ;  /* 0x0000780008087a24 */ /* 0x000fc800078e02ff */
[C---:B------:R-:W-:Y:S02]  /*37b0*/  IMAD R8, R19.reuse, c[0x0][0x1e4], R8 ;  /* 0x0000790013087a24 */ /* 0x040fe400078e0208 */
[----:B--2---:R-:W-:-:S04]  /*37c0*/  IMAD.WIDE.U32 R12, R19, c[0x0][0x1e0], RZ ;  /* 0x00007800130c7a25 */ /* 0x004fc800078e00ff */
[----:B------:R-:W-:Y:S01]  /*37d0*/  IMAD.IADD R13, R13, 0x1, R8 ;  /* 0x000000010d0d7824 */ /* 0x000fe200078e0208 */
[----:B------:R-:W-:Y:S01]  /*37e0*/  STL [R1+0xc], R19 ;  /* 0x00000c1301007387 */ /* 0x000fe20000100800 */
[----:B------:R-:W-:Y:S01]  /*37f0*/  BSSY B0, `(.L_x_264) ;  /* 0x0000024000007945 */ /* 0x000fe20003800000 */
[----:B---3--:R-:W-:Y:S01]  /*3800*/  IMAD.MOV.U32 R68, RZ, RZ, R67 ;  /* 0x000000ffff447224 */ /* 0x008fe200078e0043 */
[----:B-1----:R-:W-:-:S04]  /*3810*/  LEA.HI R67, R2, R69, RZ, 0x3 ;  /* 0x0000004502437211 */ /* 0x002fc800078f18ff */
[----:B------:R-:W-:-:S05]  /*3820*/  LOP3.LUT R67, R67, 0xfffffff8, RZ, 0xc0, !PT ;  /* 0xfffffff843437812 */ /* 0x000fca00078ec0ff */
[----:B------:R-:W-:-:S04]  /*3830*/  IMAD.IADD R67, R69, 0x1, -R67 ;  /* 0x0000000145437824 */ /* 0x000fc800078e0a43 */
[----:B------:R-:W-:-:S05]  /*3840*/  IMAD.SHL.U32 R67, R67, 0x8, RZ ;  /* 0x0000000843437824 */ /* 0x000fca00078e00ff */
[----:B------:R-:W-:Y:S02]  /*3850*/  ISETP.GE.AND P1, PT, R67, c[0x0][0x1d4], PT ;  /* 0x0000750043007a0c */ /* 0x000fe40003f26270 */
[----:B----4-:R-:W-:Y:S01]  /*3860*/  SHF.R.S32.HI R11, RZ, 0x1f, R18 ;  /* 0x0000001fff0b7819 */ /* 0x010fe20000011412 */
[----:B------:R-:W-:-:S04]  /*3870*/  IMAD.WIDE.U32 R12, R18, c[0x0][0x1f0], R12 ;  /* 0x00007c00120c7a25 */ /* 0x000fc800078e000c */
[----:B------:R-:W-:Y:S01]  /*3880*/  IMAD R11, R11, c[0x0][0x1f0], RZ ;  /* 0x00007c000b0b7a24 */ /* 0x000fe200078e02ff */
[----:B------:R1:W-:Y:S03]  /*3890*/  STL [R1+0x8], R18 ;  /* 0x0000081201007387 */ /* 0x0003e60000100800 */
[----:B------:R-:W-:Y:S01]  /*38a0*/  IMAD R11, R18, c[0x0][0x1f4], R11 ;  /* 0x00007d00120b7a24 */ /* 0x000fe200078e020b */
[----:B------:R-:W-:-:S04]  /*38b0*/  IADD3 R8, P0, R12, UR26, RZ ;  /* 0x0000001a0c087c10 */ /* 0x000fc8000ff1e0ff */
[----:B------:R-:W-:Y:S02]  /*38c0*/  IADD3.X R12, R13, UR22, R11, P0, !PT ;  /* 0x000000160d0c7c10 */ /* 0x000fe400087fe40b */
[----:B------:R-:W-:-:S04]  /*38d0*/  LEA R11, P0, R8, c[0x0][0x1c8], 0x1 ;  /* 0x00007200080b7a11 */ /* 0x000fc800078008ff */
[----:B------:R-:W-:Y:S02]  /*38e0*/  LEA.HI.X R8, R8, c[0x0][0x1cc], R12, 0x1, P0 ;  /* 0x0000730008087a11 */ /* 0x000fe400000f0c0c */
[----:B-1----:R-:W-:-:S04]  /*38f0*/  LEA.HI R18, R2, R69, RZ, 0x3 ;  /* 0x0000004502127211 */ /* 0x002fc800078f18ff */
[----:B------:R-:W-:-:S04]  /*3900*/  SHF.R.S32.HI R18, RZ, 0x3, R18 ;  /* 0x00000003ff127819 */ /* 0x000fc80000011412 */
[----:B------:R-:W-:-:S04]  /*3910*/  IADD3 R17, -R18, 0x30, RZ ;  /* 0x0000003012117810 */ /* 0x000fc80007ffe1ff */
[----:B------:R-:W-:Y:S01]  /*3920*/  ISETP.GE.AND P0, PT, R17, 0x1, PT ;  /* 0x000000011100780c */ /* 0x000fe20003f06270 */
[----:B------:R1:W2:Y:S04]  /*3930*/  SHFL.IDX PT, R12, R11, RZ, 0x181f ;  /* 0x00181fff0b0c7589 */ /* 0x0002a800000e0000 */
[----:B------:R1:W3:Y:S08]  /*3940*/  SHFL.IDX PT, R13, R8, RZ, 0x181f ;  /* 0x00181fff080d7589 */ /* 0x0002f000000e0000 */
[----:B------:R-:W-:Y:S05]  /*3950*/  @!P0 BRA `(.L_x_265) ;  /* 0x000000d000008947 */ /* 0x000fea0003800000 */
[----:B--2---:R-:W-:-:S04]  /*3960*/  LEA R22, P0, R67, R12, 0x1 ;  /* 0x0000000c43167211 */ /* 0x004fc800078008ff */
[----:B---3--:R-:W-:Y:S02]  /*3970*/  LEA.HI.X R23, R67, R13, R68, 0x1, P0 ;  /* 0x0000000d43177211 */ /* 0x008fe400000f0c44 */
[----:B-----5:R-:W-:-:S03]  /*3980*/  LEA R20, P0, R65, R12, 0x1 ;  /* 0x0000000c41147211 */ /* 0x020fc600078008ff */
        /* <DEDUP_REMOVED lines=10> */
.L_x_265:
[----:B------:R-:W-:Y:S05]  /*3a30*/  BSYNC B0 ;  /* 0x0000000000007941 */ /* 0x000fea0003800000 */
.L_x_264:
[----:B------:R-:W-:Y:S01]  /*3a40*/  ISETP.GE.AND P0, PT, R17, 0x21, PT ;  /* 0x000000211100780c */ /* 0x000fe20003f06270 */
[----:B-1----:R-:W1:Y:S01]  /*3a50*/  SHFL.IDX PT, R8, R8, 0x1, 0x181f ;  /* 0x00381f0008087f89 */ /* 0x002e6200000e0000 */
[----:B------:R-:W-:Y:S03]  /*3a60*/  BSSY B0, `(.L_x_263) ;  /* 0x0000010000007945 */ /* 0x000fe60003800000 */
[----:B------:R-:W4:Y:S08]  /*3a70*/  SHFL.IDX PT, R11, R11, 0x1, 0x181f ;  /* 0x00381f000b0b7f89 */ /* 0x000f3000000e0000 */
[----:B------:R-:W-:Y:S05]  /*3a80*/  @!P0 BRA `(.L_x_266) ;  /* 0x000000d000008947 */ /* 0x000fea0003800000 */
[----:B--2-4-:R-:W-:-:S04]  /*3a90*/  LEA R20, P0, R67, R11, 0x1 ;  /* 0x0000000b43147211 */ /* 0x014fc800078008ff */
[----:B-1----:R-:W-:Y:S02]  /*3aa0*/  LEA.HI.X R21, R67, R8, R68, 0x1, P0 ;  /* 0x0000000843157211 */ /* 0x002fe400000f0c44 */
[----:B-----5:R-:W-:-:S03]  /*3ab0*/  LEA R18, P0, R65, R11, 0x1 ;  /* 0x0000000b41127211 */ /* 0x020fc600078008ff */
[----:B------:R-:W-:Y:S01]  /*3ac0*/  @!PT LDS RZ, [RZ] ;  /* 0x00000000fffff984 */ /* 0x000fe20000000800 */
[----:B------:R1:W-:Y:S01]  /*3ad0*/  LDGSTS.E.BYPASS.LTC128B.128 [R60+0x15080], [R20.64], !P1 ;  /* 0x15080000143c7fae */ /* 0x0003e2000c901d52 */
[----:B------:R-:W-:Y:S02]  /*3ae0*/  LEA.HI.X R19, R65, R8, R66, 0x1, P0 ;  /* 0x0000000841137211 */ /* 0x000fe400000f0c42 */
[----:B------:R-:W-:-:S03]  /*3af0*/  LEA R12, P0, R63, R11, 0x1 ;  /* 0x0000000b3f0c7211 */ /* 0x000fc600078008ff */
[----:B------:R1:W-:Y:S01]  /*3b00*/  LDGSTS.E.BYPASS.LTC128B.128 [R60+0x16880], [R18.64], !P6 ;  /* 0x16880000123c7fae */ /* 0x0003e2000f101d52 */
[----:B---3--:R-:W-:Y:S02]  /*3b10*/  LEA.HI.X R13, R63, R8, R64, 0x1, P0 ;  /* 0x000000083f0d7211 */ /* 0x008fe400000f0c40 */
[----:B------:R-:W-:-:S03]  /*3b20*/  LEA R22, P0, R61, R11, 0x1 ;  /* 0x0000000b3d167211 */ /* 0x000fc600078008ff */
[----:B------:R1:W-:Y:S01]  /*3b30*/  LDGSTS.E.BYPASS.LTC128B.128 [R60+0x18080], [R12.64], !P5 ;  /* 0x180800000c3c7fae */ /* 0x0003e2000e901d52 */
[----:B------:R-:W-:-:S05]  /*3b40*/  LEA.HI.X R23, R61, R8, R62, 0x1, P0 ;  /* 0x000000083d177211 */ /* 0x000fca00000f0c3e */
[----:B------:R1:W-:Y:S04]  /*3b50*/  LDGSTS.E.BYPASS.LTC128B.128 [R60+0x19880], [R22.64], !P4 ;  /* 0x19880000163c7fae */ /* 0x0003e8000e101d52 */
.L_x_266:
[----:B------:R-:W-:Y:S05]  /*3b60*/  BSYNC B0 ;  /* 0x0000000000007941 */ /* 0x000fea0003800000 */
.L_x_263:
[----:B-123--:R-:W1:Y:S01]  /*3b70*/  S2R R13, SR_TID.X ;  /* 0x00000000000d7919 */ /* 0x00ee620000002100 */
[----:B------:R-:W-:Y:S01]  /*3b80*/  LOP3.LUT R7, R7, 0xffffffe0, RZ, 0xc0, !PT ;  /* 0xffffffe007077812 */ /* 0x000fe200078ec0ff */
[----:B------:R-:W-:Y:S01]  /*3b90*/  UISETP.NE.AND UP0, UPT, UR15, URZ, UPT ;  /* 0x0000003f0f00728c */ /* 0x000fe2000bf05270 */
[----:B------:R-:W-:Y:S01]  /*3ba0*/  SHF.R.S32.HI R12, RZ, 0x1f, R6 ;  /* 0x0000001fff0c7819 */ /* 0x000fe20000011406 */
[----:B------:R-:W-:Y:S01]  /*3bb0*/  FMUL.FTZ R53, R53, c[0x0][0x320] ;  /* 0x0000c80035357a20 */ /* 0x000fe20000410000 */
        /* <DEDUP_REMOVED lines=9> */
[----:B------:R-:W-:Y:S01]  /*3c50*/  ULOP3.LUT UR24, URZ, UR24, URZ, 0x33, !UPT ;  /* 0x000000183f187292 */ /* 0x000fe2000f8e333f */
[----:B------:R-:W-:Y:S01]  /*3c60*/  IMAD.U32 R18, RZ, RZ, UR29 ;  /* 0x0000001dff127e24 */ /* 0x000fe2000f8e00ff */
[----:B------:R-:W0:Y:S01]  /*3c70*/  LDGDEPBAR ;  /* 0x00000000000079af */ /* 0x000e220000000000 */
[----:B------:R-:W-:-:S04]  /*3c80*/  IMAD.IADD R12, R6, 0x1, -R12 ;  /* 0x00000001060c7824 */ /* 0x000fc800078e0a0c */
[----:B------:R2:W4:Y:S02]  /*3c90*/  MUFU.TANH R127, R52 ;  /* 0x00000034007f7308 */ /* 0x0005240000002400 */
[----:B-1--4-:R-:W-:Y:S01]  /*3ca0*/  LEA.HI R11, R2, R13, RZ, 0x2 ;  /* 0x0000000d020b7211 */ /* 0x012fe200078f10ff */
[----:B------:R-:W-:-:S03]  /*3cb0*/  IMAD.IADD R7, R13, 0x1, -R7 ;  /* 0x000000010d077824 */ /* 0x000fc600078e0a07 */
[----:B------:R-:W-:Y:S02]  /*3cc0*/  LOP3.LUT R11, R11, 0xfffffffc, RZ, 0xc0, !PT ;  /* 0xfffffffc0b0b7812 */ /* 0x000fe400078ec0ff */
[----:B------:R2:W1:Y:S01]  /*3cd0*/  MUFU.TANH R125, R48 ;  /* 0x00000030007d7308 */ /* 0x0004620000002400 */
[----:B------:R-:W-:Y:S02]  /*3ce0*/  SHF.R.S32.HI R8, RZ, 0x1f, R7 ;  /* 0x0000001fff087819 */ /* 0x000fe40000011407 */
[----:B------:R-:W-:Y:S02]  /*3cf0*/  IMAD.IADD R11, R13, 0x1, -R11 ;  /* 0x000000010d0b7824 */ /* 0x000fe400078e0a0b */
[----:B------:R-:W-:-:S03]  /*3d00*/  LEA.HI R8, R8, R7, RZ, 0x2 ;  /* 0x0000000708087211 */ /* 0x000fc600078f10ff */
[----:B------:R2:W4:Y:S01]  /*3d10*/  MUFU.TANH R124, R49 ;  /* 0x00000031007c7308 */ /* 0x0005220000002400 */
[----:B------:R-:W-:Y:S02]  /*3d20*/  LEA.HI R2, R11, R11, RZ, 0x1 ;  /* 0x0000000b0b027211 */ /* 0x000fe400078f08ff */
[----:B------:R-:W-:Y:S02]  /*3d30*/  LEA.HI.SX32 R6, R8, UR23, 0x1e ;  /* 0x0000001708067c11 */ /* 0x000fe4000f8ff2ff */
[----:B------:R-:W-:-:S03]  /*3d40*/  LOP3.LUT R2, R2, 0x1ffffffe, RZ, 0xc0, !PT ;  /* 0x1ffffffe02027812 */ /* 0x000fc600078ec0ff */
[----:B------:R-:W-:Y:S02]  /*3d50*/  IMAD R6, R12, 0x10, R6 ;  /* 0x000000100c067824 */ /* 0x000fe400078e0206 */
[----:B------:R-:W-:Y:S02]  /*3d60*/  IMAD.IADD R2, R11, 0x1, -R2 ;  /* 0x000000010b027824 */ /* 0x000fe400078e0a02 */
[----:B------:R-:W-:Y:S02]  /*3d70*/  FMUL.FTZ R12, R41, c[0x0][0x320] ;  /* 0x0000c800290c7a20 */ /* 0x000fe40000410000 */
[----:B------:R-:W-:Y:S02]  /*3d80*/  IMAD R13, R2, 0x8, R6 ;  /* 0x00000008020d7824 */ /* 0x000fe400078e0206 */
[----:B------:R-:W-:Y:S02]  /*3d90*/  FMUL.FTZ R11, R36, c[0x0][0x320] ;  /* 0x0000c800240b7a20 */ /* 0x000fe40000410000 */
[----:B------:R-:W-:Y:S01]  /*3da0*/  @P0 IMAD.HI.U32 R6, R13, c[0x0][0x2c8], RZ ;  /* 0x0000b2000d060a27 */ /* 0x000fe200078e00ff */
[----:B------:R-:W-:Y:S01]  /*3db0*/  PLOP3.LUT P0, PT, PT, PT, UP0, 0x80, 0x0 ;  /* 0x000000000000781c */ /* 0x000fe20003f0f008 */
[----:B------:R-:W-:Y:S01]  /*3dc0*/  UISETP.NE.AND UP0, UPT, UR14, URZ, UPT ;  /* 0x0000003f0e00728c */ /* 0x000fe2000bf05270 */
[----:B------:R1:W-:Y:S01]  /*3dd0*/  STL [R1+0x34], R13 ;  /* 0x0000340d01007387 */ /* 0x0003e20000100800 */
[----:B------:R-:W-:Y:S01]  /*3de0*/  IMAD.MOV.U32 R2, RZ, RZ, R13 ;  /* 0x000000ffff027224 */ /* 0x000fe200078e000d */
[----:B------:R-:W1:Y:S08]  /*3df0*/  MUFU.TANH R12, R12 ;  /* 0x0000000c000c7308 */ /* 0x000e700000002400 */
[----:B------:R-:W2:Y:S01]  /*3e00*/  MUFU.TANH R11, R11 ;  /* 0x0000000b000b7308 */ /* 0x000ea20000002400 */
[----:B------:R-:W-:-:S02]  /*3e10*/  @P0 SHF.R.U32.HI R2, RZ, c[0x0][0x2cc], R6 ;  /* 0x0000b300ff020a19 */ /* 0x000fc40000011606 */
[----:B------:R-:W-:Y:S02]  /*3e20*/  LOP3.LUT R6, R8, 0x7ffffffc, RZ, 0xc0, !PT ;  /* 0x7ffffffc08067812 */ /* 0x000fe400078ec0ff */
[----:B------:R-:W-:Y:S01]  /*3e30*/  PLOP3.LUT P0, PT, PT, PT, UP0, 0x40, 0x0 ;  /* 0x000000000000781c */ /* 0x000fe20003f0e808 */
[----:B------:R-:W2:Y:S02]  /*3e40*/  SHFL.IDX PT, R17, R2, RZ, 0x1c1f ;  /* 0x001c1fff02117589 */ /* 0x000ea400000e0000 */
[----:B------:R-:W-:Y:S01]  /*3e50*/  IMAD.IADD R7, R7, 0x1, -R6 ;  /* 0x0000000107077824 */ /* 0x000fe200078e0a06 */
[----:B------:R2:W2:Y:S01]  /*3e60*/  MUFU.TANH R8, R37 ;  /* 0x0000002500087308 */ /* 0x0004a20000002400 */
[----:B------:R-:W-:Y:S02]  /*3e70*/  IMAD.U32 R6, RZ, RZ, UR32 ;  /* 0x00000020ff067e24 */ /* 0x000fe4000f8e00ff */
[----:B------:R-:W-:Y:S02]  /*3e80*/  IMAD.SHL.U32 R20, R7, 0x2, RZ ;  /* 0x0000000207147824 */ /* 0x000fe400078e00ff */
[----:B-1----:R-:W-:-:S03]  /*3e90*/  FMUL.FTZ R13, R40, c[0x0][0x320] ;  /* 0x0000c800280d7a20 */ /* 0x002fc60000410000 */
[C---:B------:R-:W-:Y:S01]  /*3ea0*/  IADD3 R6, -R20.reuse, 0x1, R6 ;  /* 0x0000000114067810 */ /* 0x040fe20007ffe106 */
[----:B------:R1:W-:Y:S01]  /*3eb0*/  STL [R1+0x38], R20 ;  /* 0x0000381401007387 */ /* 0x0003e20000100800 */
[----:B------:R-:W-:Y:S02]  /*3ec0*/  IADD3 R18, -R20, UR8, R18 ;  /* 0x0000000814127c10 */ /* 0x000fe4000fffe112 */
[----:B------:R-:W-:Y:S01]  /*3ed0*/  IADD3 R19, R6, -UR12, RZ ;  /* 0x8000000c06137c10 */ /* 0x000fe2000fffe0ff */
[----:B------:R-:W1:Y:S01]  /*3ee0*/  MUFU.TANH R13, R13 ;  /* 0x0000000d000d7308 */ /* 0x000e620000002400 */
[----:B------:R-:W-:Y:S02]  /*3ef0*/  IADD3 R7, -R20, UR29, RZ ;  /* 0x0000001d14077c10 */ /* 0x000fe4000fffe1ff */
[C---:B------:R-:W-:Y:S02]  /*3f00*/  IADD3 R6, R19.reuse, c[0x0][0x328], RZ ;  /* 0x0000ca0013067a10 */ /* 0x040fe40007ffe0ff */
[----:B------:R-:W-:-:S03]  /*3f10*/  IADD3 R19, R19, UR24, RZ ;  /* 0x0000001813137c10 */ /* 0x000fc6000fffe0ff */
[----:B--2---:R-:W-:-:S05]  /*3f20*/  IMAD.IADD R21, R6, 0x1, R17 ;  /* 0x0000000106157824 */ /* 0x004fca00078e0211 */
[----:B------:R-:W-:Y:S01]  /*3f30*/  IMNMX R21, R21, R18, PT ;  /* 0x0000001215157217 */ /* 0x000fe20003800200 */
[----:B-1----:R-:W-:Y:S01]  /*3f40*/  IMAD.IADD R20, R19, 0x1, R17 ;  /* 0x0000000113147824 */ /* 0x002fe200078e0211 */
[----:B------:R-:W-:Y:S05]  /*3f50*/  @P0 BRA `(.L_x_267) ;  /* 0x0000015000000947 */ /* 0x000fea0003800000 */
[----:B---34-:R-:W-:Y:S01]  /*3f60*/  IMAD.U32 R22, RZ, RZ, UR12 ;  /* 0x0000000cff167e24 */ /* 0x018fe2000f8e00ff */
[----:B------:R-:W-:Y:S04]  /*3f70*/  BSSY B0, `(.L_x_268) ;  /* 0x000000f000007945 */ /* 0x000fe80003800000 */
[----:B------:R-:W-:-:S04]  /*3f80*/  IADD3 R22, -R22, UR8, R17 ;  /* 0x0000000816167c10 */ /* 0x000fc8000fffe111 */
[----:B------:R-:W-:-:S13]  /*3f90*/  ISETP.GT.AND P0, PT, R22, -0x1, PT ;  /* 0xffffffff1600780c */ /* 0x000fda0003f04270 */
[----:B------:R-:W-:Y:S05]  /*3fa0*/  @P0 BRA `(.L_x_269) ;  /* 0x0000007000000947 */ /* 0x000fea0003800000 */
[----:B------:R-:W-:Y:S01]  /*3fb0*/  IMAD.MOV.U32 R17, RZ, RZ, 0x1 ;  /* 0x00000001ff117424 */ /* 0x000fe200078e00ff */
[----:B------:R-:W-:-:S04]  /*3fc0*/  LOP3.LUT R22, RZ, R22, RZ, 0x33, !PT ;  /* 0x00000016ff167212 */ /* 0x000fc800078e33ff */
[----:B------:R-:W-:-:S13]  /*3fd0*/  ISETP.NE.AND P0, PT, R17, c[0x0][0x32c], PT ;  /* 0x0000cb0011007a0c */ /* 0x000fda0003f05270 */
[----:B------:R-:W-:-:S05]  /*3fe0*/  @P0 IMAD.HI.U32 R17, R22, c[0x0][0x330], RZ ;  /* 0x0000cc0016110a27 */ /* 0x000fca00078e00ff */
[----:B------:R-:W-:-:S04]  /*3ff0*/  @P0 SHF.R.U32.HI R22, RZ, c[0x0][0x334], R17 ;  /* 0x0000cd00ff160a19 */ /* 0x000fc80000011611 */
[----:B------:R-:W-:Y:S01]  /*4000*/  LOP3.LUT R22, RZ, R22, RZ, 0x33, !PT ;  /* 0x00000016ff167212 */ /* 0x000fe200078e33ff */
[----:B------:R-:W-:Y:S05]  /*4010*/  BRA `(.L_x_270) ;  /* 0x0000004000007947 */ /* 0x000fea0003800000 */
.L_x_269:
[----:B------:R-:W-:-:S04]  /*4020*/  MOV R17, 0x1 ;  /* 0x0000000100117802 */ /* 0x000fc80000000f00 */
[----:B------:R-:W-:-:S13]  /*4030*/  ISETP.NE.AND P0, PT, R17, c[0x0][0x32c], PT ;  /* 0x0000cb0011007a0c */ /* 0x000fda0003f05270 */
[----:B------:R-:W-:-:S05]  /*4040*/  @P0 IMAD.HI.U32 R17, R22, c[0x0][0x330], RZ ;  /* 0x0000cc0016110a27 */ /* 0x000fca00078e00ff */
[----:B------:R-:W-:Y:S02]  /*4050*/  @P0 SHF.R.U32.HI R22, RZ, c[0x0][0x334], R17 ;  /* 0x0000cd00ff160a19 */ /* 0x000fe40000011611 */
.L_x_270:
[----:B------:R-:W-:Y:S05]  /*4060*/  BSYNC B0 ;  /* 0x0000000000007941 */ /* 0x000fea0003800000 */
.L_x_268:
[----:B------:R-:W-:-:S05]  /*4070*/  IMAD R22, R22, c[0x0][0x32c], R7 ;  /* 0x0000cb0016167a24 */ /* 0x000fca00078e0207 */
[----:B------:R-:W-:Y:S02]  /*4080*/  IADD3 R17, R22, c[0x0][0x32c], RZ ;  /* 0x0000cb0016117a10 */ /* 0x000fe40007ffe0ff */
[----:B------:R-:W-:Y:S02]  /*4090*/  IMNMX R20, R20, R22, !PT ;  /* 0x0000001614147217 */ /* 0x000fe40007800200 */
[----:B------:R-:W-:Y:S02]  /*40a0*/  IMNMX R21, R21, R17, PT ;  /* 0x0000001115157217 */ /* 0x000fe40003800200 */
.L_x_267:
[----:B---34-:R-:W-:Y:S01]  /*40b0*/  UISETP.GE.AND UP0, UPT, UR29, 0x1, UPT ;  /* 0x000000011d00788c */ /* 0x018fe2000bf06270 */
[----:B------:R-:W-:Y:S01]  /*40c0*/  FMUL.FTZ R23, R42, c[0x0][0x320] ;  /* 0x0000c8002a177a20 */ /* 0x000fe20000410000 */
        /* <DEDUP_REMOVED lines=25> */
[----:B------:R1:W2:Y:S01]  /*4260*/  MUFU.TANH R168, R54 ;  /* 0x0000003600a87308 */ /* 0x0002a20000002400 */
[----:B------:R-:W-:Y:S01]  /*4270*/  ISETP.LT.OR P0, PT, R21, 0x2, P0 ;  /* 0x000000021500780c */ /* 0x000fe20000701670 */
[----:B------:R-:W-:-:S03]  /*4280*/  FMUL.FTZ R39, R39, c[0x0][0x320] ;  /* 0x0000c80027277a20 */ /* 0x000fc60000410000 */
[----:B------:R-:W-:Y:S02]  /*4290*/  FSEL R16, R16, -INF , !P0 ;  /* 0xff80000010107808 */ /* 0x000fe40004000000 */
[----:B------:R-:W-:Y:S01]  /*42a0*/  PLOP3.LUT P0, PT, PT, PT, UP0, 0x40, 0x0 ;  /* 0x000000000000781c */ /* 0x000fe20003f0e808 */
[----:B------:R-:W-:Y:S01]  /*42b0*/  UISETP.GE.AND UP0, UPT, UR29, 0xa, UPT ;  /* 0x0000000a1d00788c */ /* 0x000fe2000bf06270 */
[----:B------:R-:W3:Y:S02]  /*42c0*/  MUFU.TANH R0, R0 ;  /* 0x0000000000007308 */ /* 0x000ee40000002400 */
[----:B------:R-:W-:Y:S01]  /*42d0*/  ISETP.GT.AND P0, PT, R20, 0x8, P0 ;  /* 0x000000081400780c */ /* 0x000fe20000704270 */
[----:B------:R-:W-:-:S03]  /*42e0*/  UP2UR UR5, UPR, URZ, 0x1 ;  /* 0x000000013f057883 */ /* 0x000fc60008000000 */
[----:B------:R-:W-:Y:S02]  /*42f0*/  ISETP.LT.OR P0, PT, R21, 0x9, P0 ;  /* 0x000000091500780c */ /* 0x000fe40000701670 */
[----:B------:R1:W4:Y:S02]  /*4300*/  MUFU.TANH R159, R55 ;  /* 0x00000037009f7308 */ /* 0x0003240000002400 */
        /* <DEDUP_REMOVED lines=14> */
[----:B------:R-:W-:Y:S02]  /*43f0*/  FSEL R13, R13, -INF , !P0 ;  /* 0xff8000000d0d7808 */ /* 0x000fe40004000000 */
[----:B------:R-:W-:Y:S01]  /*4400*/  PLOP3.LUT P0, PT, PT, PT, UP6, 0x40, 0x0 ;  /* 0x000000000000781c */ /* 0x000fe20003f0e868 */
[----:B------:R-:W-:-:S03]  /*4410*/  UISETP.NE.AND UP6, UPT, UR14, URZ, UPT ;  /* 0x0000003f0e00728c */ /* 0x000fc6000bfc5270 */
[----:B------:R-:W-:Y:S01]  /*4420*/  ISETP.GT.AND P0, PT, R20, 0x11, P0 ;  /* 0x000000111400780c */ /* 0x000fe20000704270 */
[----:B------:R-:W1:Y:S03]  /*4430*/  MUFU.TANH R23, R23 ;  /* 0x0000001700177308 */ /* 0x000e660000002400 */
[----:B------:R-:W-:-:S04]  /*4440*/  ISETP.LT.OR P0, PT, R21, 0x12, P0 ;  /* 0x000000121500780c */ /* 0x000fc80000701670 */
[----:B------:R-:W-:Y:S01]  /*4450*/  FSEL R12, R12, -INF , !P0 ;  /* 0xff8000000c0c7808 */ /* 0x000fe20004000000 */
[----:B------:R-:W1:Y:S01]  /*4460*/  MUFU.TANH R24, R24 ;  /* 0x0000001800187308 */ /* 0x000e620000002400 */
        /* <DEDUP_REMOVED lines=21> */
[----:B------:R-:W-:Y:S02]  /*45c0*/  ISETP.GT.AND P0, PT, R20, 0x29, P0 ;  /* 0x000000291400780c */ /* 0x000fe40000704270 */
[----:B------:R-:W1:Y:S02]  /*45d0*/  SHFL.IDX PT, R20, R2, 0x1, 0x1c1f ;  /* 0x003c1f0002147f89 */ /* 0x000e6400000e0000 */
[----:B------:R-:W-:Y:S01]  /*45e0*/  ISETP.LT.OR P0, PT, R21, 0x2a, P0 ;  /* 0x0000002a1500780c */ /* 0x000fe20000701670 */
[----:B------:R-:W-:-:S03]  /*45f0*/  FMUL.FTZ R21, R38, c[0x0][0x320] ;  /* 0x0000c80026157a20 */ /* 0x000fc60000410000 */
[----:B------:R-:W-:Y:S02]  /*4600*/  FSEL R124, R124, -INF , !P0 ;  /* 0xff8000007c7c7808 */ /* 0x000fe40004000000 */
[----:B------:R-:W-:Y:S01]  /*4610*/  PLOP3.LUT P0, PT, PT, PT, UP6, 0x40, 0x0 ;  /* 0x000000000000781c */ /* 0x000fe20003f0e868 */
[----:B------:R-:W2:Y:S01]  /*4620*/  MUFU.TANH R21, R21 ;  /* 0x0000001500157308 */ /* 0x000ea20000002400 */
[----:B------:R-:W-:Y:S01]  /*4630*/  UISETP.NE.AND UP6, UPT, UR35, URZ, UPT ;  /* 0x0000003f2300728c */ /* 0x000fe2000bfc5270 */
[----:B-1----:R-:W-:-:S06]  /*4640*/  IMAD.IADD R2, R6, 0x1, R20 ;  /* 0x0000000106027824 */ /* 0x002fcc00078e0214 */
[----:B------:R1:W1:Y:S01]  /*4650*/  MUFU.TANH R6, R39 ;  /* 0x0000002700067308 */ /* 0x0002620000002400 */
[----:B------:R-:W-:Y:S01]  /*4660*/  IMAD.IADD R22, R19, 0x1, R20 ;  /* 0x0000000113167824 */ /* 0x000fe200078e0214 */
[----:B------:R-:W-:Y:S02]  /*4670*/  IMNMX R2, R2, R18, PT ;  /* 0x0000001202027217 */ /* 0x000fe40003800200 */
[----:B------:R-:W-:Y:S05]  /*4680*/  @P0 BRA `(.L_x_271) ;  /* 0x0000015000000947 */ /* 0x000fea0003800000 */
[----:B--234-:R-:W-:Y:S01]  /*4690*/  IMAD.U32 R18, RZ, RZ, UR12 ;  /* 0x0000000cff127e24 */ /* 0x01cfe2000f8e00ff */
        /* <DEDUP_REMOVED lines=11> */
.L_x_273:
[----:B------:R-:W-:-:S04]  /*4750*/  MOV R18, 0x1 ;  /* 0x0000000100127802 */ /* 0x000fc80000000f00 */
[----:B------:R-:W-:-:S13]  /*4760*/  ISETP.NE.AND P0, PT, R18, c[0x0][0x32c], PT ;  /* 0x0000cb0012007a0c */ /* 0x000fda0003f05270 */
[----:B------:R-:W-:-:S05]  /*4770*/  @P0 IMAD.HI.U32 R18, R20, c[0x0][0x330], RZ ;  /* 0x0000cc0014120a27 */ /* 0x000fca00078e00ff */
[----:B------:R-:W-:Y:S02]  /*4780*/  @P0 SHF.R.U32.HI R20, RZ, c[0x0][0x334], R18 ;  /* 0x0000cd00ff140a19 */ /* 0x000fe40000011612 */
.L_x_274:
[----:B------:R-:W-:Y:S05]  /*4790*/  BSYNC B0 ;  /* 0x0000000000007941 */ /* 0x000fea0003800000 */
.L_x_272:
[----:B------:R-:W-:-:S05]  /*47a0*/  IMAD R20, R20, c[0x0][0x32c], R7 ;  /* 0x0000cb0014147a24 */ /* 0x000fca00078e0207 */
[----:B------:R-:W-:Y:S02]  /*47b0*/  IADD3 R7, R20, c[0x0][0x32c], RZ ;  /* 0x0000cb0014077a10 */ /* 0x000fe40007ffe0ff */
[----:B------:R-:W-:Y:S02]  /*47c0*/  IMNMX R22, R22, R20, !PT ;  /* 0x0000001416167217 */ /* 0x000fe40007800200 */
[----:B------:R-:W-:Y:S02]  /*47d0*/  IMNMX R2, R2, R7, PT ;  /* 0x0000000702027217 */ /* 0x000fe40003800200 */
.L_x_271:
[----:B--234-:R-:W-:Y:S01]  /*47e0*/  UP2UR UR29, UPR, URZ, 0x10 ;  /* 0x000000103f1d7883 */ /* 0x01cfe20008000000 */
[----:B------:R-:W-:Y:S01]  /*47f0*/  IMAD.SHL.U32 R252, R5, 0x2, RZ ;  /* 0x0000000205fc7824 */ /* 0x000fe200078e00ff */
[----:B------:R-:W-:Y:S02]  /*4800*/  UISETP.NE.AND UP4, UPT, UR34, URZ, UPT ;  /* 0x0000003f2200728c */ /* 0x000fe4000bf85270 */
[----:B------:R-:W-:Y:S01]  /*4810*/  UP2UR UR34, UPR, URZ, 0x8 ;  /* 0x000000083f227883 */ /* 0x000fe20008000000 */
[--C-:B------:R-:W-:Y:S01]  /*4820*/  IMAD R250, R4, 0x2, R252.reuse ;  /* 0x0000000204fa7824 */ /* 0x100fe200078e02fc */
[----:B------:R-:W-:Y:S01]  /*4830*/  UISETP.NE.AND UP3, UPT, UR33, URZ, UPT ;  /* 0x0000003f2100728c */ /* 0x000fe2000bf65270 */
[----:B------:R-:W-:Y:S01]  /*4840*/  LDSM.16.MT88.4 R136, [R252+0x4080] ;  /* 0x00408000fc88783b */ /* 0x000fe20000004200 */
[----:B------:R-:W-:Y:S01]  /*4850*/  PLOP3.LUT P0, PT, PT, PT, UP4, 0x40, 0x0 ;  /* 0x000000000000781c */ /* 0x000fe20003f0e848 */
[----:B------:R-:W-:Y:S01]  /*4860*/  UP2UR UR33, UPR, URZ, 0x4 ;  /* 0x000000043f217883 */ /* 0x000fe20008000000 */
[C---:B------:R-:W-:Y:S01]  /*4870*/  IMAD R249, R3.reuse, 0x2, R252 ;  /* 0x0000000203f97824 */ /* 0x040fe200078e02fc */
[----:B------:R-:W-:Y:S01]  /*4880*/  UISETP.NE.AND UP2, UPT, UR32, URZ, UPT ;  /* 0x0000003f2000728c */ /* 0x000fe2000bf45270 */
[----:B------:R-:W-:Y:S01]  /*4890*/  ISETP.GT.AND P0, PT, R22, RZ, P0 ;  /* 0x000000ff1600720c */ /* 0x000fe20000704270 */
[----:B------:R-:W-:Y:S01]  /*48a0*/  UP2UR UR32, UPR, URZ, 0x2 ;  /* 0x000000023f207883 */ /* 0x000fe20008000000 */
[----:B------:R-:W-:Y:S01]  /*48b0*/  IMAD R248, R3, 0x2, R250 ;  /* 0x0000000203f87824 */ /* 0x000fe200078e02fa */
        /* <DEDUP_REMOVED lines=10> */
[----:B------:R-:W-:Y:S01]  /*4960*/  UIADD3 UR21, UR21, -0x2, URZ ;  /* 0xfffffffe15157890 */ /* 0x000fe2000fffe03f */
[----:B------:R-:W-:-:S02]  /*4970*/  ISETP.GT.AND P0, PT, R22, 0x1, P0 ;  /* 0x000000011600780c */ /* 0x000fc40000704270 */
[----:B------:R-:W-:Y:S02]  /*4980*/  LDSM.16.MT88.4 R48, [R250+0x5880] ;  /* 0x00588000fa30783b */ /* 0x000fe40000004200 */
[----:B------:R-:W-:Y:S02]  /*4990*/  ISETP.LT.OR P0, PT, R2, 0x2, P0 ;  /* 0x000000020200780c */ /* 0x000fe40000701670 */
[----:B------:R-:W-:Y:S02]  /*49a0*/  LDSM.16.MT88.4 R88, [R249+0x7080] ;  /* 0x00708000f958783b */ /* 0x000fe40000004200 */
[----:B------:R-:W-:Y:S02]  /*49b0*/  FSEL R19, R10, -INF , !P0 ;  /* 0xff8000000a137808 */ /* 0x000fe40004000000 */
[----:B------:R-:W-:Y:S01]  /*49c0*/  PLOP3.LUT P0, PT, PT, PT, UP2, 0x40, 0x0 ;  /* 0x000000000000781c */ /* 0x000fe20003f0e828 */
[----:B------:R-:W-:Y:S01]  /*49d0*/  UISETP.NE.AND UP2, UPT, UR33, URZ, UPT ;  /* 0x0000003f2100728c */ /* 0x000fe2000bf45270 */
[----:B-----5:R-:W-:Y:S02]  /*49e0*/  LDSM.16.MT88.4 R64, [R248+0x5880] ;  /* 0x00588000f840783b */ /* 0x020fe40000004200 */
[----:B------:R-:W-:-:S02]  /*49f0*/  ISETP.GT.AND P0, PT, R22, 0x8, P0 ;  /* 0x000000081600780c */ /* 0x000fc40000704270 */
[----:B------:R-:W-:Y:S02]  /*4a00*/  LDSM.16.MT88.4 R104, [R252+0x8880] ;  /* 0x00888000fc68783b */ /* 0x000fe40000004200 */
[----:B------:R-:W-:Y:S02]  /*4a10*/  ISETP.LT.OR P0, PT, R2, 0x9, P0 ;  /* 0x000000090200780c */ /* 0x000fe40000701670 */
[----:B------:R-:W-:Y:S02]  /*4a20*/  LDSM.16.MT88.4 R96, [R248+0x7080] ;  /* 0x00708000f860783b */ /* 0x000fe40000004200 */
[----:B------:R-:W-:Y:S02]  /*4a30*/  FSEL R18, R24, -INF , !P0 ;  /* 0xff80000018127808 */ /* 0x000fe40004000000 */
[----:B------:R-:W-:Y:S01]  /*4a40*/  PLOP3.LUT P0, PT, PT, PT, UP1, 0x40, 0x0 ;  /* 0x000000000000781c */ /* 0x000fe20003f0e818 */
[----:B------:R-:W-:Y:S01]  /*4a50*/  UISETP.NE.AND UP1, UPT, UR32, URZ, UPT ;  /* 0x0000003f2000728c */ /* 0x000fe2000bf25270 */
[----:B------:R-:W-:Y:S02]  /*4a60*/  LDSM.16.MT88.4 R112, [R250+0x8880] ;  /* 0x00888000fa70783b */ /* 0x000fe40000004200 */
[----:B------:R-:W-:-:S02]  /*4a70*/  ISETP.GT.AND P0, PT, R22, 0x9, P0 ;  /* 0x000000091600780c */ /* 0x000fc40000704270 */
[----:B------:R-:W-:Y:S02]  /*4a80*/  LDSM.16.MT88.4 R32, [R248+0x4080] ;  /* 0x00408000f820783b */ /* 0x000fe40000004200 */
[----:B------:R-:W-:Y:S02]  /*4a90*/  ISETP.LT.OR P0, PT, R2, 0xa, P0 ;  /* 0x0000000a0200780c */ /* 0x000fe40000701670 */
        /* <DEDUP_REMOVED lines=10> */
[----:B------:R-:W-:-:S02]  /*4b40*/  ISETP.LT.OR P0, PT, R2, 0x11, P0 ;  /* 0x000000110200780c */ /* 0x000fc40000701670 */
[----:B------:R-:W-:Y:S01]  /*4b50*/  FMNMX.FTZ R0, R14, R0, !PT ;  /* 0x000000000e007209 */ /* 0x000fe20007810000 */
[----:B------:R-:W-:Y:S01]  /*4b60*/  LDSM.16.MT88.4 R72, [R252+0x7080] ;  /* 0x00708000fc48783b */ /* 0x000fe20000004200 */
[----:B------:R-:W-:Y:S02]  /*4b70*/  FSEL R9, R23, -INF , !P0 ;  /* 0xff80000017097808 */ /* 0x000fe40004000000 */
[----:B------:R-:W-:Y:S01]  /*4b80*/  PLOP3.LUT P0, PT, PT, PT, UP6, 0x40, 0x0 ;  /* 0x000000000000781c */ /* 0x000fe20003f0e868 */
[----:B------:R-:W-:Y:S01]  /*4b90*/  LDSM.16.MT88.4 R24, [R250+0x4880] ;  /* 0x00488000fa18783b */ /* 0x000fe20000004200 */
[----:B------:R-:W-:Y:S01]  /*4ba0*/  FMNMX.FTZ R0, R13, R0, !PT ;  /* 0x000000000d007209 */ /* 0x000fe20007810000 */
[----:B------:R-:W-:Y:S01]  /*4bb0*/  UISETP.NE.AND UP6, UPT, UR14, URZ, UPT ;  /* 0x0000003f0e00728c */ /* 0x000fe2000bfc5270 */
[----:B------:R-:W-:Y:S02]  /*4bc0*/  ISETP.GT.AND P0, PT, R22, 0x11, P0 ;  /* 0x000000111600780c */ /* 0x000fe40000704270 */
[----:B------:R-:W-:-:S02]  /*4bd0*/  FMNMX.FTZ R0, R12, R0, !PT ;  /* 0x000000000c007209 */ /* 0x000fc40007810000 */
[----:B------:R-:W-:Y:S02]  /*4be0*/  ISETP.LT.OR P0, PT, R2, 0x12, P0 ;  /* 0x000000120200780c */ /* 0x000fe40000701670 */
[----:B------:R-:W-:Y:S02]  /*4bf0*/  FMNMX.FTZ R0, R11, R0, !PT ;  /* 0x000000000b007209 */ /* 0x000fe40007810000 */
[----:B------:R-:W-:Y:S02]  /*4c00*/  FSEL R170, R170, -INF , !P0 ;  /* 0xff800000aaaa7808 */ /* 0x000fe40004000000 */
[----:B------:R-:W-:Y:S01]  /*4c10*/  PLOP3.LUT P0, PT, PT, PT, UP5, 0x40, 0x0 ;  /* 0x000000000000781c */ /* 0x000fe20003f0e858 */
[----:B------:R-:W-:Y:S01]  /*4c20*/  UISETP.NE.AND UP5, UPT, UR15, URZ, UPT ;  /* 0x0000003f0f00728c */ /* 0x000fe2000bfa5270 */
[----:B------:R-:W-:Y:S02]  /*4c30*/  FMNMX.FTZ R0, R8, R0, !PT ;  /* 0x0000000008007209 */ /* 0x000fe40007810000 */
[----:B------:R-:W-:-:S02]  /*4c40*/  ISETP.GT.AND P0, PT, R22, 0x18, P0 ;  /* 0x000000181600780c */ /* 0x000fc40000704270 */
[----:B------:R-:W-:Y:S02]  /*4c50*/  FMNMX.FTZ R0, R127, R0, !PT ;  /* 0x000000007f007209 */ /* 0x000fe40007810000 */
[----:B------:R-:W-:Y:S02]  /*4c60*/  ISETP.LT.OR P0, PT, R2, 0x19, P0 ;  /* 0x000000190200780c */ /* 0x000fe40000701670 */
[----:B------:R-:W-:Y:S02]  /*4c70*/  FMNMX.FTZ R0, R126, R0, !PT ;  /* 0x000000007e007209 */ /* 0x000fe40007810000 */
[----:B------:R-:W-:Y:S01]  /*4c80*/  FSEL R7, R21, -INF , !P0 ;  /* 0xff80000015077808 */ /* 0x000fe20004000000 */
[----:B------:R-:W-:Y:S01]  /*4c90*/  @UP5 USHF.L.U32 UR28, UR28, 0x7, URZ ;  /* 0x000000071c1c5899 */ /* 0x000fe2000800063f */
[----:B------:R-:W-:Y:S02]  /*4ca0*/  PLOP3.LUT P0, PT, PT, PT, UP4, 0x40, 0x0 ;  /* 0x000000000000781c */ /* 0x000fe40003f0e848 */
[----:B------:R-:W-:Y:S01]  /*4cb0*/  FMNMX.FTZ R0, R125, R0, !PT ;  /* 0x000000007d007209 */ /* 0x000fe20007810000 */
[----:B------:R-:W-:Y:S01]  /*4cc0*/  UIMAD.WIDE.U32 UR28, UR28, UR4, URZ ;  /* 0x000000041c1c72a5 */ /* 0x000fe2000f8e003f */
[----:B------:R-:W-:-:S02]  /*4cd0*/  ISETP.GT.AND P0, PT, R22, 0x19, P0 ;  /* 0x000000191600780c */ /* 0x000fc40000704270 */
[----:B------:R-:W-:Y:S01]  /*4ce0*/  FMNMX.FTZ R0, R124, R0, !PT ;  /* 0x000000007c007209 */ /* 0x000fe20007810000 */
[----:B------:R-:W-:Y:S01]  /*4cf0*/  @UP5 USHF.R.U32.HI UR23, URZ, UR5, UR29 ;  /* 0x000000053f175299 */ /* 0x000fe2000801161d */
[----:B------:R-:W-:Y:S02]  /*4d00*/  ISETP.LT.OR P0, PT, R2, 0x1a, P0 ;  /* 0x0000001a0200780c */ /* 0x000fe40000701670 */
[----:B------:R-:W-:Y:S01]  /*4d10*/  FMNMX.FTZ R21, R20, R19, !PT ;  /* 0x0000001314157209 */ /* 0x000fe20007810000 */
[----:B------:R-:W-:Y:S01]  /*4d20*/  UIADD3 UR4, UR20, UR23, URZ ;  /* 0x0000001714047290 */ /* 0x000fe2000fffe03f */
[----:B-1----:R-:W-:Y:S02]  /*4d30*/  FSEL R6, R6, -INF , !P0 ;  /* 0xff80000006067808 */ /* 0x002fe40004000000 */
[----:B------:R-:W-:Y:S01]  /*4d40*/  PLOP3.LUT P0, PT, PT, PT, UP3, 0x40, 0x0 ;  /* 0x000000000000781c */ /* 0x000fe20003f0e838 */
[----:B------:R-:W-:Y:S01]  /*4d50*/  ULDC UR20, c[0x0][0x328] ;  /* 0x0000ca0000147ab9 */ /* 0x000fe20000000800 */
[----:B------:R-:W-:Y:S01]  /*4d60*/  FMNMX.FTZ R21, R18, R21, !PT ;  /* 0x0000001512157209 */ /* 0x000fe20007810000 */
[----:B------:R-:W-:Y:S01]  /*4d70*/  UIADD3 UR20, UR4, UR20, URZ ;  /* 0x0000001404147290 */ /* 0x000fe2000fffe03f */
[----:B------:R-:W-:-:S02]  /*4d80*/  ISETP.GT.AND P0, PT, R22, 0x20, P0 ;  /* 0x000000201600780c */ /* 0x000fc40000704270 */
[----:B------:R-:W-:Y:S02]  /*4d90*/  FMNMX.FTZ R21, R10, R21, !PT ;  /* 0x000000150a157209 */ /* 0x000fe40007810000 */
[----:B------:R-:W-:Y:S02]  /*4da0*/  ISETP.LT.OR P0, PT, R2, 0x21, P0 ;  /* 0x000000210200780c */ /* 0x000fe40000701670 */
[----:B------:R-:W-:Y:S02]  /*4db0*/  FMNMX.FTZ R21, R9, R21, !PT ;  /* 0x0000001509157209 */ /* 0x000fe40007810000 */
[----:B------:R-:W-:Y:S02]  /*4dc0*/  FSEL R168, R168, -INF , !P0 ;  /* 0xff800000a8a87808 */ /* 0x000fe40004000000 */
[----:B------:R-:W-:Y:S02]  /*4dd0*/  PLOP3.LUT P0, PT, PT, PT, UP2, 0x40, 0x0 ;  /* 0x000000000000781c */ /* 0x000fe40003f0e828 */
[----:B------:R-:W-:-:S02]  /*4de0*/  FMNMX.FTZ R21, R170, R21, !PT ;  /* 0x00000015aa157209 */ /* 0x000fc40007810000 */
[----:B------:R-:W-:Y:S02]  /*4df0*/  ISETP.GT.AND P0, PT, R22, 0x21, P0 ;  /* 0x000000211600780c */ /* 0x000fe40000704270 */
[----:B------:R-:W-:Y:S02]  /*4e00*/  FMNMX.FTZ R21, R7, R21, !PT ;  /* 0x0000001507157209 */ /* 0x000fe40007810000 */
[----:B------:R-:W-:Y:S02]  /*4e10*/  ISETP.LT.OR P0, PT, R2, 0x22, P0 ;  /* 0x000000220200780c */ /* 0x000fe40000701670 */
[----:B------:R-:W-:Y:S02]  /*4e20*/  FMNMX.FTZ R21, R6, R21, !PT ;  /* 0x0000001506157209 */ /* 0x000fe40007810000 */
[----:B------:R-:W-:Y:S02]  /*4e30*/  FSEL R159, R159, -INF , !P0 ;  /* 0xff8000009f9f7808 */ /* 0x000fe40004000000 */
[----:B------:R-:W-:-:S02]  /*4e40*/  PLOP3.LUT P0, PT, PT, PT, UP1, 0x40, 0x0 ;  /* 0x000000000000781c */ /* 0x000fc40003f0e818 */
[----:B------:R-:W-:Y:S02]  /*4e50*/  FMNMX.FTZ R21, R168, R21, !PT ;  /* 0x00000015a8157209 */ /* 0x000fe40007810000 */
[----:B------:R-:W-:Y:S02]  /*4e60*/  ISETP.GT.AND P0, PT, R22, 0x28, P0 ;  /* 0x000000281600780c */ /* 0x000fe40000704270 */
[----:B------:R-:W-:Y:S02]  /*4e70*/  FMNMX.FTZ R21, R159, R21, !PT ;  /* 0x000000159f157209 */ /* 0x000fe40007810000 */
[----:B------:R-:W-:-:S04]  /*4e80*/  ISETP.LT.OR P0, PT, R2, 0x29, P0 ;  /* 0x000000290200780c */ /* 0x000fc80000701670 */
[----:B------:R-:W-:Y:S02]  /*4e90*/  FSEL R158, R158, -INF , !P0 ;  /* 0xff8000009e9e7808 */ /* 0x000fe40004000000 */
[----:B------:R-:W-:Y:S02]  /*4ea0*/  PLOP3.LUT P0, PT, PT, PT, UP0, 0x40, 0x0 ;  /* 0x000000000000781c */ /* 0x000fe40003f0e808 */
[----:B------:R-:W-:Y:S02]  /*4eb0*/  FMNMX.FTZ R21, R158, R21, !PT ;  /* 0x000000159e157209 */ /* 0x000fe40007810000 */
[----:B------:R-:W-:-:S04]  /*4ec0*/  ISETP.GT.AND P0, PT, R22, 0x29, P0 ;  /* 0x000000291600780c */ /* 0x000fc80000704270 */
[----:B------:R-:W-:Y:S02]  /*4ed0*/  ISETP.LT.OR P0, PT, R2, 0x2a, P0 ;  /* 0x0000002a0200780c */ /* 0x000fe40000701670 */
[----:B------:R-:W1:Y:S02]  /*4ee0*/  SHFL.BFLY PT, R2, R0, 0x2, 0x1f ;  /* 0x0c401f0000027f89 */ /* 0x000e6400000e0000 */
[----:B------:R-:W-:-:S04]  /*4ef0*/  FSEL R157, R157, -INF , !P0 ;  /* 0xff8000009d9d7808 */ /* 0x000fc80004000000 */
[----:B------:R-:W-:Y:S02]  /*4f00*/  FMNMX.FTZ R21, R157, R21, !PT ;  /* 0x000000159d157209 */ /* 0x000fe40007810000 */
[----:B-1----:R-:W-:-:S05]  /*4f10*/  FMNMX.FTZ R0, R0, R2, !PT ;  /* 0x0000000200007209 */ /* 0x002fca0007810000 */
[----:B------:R-:W1:Y:S02]  /*4f20*/  SHFL.BFLY PT, R2, R0, 0x1, 0x1f ;  /* 0x0c201f0000027f89 */ /* 0x000e6400000e0000 */
[----:B-1----:R-:W-:Y:S02]  /*4f30*/  FMNMX.FTZ R0, R0, R2, !PT ;  /* 0x0000000200007209 */ /* 0x002fe40007810000 */
[----:B------:R-:W1:Y:S02]  /*4f40*/  SHFL.BFLY PT, R2, R21, 0x2, 0x1f ;  /* 0x0c401f0015027f89 */ /* 0x000e6400000e0000 */
[C---:B------:R-:W-:Y:S01]  /*4f50*/  FSETP.NEU.FTZ.AND P0, PT, R0.reuse, -INF , PT ;  /* 0xff8000000000780b */ /* 0x040fe20003f1d000 */
[----:B------:R-:W-:-:S05]  /*4f60*/  FMUL.FTZ R174, R0, c[0x0][0x2d0] ;  /* 0x0000b40000ae7a20 */ /* 0x000fca0000410000 */
[----:B------:R-:W-:-:S05]  /*4f70*/  FSEL R174, R174, RZ, P0 ;  /* 0x000000ffaeae7208 */ /* 0x000fca0000000000 */
[--C-:B------:R-:W-:Y:S02]  /*4f80*/  FFMA.FTZ R123, R17, c[0x0][0x2d0], -R174.reuse ;  /* 0x0000b400117b7a23 */ /* 0x100fe400000108ae */
[--C-:B------:R-:W-:Y:S02]  /*4f90*/  FFMA.FTZ R122, R16, c[0x0][0x2d0], -R174.reuse ;  /* 0x0000b400107a7a23 */ /* 0x100fe400000108ae */
[--C-:B------:R-:W-:Y:S02]  /*4fa0*/  FFMA.FTZ R121, R15, c[0x0][0x2d0], -R174.reuse ;  /* 0x0000b4000f797a23 */ /* 0x100fe400000108ae */
[--C-:B------:R-:W-:Y:S01]  /*4fb0*/  FFMA.FTZ R120, R14, c[0x0][0x2d0], -R174.reuse ;  /* 0x0000b4000e787a23 */ /* 0x100fe200000108ae */
[----:B------:R-:W-:Y:S01]  /*4fc0*/  MUFU.EX2 R123, R123 ;  /* 0x0000007b007b7308 */ /* 0x000fe20000000800 */
[--C-:B------:R-:W-:Y:S02]  /*4fd0*/  FFMA.FTZ R173, R11, c[0x0][0x2d0], -R174.reuse ;  /* 0x0000b4000bad7a23 */ /* 0x100fe400000108ae */
[--C-:B------:R-:W-:Y:S01]  /*4fe0*/  FFMA.FTZ R172, R8, c[0x0][0x2d0], -R174.reuse ;  /* 0x0000b40008ac7a23 */ /* 0x100fe200000108ae */
[----:B-1----:R-:W-:Y:S01]  /*4ff0*/  FMNMX.FTZ R21, R21, R2, !PT ;  /* 0x0000000215157209 */ /* 0x002fe20007810000 */
[----:B------:R-:W-:-:S02]  /*5000*/  FFMA.FTZ R119, R13, c[0x0][0x2d0], -R174 ;  /* 0x0000b4000d777a23 */ /* 0x000fc400000108ae */
[----:B------:R-:W-:Y:S01]  /*5010*/  FFMA.FTZ R116, R12, c[0x0][0x2d0], -R174 ;  /* 0x0000b4000c747a23 */ /* 0x000fe200000108ae */
[----:B------:R-:W1:Y:S01]  /*5020*/  MUFU.EX2 R122, R122 ;  /* 0x0000007a007a7308 */ /* 0x000e620000000800 */
[----:B------:R-:W2:Y:S04]  /*5030*/  SHFL.BFLY PT, R2, R21, 0x1, 0x1f ;  /* 0x0c201f0015027f89 */ /* 0x000ea800000e0000 */
[----:B------:R-:W-:Y:S03]  /*5040*/  LDSM.16.MT88.4 R12, [R250+0x6080] ;  /* 0x00608000fa0c783b */ /* 0x000fe60000004200 */
[----:B------:R-:W-:Y:S08]  /*5050*/  MUFU.EX2 R121, R121 ;  /* 0x0000007900797308 */ /* 0x000ff00000000800 */
[----:B------:R-:W3:Y:S01]  /*5060*/  MUFU.EX2 R120, R120 ;  /* 0x0000007800787308 */ /* 0x000ee20000000800 */
[----:B-1----:R-:W-:Y:S01]  /*5070*/  F2FP.BF16.PACK_AB R128, R122, R123 ;  /* 0x0000007b7a80723e */ /* 0x002fe200000010ff */
[----:B------:R-:W-:-:S06]  /*5080*/  FADD.FTZ R122, R123, R122 ;  /* 0x0000007a7b7a7221 */ /* 0x000fcc0000010000 */
[----:B------:R-:W-:Y:S01]  /*5090*/  MUFU.EX2 R119, R119 ;  /* 0x0000007700777308 */ /* 0x000fe20000000800 */
[----:B--2---:R-:W-:-:S04]  /*50a0*/  FMNMX.FTZ R2, R2, R21, !PT ;  /* 0x0000001502027209 */ /* 0x004fc80007810000 */
[C---:B------:R-:W-:Y:S01]  /*50b0*/  FSETP.NEU.FTZ.AND P0, PT, R2.reuse, -INF , PT ;  /* 0xff8000000200780b */ /* 0x040fe20003f1d000 */
[----:B------:R-:W-:Y:S01]  /*50c0*/  FMUL.FTZ R169, R2, c[0x0][0x2d0] ;  /* 0x0000b40002a97a20 */ /* 0x000fe20000410000 */
[----:B---3--:R-:W-:Y:S01]  /*50d0*/  F2FP.BF16.PACK_AB R130, R120, R121 ;  /* 0x000000797882723e */ /* 0x008fe200000010ff */
[----:B------:R-:W1:Y:S01]  /*50e0*/  MUFU.EX2 R116, R116 ;  /* 0x0000007400747308 */ /* 0x000e620000000800 */
[----:B------:R-:W-:Y:S02]  /*50f0*/  FADD.FTZ R121, R121, R122 ;  /* 0x0000007a79797221 */ /* 0x000fe40000010000 */
[----:B------:R-:W-:Y:S02]  /*5100*/  FSEL R169, R169, RZ, P0 ;  /* 0x000000ffa9a97208 */ /* 0x000fe40000000000 */
[----:B------:R-:W-:-:S03]  /*5110*/  PLOP3.LUT P0, PT, PT, PT, UP6, 0x40, 0x0 ;  /* 0x000000000000781c */ /* 0x000fc60003f0e868 */
[--C-:B------:R-:W-:Y:S01]  /*5120*/  FFMA.FTZ R118, R20, c[0x0][0x2d0], -R169.reuse ;  /* 0x0000b40014767a23 */ /* 0x100fe200000108a9 */
[----:B------:R-:W-:Y:S01]  /*5130*/  MUFU.EX2 R173, R173 ;  /* 0x000000ad00ad7308 */ /* 0x000fe20000000800 */
[--C-:B------:R-:W-:Y:S01]  /*5140*/  FFMA.FTZ R117, R19, c[0x0][0x2d0], -R169.reuse ;  /* 0x0000b40013757a23 */ /* 0x100fe200000108a9 */
[----:B------:R-:W-:Y:S01]  /*5150*/  LDSM.16.MT88.4 R20, [R249+0x4880] ;  /* 0x00488000f914783b */ /* 0x000fe20000004200 */
[--C-:B------:R-:W-:Y:S02]  /*5160*/  FFMA.FTZ R175, R18, c[0x0][0x2d0], -R169.reuse ;  /* 0x0000b40012af7a23 */ /* 0x100fe400000108a9 */
[--C-:B------:R-:W-:Y:S01]  /*5170*/  FFMA.FTZ R176, R10, c[0x0][0x2d0], -R169.reuse ;  /* 0x0000b4000ab07a23 */ /* 0x100fe200000108a9 */
[----:B------:R-:W-:Y:S01]  /*5180*/  LDSM.16.MT88.4 R16, [R248+0x4880] ;  /* 0x00488000f810783b */ /* 0x000fe20000004200 */
[--C-:B------:R-:W-:Y:S01]  /*5190*/  FFMA.FTZ R171, R9, c[0x0][0x2d0], -R169.reuse ;  /* 0x0000b40009ab7a23 */ /* 0x100fe200000108a9 */
[----:B------:R-:W-:Y:S01]  /*51a0*/  MUFU.EX2 R118, R118 ;  /* 0x0000007600767308 */ /* 0x000fe20000000800 */
[--C-:B------:R-:W-:Y:S01]  /*51b0*/  FFMA.FTZ R170, R170, c[0x0][0x2d0], -R169.reuse ;  /* 0x0000b400aaaa7a23 */ /* 0x100fe200000108a9 */
[----:B------:R-:W2:Y:S01]  /*51c0*/  LDSM.16.MT88.4 R8, [R252+0x4880] ;  /* 0x00488000fc08783b */ /* 0x000ea20000004200 */
[--C-:B------:R-:W-:Y:S01]  /*51d0*/  FFMA.FTZ R156, R6, c[0x0][0x2d0], -R169.reuse ;  /* 0x0000b400069c7a23 */ /* 0x100fe200000108a9 */
[----:B-1----:R-:W-:Y:S01]  /*51e0*/  F2FP.BF16.PACK_AB R4, R116, R119 ;  /* 0x000000777404723e */ /* 0x002fe200000010ff */
[----:B------:R-:W-:-:S03]  /*51f0*/  FFMA.FTZ R7, R7, c[0x0][0x2d0], -R169 ;  /* 0x0000b40007077a23 */ /* 0x000fc600000108a9 */
[----:B------:R-:W1:Y:S08]  /*5200*/  MUFU.EX2 R117, R117 ;  /* 0x0000007500757308 */ /* 0x000e700000000800 */
[----:B------:R-:W-:Y:S08]  /*5210*/  MUFU.EX2 R175, R175 ;  /* 0x000000af00af7308 */ /* 0x000ff00000000800 */
[----:B------:R-:W3:Y:S01]  /*5220*/  MUFU.EX2 R176, R176 ;  /* 0x000000b000b07308 */ /* 0x000ee20000000800 */
[----:B-1----:R-:W-:-:S07]  /*5230*/  F2FP.BF16.PACK_AB R129, R117, R118 ;  /* 0x000000767581723e */ /* 0x002fce00000010ff */
[----:B------:R-:W1:Y:S01]  /*5240*/  MUFU.EX2 R172, R172 ;  /* 0x000000ac00ac7308 */ /* 0x000e620000000800 */
[----:B---3--:R-:W-:-:S07]  /*5250*/  F2FP.BF16.PACK_AB R131, R176, R175 ;  /* 0x000000afb083723e */ /* 0x008fce00000010ff */
[----:B------:R-:W-:Y:S01]  /*5260*/  MUFU.EX2 R171, R171 ;  /* 0x000000ab00ab7308 */ /* 0x000fe20000000800 */
[----:B------:R-:W-:Y:S01]  /*5270*/  HMMA.16816.F32.BF16 R132, R128, R136, RZ ;  /* 0x000000888084723c */ /* 0x000fe200000418ff */
[----:B-1----:R-:W-:-:S06]  /*5280*/  F2FP.BF16.PACK_AB R6, R172, R173 ;  /* 0x000000adac06723e */ /* 0x002fcc00000010ff */
[----:B------:R-:W1:Y:S01]  /*5290*/  MUFU.EX2 R170, R170 ;  /* 0x000000aa00aa7308 */ /* 0x000e620000000800 */
[C---:B------:R-:W-:Y:S07]  /*52a0*/  HMMA.16816.F32.BF16 R136, R128.reuse, R138, RZ ;  /* 0x0000008a8088723c */ /* 0x040fee00000418ff */
[----:B------:R-:W-:Y:S01]  /*52b0*/  MUFU.EX2 R3, R7 ;  /* 0x0000000700037308 */ /* 0x000fe20000000800 */
[C---:B------:R-:W-:Y:S07]  /*52c0*/  HMMA.16816.F32.BF16 R36, R128.reuse, R40, RZ ;  /* 0x000000288024723c */ /* 0x040fee00000418ff */
[----:B------:R-:W3:Y:S01]  /*52d0*/  MUFU.EX2 R156, R156 ;  /* 0x0000009c009c7308 */ /* 0x000ee20000000800 */
[----:B-1----:R-:W-:Y:S01]  /*52e0*/  F2FP.BF16.PACK_AB R5, R170, R171 ;  /* 0x000000abaa05723e */ /* 0x002fe200000010ff */
[C---:B------:R-:W-:Y:S08]  /*52f0*/  HMMA.16816.F32.BF16 R40, R128.reuse, R42, RZ ;  /* 0x0000002a8028723c */ /* 0x040ff000000418ff */
[----:B------:R-:W-:Y:S01]  /*5300*/  HMMA.16816.F32.BF16 R52, R128, R56, RZ ;  /* 0x000000388034723c */ /* 0x000fe200000418ff */
[----:B---3--:R-:W-:-:S07]  /*5310*/  F2FP.BF16.PACK_AB R7, R156, R3 ;  /* 0x000000039c07723e */ /* 0x008fce00000010ff */
[----:B------:R-:W-:Y:S08]  /*5320*/  HMMA.16816.F32.BF16 R56, R128, R58, RZ ;  /* 0x0000003a8038723c */ /* 0x000ff000000418ff */
[C---:B--2---:R-:W-:Y:S08]  /*5330*/  HMMA.16816.F32.BF16 R132, R4.reuse, R8, R132 ;  /* 0x000000080484723c */ /* 0x044ff00000041884 */
[----:B------:R-:W-:Y:S01]  /*5340*/  HMMA.16816.F32.BF16 R136, R4, R10, R136 ;  /* 0x0000000a0488723c */ /* 0x000fe20000041888 */
[----:B------:R-:W1:Y:S07]  /*5350*/  LDSM.16.MT88.4 R8, [R252+0x6080] ;  /* 0x00608000fc08783b */ /* 0x000e6e0000004200 */
[C---:B------:R-:W-:Y:S08]  /*5360*/  HMMA.16816.F32.BF16 R44, R128.reuse, R48, RZ ;  /* 0x00000030802c723c */ /* 0x040ff000000418ff */
[C---:B------:R-:W-:Y:S08]  /*5370*/  HMMA.16816.F32.BF16 R48, R128.reuse, R50, RZ ;  /* 0x000000328030723c */ /* 0x040ff000000418ff */
[----:B------:R-:W-:Y:S08]  /*5380*/  HMMA.16816.F32.BF16 R84, R128, R88, RZ ;  /* 0x000000588054723c */ /* 0x000ff000000418ff */
[C---:B------:R-:W-:Y:S08]  /*5390*/  HMMA.16816.F32.BF16 R44, R4.reuse, R12, R44 ;  /* 0x0000000c042c723c */ /* 0x040ff0000004182c */
[C---:B------:R-:W-:Y:S01]  /*53a0*/  HMMA.16816.F32.BF16 R48, R4.reuse, R14, R48 ;  /* 0x0000000e0430723c */ /* 0x040fe20000041830 */
[----:B------:R-:W2:Y:S07]  /*53b0*/  LDSM.16.MT88.4 R12, [R248+0x6080] ;  /* 0x00608000f80c783b */ /* 0x000eae0000004200 */
        /* <DEDUP_REMOVED lines=23> */
[----:B------:R-:W2:Y:S02]  /*5530*/  LDSM.16.MT88.4 R120, [R249+0x8880] ;  /* 0x00888000f978783b */ /* 0x000ea40000004200 */
[----:B------:R-:W-:-:S04]  /*5540*/  FADD.FTZ R14, R119, R14 ;  /* 0x0000000e770e7221 */ /* 0x000fc80000010000 */
[----:B------:R-:W-:Y:S01]  /*5550*/  FADD.FTZ R14, R116, R14 ;  /* 0x0000000e740e7221 */ /* 0x000fe20000010000 */
[----:B------:R-:W-:Y:S03]  /*5560*/  HMMA.16816.F32.BF16 R28, R128, R32, RZ ;  /* 0x00000020801c723c */ /* 0x000fe600000418ff */
[----:B------:R-:W-:-:S04]  /*5570*/  FADD.FTZ R173, R173, R14 ;  /* 0x0000000eadad7221 */ /* 0x000fc80000010000 */
[----:B------:R-:W-:Y:S01]  /*5580*/  FADD.FTZ R173, R172, R173 ;  /* 0x000000adacad7221 */ /* 0x000fe20000010000 */
[----:B------:R-:W-:Y:S07]  /*5590*/  HMMA.16816.F32.BF16 R92, R4, R12, R92 ;  /* 0x0000000c045c723c */ /* 0x000fee000004185c */
[----:B------:R-:W-:Y:S01]  /*55a0*/  FADD.FTZ R12, R118, R117 ;  /* 0x00000075760c7221 */ /* 0x000fe20000010000 */
[----:B------:R-:W-:Y:S01]  /*55b0*/  HMMA.16816.F32.BF16 R32, R128, R34, RZ ;  /* 0x000000228020723c */ /* 0x000fe200000418ff */
[----:B------:R-:W-:-:S02]  /*55c0*/  FFMA.FTZ R13, R126, c[0x0][0x2d0], -R174 ;  /* 0x0000b4007e0d7a23 */ /* 0x000fc400000108ae */
[----:B------:R-:W-:Y:S02]  /*55d0*/  FADD.FTZ R175, R175, R12 ;  /* 0x0000000cafaf7221 */ /* 0x000fe40000010000 */
[----:B------:R-:W-:Y:S02]  /*55e0*/  FFMA.FTZ R12, R127, c[0x0][0x2d0], -R174 ;  /* 0x0000b4007f0c7a23 */ /* 0x000fe400000108ae */
[----:B------:R-:W-:Y:S01]  /*55f0*/  FADD.FTZ R176, R176, R175 ;  /* 0x000000afb0b07221 */ /* 0x000fe20000010000 */
[----:B-1----:R-:W-:Y:S03]  /*5600*/  HMMA.16816.F32.BF16 R100, R4, R8, R100 ;  /* 0x000000080464723c */ /* 0x002fe60000041864 */
[----:B------:R-:W-:-:S04]  /*5610*/  FADD.FTZ R176, R171, R176 ;  /* 0x000000b0abb07221 */ /* 0x000fc80000010000 */
[----:B------:R-:W-:Y:S01]  /*5620*/  FADD.FTZ R170, R170, R176 ;  /* 0x000000b0aaaa7221 */ /* 0x000fe20000010000 */
[----:B------:R-:W-:Y:S01]  /*5630*/  HMMA.16816.F32.BF16 R104, R4, R10, R104 ;  /* 0x0000000a0468723c */ /* 0x000fe20000041868 */
[----:B------:R-:W1:Y:S02]  /*5640*/  LDSM.16.MT88.4 R8, [R250+0x9080] ;  /* 0x00908000fa08783b */ /* 0x000e640000004200 */
[----:B------:R-:W-:-:S04]  /*5650*/  FADD.FTZ R170, R3, R170 ;  /* 0x000000aa03aa7221 */ /* 0x000fc80000010000 */
[----:B------:R-:W-:Y:S01]  /*5660*/  FADD.FTZ R156, R156, R170 ;  /* 0x000000aa9c9c7221 */ /* 0x000fe20000010000 */
[C---:B--2---:R-:W-:Y:S08]  /*5670*/  HMMA.16816.F32.BF16 R116, R128.reuse, R120, RZ ;  /* 0x000000788074723c */ /* 0x044ff000000418ff */
[----:B------:R-:W-:Y:S08]  /*5680*/  HMMA.16816.F32.BF16 R120, R128, R122, RZ ;  /* 0x0000007a8078723c */ /* 0x000ff000000418ff */
[C---:B------:R-:W-:Y:S08]  /*5690*/  HMMA.16816.F32.BF16 R28, R4.reuse, R16, R28 ;  /* 0x00000010041c723c */ /* 0x040ff0000004181c */
[----:B------:R-:W-:Y:S01]  /*56a0*/  HMMA.16816.F32.BF16 R32, R4, R18, R32 ;  /* 0x000000120420723c */ /* 0x000fe20000041820 */
[----:B------:R-:W2:Y:S07]  /*56b0*/  LDSM.16.MT88.4 R16, [R250+0x7880] ;  /* 0x00788000fa10783b */ /* 0x000eae0000004200 */
[----:B------:R-:W-:Y:S08]  /*56c0*/  HMMA.16816.F32.BF16 R76, R128, R80, RZ ;  /* 0x00000050804c723c */ /* 0x000ff000000418ff */
[C---:B-1----:R-:W-:Y:S08]  /*56d0*/  HMMA.16816.F32.BF16 R108, R4.reuse, R8, R108 ;  /* 0x00000008046c723c */ /* 0x042ff0000004186c */
[----:B------:R-:W-:Y:S01]  /*56e0*/  HMMA.16816.F32.BF16 R112, R4, R10, R112 ;  /* 0x0000000a0470723c */ /* 0x000fe20000041870 */
[----:B------:R-:W1:Y:S07]  /*56f0*/  LDSM.16.MT88.4 R8, [R249+0x9080] ;  /* 0x00908000f908783b */ /* 0x000e6e0000004200 */
[C---:B------:R-:W-:Y:S08]  /*5700*/  HMMA.16816.F32.BF16 R148, R128.reuse, R152, RZ ;  /* 0x000000988094723c */ /* 0x040ff000000418ff */
[----:B------:R-:W-:Y:S08]  /*5710*/  HMMA.16816.F32.BF16 R152, R128, R154, RZ ;  /* 0x0000009a8098723c */ /* 0x000ff000000418ff */
[----:B--2---:R-:W-:Y:S07]  /*5720*/  HMMA.16816.F32.BF16 R76, R4, R16, R76 ;  /* 0x00000010044c723c */ /* 0x004fee000004184c */
[--C-:B------:R-:W-:Y:S01]  /*5730*/  FFMA.FTZ R17, R125, c[0x0][0x2d0], -R174.reuse ;  /* 0x0000b4007d117a23 */ /* 0x100fe200000108ae */
[----:B------:R-:W-:Y:S01]  /*5740*/  HMMA.16816.F32.BF16 R140, R128, R144, RZ ;  /* 0x00000090808c723c */ /* 0x000fe200000418ff */
[----:B------:R-:W-:-:S04]  /*5750*/  FFMA.FTZ R16, R124, c[0x0][0x2d0], -R174 ;  /* 0x0000b4007c107a23 */ /* 0x000fc800000108ae */
[----:B------:R-:W-:Y:S03]  /*5760*/  MUFU.EX2 R17, R17 ;  /* 0x0000001100117308 */ /* 0x000fe60000000800 */
[----:B------:R-:W-:Y:S05]  /*5770*/  HMMA.16816.F32.BF16 R68, R128, R72, RZ ;  /* 0x000000488044723c */ /* 0x000fea00000418ff */
[----:B------:R-:W-:Y:S03]  /*5780*/  MUFU.EX2 R16, R16 ;  /* 0x0000001000107308 */ /* 0x000fe60000000800 */
        /* <DEDUP_REMOVED lines=15> */
[--C-:B------:R-:W-:Y:S01]  /*5880*/  FFMA.FTZ R18, R168, c[0x0][0x2d0], -R169.reuse ;  /* 0x0000b400a8127a23 */ /* 0x100fe200000108a9 */
[----:B--2---:R-:W-:Y:S01]  /*5890*/  HMMA.16816.F32.BF16 R68, R4, R20, R68 ;  /* 0x000000140444723c */ /* 0x004fe20000041844 */
[----:B------:R-:W-:-:S04]  /*58a0*/  FFMA.FTZ R19, R159, c[0x0][0x2d0], -R169 ;  /* 0x0000b4009f137a23 */ /* 0x000fc800000108a9 */
[----:B------:R-:W2:Y:S02]  /*58b0*/  MUFU.EX2 R18, R18 ;  /* 0x0000001200127308 */ /* 0x000ea40000000800 */
[--C-:B------:R-:W-:Y:S01]  /*58c0*/  FFMA.FTZ R21, R158, c[0x0][0x2d0], -R169.reuse ;  /* 0x0000b4009e157a23 */ /* 0x100fe200000108a9 */
[----:B------:R-:W-:Y:S01]  /*58d0*/  HMMA.16816.F32.BF16 R72, R4, R22, R72 ;  /* 0x000000160448723c */ /* 0x000fe20000041848 */
[----:B------:R-:W-:-:S04]  /*58e0*/  FFMA.FTZ R20, R157, c[0x0][0x2d0], -R169 ;  /* 0x0000b4009d147a23 */ /* 0x000fc800000108a9 */
[----:B------:R-:W3:Y:S03]  /*58f0*/  MUFU.EX2 R19, R19 ;  /* 0x0000001300137308 */ /* 0x000ee60000000800 */
[C---:B-1----:R-:W-:Y:S05]  /*5900*/  HMMA.16816.F32.BF16 R124, R4.reuse, R8, R124 ;  /* 0x00000008047c723c */ /* 0x042fea000004187c */
[----:B------:R-:W-:Y:S01]  /*5910*/  MUFU.EX2 R21, R21 ;  /* 0x0000001500157308 */ /* 0x000fe20000000800 */
[----:B--2---:R-:W-:Y:S02]  /*5920*/  FADD.FTZ R156, R18, R156 ;  /* 0x0000009c129c7221 */ /* 0x004fe40000010000 */
[----:B------:R-:W-:Y:S01]  /*5930*/  HMMA.16816.F32.BF16 R128, R4, R10, R128 ;  /* 0x0000000a0480723c */ /* 0x000fe20000041880 */
[----:B------:R-:W1:Y:S04]  /*5940*/  LDSM.16.MT88.4 R8, [R250+0x5080] ;  /* 0x00508000fa08783b */ /* 0x000e680000004200 */
[----:B------:R-:W2:Y:S01]  /*5950*/  MUFU.EX2 R4, R12 ;  /* 0x0000000c00047308 */ /* 0x000ea20000000800 */
[----:B---3--:R-:W-:Y:S01]  /*5960*/  FADD.FTZ R156, R19, R156 ;  /* 0x0000009c139c7221 */ /* 0x008fe20000010000 */
[----:B------:R-:W-:-:S06]  /*5970*/  F2FP.BF16.PACK_AB R6, R16, R17 ;  /* 0x000000111006723e */ /* 0x000fcc00000010ff */
[----:B------:R3:W4:Y:S08]  /*5980*/  MUFU.EX2 R5, R13 ;  /* 0x0000000d00057308 */ /* 0x0007300000000800 */
[----:B------:R-:W1:Y:S01]  /*5990*/  MUFU.EX2 R20, R20 ;  /* 0x0000001400147308 */ /* 0x000e620000000800 */
[----:B--2---:R-:W-:Y:S01]  /*59a0*/  FADD.FTZ R3, R4, R173 ;  /* 0x000000ad04037221 */ /* 0x004fe20000010000 */
[----:B---3--:R-:W2:Y:S03]  /*59b0*/  LDSM.16.MT88.4 R12, [R252+0x5080] ;  /* 0x00508000fc0c783b */ /* 0x008ea60000004200 */
[C---:B----4-:R-:W-:Y:S01]  /*59c0*/  FADD.FTZ R3, R5.reuse, R3 ;  /* 0x0000000305037221 */ /* 0x050fe20000010000 */
[----:B------:R-:W-:-:S02]  /*59d0*/  F2FP.BF16.PACK_AB R4, R5, R4 ;  /* 0x000000040504723e */ /* 0x000fc400000010ff */
[----:B------:R-:W-:Y:S01]  /*59e0*/  F2FP.BF16.PACK_AB R5, R19, R18 ;  /* 0x000000121305723e */ /* 0x000fe200000010ff */
[----:B------:R-:W-:Y:S01]  /*59f0*/  FADD.FTZ R3, R17, R3 ;  /* 0x0000000311037221 */ /* 0x000fe20000010000 */
[----:B-1----:R-:W-:Y:S01]  /*5a00*/  F2FP.BF16.PACK_AB R7, R20, R21 ;  /* 0x000000151407723e */ /* 0x002fe200000010ff */
[----:B------:R-:W-:-:S06]  /*5a10*/  FADD.FTZ R21, R21, R156 ;  /* 0x0000009c15157221 */ /* 0x000fcc0000010000 */
[C---:B------:R-:W-:Y:S08]  /*5a20*/  HMMA.16816.F32.BF16 R140, R4.reuse, R8, R140 ;  /* 0x00000008048c723c */ /* 0x040ff0000004188c */
        /* <DEDUP_REMOVED lines=44> */
[----:B------:R-:W-:Y:S07]  /*5cf0*/  HMMA.16816.F32.BF16 R120, R4, R14, R120 ;  /* 0x0000000e0478723c */ /* 0x000fee0000041878 */
[----:B------:R-:W-:-:S02]  /*5d00*/  FADD.FTZ R4, R16, R3 ;  /* 0x0000000310047221 */ /* 0x000fc40000010000 */
[----:B------:R-:W-:-:S03]  /*5d10*/  FADD.FTZ R3, R20, R21 ;  /* 0x0000001514037221 */ /* 0x000fc60000010000 */
[----:B------:R1:W-:Y:S04]  /*5d20*/  STL [R1+0x44], R4 ;  /* 0x0000440401007387 */ /* 0x0003e80000100800 */
[----:B------:R1:W-:Y:S01]  /*5d30*/  STL [R1+0x40], R3 ;  /* 0x0000400301007387 */ /* 0x0003e20000100800 */
[----:B------:R-:W-:Y:S05]  /*5d40*/  @P0 BRA `(.L_x_275) ;  /* 0x0000016000000947 */ /* 0x000fea0003800000 */
[----:B------:R-:W-:Y:S01]  /*5d50*/  ISETP.LT.AND P0, PT, RZ, UR4, PT ;  /* 0x00000004ff007c0c */ /* 0x000fe2000bf01270 */
[----:B------:R-:W-:-:S12]  /*5d60*/  UIADD3 UR23, UR4, -0x1, URZ ;  /* 0xffffffff04177890 */ /* 0x000fd8000fffe03f */
[----:B------:R-:W-:Y:S05]  /*5d70*/  @P0 BRA `(.L_x_276) ;  /* 0x0000009000000947 */ /* 0x000fea0003800000 */
[----:B------:R-:W-:Y:S02]  /*5d80*/  UMOV UR23, 0x1 ;  /* 0x0000000100177882 */ /* 0x000fe40000000000 */
[----:B------:R-:W-:Y:S02]  /*5d90*/  ULDC UR5, c[0x0][0x32c] ;  /* 0x0000cb0000057ab9 */ /* 0x000fe40000000800 */
[----:B------:R-:W-:Y:S02]  /*5da0*/  UISETP.NE.AND UP0, UPT, UR23, UR5, UPT ;  /* 0x000000051700728c */ /* 0x000fe4000bf05270 */
[----:B------:R-:W-:-:S03]  /*5db0*/  UIADD3 UR23, -UR4, URZ, URZ ;  /* 0x0000003f04177290 */ /* 0x000fc6000fffe13f */
[----:B------:R-:W-:Y:S02]  /*5dc0*/  ULDC.64 UR4, c[0x0][0x330] ;  /* 0x0000cc0000047ab9 */ /* 0x000fe40000000a00 */
[----:B------:R-:W-:-:S04]  /*5dd0*/  UIMAD.WIDE.U32 UR28, UR23, UR4, URZ ;  /* 0x00000004171c72a5 */ /* 0x000fc8000f8e003f */
[----:B------:R-:W-:-:S04]  /*5de0*/  @UP0 USHF.R.U32.HI UR23, URZ, UR5, UR29 ;  /* 0x000000053f170299 */ /* 0x000fc8000801161d */
[----:B------:R-:W-:Y:S01]  /*5df0*/  ULOP3.LUT UR23, URZ, UR23, URZ, 0x33, !UPT ;  /* 0x000000173f177292 */ /* 0x000fe2000f8e333f */
[----:B------:R-:W-:Y:S05]  /*5e00*/  BRA `(.L_x_277) ;  /* 0x0000006000007947 */ /* 0x000fea0003800000 */
.L_x_276:
[----:B------:R-:W-:Y:S02]  /*5e10*/  UMOV UR5, 0x1 ;  /* 0x0000000100057882 */ /* 0x000fe40000000000 */
[----:B------:R-:W-:Y:S02]  /*5e20*/  ULDC UR4, c[0x0][0x32c] ;  /* 0x0000cb0000047ab9 */ /* 0x000fe40000000800 */
[----:B------:R-:W-:-:S03]  /*5e30*/  UISETP.NE.AND UP0, UPT, UR5, UR4, UPT ;  /* 0x000000040500728c */ /* 0x000fc6000bf05270 */
[----:B------:R-:W-:Y:S02]  /*5e40*/  ULDC.64 UR4, c[0x0][0x330] ;  /* 0x0000cc0000047ab9 */ /* 0x000fe40000000a00 */
[----:B------:R-:W-:-:S06]  /*5e50*/  UIMAD.WIDE.U32 UR28, UR23, UR4, URZ ;  /* 0x00000004171c72a5 */ /* 0x000fcc000f8e003f */
[----:B------:R-:W-:Y:S02]  /*5e60*/  @UP0 USHF.R.U32.HI UR23, URZ, UR5, UR29 ;  /* 0x000000053f170299 */ /* 0x000fe4000801161d */
.L_x_277:
[----:B------:R-:W-:Y:S02]  /*5e70*/  ULDC UR4, c[0x0][0x32c] ;  /* 0x0000cb0000047ab9 */ /* 0x000fe40000000800 */
[----:B------:R-:W-:-:S04]  /*5e80*/  UIMAD UR4, UR23, UR4, UR4 ;  /* 0x00000004170472a4 */ /* 0x000fc8000f8e0204 */
[----:B------:R-:W-:-:S04]  /*5e90*/  UISETP.LT.AND UP0, UPT, UR20, UR4, UPT ;  /* 0x000000041400728c */ /* 0x000fc8000bf01270 */
[----:B------:R-:W-:-:S04]  /*5ea0*/  USEL UR20, UR20, UR4, UP0 ;  /* 0x0000000414147287 */ /* 0x000fc80008000000 */
.L_x_275:
        /* <DEDUP_REMOVED lines=11> */
[----:B-1----:R-:W5:Y:S04]  /*5f60*/  LDL R4, [R1+0x2c] ;  /* 0x00002c0001047983 */ /* 0x002f680000100800 */
        /* <DEDUP_REMOVED lines=22> */
.L_x_291:
        /* <DEDUP_REMOVED lines=62> */
[----:B----4-:R2:W4:Y:S02]  /*64b0*/  SHFL.IDX PT, R13, R0, 0x1, 0x181f ;  /* 0x00381f00000d7f89 */ /* 0x01052400000e0000 */
.L_x_333:
[----:B------:R-:W5:Y:S04]  /*64c0*/  LDL R7, [R1+0x24] ;  /* 0x0000240001077983 */ /* 0x000f680000100800 */
[----:B--2---:R-:W2:Y:S04]  /*64d0*/  LDL R6, [R1+0x4c] ;  /* 0x00004c0001067983 */ /* 0x004ea80000100800 */
[----:B----4-:R-:W4:Y:S04]  /*64e0*/  LDL R21, [R1+0x48] ;  /* 0x0000480001157983 */ /* 0x010f280000100800 */
[----:B---3--:R-:W3:Y:S04]  /*64f0*/  LDL R0, [R1+0x1c] ;  /* 0x00001c0001007983 */ /* 0x008ee80000100800 */
[----:B------:R-:W3:Y:S04]  /*6500*/  LDL R20, [R1+0x54] ;  /* 0x0000540001147983 */ /* 0x000ee80000100800 */
[----:B------:R-:W3:Y:S04]  /*6510*/  LDL R15, [R1+0x50] ;  /* 0x00005000010f7983 */ /* 0x000ee80000100800 */
[----:B------:R-:W3:Y:S04]  /*6520*/  LDL R14, [R1+0x5c] ;  /* 0x00005c00010e7983 */ /* 0x000ee80000100800 */
[----:B------:R-:W3:Y:S01]  /*6530*/  LDL R12, [R1+0x58] ;  /* 0x00005800010c7983 */ /* 0x000ee20000100800 */
[----:B-----5:R-:W-:Y:S02]  /*6540*/  ISETP.GE.AND P1, PT, R7, c[0x0][0x1d4], PT ;  /* 0x0000750007007a0c */ /* 0x020fe40003f26270 */
[----:B--2---:R-:W-:Y:S05]  /*6550*/  IADD3 R6, P0, R13, R6, RZ ;  /* 0x000000060d067210 */ /* 0x004fea0007f1e0ff */
[----:B----4-:R-:W-:Y:S06]  /*6560*/  IMAD.X R7, R5, 0x1, R21, P0 ;  /* 0x0000000105077824 */ /* 0x010fec00000e0615 */
[----:B------:R-:W-:Y:S01]  /*6570*/  @!PT LDS RZ, [RZ] ;  /* 0x00000000fffff984 */ /* 0x000fe20000000800 */
[----:B------:R-:W-:Y:S01]  /*6580*/  @!PT LDS RZ, [RZ] ;  /* 0x00000000fffff984 */ /* 0x000fe20000000800 */
[----:B------:R-:W-:Y:S01]  /*6590*/  @!PT LDS RZ, [RZ] ;  /* 0x00000000fffff984 */ /* 0x000fe20000000800 */
[----:B---3--:R2:W-:Y:S02]  /*65a0*/  LDGSTS.E.BYPASS.LTC128B.128 [R0+0x5080], [R6.64], !P1 ;  /* 0x0508000006007fae */ /* 0x0085e4000c901d52 */
[----:B--2---:R-:W-:Y:S05]  /*65b0*/  IADD3 R6, P0, R13, R20, RZ ;  /* 0x000000140d067210 */ /* 0x004fea0007f1e0ff */
[----:B------:R-:W-:Y:S01]  /*65c0*/  IMAD.X R7, R5, 0x1, R15, P0 ;  /* 0x0000000105077824 */ /* 0x000fe200000e060f */
[C---:B------:R-:W-:Y:S04]  /*65d0*/  IADD3 R4, P0, R13.reuse, R4, RZ ;  /* 0x000000040d047210 */ /* 0x040fe80007f1e0ff */
[----:B------:R2:W-:Y:S02]  /*65e0*/  LDGSTS.E.BYPASS.LTC128B.128 [R0+0x6880], [R6.64], !P6 ;  /* 0x0688000006007fae */ /* 0x0005e4000f101d52 */
[----:B--2---:R-:W-:Y:S05]  /*65f0*/  IADD3 R6, P1, R13, R14, RZ ;  /* 0x0000000e0d067210 */ /* 0x004fea0007f3e0ff */
[C---:B------:R-:W-:Y:S02]  /*6600*/  IMAD.X R7, R5.reuse, 0x1, R12, P1 ;  /* 0x0000000105077824 */ /* 0x040fe400008e060c */
[----:B------:R-:W-:Y:S03]  /*6610*/  IMAD.X R5, R5, 0x1, R2, P0 ;  /* 0x0000000105057824 */ /* 0x000fe600000e0602 */
[----:B------:R2:W-:Y:S04]  /*6620*/  LDGSTS.E.BYPASS.LTC128B.128 [R0+0x8080], [R6.64], !P5 ;  /* 0x0808000006007fae */ /* 0x0005e8000e901d52 */
[----:B------:R2:W-:Y:S02]  /*6630*/  LDGSTS.E.BYPASS.LTC128B.128 [R0+0x9880], [R4.64], !P4 ;  /* 0x0988000004007fae */ /* 0x0005e4000e101d52 */
.L_x_280:
[----:B------:R-:W-:Y:S05]  /*6640*/  BSYNC B0 ;  /* 0x0000000000007941 */ /* 0x000fea0003800000 */
.L_x_279:
        /* <DEDUP_REMOVED lines=179> */
[----:B------:R1:W1:Y:S01]  /*7180*/  MUFU.TANH R179, R15 ;  /* 0x0000000f00b37308 */ /* 0x0002620000002400 */
        /* <DEDUP_REMOVED lines=22> */
[----:B-1----:R-:W-:Y:S03]  /*72f0*/  IMAD.U32 R15, RZ, RZ, UR20 ;  /* 0x00000014ff0f7e24 */ /* 0x002fe6000f8e00ff */
[----:B------:R-:W4:Y:S04]  /*7300*/  LDL R21, [R1+0x48] ;  /* 0x0000480001157983 */ /* 0x000f280000100800 */
[----:B------:R-:W4:Y:S04]  /*7310*/  LDL R170, [R1+0x54] ;  /* 0x0000540001aa7983 */ /* 0x000f280000100800 */
[----:B------:R-:W4:Y:S04]  /*7320*/  LDL R171, [R1+0x50] ;  /* 0x0000500001ab7983 */ /* 0x000f280000100800 */
[----:B------:R-:W4:Y:S04]  /*7330*/  LDL R168, [R1+0x5c] ;  /* 0x00005c0001a87983 */ /* 0x000f280000100800 */
        /* <DEDUP_REMOVED lines=24> */
[----:B------:R-:W-:Y:S02]  /*74c0*/  IMAD.WIDE.U32 R18, R23, c[0x0][0x1f0], R18 ;  /* 0x00007c0017127a25 */ /* 0x000fe400078e0012 */
[----:B------:R-:W2:Y:S02]  /*74d0*/  LDL R26, [R1+0x10] ;  /* 0x00001000011a7983 */ /* 0x000ea40000100800 */
[----:B------:R-:W-:Y:S01]  /*74e0*/  IMAD R15, R15, c[0x0][0x1f0], RZ ;  /* 0x00007c000f0f7a24 */ /* 0x000fe200078e02ff */
[----:B------:R-:W-:Y:S01]  /*74f0*/  IADD3 R18, P0, R18, UR26, RZ ;  /* 0x0000001a12127c10 */ /* 0x000fe2000ff1e0ff */
[----:B------:R-:W4:Y:S02]  /*7500*/  LDL R27, [R1+0x28] ;  /* 0x00002800011b7983 */ /* 0x000f240000100800 */
        /* <DEDUP_REMOVED lines=8> */
[----:B------:R-:W1:Y:S01]  /*7590*/  SHFL.IDX PT, R17, R17, 0x1, 0x181f ;  /* 0x00381f0011117f89 */ /* 0x000e6200000e0000 */
        /* <DEDUP_REMOVED lines=12> */
[--C-:B------:R-:W-:Y:S05]  /*7660*/  @P0 IMAD.X R23, R20, 0x1, R172.reuse, P1 ;  /* 0x0000000114170824 */ /* 0x100fea00008e06ac */
[----:B------:R1:W-:Y:S01]  /*7670*/  @P0 LDGSTS.E.BYPASS.LTC128B.128 [R177+0x17080], [R22.64], !P5 ;  /* 0x1708000016b10fae */ /* 0x0003e2000e901d52 */
[C---:B--2---:R-:W-:Y:S04]  /*7680*/  @P0 LEA R24, P1, R26.reuse, R19, 0x1 ;  /* 0x000000131a180211 */ /* 0x044fe800078208ff */
[----:B----4-:R-:W-:Y:S05]  /*7690*/  @P0 LEA.HI.X R25, R26, R20, R27, 0x1, P1 ;  /* 0x000000141a190211 */ /* 0x010fea00008f0c1b */
[----:B------:R1:W-:Y:S01]  /*76a0*/  @P0 LDGSTS.E.BYPASS.LTC128B.128 [R177+0x18880], [R24.64], !P4 ;  /* 0x1888000018b10fae */ /* 0x0003e2000e101d52 */
[----:B------:R-:W-:Y:S11]  /*76b0*/  ISETP.GE.AND P0, PT, R18, 0x21, PT ;  /* 0x000000211200780c */ /* 0x000ff60003f06270 */
[----:B------:R-:W-:Y:S02]  /*76c0*/  @!UPT UIADD3 URZ, URZ, URZ, URZ ;  /* 0x0000003f3f3ff290 */ /* 0x000fe4000fffe03f */
[----:B------:R-:W-:Y:S02]  /*76d0*/  @P0 IADD3 R18, P1, R17, R0, RZ ;  /* 0x0000000011120210 */ /* 0x000fe40007f3e0ff */
[----:B------:R1:W5:Y:S03]  /*76e0*/  LDL.LU R0, [R1+0x60] ;  /* 0x0000600001007983 */ /* 0x0003660000300800 */
[----:B------:R-:W-:Y:S05]  /*76f0*/  @P0 IMAD.X R19, R15, 0x1, R21, P1 ;  /* 0x000000010f130824 */ /* 0x000fea00008e0615 */
[----:B------:R2:W-:Y:S02]  /*7700*/  @P0 LDGSTS.E.BYPASS.LTC128B.128 [R177+0x15080], [R18.64], !P2 ;  /* 0x1508000012b10fae */ /* 0x0005e4000d101d52 */
[----:B--2---:R-:W-:Y:S05]  /*7710*/  @P0 IADD3 R18, P1, R17, R170, RZ ;  /* 0x000000aa11120210 */ /* 0x004fea0007f3e0ff */
[----:B------:R-:W-:Y:S05]  /*7720*/  @P0 IMAD.X R19, R15, 0x1, R171, P1 ;  /* 0x000000010f130824 */ /* 0x000fea00008e06ab */
[----:B------:R2:W-:Y:S02]  /*7730*/  @P0 LDGSTS.E.BYPASS.LTC128B.128 [R177+0x16880], [R18.64], !P6 ;  /* 0x1688000012b10fae */ /* 0x0005e4000f101d52 */
[----:B--2---:R-:W-:Y:S05]  /*7740*/  @P0 IADD3 R18, P1, R17, R168, RZ ;  /* 0x000000a811120210 */ /* 0x004fea0007f3e0ff */
[----:B------:R-:W-:Y:S01]  /*7750*/  @P0 IMAD.X R19, R15, 0x1, R172, P1 ;  /* 0x000000010f130824 */ /* 0x000fe200008e06ac */
[C---:B------:R-:W-:Y:S04]  /*7760*/  @P0 LEA R20, P1, R26.reuse, R17, 0x1 ;  /* 0x000000111a140211 */ /* 0x040fe800078208ff */
[----:B------:R1:W-:Y:S01]  /*7770*/  @P0 LDGSTS.E.BYPASS.LTC128B.128 [R177+0x18080], [R18.64], !P5 ;  /* 0x1808000012b10fae */ /* 0x0003e2000e901d52 */
[----:B------:R-:W-:Y:S05]  /*7780*/  @P0 LEA.HI.X R21, R26, R15, R27, 0x1, P1 ;  /* 0x0000000f1a150211 */ /* 0x000fea00008f0c1b */
[----:B------:R1:W-:Y:S03]  /*7790*/  @P0 LDGSTS.E.BYPASS.LTC128B.128 [R177+0x19880], [R20.64], !P4 ;  /* 0x1988000014b10fae */ /* 0x0003e6000e101d52 */
.L_x_282:
        /* <DEDUP_REMOVED lines=8> */
[----:B-12---:R-:W-:Y:S01]  /*7820*/  @P0 IMAD.HI.U32 R15, R17, c[0x0][0x2c8], RZ ;  /* 0x0000b200110f0a27 */ /* 0x006fe200078e00ff */
[----:B------:R-:W-:Y:S03]  /*7830*/  PLOP3.LUT P0, PT, PT, PT, UP1, 0x80, 0x0 ;  /* 0x000000000000781c */ /* 0x000fe60003f0f018 */
[----:B------:R-:W-:Y:S02]  /*7840*/  IMAD.MOV.U32 R23, RZ, RZ, R17 ;  /* 0x000000ffff177224 */ /* 0x000fe400078e0011 */
[----:B------:R-:W-:Y:S05]  /*7850*/  IMAD.U32 R17, RZ, RZ, UR20 ;  /* 0x00000014ff117e24 */ /* 0x000fea000f8e00ff */
[----:B---3--:R-:W-:Y:S03]  /*7860*/  IADD3 R17, -R26, 0x1, R17 ;  /* 0x000000011a117810 */ /* 0x008fe60007ffe111 */
[----:B------:R-:W-:Y:S01]  /*7870*/  @P0 SHF.R.U32.HI R23, RZ, c[0x0][0x2cc], R15 ;  /* 0x0000b300ff170a19 */ /* 0x000fe2000001160f */
[----:B------:R-:W-:Y:S01]  /*7880*/  IMAD.U32 R15, RZ, RZ, UR12 ;  /* 0x0000000cff0f7e24 */ /* 0x000fe2000f8e00ff */
[----:B------:R-:W-:Y:S04]  /*7890*/  PLOP3.LUT P0, PT, PT, PT, UP0, 0x40, 0x0 ;  /* 0x000000000000781c */ /* 0x000fe80003f0e808 */
[----:B------:R-:W-:Y:S02]  /*78a0*/  IADD3 R15, -R15, UR8, R17 ;  /* 0x000000080f0f7c10 */ /* 0x000fe4000fffe111 */
[----:B------:R-:W1:Y:S02]  /*78b0*/  SHFL.IDX PT, R17, R23, RZ, 0x1c1f ;  /* 0x001c1fff17117589 */ /* 0x000e6400000e0000 */
[C---:B------:R-:W-:Y:S02]  /*78c0*/  IADD3 R22, R15.reuse, c[0x0][0x328], RZ ;  /* 0x0000ca000f167a10 */ /* 0x040fe40007ffe0ff */
[----:B------:R-:W-:Y:S03]  /*78d0*/  IADD3 R15, R15, UR24, RZ ;  /* 0x000000180f0f7c10 */ /* 0x000fe6000fffe0ff */
[--C-:B-1----:R-:W-:Y:S02]  /*78e0*/  IMAD.IADD R25, R22, 0x1, R17.reuse ;  /* 0x0000000116197824 */ /* 0x102fe400078e0211 */
[----:B------:R-:W-:Y:S01]  /*78f0*/  IMAD.IADD R24, R15, 0x1, R17 ;  /* 0x000000010f187824 */ /* 0x000fe200078e0211 */
[----:B------:R-:W-:-:S05]  /*7900*/  @P0 BRA `(.L_x_283) ;  /* 0x0000019000000947 */ /* 0x000fca0003800000 */
[----:B------:R-:W-:Y:S01]  /*7910*/  IMAD.U32 R18, RZ, RZ, UR12 ;  /* 0x0000000cff127e24 */ /* 0x000fe2000f8e00ff */
[----:B------:R-:W-:Y:S04]  /*7920*/  BSSY B0, `(.L_x_284) ;  /* 0x0000012000007945 */ /* 0x000fe80003800000 */
[----:B------:R-:W-:Y:S04]  /*7930*/  IADD3 R18, -R18, UR8, R17 ;  /* 0x0000000812127c10 */ /* 0x000fe8000fffe111 */
        /* <DEDUP_REMOVED lines=11> */
.L_x_285:
[----:B------:R-:W-:Y:S04]  /*79f0*/  MOV R17, 0x1 ;  /* 0x0000000100117802 */ /* 0x000fe80000000f00 */
[----:B------:R-:W-:Y:S11]  /*7a00*/  ISETP.NE.AND P0, PT, R17, c[0x0][0x32c], PT ;  /* 0x0000cb0011007a0c */ /* 0x000ff60003f05270 */
[----:B------:R-:W-:Y:S02]  /*7a10*/  @!UPT UIADD3 URZ, URZ, URZ, URZ ;  /* 0x0000003f3f3ff290 */ /* 0x000fe4000fffe03f */
[----:B------:R-:W-:Y:S05]  /*7a20*/  @P0 IMAD.HI.U32 R17, R18, c[0x0][0x330], RZ ;  /* 0x0000cc0012110a27 */ /* 0x000fea00078e00ff */
[----:B------:R-:W-:Y:S02]  /*7a30*/  @P0 SHF.R.U32.HI R18, RZ, c[0x0][0x334], R17 ;  /* 0x0000cd00ff120a19 */ /* 0x000fe40000011611 */
.L_x_286:
[----:B------:R-:W-:Y:S05]  /*7a40*/  BSYNC B0 ;  /* 0x0000000000007941 */ /* 0x000fea0003800000 */
.L_x_284:
[----:B------:R-:W-:Y:S05]  /*7a50*/  IADD3 R17, -R26, UR20, RZ ;  /* 0x000000141a117c10 */ /* 0x000fea000fffe1ff */
[----:B------:R-:W-:Y:S05]  /*7a60*/  IMAD R17, R18, c[0x0][0x32c], R17 ;  /* 0x0000cb0012117a24 */ /* 0x000fea00078e0211 */
[----:B------:R-:W-:Y:S02]  /*7a70*/  IMNMX R24, R24, R17, !PT ;  /* 0x0000001118187217 */ /* 0x000fe40007800200 */
[----:B------:R-:W-:Y:S04]  /*7a80*/  IADD3 R17, R17, c[0x0][0x32c], RZ ;  /* 0x0000cb0011117a10 */ /* 0x000fe80007ffe0ff */
[----:B------:R-:W-:Y:S02]  /*7a90*/  IMNMX R25, R25, R17, PT ;  /* 0x0000001119197217 */ /* 0x000fe40003800200 */
.L_x_283:
        /* <DEDUP_REMOVED lines=12> */
[----:B-----5:R-:W-:Y:S01]  /*7b60*/  FSEL R17, R0, -INF , !P0 ;  /* 0xff80000000117808 */ /* 0x020fe20004000000 */
        /* <DEDUP_REMOVED lines=13> */
[----:B------:R-:W-:Y:S04]  /*7c40*/  ISETP.LT.OR P0, PT, R25, 0x9, P0 ;  /* 0x000000091900780c */ /* 0x000fe80000701670 */
        /* <DEDUP_REMOVED lines=61> */
.L_x_289:
[----:B------:R-:W-:Y:S04]  /*8020*/  MOV R0, 0x1 ;  /* 0x0000000100007802 */ /* 0x000fe80000000f00 */
[----:B------:R-:W-:Y:S11]  /*8030*/  ISETP.NE.AND P0, PT, R0, c[0x0][0x32c], PT ;  /* 0x0000cb0000007a0c */ /* 0x000ff60003f05270 */
[----:B------:R-:W-:Y:S02]  /*8040*/  @!UPT UIADD3 URZ, URZ, URZ, URZ ;  /* 0x0000003f3f3ff290 */ /* 0x000fe4000fffe03f */
[----:B------:R-:W-:Y:S05]  /*8050*/  @P0 IMAD.HI.U32 R0, R2, c[0x0][0x330], RZ ;  /* 0x0000cc0002000a27 */ /* 0x000fea00078e00ff */
[----:B------:R-:W-:Y:S02]  /*8060*/  @P0 SHF.R.U32.HI R2, RZ, c[0x0][0x334], R0 ;  /* 0x0000cd00ff020a19 */ /* 0x000fe40000011600 */
.L_x_290:
[----:B------:R-:W-:Y:S05]  /*8070*/  BSYNC B0 ;  /* 0x0000000000007941 */ /* 0x000fea0003800000 */
.L_x_288:
[----:B------:R-:W-:Y:S05]  /*8080*/  IADD3 R0, -R26, UR20, RZ ;  /* 0x000000141a007c10 */ /* 0x000fea000fffe1ff */
[----:B------:R-:W-:Y:S05]  /*8090*/  IMAD R0, R2, c[0x0][0x32c], R0 ;  /* 0x0000cb0002007a24 */ /* 0x000fea00078e0200 */
[----:B------:R-:W-:Y:S02]  /*80a0*/  IMNMX R15, R15, R0, !PT ;  /* 0x000000000f0f7217 */ /* 0x000fe40007800200 */
[----:B------:R-:W-:Y:S04]  /*80b0*/  IADD3 R0, R0, c[0x0][0x32c], RZ ;  /* 0x0000cb0000007a10 */ /* 0x000fe80007ffe0ff */
[----:B------:R-:W-:Y:S02]  /*80c0*/  IMNMX R16, R16, R0, PT ;  /* 0x0000000010107217 */ /* 0x000fe40003800200 */
.L_x_287:
        /* <DEDUP_REMOVED lines=17> */
[----:B------:R-:W-:Y:S03]  /*81e0*/  UIADD3 UR21, UR5, -0x1, URZ ;  /* 0xffffffff05157890 */ /* 0x000fe6000fffe03f */
        /* <DEDUP_REMOVED lines=16> */
[----:B------:R-:W-:Y:S02]  /*82f0*/  FADD.FTZ R2, -R2, R3 ;  /* 0x0000000302027221 */ /* 0x000fe40000010100 */
        /* <DEDUP_REMOVED lines=25> */
[C---:B------:R-:W-:Y:S04]  /*8490*/  ISETP.GT.AND P0, PT, R15.reuse, 0x8, P0 ;  /* 0x000000080f00780c */ /* 0x040fe80000704270 */
[----:B------:R-:W-:Y:S04]  /*84a0*/  ISETP.LT.OR P0, PT, R16, 0x9, P0 ;  /* 0x000000091000780c */ /* 0x000fe80000701670 */
[----:B------:R-:W-:Y:S01]  /*84b0*/  FSEL R10, R10, -INF , !P0 ;  /* 0xff8000000a0a7808 */ /* 0x000fe20004000000 */
[----:B------:R-:W-:Y:S01]  /*84c0*/  MUFU.EX2 R12, R12 ;  /* 0x0000000c000c7308 */ /* 0x000fe20000000800 */
[----:B------:R-:W-:Y:S01]  /*84d0*/  PLOP3.LUT P0, PT, PT, PT, UP1, 0x40, 0x0 ;  /* 0x000000000000781c */ /* 0x000fe20003f0e818 */
[----:B------:R-:W-:Y:S03]  /*84e0*/  UISETP.NE.AND UP1, UPT, UR28, URZ, UPT ;  /* 0x0000003f1c00728c */ /* 0x000fe6000bf25270 */
[----:B------:R-:W-:Y:S04]  /*84f0*/  ISETP.GT.AND P0, PT, R15, 0x9, P0 ;  /* 0x000000090f00780c */ /* 0x000fe80000704270 */
[C---:B------:R-:W-:Y:S01]  /*8500*/  ISETP.LT.OR P0, PT, R16.reuse, 0xa, P0 ;  /* 0x0000000a1000780c */ /* 0x040fe20000701670 */
[----:B------:R-:W3:Y:S03]  /*8510*/  MUFU.EX2 R8, R8 ;  /* 0x0000000800087308 */ /* 0x000ee60000000800 */
[----:B------:R-:W-:Y:S02]  /*8520*/  FSEL R169, R169, -INF , !P0 ;  /* 0xff800000a9a97808 */ /* 0x000fe40004000000 */
[----:B------:R-:W-:Y:S01]  /*8530*/  PLOP3.LUT P0, PT, PT, PT, UP0, 0x40, 0x0 ;  /* 0x000000000000781c */ /* 0x000fe20003f0e808 */
[----:B------:R-:W-:Y:S01]  /*8540*/  UISETP.NE.AND UP0, UPT, UR23, URZ, UPT ;  /* 0x0000003f1700728c */ /* 0x000fe2000bf05270 */
[----:B-1----:R-:W-:Y:S02]  /*8550*/  F2FP.BF16.PACK_AB R168, R13, R17 ;  /* 0x000000110da8723e */ /* 0x002fe400000010ff */
[----:B------:R-:W-:Y:S01]  /*8560*/  ISETP.GT.AND P0, PT, R15, 0x10, P0 ;  /* 0x000000100f00780c */ /* 0x000fe20000704270 */
[----:B------:R-:W-:Y:S03]  /*8570*/  MUFU.EX2 R172, R172 ;  /* 0x000000ac00ac7308 */ /* 0x000fe60000000800 */
[----:B------:R-:W-:Y:S04]  /*8580*/  ISETP.LT.OR P0, PT, R16, 0x11, P0 ;  /* 0x000000111000780c */ /* 0x000fe80000701670 */
[----:B------:R-:W-:Y:S02]  /*8590*/  FSEL R22, R9, -INF , !P0 ;  /* 0xff80000009167808 */ /* 0x000fe40004000000 */
[----:B------:R-:W-:Y:S01]  /*85a0*/  PLOP3.LUT P0, PT, PT, PT, UP6, 0x40, 0x0 ;  /* 0x000000000000781c */ /* 0x000fe20003f0e868 */
[----:B------:R-:W-:Y:S03]  /*85b0*/  MUFU.EX2 R175, R175 ;  /* 0x000000af00af7308 */ /* 0x000fe60000000800 */
[----:B------:R-:W-:Y:S02]  /*85c0*/  ISETP.GT.AND P0, PT, R15, 0x11, P0 ;  /* 0x000000110f00780c */ /* 0x000fe40000704270 */
[----:B---3--:R-:W-:Y:S02]  /*85d0*/  F2FP.BF16.PACK_AB R170, R8, R12 ;  /* 0x0000000c08aa723e */ /* 0x008fe400000010ff */
[C---:B------:R-:W-:Y:S03]  /*85e0*/  ISETP.LT.OR P0, PT, R16.reuse, 0x12, P0 ;  /* 0x000000121000780c */ /* 0x040fe60000701670 */
        /* <DEDUP_REMOVED lines=39> */
[----:B------:R-:W-:Y:S02]  /*8860*/  FMUL.FTZ R13, R6, R141 ;  /* 0x0000008d060d7220 */ /* 0x000fe40000410000 */
[----:B------:R-:W-:Y:S01]  /*8870*/  FADD.FTZ R5, R12, R5 ;  /* 0x000000050c057221 */ /* 0x000fe20000010000 */
[----:B------:R-:W-:Y:S01]  /*8880*/  FMNMX.FTZ R2, R169, R2, !PT ;  /* 0x00000002a9027209 */ /* 0x000fe20007810000 */
[----:B------:R-:W-:Y:S01]  /*8890*/  FMUL.FTZ R12, R6, R140 ;  /* 0x0000008c060c7220 */ /* 0x000fe20000410000 */
[----:B------:R-:W-:Y:S01]  /*88a0*/  MOV R140, R24 ;  /* 0x00000018008c7202 */ /* 0x000fe20000000f00 */
[----:B------:R-:W-:Y:S01]  /*88b0*/  FADD.FTZ R177, R8, R5 ;  /* 0x0000000508b17221 */ /* 0x000fe20000010000 */
[----:B------:R-:W-:Y:S01]  /*88c0*/  FMNMX.FTZ R2, R22, R2, !PT ;  /* 0x0000000216027209 */ /* 0x000fe20007810000 */
[C---:B------:R-:W-:Y:S02]  /*88d0*/  FMUL.FTZ R8, R6.reuse, R136 ;  /* 0x0000008806087220 */ /* 0x040fe40000410000 */
[C---:B------:R-:W-:Y:S01]  /*88e0*/  FMUL.FTZ R5, R6.reuse, R133 ;  /* 0x0000008506057220 */ /* 0x040fe20000410000 */
        /* <DEDUP_REMOVED lines=20> */
[C---:B------:R-:W-:Y:S02]  /*8a30*/  FMUL.FTZ R37, R6.reuse, R37 ;  /* 0x0000002506257220 */ /* 0x040fe40000410000 */
        /* <DEDUP_REMOVED lines=54> */
[----:B------:R-:W-:Y:S01]  /*8da0*/  MUFU.EX2 R136, R136 ;  /* 0x0000008800887308 */ /* 0x000fe20000000800 */
        /* <DEDUP_REMOVED lines=21> */
[----:B------:R1:W2:Y:S01]  /*8f00*/  MUFU.EX2 R150, R152 ;  /* 0x0000009800967308 */ /* 0x0002a20000000800 */
        /* <DEDUP_REMOVED lines=12> */
[----:B-1----:R-:W-:Y:S01]  /*8fd0*/  LDSM.16.MT88.4 R152, [R249+0x5080] ;  /* 0x00508000f998783b */ /* 0x002fe20000004200 */
        /* <DEDUP_REMOVED lines=41> */
[----:B------:R-:W-:Y:S02]  /*9270*/  FMUL.FTZ R10, R132, R138 ;  /* 0x0000008a840a7220 */ /* 0x000fe40000410000 */
[--C-:B------:R-:W-:Y:S02]  /*9280*/  FFMA.FTZ R147, R179, c[0x0][0x2d0], -R156.reuse ;  /* 0x0000b400b3937a23 */ /* 0x100fe4000001089c */
[----:B------:R-:W1:Y:S01]  /*9290*/  MUFU.EX2 R141, R141 ;  /* 0x0000008d008d7308 */ /* 0x000e620000000800 */
[----:B------:R-:W-:Y:S02]  /*92a0*/  FFMA.FTZ R149, R178, c[0x0][0x2d0], -R156 ;  /* 0x0000b400b2957a23 */ /* 0x000fe4000001089c */
[----:B--2---:R-:W-:Y:S07]  /*92b0*/  FADD.FTZ R177, R150, R177 ;  /* 0x000000b196b17221 */ /* 0x004fee0000010000 */
[----:B------:R-:W-:Y:S01]  /*92c0*/  MUFU.EX2 R147, R147 ;  /* 0x0000009300937308 */ /* 0x000fe20000000800 */
[----:B---3--:R-:W-:Y:S01]  /*92d0*/  FFMA.FTZ R142, R132, R148, R136 ;  /* 0x00000094848e7223 */ /* 0x008fe20000010088 */
[----:B------:R-:W-:Y:S01]  /*92e0*/  MOV R148, R145 ;  /* 0x0000009100947202 */ /* 0x000fe20000000f00 */
[----:B------:R-:W2:Y:S01]  /*92f0*/  LDSM.16.MT88.4 R132, [R252+0x4080] ;  /* 0x00408000fc84783b */ /* 0x000ea20000004200 */
[----:B------:R-:W-:Y:S01]  /*9300*/  MOV R145, R140 ;  /* 0x0000008c00917202 */ /* 0x000fe20000000f00 */
[----:B------:R-:W-:Y:S01]  /*9310*/  FFMA.FTZ R140, R169, c[0x0][0x2d0], -R156 ;  /* 0x0000b400a98c7a23 */ /* 0x000fe2000001089c */
[C---:B------:R-:W-:Y:S04]  /*9320*/  F2FP.BF16.PACK_AB R169, R144.reuse, R136 ;  /* 0x0000008890a9723e */ /* 0x040fe800000010ff */
[----:B------:R3:W-:Y:S01]  /*9330*/  MUFU.EX2 R146, R148 ;  /* 0x0000009400927308 */ /* 0x0007e20000000800 */
[----:B------:R-:W-:Y:S02]  /*9340*/  FADD.FTZ R142, R144, R142 ;  /* 0x0000008e908e7221 */ /* 0x000fe40000010000 */
[----:B------:R-:W-:Y:S02]  /*9350*/  FADD.FTZ R144, R143, R177 ;  /* 0x000000b18f907221 */ /* 0x000fe40000010000 */
[----:B-1----:R-:W-:Y:S05]  /*9360*/  FADD.FTZ R142, R141, R142 ;  /* 0x0000008e8d8e7221 */ /* 0x002fea0000010000 */
[----:B------:R-:W1:Y:S10]  /*9370*/  MUFU.EX2 R140, R140 ;  /* 0x0000008c008c7308 */ /* 0x000e740000000800 */
[----:B------:R-:W4:Y:S01]  /*9380*/  MUFU.EX2 R145, R145 ;  /* 0x0000009100917308 */ /* 0x000f220000000800 */
[----:B---3--:R-:W-:Y:S02]  /*9390*/  FFMA.FTZ R148, R137, c[0x0][0x2d0], -R156 ;  /* 0x0000b40089947a23 */ /* 0x008fe4000001089c */
[----:B------:R-:W-:Y:S07]  /*93a0*/  LDSM.16.MT88.4 R136, [R252+0x4880] ;  /* 0x00488000fc88783b */ /* 0x000fee0000004200 */
[----:B------:R-:W3:Y:S01]  /*93b0*/  MUFU.EX2 R148, R148 ;  /* 0x0000009400947308 */ /* 0x000ee20000000800 */
[C---:B-1----:R-:W-:Y:S09]  /*93c0*/  F2FP.BF16.PACK_AB R171, R140.reuse, R141 ;  /* 0x0000008d8cab723e */ /* 0x042ff200000010ff */
[----:B------:R-:W1:Y:S01]  /*93d0*/  MUFU.EX2 R149, R149 ;  /* 0x0000009500957308 */ /* 0x000e620000000800 */
[C---:B--2---:R-:W-:Y:S05]  /*93e0*/  HMMA.16816.F32.BF16 R4, R168.reuse, R132, R4 ;  /* 0x00000084a804723c */ /* 0x044fea0000041804 */
[----:B----4-:R-:W-:Y:S03]  /*93f0*/  FADD.FTZ R144, R145, R144 ;  /* 0x0000009091907221 */ /* 0x010fe60000010000 */
        /* <DEDUP_REMOVED lines=47> */
[----:B---3--:R-:W-:Y:S01]  /*96f0*/  F2FP.BF16.PACK_AB R133, R147, R148 ;  /* 0x000000949385723e */ /* 0x008fe200000010ff */
[----:B------:R-:W-:Y:S02]  /*9700*/  FADD.FTZ R150, R140, R142 ;  /* 0x0000008e8c967221 */ /* 0x000fe40000010000 */
[----:B------:R-:W-:Y:S01]  /*9710*/  FFMA.FTZ R168, R176, c[0x0][0x2d0], -R156 ;  /* 0x0000b400b0a87a23 */ /* 0x000fe2000001089c */
[C---:B------:R-:W-:Y:S01]  /*9720*/  F2FP.BF16.PACK_AB R134, R146.reuse, R145 ;  /* 0x000000919286723e */ /* 0x040fe200000010ff */
[----:B------:R-:W-:Y:S03]  /*9730*/  LDSM.16.MT88.4 R140, [R248+0x9080] ;  /* 0x00908000f88c783b */ /* 0x000fe60000004200 */
[----:B------:R-:W-:Y:S01]  /*9740*/  FADD.FTZ R176, R146, R144 ;  /* 0x0000009092b07221 */ /* 0x000fe20000010000 */
[----:B------:R-:W2:Y:S01]  /*9750*/  MUFU.EX2 R168, R168 ;  /* 0x000000a800a87308 */ /* 0x000ea20000000800 */
[----:B------:R-:W-:Y:S02]  /*9760*/  FADD.FTZ R148, R148, R150 ;  /* 0x0000009694947221 */ /* 0x000fe40000010000 */
[----:B------:R-:W-:Y:S02]  /*9770*/  FFMA.FTZ R169, R159, c[0x0][0x2d0], -R156 ;  /* 0x0000b4009fa97a23 */ /* 0x000fe4000001089c */
[----:B------:R-:W-:Y:S02]  /*9780*/  FADD.FTZ R148, R147, R148 ;  /* 0x0000009493947221 */ /* 0x000fe40000010000 */
[----:B------:R-:W-:Y:S01]  /*9790*/  LDSM.16.MT88.4 R144, [R250+0x5080] ;  /* 0x00508000fa90783b */ /* 0x000fe20000004200 */
[--C-:B------:R-:W-:Y:S01]  /*97a0*/  FFMA.FTZ R170, R158, c[0x0][0x2d0], -R156.reuse ;  /* 0x0000b4009eaa7a23 */ /* 0x100fe2000001089c */
[----:B------:R-:W-:Y:S01]  /*97b0*/  F2FP.BF16.PACK_AB R158, R172, R173 ;  /* 0x000000adac9e723e */ /* 0x000fe200000010ff */
[--C-:B------:R-:W-:Y:S01]  /*97c0*/  FFMA.FTZ R171, R157, c[0x0][0x2d0], -R156.reuse ;  /* 0x0000b4009dab7a23 */ /* 0x100fe2000001089c */
[----:B------:R-:W3:Y:S01]  /*97d0*/  MUFU.EX2 R169, R169 ;  /* 0x000000a900a97308 */ /* 0x000ee20000000800 */
[----:B------:R-:W-:Y:S02]  /*97e0*/  FFMA.FTZ R156, R3, c[0x0][0x2d0], -R156 ;  /* 0x0000b400039c7a23 */ /* 0x000fe4000001089c */
[----:B-1----:R-:W-:Y:S02]  /*97f0*/  FADD.FTZ R177, R149, R148 ;  /* 0x0000009495b17221 */ /* 0x002fe40000010000 */
[----:B------:R-:W-:Y:S04]  /*9800*/  FADD.FTZ R176, R175, R176 ;  /* 0x000000b0afb07221 */ /* 0x000fe80000010000 */
[----:B------:R-:W-:Y:S01]  /*9810*/  FADD.FTZ R176, R174, R176 ;  /* 0x000000b0aeb07221 */ /* 0x000fe20000010000 */
[----:B------:R1:W-:Y:S01]  /*9820*/  MUFU.EX2 R3, R156 ;  /* 0x0000009c00037308 */ /* 0x0003e20000000800 */
[C---:B--2---:R-:W-:Y:S02]  /*9830*/  F2FP.BF16.PACK_AB R135, R168.reuse, R149 ;  /* 0x00000095a887723e */ /* 0x044fe400000010ff */
[----:B------:R-:W-:Y:S02]  /*9840*/  FADD.FTZ R173, R173, R176 ;  /* 0x000000b0adad7221 */ /* 0x000fe40000010000 */
[----:B------:R-:W-:Y:S03]  /*9850*/  FADD.FTZ R177, R168, R177 ;  /* 0x000000b1a8b17221 */ /* 0x000fe60000010000 */
[C---:B------:R-:W-:Y:S02]  /*9860*/  HMMA.16816.F32.BF16 R4, R132.reuse, R136, R4 ;  /* 0x000000888404723c */ /* 0x040fe40000041804 */
[----:B------:R-:W2:Y:S03]  /*9870*/  MUFU.EX2 R170, R170 ;  /* 0x000000aa00aa7308 */ /* 0x000ea60000000800 */
[----:B---3--:R-:W-:Y:S03]  /*9880*/  FADD.FTZ R177, R169, R177 ;  /* 0x000000b1a9b17221 */ /* 0x008fe60000010000 */
[C---:B------:R-:W-:Y:S01]  /*9890*/  HMMA.16816.F32.BF16 R8, R132.reuse, R138, R8 ;  /* 0x0000008a8408723c */ /* 0x040fe20000041808 */
[----:B------:R-:W3:Y:S03]  /*98a0*/  LDSM.16.MT88.4 R136, [R250+0x4880] ;  /* 0x00488000fa88783b */ /* 0x000ee60000004200 */
[----:B------:R-:W4:Y:S01]  /*98b0*/  MUFU.EX2 R171, R171 ;  /* 0x000000ab00ab7308 */ /* 0x000f220000000800 */
[----:B-1----:R-:W-:Y:S02]  /*98c0*/  F2FP.BF16.PACK_AB R156, R174, R175 ;  /* 0x000000afae9c723e */ /* 0x002fe400000010ff */
[C---:B--2---:R-:W-:Y:S01]  /*98d0*/  F2FP.BF16.PACK_AB R157, R170.reuse, R169 ;  /* 0x000000a9aa9d723e */ /* 0x044fe200000010ff */
[----:B------:R-:W-:Y:S01]  /*98e0*/  FADD.FTZ R170, R170, R177 ;  /* 0x000000b1aaaa7221 */ /* 0x000fe20000010000 */
[----:B----4-:R-:W-:Y:S03]  /*98f0*/  F2FP.BF16.PACK_AB R159, R3, R171 ;  /* 0x000000ab039f723e */ /* 0x010fe600000010ff */
[----:B------:R-:W-:Y:S01]  /*9900*/  FADD.FTZ R170, R171, R170 ;  /* 0x000000aaabaa7221 */ /* 0x000fe20000010000 */
[C---:B---3--:R-:W-:Y:S08]  /*9910*/  HMMA.16816.F32.BF16 R12, R132.reuse, R136, R12 ;  /* 0x00000088840c723c */ /* 0x048ff0000004180c */
        /* <DEDUP_REMOVED lines=95> */
.L_x_278:
[----:B------:R-:W2:Y:S01]  /*9f10*/  S2UR UR20, SR_CTAID.X ;  /* 0x00000000001479c3 */ /* 0x000ea20000002500 */
[----:B------:R-:W-:-:S02]  /*9f20*/  UISETP.NE.AND UP1, UPT, UR15, URZ, UPT ;  /* 0x0000003f0f00728c */ /* 0x000fc4000bf25270 */
[----:B------:R-:W-:Y:S02]  /*9f30*/  ULDC.64 UR4, c[0x0][0x2c8] ;  /* 0x0000b20000047ab9 */ /* 0x000fe40000000a00 */
[----:B------:R-:W-:-:S06]  /*9f40*/  UISETP.NE.AND UP0, UPT, UR14, URZ, UPT ;  /* 0x0000003f0e00728c */ /* 0x000fcc000bf05270 */
[----:B------:R-:W-:Y:S01]  /*9f50*/  PLOP3.LUT P0, PT, PT, PT, UP0, 0x40, 0x0 ;  /* 0x000000000000781c */ /* 0x000fe20003f0e808 */
[----:B--2---:R-:W-:-:S04]  /*9f60*/  ULEA UR20, UR20, 0x7f, 0x7 ;  /* 0x0000007f14147891 */ /* 0x004fc8000f8e383f */
[----:B------:R-:W-:Y:S02]  /*9f70*/  UIMAD.WIDE.U32 UR28, UR20, UR4, URZ ;  /* 0x00000004141c72a5 */ /* 0x000fe4000f8e003f */
[----:B------:R-:W-:-:S05]  /*9f80*/  UIADD3 UR4, UR8, 0x1, -UR12 ;  /* 0x0000000108047890 */ /* 0x000fca000fffe80c */
[----:B------:R-:W-:Y:S02]  /*9f90*/  @UP1 UMOV UR23, UR29 ;  /* 0x0000001d00171c82 */ /* 0x000fe40008000000 */
[----:B------:R-:W-:-:S04]  /*9fa0*/  @UP1 USHF.R.U32.HI UR20, URZ, UR5, UR23 ;  /* 0x000000053f141299 */ /* 0x000fc80008011617 */
[----:B------:R-:W-:-:S03]  /*9fb0*/  UIADD3 UR23, UR4, UR20, URZ ;  /* 0x0000001404177290 */ /* 0x000fc6000fffe03f */
[----:B------:R-:W-:Y:S02]  /*9fc0*/  ULDC UR20, c[0x0][0x324] ;  /* 0x0000c90000147ab9 */ /* 0x000fe40000000800 */
[----:B------:R-:W-:Y:S01]  /*9fd0*/  UIADD3 UR20, UR23, -UR20, URZ ;  /* 0x8000001417147290 */ /* 0x000fe2000fffe03f */
[----:B------:R-:W-:Y:S05]  /*9fe0*/  @P0 BRA `(.L_x_292) ;  /* 0x0000016000000947 */ /* 0x000fea0003800000 */
[----:B------:R-:W-:-:S06]  /*9ff0*/  UISETP.GT.AND UP0, UPT, UR23, -0x1, UPT ;  /* 0xffffffff1700788c */ /* 0x000fcc000bf04270 */
[----:B------:R-:W-:-:S13]  /*a000*/  PLOP3.LUT P0, PT, PT, PT, UP0, 0x80, 0x0 ;  /* 0x000000000000781c */ /* 0x000fda0003f0f008 */
[----:B------:R-:W-:Y:S05]  /*a010*/  @P0 BRA `(.L_x_293) ;  /* 0x0000009000000947 */ /* 0x000fea0003800000 */
[----:B------:R-:W-:Y:S02]  /*a020*/  UMOV UR5, 0x1 ;  /* 0x0000000100057882 */ /* 0x000fe40000000000 */
[----:B------:R-:W-:Y:S02]  /*a030*/  ULDC UR4, c[0x0][0x32c] ;  /* 0x0000cb0000047ab9 */ /* 0x000fe40000000800 */
[----:B------:R-:W-:Y:S02]  /*a040*/  UISETP.NE.AND UP0, UPT, UR5, UR4, UPT ;  /* 0x000000040500728c */ /* 0x000fe4000bf05270 */
[----:B------:R-:W-:Y:S02]  /*a050*/  ULOP3.LUT UR23, URZ, UR23, URZ, 0x33, !UPT ;  /* 0x000000173f177292 */ /* 0x000fe4000f8e333f */
[----:B------:R-:W-:Y:S02]  /*a060*/  ULDC.64 UR4, c[0x0][0x330] ;  /* 0x0000cc0000047ab9 */ /* 0x000fe40000000a00 */
[----:B------:R-:W-:-:S05]  /*a070*/  UIMAD.WIDE.U32 UR28, UR23, UR4, URZ ;  /* 0x00000004171c72a5 */ /* 0x000fca000f8e003f */
[----:B------:R-:W-:-:S04]  /*a080*/  @UP0 USHF.R.U32.HI UR23, URZ, UR5, UR29 ;  /* 0x000000053f170299 */ /* 0x000fc8000801161d */
[----:B------:R-:W-:Y:S01]  /*a090*/  ULOP3.LUT UR23, URZ, UR23, URZ, 0x33, !UPT ;  /* 0x000000173f177292 */ /* 0x000fe2000f8e333f */
[----:B------:R-:W-:Y:S05]  /*a0a0*/  BRA `(.L_x_294) ;  /* 0x0000006000007947 */ /* 0x000fea0003800000 */
.L_x_293:
[----:B------:R-:W-:Y:S02]  /*a0b0*/  UMOV UR5, 0x1 ;  /* 0x0000000100057882 */ /* 0x000fe40000000000 */
[----:B------:R-:W-:Y:S02]  /*a0c0*/  ULDC UR4, c[0x0][0x32c] ;  /* 0x0000cb0000047ab9 */ /* 0x000fe40000000800 */
[----:B------:R-:W-:-:S03]  /*a0d0*/  UISETP.NE.AND UP0, UPT, UR5, UR4, UPT ;  /* 0x000000040500728c */ /* 0x000fc6000bf05270 */
[----:B------:R-:W-:Y:S02]  /*a0e0*/  ULDC.64 UR4, c[0x0][0x330] ;  /* 0x0000cc0000047ab9 */ /* 0x000fe40000000a00 */
[----:B------:R-:W-:-:S06]  /*a0f0*/  UIMAD.WIDE.U32 UR28, UR23, UR4, URZ ;  /* 0x00000004171c72a5 */ /* 0x000fcc000f8e003f */
[----:B------:R-:W-:Y:S02]  /*a100*/  @UP0 USHF.R.U32.HI UR23, URZ, UR5, UR29 ;  /* 0x000000053f170299 */ /* 0x000fe4000801161d */
.L_x_294:
[----:B------:R-:W-:Y:S02]  /*a110*/  ULDC UR4, c[0x0][0x32c] ;  /* 0x0000cb0000047ab9 */ /* 0x000fe40000000800 */
[----:B------:R-:W-:-:S04]  /*a120*/  UIMAD UR4, UR23, UR4, URZ ;  /* 0x00000004170472a4 */ /* 0x000fc8000f8e023f */
[----:B------:R-:W-:-:S04]  /*a130*/  UISETP.LT.AND UP0, UPT, UR20, UR4, UPT ;  /* 0x000000041400728c */ /* 0x000fc8000bf01270 */
[----:B------:R-:W-:-:S04]  /*a140*/  USEL UR20, UR20, UR4, !UP0 ;  /* 0x0000000414147287 */ /* 0x000fc8000c000000 */
.L_x_292:
        /* <DEDUP_REMOVED lines=13> */
[----:B-1----:R-:W4:Y:S04]  /*a220*/  LDL R4, [R1+0x2c] ;  /* 0x00002c0001047983 */ /* 0x002f280000100800 */
        /* <DEDUP_REMOVED lines=9> */
.L_x_300:
        /* <DEDUP_REMOVED lines=59> */
[----:B---3--:R2:W3:Y:S02]  /*a670*/  SHFL.IDX PT, R13, R6, 0x1, 0x181f ;  /* 0x00381f00060d7f89 */ /* 0x0084e400000e0000 */
.L_x_334:
[----:B--2---:R-:W2:Y:S04]  /*a680*/  LDL R15, [R1+0x24] ;  /* 0x00002400010f7983 */ /* 0x004ea80000100800 */
[----:B------:R-:W5:Y:S04]  /*a690*/  LDL R14, [R1+0x48] ;  /* 0x00004800010e7983 */ /* 0x000f680000100800 */
[----:B----4-:R-:W4:Y:S04]  /*a6a0*/  LDL R12, [R1+0x4c] ;  /* 0x00004c00010c7983 */ /* 0x010f280000100800 */
[----:B---3--:R-:W3:Y:S01]  /*a6b0*/  LDL R6, [R1+0x1c] ;  /* 0x00001c0001067983 */ /* 0x008ee20000100800 */
[----:B--2---:R-:W-:Y:S02]  /*a6c0*/  ISETP.GE.AND P1, PT, R15, c[0x0][0x1d4], PT ;  /* 0x000075000f007a0c */ /* 0x004fe40003f26270 */
[----:B-----5:R-:W-:Y:S05]  /*a6d0*/  IADD3 R14, P0, R13, R14, RZ ;  /* 0x0000000e0d0e7210 */ /* 0x020fea0007f1e0ff */
[----:B----4-:R-:W-:Y:S06]  /*a6e0*/  IMAD.X R15, R7, 0x1, R12, P0 ;  /* 0x00000001070f7824 */ /* 0x010fec00000e060c */
[----:B------:R-:W-:Y:S01]  /*a6f0*/  @!PT LDS RZ, [RZ] ;  /* 0x00000000fffff984 */ /* 0x000fe20000000800 */
[----:B------:R-:W-:Y:S01]  /*a700*/  @!PT LDS RZ, [RZ] ;  /* 0x00000000fffff984 */ /* 0x000fe20000000800 */
[----:B------:R-:W-:Y:S01]  /*a710*/  @!PT LDS RZ, [RZ] ;  /* 0x00000000fffff984 */ /* 0x000fe20000000800 */
[----:B---3--:R2:W-:Y:S01]  /*a720*/  LDGSTS.E.BYPASS.LTC128B.128 [R6+0x5080], [R14.64], !P1 ;  /* 0x050800000e067fae */ /* 0x0085e2000c901d52 */
[C---:B------:R-:W-:Y:S02]  /*a730*/  IADD3 R12, P1, R13.reuse, R176, RZ ;  /* 0x000000b00d0c7210 */ /* 0x040fe40007f3e0ff */
[----:B--2---:R-:W-:Y:S05]  /*a740*/  IADD3 R14, P0, R13, R178, RZ ;  /* 0x000000b20d0e7210 */ /* 0x004fea0007f1e0ff */
[----:B------:R-:W-:Y:S01]  /*a750*/  IMAD.X R15, R7, 0x1, R179, P0 ;  /* 0x00000001070f7824 */ /* 0x000fe200000e06b3 */
[----:B------:R-:W-:Y:S01]  /*a760*/  IADD3 R4, P0, R13, R4, RZ ;  /* 0x000000040d047210 */ /* 0x000fe20007f1e0ff */
[C---:B------:R-:W-:Y:S03]  /*a770*/  IMAD.X R13, R7.reuse, 0x1, R177, P1 ;  /* 0x00000001070d7824 */ /* 0x040fe600008e06b1 */
[----:B------:R2:W-:Y:S01]  /*a780*/  LDGSTS.E.BYPASS.LTC128B.128 [R6+0x6880], [R14.64], !P6 ;  /* 0x068800000e067fae */ /* 0x0005e2000f101d52 */
[----:B------:R-:W-:Y:S03]  /*a790*/  IMAD.X R5, R7, 0x1, R5, P0 ;  /* 0x0000000107057824 */ /* 0x000fe600000e0605 */
[----:B------:R2:W-:Y:S04]  /*a7a0*/  LDGSTS.E.BYPASS.LTC128B.128 [R6+0x8080], [R12.64], !P5 ;  /* 0x080800000c067fae */ /* 0x0005e8000e901d52 */
[----:B------:R2:W-:Y:S02]  /*a7b0*/  LDGSTS.E.BYPASS.LTC128B.128 [R6+0x9880], [R4.64], !P4 ;  /* 0x0988000004067fae */ /* 0x0005e4000e101d52 */
.L_x_297:
[----:B------:R-:W-:Y:S05]  /*a7c0*/  BSYNC B0 ;  /* 0x0000000000007941 */ /* 0x000fea0003800000 */
.L_x_296:
        /* <DEDUP_REMOVED lines=273> */
.L_x_299:
        /* <DEDUP_REMOVED lines=424> */
.L_x_295:
[----:B------:R-:W-:-:S06]  /*d360*/  UISETP.GE.AND UP0, UPT, UR21, UR7, UPT ;  /* 0x000000071500728c */ /* 0x000fcc000bf06270 */
[----:B------:R-:W-:-:S13]  /*d370*/  PLOP3.LUT P0, PT, PT, PT, UP0, 0x40, 0x0 ;  /* 0x000000000000781c */ /* 0x000fda0003f0e808 */
[----:B------:R-:W-:Y:S05]  /*d380*/  @P0 BRA `(.L_x_301) ;  /* 0x00003ea000000947 */ /* 0x000fea0003800000 */
[----:B-1----:R-:W1:Y:S04]  /*d390*/  S2R R3, SR_TID.X ;  /* 0x0000000000037919 */ /* 0x002e680000002100 */
        /* <DEDUP_REMOVED lines=12> */
.L_x_314:
        /* <DEDUP_REMOVED lines=66> */
[----:B-1----:R2:W1:Y:S02]  /*d880*/  SHFL.IDX PT, R13, R4, 0x1, 0x181f ;  /* 0x00381f00040d7f89 */ /* 0x00246400000e0000 */
.L_x_335:
[----:B------:R-:W4:Y:S04]  /*d890*/  LDL R7, [R1+0x24] ;  /* 0x0000240001077983 */ /* 0x000f280000100800 */
[----:B------:R-:W5:Y:S04]  /*d8a0*/  LDL R6, [R1+0x3c] ;  /* 0x00003c0001067983 */ /* 0x000f680000100800 */
[----:B--2---:R-:W2:Y:S04]  /*d8b0*/  LDL R14, [R1+0x48] ;  /* 0x00004800010e7983 */ /* 0x004ea80000100800 */
[----:B---3--:R-:W3:Y:S04]  /*d8c0*/  LDL R12, [R1+0x1c] ;  /* 0x00001c00010c7983 */ /* 0x008ee80000100800 */
[----:B------:R-:W3:Y:S01]  /*d8d0*/  LDL R4, [R1+0x4c] ;  /* 0x00004c0001047983 */ /* 0x000ee20000100800 */
[----:B----4-:R-:W-:Y:S02]  /*d8e0*/  ISETP.GE.AND P1, PT, R7, c[0x0][0x1d4], PT ;  /* 0x0000750007007a0c */ /* 0x010fe40003f26270 */
[----:B-1---5:R-:W-:Y:S05]  /*d8f0*/  IADD3 R6, P0, R13, R6, RZ ;  /* 0x000000060d067210 */ /* 0x022fea0007f1e0ff */
[----:B--2---:R-:W-:Y:S06]  /*d900*/  IMAD.X R7, R5, 0x1, R14, P0 ;  /* 0x0000000105077824 */ /* 0x004fec00000e060e */
[----:B------:R-:W-:Y:S01]  /*d910*/  @!PT LDS RZ, [RZ] ;  /* 0x00000000fffff984 */ /* 0x000fe20000000800 */
[----:B------:R-:W-:Y:S01]  /*d920*/  @!PT LDS RZ, [RZ] ;  /* 0x00000000fffff984 */ /* 0x000fe20000000800 */
[----:B------:R-:W-:Y:S01]  /*d930*/  @!PT LDS RZ, [RZ] ;  /* 0x00000000fffff984 */ /* 0x000fe20000000800 */
[----:B---3--:R1:W-:Y:S02]  /*d940*/  LDGSTS.E.BYPASS.LTC128B.128 [R12+0x5080], [R6.64], !P1 ;  /* 0x05080000060c7fae */ /* 0x0083e4000c901d52 */
[----:B-1----:R-:W-:Y:S05]  /*d950*/  IADD3 R6, P0, R13, R159, RZ ;  /* 0x0000009f0d067210 */ /* 0x002fea0007f1e0ff */
[----:B------:R-:W-:Y:S05]  /*d960*/  IMAD.X R7, R5, 0x1, R4, P0 ;  /* 0x0000000105077824 */ /* 0x000fea00000e0604 */
[----:B------:R1:W-:Y:S02]  /*d970*/  LDGSTS.E.BYPASS.LTC128B.128 [R12+0x6880], [R6.64], !P6 ;  /* 0x06880000060c7fae */ /* 0x0003e4000f101d52 */
[----:B-1----:R-:W-:Y:S05]  /*d980*/  IADD3 R6, P0, R13, R157, RZ ;  /* 0x0000009d0d067210 */ /* 0x002fea0007f1e0ff */
[----:B------:R-:W-:Y:S01]  /*d990*/  IMAD.X R7, R5, 0x1, R158, P0 ;  /* 0x0000000105077824 */ /* 0x000fe200000e069e */
[----:B------:R-:W-:Y:S04]  /*d9a0*/  IADD3 R4, P0, R13, R0, RZ ;  /* 0x000000000d047210 */ /* 0x000fe80007f1e0ff */
[----:B------:R1:W-:Y:S01]  /*d9b0*/  LDGSTS.E.BYPASS.LTC128B.128 [R12+0x8080], [R6.64], !P5 ;  /* 0x08080000060c7fae */ /* 0x0003e2000e901d52 */
[----:B------:R-:W-:Y:S05]  /*d9c0*/  IMAD.X R5, R5, 0x1, R2, P0 ;  /* 0x0000000105057824 */ /* 0x000fea00000e0602 */
[----:B------:R1:W-:Y:S03]  /*d9d0*/  LDGSTS.E.BYPASS.LTC128B.128 [R12+0x9880], [R4.64], !P4 ;  /* 0x09880000040c7fae */ /* 0x0003e6000e101d52 */
.L_x_303:
[----:B------:R-:W-:Y:S05]  /*d9e0*/  BSYNC B0 ;  /* 0x0000000000007941 */ /* 0x000fea0003800000 */
.L_x_302:
        /* <DEDUP_REMOVED lines=159> */
[----:B------:R-:W2:Y:S01]  /*e3e0*/  MUFU.TANH R179, R15 ;  /* 0x0000000f00b37308 */ /* 0x000ea20000002400 */
[----:B------:R-:W-:Y:S01]  /*e3f0*/  BAR.SYNC.DEFER_BLOCKING 0x0 ;  /* 0x0000000000007b1d */ /* 0x000fe20000010000 */
[----:B-----5:R-:W-:Y:S02]  /*e400*/  FMUL.FTZ R9, R14, c[0x0][0x320] ;  /* 0x0000c8000e097a20 */ /* 0x020fe40000410000 */
[----:B------:R-:W-:Y:S06]  /*e410*/  FMUL.FTZ R14, R17, c[0x0][0x320] ;  /* 0x0000c800110e7a20 */ /* 0x000fec0000410000 */
[----:B------:R5:W2:Y:S01]  /*e420*/  MUFU.TANH R178, R18 ;  /* 0x0000001200b27308 */ /* 0x000aa20000002400 */
[----:B-1----:R-:W-:Y:S02]  /*e430*/  FMUL.FTZ R11, R12, c[0x0][0x320] ;  /* 0x0000c8000c0b7a20 */ /* 0x002fe40000410000 */
[----:B------:R-:W-:Y:S02]  /*e440*/  FMUL.FTZ R12, R13, c[0x0][0x320] ;  /* 0x0000c8000d0c7a20 */ /* 0x000fe40000410000 */
[----:B------:R-:W-:Y:S05]  /*e450*/  FMUL.FTZ R13, R16, c[0x0][0x320] ;  /* 0x0000c800100d7a20 */ /* 0x000fea0000410000 */
[----:B------:R-:W1:Y:S10]  /*e460*/  MUFU.TANH R8, R8 ;  /* 0x0000000800087308 */ /* 0x000e740000002400 */
        /* <DEDUP_REMOVED lines=8> */
[----:B------:R-:W-:Y:S02]  /*e4f0*/  FMUL.FTZ R17, R21, c[0x0][0x320] ;  /* 0x0000c80015117a20 */ /* 0x000fe40000410000 */
[----:B------:R-:W-:Y:S02]  /*e500*/  FMUL.FTZ R6, R22, c[0x0][0x320] ;  /* 0x0000c80016067a20 */ /* 0x000fe40000410000 */
[----:B------:R-:W-:Y:S03]  /*e510*/  FMUL.FTZ R5, R23, c[0x0][0x320] ;  /* 0x0000c80017057a20 */ /* 0x000fe60000410000 */
[----:B-----5:R-:W-:Y:S02]  /*e520*/  FMUL.FTZ R18, R24, c[0x0][0x320] ;  /* 0x0000c80018127a20 */ /* 0x020fe40000410000 */
[----:B------:R-:W-:Y:S01]  /*e530*/  FMUL.FTZ R19, R25, c[0x0][0x320] ;  /* 0x0000c80019137a20 */ /* 0x000fe20000410000 */
[----:B------:R-:W1:Y:S01]  /*e540*/  MUFU.TANH R13, R13 ;  /* 0x0000000d000d7308 */ /* 0x000e620000002400 */
        /* <DEDUP_REMOVED lines=19> */
[----:B------:R-:W4:Y:S01]  /*e680*/  LDL.LU R26, [R1+0x4c] ;  /* 0x00004c00011a7983 */ /* 0x000f220000300800 */
[----:B------:R-:W-:Y:S03]  /*e690*/  IMAD.U32 R20, RZ, RZ, UR4 ;  /* 0x00000004ff147e24 */ /* 0x000fe6000f8e00ff */
[----:B------:R-:W5:Y:S04]  /*e6a0*/  LDL R170, [R1+0x3c] ;  /* 0x00003c0001aa7983 */ /* 0x000f680000100800 */
        /* <DEDUP_REMOVED lines=18> */
[----:B---3--:R-:W-:Y:S04]  /*e7d0*/  IMAD.WIDE.U32 R22, R27, c[0x0][0x1e0], RZ ;  /* 0x000078001b167a25 */ /* 0x008fe800078e00ff */
[----:B------:R-:W-:Y:S01]  /*e7e0*/  IMAD.IADD R23, R23, 0x1, R20 ;  /* 0x0000000117177824 */ /* 0x000fe200078e0214 */
[----:B--2---:R2:W-:Y:S01]  /*e7f0*/  STL [R1+0x8], R25 ;  /* 0x0000081901007387 */ /* 0x0045e20000100800 */
[----:B------:R-:W-:Y:S02]  /*e800*/  SHF.R.S32.HI R20, RZ, 0x1f, R25 ;  /* 0x0000001fff147819 */ /* 0x000fe40000011419 */
[C---:B------:R-:W-:Y:S04]  /*e810*/  IMAD.WIDE.U32 R22, R25.reuse, c[0x0][0x1f0], R22 ;  /* 0x00007c0019167a25 */ /* 0x040fe800078e0016 */
[----:B------:R-:W-:Y:S01]  /*e820*/  IMAD R20, R20, c[0x0][0x1f0], RZ ;  /* 0x00007c0014147a24 */ /* 0x000fe200078e02ff */
[----:B------:R-:W-:Y:S03]  /*e830*/  IADD3 R22, P0, R22, UR26, RZ ;  /* 0x0000001a16167c10 */ /* 0x000fe6000ff1e0ff */
[----:B------:R-:W-:Y:S05]  /*e840*/  IMAD R20, R25, c[0x0][0x1f4], R20 ;  /* 0x00007d0019147a24 */ /* 0x000fea00078e0214 */
[----:B------:R-:W-:Y:S02]  /*e850*/  IADD3.X R20, R23, UR22, R20, P0, !PT ;  /* 0x0000001617147c10 */ /* 0x000fe400087fe414 */
[C---:B------:R-:W-:Y:S04]  /*e860*/  LEA R21, P0, R22.reuse, c[0x0][0x1c8], 0x1 ;  /* 0x0000720016157a11 */ /* 0x040fe800078008ff */
[----:B------:R-:W-:Y:S02]  /*e870*/  LEA.HI.X R20, R22, c[0x0][0x1cc], R20, 0x1, P0 ;  /* 0x0000730016147a11 */ /* 0x000fe400000f0c14 */
[----:B------:R-:W5:Y:S04]  /*e880*/  SHFL.IDX PT, R22, R21, RZ, 0x181f ;  /* 0x00181fff15167589 */ /* 0x000f6800000e0000 */
[----:B--2---:R-:W2:Y:S04]  /*e890*/  S2R R25, SR_TID.X ;  /* 0x0000000000197919 */ /* 0x004ea80000002100 */
[----:B------:R-:W4:Y:S04]  /*e8a0*/  SHFL.IDX PT, R23, R20, RZ, 0x181f ;  /* 0x00181fff14177589 */ /* 0x000f2800000e0000 */
[----:B------:R-:W3:Y:S04]  /*e8b0*/  SHFL.IDX PT, R21, R21, 0x1, 0x181f ;  /* 0x00381f0015157f89 */ /* 0x000ee800000e0000 */
[----:B------:R-:W1:Y:S01]  /*e8c0*/  SHFL.IDX PT, R20, R20, 0x1, 0x181f ;  /* 0x00381f0014147f89 */ /* 0x000e6200000e0000 */
[----:B--2---:R-:W-:Y:S04]  /*e8d0*/  SHF.R.S32.HI R27, RZ, 0x1f, R25 ;  /* 0x0000001fff1b7819 */ /* 0x004fe80000011419 */
[----:B------:R-:W-:Y:S04]  /*e8e0*/  LEA.HI R27, R27, R25, RZ, 0x3 ;  /* 0x000000191b1b7211 */ /* 0x000fe800078f18ff */
[----:B------:R-:W-:Y:S04]  /*e8f0*/  SHF.R.S32.HI R27, RZ, 0x3, R27 ;  /* 0x00000003ff1b7819 */ /* 0x000fe8000001141b */
[----:B------:R-:W-:Y:S04]  /*e900*/  IADD3 R27, -R27, 0x30, RZ ;  /* 0x000000301b1b7810 */ /* 0x000fe80007ffe1ff */
[----:B------:R-:W-:Y:S11]  /*e910*/  ISETP.GE.AND P1, PT, R27, 0x1, PT ;  /* 0x000000011b00780c */ /* 0x000ff60003f26270 */
[----:B------:R-:W-:Y:S02]  /*e920*/  @!UPT UIADD3 URZ, URZ, URZ, URZ ;  /* 0x0000003f3f3ff290 */ /* 0x000fe4000fffe03f */
[C---:B-----5:R-:W-:Y:S05]  /*e930*/  @P1 IADD3 R24, P0, R22.reuse, R170, RZ ;  /* 0x000000aa16181210 */ /* 0x060fea0007f1e0ff */
[C---:B----4-:R-:W-:Y:S05]  /*e940*/  @P1 IMAD.X R25, R23.reuse, 0x1, R174, P0 ;  /* 0x0000000117191824 */ /* 0x050fea00000e06ae */
[----:B------:R2:W-:Y:S02]  /*e950*/  @P1 LDGSTS.E.BYPASS.LTC128B.128 [R175+0x14080], [R24.64], !P2 ;  /* 0x1408000018af1fae */ /* 0x0005e4000d101d52 */
[C---:B--2---:R-:W-:Y:S05]  /*e960*/  @P1 IADD3 R24, P0, R22.reuse, R159, RZ ;  /* 0x0000009f16181210 */ /* 0x044fea0007f1e0ff */
[C---:B------:R-:W-:Y:S05]  /*e970*/  @P1 IMAD.X R25, R23.reuse, 0x1, R26, P0 ;  /* 0x0000000117191824 */ /* 0x040fea00000e061a */
[----:B------:R2:W-:Y:S02]  /*e980*/  @P1 LDGSTS.E.BYPASS.LTC128B.128 [R175+0x15880], [R24.64], !P6 ;  /* 0x1588000018af1fae */ /* 0x0005e4000f101d52 */
[C---:B--2---:R-:W-:Y:S05]  /*e990*/  @P1 IADD3 R24, P0, R22.reuse, R157, RZ ;  /* 0x0000009d16181210 */ /* 0x044fea0007f1e0ff */
[C---:B------:R-:W-:Y:S01]  /*e9a0*/  @P1 IMAD.X R25, R23.reuse, 0x1, R158, P0 ;  /* 0x0000000117191824 */ /* 0x040fe200000e069e */
[----:B------:R-:W-:Y:S04]  /*e9b0*/  @P1 IADD3 R22, P0, R22, R0, RZ ;  /* 0x0000000016161210 */ /* 0x000fe80007f1e0ff */
[----:B------:R3:W-:Y:S01]  /*e9c0*/  @P1 LDGSTS.E.BYPASS.LTC128B.128 [R175+0x17080], [R24.64], !P5 ;  /* 0x1708000018af1fae */ /* 0x0007e2000e901d52 */
[----:B------:R-:W-:Y:S01]  /*e9d0*/  @P1 IMAD.X R23, R23, 0x1, R2, P0 ;  /* 0x0000000117171824 */ /* 0x000fe200000e0602 */
[----:B------:R-:W-:Y:S04]  /*e9e0*/  ISETP.GE.AND P0, PT, R27, 0x21, PT ;  /* 0x000000211b00780c */ /* 0x000fe80003f06270 */
[----:B------:R2:W-:Y:S09]  /*e9f0*/  @P1 LDGSTS.E.BYPASS.LTC128B.128 [R175+0x18880], [R22.64], !P4 ;  /* 0x1888000016af1fae */ /* 0x0005f2000e101d52 */
[C---:B---3--:R-:W-:Y:S05]  /*ea00*/  @P0 IADD3 R24, P2, R21.reuse, R159, RZ ;  /* 0x0000009f15180210 */ /* 0x048fea0007f5e0ff */
[C---:B-1----:R-:W-:Y:S01]  /*ea10*/  @P0 IMAD.X R25, R20.reuse, 0x1, R26, P2 ;  /* 0x0000000114190824 */ /* 0x042fe200010e061a */
[C---:B------:R-:W-:Y:S02]  /*ea20*/  @P0 IADD3 R26, P2, R21.reuse, R157, RZ ;  /* 0x0000009d151a0210 */ /* 0x040fe40007f5e0ff */
[----:B--2---:R-:W-:Y:S03]  /*ea30*/  @P0 IADD3 R22, P1, R21, R170, RZ ;  /* 0x000000aa15160210 */ /* 0x004fe60007f3e0ff */
[C---:B------:R-:W-:Y:S01]  /*ea40*/  @P0 IMAD.X R27, R20.reuse, 0x1, R158, P2 ;  /* 0x00000001141b0824 */ /* 0x040fe200010e069e */
[----:B------:R-:W-:Y:S01]  /*ea50*/  ISETP.GE.AND P2, PT, R171, c[0x0][0x1d4], PT ;  /* 0x00007500ab007a0c */ /* 0x000fe20003f46270 */
[C---:B------:R-:W-:Y:S01]  /*ea60*/  @P0 IMAD.X R23, R20.reuse, 0x1, R174, P1 ;  /* 0x0000000114170824 */ /* 0x040fe200008e06ae */
[----:B------:R-:W-:Y:S05]  /*ea70*/  @P0 IADD3 R158, P1, R21, R0, RZ ;  /* 0x00000000159e0210 */ /* 0x000fea0007f3e0ff */
[----:B------:R-:W-:Y:S06]  /*ea80*/  @P0 IMAD.X R159, R20, 0x1, R2, P1 ;  /* 0x00000001149f0824 */ /* 0x000fec00008e0602 */
[----:B------:R1:W-:Y:S04]  /*ea90*/  @P0 LDGSTS.E.BYPASS.LTC128B.128 [R175+0x15080], [R22.64], !P2 ;  /* 0x1508000016af0fae */ /* 0x0003e8000d101d52 */
[----:B------:R1:W-:Y:S04]  /*eaa0*/  @P0 LDGSTS.E.BYPASS.LTC128B.128 [R175+0x16880], [R24.64], !P6 ;  /* 0x1688000018af0fae */ /* 0x0003e8000f101d52 */
[----:B------:R1:W-:Y:S04]  /*eab0*/  @P0 LDGSTS.E.BYPASS.LTC128B.128 [R175+0x18080], [R26.64], !P5 ;  /* 0x180800001aaf0fae */ /* 0x0003e8000e901d52 */
[----:B------:R1:W-:Y:S02]  /*eac0*/  @P0 LDGSTS.E.BYPASS.LTC128B.128 [R175+0x19880], [R158.64], !P4 ;  /* 0x198800009eaf0fae */ /* 0x0003e4000e101d52 */
.L_x_305:
        /* <DEDUP_REMOVED lines=17> */
[----:B------:R-:W-:Y:S04]  /*ebe0*/  IADD3 R0, -R0, UR8, R2 ;  /* 0x0000000800007c10 */ /* 0x000fe8000fffe102 */
[C---:B------:R-:W-:Y:S02]  /*ebf0*/  IADD3 R24, R0.reuse, c[0x0][0x328], RZ ;  /* 0x0000ca0000187a10 */ /* 0x040fe40007ffe0ff */
[----:B------:R-:W-:Y:S02]  /*ec00*/  IADD3 R2, R0, UR24, RZ ;  /* 0x0000001800027c10 */ /* 0x000fe4000fffe0ff */
[----:B------:R-:W-:Y:S01]  /*ec10*/  IADD3 R0, -R21, UR4, RZ ;  /* 0x0000000415007c10 */ /* 0x000fe2000fffe1ff */
        /* <DEDUP_REMOVED lines=17> */
.L_x_308:
[----:B------:R-:W-:Y:S04]  /*ed30*/  MOV R20, 0x1 ;  /* 0x0000000100147802 */ /* 0x000fe80000000f00 */
[----:B------:R-:W-:Y:S11]  /*ed40*/  ISETP.NE.AND P0, PT, R20, c[0x0][0x32c], PT ;  /* 0x0000cb0014007a0c */ /* 0x000ff60003f05270 */
[----:B------:R-:W-:Y:S02]  /*ed50*/  @!UPT UIADD3 URZ, URZ, URZ, URZ ;  /* 0x0000003f3f3ff290 */ /* 0x000fe4000fffe03f */
[----:B------:R-:W-:Y:S05]  /*ed60*/  @P0 IMAD.HI.U32 R20, R21, c[0x0][0x330], RZ ;  /* 0x0000cc0015140a27 */ /* 0x000fea00078e00ff */
[----:B------:R-:W-:Y:S02]  /*ed70*/  @P0 SHF.R.U32.HI R21, RZ, c[0x0][0x334], R20 ;  /* 0x0000cd00ff150a19 */ /* 0x000fe40000011614 */
.L_x_309:
[----:B------:R-:W-:Y:S05]  /*ed80*/  BSYNC B0 ;  /* 0x0000000000007941 */ /* 0x000fea0003800000 */
.L_x_307:
[----:B------:R-:W-:Y:S05]  /*ed90*/  IMAD R20, R21, c[0x0][0x32c], R0 ;  /* 0x0000cb0015147a24 */ /* 0x000fea00078e0200 */
[----:B------:R-:W-:Y:S02]  /*eda0*/  IMNMX R26, R26, R20, !PT ;  /* 0x000000141a1a7217 */ /* 0x000fe40007800200 */
[----:B------:R-:W-:Y:S04]  /*edb0*/  IADD3 R20, R20, c[0x0][0x32c], RZ ;  /* 0x0000cb0014147a10 */ /* 0x000fe80007ffe0ff */
[----:B------:R-:W-:Y:S02]  /*edc0*/  IMNMX R27, R27, R20, PT ;  /* 0x000000141b1b7217 */ /* 0x000fe40003800200 */
.L_x_306:
        /* <DEDUP_REMOVED lines=43> */
[----:B------:R-:W-:Y:S01]  /*f080*/  PLOP3.LUT P0, PT, PT, PT, UP5, 0x40, 0x0 ;  /* 0x000000000000781c */ /* 0x000fe20003f0e858 */
[----:B------:R-:W1:Y:S03]  /*f090*/  SHFL.IDX PT, R12, R25, 0x1, 0x1c1f ;  /* 0x003c1f00190c7f89 */ /* 0x000e6600000e0000 */
        /* <DEDUP_REMOVED lines=8> */
[----:B------:R-:W-:Y:S04]  /*f120*/  ISETP.GT.AND P0, PT, R26, 0x20, P0 ;  /* 0x000000201a00780c */ /* 0x000fe80000704270 */
[C---:B------:R-:W-:Y:S04]  /*f130*/  ISETP.LT.OR P0, PT, R27.reuse, 0x21, P0 ;  /* 0x000000211b00780c */ /* 0x040fe80000701670 */
[----:B------:R-:W-:Y:S01]  /*f140*/  FSEL R175, R16, -INF , !P0 ;  /* 0xff80000010af7808 */ /* 0x000fe20004000000 */
[--C-:B-1----:R-:W-:Y:S01]  /*f150*/  IMAD.IADD R16, R2, 0x1, R12.reuse ;  /* 0x0000000102107824 */ /* 0x102fe200078e020c */
[----:B------:R-:W-:Y:S04]  /*f160*/  PLOP3.LUT P0, PT, PT, PT, UP2, 0x40, 0x0 ;  /* 0x000000000000781c */ /* 0x000fe80003f0e828 */
[----:B------:R-:W-:Y:S04]  /*f170*/  ISETP.GT.AND P0, PT, R26, 0x21, P0 ;  /* 0x000000211a00780c */ /* 0x000fe80000704270 */
[----:B------:R-:W-:Y:S04]  /*f180*/  ISETP.LT.OR P0, PT, R27, 0x22, P0 ;  /* 0x000000221b00780c */ /* 0x000fe80000701670 */
[----:B------:R-:W-:Y:S01]  /*f190*/  FSEL R174, R17, -INF , !P0 ;  /* 0xff80000011ae7808 */ /* 0x000fe20004000000 */
[----:B------:R-:W-:Y:S01]  /*f1a0*/  IMAD.IADD R17, R24, 0x1, R12 ;  /* 0x0000000118117824 */ /* 0x000fe200078e020c */
[----:B------:R-:W-:Y:S04]  /*f1b0*/  PLOP3.LUT P0, PT, PT, PT, UP1, 0x40, 0x0 ;  /* 0x000000000000781c */ /* 0x000fe80003f0e818 */
[----:B------:R-:W-:Y:S04]  /*f1c0*/  ISETP.GT.AND P0, PT, R26, 0x28, P0 ;  /* 0x000000281a00780c */ /* 0x000fe80000704270 */
[C---:B------:R-:W-:Y:S04]  /*f1d0*/  ISETP.LT.OR P0, PT, R27.reuse, 0x29, P0 ;  /* 0x000000291b00780c */ /* 0x040fe80000701670 */
        /* <DEDUP_REMOVED lines=23> */
.L_x_312:
[----:B------:R-:W-:Y:S04]  /*f350*/  MOV R2, 0x1 ;  /* 0x0000000100027802 */ /* 0x000fe80000000f00 */
[----:B------:R-:W-:Y:S11]  /*f360*/  ISETP.NE.AND P0, PT, R2, c[0x0][0x32c], PT ;  /* 0x0000cb0002007a0c */ /* 0x000ff60003f05270 */
[----:B------:R-:W-:Y:S02]  /*f370*/  @!UPT UIADD3 URZ, URZ, URZ, URZ ;  /* 0x0000003f3f3ff290 */ /* 0x000fe4000fffe03f */
[----:B------:R-:W-:Y:S05]  /*f380*/  @P0 IMAD.HI.U32 R2, R12, c[0x0][0x330], RZ ;  /* 0x0000cc000c020a27 */ /* 0x000fea00078e00ff */
[----:B------:R-:W-:Y:S02]  /*f390*/  @P0 SHF.R.U32.HI R12, RZ, c[0x0][0x334], R2 ;  /* 0x0000cd00ff0c0a19 */ /* 0x000fe40000011602 */
.L_x_313:
[----:B------:R-:W-:Y:S05]  /*f3a0*/  BSYNC B0 ;  /* 0x0000000000007941 */ /* 0x000fea0003800000 */
.L_x_311:
[----:B------:R-:W-:Y:S05]  /*f3b0*/  IMAD R0, R12, c[0x0][0x32c], R0 ;  /* 0x0000cb000c007a24 */ /* 0x000fea00078e0200 */
[----:B------:R-:W-:Y:S02]  /*f3c0*/  IMNMX R16, R16, R0, !PT ;  /* 0x0000000010107217 */ /* 0x000fe40007800200 */
[----:B------:R-:W-:Y:S04]  /*f3d0*/  IADD3 R0, R0, c[0x0][0x32c], RZ ;  /* 0x0000cb0000007a10 */ /* 0x000fe80007ffe0ff */
[----:B------:R-:W-:Y:S02]  /*f3e0*/  IMNMX R17, R17, R0, PT ;  /* 0x0000000011117217 */ /* 0x000fe40003800200 */
.L_x_310:
        /* <DEDUP_REMOVED lines=45> */
[--C-:B------:R-:W-:Y:S02]  /*f6c0*/  FFMA.FTZ R13, R22, c[0x0][0x2d0], -R172.reuse ;  /* 0x0000b400160d7a23 */ /* 0x100fe400000108ac */
[----:B------:R-:W-:Y:S01]  /*f6d0*/  ISETP.GT.AND P0, PT, R16, 0x1, P0 ;  /* 0x000000011000780c */ /* 0x000fe20000704270 */
[----:B------:R-:W-:Y:S01]  /*f6e0*/  MUFU.EX2 R18, R18 ;  /* 0x0000001200127308 */ /* 0x000fe20000000800 */
[--C-:B------:R-:W-:Y:S02]  /*f6f0*/  FFMA.FTZ R12, R8, c[0x0][0x2d0], -R172.reuse ;  /* 0x0000b400080c7a23 */ /* 0x100fe400000108ac */
[----:B------:R-:W-:Y:S01]  /*f700*/  ISETP.LT.OR P0, PT, R17, 0x2, P0 ;  /* 0x000000021100780c */ /* 0x000fe20000701670 */
[--C-:B------:R-:W-:Y:S02]  /*f710*/  FFMA.FTZ R8, R168, c[0x0][0x2d0], -R172.reuse ;  /* 0x0000b400a8087a23 */ /* 0x100fe400000108ac */
[--C-:B------:R-:W-:Y:S01]  /*f720*/  FFMA.FTZ R171, R21, c[0x0][0x2d0], -R172.reuse ;  /* 0x0000b40015ab7a23 */ /* 0x100fe200000108ac */
[----:B------:R-:W-:Y:S01]  /*f730*/  FSEL R11, R176, -INF , !P0 ;  /* 0xff800000b00b7808 */ /* 0x000fe20004000000 */
[--C-:B------:R-:W-:Y:S01]  /*f740*/  FFMA.FTZ R175, R175, c[0x0][0x2d0], -R172.reuse ;  /* 0x0000b400afaf7a23 */ /* 0x100fe200000108ac */
[----:B------:R-:W-:Y:S01]  /*f750*/  PLOP3.LUT P0, PT, PT, PT, UP2, 0x40, 0x0 ;  /* 0x000000000000781c */ /* 0x000fe20003f0e828 */
[----:B------:R-:W-:Y:S01]  /*f760*/  UISETP.NE.AND UP2, UPT, UR28, URZ, UPT ;  /* 0x0000003f1c00728c */ /* 0x000fe2000bf45270 */
[----:B------:R-:W1:Y:S01]  /*f770*/  MUFU.EX2 R13, R13 ;  /* 0x0000000d000d7308 */ /* 0x000e620000000800 */
[--C-:B------:R-:W-:Y:S01]  /*f780*/  FFMA.FTZ R174, R174, c[0x0][0x2d0], -R172.reuse ;  /* 0x0000b400aeae7a23 */ /* 0x100fe200000108ac */
[----:B------:R-:W-:Y:S01]  /*f790*/  ISETP.GT.AND P0, PT, R16, 0x8, P0 ;  /* 0x000000081000780c */ /* 0x000fe20000704270 */
[--C-:B------:R-:W-:Y:S02]  /*f7a0*/  FFMA.FTZ R173, R173, c[0x0][0x2d0], -R172.reuse ;  /* 0x0000b400adad7a23 */ /* 0x100fe400000108ac */
[----:B------:R-:W-:Y:S01]  /*f7b0*/  FFMA.FTZ R172, R19, c[0x0][0x2d0], -R172 ;  /* 0x0000b40013ac7a23 */ /* 0x000fe200000108ac */
[C---:B------:R-:W-:Y:S04]  /*f7c0*/  ISETP.LT.OR P0, PT, R17.reuse, 0x9, P0 ;  /* 0x000000091100780c */ /* 0x040fe80000701670 */
[----:B------:R-:W-:Y:S01]  /*f7d0*/  FSEL R10, R10, -INF , !P0 ;  /* 0xff8000000a0a7808 */ /* 0x000fe20004000000 */
[----:B------:R-:W-:Y:S01]  /*f7e0*/  MUFU.EX2 R12, R12 ;  /* 0x0000000c000c7308 */ /* 0x000fe20000000800 */
[----:B------:R-:W-:Y:S01]  /*f7f0*/  PLOP3.LUT P0, PT, PT, PT, UP1, 0x40, 0x0 ;  /* 0x000000000000781c */ /* 0x000fe20003f0e818 */
[----:B------:R-:W-:Y:S03]  /*f800*/  UISETP.NE.AND UP1, UPT, UR23, URZ, UPT ;  /* 0x0000003f1700728c */ /* 0x000fe6000bf25270 */
[C---:B------:R-:W-:Y:S04]  /*f810*/  ISETP.GT.AND P0, PT, R16.reuse, 0x9, P0 ;  /* 0x000000091000780c */ /* 0x040fe80000704270 */
[----:B------:R-:W-:Y:S01]  /*f820*/  ISETP.LT.OR P0, PT, R17, 0xa, P0 ;  /* 0x0000000a1100780c */ /* 0x000fe20000701670 */
[----:B------:R-:W-:Y:S03]  /*f830*/  MUFU.EX2 R8, R8 ;  /* 0x0000000800087308 */ /* 0x000fe60000000800 */
[----:B------:R-:W-:Y:S02]  /*f840*/  FSEL R169, R169, -INF , !P0 ;  /* 0xff800000a9a97808 */ /* 0x000fe40004000000 */
[----:B------:R-:W-:Y:S01]  /*f850*/  PLOP3.LUT P0, PT, PT, PT, UP0, 0x40, 0x0 ;  /* 0x000000000000781c */ /* 0x000fe20003f0e808 */
[----:B------:R-:W-:Y:S01]  /*f860*/  UISETP.NE.AND UP0, UPT, UR20, URZ, UPT ;  /* 0x0000003f1400728c */ /* 0x000fe2000bf05270 */
[----:B-1----:R-:W-:Y:S02]  /*f870*/  F2FP.BF16.PACK_AB R168, R13, R18 ;  /* 0x000000120da8723e */ /* 0x002fe400000010ff */
[C---:B------:R-:W-:Y:S01]  /*f880*/  ISETP.GT.AND P0, PT, R16.reuse, 0x10, P0 ;  /* 0x000000101000780c */ /* 0x040fe20000704270 */
[----:B------:R-:W-:Y:S03]  /*f890*/  MUFU.EX2 R172, R172 ;  /* 0x000000ac00ac7308 */ /* 0x000fe60000000800 */
[----:B------:R-:W-:Y:S04]  /*f8a0*/  ISETP.LT.OR P0, PT, R17, 0x11, P0 ;  /* 0x000000111100780c */ /* 0x000fe80000701670 */
        /* <DEDUP_REMOVED lines=19> */
[----:B------:R-:W-:Y:S02]  /*f9e0*/  FSEL R159, R6, -INF , !P0 ;  /* 0xff800000069f7808 */ /* 0x000fe40004000000 */
[----:B------:R-:W1:Y:S01]  /*f9f0*/  MUFU.EX2 R6, R2 ;  /* 0x0000000200067308 */ /* 0x000e620000000800 */
[----:B------:R-:W-:Y:S04]  /*fa00*/  PLOP3.LUT P0, PT, PT, PT, UP2, 0x40, 0x0 ;  /* 0x000000000000781c */ /* 0x000fe80003f0e828 */
[C---:B------:R-:W-:Y:S04]  /*fa10*/  ISETP.GT.AND P0, PT, R16.reuse, 0x21, P0 ;  /* 0x000000211000780c */ /* 0x040fe80000704270 */
[----:B------:R-:W-:Y:S04]  /*fa20*/  ISETP.LT.OR P0, PT, R17, 0x22, P0 ;  /* 0x000000221100780c */ /* 0x000fe80000701670 */
        /* <DEDUP_REMOVED lines=14> */
[----:B------:R-:W-:Y:S01]  /*fb10*/  FMUL.FTZ R29, R6, R29 ;  /* 0x0000001d061d7220 */ /* 0x000fe20000410000 */
[----:B------:R-:W-:Y:S01]  /*fb20*/  ISETP.GT.AND P0, PT, R16, 0x29, P0 ;  /* 0x000000291000780c */ /* 0x000fe20000704270 */
[C---:B------:R-:W-:Y:S01]  /*fb30*/  FMUL.FTZ R16, R6.reuse, R144 ;  /* 0x0000009006107220 */ /* 0x040fe20000410000 */
[----:B------:R-:W-:Y:S01]  /*fb40*/  FMNMX.FTZ R2, R169, R2, !PT ;  /* 0x00000002a9027209 */ /* 0x000fe20007810000 */
[C---:B------:R-:W-:Y:S01]  /*fb50*/  FMUL.FTZ R32, R6.reuse, R32 ;  /* 0x0000002006207220 */ /* 0x040fe20000410000 */
[----:B------:R-:W-:Y:S01]  /*fb60*/  ISETP.LT.OR P0, PT, R17, 0x2a, P0 ;  /* 0x0000002a1100780c */ /* 0x000fe20000701670 */
[----:B------:R-:W-:Y:S01]  /*fb70*/  FMUL.FTZ R17, R6, R145 ;  /* 0x0000009106117220 */ /* 0x000fe20000410000 */
[----:B------:R-:W-:Y:S01]  /*fb80*/  FMNMX.FTZ R2, R24, R2, !PT ;  /* 0x0000000218027209 */ /* 0x000fe20007810000 */
[C---:B------:R-:W-:Y:S01]  /*fb90*/  FMUL.FTZ R33, R6.reuse, R33 ;  /* 0x0000002106217220 */ /* 0x040fe20000410000 */
[----:B------:R-:W-:Y:S01]  /*fba0*/  FSEL R3, R7, -INF , !P0 ;  /* 0xff80000007037808 */ /* 0x000fe20004000000 */
        /* <DEDUP_REMOVED lines=15> */
[----:B------:R-:W-:Y:S01]  /*fca0*/  UISETP.GT.AND UP0, UPT, UR21, UR7, UPT ;  /* 0x000000071500728c */ /* 0x000fe2000bf04270 */
[----:B------:R-:W-:Y:S01]  /*fcb0*/  FMUL.FTZ R48, R6, R48 ;  /* 0x0000003006307220 */ /* 0x000fe20000410000 */
[----:B------:R-:W-:Y:S01]  /*fcc0*/  FMNMX.FTZ R2, R158, R2, !PT ;  /* 0x000000029e027209 */ /* 0x000fe20007810000 */
[----:B--2---:R-:W-:Y:S01]  /*fcd0*/  FFMA.FTZ R5, R6, R170, R18 ;  /* 0x000000aa06057223 */ /* 0x004fe20000010012 */
[----:B------:R-:W-:Y:S01]  /*fce0*/  F2FP.BF16.PACK_AB R170, R8, R12 ;  /* 0x0000000c08aa723e */ /* 0x000fe200000010ff */
[C---:B------:R-:W-:Y:S01]  /*fcf0*/  FMUL.FTZ R49, R6.reuse, R49 ;  /* 0x0000003106317220 */ /* 0x040fe20000410000 */
[----:B------:R-:W-:Y:S01]  /*fd00*/  FMNMX.FTZ R2, R157, R2, !PT ;  /* 0x000000029d027209 */ /* 0x000fe20007810000 */
[----:B------:R-:W-:Y:S01]  /*fd10*/  FADD.FTZ R5, R13, R5 ;  /* 0x000000050d057221 */ /* 0x000fe20000010000 */
[----:B------:R-:W-:Y:S01]  /*fd20*/  UMOV UR21, UR4 ;  /* 0x0000000400157c82 */ /* 0x000fe20008000000 */
[----:B------:R-:W-:Y:S01]  /*fd30*/  FMUL.FTZ R13, R6, R141 ;  /* 0x0000008d060d7220 */ /* 0x000fe20000410000 */
[----:B------:R-:W-:Y:S01]  /*fd40*/  FMNMX.FTZ R2, R3, R2, !PT ;  /* 0x0000000203027209 */ /* 0x000fe20007810000 */
[----:B------:R-:W-:Y:S02]  /*fd50*/  FADD.FTZ R5, R12, R5 ;  /* 0x000000050c057221 */ /* 0x000fe40000010000 */
[----:B------:R-:W-:Y:S01]  /*fd60*/  FMUL.FTZ R12, R6, R140 ;  /* 0x0000008c060c7220 */ /* 0x000fe20000410000 */
[----:B------:R-:W-:Y:S01]  /*fd70*/  MOV R140, R26 ;  /* 0x0000001a008c7202 */ /* 0x000fe20000000f00 */
[----:B------:R-:W1:Y:S01]  /*fd80*/  SHFL.BFLY PT, R4, R2, 0x2, 0x1f ;  /* 0x0c401f0002047f89 */ /* 0x000e6200000e0000 */
[----:B------:R-:W-:Y:S02]  /*fd90*/  FADD.FTZ R177, R8, R5 ;  /* 0x0000000508b17221 */ /* 0x000fe40000010000 */
        /* <DEDUP_REMOVED lines=329> */
.L_x_301:
[----:B------:R-:W2:Y:S04]  /*11230*/  LDL.LU R5, [R1+0x44] ;  /* 0x0000440001057983 */ /* 0x000ea80000300800 */
[----:B------:R-:W3:Y:S01]  /*11240*/  LDL.LU R7, [R1+0x40] ;  /* 0x0000400001077983 */ /* 0x000ee20000300800 */
[----:B------:R-:W-:-:S02]  /*11250*/  MOV R8, 0xff800000 ;  /* 0xff80000000087802 */ /* 0x000fc40000000f00 */
[----:B------:R-:W-:Y:S01]  /*11260*/  PLOP3.LUT P2, PT, PT, PT, PT, 0x8, 0x0 ;  /* 0x000000000000781c */ /* 0x000fe20003f4e170 */
[----:B--2---:R-:W2:Y:S04]  /*11270*/  SHFL.BFLY PT, R6, R5, 0x2, 0x1f ;  /* 0x0c401f0005067f89 */ /* 0x004ea800000e0000 */
[----:B-1-3--:R-:W1:Y:S01]  /*11280*/  SHFL.BFLY PT, R4, R7, 0x2, 0x1f ;  /* 0x0c401f0007047f89 */ /* 0x00ae6200000e0000 */
[----:B--2---:R-:W-:Y:S02]  /*11290*/  FADD.FTZ R6, R6, R5 ;  /* 0x0000000506067221 */ /* 0x004fe40000010000 */
[----:B-1----:R-:W-:-:S03]  /*112a0*/  FADD.FTZ R4, R4, R7 ;  /* 0x0000000704047221 */ /* 0x002fc60000010000 */
        /* <DEDUP_REMOVED lines=149> */
.L_x_259:
        /* <DEDUP_REMOVED lines=60> */
[----:B------:R-:W-:-:S02]  /*11fc0*/  SEL R12, R12, 0xffffffc0, !P2 ;  /* 0xffffffc00c0c7807 */ /* 0x000fc40005000000 */
[----:B------:R-:W-:Y:S02]  /*11fd0*/  F2FP.BF16.PACK_AB R48, R49, R48 ;  /* 0x000000303130723e */ /* 0x000fe400000010ff */
        /* <DEDUP_REMOVED lines=8> */
[----:B------:R-:W-:-:S02]  /*12060*/  F2FP.BF16.PACK_AB R56, R57, R56 ;  /* 0x000000383938723e */ /* 0x000fc400000010ff */
[----:B------:R-:W-:Y:S01]  /*12070*/  STS [R11+0x480], R134 ;  /* 0x000480860b007388 */ /* 0x000fe20000000800 */
[----:B------:R-:W-:Y:S02]  /*12080*/  F2FP.BF16.PACK_AB R58, R59, R58 ;  /* 0x0000003a3b3a723e */ /* 0x000fe400000010ff */
        /* <DEDUP_REMOVED lines=95> */
[----:B------:R-:W-:Y:S04]  /*12680*/  STS [R16+0xc480], R126 ;  /* 0x00c4807e10007388 */ /* 0x000fe80000000800 */
[----:B------:R-:W-:Y:S04]  /*12690*/  STS [R12+0xc000], R128 ;  /* 0x00c000800c007388 */ /* 0x000fe80000000800 */
[----:B------:R3:W-:Y:S01]  /*126a0*/  STS [R12+0xc400], R4 ;  /* 0x00c400040c007388 */ /* 0x0007e20000000800 */
[----:B-1----:R-:W-:-:S02]  /*126b0*/  IMAD.U32 R14, RZ, RZ, UR4 ;  /* 0x00000004ff0e7e24 */ /* 0x002fc4000f8e00ff */
[----:B--2---:R-:W-:Y:S01]  /*126c0*/  IMAD.U32 R15, RZ, RZ, UR5 ;  /* 0x00000005ff0f7e24 */ /* 0x004fe2000f8e00ff */
[----:B------:R-:W-:Y:S06]  /*126d0*/  BAR.SYNC.DEFER_BLOCKING 0x1, 0x100 ;  /* 0x0044000000007b1d */ /* 0x000fec0000010000 */
[----:B------:R-:W-:Y:S02]  /*126e0*/  ULDC.64 UR4, c[0x0][0x508] ;  /* 0x0001420000047ab9 */ /* 0x000fe40000000a00 */
[----:B------:R-:W-:Y:S01]  /*126f0*/  UISETP.NE.U32.AND UP0, UPT, URZ, UR4, UPT ;  /* 0x000000043f00728c */ /* 0x000fe2000bf05070 */
[----:B------:R-:W2:Y:S03]  /*12700*/  @P0 LDG.E R5, [R14.64] ;  /* 0x000000120e050981 */ /* 0x000ea6000c1e1900 */
[----:B------:R-:W-:Y:S01]  /*12710*/  UISETP.NE.AND.EX UP0, UPT, URZ, UR5, UPT, UP0 ;  /* 0x000000053f00728c */ /* 0x000fe2000bf05300 */
[----:B---3--:R-:W-:-:S02]  /*12720*/  IMAD.MOV.U32 R4, RZ, RZ, c[0x0][0x388] ;  /* 0x0000e200ff047624 */ /* 0x008fc400078e00ff */
        /* <DEDUP_REMOVED lines=14> */
[----:B-----5:R1:W2:Y:S04]  /*12810*/  LDG.E R4, [R14.64] ;  /* 0x000000120e047981 */ /* 0x0202a8000c1e1900 */
[----:B-1----:R-:W2:Y:S02]  /*12820*/  LDG.E R14, [R14.64+0x4] ;  /* 0x000004120e0e7981 */ /* 0x002ea4000c1e1900 */
[----:B--2---:R-:W-:Y:S02]  /*12830*/  IADD3 R4, -R4, R14, RZ ;  /* 0x0000000e04047210 */ /* 0x004fe40007ffe1ff */
.L_x_316:
[----:B-1----:R-:W-:Y:S01]  /*12840*/  SHF.R.S32.HI R5, RZ, 0x1f, R10 ;  /* 0x0000001fff057819 */ /* 0x002fe2000001140a */
[----:B------:R-:W-:Y:S01]  /*12850*/  IMAD.MOV.U32 R9, RZ, RZ, c[0x0][0x4e8] ;  /* 0x00013a00ff097624 */ /* 0x000fe200078e00ff */
[----:B------:R-:W-:Y:S01]  /*12860*/  LOP3.LUT R11, R6, 0xffffffe0, RZ, 0xc0, !PT ;  /* 0xffffffe0060b7812 */ /* 0x000fe200078ec0ff */
[----:B------:R-:W1:Y:S01]  /*12870*/  S2R R75, SR_CTAID.X ;  /* 0x00000000004b7919 */ /* 0x000e620000002500 */
[----:B------:R-:W-:Y:S01]  /*12880*/  LEA.HI R5, R5, R10, RZ, 0x3 ;  /* 0x0000000a05057211 */ /* 0x000fe200078f18ff */
[----:B------:R-:W-:Y:S01]  /*12890*/  ULDC.64 UR6, c[0x0][0x490] ;  /* 0x0001240000067ab9 */ /* 0x000fe20000000a00 */
[----:B------:R-:W-:Y:S01]  /*128a0*/  ISETP.NE.AND P1, PT, R9, 0x1, PT ;  /* 0x000000010900780c */ /* 0x000fe20003f25270 */
[----:B------:R-:W-:Y:S01]  /*128b0*/  USHF.R.S32.HI UR11, URZ, 0x1f, UR13 ;  /* 0x0000001f3f0b7899 */ /* 0x000fe2000801140d */
[----:B------:R-:W-:Y:S01]  /*128c0*/  LOP3.LUT R6, R5, 0xffffff8, RZ, 0xc0, !PT ;  /* 0x0ffffff805067812 */ /* 0x000fe200078ec0ff */
[----:B------:R-:W-:Y:S01]  /*128d0*/  IMAD.IADD R5, R0, 0x1, -R11 ;  /* 0x0000000100057824 */ /* 0x000fe200078e0a0b */
[----:B------:R-:W-:Y:S01]  /*128e0*/  ULDC.64 UR4, c[0x0][0x3a0] ;  /* 0x0000e80000047ab9 */ /* 0x000fe20000000a00 */
[----:B------:R-:W-:Y:S01]  /*128f0*/  BSSY B0, `(.L_x_317) ;  /* 0x0000093000007945 */ /* 0x000fe20003800000 */
[----:B------:R-:W-:Y:S01]  /*12900*/  UIMAD UR8, UR9, UR6, URZ ;  /* 0x00000006090872a4 */ /* 0x000fe2000f8e023f */
[----:B------:R-:W-:Y:S01]  /*12910*/  IMAD.IADD R6, R10, 0x1, -R6 ;  /* 0x000000010a067824 */ /* 0x000fe200078e0a06 */
[----:B------:R-:W-:Y:S01]  /*12920*/  SHF.R.S32.HI R9, RZ, 0x1f, R5 ;  /* 0x0000001fff097819 */ /* 0x000fe20000011405 */
[----:B------:R-:W-:Y:S01]  /*12930*/  UMOV UR14, UR20 ;  /* 0x00000014000e7c82 */ /* 0x000fe20008000000 */
[----:B------:R-:W-:Y:S01]  /*12940*/  LEA.HI R10, R3, R3, RZ, 0x1 ;  /* 0x00000003030a7211 */ /* 0x000fe200078f08ff */
[----:B------:R-:W-:Y:S01]  /*12950*/  UMOV UR15, UR21 ;  /* 0x00000015000f7c82 */ /* 0x000fe20008000000 */
[----:B------:R-:W-:Y:S01]  /*12960*/  LEA.HI R9, R9, R5, RZ, 0x2 ;  /* 0x0000000509097211 */ /* 0x000fe200078f10ff */
[----:B------:R-:W-:Y:S01]  /*12970*/  UIMAD UR12, UR21, UR4, URZ ;  /* 0x00000004150c72a4 */ /* 0x000fe2000f8e023f */
[----:B------:R-:W-:Y:S01]  /*12980*/  LOP3.LUT R10, R10, 0x1ffffffe, RZ, 0xc0, !PT ;  /* 0x1ffffffe0a0a7812 */ /* 0x000fe200078ec0ff */
[----:B------:R-:W-:Y:S01]  /*12990*/  USEL UR11, UR11, URZ, !UP1 ;  /* 0x0000003f0b0b7287 */ /* 0x000fe2000c800000 */
[----:B------:R-:W-:Y:S01]  /*129a0*/  SHF.R.S32.HI R9, RZ, 0x2, R9 ;  /* 0x00000002ff097819 */ /* 0x000fe20000011409 */
[----:B------:R-:W-:Y:S01]  /*129b0*/  UIMAD.WIDE.U32 UR14, UR10, UR6, UR14 ;  /* 0x000000060a0e72a5 */ /* 0x000fe2000f8e000e */
[----:B------:R-:W-:Y:S01]  /*129c0*/  LOP3.LUT P2, RZ, R5, 0x3, RZ, 0xc0, !PT ;  /* 0x0000000305ff7812 */ /* 0x000fe2000784c0ff */
[----:B------:R-:W-:Y:S01]  /*129d0*/  IMAD.IADD R3, R3, 0x1, -R10 ;  /* 0x0000000103037824 */ /* 0x000fe200078e0a0a */
[----:B------:R-:W-:Y:S01]  /*129e0*/  UIMAD UR8, UR10, UR7, UR8 ;  /* 0x000000070a0872a4 */ /* 0x000fe2000f8e0208 */
[----:B------:R-:W-:Y:S01]  /*129f0*/  IMAD R6, R6, 0x10, R9 ;  /* 0x0000001006067824 */ /* 0x000fe200078e0209 */
[----:B------:R-:W-:-:S02]  /*12a00*/  UIMAD.WIDE.U32 UR16, UR20, UR4, URZ ;  /* 0x00000004141072a5 */ /* 0x000fc4000f8e003f */
[----:B------:R-:W-:Y:S01]  /*12a10*/  ULDC.64 UR6, c[0x0][0x498] ;  /* 0x0001260000067ab9 */ /* 0x000fe20000000a00 */
[--C-:B------:R-:W-:Y:S01]  /*12a20*/  IMAD R3, R3, 0x8, R6.reuse ;  /* 0x0000000803037824 */ /* 0x100fe200078e0206 */
[----:B------:R-:W-:Y:S01]  /*12a30*/  UIMAD UR12, UR20, UR5, UR12 ;  /* 0x00000005140c72a4 */ /* 0x000fe2000f8e020c */
[C---:B-1----:R-:W-:Y:S01]  /*12a40*/  IMAD R6, R75.reuse, 0x80, R6 ;  /* 0x000000804b067824 */ /* 0x042fe200078e0206 */
[----:B------:R-:W-:Y:S01]  /*12a50*/  USEL UR13, UR13, URZ, !UP1 ;  /* 0x0000003f0d0d7287 */ /* 0x000fe2000c800000 */
[----:B------:R-:W-:Y:S01]  /*12a60*/  IMAD R9, R75, 0x80, R3 ;  /* 0x000000804b097824 */ /* 0x000fe200078e0203 */
[CC--:B------:R-:W-:Y:S01]  /*12a70*/  LEA.HI R3, R2.reuse, R0.reuse, RZ, 0x3 ;  /* 0x0000000002037211 */ /* 0x0c0fe200078f18ff */
[----:B------:R-:W-:Y:S02]  /*12a80*/  UIMAD UR20, UR11, UR6, URZ ;  /* 0x000000060b1472a4 */ /* 0x000fe4000f8e023f */
[----:B------:R-:W-:Y:S01]  /*12a90*/  @P1 IMAD.HI.U32 R5, R9, c[0x0][0x4ec], RZ ;  /* 0x00013b0009051a27 */ /* 0x000fe200078e00ff */
[----:B------:R-:W-:Y:S01]  /*12aa0*/  MOV R12, R9 ;  /* 0x00000009000c7202 */ /* 0x000fe20000000f00 */
[----:B------:R-:W-:Y:S01]  /*12ab0*/  UIADD3 UR15, UR15, UR8, URZ ;  /* 0x000000080f0f7290 */ /* 0x000fe2000fffe03f */
[----:B------:R-:W-:Y:S01]  /*12ac0*/  LOP3.LUT R10, R3, 0xfffffff8, RZ, 0xc0, !PT ;  /* 0xfffffff8030a7812 */ /* 0x000fe200078ec0ff */
[----:B------:R-:W-:Y:S01]  /*12ad0*/  UIMAD UR7, UR13, UR7, UR20 ;  /* 0x000000070d0772a4 */ /* 0x000fe2000f8e0214 */
[----:B------:R-:W-:Y:S01]  /*12ae0*/  @P1 SHF.R.U32.HI R12, RZ, c[0x0][0x4f0], R5 ;  /* 0x00013c00ff0c1a19 */ /* 0x000fe20000011605 */
[----:B------:R-:W-:Y:S01]  /*12af0*/  UIMAD.WIDE.U32 UR14, UR13, UR6, UR14 ;  /* 0x000000060d0e72a5 */ /* 0x000fe2000f8e000e */
[----:B------:R-:W-:Y:S01]  /*12b00*/  LEA.HI R5, R2, R0, RZ, 0x6 ;  /* 0x0000000002057211 */ /* 0x000fe200078f30ff */
[----:B------:R-:W-:Y:S01]  /*12b10*/  IMAD.IADD R0, R0, 0x1, -R10 ;  /* 0x0000000100007824 */ /* 0x000fe200078e0a0a */
[----:B------:R-:W-:Y:S01]  /*12b20*/  SHF.R.S32.HI R3, RZ, 0x3, R3 ;  /* 0x00000003ff037819 */ /* 0x000fe20000011403 */
[--C-:B------:R-:W-:Y:S01]  /*12b30*/  IMAD.MOV R2, RZ, RZ, -R12.reuse ;  /* 0x000000ffff027224 */ /* 0x100fe200078e0a0c */
[----:B------:R-:W-:Y:S01]  /*12b40*/  SHF.R.S32.HI R10, RZ, 0x1f, R12 ;  /* 0x0000001fff0a7819 */ /* 0x000fe2000001140c */
[----:B------:R-:W-:Y:S01]  /*12b50*/  ULDC.64 UR4, c[0x0][0x3e8] ;  /* 0x0000fa0000047ab9 */ /* 0x000fe20000000a00 */
[----:B------:R-:W-:Y:S01]  /*12b60*/  IADD3 R12, P0, R12, UR14, RZ ;  /* 0x0000000e0c0c7c10 */ /* 0x000fe2000ff1e0ff */
[----:B------:R-:W-:Y:S01]  /*12b70*/  IMAD R9, R2, c[0x0][0x4e8], R9 ;  /* 0x00013a0002097a24 */ /* 0x000fe200078e0209 */
[----:B------:R-:W-:Y:S01]  /*12b80*/  UIMAD UR9, UR9, UR4, URZ ;  /* 0x00000004090972a4 */ /* 0x000fe2000f8e023f */
[----:B------:R-:W-:Y:S01]  /*12b90*/  IMAD.U32 R2, RZ, RZ, UR7 ;  /* 0x00000007ff027e24 */ /* 0x000fe2000f8e00ff */
[----:B------:R-:W-:Y:S01]  /*12ba0*/  UIADD3 UR17, UR17, UR12, URZ ;  /* 0x0000000c11117290 */ /* 0x000fe2000fffe03f */
[C---:B------:R-:W-:Y:S01]  /*12bb0*/  IMAD R15, R0.reuse, 0x20, R3 ;  /* 0x00000020000f7824 */ /* 0x040fe200078e0203 */
[----:B------:R-:W-:Y:S01]  /*12bc0*/  SHF.R.S32.HI R11, RZ, 0x1f, R9 ;  /* 0x0000001fff0b7819 */ /* 0x000fe20000011409 */
[----:B------:R-:W-:Y:S01]  /*12bd0*/  IMAD.SHL.U32 R0, R0, 0x8, RZ ;  /* 0x0000000800007824 */ /* 0x000fe200078e00ff */
[----:B------:R-:W-:Y:S01]  /*12be0*/  IADD3.X R13, R10, UR15, R2, P0, !PT ;  /* 0x0000000f0a0d7c10 */ /* 0x000fe200087fe402 */
[----:B------:R-:W-:Y:S01]  /*12bf0*/  IMAD.SHL.U32 R2, R3, 0x40, RZ ;  /* 0x0000004003027824 */ /* 0x000fe200078e00ff */
[----:B------:R-:W-:Y:S01]  /*12c00*/  LEA R15, R75, R15, 0x7 ;  /* 0x0000000f4b0f7211 */ /* 0x000fe200078e38ff */
[----:B------:R-:W-:Y:S01]  /*12c10*/  IMAD R11, R11, c[0x0][0x488], RZ ;  /* 0x000122000b0b7a24 */ /* 0x000fe200078e02ff */
[----:B------:R-:W-:Y:S01]  /*12c20*/  UIMAD UR5, UR10, UR5, UR9 ;  /* 0x000000050a0572a4 */ /* 0x000fe2000f8e0209 */
[----:B------:R-:W-:Y:S01]  /*12c30*/  IMAD.WIDE.U32 R12, R9, c[0x0][0x488], R12 ;  /* 0x00012200090c7a25 */ /* 0x000fe200078e000c */
[----:B------:R-:W-:Y:S01]  /*12c40*/  LOP3.LUT R2, R2, 0x1c0, RZ, 0xc0, !PT ;  /* 0x000001c002027812 */ /* 0x000fe200078ec0ff */
[----:B------:R-:W-:-:S02]  /*12c50*/  UIMAD.WIDE.U32 UR16, UR10, UR4, UR16 ;  /* 0x000000040a1072a5 */ /* 0x000fc4000f8e0010 */
[----:B------:R-:W-:Y:S01]  /*12c60*/  IMAD R11, R9, c[0x0][0x48c], R11 ;  /* 0x00012300090b7a24 */ /* 0x000fe200078e020b */
[----:B------:R-:W-:Y:S01]  /*12c70*/  LEA R10, P0, R12, c[0x0][0x450], 0x2 ;  /* 0x000114000c0a7a11 */ /* 0x000fe200078010ff */
[----:B------:R-:W-:Y:S01]  /*12c80*/  @P1 IMAD.HI.U32 R16, R15, c[0x0][0x4ec], RZ ;  /* 0x00013b000f101a27 */ /* 0x000fe200078e00ff */
[----:B------:R-:W-:Y:S01]  /*12c90*/  SHF.R.U32.HI R9, RZ, 0x3, R2 ;  /* 0x00000003ff097819 */ /* 0x000fe20000011602 */
[----:B------:R-:W-:Y:S01]  /*12ca0*/  ULDC.64 UR6, c[0x0][0x3f0] ;  /* 0x0000fc0000067ab9 */ /* 0x000fe20000000a00 */
[----:B------:R-:W-:Y:S01]  /*12cb0*/  LOP3.LUT R2, R2, 0x38, R0, 0xf8, !PT ;  /* 0x0000003802027812 */ /* 0x000fe200078ef800 */
[----:B------:R-:W-:Y:S01]  /*12cc0*/  IMAD.IADD R11, R13, 0x1, R11 ;  /* 0x000000010d0b7824 */ /* 0x000fe200078e020b */
[----:B------:R-:W-:Y:S01]  /*12cd0*/  UIMAD UR11, UR11, UR6, URZ ;  /* 0x000000060b0b72a4 */ /* 0x000fe2000f8e023f */
[----:B------:R-:W-:Y:S01]  /*12ce0*/  IMAD.MOV.U32 R14, RZ, RZ, R15 ;  /* 0x000000ffff0e7224 */ /* 0x000fe200078e000f */
[----:B------:R-:W-:Y:S01]  /*12cf0*/  @P1 SHF.R.U32.HI R14, RZ, c[0x0][0x4f0], R16 ;  /* 0x00013c00ff0e1a19 */ /* 0x000fe20000011610 */
[----:B------:R-:W-:Y:S01]  /*12d00*/  UIADD3 UR17, UR17, UR5, URZ ;  /* 0x0000000511117290 */ /* 0x000fe2000fffe03f */
[----:B------:R-:W-:Y:S01]  /*12d10*/  LEA.HI.X R11, R12, c[0x0][0x454], R11, 0x2, P0 ;  /* 0x000115000c0b7a11 */ /* 0x000fe200000f140b */
[----:B------:R-:W-:Y:S01]  /*12d20*/  UIMAD UR7, UR13, UR7, UR11 ;  /* 0x000000070d0772a4 */ /* 0x000fe2000f8e020b */
[----:B------:R-:W-:Y:S01]  /*12d30*/  LOP3.LUT R9, R2, R9, RZ, 0x3c, !PT ;  /* 0x0000000902097212 */ /* 0x000fe200078e3cff */
[--C-:B------:R-:W-:Y:S01]  /*12d40*/  IMAD.MOV R18, RZ, RZ, -R14.reuse ;  /* 0x000000ffff127224 */ /* 0x100fe200078e0a0e */
[----:B------:R-:W-:Y:S01]  /*12d50*/  SHF.R.S32.HI R2, RZ, 0x1f, R14 ;  /* 0x0000001fff027819 */ /* 0x000fe2000001140e */
[----:B------:R-:W-:Y:S01]  /*12d60*/  SHFL.IDX PT, R12, R10, RZ, 0x1c1f ;  /* 0x001c1fff0a0c7589 */ /* 0x000fe200000e0000 */
[----:B------:R-:W-:Y:S01]  /*12d70*/  UIMAD.WIDE.U32 UR16, UR13, UR6, UR16 ;  /* 0x000000060d1072a5 */ /* 0x000fe2000f8e0010 */
[----:B------:R-:W-:-:S02]  /*12d80*/  IMAD R18, R18, c[0x0][0x4e8], R15 ;  /* 0x00013a0012127a24 */ /* 0x000fc400078e020f */
[----:B------:R-:W1:Y:S01]  /*12d90*/  SHFL.IDX PT, R13, R11, RZ, 0x1c1f ;  /* 0x001c1fff0b0d7589 */ /* 0x000e6200000e0000 */
[----:B------:R-:W-:Y:S01]  /*12da0*/  UIADD3 UR7, UR17, UR7, URZ ;  /* 0x0000000711077290 */ /* 0x000fe2000fffe03f */
[----:B------:R-:W-:Y:S01]  /*12db0*/  IMAD R15, R2, c[0x0][0x3e0], RZ ;  /* 0x0000f800020f7a24 */ /* 0x000fe200078e02ff */
[----:B------:R-:W-:Y:S01]  /*12dc0*/  MOV R17, UR17 ;  /* 0x0000001100117c02 */ /* 0x000fe20008000f00 */
[----:B------:R-:W-:Y:S01]  /*12dd0*/  SHFL.IDX PT, R10, R10, 0x1, 0x1c1f ;  /* 0x003c1f000a0a7f89 */ /* 0x000fe200000e0000 */
[----:B-----5:R-:W-:Y:S01]  /*12de0*/  IMAD R2, R4, c[0x0][0x4e8], RZ ;  /* 0x00013a0004027a24 */ /* 0x020fe200078e02ff */
[C---:B------:R-:W-:Y:S01]  /*12df0*/  IADD3 R4, R6.reuse, 0x8, RZ ;  /* 0x0000000806047810 */ /* 0x040fe20007ffe0ff */
[----:B------:R-:W-:Y:S01]  /*12e00*/  IMAD.U32 R16, RZ, RZ, UR16 ;  /* 0x00000010ff107e24 */ /* 0x000fe2000f8e00ff */
[----:B------:R-:W2:Y:S01]  /*12e10*/  SHFL.IDX PT, R11, R11, 0x1, 0x1c1f ;  /* 0x003c1f000b0b7f89 */ /* 0x000ea200000e0000 */
[----:B------:R-:W-:Y:S01]  /*12e20*/  IMAD.U32 R17, RZ, RZ, UR7 ;  /* 0x00000007ff117e24 */ /* 0x000fe2000f8e00ff */
[-C--:B------:R-:W-:Y:S01]  /*12e30*/  ISETP.GE.OR P1, PT, R6, R2.reuse, P2 ;  /* 0x000000020600720c */ /* 0x080fe20001726670 */
[----:B------:R-:W-:Y:S01]  /*12e40*/  IMAD.SHL.U32 R5, R5, 0x8, RZ ;  /* 0x0000000805057824 */ /* 0x000fe200078e00ff */
[----:B------:R-:W-:Y:S01]  /*12e50*/  ISETP.GE.OR P0, PT, R4, R2, P2 ;  /* 0x000000020400720c */ /* 0x000fe20001706670 */
[----:B------:R-:W-:Y:S01]  /*12e60*/  IMAD.WIDE.U32 R16, R14, c[0x0][0x3e0], R16 ;  /* 0x0000f8000e107a25 */ /* 0x000fe200078e0010 */
[----:B------:R-:W-:-:S02]  /*12e70*/  SHF.R.S32.HI R6, RZ, 0x1f, R18 ;  /* 0x0000001fff067819 */ /* 0x000fc40000011412 */
[----:B------:R-:W-:Y:S01]  /*12e80*/  LOP3.LUT R5, R9, 0x7ffffe00, R5, 0xf8, !PT ;  /* 0x7ffffe0009057812 */ /* 0x000fe200078ef805 */
[----:B------:R-:W-:Y:S01]  /*12e90*/  IMAD R15, R14, c[0x0][0x3e4], R15 ;  /* 0x0000f9000e0f7a24 */ /* 0x000fe200078e020f */
[----:B------:R-:W-:Y:S01]  /*12ea0*/  MOV R14, R16 ;  /* 0x00000010000e7202 */ /* 0x000fe20000000f00 */
[----:B------:R-:W-:Y:S02]  /*12eb0*/  IMAD R6, R6, c[0x0][0x3d8], RZ ;  /* 0x0000f60006067a24 */ /* 0x000fe400078e02ff */
[----:B------:R-:W-:Y:S02]  /*12ec0*/  IMAD.IADD R15, R17, 0x1, R15 ;  /* 0x00000001110f7824 */ /* 0x000fe400078e020f */
[----:B------:R-:W-:Y:S01]  /*12ed0*/  IMAD.SHL.U32 R16, R5, 0x2, RZ ;  /* 0x0000000205107824 */ /* 0x000fe200078e00ff */
[----:B-1----:R1:W-:Y:S01]  /*12ee0*/  @!P1 ST.E [R12.64], R7 ;  /* 0x000000070c009985 */ /* 0x0023e2000c101912 */
[C---:B------:R-:W-:Y:S02]  /*12ef0*/  IMAD R17, R18.reuse, c[0x0][0x3dc], R6 ;  /* 0x0000f70012117a24 */ /* 0x040fe400078e0206 */
[----:B------:R-:W-:-:S04]  /*12f00*/  IMAD.WIDE.U32 R18, R18, c[0x0][0x3d8], R14 ;  /* 0x0000f60012127a25 */ /* 0x000fc800078e000e */
[----:B------:R-:W-:Y:S01]  /*12f10*/  IMAD.IADD R17, R19, 0x1, R17 ;  /* 0x0000000113117824 */ /* 0x000fe200078e0211 */
[----:B--2---:R1:W-:Y:S01]  /*12f20*/  @!P0 ST.E [R10.64], R8 ;  /* 0x000000080a008985 */ /* 0x0043e2000c101912 */
[C---:B------:R-:W-:Y:S01]  /*12f30*/  LEA R74, P0, R18.reuse, c[0x0][0x380], 0x1 ;  /* 0x0000e000124a7a11 */ /* 0x040fe200078008ff */
[----:B------:R-:W-:Y:S02]  /*12f40*/  IMAD R75, R75, 0x80, R3 ;  /* 0x000000804b4b7824 */ /* 0x000fe400078e0203 */
        /* <DEDUP_REMOVED lines=26> */
[----:B-1----:R-:W1:Y:S01]  /*130f0*/  LDS.128 R16, [R16+0xc080] ;  /* 0x00c0800010107984 */ /* 0x002e620000000c00 */
        /* <DEDUP_REMOVED lines=16> */
[----:B----4-:R2:W-:Y:S04]  /*13200*/  @!P1 ST.E.128 [R68.64], R32 ;  /* 0x0000002044009985 */ /* 0x0105e8000c101d12 */
[----:B-1----:R2:W-:Y:S02]  /*13210*/  @!P0 ST.E.128 [R76.64], R16 ;  /* 0x000000104c008985 */ /* 0x0025e4000c101d12 */
.L_x_318:
[----:B--234-:R-:W-:Y:S05]  /*13220*/  BSYNC B0 ;  /* 0x0000000000007941 */ /* 0x01cfea0003800000 */
.L_x_317:
[----:B------:R-:W-:Y:S01]  /*13230*/  IADD3 R3, R75, 0x20, RZ ;  /* 0x000000204b037810 */ /* 0x000fe20007ffe0ff */
[----:B------:R2:W3:Y:S01]  /*13240*/  SHFL.IDX PT, R35, R73, 0x1, 0x181f ;  /* 0x00381f0049237f89 */ /* 0x0004e200000e0000 */
[----:B------:R-:W-:Y:S02]  /*13250*/  BSSY B0, `(.L_x_319) ;  /* 0x000001c000007945 */ /* 0x000fe40003800000 */
[----:B------:R-:W-:Y:S01]  /*13260*/  ISETP.GE.AND P0, PT, R3, R2, PT ;  /* 0x000000020300720c */ /* 0x000fe20003f06270 */
[----:B------:R2:W4:-:S12]  /*13270*/  SHFL.IDX PT, R34, R74, 0x1, 0x181f ;  /* 0x00381f004a227f89 */ /* 0x00051800000e0000 */
[----:B------:R-:W-:Y:S05]  /*13280*/  @P0 BRA `(.L_x_320) ;  /* 0x0000018000000947 */ /* 0x000fea0003800000 */
[C---:B------:R-:W-:Y:S02]  /*13290*/  IADD3 R32, R0.reuse, 0x40, RZ ;  /* 0x0000004000207810 */ /* 0x040fe40007ffe0ff */
[C---:B------:R-:W-:Y:S02]  /*132a0*/  IADD3 R18, R0.reuse, 0x80, RZ ;  /* 0x0000008000127810 */ /* 0x040fe40007ffe0ff */
[----:B-1----:R-:W-:Y:S02]  /*132b0*/  IADD3 R16, R0, 0xc0, RZ ;  /* 0x000000c000107810 */ /* 0x002fe40007ffe0ff */
        /* <DEDUP_REMOVED lines=21> */
.L_x_320:
[----:B------:R-:W-:Y:S05]  /*13410*/  BSYNC B0 ;  /* 0x0000000000007941 */ /* 0x000fea0003800000 */
.L_x_319:
[----:B------:R-:W-:Y:S01]  /*13420*/  IADD3 R3, R75, 0x40, RZ ;  /* 0x000000404b037810 */ /* 0x000fe20007ffe0ff */
[----:B-1----:R1:W2:Y:S01]  /*13430*/  SHFL.IDX PT, R19, R73, 0x2, 0x181f ;  /* 0x00581f0049137f89 */ /* 0x0022a200000e0000 */
[----:B------:R-:W-:Y:S02]  /*13440*/  BSSY B0, `(.L_x_321) ;  /* 0x000001c000007945 */ /* 0x000fe40003800000 */
[----:B------:R-:W-:Y:S01]  /*13450*/  ISETP.GE.AND P0, PT, R3, R2, PT ;  /* 0x000000020300720c */ /* 0x000fe20003f06270 */
[----:B------:R1:W4:-:S12]  /*13460*/  SHFL.IDX PT, R18, R74, 0x2, 0x181f ;  /* 0x00581f004a127f89 */ /* 0x00031800000e0000 */
        /* <DEDUP_REMOVED lines=12> */
[----:B--2-4-:R-:W-:Y:S01]  /*13530*/  @!P3 IMAD.WIDE R16, R0, 0x2, R18 ;  /* 0x000000020010b825 */ /* 0x014fe200078e0212 */
        /* <DEDUP_REMOVED lines=12> */
.L_x_322:
[----:B------:R-:W-:Y:S05]  /*13600*/  BSYNC B0 ;  /* 0x0000000000007941 */ /* 0x000fea0003800000 */
.L_x_321:
[----:B------:R-:W-:Y:S01]  /*13610*/  IADD3 R75, R75, 0x60, RZ ;  /* 0x000000604b4b7810 */ /* 0x000fe20007ffe0ff */
[----:B--2---:R2:W1:Y:S03]  /*13620*/  SHFL.IDX PT, R11, R73, 0x3, 0x181f ;  /* 0x00781f00490b7f89 */ /* 0x00446600000e0000 */
[----:B------:R-:W-:Y:S01]  /*13630*/  ISETP.GE.AND P0, PT, R75, R2, PT ;  /* 0x000000024b00720c */ /* 0x000fe20003f06270 */
[----:B------:R2:W4:-:S12]  /*13640*/  SHFL.IDX PT, R10, R74, 0x3, 0x181f ;  /* 0x00781f004a0a7f89 */ /* 0x00051800000e0000 */
[----:B------:R-:W-:Y:S05]  /*13650*/  @P0 EXIT ;  /* 0x000000000000094d */ /* 0x000fea0003800000 */
[C---:B------:R-:W-:Y:S02]  /*13660*/  IADD3 R9, R0.reuse, 0x40, RZ ;  /* 0x0000004000097810 */ /* 0x040fe40007ffe0ff */
[C---:B------:R-:W-:Y:S02]  /*13670*/  IADD3 R3, R0.reuse, 0x80, RZ ;  /* 0x0000008000037810 */ /* 0x040fe40007ffe0ff */
        /* <DEDUP_REMOVED lines=10> */
[----:B------:R-:W-:Y:S02]  /*13720*/  @!P2 ST.E.128 [R12.64], R52 ;  /* 0x000000340c00a985 */ /* 0x000fe4000c101d12 */
[----:B------:R-:W-:-:S04]  /*13730*/  @!P1 IMAD.WIDE R8, R8, 0x2, R10 ;  /* 0x0000000208089825 */ /* 0x000fc800078e020a */
[----:B------:R-:W-:Y:S01]  /*13740*/  @!P0 IMAD.WIDE R2, R2, 0x2, R10 ;  /* 0x0000000202028825 */ /* 0x000fe200078e020a */
[----:B------:R-:W-:Y:S04]  /*13750*/  @!P1 ST.E.128 [R8.64], R36 ;  /* 0x0000002408009985 */ /* 0x000fe8000c101d12 */
[----:B------:R1:W-:Y:S02]  /*13760*/  @!P0 ST.E.128 [R2.64], R20 ;  /* 0x0000001402008985 */ /* 0x0003e4000c101d12 */
[----:B-1----:R-:W-:-:S04]  /*13770*/  IADD3 R2, R0, 0xc0, RZ ;  /* 0x000000c000027810 */ /* 0x002fc80007ffe0ff */
        /* <DEDUP_REMOVED lines=8> */
.L_x_315:
        /* <DEDUP_REMOVED lines=31> */
.L_x_323:
[----:B-1----:R-:W1:Y:S01]  /*139f0*/  S2R R9, SR_TID.X ;  /* 0x0000000000097919 */ /* 0x002e620000002100 */
[----:B------:R-:W-:Y:S01]  /*13a00*/  USHF.R.S32.HI UR6, URZ, 0x1f, UR13 ;  /* 0x0000001f3f067899 */ /* 0x000fe2000801140d */
[----:B------:R-:W-:Y:S01]  /*13a10*/  BSSY B0, `(.L_x_324) ;  /* 0x0000029000007945 */ /* 0x000fe20003800000 */
[----:B------:R-:W-:-:S02]  /*13a20*/  USEL UR13, UR13, URZ, !UP1 ;  /* 0x0000003f0d0d7287 */ /* 0x000fc4000c800000 */
[----:B------:R-:W-:Y:S01]  /*13a30*/  USEL UR6, UR6, URZ, !UP1 ;  /* 0x0000003f06067287 */ /* 0x000fe2000c800000 */
[----:B-1----:R-:W-:-:S13]  /*13a40*/  ISETP.GT.AND P0, PT, R9, 0x7f, PT ;  /* 0x0000007f0900780c */ /* 0x002fda0003f04270 */
        /* <DEDUP_REMOVED lines=22> */
[C---:B------:R-:W-:Y:S02]  /*13bb0*/  IADD3 R5, -R6.reuse, RZ, RZ ;  /* 0x000000ff06057210 */ /* 0x040fe40007ffe1ff */
[----:B------:R-:W-:Y:S02]  /*13bc0*/  SHF.R.S32.HI R2, RZ, 0x1f, R6 ;  /* 0x0000001fff027819 */ /* 0x000fe40000011406 */
[----:B------:R-:W-:Y:S01]  /*13bd0*/  IADD3 R6, P0, R6, UR16, RZ ;  /* 0x0000001006067c10 */ /* 0x000fe2000ff1e0ff */
[----:B------:R-:W-:Y:S02]  /*13be0*/  IMAD R5, R5, c[0x0][0x4e8], R0 ;  /* 0x00013a0005057a24 */ /* 0x000fe400078e0200 */
[----:B------:R-:W-:-:S03]  /*13bf0*/  IMAD.U32 R0, RZ, RZ, UR5 ;  /* 0x00000005ff007e24 */ /* 0x000fc6000f8e00ff */
[----:B------:R-:W-:Y:S02]  /*13c00*/  SHF.R.S32.HI R3, RZ, 0x1f, R5 ;  /* 0x0000001fff037819 */ /* 0x000fe40000011405 */
[----:B------:R-:W-:-:S03]  /*13c10*/  IADD3.X R7, R2, UR17, R0, P0, !PT ;  /* 0x0000001102077c10 */ /* 0x000fc600087fe400 */
[----:B------:R-:W-:Y:S02]  /*13c20*/  IMAD R0, R3, c[0x0][0x488], RZ ;  /* 0x0001220003007a24 */ /* 0x000fe400078e02ff */
[----:B------:R-:W-:-:S04]  /*13c30*/  IMAD.WIDE.U32 R6, R5, c[0x0][0x488], R6 ;  /* 0x0001220005067a25 */ /* 0x000fc800078e0006 */
[----:B------:R-:W-:Y:S01]  /*13c40*/  IMAD R0, R5, c[0x0][0x48c], R0 ;  /* 0x0001230005007a24 */ /* 0x000fe200078e0200 */
[----:B------:R-:W-:-:S04]  /*13c50*/  LEA R2, P0, R6, c[0x0][0x450], 0x2 ;  /* 0x0001140006027a11 */ /* 0x000fc800078010ff */
[----:B------:R-:W-:-:S04]  /*13c60*/  IADD3 R0, R7, R0, RZ ;  /* 0x0000000007007210 */ /* 0x000fc80007ffe0ff */
[----:B------:R-:W-:Y:S01]  /*13c70*/  LEA.HI.X R3, R6, c[0x0][0x454], R0, 0x2, P0 ;  /* 0x0001150006037a11 */ /* 0x000fe200000f1400 */
[----:B------:R-:W-:-:S05]  /*13c80*/  IMAD.MOV.U32 R0, RZ, RZ, -0x800000 ;  /* 0xff800000ff007424 */ /* 0x000fca00078e00ff */
[----:B------:R1:W-:Y:S02]  /*13c90*/  STG.E [R2.64], R0 ;  /* 0x0000000002007986 */ /* 0x0003e4000c101912 */
.L_x_325:
[----:B------:R-:W-:Y:S05]  /*13ca0*/  BSYNC B0 ;  /* 0x0000000000007941 */ /* 0x000fea0003800000 */
.L_x_324:
[----:B-1----:R-:W1:Y:S01]  /*13cb0*/  S2R R0, SR_CTAID.X ;  /* 0x0000000000007919 */ /* 0x002e620000002500 */
[----:B------:R-:W-:Y:S01]  /*13cc0*/  SHF.R.S32.HI R5, RZ, 0x1f, R9 ;  /* 0x0000001fff057819 */ /* 0x000fe20000011409 */
[----:B------:R-:W-:Y:S01]  /*13cd0*/  ULDC.64 UR4, c[0x0][0x3a0] ;  /* 0x0000e80000047ab9 */ /* 0x000fe20000000a00 */
[----:B------:R-:W-:Y:S01]  /*13ce0*/  IMAD.MOV.U32 R2, RZ, RZ, c[0x0][0x4e8] ;  /* 0x00013a00ff027624 */ /* 0x000fe200078e00ff */
[----:B------:R-:W-:Y:S01]  /*13cf0*/  UIMAD UR7, UR15, UR4, URZ ;  /* 0x000000040f0772a4 */ /* 0x000fe2000f8e023f */
[----:B------:R-:W-:Y:S01]  /*13d00*/  LEA.HI R5, R5, R9, RZ, 0x3 ;  /* 0x0000000905057211 */ /* 0x000fe200078f18ff */
[----:B------:R-:W-:Y:S01]  /*13d10*/  UIMAD.WIDE.U32 UR16, UR14, UR4, URZ ;  /* 0x000000040e1072a5 */ /* 0x000fe2000f8e003f */
[----:B-----5:R-:W-:Y:S01]  /*13d20*/  IMAD R4, R4, c[0x0][0x4e8], RZ ;  /* 0x00013a0004047a24 */ /* 0x020fe200078e02ff */
[----:B------:R-:W-:Y:S01]  /*13d30*/  UIMAD UR7, UR14, UR5, UR7 ;  /* 0x000000050e0772a4 */ /* 0x000fe2000f8e0207 */
[----:B------:R-:W-:Y:S01]  /*13d40*/  LOP3.LUT R3, R5, 0xfffffff8, RZ, 0xc0, !PT ;  /* 0xfffffff805037812 */ /* 0x000fe200078ec0ff */
[----:B------:R-:W-:Y:S01]  /*13d50*/  BSSY B0, `(.L_x_326) ;  /* 0x0000043000007945 */ /* 0x000fe20003800000 */
[----:B------:R-:W-:Y:S01]  /*13d60*/  ISETP.NE.AND P0, PT, R2, 0x1, PT ;  /* 0x000000010200780c */ /* 0x000fe20003f05270 */
[----:B------:R-:W-:Y:S01]  /*13d70*/  ULDC.64 UR4, c[0x0][0x3e8] ;  /* 0x0000fa0000047ab9 */ /* 0x000fe20000000a00 */
[----:B------:R-:W-:Y:S01]  /*13d80*/  SHF.R.S32.HI R5, RZ, 0x3, R5 ;  /* 0x00000003ff057819 */ /* 0x000fe20000011405 */
[----:B------:R-:W-:Y:S01]  /*13d90*/  IMAD.IADD R9, R9, 0x1, -R3 ;  /* 0x0000000109097824 */ /* 0x000fe200078e0a03 */
[----:B------:R-:W-:-:S02]  /*13da0*/  UIADD3 UR17, UR17, UR7, URZ ;  /* 0x0000000711117290 */ /* 0x000fc4000fffe03f */
[----:B------:R-:W-:Y:S02]  /*13db0*/  UIMAD UR7, UR9, UR4, URZ ;  /* 0x00000004090772a4 */ /* 0x000fe4000f8e023f */
[C---:B------:R-:W-:Y:S02]  /*13dc0*/  LEA R3, R9.reuse, R5, 0x5 ;  /* 0x0000000509037211 */ /* 0x040fe400078e28ff */
[----:B------:R-:W-:Y:S01]  /*13dd0*/  UIMAD UR7, UR10, UR5, UR7 ;  /* 0x000000050a0772a4 */ /* 0x000fe2000f8e0207 */
[----:B------:R-:W-:Y:S01]  /*13de0*/  SHF.L.U32 R9, R9, 0x3, RZ ;  /* 0x0000000309097819 */ /* 0x000fe200000006ff */
[----:B------:R-:W-:Y:S01]  /*13df0*/  UIMAD.WIDE.U32 UR10, UR10, UR4, UR16 ;  /* 0x000000040a0a72a5 */ /* 0x000fe2000f8e0010 */
[C---:B-1----:R-:W-:Y:S02]  /*13e00*/  IMAD R3, R0.reuse, 0x80, R3 ;  /* 0x0000008000037824 */ /* 0x042fe400078e0203 */
        /* <DEDUP_REMOVED lines=10> */
[C---:B------:R-:W-:Y:S01]  /*13eb0*/  IADD3 R6, -R7.reuse, RZ, RZ ;  /* 0x000000ff07067210 */ /* 0x040fe20007ffe1ff */
[----:B------:R-:W-:Y:S01]  /*13ec0*/  UIADD3 UR5, UR11, UR5, URZ ;  /* 0x000000050b057290 */ /* 0x000fe2000fffe03f */
[----:B------:R-:W-:Y:S01]  /*13ed0*/  SHF.R.S32.HI R2, RZ, 0x1f, R7 ;  /* 0x0000001fff027819 */ /* 0x000fe20000011407 */
[----:B------:R-:W-:Y:S02]  /*13ee0*/  IMAD.U32 R11, RZ, RZ, UR11 ;  /* 0x0000000bff0b7e24 */ /* 0x000fe4000f8e00ff */
[----:B------:R-:W-:Y:S02]  /*13ef0*/  IMAD R6, R6, c[0x0][0x4e8], R3 ;  /* 0x00013a0006067a24 */ /* 0x000fe400078e0203 */
[----:B------:R-:W-:Y:S01]  /*13f00*/  MOV R11, UR5 ;  /* 0x00000005000b7c02 */ /* 0x000fe20008000f00 */
[----:B------:R-:W-:Y:S02]  /*13f10*/  IMAD R2, R2, c[0x0][0x3e0], RZ ;  /* 0x0000f80002027a24 */ /* 0x000fe400078e02ff */
[----:B------:R-:W-:Y:S01]  /*13f20*/  IMAD.U32 R10, RZ, RZ, UR10 ;  /* 0x0000000aff0a7e24 */ /* 0x000fe2000f8e00ff */
[----:B------:R-:W-:Y:S01]  /*13f30*/  SHF.R.S32.HI R3, RZ, 0x1f, R6 ;  /* 0x0000001fff037819 */ /* 0x000fe20000011406 */
[----:B------:R-:W-:-:S02]  /*13f40*/  IMAD R2, R7, c[0x0][0x3e4], R2 ;  /* 0x0000f90007027a24 */ /* 0x000fc400078e0202 */
[----:B------:R-:W-:Y:S01]  /*13f50*/  IMAD.WIDE.U32 R10, R7, c[0x0][0x3e0], R10 ;  /* 0x0000f800070a7a25 */ /* 0x000fe200078e000a */
[----:B------:R-:W-:-:S03]  /*13f60*/  IADD3 R7, R9, 0x80, RZ ;  /* 0x0000008009077810 */ /* 0x000fc60007ffe0ff */
        /* <DEDUP_REMOVED lines=8> */
[----:B------:R1:W2:Y:S01]  /*13ff0*/  SHFL.IDX PT, R12, R11, RZ, 0x181f ;  /* 0x00181fff0b0c7589 */ /* 0x0002a200000e0000 */
[----:B------:R-:W-:-:S03]  /*14000*/  ISETP.GE.AND P0, PT, R5, R4, PT ;  /* 0x000000040500720c */ /* 0x000fc60003f06270 */
[----:B------:R1:W3:Y:S10]  /*14010*/  SHFL.IDX PT, R13, R10, RZ, 0x181f ;  /* 0x00181fff0a0d7589 */ /* 0x0002f400000e0000 */
        /* <DEDUP_REMOVED lines=22> */
.L_x_327:
[----:B------:R-:W-:Y:S05]  /*14180*/  BSYNC B0 ;  /* 0x0000000000007941 */ /* 0x000fea0003800000 */
.L_x_326:
[----:B------:R-:W-:Y:S01]  /*14190*/  IADD3 R0, R5, 0x20, RZ ;  /* 0x0000002005007810 */ /* 0x000fe20007ffe0ff */
[----:B--23--:R2:W3:Y:S01]  /*141a0*/  SHFL.IDX PT, R13, R10, 0x1, 0x181f ;  /* 0x00381f000a0d7f89 */ /* 0x00c4e200000e0000 */
        /* <DEDUP_REMOVED lines=25> */
.L_x_329:
[----:B------:R-:W-:Y:S05]  /*14340*/  BSYNC B0 ;  /* 0x0000000000007941 */ /* 0x000fea0003800000 */
.L_x_328:
[----:B------:R-:W-:Y:S01]  /*14350*/  IADD3 R0, R5, 0x40, RZ ;  /* 0x0000004005007810 */ /* 0x000fe20007ffe0ff */
[----:B---3--:R3:W1:Y:S01]  /*14360*/  SHFL.IDX PT, R13, R10, 0x2, 0x181f ;  /* 0x00581f000a0d7f89 */ /* 0x00866200000e0000 */
        /* <DEDUP_REMOVED lines=25> */
.L_x_331:
[----:B------:R-:W-:Y:S05]  /*14500*/  BSYNC B0 ;  /* 0x0000000000007941 */ /* 0x000fea0003800000 */
.L_x_330:
[----:B------:R-:W-:Y:S01]  /*14510*/  IADD3 R5, R5, 0x60, RZ ;  /* 0x0000006005057810 */ /* 0x000fe20007ffe0ff */
[----:B-1----:R1:W2:Y:S03]  /*14520*/  SHFL.IDX PT, R3, R10, 0x3, 0x181f ;  /* 0x00781f000a037f89 */ /* 0x0022a600000e0000 */
[----:B------:R-:W-:Y:S01]  /*14530*/  ISETP.GE.AND P0, PT, R5, R4, PT ;  /* 0x000000040500720c */ /* 0x000fe20003f06270 */
[----:B------:R1:W3:-:S12]  /*14540*/  SHFL.IDX PT, R2, R11, 0x3, 0x181f ;  /* 0x00781f000b027f89 */ /* 0x0002d800000e0000 */
[----:B------:R-:W-:Y:S05]  /*14550*/  @P0 EXIT ;  /* 0x000000000000094d */ /* 0x000fea0003800000 */
[----:B------:R-:W-:Y:S02]  /*14560*/  ISETP.GE.AND P1, PT, R8, c[0x0][0x3c8], PT ;  /* 0x0000f20008007a0c */ /* 0x000fe40003f26270 */
[----:B------:R-:W-:Y:S02]  /*14570*/  ISETP.GE.AND P0, PT, R7, c[0x0][0x3c8], PT ;  /* 0x0000f20007007a0c */ /* 0x000fe40003f06270 */
[----:B------:R-:W-:-:S09]  /*14580*/  ISETP.GE.AND P2, PT, R9, c[0x0][0x3c8], PT ;  /* 0x0000f20009007a0c */ /* 0x000fd20003f46270 */
[----:B------:R-:W-:Y:S02]  /*14590*/  @!P1 SHF.R.S32.HI R4, RZ, 0x1f, R8 ;  /* 0x0000001fff049819 */ /* 0x000fe40000011408 */
[----:B------:R-:W-:Y:S02]  /*145a0*/  @!P0 SHF.R.S32.HI R0, RZ, 0x1f, R7 ;  /* 0x0000001fff008819 */ /* 0x000fe40000011407 */
[----:B------:R-:W-:Y:S01]  /*145b0*/  @!P1 LEA.HI R4, R4, R8, RZ, 0x3 ;  /* 0x0000000804049211 */ /* 0x000fe200078f18ff */
[--C-:B--23--:R-:W-:Y:S01]  /*145c0*/  @!P2 IMAD.WIDE R8, R9, 0x2, R2.reuse ;  /* 0x000000020908a825 */ /* 0x10cfe200078e0202 */
[----:B------:R-:W-:Y:S02]  /*145d0*/  @!P0 LEA.HI R0, R0, R7, RZ, 0x3 ;  /* 0x0000000700008211 */ /* 0x000fe400078f18ff */
[----:B------:R-:W-:Y:S02]  /*145e0*/  @!P1 LOP3.LUT R4, R4, 0xfffffff8, RZ, 0xc0, !PT ;  /* 0xfffffff804049812 */ /* 0x000fe400078ec0ff */
[----:B------:R-:W-:Y:S01]  /*145f0*/  @!P0 LOP3.LUT R0, R0, 0xfffffff8, RZ, 0xc0, !PT ;  /* 0xfffffff800008812 */ /* 0x000fe200078ec0ff */
[----:B------:R2:W-:Y:S02]  /*14600*/  @!P2 ST.E.128 [R8.64], RZ ;  /* 0x000000ff0800a985 */ /* 0x0005e4000c101d12 */
[----:B------:R-:W-:-:S04]  /*14610*/  @!P1 IMAD.WIDE R4, R4, 0x2, R2 ;  /* 0x0000000204049825 */ /* 0x000fc800078e0202 */
[----:B-1----:R-:W-:Y:S01]  /*14620*/  @!P0 IMAD.WIDE R10, R0, 0x2, R2 ;  /* 0x00000002000a8825 */ /* 0x002fe200078e0202 */
        /* <DEDUP_REMOVED lines=10> */
.L_x_262:
[----:B------:R-:W-:Y:S01]  /*146d0*/  IMAD.MOV.U32 R14, RZ, RZ, 0x1 ;  /* 0x00000001ff0e7424 */ /* 0x000fe200078e00ff */
[----:B----4-:R-:W-:Y:S02]  /*146e0*/  MOV R13, 0x181f ;  /* 0x0000181f000d7802 */ /* 0x010fe40000000f00 */
[----:B------:R-:W-:Y:S02]  /*146f0*/  MOV R12, 0x14710 ;  /* 0x00014710000c7802 */ /* 0x000fe40000000f00 */
[----:B------:R-:W-:Y:S05]  /*14700*/  CALL.REL.NOINC `($__internal_1_$__cuda_sm70_shflsync_idx_p) ;  /* 0x0000029000007944 */ /* 0x000fea0003c00000 */
[----:B------:R-:W-:Y:S01]  /*14710*/  IMAD.MOV.U32 R11, RZ, RZ, R13 ;  /* 0x000000ffff0b7224 */ /* 0x000fe200078e000d */
[----:B------:R-:W-:Y:S01]  /*14720*/  MOV R14, 0x1 ;  /* 0x00000001000e7802 */ /* 0x000fe20000000f00 */
[----:B------:R-:W-:Y:S01]  /*14730*/  IMAD.MOV.U32 R15, RZ, RZ, R10 ;  /* 0x000000ffff0f7224 */ /* 0x000fe200078e000a */
[----:B------:R-:W-:Y:S02]  /*14740*/  MOV R13, 0x181f ;  /* 0x0000181f000d7802 */ /* 0x000fe40000000f00 */
[----:B------:R-:W-:Y:S02]  /*14750*/  MOV R12, 0x14770 ;  /* 0x00014770000c7802 */ /* 0x000fe40000000f00 */
[----:B-1---5:R-:W-:Y:S05]  /*14760*/  CALL.REL.NOINC `($__internal_1_$__cuda_sm70_shflsync_idx_p) ;  /* 0x0000023000007944 */ /* 0x022fea0003c00000 */
[----:B------:R-:W-:Y:S01]  /*14770*/  MOV R10, R13 ;  /* 0x0000000d000a7202 */ /* 0x000fe20000000f00 */
[----:B-1---5:R-:W-:Y:S05]  /*14780*/  BRA `(.L_x_332) ;  /* 0xfffee0e000007947 */ /* 0x022fea000383ffff */
.L_x_281:
[----:B----4-:R-:W-:Y:S01]  /*14790*/  MOV R13, 0x181f ;  /* 0x0000181f000d7802 */ /* 0x010fe20000000f00 */
[----:B------:R-:W-:Y:S01]  /*147a0*/  IMAD.MOV.U32 R14, RZ, RZ, 0x1 ;  /* 0x00000001ff0e7424 */ /* 0x000fe200078e00ff */
[----:B------:R-:W-:Y:S02]  /*147b0*/  MOV R12, 0x147d0 ;  /* 0x000147d0000c7802 */ /* 0x000fe40000000f00 */
[----:B-1----:R-:W-:Y:S05]  /*147c0*/  CALL.REL.NOINC `($__internal_1_$__cuda_sm70_shflsync_idx_p) ;  /* 0x000001d000007944 */ /* 0x002fea0003c00000 */
[----:B------:R-:W-:Y:S01]  /*147d0*/  MOV R14, 0x1 ;  /* 0x00000001000e7802 */ /* 0x000fe20000000f00 */
[----:B------:R-:W-:Y:S01]  /*147e0*/  IMAD.MOV.U32 R5, RZ, RZ, R13 ;  /* 0x000000ffff057224 */ /* 0x000fe200078e000d */
[----:B------:R-:W-:Y:S01]  /*147f0*/  MOV R13, 0x181f ;  /* 0x0000181f000d7802 */ /* 0x000fe20000000f00 */
[----:B-----5:R-:W-:Y:S01]  /*14800*/  IMAD.MOV.U32 R15, RZ, RZ, R0 ;  /* 0x000000ffff0f7224 */ /* 0x020fe200078e0000 */
[----:B------:R-:W-:Y:S02]  /*14810*/  MOV R12, 0x14830 ;  /* 0x00014830000c7802 */ /* 0x000fe40000000f00 */
[----:B-1----:R-:W-:Y:S05]  /*14820*/  CALL.REL.NOINC `($__internal_1_$__cuda_sm70_shflsync_idx_p) ;  /* 0x0000017000007944 */ /* 0x002fea0003c00000 */
[----:B-1---5:R-:W-:-:S05]  /*14830*/  BRA `(.L_x_333) ;  /* 0xffff1c8000007947 */ /* 0x022fca000383ffff */
.L_x_298:
[----:B---3--:R-:W-:Y:S01]  /*14840*/  MOV R13, 0x181f ;  /* 0x0000181f000d7802 */ /* 0x008fe20000000f00 */
[----:B------:R-:W-:Y:S01]  /*14850*/  IMAD.MOV.U32 R14, RZ, RZ, 0x1 ;  /* 0x00000001ff0e7424 */ /* 0x000fe200078e00ff */
[----:B------:R-:W-:Y:S02]  /*14860*/  MOV R12, 0x14880 ;  /* 0x00014880000c7802 */ /* 0x000fe40000000f00 */
[----:B-1----:R-:W-:Y:S05]  /*14870*/  CALL.REL.NOINC `($__internal_1_$__cuda_sm70_shflsync_idx_p) ;  /* 0x0000012000007944 */ /* 0x002fea0003c00000 */
[----:B------:R-:W-:Y:S01]  /*14880*/  MOV R14, 0x1 ;  /* 0x00000001000e7802 */ /* 0x000fe20000000f00 */
[----:B------:R-:W-:Y:S01]  /*14890*/  IMAD.MOV.U32 R7, RZ, RZ, R13 ;  /* 0x000000ffff077224 */ /* 0x000fe200078e000d */
[----:B------:R-:W-:Y:S01]  /*148a0*/  MOV R13, 0x181f ;  /* 0x0000181f000d7802 */ /* 0x000fe20000000f00 */
[----:B------:R-:W-:Y:S01]  /*148b0*/  IMAD.MOV.U32 R15, RZ, RZ, R6 ;  /* 0x000000ffff0f7224 */ /* 0x000fe200078e0006 */
[----:B------:R-:W-:Y:S02]  /*148c0*/  MOV R12, 0x148e0 ;  /* 0x000148e0000c7802 */ /* 0x000fe40000000f00 */
[----:B-1---5:R-:W-:Y:S05]  /*148d0*/  CALL.REL.NOINC `($__internal_1_$__cuda_sm70_shflsync_idx_p) ;  /* 0x000000c000007944 */ /* 0x022fea0003c00000 */
[----:B-1---5:R-:W-:-:S05]  /*148e0*/  BRA `(.L_x_334) ;  /* 0xffff5d9000007947 */ /* 0x022fca000383ffff */
.L_x_304:
[----:B-1----:R-:W-:Y:S01]  /*148f0*/  MOV R13, 0x181f ;  /* 0x0000181f000d7802 */ /* 0x002fe20000000f00 */
[----:B------:R-:W-:Y:S01]  /*14900*/  IMAD.MOV.U32 R14, RZ, RZ, 0x1 ;  /* 0x00000001ff0e7424 */ /* 0x000fe200078e00ff */
[----:B------:R-:W-:Y:S02]  /*14910*/  MOV R12, 0x14930 ;  /* 0x00014930000c7802 */ /* 0x000fe40000000f00 */
[----:B------:R-:W-:Y:S05]  /*14920*/  CALL.REL.NOINC `($__internal_1_$__cuda_sm70_shflsync_idx_p) ;  /* 0x0000007000007944 */ /* 0x000fea0003c00000 */
[----:B------:R-:W-:Y:S01]  /*14930*/  MOV R14, 0x1 ;  /* 0x00000001000e7802 */ /* 0x000fe20000000f00 */
[----:B------:R-:W-:Y:S01]  /*14940*/  IMAD.MOV.U32 R5, RZ, RZ, R13 ;  /* 0x000000ffff057224 */ /* 0x000fe200078e000d */
[----:B------:R-:W-:Y:S01]  /*14950*/  MOV R13, 0x181f ;  /* 0x0000181f000d7802 */ /* 0x000fe20000000f00 */
[----:B------:R-:W-:Y:S01]  /*14960*/  IMAD.MOV.U32 R15, RZ, RZ, R4 ;  /* 0x000000ffff0f7224 */ /* 0x000fe200078e0004 */
[----:B------:R-:W-:Y:S02]  /*14970*/  MOV R12, 0x14990 ;  /* 0x00014990000c7802 */ /* 0x000fe40000000f00 */
[----:B-1---5:R-:W-:Y:S05]  /*14980*/  CALL.REL.NOINC `($__internal_1_$__cuda_sm70_shflsync_idx_p) ;  /* 0x0000001000007944 */ /* 0x022fea0003c00000 */
[----:B-1---5:R-:W-:-:S05]  /*14990*/  BRA `(.L_x_335) ;  /* 0xffff8ef000007947 */ /* 0x022fca000383ffff */
        .weak           $__internal_1_$__cuda_sm70_shflsync_idx_p
        .type           $__internal_1_$__cuda_sm70_shflsync_idx_p,@function
        .size           $__internal_1_$__cuda_sm70_shflsync_idx_p,(.L_x_3632 - $__internal_1_$__cuda_sm70_shflsync_idx_p)
$__internal_1_$__cuda_sm70_shflsync_idx_p:
[----:B------:R1:W-:Y:S02]  /*149a0*/  STL [R1+0x60], R0 ;  /* 0x0000600001007387 */ /* 0x0003e40000100800 */
[----:B-1----:R-:W-:-:S04]  /*149b0*/  MOV R0, 0xffffffff ;  /* 0xffffffff00007802 */ /* 0x002fc80000000f00 */
[----:B------:R-:W-:Y:S04]  /*149c0*/  WARPSYNC R0 ;  /* 0x0000000000007348 */ /* 0x000fe80003800000 */
[----:B------:R1:W2:Y:S04]  /*149d0*/  SHFL.IDX PT, R13, R15, R14, R13 ;  /* 0x0000000e0f0d7389 */ /* 0x0002a800000e000d */
[----:B-1----:R1:W5:Y:S01]  /*149e0*/  LDL.LU R0, [R1+0x60] ;  /* 0x0000600001007983 */ /* 0x0023620000300800 */
[----:B------:R-:W-:Y:S02]  /*149f0*/  MOV R14, R12 ;  /* 0x0000000c000e7202 */ /* 0x000fe40000000f00 */
[----:B------:R-:W-:-:S04]  /*14a00*/  MOV R15, 0x0 ;  /* 0x00000000000f7802 */ /* 0x000fc80000000f00 */
[----:B--2---:R-:W-:Y:S05]  /*14a10*/  RET.REL.NODEC R14 `(_ZN7cutlass13device_kernelIN5flash19enable_sm80_to_sm89INS1_16FlashAttnFwdSm80INS1_25CollectiveMainloopFwdSm80ILi8ELi1ELb1EN4cute5tupleIJNS5_1CILi128EEENS7_ILi48EEENS7_ILi256EEEEEELi256ENS_10bfloat16_tEfNS_4arch4Sm80ELb0ELb1ELb1ELb1ELb1ELb0ELb1ELb0EEENS1_21CollectiveEpilogueFwdINS6_IJS8_SA_S9_EEENS6_IJNS7_ILi1EEESI_SI_EEESC_SE_Li256ELb1ELb1ELb0ELb0EEENS1_19SingleTileSchedulerILb1ELb0ELb1ELi128EEEEEEEEEvNT_6ParamsE) ;  /* 0xfffeb5e00e007950 */ /* 0x004fea0003c3ffff */
.L_x_336:
        /* <DEDUP_REMOVED lines=14> */
.L_x_3632:


//--------------------- .text._ZN7cutlass13device_kernelIN5flash19enable_sm80_to_sm89INS1_16FlashAttnFwdSm80INS1_25CollectiveMainloopFwdSm80ILi8ELi1ELb0EN4cute5tupleIJNS5_1CILi128EEENS7_ILi32EEENS7_ILi256EEEEEELi256ENS_10bfloat16_tEfNS_4arch4Sm80ELb0ELb1ELb1ELb1ELb1ELb1ELb1ELb0EEENS1_21CollectiveEpilogueFwdINS6_IJS8_SA_S9_EEENS6_IJNS7_ILi1EEESI_SI_EEESC_SE_Li256ELb1ELb1ELb0ELb0EEENS1_19SingleTileSchedulerILb1ELb0ELb1ELi128EEEEEEEEEvNT_6ParamsE --------------------------
	.section	.text._ZN7cutlass13device_kernelIN5flash19enable_sm80_to_sm89INS1_16FlashAttnFwdSm80INS1_25CollectiveMainloopFwdSm80ILi8ELi1ELb0EN4cute5tupleIJNS5_1CILi128EEENS7_ILi32EEENS7_ILi256EEEEEELi256ENS_10bfloat16_tEfNS_4arch4Sm80ELb0ELb1ELb1ELb1ELb1ELb1ELb1ELb0EEENS1_21CollectiveEpilogueFwdINS6_IJS8_SA_S9_EEENS6_IJNS7_ILi1EEESI_SI_EEESC_SE_Li256ELb1ELb1ELb0ELb0EEENS1_19SingleTileSchedulerILb1ELb0ELb1ELi128EEEEEEEEEvNT_6ParamsE,"ax",@progbits
	.sectioninfo	@"SHI_REGISTERS=251"
	.align	128
.text._ZN7cutlass13device_kernelIN5flash19enable_sm80_to_sm89INS1_16FlashAttnFwdSm80INS1_25CollectiveMainloopFwdSm80ILi8ELi1ELb0EN4cute5tupleIJNS5_1CILi128EEENS7_ILi32EEENS7_ILi256EEEEEELi256ENS_10bfloat16_tEfNS_4arch4Sm80ELb0ELb1ELb1ELb1ELb1ELb1ELb1ELb0EEENS1_21CollectiveEpilogueFwdINS6_IJS8_SA_S9_EEENS6_IJNS7_ILi1EEESI_SI_EEESC_SE_Li256ELb1ELb1ELb0ELb0EEENS1_19SingleTileSchedulerILb1ELb0ELb1ELi128EEEEEEEEEvNT_6ParamsE:
        .type           _ZN7cutlass13device_kernelIN5flash19enable_sm80_to_sm89INS1_16FlashAttnFwdSm80INS1_25CollectiveMainloopFwdSm80ILi8ELi1ELb0EN4cute5tupleIJNS5_1CILi128EEENS7_ILi32EEENS7_ILi256EEEEEELi256ENS_10bfloat16_tEfNS_4arch4Sm80ELb0ELb1ELb1ELb1ELb1ELb1ELb1ELb0EEENS1_21CollectiveEpilogueFwdINS6_IJS8_SA_S9_EEENS6_IJNS7_ILi1EEESI_SI_EEESC_SE_Li256ELb1ELb1ELb0ELb0EEENS1_19SingleTileSchedulerILb1ELb0ELb1ELi128EEEEEEEEEvNT_6ParamsE,@function
        .size           _ZN7cutlass13device_kernelIN5flash19enable_sm80_to_sm89INS1_16FlashAttnFwdSm80INS1_25CollectiveMainloopFwdSm80ILi8ELi1ELb0EN4cute5tupleIJNS5_1CILi128EEENS7_ILi32EEENS7_ILi256EEEEEELi256ENS_10bfloat16_tEfNS_4arch4Sm80ELb0ELb1ELb1ELb1ELb1ELb1ELb1ELb0EEENS1_21CollectiveEpilogueFwdINS6_IJS8_SA_S9_EEENS6_IJNS7_ILi1EEESI_SI_EEESC_SE_Li256ELb1ELb1ELb0ELb0EEENS1_19SingleTileSchedulerILb1ELb0ELb1ELi128EEEEEEEEEvNT_6ParamsE,(.L_x_3634 - _ZN7cutlass13device_kernelIN5flash19enable_sm80_to_sm89INS1_16FlashAttnFwdSm80INS1_25CollectiveMainloopFwdSm80ILi8ELi1ELb0EN4cute5tupleIJNS5_1CILi128EEENS7_ILi32EEENS7_ILi256EEEEEELi256ENS_10bfloat16_tEfNS_4arch4Sm80ELb0ELb1ELb1ELb1ELb1ELb1ELb1ELb0EEENS1_21CollectiveEpilogueFwdINS6_IJS8_SA_S9_EEENS6_IJNS7_ILi1EEESI_SI_EEESC_SE_Li256ELb1ELb1ELb0ELb0EEENS1_19SingleTileSchedulerILb1ELb0ELb1ELi128EEEEEEEEEvNT_6ParamsE)
        .other          _ZN7cutlass13device_kernelIN5flash19enable_sm80_to_sm89INS1_16FlashAttnFwdSm80INS1_25CollectiveMainloopFwdSm80ILi8ELi1ELb0EN4cute5tupleIJNS5_1CILi128EEENS7_ILi32EEENS7_ILi256EEEEEELi256ENS_10bfloat16_tEfNS_4arch4Sm80ELb0ELb1ELb1ELb1ELb1ELb1ELb1ELb0EEENS1_21CollectiveEpilogueFwdINS6_IJS8_SA_S9_EEENS6_IJNS7_ILi1EEESI_SI_EEESC_SE_Li256ELb1ELb1ELb0ELb0EEENS1_19SingleTileSchedulerILb1ELb0ELb1ELi128EEEEEEEEEvNT_6ParamsE,@"STO_CUDA_ENTRY STV_DEFAULT"
_ZN7cutlass13device_kernelIN5flash19enable_sm80_to_sm89INS1_16FlashAttnFwdSm80INS1_25CollectiveMainloopFwdSm80ILi8ELi1ELb0EN4cute5tupleIJNS5_1CILi128EEENS7_ILi32EEENS7_ILi256EEEEEELi256ENS_10bfloat16_tEfNS_4arch4Sm80ELb0ELb1ELb1ELb1ELb1ELb1ELb1ELb0EEENS1_21CollectiveEpilogueFwdINS6_IJS8_SA_S9_EEENS6_IJNS7_ILi1EEESI_SI_EEESC_SE_Li256ELb1ELb1ELb0ELb0EEENS1_19SingleTileSchedulerILb1ELb0ELb1ELi128EEEEEEEEEvNT_6ParamsE:
        /* <DEDUP_REMOVED lines=20> */
.L_x_338:
        /* <DEDUP_REMOVED lines=13> */
.L_x_340:
[----:B------:R-:W-:Y:S02]  /*0210*/  ULDC UR5, c[0x0][0x54c] ;  /* 0x0001530000057ab9 */ /* 0x000fe40000000800 */
.L_x_339:
[----:B------:R-:W-:Y:S02]  /*0220*/  ULDC UR4, c[0x0][0x548] ;  /* 0x0001520000047ab9 */ /* 0x000fe40000000800 */
[----:B------:R-:W-:-:S02]  /*0230*/  USHF.L.U32 UR15, UR14, 0x7, URZ ;  /* 0x000000070e0f7899 */ /* 0x000fc4000800063f */
[----:B------:R-:W-:-:S04]  /*0240*/  UIMAD UR4, UR5, UR4, URZ ;  /* 0x00000004050472a4 */ /* 0x000fc8000f8e023f */
[----:B------:R-:W-:-:S04]  /*0250*/  UISETP.GE.AND UP0, UPT, UR15, UR4, UPT ;  /* 0x000000040f00728c */ /* 0x000fc8000bf06270 */
[----:B------:R-:W-:Y:S01]  /*0260*/  USEL UR21, UR21, 0xffffffff, !UP0 ;  /* 0xffffffff15157887 */ /* 0x000fe2000c000000 */
[----:B------:R-:W-:Y:S05]  /*0270*/  BRA `(.L_x_341) ;  /* 0x000001b000007947 */ /* 0x000fea0003800000 */
.L_x_337:
        /* <DEDUP_REMOVED lines=8> */
.L_x_342:
        /* <DEDUP_REMOVED lines=13> */
.L_x_344:
[----:B------:R-:W-:Y:S02]  /*03d0*/  ULDC UR5, c[0x0][0x54c] ;  /* 0x0001530000057ab9 */ /* 0x000fe40000000800 */
.L_x_343:
[----:B------:R-:W-:Y:S02]  /*03e0*/  ULDC UR4, c[0x0][0x548] ;  /* 0x0001520000047ab9 */ /* 0x000fe40000000800 */
[----:B------:R-:W-:-:S02]  /*03f0*/  USHF.L.U32 UR15, UR14, 0x7, URZ ;  /* 0x000000070e0f7899 */ /* 0x000fc4000800063f */
[----:B------:R-:W-:-:S04]  /*0400*/  UIMAD UR4, UR5, UR4, URZ ;  /* 0x00000004050472a4 */ /* 0x000fc8000f8e023f */
[----:B------:R-:W-:-:S04]  /*0410*/  UISETP.GE.AND UP0, UPT, UR15, UR4, UPT ;  /* 0x000000040f00728c */ /* 0x000fc8000bf06270 */
[----:B------:R-:W-:-:S06]  /*0420*/  USEL UR21, UR21, 0xffffffff, !UP0 ;  /* 0xffffffff15157887 */ /* 0x000fcc000c000000 */
.L_x_341:
        /* <DEDUP_REMOVED lines=16> */
[----:B------:R-:W-:-:S03]  /*0530*/  UIMAD.WIDE UR6, UR21, UR22, UR6 ;  /* 0x00000016150672a5 */ /* 0x000fc6000f8e0206 */
[----:B------:R-:W-:Y:S01]  /*0540*/  @UP1 UIMAD.WIDE UR8, UR21, UR22, UR8 ;  /* 0x00000016150812a5 */ /* 0x000fe2000f8e0208 */
[----:B------:R-:W-:Y:S01]  /*0550*/  IMAD.U32 R6, RZ, RZ, UR4 ;  /* 0x00000004ff067e24 */ /* 0x000fe2000f8e00ff */
[----:B------:R-:W-:Y:S01]  /*0560*/  MOV R7, UR5 ;  /* 0x0000000500077c02 */ /* 0x000fe20008000f00 */
[----:B------:R-:W-:Y:S01]  /*0570*/  ULDC.64 UR4, c[0x0][0x358] ;  /* 0x0000d60000047ab9 */ /* 0x000fe20000000a00 */
[----:B------:R-:W-:Y:S01]  /*0580*/  ISETP.NE.U32.AND P4, PT, RZ, c[0x0][0x350], PT ;  /* 0x0000d400ff007a0c */ /* 0x000fe20003f85070 */
[----:B------:R-:W-:Y:S01]  /*0590*/  UISETP.NE.U32.AND UP1, UPT, URZ, UR4, UPT ;  /* 0x000000043f00728c */ /* 0x000fe2000bf25070 */
[----:B------:R-:W-:Y:S01]  /*05a0*/  IMAD.U32 R10, RZ, RZ, UR6 ;  /* 0x00000006ff0a7e24 */ /* 0x000fe2000f8e00ff */
[----:B------:R1:W2:Y:S01]  /*05b0*/  @P1 LDG.E R2, [R6.64] ;  /* 0x0000001806021981 */ /* 0x0002a2000c1e1900 */
[----:B------:R-:W-:Y:S01]  /*05c0*/  IMAD.U32 R11, RZ, RZ, UR7 ;  /* 0x00000007ff0b7e24 */ /* 0x000fe2000f8e00ff */
[----:B------:R-:W-:Y:S01]  /*05d0*/  UISETP.NE.AND.EX UP1, UPT, URZ, UR5, UPT, UP1 ;  /* 0x000000053f00728c */ /* 0x000fe2000bf25310 */
[----:B------:R-:W-:Y:S01]  /*05e0*/  IMAD.U32 R4, RZ, RZ, UR8 ;  /* 0x00000008ff047e24 */ /* 0x000fe2000f8e00ff */
[----:B------:R-:W-:Y:S01]  /*05f0*/  ULDC.64 UR6, c[0x0][0x350] ;  /* 0x0000d40000067ab9 */ /* 0x000fe20000000a00 */
[----:B------:R-:W-:Y:S01]  /*0600*/  ISETP.NE.AND.EX P4, PT, RZ, c[0x0][0x354], PT, P4 ;  /* 0x0000d500ff007a0c */ /* 0x000fe20003f85340 */
[----:B------:R-:W-:Y:S01]  /*0610*/  ULDC.64 UR4, c[0x0][0x358] ;  /* 0x0000d60000047ab9 */ /* 0x000fe20000000a00 */
[----:B------:R-:W-:Y:S01]  /*0620*/  IMAD.U32 R5, RZ, RZ, UR9 ;  /* 0x00000009ff057e24 */ /* 0x000fe2000f8e00ff */
        /* <DEDUP_REMOVED lines=32> */
.L_x_345:
        /* <DEDUP_REMOVED lines=10> */
.L_x_346:
[----:B------:R-:W-:Y:S05]  /*08d0*/  @!P4 BRA `(.L_x_347) ;  /* 0x000000500000c947 */ /* 0x000fea0003800000 */
[----:B-1--4-:R-:W4:Y:S04]  /*08e0*/  LDG.E R2, [R8.64] ;  /* 0x0000001808027981 */ /* 0x012f28000c1e1900 */
[----:B---3--:R-:W3:Y:S01]  /*08f0*/  LDG.E R3, [R8.64+0x4] ;  /* 0x0000041808037981 */ /* 0x008ee2000c1e1900 */
[----:B----4-:R-:W1:Y:S08]  /*0900*/  R2UR UR19, R2 ;  /* 0x00000000021373c2 */ /* 0x010e7000000e0000 */
[----:B---3--:R-:W1:Y:S02]  /*0910*/  R2UR UR4, R3 ;  /* 0x00000000030473c2 */ /* 0x008e6400000e0000 */
[----:B-1----:R-:W-:-:S06]  /*0920*/  UIADD3 UR19, -UR19, UR4, URZ ;  /* 0x0000000413137290 */ /* 0x002fcc000fffe13f */
.L_x_347:
[----:B-1--4-:R-:W4:Y:S01]  /*0930*/  @P0 LDG.E R2, [R6.64] ;  /* 0x0000001806020981 */ /* 0x012f22000c1e1900 */
[----:B------:R-:W-:-:S03]  /*0940*/  ULDC.64 UR4, c[0x0][0x378] ;  /* 0x0000de0000047ab9 */ /* 0x000fc60000000a00 */
[----:B---3--:R-:W3:Y:S01]  /*0950*/  @P0 LDG.E R3, [R6.64+0x4] ;  /* 0x0000041806030981 */ /* 0x008ee2000c1e1900 */
[----:B------:R-:W-:Y:S01]  /*0960*/  UISETP.NE.U32.AND UP0, UPT, URZ, UR4, UPT ;  /* 0x000000043f00728c */ /* 0x000fe2000bf05070 */
[----:B------:R-:W-:-:S03]  /*0970*/  IMAD.U32 R67, RZ, RZ, UR19 ;  /* 0x00000013ff437e24 */ /* 0x000fc6000f8e00ff */
[----:B------:R-:W-:-:S03]  /*0980*/  UISETP.NE.AND.EX UP0, UPT, URZ, UR5, UPT, UP0 ;  /* 0x000000053f00728c */ /* 0x000fc6000bf05300 */
[----:B------:R-:W-:Y:S02]  /*0990*/  ULDC.64 UR4, c[0x0][0x378] ;  /* 0x0000de0000047ab9 */ /* 0x000fe40000000a00 */
[----:B------:R-:W-:Y:S01]  /*09a0*/  UIADD3 UR23, -UR16, UR19, URZ ;  /* 0x0000001310177290 */ /* 0x000fe2000fffe13f */
[----:B------:R-:W-:-:S05]  /*09b0*/  PLOP3.LUT P1, PT, PT, PT, UP0, 0x80, 0x0 ;  /* 0x000000000000781c */ /* 0x000fca0003f2f008 */
[----:B------:R-:W-:-:S06]  /*09c0*/  @UP0 UIMAD.WIDE UR4, UR21, UR22, UR4 ;  /* 0x00000016150402a5 */ /* 0x000fcc000f8e0204 */
[----:B------:R-:W-:Y:S01]  /*09d0*/  IMAD.U32 R4, RZ, RZ, UR4 ;  /* 0x00000004ff047e24 */ /* 0x000fe2000f8e00ff */
[----:B------:R-:W-:Y:S01]  /*09e0*/  ULDC UR4, c[0x0][0x2c4] ;  /* 0x0000b10000047ab9 */ /* 0x000fe20000000800 */
[----:B------:R-:W-:Y:S01]  /*09f0*/  MOV R5, UR5 ;  /* 0x0000000500057c02 */ /* 0x000fe20008000f00 */
[----:B------:R-:W-:-:S03]  /*0a00*/  UISETP.NE.AND UP3, UPT, UR4, 0x1, UPT ;  /* 0x000000010400788c */ /* 0x000fc6000bf65270 */
[----:B------:R-:W-:Y:S01]  /*0a10*/  ULDC.64 UR4, c[0x0][0x2c8] ;  /* 0x0000b20000047ab9 */ /* 0x000fe20000000a00 */
[----:B------:R1:W5:Y:S07]  /*0a20*/  @P1 LDG.E R67, [R4.64] ;  /* 0x0000001804431981 */ /* 0x00036e000c1e1900 */
[----:B------:R-:W-:-:S04]  /*0a30*/  @UP3 UIADD3 UR8, UR15, 0x7f, URZ ;  /* 0x0000007f0f083890 */ /* 0x000fc8000fffe03f */
[----:B------:R-:W-:Y:S01]  /*0a40*/  UIMAD.WIDE.U32 UR8, UR8, UR4, URZ ;  /* 0x00000004080872a5 */ /* 0x000fe2000f8e003f */
[----:B----4-:R-:W4:Y:S08]  /*0a50*/  @P0 R2UR UR6, R2 ;  /* 0x00000000020603c2 */ /* 0x010f3000000e0000 */
[----:B---3--:R-:W4:Y:S02]  /*0a60*/  @P0 R2UR UR7, R3 ;  /* 0x00000000030703c2 */ /* 0x008f2400000e0000 */
[----:B----4-:R-:W-:-:S02]  /*0a70*/  @UP1 UIADD3 UR18, -UR6, UR7, URZ ;  /* 0x0000000706121290 */ /* 0x010fc4000fffe13f */
[----:B------:R-:W-:Y:S02]  /*0a80*/  UIADD3 UR6, UR15, 0x7f, URZ ;  /* 0x0000007f0f067890 */ /* 0x000fe4000fffe03f */
[----:B------:R-:W-:Y:S02]  /*0a90*/  @UP3 USHF.R.U32.HI UR6, URZ, UR5, UR9 ;  /* 0x000000053f063299 */ /* 0x000fe40008011609 */
[----:B------:R-:W-:Y:S02]  /*0aa0*/  UIADD3 UR11, UR23, UR18, URZ ;  /* 0x00000012170b7290 */ /* 0x000fe4000fffe03f */
[----:B------:R-:W-:Y:S02]  /*0ab0*/  ULDC.64 UR4, c[0x0][0x328] ;  /* 0x0000ca0000047ab9 */ /* 0x000fe40000000a00 */
[----:B------:R-:W-:Y:S02]  /*0ac0*/  UISETP.GE.AND UP2, UPT, UR5, 0x1, UPT ;  /* 0x000000010500788c */ /* 0x000fe4000bf46270 */
[----:B--2---:R-:W-:-:S04]  /*0ad0*/  UIADD3 UR10, UR11, 0x1, -UR20 ;  /* 0x000000010b0a7890 */ /* 0x004fc8000fffe814 */
[----:B------:R-:W-:Y:S01]  /*0ae0*/  PLOP3.LUT P0, PT, PT, PT, UP2, 0x40, 0x0 ;  /* 0x000000000000781c */ /* 0x000fe20003f0e828 */
[----:B------:R-:W-:-:S04]  /*0af0*/  UIADD3 UR6, UR10, UR6, URZ ;  /* 0x000000060a067290 */ /* 0x000fc8000fffe03f */
[----:B------:R-:W-:-:S06]  /*0b00*/  UIADD3 UR4, UR6, UR4, URZ ;  /* 0x0000000406047290 */ /* 0x000fcc000fffe03f */
[----:B-1----:R-:W-:Y:S02]  /*0b10*/  IMAD.U32 R4, RZ, RZ, UR4 ;  /* 0x00000004ff047e24 */ /* 0x002fe4000f8e00ff */
        /* <DEDUP_REMOVED lines=11> */
.L_x_349:
[----:B------:R-:W-:Y:S02]  /*0bd0*/  UISETP.NE.AND UP0, UPT, UR5, 0x1, UPT ;  /* 0x000000010500788c */ /* 0x000fe4000bf05270 */
[----:B------:R-:W-:Y:S02]  /*0be0*/  ULDC.64 UR6, c[0x0][0x330] ;  /* 0x0000cc0000067ab9 */ /* 0x000fe40000000a00 */
[----:B------:R-:W-:-:S07]  /*0bf0*/  UIMAD.WIDE.U32 UR8, UR4, UR6, URZ ;  /* 0x00000006040872a5 */ /* 0x000fce000f8e003f */
[----:B------:R-:W-:Y:S02]  /*0c00*/  @UP0 USHF.R.U32.HI UR4, URZ, UR7, UR9 ;  /* 0x000000073f040299 */ /* 0x000fe40008011609 */
.L_x_350:
[----:B------:R-:W-:Y:S02]  /*0c10*/  ULDC UR6, c[0x0][0x32c] ;  /* 0x0000cb0000067ab9 */ /* 0x000fe40000000800 */
[----:B------:R-:W-:-:S06]  /*0c20*/  UIMAD UR6, UR4, UR5, UR6 ;  /* 0x00000005040672a4 */ /* 0x000fcc000f8e0206 */
[----:B------:R-:W-:Y:S02]  /*0c30*/  IMNMX R4, R4, UR6, PT ;  /* 0x0000000604047c17 */ /* 0x000fe4000b800200 */
.L_x_348:
[----:B------:R-:W-:Y:S01]  /*0c40*/  ULDC.64 UR6, c[0x0][0x2c8] ;  /* 0x0000b20000067ab9 */ /* 0x000fe20000000a00 */
[----:B------:R-:W-:Y:S01]  /*0c50*/  PLOP3.LUT P0, PT, PT, PT, UP2, 0x40, 0x0 ;  /* 0x000000000000781c */ /* 0x000fe20003f0e828 */
[----:B------:R-:W-:Y:S02]  /*0c60*/  UIMAD.WIDE.U32 UR26, UR15, UR6, URZ ;  /* 0x000000060f1a72a5 */ /* 0x000fe4000f8e003f */
[----:B------:R-:W-:Y:S02]  /*0c70*/  UIADD3 UR9, UR11, -UR20, URZ ;  /* 0x800000140b097290 */ /* 0x000fe4000fffe03f */
[----:B------:R-:W-:Y:S02]  /*0c80*/  UMOV UR6, UR15 ;  /* 0x0000000f00067c82 */ /* 0x000fe40008000000 */
[----:B------:R-:W-:Y:S02]  /*0c90*/  @UP3 USHF.R.U32.HI UR6, URZ, UR7, UR27 ;  /* 0x000000073f063299 */ /* 0x000fe4000801161b */
[----:B------:R-:W-:-:S02]  /*0ca0*/  UIADD3 UR4, UR11, 0x1f, URZ ;  /* 0x0000001f0b047890 */ /* 0x000fc4000fffe03f */
[----:B------:R-:W-:Y:S02]  /*0cb0*/  UIADD3 UR6, UR9, UR6, URZ ;  /* 0x0000000609067290 */ /* 0x000fe4000fffe03f */
[----:B------:R-:W-:Y:S02]  /*0cc0*/  ULDC UR7, c[0x0][0x324] ;  /* 0x0000c90000077ab9 */ /* 0x000fe40000000800 */
[----:B------:R-:W-:Y:S02]  /*0cd0*/  USHF.R.S32.HI UR8, URZ, 0x1f, UR4 ;  /* 0x0000001f3f087899 */ /* 0x000fe40008011404 */
[----:B------:R-:W-:Y:S02]  /*0ce0*/  UIADD3 UR7, UR6, -UR7, URZ ;  /* 0x8000000706077290 */ /* 0x000fe4000fffe03f */
[----:B------:R-:W-:-:S04]  /*0cf0*/  ULEA.HI UR8, UR8, UR4, URZ, 0x5 ;  /* 0x0000000408087291 */ /* 0x000fc8000f8f283f */
[----:B------:R-:W-:Y:S01]  /*0d00*/  USHF.R.S32.HI UR8, URZ, 0x5, UR8 ;  /* 0x000000053f087899 */ /* 0x000fe20008011408 */
[----:B------:R-:W-:Y:S01]  /*0d10*/  MOV R5, UR7 ;  /* 0x0000000700057c02 */ /* 0x000fe20008000f00 */
[----:B------:R-:W-:Y:S05]  /*0d20*/  @P0 BRA `(.L_x_351) ;  /* 0x0000013000000947 */ /* 0x000fea0003800000 */
        /* <DEDUP_REMOVED lines=11> */
.L_x_352:
[----:B------:R-:W-:-:S03]  /*0de0*/  UISETP.NE.AND UP0, UPT, UR5, 0x1, UPT ;  /* 0x000000010500788c */ /* 0x000fc6000bf05270 */
[----:B------:R-:W-:Y:S02]  /*0df0*/  ULDC.64 UR4, c[0x0][0x330] ;  /* 0x0000cc0000047ab9 */ /* 0x000fe40000000a00 */
[----:B------:R-:W-:-:S07]  /*0e00*/  UIMAD.WIDE.U32 UR26, UR6, UR4, URZ ;  /* 0x00000004061a72a5 */ /* 0x000fce000f8e003f */
[----:B------:R-:W-:Y:S02]  /*0e10*/  @UP0 UMOV UR7, UR27 ;  /* 0x0000001b00070c82 */ /* 0x000fe40008000000 */
[----:B------:R-:W-:Y:S02]  /*0e20*/  @UP0 USHF.R.U32.HI UR6, URZ, UR5, UR7 ;  /* 0x000000053f060299 */ /* 0x000fe40008011607 */
.L_x_353:
[----:B------:R-:W-:Y:S02]  /*0e30*/  ULDC UR4, c[0x0][0x32c] ;  /* 0x0000cb0000047ab9 */ /* 0x000fe40000000800 */
[----:B------:R-:W-:-:S06]  /*0e40*/  UIMAD UR4, UR6, UR4, URZ ;  /* 0x00000004060472a4 */ /* 0x000fcc000f8e023f */
[----:B------:R-:W-:Y:S02]  /*0e50*/  IMNMX R5, R5, UR4, !PT ;  /* 0x0000000405057c17 */ /* 0x000fe4000f800200 */
.L_x_351:
[----:B------:R-:W-:Y:S02]  /*0e60*/  IADD3 R4, R4, 0x1f, RZ ;  /* 0x0000001f04047810 */ /* 0x000fe40007ffe0ff */
[----:B------:R-:W-:Y:S02]  /*0e70*/  SHF.R.S32.HI R2, RZ, 0x1f, R5 ;  /* 0x0000001fff027819 */ /* 0x000fe40000011405 */
[----:B------:R-:W-:Y:S02]  /*0e80*/  SHF.R.S32.HI R3, RZ, 0x1f, R4 ;  /* 0x0000001fff037819 */ /* 0x000fe40000011404 */
[----:B------:R-:W-:Y:S02]  /*0e90*/  LEA.HI R2, R2, R5, RZ, 0x5 ;  /* 0x0000000502027211 */ /* 0x000fe400078f28ff */
[----:B------:R-:W-:Y:S02]  /*0ea0*/  LEA.HI R3, R3, R4, RZ, 0x5 ;  /* 0x0000000403037211 */ /* 0x000fe400078f28ff */
[----:B------:R-:W-:-:S02]  /*0eb0*/  SHF.R.S32.HI R80, RZ, 0x5, R2 ;  /* 0x00000005ff507819 */ /* 0x000fc40000011402 */
[----:B------:R-:W-:Y:S02]  /*0ec0*/  SHF.R.S32.HI R2, RZ, 0x5, R3 ;  /* 0x00000005ff027819 */ /* 0x000fe40000011403 */
[----:B------:R-:W-:Y:S02]  /*0ed0*/  IMNMX R80, RZ, R80, !PT ;  /* 0x00000050ff507217 */ /* 0x000fe40007800200 */
[----:B------:R-:W-:Y:S02]  /*0ee0*/  IMNMX R2, R2, UR8, PT ;  /* 0x0000000802027c17 */ /* 0x000fe4000b800200 */
[----:B------:R-:W-:Y:S02]  /*0ef0*/  LEA R80, R80, -UR23, 0x5 ;  /* 0x8000001750507c11 */ /* 0x000fe4000f8e28ff */
[----:B------:R-:W-:Y:S02]  /*0f00*/  LEA R2, R2, -UR23, 0x5 ;  /* 0x8000001702027c11 */ /* 0x000fe4000f8e28ff */
[----:B------:R-:W-:-:S02]  /*0f10*/  IMNMX R80, RZ, R80, !PT ;  /* 0x00000050ff507217 */ /* 0x000fc40007800200 */
[----:B------:R-:W-:-:S04]  /*0f20*/  IMNMX R5, R2, UR18, PT ;  /* 0x0000001202057c17 */ /* 0x000fc8000b800200 */
[----:B------:R-:W-:Y:S02]  /*0f30*/  ISETP.GT.AND P0, PT, R5, R80, PT ;  /* 0x000000500500720c */ /* 0x000fe40003f04270 */
[----:B------:R-:W-:-:S05]  /*0f40*/  SHF.R.U32.HI R80, RZ, 0x5, R80 ;  /* 0x00000005ff507819 */ /* 0x000fca0000011650 */
[----:B------:R-:W-:-:S06]  /*0f50*/  IMAD.MOV.U32 R3, RZ, RZ, R80 ;  /* 0x000000ffff037224 */ /* 0x000fcc00078e0050 */
[----:B------:R-:W-:-:S04]  /*0f60*/  @P0 IADD3 R5, R5, 0x1f, RZ ;  /* 0x0000001f05050810 */ /* 0x000fc80007ffe0ff */
[----:B------:R-:W-:-:S04]  /*0f70*/  @P0 SHF.R.S32.HI R2, RZ, 0x1f, R5 ;  /* 0x0000001fff020819 */ /* 0x000fc80000011405 */
[----:B------:R-:W-:-:S04]  /*0f80*/  @P0 LEA.HI R2, R2, R5, RZ, 0x5 ;  /* 0x0000000502020211 */ /* 0x000fc800078f28ff */
[----:B------:R-:W-:-:S04]  /*0f90*/  @P0 SHF.R.S32.HI R3, RZ, 0x5, R2 ;  /* 0x00000005ff030819 */ /* 0x000fc80000011402 */
[----:B------:R-:W-:-:S13]  /*0fa0*/  ISETP.GT.AND P0, PT, R3, R80, PT ;  /* 0x000000500300720c */ /* 0x000fda0003f04270 */
[----:B------:R-:W-:Y:S05]  /*0fb0*/  @!P0 BRA `(.L_x_354) ;  /* 0x00003e4000008947 */ /* 0x000fea0003800000 */
[----:B------:R-:W-:Y:S02]  /*0fc0*/  ULDC.64 UR4, c[0x0][0x340] ;  /* 0x0000d00000047ab9 */ /* 0x000fe40000000a00 */
[----:B------:R-:W-:Y:S01]  /*0fd0*/  UISETP.NE.U32.AND UP0, UPT, URZ, UR4, UPT ;  /* 0x000000043f00728c */ /* 0x000fe2000bf05070 */
[----:B------:R-:W-:Y:S01]  /*0fe0*/  SHF.R.S32.HI R105, RZ, 0x1f, R66 ;  /* 0x0000001fff697819 */ /* 0x000fe20000011442 */
[----:B------:R-:W-:Y:S02]  /*0ff0*/  UMOV UR26, 0x5 ;  /* 0x00000005001a7882 */ /* 0x000fe40000000000 */
[----:B------:R-:W-:Y:S01]  /*1000*/  UISETP.NE.AND.EX UP0, UPT, URZ, UR5, UPT, UP0 ;  /* 0x000000053f00728c */ /* 0x000fe2000bf05300 */
[----:B------:R-:W-:Y:S01]  /*1010*/  IADD3 R103, R3, -0x1, RZ ;  /* 0xffffffff03677810 */ /* 0x000fe20007ffe0ff */
[----:B------:R-:W-:Y:S02]  /*1020*/  ULDC.64 UR6, c[0x0][0x238] ;  /* 0x00008e0000067ab9 */ /* 0x000fe40000000a00 */
[----:B------:R-:W-:-:S02]  /*1030*/  ULDC.64 UR4, c[0x0][0x340] ;  /* 0x0000d00000047ab9 */ /* 0x000fc40000000a00 */
[----:B------:R-:W-:-:S05]  /*1040*/  PLOP3.LUT P1, PT, PT, PT, UP0, 0x80, 0x0 ;  /* 0x000000000000781c */ /* 0x000fca0003f2f008 */
[----:B------:R-:W-:-:S06]  /*1050*/  @UP0 UIMAD.WIDE UR4, UR21, UR22, UR4 ;  /* 0x00000016150402a5 */ /* 0x000fcc000f8e0204 */
[----:B------:R-:W-:Y:S02]  /*1060*/  IMAD.U32 R8, RZ, RZ, UR4 ;  /* 0x00000004ff087e24 */ /* 0x000fe4000f8e00ff */
[----:B------:R-:W-:Y:S01]  /*1070*/  IMAD.U32 R9, RZ, RZ, UR5 ;  /* 0x00000005ff097e24 */ /* 0x000fe2000f8e00ff */
[----:B------:R-:W-:Y:S01]  /*1080*/  LEA.HI R7, R105, R66, RZ, 0x3 ;  /* 0x0000004269077211 */ /* 0x000fe200078f18ff */
[----:B------:R-:W-:-:S03]  /*1090*/  ULDC.64 UR4, c[0x0][0x240] ;  /* 0x0000900000047ab9 */ /* 0x000fc60000000a00 */
[----:B------:R-:W2:Y:S01]  /*10a0*/  @P1 LDG.E R5, [R8.64] ;  /* 0x0000001808051981 */ /* 0x000ea2000c1e1900 */
        /* <DEDUP_REMOVED lines=9> */
[----:B------:R-:W-:Y:S01]  /*1140*/  IMAD.U32 R122, RZ, RZ, UR13 ;  /* 0x0000000dff7a7e24 */ /* 0x000fe2000f8e00ff */
[----:B------:R-:W-:Y:S01]  /*1150*/  LEA.HI.X.SX32 R125, R0, R2, 0x1, P0 ;  /* 0x00000002007d7211 */ /* 0x000fe200000f0eff */
[C---:B------:R-:W-:Y:S01]  /*1160*/  IMAD.SHL.U32 R16, R4.reuse, 0x8, RZ ;  /* 0x0000000804107824 */ /* 0x040fe200078e00ff */
[----:B------:R-:W-:Y:S01]  /*1170*/  USHF.R.S32.HI UR6, URZ, 0x1f, UR21 ;  /* 0x0000001f3f067899 */ /* 0x000fe20008011415 */
[----:B------:R-:W-:Y:S01]  /*1180*/  IMAD.SHL.U32 R14, R4, 0x4, RZ ;  /* 0x00000004040e7824 */ /* 0x000fe200078e00ff */
[----:B------:R-:W-:Y:S01]  /*1190*/  UIMAD UR7, UR13, UR5, UR4 ;  /* 0x000000050d0772a4 */ /* 0x000fe2000f8e0204 */
[----:B------:R-:W-:Y:S01]  /*11a0*/  IMAD R7, R125, c[0x0][0x238], RZ ;  /* 0x00008e007d077a24 */ /* 0x000fe200078e02ff */
[--C-:B------:R-:W-:Y:S01]  /*11b0*/  SHF.R.S32.HI R17, RZ, 0x1f, R16.reuse ;  /* 0x0000001fff117819 */ /* 0x100fe20000011410 */
[----:B------:R-:W-:Y:S01]  /*11c0*/  IMAD R3, R103, -0x20, R81 ;  /* 0xffffffe067037824 */ /* 0x000fe200078e0251 */
[----:B------:R-:W-:Y:S01]  /*11d0*/  IADD3 R12, R14, 0x40, RZ ;  /* 0x000000400e0c7810 */ /* 0x000fe20007ffe0ff */
[C---:B------:R-:W-:Y:S01]  /*11e0*/  IMAD R0, R124.reuse, c[0x0][0x23c], R7 ;  /* 0x00008f007c007a24 */ /* 0x040fe200078e0207 */
[----:B------:R-:W-:Y:S01]  /*11f0*/  LEA.HI R105, R105, R66, RZ, 0x6 ;  /* 0x0000004269697211 */ /* 0x000fe200078f30ff */
[----:B------:R-:W-:Y:S01]  /*1200*/  IMAD.WIDE.U32 R6, R124, c[0x0][0x238], R16 ;  /* 0x00008e007c067a25 */ /* 0x000fe200078e0010 */
[----:B------:R-:W-:Y:S01]  /*1210*/  USEL UR32, UR21, URZ, !UP1 ;  /* 0x0000003f15207287 */ /* 0x000fe2000c800000 */
[----:B------:R-:W-:Y:S01]  /*1220*/  ISETP.GT.AND P3, PT, R3, RZ, PT ;  /* 0x000000ff0300720c */ /* 0x000fe20003f64270 */
[----:B------:R-:W-:Y:S01]  /*1230*/  USEL UR31, UR6, URZ, !UP1 ;  /* 0x0000003f061f7287 */ /* 0x000fe2000c800000 */
[----:B------:R-:W-:Y:S01]  /*1240*/  IMAD.IADD R11, R14, 0x1, R12 ;  /* 0x000000010e0b7824 */ /* 0x000fe200078e020c */
[----:B------:R-:W-:Y:S01]  /*1250*/  ULDC.64 UR4, c[0x0][0x248] ;  /* 0x0000920000047ab9 */ /* 0x000fe20000000a00 */
[----:B------:R-:W-:Y:S01]  /*1260*/  IMAD.IADD R7, R7, 0x1, R0 ;  /* 0x0000000107077824 */ /* 0x000fe200078e0200 */
[----:B------:R-:W-:Y:S01]  /*1270*/  ISETP.GE.AND P2, PT, R16, c[0x0][0x1d4], PT ;  /* 0x0000750010007a0c */ /* 0x000fe20003f46270 */
[----:B------:R-:W-:Y:S01]  /*1280*/  IMAD.SHL.U32 R107, R111, 0x40, RZ ;  /* 0x000000406f6b7824 */ /* 0x000fe200078e00ff */
[----:B------:R-:W-:Y:S01]  /*1290*/  ISETP.GE.AND P0, PT, R11, c[0x0][0x1d4], PT ;  /* 0x000075000b007a0c */ /* 0x000fe20003f06270 */
[----:B------:R-:W-:Y:S01]  /*12a0*/  IMAD.WIDE.U32 R122, R122, c[0x0][0x240], R6 ;  /* 0x000090007a7a7a25 */ /* 0x000fe200078e0006 */
[----:B------:R-:W-:Y:S01]  /*12b0*/  UIMAD UR4, UR31, UR4, URZ ;  /* 0x000000041f0472a4 */ /* 0x000fe2000f8e023f */
[----:B------:R-:W-:Y:S01]  /*12c0*/  IADD3 R109, R16, 0x80, RZ ;  /* 0x00000080106d7810 */ /* 0x000fe20007ffe0ff */
[----:B------:R-:W-:Y:S01]  /*12d0*/  BSSY B0, `(.L_x_355) ;  /* 0x0000034000007945 */ /* 0x000fe20003800000 */
[----:B------:R-:W-:Y:S01]  /*12e0*/  SEL R0, RZ, 0xffffffff, P0 ;  /* 0xffffffffff007807 */ /* 0x000fe20000000000 */
[----:B------:R-:W-:Y:S01]  /*12f0*/  IMAD.SHL.U32 R105, R105, 0x8, RZ ;  /* 0x0000000869697824 */ /* 0x000fe200078e00ff */
[----:B------:R-:W-:Y:S01]  /*1300*/  IADD3 R123, R123, UR7, RZ ;  /* 0x000000077b7b7c10 */ /* 0x000fe2000fffe0ff */
[----:B------:R-:W-:Y:S01]  /*1310*/  IMAD.U32 R120, RZ, RZ, UR32 ;  /* 0x00000020ff787e24 */ /* 0x000fe2000f8e00ff */
[----:B------:R-:W-:Y:S01]  /*1320*/  LOP3.LUT R107, R107, 0x1c0, RZ, 0xc0, !PT ;  /* 0x000001c06b6b7812 */ /* 0x000fe200078ec0ff */
[----:B------:R-:W-:Y:S01]  /*1330*/  IMAD.SHL.U32 R0, R0, 0x2, RZ ;  /* 0x0000000200007824 */ /* 0x000fe200078e00ff */
[----:B------:R-:W-:Y:S01]  /*1340*/  IADD3 R108, R16, 0xc0, RZ ;  /* 0x000000c0106c7810 */ /* 0x000fe20007ffe0ff */
[----:B------:R-:W-:Y:S01]  /*1350*/  UIMAD UR5, UR32, UR5, UR4 ;  /* 0x00000005200572a4 */ /* 0x000fe2000f8e0204 */
[----:B------:R-:W-:Y:S01]  /*1360*/  SEL R3, RZ, 0x1, P2 ;  /* 0x00000001ff037807 */ /* 0x000fe20001000000 */
[----:B------:R-:W-:Y:S01]  /*1370*/  IMAD.WIDE.U32 R122, R120, c[0x0][0x248], R122 ;  /* 0x00009200787a7a25 */ /* 0x000fe200078e007a */
[----:B------:R-:W-:-:S02]  /*1380*/  LOP3.LUT R105, R105, 0xfffffe00, RZ, 0xc0, !PT ;  /* 0xfffffe0069697812 */ /* 0x000fc400078ec0ff */
[----:B------:R-:W-:Y:S02]  /*1390*/  LOP3.LUT R104, R107, 0x38, R16, 0xf8, !PT ;  /* 0x000000386b687812 */ /* 0x000fe400078ef810 */
[----:B------:R-:W-:Y:S02]  /*13a0*/  SHF.R.U32.HI R106, RZ, 0x3, R107 ;  /* 0x00000003ff6a7819 */ /* 0x000fe4000001166b */
[----:B------:R-:W-:Y:S02]  /*13b0*/  ISETP.GE.AND P0, PT, R108, c[0x0][0x1d4], PT ;  /* 0x000075006c007a0c */ /* 0x000fe40003f06270 */
[----:B------:R-:W-:Y:S02]  /*13c0*/  LOP3.LUT R0, R0, 0x2, R3, 0xe2, !PT ;  /* 0x0000000200007812 */ /* 0x000fe400078ee203 */
[----:B------:R-:W-:Y:S02]  /*13d0*/  LOP3.LUT R104, R105, R104, R106, 0xf6, !PT ;  /* 0x0000006869687212 */ /* 0x000fe400078ef66a */
[----:B------:R-:W-:-:S02]  /*13e0*/  SEL R98, RZ, 0x8, P0 ;  /* 0x00000008ff627807 */ /* 0x000fc40000000000 */
[----:B------:R-:W-:Y:S01]  /*13f0*/  IADD3 R127, R123, UR5, RZ ;  /* 0x000000057b7f7c10 */ /* 0x000fe2000fffe0ff */
[----:B------:R-:W-:Y:S01]  /*1400*/  IMAD.SHL.U32 R104, R104, 0x2, RZ ;  /* 0x0000000268687824 */ /* 0x000fe200078e00ff */
[----:B--2---:R-:W1:Y:S01]  /*1410*/  @P1 R2UR UR28, R5 ;  /* 0x00000000051c13c2 */ /* 0x004e6200000e0000 */
        /* <DEDUP_REMOVED lines=14> */
[----:B------:R-:W-:Y:S01]  /*1500*/  IMAD.SHL.U32 R6, R3, 0x8, RZ ;  /* 0x0000000803067824 */ /* 0x000fe200078e00ff */
        /* <DEDUP_REMOVED lines=16> */
.L_x_356:
[----:B------:R-:W-:Y:S05]  /*1610*/  BSYNC B0 ;  /* 0x0000000000007941 */ /* 0x000fea0003800000 */
.L_x_355:
[----:B------:R-:W-:Y:S01]  /*1620*/  IMAD.U32 R3, RZ, RZ, UR13 ;  /* 0x0000000dff037e24 */ /* 0x000fe2000f8e00ff */
[----:B------:R-:W-:Y:S01]  /*1630*/  ISETP.GE.AND P3, PT, R16, c[0x0][0x27c], PT ;  /* 0x00009f0010007a0c */ /* 0x000fe20003f66270 */
[----:B------:R-:W-:Y:S01]  /*1640*/  ULDC.64 UR4, c[0x0][0x260] ;  /* 0x0000980000047ab9 */ /* 0x000fe20000000a00 */
[----:B------:R-:W-:Y:S01]  /*1650*/  ISETP.GE.AND P4, PT, R11, c[0x0][0x27c], PT ;  /* 0x00009f000b007a0c */ /* 0x000fe20003f86270 */
[----:B------:R-:W-:Y:S01]  /*1660*/  IMAD.WIDE.U32 R8, R3, c[0x0][0x260], R16 ;  /* 0x0000980003087a25 */ /* 0x000fe200078e0010 */
[----:B------:R-:W-:Y:S01]  /*1670*/  SEL R3, RZ, c[0x0][0x27c], !P3 ;  /* 0x00009f00ff037a07 */ /* 0x000fe20005800000 */
[----:B------:R-:W-:Y:S01]  /*1680*/  UIMAD UR4, UR12, UR4, URZ ;  /* 0x000000040c0472a4 */ /* 0x000fe2000f8e023f */
[----:B-1----:R-:W-:Y:S01]  /*1690*/  SEL R6, RZ, c[0x0][0x27c], !P4 ;  /* 0x00009f00ff067a07 */ /* 0x002fe20006000000 */
[----:B------:R-:W-:Y:S01]  /*16a0*/  IMAD R114, R2, c[0x0][0x290], RZ ;  /* 0x0000a40002727a24 */ /* 0x000fe200078e02ff */
[----:B------:R-:W-:Y:S01]  /*16b0*/  ULDC.64 UR6, c[0x0][0x290] ;  /* 0x0000a40000067ab9 */ /* 0x000fe20000000a00 */
[----:B------:R-:W-:Y:S01]  /*16c0*/  IMAD.IADD R0, R16, 0x1, R3 ;  /* 0x0000000110007824 */ /* 0x000fe200078e0203 */
[----:B------:R-:W-:Y:S01]  /*16d0*/  UIMAD UR33, UR13, UR5, UR4 ;  /* 0x000000050d2172a4 */ /* 0x000fe2000f8e0204 */
[----:B------:R-:W-:Y:S01]  /*16e0*/  IMAD.IADD R6, R11, 0x1, R6 ;  /* 0x000000010b067824 */ /* 0x000fe200078e0206 */
[----:B------:R-:W-:Y:S01]  /*16f0*/  USHF.L.U64.HI UR27, UR6, UR26, UR7 ;  /* 0x0000001a061b7299 */ /* 0x000fe20008010207 */
[----:B------:R-:W-:Y:S01]  /*1700*/  IMAD R112, R2, c[0x0][0x280], RZ ;  /* 0x0000a00002707a24 */ /* 0x000fe200078e02ff */
[----:B------:R-:W-:Y:S01]  /*1710*/  SHF.R.S32.HI R3, RZ, 0x1f, R0 ;  /* 0x0000001fff037819 */ /* 0x000fe20000011400 */
[----:B------:R-:W-:Y:S01]  /*1720*/  ULDC.64 UR4, c[0x0][0x268] ;  /* 0x00009a0000047ab9 */ /* 0x000fe20000000a00 */
[----:B------:R-:W-:Y:S01]  /*1730*/  SHF.R.S32.HI R89, RZ, 0x1f, R6 ;  /* 0x0000001fff597819 */ /* 0x000fe20000011406 */
[----:B------:R-:W-:Y:S01]  /*1740*/  UIMAD UR4, UR31, UR4, URZ ;  /* 0x000000041f0472a4 */ /* 0x000fe2000f8e023f */
[CC--:B------:R-:W-:Y:S01]  /*1750*/  LEA.HI R2, R3.reuse, R0.reuse, RZ, 0x3 ;  /* 0x0000000003027211 */ /* 0x0c0fe200078f18ff */
[----:B------:R-:W-:Y:S01]  /*1760*/  USHF.L.U32 UR30, UR6, 0x5, URZ ;  /* 0x00000005061e7899 */ /* 0x000fe2000800063f */
[----:B------:R-:W-:Y:S01]  /*1770*/  LEA.HI R3, R3, R0, RZ, 0x6 ;  /* 0x0000000003037211 */ /* 0x000fe200078f30ff */
[----:B------:R-:W-:Y:S01]  /*1780*/  UIMAD UR32, UR32, UR5, UR4 ;  /* 0x00000005202072a4 */ /* 0x000fe2000f8e0204 */
[CC--:B------:R-:W-:Y:S01]  /*1790*/  LEA.HI R0, R89.reuse, R6.reuse, RZ, 0x3 ;  /* 0x0000000659007211 */ /* 0x0c0fe200078f18ff */
[----:B------:R-:W-:Y:S01]  /*17a0*/  ULDC.64 UR6, c[0x0][0x280] ;  /* 0x0000a00000067ab9 */ /* 0x000fe20000000a00 */
[----:B------:R-:W-:Y:S01]  /*17b0*/  LEA.HI R89, R89, R6, RZ, 0x6 ;  /* 0x0000000659597211 */ /* 0x000fe200078f30ff */
[----:B------:R-:W-:Y:S01]  /*17c0*/  ULDC.64 UR4, c[0x0][0x210] ;  /* 0x0000840000047ab9 */ /* 0x000fe20000000a00 */
[----:B------:R-:W-:Y:S01]  /*17d0*/  LOP3.LUT R5, R107, 0x38, R0, 0xf8, !PT ;  /* 0x000000386b057812 */ /* 0x000fe200078ef800 */
[----:B------:R-:W0:Y:S01]  /*17e0*/  LDGDEPBAR ;  /* 0x00000000000079af */ /* 0x000e220000000000 */
[----:B------:R-:W-:Y:S01]  /*17f0*/  USHF.L.U64.HI UR7, UR6, UR26, UR7 ;  /* 0x0000001a06077299 */ /* 0x000fe20008010207 */
[----:B------:R-:W-:Y:S01]  /*1800*/  IMAD.SHL.U32 R89, R89, 0x20, RZ ;  /* 0x0000002059597824 */ /* 0x000fe200078e00ff */
[-C--:B------:R-:W-:Y:S01]  /*1810*/  LOP3.LUT R6, R5, R106.reuse, RZ, 0x3c, !PT ;  /* 0x0000006a05067212 */ /* 0x080fe200078e3cff */
[----:B------:R-:W-:Y:S01]  /*1820*/  UIMAD UR26, UR12, UR4, URZ ;  /* 0x000000040c1a72a4 */ /* 0x000fe2000f8e023f */
[----:B------:R-:W-:Y:S01]  /*1830*/  SHF.R.S32.HI R15, RZ, 0x1f, R14 ;  /* 0x0000001fff0f7819 */ /* 0x000fe2000001140e */
[----:B------:R-:W-:Y:S01]  /*1840*/  IMAD R99, R4, 0x20, R111 ;  /* 0x0000002004637824 */ /* 0x000fe200078e026f */
[----:B------:R-:W-:Y:S01]  /*1850*/  LOP3.LUT R89, R89, 0x7ffff800, RZ, 0xc0, !PT ;  /* 0x7ffff80059597812 */ /* 0x000fe200078ec0ff */
[----:B------:R-:W-:Y:S01]  /*1860*/  UIMAD.WIDE.U32 UR34, UR13, UR4, URZ ;  /* 0x000000040d2272a5 */ /* 0x000fe2000f8e003f */
[----:B------:R-:W-:Y:S01]  /*1870*/  SHF.R.S32.HI R4, RZ, 0x1f, R67 ;  /* 0x0000001fff047819 */ /* 0x000fe20000011443 */
[----:B------:R-:W-:Y:S01]  /*1880*/  UIMAD UR26, UR13, UR5, UR26 ;  /* 0x000000050d1a72a4 */ /* 0x000fe2000f8e021a */
[----:B------:R-:W-:Y:S01]  /*1890*/  IADD3 R89, R6, R89, R105 ;  /* 0x0000005906597210 */ /* 0x000fe20007ffe069 */
[----:B------:R-:W-:Y:S01]  /*18a0*/  IMAD.SHL.U32 R3, R3, 0x20, RZ ;  /* 0x0000002003037824 */ /* 0x000fe200078e00ff */
[----:B------:R-:W-:Y:S01]  /*18b0*/  SHF.R.S32.HI R6, RZ, 0x1f, R11 ;  /* 0x0000001fff067819 */ /* 0x000fe2000001140b */
[----:B------:R-:W-:Y:S01]  /*18c0*/  ULDC.64 UR4, c[0x0][0x1e8] ;  /* 0x00007a0000047ab9 */ /* 0x000fe20000000a00 */
[----:B------:R-:W-:Y:S01]  /*18d0*/  IMAD.WIDE.U32 R118, R111, c[0x0][0x290], R16 ;  /* 0x0000a4006f767a25 */ /* 0x000fe200078e0010 */
[----:B------:R-:W-:Y:S01]  /*18e0*/  LOP3.LUT R7, R107, 0x38, R2, 0xf8, !PT ;  /* 0x000000386b077812 */ /* 0x000fe200078ef802 */
[----:B------:R-:W-:Y:S01]  /*18f0*/  UIMAD UR31, UR12, UR4, URZ ;  /* 0x000000040c1f72a4 */ /* 0x000fe2000f8e023f */
[----:B------:R-:W-:Y:S01]  /*1900*/  SHF.R.S32.HI R96, RZ, 0x1f, R109 ;  /* 0x0000001fff607819 */ /* 0x000fe2000001146d */
[C---:B------:R-:W-:Y:S01]  /*1910*/  IMAD R114, R111.reuse, c[0x0][0x294], R114 ;  /* 0x0000a5006f727a24 */ /* 0x040fe200078e0272 */
[----:B------:R-:W-:Y:S01]  /*1920*/  SHF.R.S32.HI R95, RZ, 0x1f, R108 ;  /* 0x0000001fff5f7819 */ /* 0x000fe2000001146c */
[----:B------:R-:W-:Y:S01]  /*1930*/  IMAD.WIDE.U32 R116, R111, c[0x0][0x280], R16 ;  /* 0x0000a0006f747a25 */ /* 0x000fe200078e0010 */
[----:B------:R-:W-:Y:S01]  /*1940*/  LEA.HI R97, R6, R11, RZ, 0x3 ;  /* 0x0000000b06617211 */ /* 0x000fe200078f18ff */
[----:B------:R-:W-:Y:S01]  /*1950*/  UIMAD.WIDE.U32 UR36, UR13, UR4, URZ ;  /* 0x000000040d2472a5 */ /* 0x000fe2000f8e003f */
[----:B------:R-:W-:Y:S01]  /*1960*/  IADD3 R9, R9, UR33, RZ ;  /* 0x0000002109097c10 */ /* 0x000fe2000fffe0ff */
[----:B------:R-:W-:Y:S01]  /*1970*/  IMAD R112, R111, c[0x0][0x284], R112 ;  /* 0x0000a1006f707a24 */ /* 0x000fe200078e0270 */
[----:B------:R-:W-:Y:S01]  /*1980*/  LOP3.LUT R3, R3, 0x7ffff800, RZ, 0xc0, !PT ;  /* 0x7ffff80003037812 */ /* 0x000fe200078ec0ff */
[--C-:B------:R-:W-:Y:S01]  /*1990*/  IMAD.WIDE.U32 R20, R111, c[0x0][0x290], R14.reuse ;  /* 0x0000a4006f147a25 */ /* 0x100fe200078e000e */
[----:B------:R-:W-:Y:S01]  /*19a0*/  LOP3.LUT R90, R7, R106, RZ, 0x3c, !PT ;  /* 0x0000006a075a7212 */ /* 0x000fe200078e3cff */
[----:B------:R-:W-:Y:S01]  /*19b0*/  UIMAD UR31, UR13, UR5, UR31 ;  /* 0x000000050d1f72a4 */ /* 0x000fe2000f8e021f */
[----:B------:R-:W-:Y:S01]  /*19c0*/  LOP3.LUT R83, R2, 0xfffffff8, RZ, 0xc0, !PT ;  /* 0xfffffff802537812 */ /* 0x000fe200078ec0ff */
[----:B------:R-:W-:Y:S01]  /*19d0*/  IMAD.WIDE.U32 R18, R111, c[0x0][0x280], R14 ;  /* 0x0000a0006f127a25 */ /* 0x000fe200078e000e */
[----:B------:R-:W-:Y:S01]  /*19e0*/  LOP3.LUT R85, R0, 0xfffffff8, RZ, 0xc0, !PT ;  /* 0xfffffff800557812 */ /* 0x000fe200078ec0ff */
[----:B------:R-:W-:Y:S01]  /*19f0*/  ULDC.64 UR4, c[0x0][0x2b0] ;  /* 0x0000ac0000047ab9 */ /* 0x000fe20000000a00 */
[----:B------:R-:W-:Y:S01]  /*1a00*/  LEA.HI R96, R96, R109, RZ, 0x3 ;  /* 0x0000006d60607211 */ /* 0x000fe200078f18ff */
[C---:B------:R-:W-:Y:S01]  /*1a10*/  IMAD.SHL.U32 R102, R98.reuse, 0x10, RZ ;  /* 0x0000001062667824 */ /* 0x040fe200078e00ff */
[----:B------:R-:W-:Y:S01]  /*1a20*/  LOP3.LUT R98, R98, 0xff, RZ, 0xc0, !PT ;  /* 0x000000ff62627812 */ /* 0x000fe200078ec0ff */
[----:B------:R-:W-:Y:S01]  /*1a30*/  IMAD R6, R4, c[0x0][0x290], RZ ;  /* 0x0000a40004067a24 */ /* 0x000fe200078e02ff */
[----:B------:R-:W-:Y:S01]  /*1a40*/  LEA.HI R95, R95, R108, RZ, 0x3 ;  /* 0x0000006c5f5f7211 */ /* 0x000fe200078f18ff */
[----:B------:R-:W-:Y:S01]  /*1a50*/  IMAD.IADD R119, R119, 0x1, R114 ;  /* 0x0000000177777824 */ /* 0x000fe200078e0272 */
[----:B------:R-:W-:Y:S01]  /*1a60*/  SHF.R.S32.HI R94, RZ, 0x3, R2 ;  /* 0x00000003ff5e7819 */ /* 0x000fe20000011402 */
[----:B------:R-:W-:Y:S01]  /*1a70*/  IMAD.IADD R117, R117, 0x1, R112 ;  /* 0x0000000175757824 */ /* 0x000fe200078e0270 */
[----:B------:R-:W-:Y:S01]  /*1a80*/  SHF.R.S32.HI R93, RZ, 0x3, R0 ;  /* 0x00000003ff5d7819 */ /* 0x000fe20000011400 */
[----:B------:R-:W-:Y:S01]  /*1a90*/  IMAD.IADD R115, R114, 0x1, R21 ;  /* 0x0000000172737824 */ /* 0x000fe200078e0215 */
[----:B------:R-:W-:Y:S01]  /*1aa0*/  UIMAD UR29, UR29, UR4, URZ ;  /* 0x000000041d1d72a4 */ /* 0x000fe2000f8e023f */
[----:B------:R-:W-:Y:S01]  /*1ab0*/  IMAD.IADD R113, R112, 0x1, R19 ;  /* 0x0000000170717824 */ /* 0x000fe200078e0213 */
[----:B------:R-:W-:Y:S01]  /*1ac0*/  IADD3 R90, R90, R3, R105 ;  /* 0x000000035a5a7210 */ /* 0x000fe20007ffe069 */
[----:B------:R-:W-:Y:S01]  /*1ad0*/  IMAD R4, R4, c[0x0][0x280], RZ ;  /* 0x0000a00004047a24 */ /* 0x000fe200078e02ff */
[----:B------:R-:W-:Y:S01]  /*1ae0*/  SHF.R.S32.HI R82, RZ, 0x1f, R83 ;  /* 0x0000001fff527819 */ /* 0x000fe20000011453 */
[----:B------:R-:W-:Y:S01]  /*1af0*/  IMAD.MOV.U32 R114, RZ, RZ, R20 ;  /* 0x000000ffff727224 */ /* 0x000fe200078e0014 */
[----:B------:R-:W-:Y:S01]  /*1b00*/  SHF.R.S32.HI R84, RZ, 0x1f, R85 ;  /* 0x0000001fff547819 */ /* 0x000fe20000011455 */
[----:B------:R-:W-:Y:S01]  /*1b10*/  IMAD.MOV.U32 R112, RZ, RZ, R18 ;  /* 0x000000ffff707224 */ /* 0x000fe200078e0012 */
[----:B------:R-:W-:Y:S01]  /*1b20*/  LOP3.LUT R97, R97, 0xfffffff8, RZ, 0xc0, !PT ;  /* 0xfffffff861617812 */ /* 0x000fe200078ec0ff */
[----:B------:R-:W-:Y:S01]  /*1b30*/  IMAD.SHL.U32 R101, R98, 0x8, RZ ;  /* 0x0000000862657824 */ /* 0x000fe200078e00ff */
[----:B------:R-:W-:Y:S01]  /*1b40*/  LOP3.LUT R96, R96, 0xfffffff8, RZ, 0xc0, !PT ;  /* 0xfffffff860607812 */ /* 0x000fe200078ec0ff */
[----:B------:R-:W-:Y:S01]  /*1b50*/  IMAD.SHL.U32 R100, R98, 0x4, RZ ;  /* 0x0000000462647824 */ /* 0x000fe200078e00ff */
[----:B------:R-:W-:Y:S01]  /*1b60*/  LOP3.LUT R95, R95, 0xfffffff8, RZ, 0xc0, !PT ;  /* 0xfffffff85f5f7812 */ /* 0x000fe200078ec0ff */
[----:B------:R-:W-:Y:S01]  /*1b70*/  IMAD.WIDE.U32 R120, R120, c[0x0][0x268], R8 ;  /* 0x00009a0078787a25 */ /* 0x000fe200078e0008 */
[----:B------:R-:W-:Y:S01]  /*1b80*/  UIMAD.WIDE.U32 UR38, UR28, UR4, URZ ;  /* 0x000000041c2672a5 */ /* 0x000fe2000f8e003f */
[----:B------:R-:W-:Y:S01]  /*1b90*/  SHF.L.U64.HI R82, R83, 0x1, R82 ;  /* 0x0000000153527819 */ /* 0x000fe20000010252 */
[----:B------:R-:W-:Y:S01]  /*1ba0*/  UIMAD UR29, UR28, UR5, UR29 ;  /* 0x000000051c1d72a4 */ /* 0x000fe2000f8e021d */
[----:B------:R-:W-:Y:S01]  /*1bb0*/  IMAD.SHL.U32 R98, R98, 0x2, RZ ;  /* 0x0000000262627824 */ /* 0x000fe200078e00ff */
[----:B------:R-:W-:Y:S01]  /*1bc0*/  SHF.L.U64.HI R84, R85, 0x1, R84 ;  /* 0x0000000155547819 */ /* 0x000fe20000010254 */
[----:B------:R-:W-:Y:S01]  /*1bd0*/  IMAD R73, R67, c[0x0][0x284], R4 ;  /* 0x0000a10043497a24 */ /* 0x000fe200078e0204 */
[----:B------:R-:W-:Y:S01]  /*1be0*/  IADD3 R77, R77, UR19, RZ ;  /* 0x000000134d4d7c10 */ /* 0x000fe2000fffe0ff */
[----:B------:R-:W-:Y:S01]  /*1bf0*/  IMAD.WIDE.U32 R116, R67, c[0x0][0x280], R116 ;  /* 0x0000a00043747a25 */ /* 0x000fe200078e0074 */
[C---:B------:R-:W-:Y:S01]  /*1c00*/  IADD3 R10, R14.reuse, 0x20, RZ ;  /* 0x000000200e0a7810 */ /* 0x040fe20007ffe0ff */
[----:B------:R-:W-:Y:S01]  /*1c10*/  USHF.L.U32 UR6, UR6, 0x5, URZ ;  /* 0x0000000506067899 */ /* 0x000fe2000800063f */
[----:B------:R-:W-:Y:S01]  /*1c20*/  IADD3 R9, R14, 0x60, RZ ;  /* 0x000000600e097810 */ /* 0x000fe20007ffe0ff */
[----:B------:R-:W-:Y:S01]  /*1c30*/  IMAD.MOV.U32 R2, RZ, RZ, c[0x0][0x2b8] ;  /* 0x0000ae00ff027624 */ /* 0x000fe200078e00ff */
[----:B------:R-:W-:Y:S01]  /*1c40*/  LOP3.LUT R102, R102, 0x10, RZ, 0xc0, !PT ;  /* 0x0000001066667812 */ /* 0x000fe200078ec0ff */
[----:B------:R-:W-:Y:S01]  /*1c50*/  IMAD.MOV.U32 R0, RZ, RZ, c[0x0][0x27c] ;  /* 0x00009f00ff007624 */ /* 0x000fe200078e00ff */
[----:B------:R-:W-:Y:S01]  /*1c60*/  LOP3.LUT R101, R101, 0x10, RZ, 0xc0, !PT ;  /* 0x0000001065657812 */ /* 0x000fe200078ec0ff */
[----:B------:R-:W-:Y:S01]  /*1c70*/  IMAD.MOV.U32 R91, RZ, RZ, c[0x0][0x27c] ;  /* 0x00009f00ff5b7624 */ /* 0x000fe200078e00ff */
[----:B------:R-:W-:Y:S01]  /*1c80*/  LOP3.LUT R100, R100, 0x10, RZ, 0xc0, !PT ;  /* 0x0000001064647812 */ /* 0x000fe200078ec0ff */
[C---:B------:R-:W-:Y:S01]  /*1c90*/  IMAD R3, R67.reuse, c[0x0][0x294], R6 ;  /* 0x0000a50043037a24 */ /* 0x040fe200078e0206 */
[----:B------:R-:W-:Y:S01]  /*1ca0*/  LOP3.LUT R98, R98, 0x10, RZ, 0xc0, !PT ;  /* 0x0000001062627812 */ /* 0x000fe200078ec0ff */
[C---:B------:R-:W-:Y:S01]  /*1cb0*/  IMAD.WIDE.U32 R118, R67.reuse, c[0x0][0x290], R118 ;  /* 0x0000a40043767a25 */ /* 0x040fe200078e0076 */
[----:B------:R-:W-:Y:S01]  /*1cc0*/  SHF.R.S32.HI R88, RZ, 0x1f, R97 ;  /* 0x0000001fff587819 */ /* 0x000fe20000011461 */
[----:B------:R-:W-:Y:S01]  /*1cd0*/  UIADD3 UR26, UR35, UR26, URZ ;  /* 0x0000001a231a7290 */ /* 0x000fe2000fffe03f */
[----:B------:R-:W-:Y:S01]  /*1ce0*/  SHF.R.S32.HI R87, RZ, 0x1f, R96 ;  /* 0x0000001fff577819 */ /* 0x000fe20000011460 */
[----:B------:R-:W-:Y:S01]  /*1cf0*/  IMAD.WIDE.U32 R114, R67, c[0x0][0x290], R114 ;  /* 0x0000a40043727a25 */ /* 0x000fe200078e0072 */
[----:B------:R-:W-:Y:S01]  /*1d00*/  SHF.R.S32.HI R86, RZ, 0x1f, R95 ;  /* 0x0000001fff567819 */ /* 0x000fe2000001145f */
[----:B------:R-:W-:Y:S01]  /*1d10*/  UIADD3 UR31, UR37, UR31, URZ ;  /* 0x0000001f251f7290 */ /* 0x000fe2000fffe03f */
[----:B------:R-:W-:Y:S01]  /*1d20*/  IADD3 R79, R121, UR32, RZ ;  /* 0x00000020794f7c10 */ /* 0x000fe2000fffe0ff */
[----:B------:R-:W-:Y:S01]  /*1d30*/  IMAD.WIDE.U32 R112, R67, c[0x0][0x280], R112 ;  /* 0x0000a00043707a25 */ /* 0x000fe200078e0070 */
[----:B------:R-:W-:Y:S01]  /*1d40*/  ISETP.NE.AND P5, PT, R2, 0x1, PT ;  /* 0x000000010200780c */ /* 0x000fe20003fa5270 */
[----:B------:R-:W-:Y:S01]  /*1d50*/  UIADD3 UR29, UR39, UR29, URZ ;  /* 0x0000001d271d7290 */ /* 0x000fe2000fffe03f */
[----:B------:R-:W-:Y:S01]  /*1d60*/  ISETP.GE.AND P6, PT, R0, 0x1, PT ;  /* 0x000000010000780c */ /* 0x000fe20003fc6270 */
[----:B------:R-:W-:Y:S01]  /*1d70*/  IMAD.IADD R75, R117, 0x1, R73 ;  /* 0x00000001754b7824 */ /* 0x000fe200078e0249 */
[----:B------:R-:W-:Y:S01]  /*1d80*/  ULDC.U8 UR4, c[0x0][0x298] ;  /* 0x0000a60000047ab9 */ /* 0x000fe20000000000 */
[----:B------:R-:W-:-:S02]  /*1d90*/  IMAD.SHL.U32 R91, R91, 0x2, RZ ;  /* 0x000000025b5b7824 */ /* 0x000fc400078e00ff */
[----:B------:R-:W-:Y:S02]  /*1da0*/  IMAD.IADD R76, R119, 0x1, R3 ;  /* 0x00000001774c7824 */ /* 0x000fe400078e0203 */
[----:B------:R-:W-:Y:S02]  /*1db0*/  IMAD.IADD R74, R3, 0x1, R115 ;  /* 0x00000001034a7824 */ /* 0x000fe400078e0273 */
[----:B------:R-:W-:Y:S02]  /*1dc0*/  IMAD.IADD R73, R73, 0x1, R113 ;  /* 0x0000000149497824 */ /* 0x000fe400078e0271 */
[----:B------:R-:W-:Y:S02]  /*1dd0*/  IMAD.SHL.U32 R83, R83, 0x2, RZ ;  /* 0x0000000253537824 */ /* 0x000fe400078e00ff */
[----:B------:R-:W-:Y:S02]  /*1de0*/  IMAD.SHL.U32 R85, R85, 0x2, RZ ;  /* 0x0000000255557824 */ /* 0x000fe400078e00ff */
[----:B------:R-:W-:-:S02]  /*1df0*/  IMAD.SHL.U32 R90, R90, 0x2, RZ ;  /* 0x000000025a5a7824 */ /* 0x000fc400078e00ff */
[----:B------:R-:W-:Y:S01]  /*1e00*/  IMAD.SHL.U32 R89, R89, 0x2, RZ ;  /* 0x0000000259597824 */ /* 0x000fe200078e00ff */
[----:B------:R-:W-:Y:S06]  /*1e10*/  BAR.SYNC.DEFER_BLOCKING 0x0 ;  /* 0x0000000000007b1d */ /* 0x000fec0000010000 */
.L_x_375:
        /* <DEDUP_REMOVED lines=19> */
[----:B--2---:R-:W2:Y:S04]  /*1f50*/  @!P0 LDG.E R92, [R4.64] ;  /* 0x00000018045c8981 */ /* 0x004ea8000c1e1900 */
[----:B------:R-:W-:Y:S01]  /*1f60*/  IMAD R0, R70, c[0x0][0x1e0], RZ ;  /* 0x0000780046007a24 */ /* 0x000fe200078e02ff */
[----:B------:R-:W-:Y:S03]  /*1f70*/  BAR.SYNC.DEFER_BLOCKING 0x0 ;  /* 0x0000000000007b1d */ /* 0x000fe60000010000 */
[----:B------:R-:W-:Y:S05]  /*1f80*/  IMAD R0, R71, c[0x0][0x1e4], R0 ;  /* 0x0000790047007a24 */ /* 0x000fea00078e0200 */
[----:B------:R-:W-:Y:S02]  /*1f90*/  IADD3 R3, R3, R0, RZ ;  /* 0x0000000003037210 */ /* 0x000fe40007ffe0ff */
[----:B--2---:R-:W-:Y:S03]  /*1fa0*/  SHF.R.S32.HI R69, RZ, 0x1f, R92 ;  /* 0x0000001fff457819 */ /* 0x004fe6000001145c */
[----:B------:R-:W-:Y:S04]  /*1fb0*/  IMAD.WIDE.U32 R2, R92, c[0x0][0x1f0], R2 ;  /* 0x00007c005c027a25 */ /* 0x000fe800078e0002 */
[----:B------:R-:W-:Y:S01]  /*1fc0*/  IMAD R0, R69, c[0x0][0x1f0], RZ ;  /* 0x00007c0045007a24 */ /* 0x000fe200078e02ff */
[----:B------:R-:W-:Y:S03]  /*1fd0*/  IADD3 R55, P1, R2, UR36, RZ ;  /* 0x0000002402377c10 */ /* 0x000fe6000ff3e0ff */
[----:B------:R-:W-:Y:S01]  /*1fe0*/  IMAD R0, R92, c[0x0][0x1f4], R0 ;  /* 0x00007d005c007a24 */ /* 0x000fe200078e0200 */
[----:B------:R-:W-:Y:S04]  /*1ff0*/  LEA R54, P0, R55, c[0x0][0x1c8], 0x1 ;  /* 0x0000720037367a11 */ /* 0x000fe800078008ff */
[----:B------:R-:W-:Y:S04]  /*2000*/  IADD3.X R0, R3, UR31, R0, P1, !PT ;  /* 0x0000001f03007c10 */ /* 0x000fe80008ffe400 */
[----:B------:R-:W-:Y:S01]  /*2010*/  LEA.HI.X R55, R55, c[0x0][0x1cc], R0, 0x1, P0 ;  /* 0x0000730037377a11 */ /* 0x000fe200000f0c00 */
[----:B-1----:R-:W-:-:S05]  /*2020*/  @!P6 BRA `(.L_x_358) ;  /* 0x000026a00000e947 */ /* 0x002fca0003800000 */
[C---:B------:R-:W-:Y:S01]  /*2030*/  IMAD R13, R103.reuse, UR7, RZ ;  /* 0x00000007670d7c24 */ /* 0x040fe2000f8e02ff */
[----:B------:R-:W-:Y:S01]  /*2040*/  ISETP.NE.AND P0, PT, RZ, UR4, PT ;  /* 0x00000004ff007c0c */ /* 0x000fe2000bf05270 */
[C---:B------:R-:W-:Y:S01]  /*2050*/  IMAD R3, R103.reuse, UR27, RZ ;  /* 0x0000001b67037c24 */ /* 0x040fe2000f8e02ff */
[----:B------:R-:W-:Y:S01]  /*2060*/  SHF.R.S32.HI R0, RZ, 0x1f, R103 ;  /* 0x0000001fff007819 */ /* 0x000fe20000011467 */
[C---:B------:R-:W-:Y:S01]  /*2070*/  IMAD.WIDE.U32 R6, R103.reuse, UR6, RZ ;  /* 0x0000000667067c25 */ /* 0x040fe2000f8e00ff */
        /* <DEDUP_REMOVED lines=47> */
.L_x_361:
[----:B------:R-:W-:Y:S05]  /*2370*/  BSYNC B0 ;  /* 0x0000000000007941 */ /* 0x000fea0003800000 */
.L_x_360:
[----:B------:R-:W2:Y:S04]  /*2380*/  SHFL.IDX PT, R55, R55, RZ, 0x181f ;  /* 0x00181fff37377589 */ /* 0x000ea800000e0000 */
[----:B------:R-:W3:Y:S01]  /*2390*/  SHFL.IDX PT, R54, R54, RZ, 0x181f ;  /* 0x00181fff36367589 */ /* 0x000ee200000e0000 */
[----:B------:R-:W-:-:S05]  /*23a0*/  @P2 BRA `(.L_x_362) ;  /* 0x000024d000002947 */ /* 0x000fca0003800000 */
[----:B------:R-:W-:Y:S01]  /*23b0*/  ISETP.GE.AND P0, PT, R16, c[0x0][0x1d4], PT ;  /* 0x0000750010007a0c */ /* 0x000fe20003f06270 */
[----:B-1---5:R-:W-:Y:S01]  /*23c0*/  IMAD.MOV.U32 R2, RZ, RZ, R26 ;  /* 0x000000ffff027224 */ /* 0x022fe200078e001a */
[----:B------:R-:W-:Y:S01]  /*23d0*/  BSSY B0, `(.L_x_363) ;  /* 0x0000052000007945 */ /* 0x000fe20003800000 */
[----:B------:R-:W-:Y:S02]  /*23e0*/  IMAD.MOV.U32 R0, RZ, RZ, R27 ;  /* 0x000000ffff007224 */ /* 0x000fe400078e001b */
        /* <DEDUP_REMOVED lines=27> */
[C---:B---3--:R-:W-:Y:S01]  /*25a0*/  LEA R62, P1, R16.reuse, R54, 0x1 ;  /* 0x00000036103e7211 */ /* 0x048fe200078208ff */
[----:B------:R-:W-:Y:S02]  /*25b0*/  IMAD.MOV.U32 R25, RZ, RZ, R31 ;  /* 0x000000ffff197224 */ /* 0x000fe400078e001f */
[----:B------:R-:W-:Y:S01]  /*25c0*/  IMAD.MOV.U32 R39, RZ, RZ, R53 ;  /* 0x000000ffff277224 */ /* 0x000fe200078e0035 */
[----:B--2---:R-:W-:Y:S05]  /*25d0*/  LEA.HI.X R63, R16, R55, R17, 0x1, P1 ;  /* 0x00000037103f7211 */ /* 0x004fea00008f0c11 */
        /* <DEDUP_REMOVED lines=49> */
.L_x_364:
[----:B------:R-:W-:Y:S05]  /*28f0*/  BSYNC B0 ;  /* 0x0000000000007941 */ /* 0x000fea0003800000 */
.L_x_363:
[----:B------:R-:W-:Y:S01]  /*2900*/  ISETP.GE.AND P0, PT, R11, c[0x0][0x1d4], PT ;  /* 0x000075000b007a0c */ /* 0x000fe20003f06270 */
[----:B------:R-:W-:Y:S01]  /*2910*/  @!UPT UIADD3 URZ, URZ, URZ, URZ ;  /* 0x0000003f3f3ff290 */ /* 0x000fe2000fffe03f */
[----:B------:R-:W-:Y:S11]  /*2920*/  BSSY B0, `(.L_x_365) ;  /* 0x0000037000007945 */ /* 0x000ff60003800000 */
[----:B------:R-:W-:-:S05]  /*2930*/  @P0 BRA `(.L_x_366) ;  /* 0x0000035000000947 */ /* 0x000fca0003800000 */
[----:B------:R-:W-:Y:S01]  /*2940*/  ISETP.GE.AND P0, PT, R10, c[0x0][0x27c], PT ;  /* 0x00009f000a007a0c */ /* 0x000fe20003f06270 */
[----:B-1----:R-:W1:Y:S01]  /*2950*/  LDS.128 R20, [R104+0xd080] ;  /* 0x00d0800068147984 */ /* 0x002e620000000c00 */
[C---:B---3--:R-:W-:Y:S04]  /*2960*/  LEA R58, P1, R97.reuse, R54, 0x1 ;  /* 0x00000036613a7211 */ /* 0x048fe800078208ff */
[----:B--2---:R-:W-:Y:S07]  /*2970*/  LEA.HI.X R59, R97, R55, R88, 0x1, P1 ;  /* 0x00000037613b7211 */ /* 0x004fee00008f0c58 */
        /* <DEDUP_REMOVED lines=49> */
.L_x_366:
[----:B------:R-:W-:Y:S05]  /*2c90*/  BSYNC B0 ;  /* 0x0000000000007941 */ /* 0x000fea0003800000 */
.L_x_365:
        /* <DEDUP_REMOVED lines=57> */
.L_x_368:
[----:B------:R-:W-:Y:S05]  /*3030*/  BSYNC B0 ;  /* 0x0000000000007941 */ /* 0x000fea0003800000 */
.L_x_367:
[----:B------:R-:W-:Y:S11]  /*3040*/  ISETP.GE.AND P0, PT, R108, c[0x0][0x1d4], PT ;  /* 0x000075006c007a0c */ /* 0x000ff60003f06270 */
[----:B------:R-:W-:Y:S02]  /*3050*/  @!UPT UIADD3 URZ, URZ, URZ, URZ ;  /* 0x0000003f3f3ff290 */ /* 0x000fe4000fffe03f */
        /* <DEDUP_REMOVED lines=55> */
.L_x_359:
        /* <DEDUP_REMOVED lines=29> */
.L_x_370:
[----:B------:R-:W-:Y:S05]  /*35a0*/  BSYNC B0 ;  /* 0x0000000000007941 */ /* 0x000fea0003800000 */
.L_x_369:
[----:B------:R2:W3:Y:S04]  /*35b0*/  SHFL.IDX PT, R129, R55, RZ, 0x181f ;  /* 0x00181fff37817589 */ /* 0x0004e800000e0000 */
[----:B------:R2:W4:Y:S01]  /*35c0*/  SHFL.IDX PT, R128, R54, RZ, 0x181f ;  /* 0x00181fff36807589 */ /* 0x00052200000e0000 */
[----:B------:R-:W-:-:S05]  /*35d0*/  @P2 BRA `(.L_x_362) ;  /* 0x000012a000002947 */ /* 0x000fca0003800000 */
[----:B------:R-:W-:Y:S01]  /*35e0*/  ISETP.GE.AND P0, PT, R16, c[0x0][0x1d4], PT ;  /* 0x0000750010007a0c */ /* 0x000fe20003f06270 */
[----:B-----5:R-:W-:Y:S01]  /*35f0*/  IMAD.MOV.U32 R4, RZ, RZ, R26 ;  /* 0x000000ffff047224 */ /* 0x020fe200078e001a */
[----:B------:R-:W-:Y:S01]  /*3600*/  IADD3 R110, -R91, c[0x0][0x1d4], RZ ;  /* 0x000075005b6e7a10 */ /* 0x000fe20007ffe1ff */
[----:B------:R-:W-:Y:S01]  /*3610*/  IMAD.MOV.U32 R3, RZ, RZ, R27 ;  /* 0x000000ffff037224 */ /* 0x000fe200078e001b */
[----:B------:R-:W-:Y:S01]  /*3620*/  BSSY B0, `(.L_x_371) ;  /* 0x000008e000007945 */ /* 0x000fe20003800000 */
[----:B------:R-:W-:Y:S01]  /*3630*/  IMAD.MOV.U32 R2, RZ, RZ, R24 ;  /* 0x000000ffff027224 */ /* 0x000fe200078e0018 */
        /* <DEDUP_REMOVED lines=8> */
[----:B--2---:R-:W-:Y:S01]  /*36c0*/  PRMT R55, R8, 0x7610, R55 ;  /* 0x0000761008377816 */ /* 0x004fe20000000037 */
        /* <DEDUP_REMOVED lines=26> */
[----:B------:R-:W-:Y:S02]  /*3870*/  @!P0 SHF.R.U64 R42, R42, 0x10, R43 ;  /* 0x000000102a2a8819 */ /* 0x000fe4000000122b */
        /* <DEDUP_REMOVED lines=84> */
[----:B------:R-:W-:Y:S01]  /*3dc0*/  @!P0 F2FP.BF16.PACK_AB R131, R4, R3 ;  /* 0x000000030483823e */ /* 0x000fe200000010ff */
[----:B------:R-:W-:Y:S02]  /*3dd0*/  @!P0 FMUL.FTZ R8, R32, R29 ;  /* 0x0000001d20088220 */ /* 0x000fe40000410000 */
[----:B------:R-:W-:Y:S02]  /*3de0*/  @!P0 FFMA.FTZ R6, R47, R49, R6 ;  /* 0x000000312f068223 */ /* 0x000fe40000010006 */
[----:B------:R-:W-:Y:S01]  /*3df0*/  @!P0 IMAD.MOV.U32 R62, RZ, RZ, R134 ;  /* 0x000000ffff3e8224 */ /* 0x000fe200078e0086 */
[----:B----4-:R-:W-:Y:S01]  /*3e00*/  IADD3 R134, P2, R128, R83, RZ ;  /* 0x0000005380867210 */ /* 0x010fe20007f5e0ff */
[----:B------:R-:W-:Y:S01]  /*3e10*/  @!P0 FFMA.FTZ R7, R50, R51, R7 ;  /* 0x0000003332078223 */ /* 0x000fe20000010007 */
[----:B------:R-:W-:Y:S01]  /*3e20*/  @!P0 F2FP.BF16.PACK_AB R132, R6, R5 ;  /* 0x000000050684823e */ /* 0x000fe200000010ff */
[----:B------:R-:W-:Y:S01]  /*3e30*/  @!P0 FFMA.FTZ R8, R53, R52, R8 ;  /* 0x0000003435088223 */ /* 0x000fe20000010008 */
[----:B---3--:R-:W-:Y:S01]  /*3e40*/  IADD3.X R135, R129, R82, RZ, P2, !PT ;  /* 0x0000005281877210 */ /* 0x008fe200017fe4ff */
[----:B------:R-:W-:Y:S01]  /*3e50*/  @!P0 IMAD.MOV.U32 R60, RZ, RZ, R130 ;  /* 0x000000ffff3c8224 */ /* 0x000fe200078e0082 */
[----:B------:R-:W-:Y:S01]  /*3e60*/  @!P0 F2FP.BF16.PACK_AB R130, R2, R0 ;  /* 0x000000000282823e */ /* 0x000fe200000010ff */
[----:B------:R-:W-:Y:S01]  /*3e70*/  @!P0 IMAD.MOV.U32 R63, RZ, RZ, R137 ;  /* 0x000000ffff3f8224 */ /* 0x000fe200078e0089 */
[----:B------:R-:W-:Y:S01]  /*3e80*/  @!P0 F2FP.BF16.PACK_AB R133, R8, R7 ;  /* 0x000000070885823e */ /* 0x000fe200000010ff */
[----:B------:R-:W-:Y:S01]  /*3e90*/  @!P1 IMAD.WIDE R136, R78, 0x2, R128 ;  /* 0x000000024e889825 */ /* 0x000fe200078e0280 */
[----:B------:R-:W-:Y:S02]  /*3ea0*/  @!P0 MOV R22, R132 ;  /* 0x0000008400168202 */ /* 0x000fe40000000f00 */
[----:B------:R1:W-:Y:S01]  /*3eb0*/  ST.E.128 [R134.64], R60 ;  /* 0x0000003c86007985 */ /* 0x0003e2000c101d18 */
[----:B------:R-:W-:Y:S02]  /*3ec0*/  @!P0 IMAD.MOV.U32 R20, RZ, RZ, R130 ;  /* 0x000000ffff148224 */ /* 0x000fe400078e0082 */
[----:B------:R-:W-:Y:S02]  /*3ed0*/  @!P0 IMAD.MOV.U32 R21, RZ, RZ, R131 ;  /* 0x000000ffff158224 */ /* 0x000fe400078e0083 */
[----:B------:R-:W-:Y:S05]  /*3ee0*/  @!P0 IMAD.MOV.U32 R23, RZ, RZ, R133 ;  /* 0x000000ffff178224 */ /* 0x000fea00078e0085 */
[----:B------:R1:W-:Y:S02]  /*3ef0*/  @!P1 ST.E.128 [R136.64], R20 ;  /* 0x0000001488009985 */ /* 0x0003e4000c101d18 */
.L_x_372:
[----:B------:R-:W-:Y:S05]  /*3f00*/  BSYNC B0 ;  /* 0x0000000000007941 */ /* 0x000fea0003800000 */
.L_x_371:
[----:B------:R-:W-:Y:S11]  /*3f10*/  ISETP.GE.AND P0, PT, R11, c[0x0][0x1d4], PT ;  /* 0x000075000b007a0c */ /* 0x000ff60003f06270 */
[----:B------:R-:W-:Y:S02]  /*3f20*/  @!UPT UIADD3 URZ, URZ, URZ, URZ ;  /* 0x0000003f3f3ff290 */ /* 0x000fe4000fffe03f */
[----:B------:R-:W-:-:S05]  /*3f30*/  @P0 BRA `(.L_x_362) ;  /* 0x0000094000000947 */ /* 0x000fca0003800000 */
[----:B------:R-:W-:Y:S01]  /*3f40*/  SEL R110, R91, R110, !P4 ;  /* 0x0000006e5b6e7207 */ /* 0x000fe20006000000 */
[----:B------:R-:W2:Y:S01]  /*3f50*/  LDS.128 R48, [R89+0xc080] ;  /* 0x00c0800059307984 */ /* 0x000ea20000000c00 */
        /* <DEDUP_REMOVED lines=21> */
[C---:B--2---:R-:W-:Y:S01]  /*40b0*/  @!P0 LOP3.LUT R36, R49.reuse, 0xffff0000, RZ, 0xc0, !PT ;  /* 0xffff000031248812 */ /* 0x044fe200078ec0ff */
        /* <DEDUP_REMOVED lines=44> */
[----:B----4-:R-:W-:Y:S01]  /*4380*/  IADD3 R52, P1, R128, R85, RZ ;  /* 0x0000005580347210 */ /* 0x010fe20007f3e0ff */
        /* <DEDUP_REMOVED lines=19> */
[----:B---3--:R-:W-:Y:S01]  /*44c0*/  IMAD.X R53, R129, 0x1, R84, P1 ;  /* 0x0000000181357824 */ /* 0x008fe200008e0654 */
        /* <DEDUP_REMOVED lines=32> */
.L_x_358:
[----:B------:R-:W1:Y:S01]  /*46d0*/  SHFL.IDX PT, R55, R55, RZ, 0x181f ;  /* 0x00181fff37377589 */ /* 0x000e6200000e0000 */
[----:B------:R-:W-:Y:S03]  /*46e0*/  IADD3 R68, -R72, UR18, RZ ;  /* 0x0000001248447c10 */ /* 0x000fe6000fffe1ff */
[----:B------:R-:W2:Y:S01]  /*46f0*/  SHFL.IDX PT, R54, R54, RZ, 0x181f ;  /* 0x00181fff36367589 */ /* 0x000ea200000e0000 */
[----:B------:R-:W-:Y:S04]  /*4700*/  IMNMX R68, R68, 0x20, PT ;  /* 0x0000002044447817 */ /* 0x000fe80003800200 */
[----:B------:R-:W-:Y:S11]  /*4710*/  ISETP.GT.AND P0, PT, R68, R111, PT ;  /* 0x0000006f4400720c */ /* 0x000ff60003f04270 */
[----:B------:R-:W-:Y:S02]  /*4720*/  @!UPT UIADD3 URZ, URZ, URZ, URZ ;  /* 0x0000003f3f3ff290 */ /* 0x000fe4000fffe03f */
[----:B------:R-:W-:-:S05]  /*4730*/  @!P0 BRA `(.L_x_362) ;  /* 0x0000014000008947 */ /* 0x000fca0003800000 */
[C---:B------:R-:W-:Y:S02]  /*4740*/  ISETP.GE.AND P0, PT, R16.reuse, c[0x0][0x1d4], PT ;  /* 0x0000750010007a0c */ /* 0x040fe40003f06270 */
[----:B------:R-:W-:Y:S11]  /*4750*/  ISETP.GE.AND P2, PT, R11, c[0x0][0x1d4], PT ;  /* 0x000075000b007a0c */ /* 0x000ff60003f46270 */
[----:B------:R-:W3:Y:S01]  /*4760*/  @!P0 LDS.128 R4, [R104+0xc080] ;  /* 0x00c0800068048984 */ /* 0x000ee20000000c00 */
[CC--:B--2---:R-:W-:Y:S04]  /*4770*/  @!P0 LEA R28, P1, R16.reuse, R54.reuse, 0x1 ;  /* 0x00000036101c8211 */ /* 0x0c4fe800078208ff */
[-C--:B-1----:R-:W-:Y:S02]  /*4780*/  @!P0 LEA.HI.X R29, R16, R55.reuse, R17, 0x1, P1 ;  /* 0x00000037101d8211 */ /* 0x082fe400008f0c11 */
[----:B------:R-:W-:Y:S03]  /*4790*/  ISETP.GE.AND P1, PT, R109, c[0x0][0x1d4], PT ;  /* 0x000075006d007a0c */ /* 0x000fe60003f26270 */
[----:B---3--:R-:W-:Y:S01]  /*47a0*/  @!P0 ST.E.128 [R28.64], R4 ;  /* 0x000000041c008985 */ /* 0x008fe2000c101d18 */
[CC--:B------:R-:W-:Y:S03]  /*47b0*/  @!P2 LEA R18, P0, R97.reuse, R54.reuse, 0x1 ;  /* 0x000000366112a211 */ /* 0x0c0fe600078008ff */
[----:B------:R-:W1:Y:S01]  /*47c0*/  @!P2 LDS.128 R24, [R104+0xd080] ;  /* 0x00d080006818a984 */ /* 0x000e620000000c00 */
[-C--:B------:R-:W-:Y:S02]  /*47d0*/  @!P2 LEA.HI.X R19, R97, R55.reuse, R88, 0x1, P0 ;  /* 0x000000376113a211 */ /* 0x080fe400000f0c58 */
[----:B------:R-:W-:Y:S03]  /*47e0*/  ISETP.GE.AND P0, PT, R108, c[0x0][0x1d4], PT ;  /* 0x000075006c007a0c */ /* 0x000fe60003f06270 */
[----:B-1----:R-:W-:Y:S01]  /*47f0*/  @!P2 ST.E.128 [R18.64], R24 ;  /* 0x000000181200a985 */ /* 0x002fe2000c101d18 */
[CC--:B------:R-:W-:Y:S03]  /*4800*/  @!P1 LEA R2, P2, R96.reuse, R54.reuse, 0x1 ;  /* 0x0000003660029211 */ /* 0x0c0fe600078408ff */
[----:B------:R-:W1:Y:S01]  /*4810*/  @!P1 LDS.128 R20, [R104+0xe080] ;  /* 0x00e0800068149984 */ /* 0x000e620000000c00 */
[-C--:B------:R-:W-:Y:S05]  /*4820*/  @!P1 LEA.HI.X R3, R96, R55.reuse, R87, 0x1, P2 ;  /* 0x0000003760039211 */ /* 0x080fea00010f0c57 */
[----:B-1----:R-:W-:Y:S01]  /*4830*/  @!P1 ST.E.128 [R2.64], R20 ;  /* 0x0000001402009985 */ /* 0x002fe2000c101d18 */
[C---:B------:R-:W-:Y:S03]  /*4840*/  @!P0 LEA R54, P1, R95.reuse, R54, 0x1 ;  /* 0x000000365f368211 */ /* 0x040fe600078208ff */
[----:B------:R-:W1:Y:S01]  /*4850*/  @!P0 LDS.128 R4, [R104+0xf080] ;  /* 0x00f0800068048984 */ /* 0x000e620000000c00 */
[----:B------:R-:W-:Y:S05]  /*4860*/  @!P0 LEA.HI.X R55, R95, R55, R86, 0x1, P1 ;  /* 0x000000375f378211 */ /* 0x000fea00008f0c56 */
[----:B-1----:R1:W-:Y:S04]  /*4870*/  @!P0 ST.E.128 [R54.64], R4 ;  /* 0x0000000436008985 */ /* 0x0023e8000c101d18 */
.L_x_362:
[----:B------:R-:W-:Y:S05]  /*4880*/  BSYNC B1 ;  /* 0x0000000000017941 */ /* 0x000fea0003800000 */
.L_x_357:
[----:B------:R-:W-:Y:S01]  /*4890*/  IMAD.IADD R72, R81, 0x1, -R72 ;  /* 0x0000000151487824 */ /* 0x000fe200078e0a48 */
[----:B------:R-:W-:Y:S04]  /*48a0*/  BSSY B0, `(.L_x_373) ;  /* 0x000003c000007945 */ /* 0x000fe80003800000 */
[----:B------:R-:W-:Y:S11]  /*48b0*/  ISETP.GE.AND P0, PT, R72, 0x1, PT ;  /* 0x000000014800780c */ /* 0x000ff60003f06270 */
[----:B------:R-:W-:Y:S02]  /*48c0*/  @!UPT UIADD3 URZ, URZ, URZ, URZ ;  /* 0x0000003f3f3ff290 */ /* 0x000fe4000fffe03f */
[----:B-1----:R-:W-:Y:S01]  /*48d0*/  @P0 IMAD.WIDE R4, R103, 0x20, R124 ;  /* 0x0000002067040825 */ /* 0x002fe200078e027c */
[----:B------:R-:W-:Y:S03]  /*48e0*/  @P0 ISETP.NE.U32.AND P2, PT, R102, RZ, PT ;  /* 0x000000ff6600020c */ /* 0x000fe60003f45070 */
[----:B------:R-:W-:Y:S02]  /*48f0*/  @P0 IMAD.MOV.U32 R78, RZ, RZ, R120 ;  /* 0x000000ffff4e0224 */ /* 0x000fe400078e0078 */
[----:B------:R-:W-:Y:S02]  /*4900*/  @P0 IMAD R0, R5, c[0x0][0x258], RZ ;  /* 0x0000960005000a24 */ /* 0x000fe400078e02ff */
[C---:B------:R-:W-:Y:S04]  /*4910*/  @P0 IMAD.WIDE.U32 R2, R4.reuse, c[0x0][0x258], R78 ;  /* 0x0000960004020a25 */ /* 0x040fe800078e004e */
[----:B------:R-:W-:Y:S01]  /*4920*/  @P0 IMAD R0, R4, c[0x0][0x25c], R0 ;  /* 0x0000970004000a24 */ /* 0x000fe200078e0200 */
[C---:B------:R-:W-:Y:S04]  /*4930*/  @P0 LEA R6, P1, R2.reuse, c[0x0][0x250], 0x1 ;  /* 0x0000940002060a11 */ /* 0x040fe800078208ff */
[----:B------:R-:W-:Y:S04]  /*4940*/  @P0 IADD3 R0, R3, R0, RZ ;  /* 0x0000000003000210 */ /* 0x000fe80007ffe0ff */
[----:B------:R-:W-:Y:S01]  /*4950*/  @P0 LEA.HI.X R7, R2, c[0x0][0x254], R0, 0x1, P1 ;  /* 0x0000950002070a11 */ /* 0x000fe200008f0c00 */
[----:B------:R-:W-:Y:S01]  /*4960*/  IMAD R0, R70, c[0x0][0x208], RZ ;  /* 0x0000820046007a24 */ /* 0x000fe200078e02ff */
[----:B------:R-:W-:Y:S01]  /*4970*/  @P0 ISETP.NE.U32.AND P1, PT, R101, RZ, PT ;  /* 0x000000ff6500020c */ /* 0x000fe20003f25070 */
[C---:B------:R-:W-:Y:S02]  /*4980*/  IMAD.WIDE.U32 R2, R71.reuse, c[0x0][0x208], RZ ;  /* 0x0000820047027a25 */ /* 0x040fe400078e00ff */
        /* <DEDUP_REMOVED lines=10> */
[C---:B-----5:R-:W-:Y:S02]  /*4a30*/  IMAD.WIDE.U32 R18, R92.reuse, c[0x0][0x218], R2 ;  /* 0x000086005c127a25 */ /* 0x060fe400078e0002 */
        /* <DEDUP_REMOVED lines=8> */
[----:B------:R1:W4:Y:S01]  /*4ac0*/  SHFL.IDX PT, R0, R2, RZ, 0x181f ;  /* 0x00181fff02007589 */ /* 0x00032200000e0000 */
[----:B------:R-:W-:Y:S03]  /*4ad0*/  ISETP.GT.AND P0, PT, R68, R111, PT ;  /* 0x0000006f4400720c */ /* 0x000fe60003f04270 */
[----:B------:R1:W3:Y:S01]  /*4ae0*/  SHFL.IDX PT, R3, R4, RZ, 0x181f ;  /* 0x00181fff04037589 */ /* 0x0002e200000e0000 */
[----:B------:R-:W-:Y:S04]  /*4af0*/  DEPBAR.LE SB0, 0x0 ;  /* 0x000080000000791a */ /* 0x000fe80000000000 */
[----:B------:R-:W-:Y:S06]  /*4b00*/  BAR.SYNC.DEFER_BLOCKING 0x0 ;  /* 0x0000000000007b1d */ /* 0x000fec0000010000 */
[----:B------:R-:W-:-:S05]  /*4b10*/  @!P0 BRA `(.L_x_374) ;  /* 0x0000014000008947 */ /* 0x000fca0003800000 */
[C---:B----4-:R-:W-:Y:S02]  /*4b20*/  ISETP.GE.AND P0, PT, R16.reuse, c[0x0][0x1d4], PT ;  /* 0x0000750010007a0c */ /* 0x050fe40003f06270 */
[----:B------:R-:W-:Y:S11]  /*4b30*/  ISETP.GE.AND P2, PT, R11, c[0x0][0x1d4], PT ;  /* 0x000075000b007a0c */ /* 0x000ff60003f46270 */
[----:B-1----:R-:W1:Y:S01]  /*4b40*/  @!P0 LDS.128 R4, [R104+0x8080] ;  /* 0x0080800068048984 */ /* 0x002e620000000c00 */
[CC--:B------:R-:W-:Y:S04]  /*4b50*/  @!P0 LEA R30, P1, R16.reuse, R0.reuse, 0x1 ;  /* 0x00000000101e8211 */ /* 0x0c0fe800078208ff */
[-C--:B---3--:R-:W-:Y:S02]  /*4b60*/  @!P0 LEA.HI.X R31, R16, R3.reuse, R17, 0x1, P1 ;  /* 0x00000003101f8211 */ /* 0x088fe400008f0c11 */
[----:B------:R-:W-:Y:S03]  /*4b70*/  ISETP.GE.AND P1, PT, R109, c[0x0][0x1d4], PT ;  /* 0x000075006d007a0c */ /* 0x000fe60003f26270 */
[----:B-1----:R-:W-:Y:S01]  /*4b80*/  @!P0 ST.E.128 [R30.64], R4 ;  /* 0x000000041e008985 */ /* 0x002fe2000c101d18 */
        /* <DEDUP_REMOVED lines=13> */
.L_x_374:
[----:B----4-:R-:W-:Y:S05]  /*4c60*/  BSYNC B0 ;  /* 0x0000000000007941 */ /* 0x010fea0003800000 */
.L_x_373:
[C---:B------:R-:W-:Y:S02]  /*4c70*/  ISETP.GT.AND P0, PT, R103.reuse, R80, PT ;  /* 0x000000506700720c */ /* 0x040fe40003f04270 */
[----:B------:R-:W-:Y:S11]  /*4c80*/  IADD3 R103, R103, -0x1, RZ ;  /* 0xffffffff67677810 */ /* 0x000ff60007ffe0ff */
[----:B-1-3--:R-:W-:Y:S01]  /*4c90*/  @P0 SHF.R.S32.HI R3, RZ, 0x1f, R103 ;  /* 0x0000001fff030819 */ /* 0x00afe20000011467 */
        /* <DEDUP_REMOVED lines=22> */
.L_x_354:
[----:B------:R-:W-:Y:S01]  /*4e00*/  UIADD3 UR6, UR15, 0x7f, URZ ;  /* 0x0000007f0f067890 */ /* 0x000fe2000fffe03f */
[----:B------:R-:W-:Y:S01]  /*4e10*/  PLOP3.LUT P0, PT, PT, PT, UP2, 0x40, 0x0 ;  /* 0x000000000000781c */ /* 0x000fe20003f0e828 */
[----:B------:R-:W-:-:S02]  /*4e20*/  ULDC.64 UR4, c[0x0][0x2c8] ;  /* 0x0000b20000047ab9 */ /* 0x000fc40000000a00 */
[----:B------:R-:W-:Y:S02]  /*4e30*/  UIMAD.WIDE.U32 UR18, UR6, UR4, URZ ;  /* 0x00000004061272a5 */ /* 0x000fe4000f8e003f */
[----:B------:R-:W-:Y:S02]  /*4e40*/  ULDC UR7, c[0x0][0x328] ;  /* 0x0000ca0000077ab9 */ /* 0x000fe40000000800 */
[----:B------:R-:W-:-:S04]  /*4e50*/  @UP3 USHF.R.U32.HI UR6, URZ, UR5, UR19 ;  /* 0x000000053f063299 */ /* 0x000fc80008011613 */
[----:B------:R-:W-:-:S04]  /*4e60*/  UIADD3 UR4, UR10, UR6, URZ ;  /* 0x000000060a047290 */ /* 0x000fc8000fffe03f */
[----:B------:R-:W-:Y:S01]  /*4e70*/  UIADD3 UR7, UR4, UR7, URZ ;  /* 0x0000000704077290 */ /* 0x000fe2000fffe03f */
[----:B------:R-:W-:Y:S05]  /*4e80*/  @P0 BRA `(.L_x_376) ;  /* 0x0000013000000947 */ /* 0x000fea0003800000 */
[----:B------:R-:W-:Y:S01]  /*4e90*/  ISETP.LT.AND P0, PT, RZ, UR4, PT ;  /* 0x00000004ff007c0c */ /* 0x000fe2000bf01270 */
[----:B------:R-:W-:Y:S02]  /*4ea0*/  UIADD3 UR10, UR4, -0x1, URZ ;  /* 0xffffffff040a7890 */ /* 0x000fe4000fffe03f */
        /* <DEDUP_REMOVED lines=9> */
.L_x_377:
[----:B------:R-:W-:Y:S02]  /*4f40*/  UISETP.NE.AND UP0, UPT, UR6, 0x1, UPT ;  /* 0x000000010600788c */ /* 0x000fe4000bf05270 */
[----:B------:R-:W-:Y:S02]  /*4f50*/  ULDC.64 UR4, c[0x0][0x330] ;  /* 0x0000cc0000047ab9 */ /* 0x000fe40000000a00 */
[----:B------:R-:W-:-:S07]  /*4f60*/  UIMAD.WIDE.U32 UR18, UR10, UR4, URZ ;  /* 0x000000040a1272a5 */ /* 0x000fce000f8e003f */
[----:B------:R-:W-:Y:S02]  /*4f70*/  @UP0 USHF.R.U32.HI UR10, URZ, UR5, UR19 ;  /* 0x000000053f0a0299 */ /* 0x000fe40008011613 */
.L_x_378:
[----:B------:R-:W-:Y:S02]  /*4f80*/  ULDC UR4, c[0x0][0x32c] ;  /* 0x0000cb0000047ab9 */ /* 0x000fe40000000800 */
[----:B------:R-:W-:-:S04]  /*4f90*/  UIMAD UR4, UR10, UR6, UR4 ;  /* 0x000000060a0472a4 */ /* 0x000fc8000f8e0204 */
[----:B------:R-:W-:-:S04]  /*4fa0*/  UISETP.LT.AND UP0, UPT, UR7, UR4, UPT ;  /* 0x000000040700728c */ /* 0x000fc8000bf01270 */
[----:B------:R-:W-:-:S04]  /*4fb0*/  USEL UR7, UR7, UR4, UP0 ;  /* 0x0000000407077287 */ /* 0x000fc80008000000 */
.L_x_376:
[----:B------:R-:W-:Y:S01]  /*4fc0*/  UIADD3 UR6, UR7, 0x1f, URZ ;  /* 0x0000001f07067890 */ /* 0x000fe2000fffe03f */
[----:B------:R-:W-:Y:S01]  /*4fd0*/  PLOP3.LUT P0, PT, PT, PT, UP2, 0x40, 0x0 ;  /* 0x000000000000781c */ /* 0x000fe20003f0e828 */
[----:B------:R-:W-:Y:S02]  /*4fe0*/  ULDC.64 UR4, c[0x0][0x2c8] ;  /* 0x0000b20000047ab9 */ /* 0x000fe40000000a00 */
[----:B------:R-:W-:Y:S02]  /*4ff0*/  USHF.R.S32.HI UR10, URZ, 0x1f, UR6 ;  /* 0x0000001f3f0a7899 */ /* 0x000fe40008011406 */
[----:B------:R-:W-:Y:S02]  /*5000*/  UIMAD.WIDE.U32 UR18, UR15, UR4, URZ ;  /* 0x000000040f1272a5 */ /* 0x000fe4000f8e003f */
[----:B------:R-:W-:Y:S02]  /*5010*/  ULEA.HI UR10, UR10, UR6, URZ, 0x5 ;  /* 0x000000060a0a7291 */ /* 0x000fe4000f8f283f */
[----:B------:R-:W-:-:S02]  /*5020*/  ULDC UR4, c[0x0][0x324] ;  /* 0x0000c90000047ab9 */ /* 0x000fc40000000800 */
[----:B------:R-:W-:Y:S02]  /*5030*/  UMOV UR6, UR15 ;  /* 0x0000000f00067c82 */ /* 0x000fe40008000000 */
[----:B------:R-:W-:Y:S02]  /*5040*/  USHF.R.S32.HI UR10, URZ, 0x5, UR10 ;  /* 0x000000053f0a7899 */ /* 0x000fe4000801140a */
[----:B------:R-:W-:Y:S02]  /*5050*/  @UP3 USHF.R.U32.HI UR6, URZ, UR5, UR19 ;  /* 0x000000053f063299 */ /* 0x000fe40008011613 */
[----:B------:R-:W-:Y:S02]  /*5060*/  UISETP.LT.AND UP0, UPT, UR10, UR8, UPT ;  /* 0x000000080a00728c */ /* 0x000fe4000bf01270 */
[----:B------:R-:W-:Y:S02]  /*5070*/  UIADD3 UR5, UR9, UR6, URZ ;  /* 0x0000000609057290 */ /* 0x000fe4000fffe03f */
[----:B------:R-:W-:-:S02]  /*5080*/  USEL UR10, UR10, UR8, UP0 ;  /* 0x000000080a0a7287 */ /* 0x000fc40008000000 */
[----:B------:R-:W-:Y:S01]  /*5090*/  UIADD3 UR6, UR5, -UR4, URZ ;  /* 0x8000000405067290 */ /* 0x000fe2000fffe03f */
        /* <DEDUP_REMOVED lines=13> */
.L_x_380:
[----:B------:R-:W-:Y:S02]  /*5170*/  ULDC UR4, c[0x0][0x32c] ;  /* 0x0000cb0000047ab9 */ /* 0x000fe40000000800 */
[----:B------:R-:W-:-:S03]  /*5180*/  UISETP.NE.AND UP0, UPT, UR4, 0x1, UPT ;  /* 0x000000010400788c */ /* 0x000fc6000bf05270 */
[----:B------:R-:W-:Y:S02]  /*5190*/  ULDC.64 UR4, c[0x0][0x330] ;  /* 0x0000cc0000047ab9 */ /* 0x000fe40000000a00 */
[----:B------:R-:W-:-:S06]  /*51a0*/  UIMAD.WIDE.U32 UR18, UR7, UR4, URZ ;  /* 0x00000004071272a5 */ /* 0x000fcc000f8e003f */
[----:B------:R-:W-:Y:S02]  /*51b0*/  @UP0 USHF.R.U32.HI UR7, URZ, UR5, UR19 ;  /* 0x000000053f070299 */ /* 0x000fe40008011613 */
.L_x_381:
[----:B------:R-:W-:Y:S02]  /*51c0*/  ULDC UR4, c[0x0][0x32c] ;  /* 0x0000cb0000047ab9 */ /* 0x000fe40000000800 */
[----:B------:R-:W-:-:S04]  /*51d0*/  UIMAD UR4, UR7, UR4, URZ ;  /* 0x00000004070472a4 */ /* 0x000fc8000f8e023f */
[----:B------:R-:W-:-:S04]  /*51e0*/  UISETP.LT.AND UP0, UPT, UR6, UR4, UPT ;  /* 0x000000040600728c */ /* 0x000fc8000bf01270 */
[----:B------:R-:W-:-:S04]  /*51f0*/  USEL UR6, UR6, UR4, !UP0 ;  /* 0x0000000406067287 */ /* 0x000fc8000c000000 */
.L_x_379:
[----:B------:R-:W-:Y:S01]  /*5200*/  USHF.R.S32.HI UR4, URZ, 0x1f, UR6 ;  /* 0x0000001f3f047899 */ /* 0x000fe20008011406 */
[----:B------:R-:W-:Y:S01]  /*5210*/  PLOP3.LUT P2, PT, PT, PT, PT, 0x80, 0x0 ;  /* 0x000000000000781c */ /* 0x000fe20003f4f070 */
[----:B------:R-:W-:Y:S01]  /*5220*/  IMAD.MOV.U32 R3, RZ, RZ, RZ ;  /* 0x000000ffff037224 */ /* 0x000fe200078e00ff */
[----:B------:R-:W-:Y:S01]  /*5230*/  CS2R R128, SRZ ;  /* 0x0000000000807805 */ /* 0x000fe2000001ff00 */
[----:B------:R-:W-:Y:S01]  /*5240*/  ULEA.HI UR4, UR4, UR6, URZ, 0x5 ;  /* 0x0000000604047291 */ /* 0x000fe2000f8f283f */
[----:B------:R-:W-:Y:S01]  /*5250*/  IMAD.MOV.U32 R130, RZ, RZ, RZ ;  /* 0x000000ffff827224 */ /* 0x000fe200078e00ff */
[----:B------:R-:W-:Y:S01]  /*5260*/  CS2R R126, SRZ ;  /* 0x00000000007e7805 */ /* 0x000fe2000001ff00 */
[----:B------:R-:W-:Y:S01]  /*5270*/  CS2R R124, SRZ ;  /* 0x00000000007c7805 */ /* 0x000fe2000001ff00 */
[----:B------:R-:W-:Y:S01]  /*5280*/  USHF.R.S32.HI UR8, URZ, 0x5, UR4 ;  /* 0x000000053f087899 */ /* 0x000fe20008011404 */
        /* <DEDUP_REMOVED lines=12> */
[----:B-1----:R-:W-:Y:S01]  /*5350*/  CS2R R104, SRZ ;  /* 0x0000000000687805 */ /* 0x002fe2000001ff00 */
        /* <DEDUP_REMOVED lines=26> */
[----:B--2---:R-:W-:Y:S01]  /*5500*/  CS2R R54, SRZ ;  /* 0x0000000000367805 */ /* 0x004fe2000001ff00 */
        /* <DEDUP_REMOVED lines=36> */
[----:B------:R-:W-:Y:S01]  /*5750*/  SHF.R.S32.HI R65, RZ, 0x1f, R66 ;  /* 0x0000001fff417819 */ /* 0x000fe20000011442 */
[----:B------:R-:W-:Y:S02]  /*5760*/  USHF.R.S32.HI UR6, URZ, 0x1f, UR17 ;  /* 0x0000001f3f067899 */ /* 0x000fe40008011411 */
[----:B------:R-:W-:Y:S01]  /*5770*/  ULDC.64 UR4, c[0x0][0x178] ;  /* 0x00005e0000047ab9 */ /* 0x000fe20000000a00 */
[----:B------:R1:W2:Y:S01]  /*5780*/  @P2 LDG.E R2, [R2.64] ;  /* 0x0000001802022981 */ /* 0x0002a2000c1e1900 */
[CC--:B------:R-:W-:Y:S01]  /*5790*/  LEA.HI R39, R65.reuse, R66.reuse, RZ, 0x3 ;  /* 0x0000004241277211 */ /* 0x0c0fe200078f18ff */
[----:B------:R-:W-:Y:S01]  /*57a0*/  UIMAD UR6, UR6, UR4, URZ ;  /* 0x00000004060672a4 */ /* 0x000fe2000f8e023f */
[----:B------:R-:W-:Y:S01]  /*57b0*/  PLOP3.LUT P1, PT, PT, PT, UP3, 0x80, 0x0 ;  /* 0x000000000000781c */ /* 0x000fe20003f2f038 */
[----:B------:R-:W-:Y:S01]  /*57c0*/  UIMAD.WIDE.U32 UR18, UR17, UR4, URZ ;  /* 0x00000004111272a5 */ /* 0x000fe2000f8e003f */
[----:B------:R-:W-:Y:S01]  /*57d0*/  PLOP3.LUT P0, PT, PT, PT, UP3, 0x80, 0x0 ;  /* 0x000000000000781c */ /* 0x000fe20003f0f038 */
[----:B------:R-:W-:Y:S01]  /*57e0*/  UIMAD UR17, UR17, UR5, UR6 ;  /* 0x00000005111172a4 */ /* 0x000fe2000f8e0206 */
[CC--:B------:R-:W-:Y:S01]  /*57f0*/  LEA.HI R60, R65.reuse, R66.reuse, RZ, 0x4 ;  /* 0x00000042413c7211 */ /* 0x0c0fe200078f20ff */
[----:B------:R-:W-:Y:S01]  /*5800*/  ULDC UR29, c[0x0][0x2c4] ;  /* 0x0000b100001d7ab9 */ /* 0x000fe20000000800 */
[----:B------:R-:W-:Y:S01]  /*5810*/  LEA.HI R145, R65, R66, RZ, 0x6 ;  /* 0x0000004241917211 */ /* 0x000fe200078f30ff */
[----:B------:R-:W-:Y:S01]  /*5820*/  ULDC.64 UR6, c[0x0][0x348] ;  /* 0x0000d20000067ab9 */ /* 0x000fe20000000a00 */
[----:B------:R-:W-:Y:S01]  /*5830*/  BSSY B0, `(.L_x_383) ;  /* 0x0000061000007945 */ /* 0x000fe20003800000 */
[----:B------:R-:W-:-:S02]  /*5840*/  UISETP.NE.U32.AND UP0, UPT, URZ, UR6, UPT ;  /* 0x000000063f00728c */ /* 0x000fc4000bf05070 */
[----:B------:R-:W-:Y:S01]  /*5850*/  ULDC.64 UR4, c[0x0][0x1b8] ;  /* 0x00006e0000047ab9 */ /* 0x000fe20000000a00 */
[----:B------:R-:W-:Y:S01]  /*5860*/  IMAD.SHL.U32 R145, R145, 0x8, RZ ;  /* 0x0000000891917824 */ /* 0x000fe200078e00ff */
[----:B------:R-:W-:Y:S02]  /*5870*/  UISETP.NE.AND.EX UP0, UPT, URZ, UR7, UPT, UP0 ;  /* 0x000000073f00728c */ /* 0x000fe4000bf05300 */
[----:B------:R-:W-:Y:S02]  /*5880*/  UIADD3 UR19, UR19, UR17, URZ ;  /* 0x0000001113137290 */ /* 0x000fe4000fffe03f */
[----:B------:R-:W-:Y:S01]  /*5890*/  UIMAD UR6, UR12, UR4, URZ ;  /* 0x000000040c0672a4 */ /* 0x000fe2000f8e023f */
[----:B------:R-:W-:Y:S01]  /*58a0*/  LOP3.LUT R145, R145, 0xfffffe00, RZ, 0xc0, !PT ;  /* 0xfffffe0091917812 */ /* 0x000fe200078ec0ff */
[----:B------:R-:W-:Y:S02]  /*58b0*/  USHF.R.S32.HI UR7, URZ, 0x1f, UR21 ;  /* 0x0000001f3f077899 */ /* 0x000fe40008011415 */
[----:B------:R-:W-:Y:S01]  /*58c0*/  UIMAD UR6, UR13, UR5, UR6 ;  /* 0x000000050d0672a4 */ /* 0x000fe2000f8e0206 */
[----:B-1----:R-:W-:Y:S01]  /*58d0*/  LOP3.LUT R3, R39, 0xfffffff8, RZ, 0xc0, !PT ;  /* 0xfffffff827037812 */ /* 0x002fe200078ec0ff */
[----:B------:R-:W-:Y:S01]  /*58e0*/  UIMAD.WIDE.U32 UR18, UR13, UR4, UR18 ;  /* 0x000000040d1272a5 */ /* 0x000fe2000f8e0012 */
[----:B------:R-:W-:Y:S01]  /*58f0*/  SHF.R.S32.HI R39, RZ, 0x3, R39 ;  /* 0x00000003ff277819 */ /* 0x000fe20000011427 */
[----:B------:R-:W-:-:S02]  /*5900*/  USEL UR7, UR7, URZ, !UP0 ;  /* 0x0000003f07077287 */ /* 0x000fc4000c000000 */
[----:B------:R-:W-:Y:S01]  /*5910*/  IMAD.IADD R0, R66, 0x1, -R3 ;  /* 0x0000000142007824 */ /* 0x000fe200078e0a03 */
[----:B------:R-:W-:Y:S01]  /*5920*/  ULDC.64 UR4, c[0x0][0x1c0] ;  /* 0x0000700000047ab9 */ /* 0x000fe20000000a00 */
[----:B------:R-:W-:Y:S01]  /*5930*/  IMAD.SHL.U32 R148, R39, 0x40, RZ ;  /* 0x0000004027947824 */ /* 0x000fe200078e00ff */
[----:B------:R-:W-:Y:S01]  /*5940*/  USEL UR17, UR21, URZ, !UP0 ;  /* 0x0000003f15117287 */ /* 0x000fe2000c000000 */
[C---:B------:R-:W-:Y:S01]  /*5950*/  IMAD R216, R0.reuse, 0x20, R39 ;  /* 0x0000002000d87824 */ /* 0x040fe200078e0227 */
[----:B------:R-:W-:Y:S01]  /*5960*/  UIMAD UR7, UR7, UR4, URZ ;  /* 0x00000004070772a4 */ /* 0x000fe2000f8e023f */
[----:B------:R-:W-:Y:S01]  /*5970*/  IMAD.SHL.U32 R225, R0, 0x8, RZ ;  /* 0x0000000800e17824 */ /* 0x000fe200078e00ff */
[----:B------:R-:W-:Y:S01]  /*5980*/  UIADD3 UR19, UR19, UR6, URZ ;  /* 0x0000000613137290 */ /* 0x000fe2000fffe03f */
[----:B------:R-:W-:Y:S01]  /*5990*/  LOP3.LUT R148, R148, 0x1c0, RZ, 0xc0, !PT ;  /* 0x000001c094947812 */ /* 0x000fe200078ec0ff */
[----:B------:R-:W-:Y:S01]  /*59a0*/  UIMAD UR5, UR17, UR5, UR7 ;  /* 0x00000005110572a4 */ /* 0x000fe2000f8e0207 */
[----:B------:R-:W-:Y:S01]  /*59b0*/  IADD3 R3, R216, UR15, RZ ;  /* 0x0000000fd8037c10 */ /* 0x000fe2000fffe0ff */
[----:B------:R-:W-:Y:S01]  /*59c0*/  UIMAD.WIDE.U32 UR18, UR17, UR4, UR18 ;  /* 0x00000004111272a5 */ /* 0x000fe2000f8e0012 */
[C---:B------:R-:W-:Y:S01]  /*59d0*/  IADD3 R37, R225.reuse, 0x80, RZ ;  /* 0x00000080e1257810 */ /* 0x040fe20007ffe0ff */
[----:B------:R-:W-:Y:S01]  /*59e0*/  UIMAD UR29, UR20, UR29, URZ ;  /* 0x0000001d141d72a4 */ /* 0x000fe2000f8e023f */
[----:B------:R-:W-:Y:S01]  /*59f0*/  IADD3 R36, R225, 0xc0, RZ ;  /* 0x000000c0e1247810 */ /* 0x000fe20007ffe0ff */
[----:B------:R-:W-:Y:S01]  /*5a00*/  @P1 IMAD.HI.U32 R4, R3, c[0x0][0x2c8], RZ ;  /* 0x0000b20003041a27 */ /* 0x000fe200078e00ff */
[----:B------:R-:W-:Y:S01]  /*5a10*/  UIADD3 UR5, UR19, UR5, URZ ;  /* 0x0000000513057290 */ /* 0x000fe2000fffe03f */
[----:B------:R-:W-:-:S02]  /*5a20*/  IADD3 R219, R225, 0x40, RZ ;  /* 0x00000040e1db7810 */ /* 0x000fc40007ffe0ff */
[--C-:B------:R-:W-:Y:S01]  /*5a30*/  IMAD.MOV.U32 R8, RZ, RZ, R3.reuse ;  /* 0x000000ffff087224 */ /* 0x100fe200078e0003 */
[----:B------:R-:W-:Y:S01]  /*5a40*/  @P0 SHF.R.U32.HI R8, RZ, c[0x0][0x2cc], R4 ;  /* 0x0000b300ff080a19 */ /* 0x000fe20000011604 */
[----:B------:R-:W-:Y:S01]  /*5a50*/  IMAD.U32 R7, RZ, RZ, UR19 ;  /* 0x00000013ff077e24 */ /* 0x000fe2000f8e00ff */
[----:B------:R-:W-:Y:S01]  /*5a60*/  SHF.R.U32.HI R146, RZ, 0x3, R148 ;  /* 0x00000003ff927819 */ /* 0x000fe20000011694 */
[----:B------:R-:W-:Y:S01]  /*5a70*/  IMAD.U32 R6, RZ, RZ, UR18 ;  /* 0x00000012ff067e24 */ /* 0x000fe2000f8e00ff */
[--C-:B------:R-:W-:Y:S01]  /*5a80*/  SHF.R.S32.HI R5, RZ, 0x1f, R8.reuse ;  /* 0x0000001fff057819 */ /* 0x100fe20000011408 */
[----:B------:R-:W-:Y:S01]  /*5a90*/  IMAD.MOV R4, RZ, RZ, -R8 ;  /* 0x000000ffff047224 */ /* 0x000fe200078e0a08 */
[----:B------:R-:W-:Y:S01]  /*5aa0*/  ISETP.GE.AND P4, PT, R37, c[0x0][0x198], PT ;  /* 0x0000660025007a0c */ /* 0x000fe20003f86270 */
[----:B------:R-:W-:Y:S01]  /*5ab0*/  IMAD.U32 R7, RZ, RZ, UR5 ;  /* 0x00000005ff077e24 */ /* 0x000fe2000f8e00ff */
        /* <DEDUP_REMOVED lines=8> */
[----:B------:R-:W-:Y:S02]  /*5b40*/  IMAD.IADD R3, R66, 0x1, -R3 ;  /* 0x0000000142037824 */ /* 0x000fe400078e0a03 */
[----:B------:R-:W-:Y:S02]  /*5b50*/  IMAD R7, R7, c[0x0][0x1a8], RZ ;  /* 0x00006a0007077a24 */ /* 0x000fe400078e02ff */
[----:B------:R-:W-:Y:S01]  /*5b60*/  IMAD.IADD R9, R9, 0x1, R5 ;  /* 0x0000000109097824 */ /* 0x000fe200078e0205 */
[----:B------:R-:W-:Y:S01]  /*5b70*/  SHF.R.S32.HI R6, RZ, 0x1f, R3 ;  /* 0x0000001fff067819 */ /* 0x000fe20000011403 */
[C---:B------:R-:W-:Y:S02]  /*5b80*/  IMAD R7, R4.reuse, c[0x0][0x1ac], R7 ;  /* 0x00006b0004077a24 */ /* 0x040fe400078e0207 */
[----:B------:R-:W-:Y:S01]  /*5b90*/  IMAD.WIDE.U32 R4, R4, c[0x0][0x1a8], R8 ;  /* 0x00006a0004047a25 */ /* 0x000fe200078e0008 */
[----:B------:R-:W-:-:S03]  /*5ba0*/  LEA.HI R57, R6, R3, RZ, 0x3 ;  /* 0x0000000306397211 */ /* 0x000fc600078f18ff */
[----:B------:R-:W-:Y:S01]  /*5bb0*/  IMAD.IADD R7, R5, 0x1, R7 ;  /* 0x0000000105077824 */ /* 0x000fe200078e0207 */
[----:B------:R-:W-:Y:S02]  /*5bc0*/  IADD3 R5, R39, UR15, RZ ;  /* 0x0000000f27057c10 */ /* 0x000fe4000fffe0ff */
[----:B------:R-:W-:Y:S02]  /*5bd0*/  LOP3.LUT R56, R57, 0xfffffff8, RZ, 0xc0, !PT ;  /* 0xfffffff839387812 */ /* 0x000fe400078ec0ff */
[----:B------:R-:W-:Y:S02]  /*5be0*/  ISETP.GE.AND P6, PT, R5, UR29, PT ;  /* 0x0000001d05007c0c */ /* 0x000fe4000bfc6270 */
[----:B------:R-:W-:Y:S01]  /*5bf0*/  LEA R13, P0, R4, c[0x0][0x160], 0x1 ;  /* 0x00005800040d7a11 */ /* 0x000fe200078008ff */
[----:B------:R-:W-:Y:S01]  /*5c00*/  IMAD.IADD R56, R3, 0x1, -R56 ;  /* 0x0000000103387824 */ /* 0x000fe200078e0a38 */
[----:B------:R-:W-:Y:S02]  /*5c10*/  LOP3.LUT R3, R148, 0x38, R225, 0xf8, !PT ;  /* 0x0000003894037812 */ /* 0x000fe400078ef8e1 */
[----:B------:R-:W-:Y:S01]  /*5c20*/  LEA.HI.X R7, R4, c[0x0][0x164], R7, 0x1, P0 ;  /* 0x0000590004077a11 */ /* 0x000fe200000f0c07 */
[----:B------:R1:W3:Y:S01]  /*5c30*/  SHFL.IDX PT, R14, R13, RZ, 0x181f ;  /* 0x00181fff0d0e7589 */ /* 0x0002e200000e0000 */
[----:B------:R-:W-:-:S02]  /*5c40*/  ISETP.GE.AND P0, PT, R225, c[0x0][0x198], PT ;  /* 0x00006600e1007a0c */ /* 0x000fc40003f06270 */
[----:B------:R-:W-:Y:S01]  /*5c50*/  LOP3.LUT R38, R3, R146, RZ, 0x3c, !PT ;  /* 0x0000009203267212 */ /* 0x000fe200078e3cff */
[----:B------:R-:W-:Y:S01]  /*5c60*/  IMAD.MOV.U32 R3, RZ, RZ, 0x20 ;  /* 0x00000020ff037424 */ /* 0x000fe200078e00ff */
[----:B------:R1:W4:Y:S01]  /*5c70*/  SHFL.IDX PT, R15, R7, RZ, 0x181f ;  /* 0x00181fff070f7589 */ /* 0x00032200000e0000 */
[----:B------:R-:W-:Y:S02]  /*5c80*/  P2R R6, PR, RZ, 0x40 ;  /* 0x00000040ff067803 */ /* 0x000fe40000000000 */
[----:B------:R-:W-:Y:S01]  /*5c90*/  IMAD.IADD R38, R38, 0x1, R145 ;  /* 0x0000000126267824 */ /* 0x000fe200078e0291 */
[----:B--2---:R2:W5:Y:S01]  /*5ca0*/  @P2 R2UR UR7, R2 ;  /* 0x00000000020723c2 */ /* 0x00456200000e0000 */
[----:B------:R-:W-:Y:S01]  /*5cb0*/  R2P PR, R56, 0x6 ;  /* 0x0000000638007804 */ /* 0x000fe20000000000 */
[----:B-----5:R-:W-:-:S04]  /*5cc0*/  @!UP1 UMOV UR7, UR21 ;  /* 0x0000001500079c82 */ /* 0x020fc80008000000 */
[----:B------:R-:W-:Y:S01]  /*5cd0*/  SEL R3, R3, 0xffffffe0, !P2 ;  /* 0xffffffe003037807 */ /* 0x000fe20005000000 */
[----:B--2---:R-:W-:-:S05]  /*5ce0*/  IMAD.MOV.U32 R2, RZ, RZ, 0x10 ;  /* 0x00000010ff027424 */ /* 0x004fca00078e00ff */
[----:B------:R-:W-:Y:S01]  /*5cf0*/  SEL R2, R2, 0xfffffff0, !P1 ;  /* 0xfffffff002027807 */ /* 0x000fe20004800000 */
[----:B------:R-:W-:Y:S05]  /*5d00*/  @P6 BRA `(.L_x_384) ;  /* 0x0000013000006947 */ /* 0x000fea0003800000 */
[----:B-1-34-:R-:W-:Y:S01]  /*5d10*/  SHF.R.S32.HI R4, RZ, 0x1f, R219 ;  /* 0x0000001fff047819 */ /* 0x01afe200000114db */
        /* <DEDUP_REMOVED lines=18> */
.L_x_384:
[----:B-1-34-:R-:W-:Y:S05]  /*5e40*/  BSYNC B0 ;  /* 0x0000000000007941 */ /* 0x01afea0003800000 */
.L_x_383:
[----:B------:R-:W-:Y:S01]  /*5e50*/  IADD3 R4, R5, 0x20, RZ ;  /* 0x0000002005047810 */ /* 0x000fe20007ffe0ff */
[----:B------:R1:W2:Y:S01]  /*5e60*/  SHFL.IDX PT, R15, R7, 0x1, 0x181f ;  /* 0x00381f00070f7f89 */ /* 0x0002a200000e0000 */
[----:B------:R-:W-:Y:S02]  /*5e70*/  BSSY B0, `(.L_x_385) ;  /* 0x0000018000007945 */ /* 0x000fe40003800000 */
[----:B------:R-:W-:Y:S01]  /*5e80*/  ISETP.GE.AND P1, PT, R4, UR29, PT ;  /* 0x0000001d04007c0c */ /* 0x000fe2000bf26270 */
[----:B------:R1:W3:Y:S03]  /*5e90*/  SHFL.IDX PT, R14, R13, 0x1, 0x181f ;  /* 0x00381f000d0e7f89 */ /* 0x0002e600000e0000 */
[----:B------:R-:W-:-:S09]  /*5ea0*/  P2R R9, PR, RZ, 0x2 ;  /* 0x00000002ff097803 */ /* 0x000fd20000000000 */
[----:B------:R-:W-:Y:S05]  /*5eb0*/  @P1 BRA `(.L_x_386) ;  /* 0x0000013000001947 */ /* 0x000fea0003800000 */
[----:B------:R-:W-:Y:S01]  /*5ec0*/  SHF.R.S32.HI R10, RZ, 0x1f, R219 ;  /* 0x0000001fff0a7819 */ /* 0x000fe200000114db */
[----:B--23--:R-:W-:Y:S01]  /*5ed0*/  IMAD.WIDE R16, R225, 0x2, R14 ;  /* 0x00000002e1107825 */ /* 0x00cfe200078e020e */
[----:B------:R-:W-:Y:S02]  /*5ee0*/  SHF.R.S32.HI R8, RZ, 0x1f, R37 ;  /* 0x0000001fff087819 */ /* 0x000fe40000011425 */
[----:B------:R-:W-:Y:S02]  /*5ef0*/  SHF.R.S32.HI R11, RZ, 0x1f, R36 ;  /* 0x0000001fff0b7819 */ /* 0x000fe40000011424 */
[----:B------:R-:W-:Y:S02]  /*5f00*/  LEA.HI R10, R10, R219, RZ, 0x3 ;  /* 0x000000db0a0a7211 */ /* 0x000fe400078f18ff */
[----:B------:R-:W-:Y:S02]  /*5f10*/  LEA.HI R8, R8, R37, RZ, 0x3 ;  /* 0x0000002508087211 */ /* 0x000fe400078f18ff */
[----:B------:R-:W-:Y:S01]  /*5f20*/  LEA.HI R4, R11, R36, RZ, 0x3 ;  /* 0x000000240b047211 */ /* 0x000fe200078f18ff */
[----:B------:R-:W-:Y:S01]  /*5f30*/  IMAD.SHL.U32 R11, R38, 0x2, RZ ;  /* 0x00000002260b7824 */ /* 0x000fe200078e00ff */
[----:B------:R-:W-:-:S02]  /*5f40*/  LOP3.LUT R10, R10, 0xfffffff8, RZ, 0xc0, !PT ;  /* 0xfffffff80a0a7812 */ /* 0x000fc400078ec0ff */
[----:B------:R-:W-:Y:S02]  /*5f50*/  LOP3.LUT R8, R8, 0xfffffff8, RZ, 0xc0, !PT ;  /* 0xfffffff808087812 */ /* 0x000fe400078ec0ff */
[----:B------:R-:W-:Y:S01]  /*5f60*/  LOP3.LUT R4, R4, 0xfffffff8, RZ, 0xc0, !PT ;  /* 0xfffffff804047812 */ /* 0x000fe200078ec0ff */
[--C-:B------:R-:W-:Y:S01]  /*5f70*/  IMAD.WIDE R18, R10, 0x2, R14.reuse ;  /* 0x000000020a127825 */ /* 0x100fe200078e020e */
[----:B------:R-:W-:Y:S01]  /*5f80*/  @!PT LDS RZ, [RZ] ;  /* 0x00000000fffff984 */ /* 0x000fe20000000800 */
[----:B------:R2:W-:Y:S03]  /*5f90*/  LDGSTS.E.BYPASS.LTC128B.128 [R11+0x11080], [R16.64], !P0 ;  /* 0x11080000100b7fae */ /* 0x0005e6000c101d58 */
[--C-:B------:R-:W-:Y:S01]  /*5fa0*/  IMAD.WIDE R20, R8, 0x2, R14.reuse ;  /* 0x0000000208147825 */ /* 0x100fe200078e020e */
[----:B------:R2:W-:Y:S03]  /*5fb0*/  LDGSTS.E.BYPASS.LTC128B.128 [R11+0x15080], [R18.64], !P3 ;  /* 0x15080000120b7fae */ /* 0x0005e6000d901d58 */
[----:B------:R-:W-:Y:S01]  /*5fc0*/  IMAD.WIDE R14, R4, 0x2, R14 ;  /* 0x00000002040e7825 */ /* 0x000fe200078e020e */
[----:B------:R2:W-:Y:S04]  /*5fd0*/  LDGSTS.E.BYPASS.LTC128B.128 [R11+0x19080], [R20.64], !P4 ;  /* 0x19080000140b7fae */ /* 0x0005e8000e101d58 */
[----:B------:R2:W-:Y:S02]  /*5fe0*/  LDGSTS.E.BYPASS.LTC128B.128 [R11+0x1d080], [R14.64], !P5 ;  /* 0x1d0800000e0b7fae */ /* 0x0005e4000e901d58 */
.L_x_386:
[----:B------:R-:W-:Y:S05]  /*5ff0*/  BSYNC B0 ;  /* 0x0000000000007941 */ /* 0x000fea0003800000 */
.L_x_385:
[----:B------:R-:W-:Y:S01]  /*6000*/  IADD3 R4, R5, 0x40, RZ ;  /* 0x0000004005047810 */ /* 0x000fe20007ffe0ff */
[----:B--2---:R2:W4:Y:S01]  /*6010*/  SHFL.IDX PT, R15, R7, 0x2, 0x181f ;  /* 0x00581f00070f7f89 */ /* 0x00452200000e0000 */
[----:B------:R-:W-:Y:S02]  /*6020*/  BSSY B0, `(.L_x_387) ;  /* 0x0000018000007945 */ /* 0x000fe40003800000 */
[----:B------:R-:W-:Y:S01]  /*6030*/  ISETP.GE.AND P1, PT, R4, UR29, PT ;  /* 0x0000001d04007c0c */ /* 0x000fe2000bf26270 */
[----:B---3--:R2:W3:Y:S03]  /*6040*/  SHFL.IDX PT, R14, R13, 0x2, 0x181f ;  /* 0x00581f000d0e7f89 */ /* 0x0084e600000e0000 */
[----:B------:R-:W-:-:S09]  /*6050*/  P2R R4, PR, RZ, 0x2 ;  /* 0x00000002ff047803 */ /* 0x000fd20000000000 */
[----:B------:R-:W-:Y:S05]  /*6060*/  @P1 BRA `(.L_x_388) ;  /* 0x0000013000001947 */ /* 0x000fea0003800000 */
[----:B------:R-:W-:Y:S01]  /*6070*/  SHF.R.S32.HI R8, RZ, 0x1f, R219 ;  /* 0x0000001fff087819 */ /* 0x000fe200000114db */
[----:B------:R-:W-:Y:S01]  /*6080*/  IMAD.SHL.U32 R12, R38, 0x2, RZ ;  /* 0x00000002260c7824 */ /* 0x000fe200078e00ff */
[----:B------:R-:W-:Y:S02]  /*6090*/  SHF.R.S32.HI R10, RZ, 0x1f, R37 ;  /* 0x0000001fff0a7819 */ /* 0x000fe40000011425 */
[----:B------:R-:W-:Y:S02]  /*60a0*/  SHF.R.S32.HI R17, RZ, 0x1f, R36 ;  /* 0x0000001fff117819 */ /* 0x000fe40000011424 */
[----:B------:R-:W-:Y:S02]  /*60b0*/  LEA.HI R11, R8, R219, RZ, 0x3 ;  /* 0x000000db080b7211 */ /* 0x000fe400078f18ff */
[----:B------:R-:W-:Y:S02]  /*60c0*/  LEA.HI R10, R10, R37, RZ, 0x3 ;  /* 0x000000250a0a7211 */ /* 0x000fe400078f18ff */
[----:B------:R-:W-:Y:S01]  /*60d0*/  LEA.HI R8, R17, R36, RZ, 0x3 ;  /* 0x0000002411087211 */ /* 0x000fe200078f18ff */
[----:B---34-:R-:W-:Y:S01]  /*60e0*/  IMAD.WIDE R16, R225, 0x2, R14 ;  /* 0x00000002e1107825 */ /* 0x018fe200078e020e */
        /* <DEDUP_REMOVED lines=11> */
.L_x_388:
[----:B------:R-:W-:Y:S05]  /*61a0*/  BSYNC B0 ;  /* 0x0000000000007941 */ /* 0x000fea0003800000 */
.L_x_387:
[----:B------:R-:W-:Y:S01]  /*61b0*/  IADD3 R8, R5, 0x60, RZ ;  /* 0x0000006005087810 */ /* 0x000fe20007ffe0ff */
[----:B---3--:R-:W-:Y:S01]  /*61c0*/  SHFL.IDX PT, R14, R13, 0x3, 0x181f ;  /* 0x00781f000d0e7f89 */ /* 0x008fe200000e0000 */
[----:B------:R-:W-:Y:S01]  /*61d0*/  UIADD3 UR17, UR10, -0x1, URZ ;  /* 0xffffffff0a117890 */ /* 0x000fe2000fffe03f */
[----:B------:R-:W-:Y:S01]  /*61e0*/  IMAD.MOV.U32 R215, RZ, RZ, c[0x0][0x2b8] ;  /* 0x0000ae00ffd77624 */ /* 0x000fe200078e00ff */
[----:B------:R-:W-:Y:S01]  /*61f0*/  ISETP.GE.AND P6, PT, R8, UR29, PT ;  /* 0x0000001d08007c0c */ /* 0x000fe2000bfc6270 */
[----:B----4-:R3:W4:Y:S01]  /*6200*/  SHFL.IDX PT, R15, R7, 0x3, 0x181f ;  /* 0x00781f00070f7f89 */ /* 0x01072200000e0000 */
[----:B------:R-:W-:Y:S01]  /*6210*/  USHF.L.U32 UR28, UR17, 0x5, URZ ;  /* 0x00000005111c7899 */ /* 0x000fe2000800063f */
[----:B------:R-:W-:Y:S01]  /*6220*/  LOP3.LUT R12, R12, 0xfffffff7, RZ, 0xc0, !PT ;  /* 0xfffffff70c0c7812 */ /* 0x000fe200078ec0ff */
[----:B------:R-:W-:Y:S01]  /*6230*/  USHF.R.S32.HI UR6, URZ, 0x1f, UR7 ;  /* 0x0000001f3f067899 */ /* 0x000fe20008011407 */
[----:B------:R-:W-:Y:S01]  /*6240*/  ISETP.NE.AND P1, PT, R215, 0x1, PT ;  /* 0x00000001d700780c */ /* 0x000fe20003f25270 */
[----:B------:R-:W-:Y:S01]  /*6250*/  ULDC.64 UR4, c[0x0][0x2b0] ;  /* 0x0000ac0000047ab9 */ /* 0x000fe20000000a00 */
[----:B------:R-:W-:Y:S01]  /*6260*/  IMAD.MOV.U32 R217, RZ, RZ, RZ ;  /* 0x000000ffffd97224 */ /* 0x000fe200078e00ff */
[----:B------:R-:W-:Y:S01]  /*6270*/  IADD3 R218, R216, UR28, RZ ;  /* 0x0000001cd8da7c10 */ /* 0x000fe2000fffe0ff */
[----:B------:R-:W-:-:S02]  /*6280*/  UIMAD UR6, UR6, UR4, URZ ;  /* 0x00000004060672a4 */ /* 0x000fc4000f8e023f */
[----:B------:R-:W-:Y:S02]  /*6290*/  UIMAD.WIDE.U32 UR18, UR7, UR4, URZ ;  /* 0x00000004071272a5 */ /* 0x000fe4000f8e003f */
[----:B------:R-:W-:Y:S01]  /*62a0*/  @!P6 SHF.R.S32.HI R8, RZ, 0x1f, R219 ;  /* 0x0000001fff08e819 */ /* 0x000fe200000114db */
[----:B------:R-:W-:Y:S01]  /*62b0*/  @!P6 IMAD.SHL.U32 R10, R38, 0x2, RZ ;  /* 0x00000002260ae824 */ /* 0x000fe200078e00ff */
[----:B------:R-:W-:Y:S02]  /*62c0*/  UIMAD UR6, UR7, UR5, UR6 ;  /* 0x00000005070672a4 */ /* 0x000fe4000f8e0206 */
[----:B------:R-:W-:Y:S01]  /*62d0*/  @!P6 LEA.HI R19, R8, R219, RZ, 0x3 ;  /* 0x000000db0813e211 */ /* 0x000fe200078f18ff */
[----:B------:R-:W-:Y:S01]  /*62e0*/  ULDC.64 UR4, c[0x0][0x1e8] ;  /* 0x00007a0000047ab9 */ /* 0x000fe20000000a00 */
[----:B------:R-:W-:Y:S01]  /*62f0*/  @!P6 SHF.R.S32.HI R8, RZ, 0x1f, R37 ;  /* 0x0000001fff08e819 */ /* 0x000fe20000011425 */
[----:B------:R-:W-:Y:S01]  /*6300*/  UIADD3 UR6, UR19, UR6, URZ ;  /* 0x0000000613067290 */ /* 0x000fe2000fffe03f */
[----:B------:R-:W-:-:S02]  /*6310*/  @!P6 LOP3.LUT R19, R19, 0xfffffff8, RZ, 0xc0, !PT ;  /* 0xfffffff81313e812 */ /* 0x000fc400078ec0ff */
[----:B------:R-:W-:Y:S02]  /*6320*/  @!P6 LEA.HI R17, R8, R37, RZ, 0x3 ;  /* 0x000000250811e211 */ /* 0x000fe400078f18ff */
[----:B-123--:R-:W-:Y:S01]  /*6330*/  @!P6 SHF.R.S32.HI R7, RZ, 0x1f, R36 ;  /* 0x0000001fff07e819 */ /* 0x00efe20000011424 */
[--C-:B----4-:R-:W-:Y:S01]  /*6340*/  @!P6 IMAD.WIDE R20, R225, 0x2, R14.reuse ;  /* 0x00000002e114e825 */ /* 0x110fe200078e020e */
[----:B------:R-:W-:Y:S02]  /*6350*/  @!P6 LOP3.LUT R17, R17, 0xfffffff8, RZ, 0xc0, !PT ;  /* 0xfffffff81111e812 */ /* 0x000fe400078ec0ff */
[----:B------:R-:W-:Y:S01]  /*6360*/  @!P6 LEA.HI R8, R7, R36, RZ, 0x3 ;  /* 0x000000240708e211 */ /* 0x000fe200078f18ff */
[--C-:B------:R-:W-:Y:S01]  /*6370*/  @!P6 IMAD.WIDE R18, R19, 0x2, R14.reuse ;  /* 0x000000021312e825 */ /* 0x100fe200078e020e */
[----:B------:R-:W-:Y:S01]  /*6380*/  @!PT LDS RZ, [RZ] ;  /* 0x00000000fffff984 */ /* 0x000fe20000000800 */
[----:B------:R1:W-:Y:S01]  /*6390*/  @!P6 LDGSTS.E.BYPASS.LTC128B.128 [R10+0x13080], [R20.64], !P0 ;  /* 0x13080000140aefae */ /* 0x0003e2000c101d58 */
[----:B------:R-:W-:Y:S02]  /*63a0*/  ISETP.GE.AND P0, PT, R218, UR11, PT ;  /* 0x0000000bda007c0c */ /* 0x000fe4000bf06270 */
[----:B------:R-:W-:Y:S01]  /*63b0*/  @!P6 IMAD.WIDE R16, R17, 0x2, R14 ;  /* 0x000000021110e825 */ /* 0x000fe200078e020e */
[----:B------:R-:W-:Y:S01]  /*63c0*/  @!P6 LOP3.LUT R8, R8, 0xfffffff8, RZ, 0xc0, !PT ;  /* 0xfffffff80808e812 */ /* 0x000fe200078ec0ff */
[----:B------:R1:W-:Y:S01]  /*63d0*/  @!P6 LDGSTS.E.BYPASS.LTC128B.128 [R10+0x17080], [R18.64], !P3 ;  /* 0x17080000120aefae */ /* 0x0003e2000d901d58 */
[----:B------:R-:W-:-:S02]  /*63e0*/  IADD3 R218, R218, UR16, RZ ;  /* 0x00000010dada7c10 */ /* 0x000fc4000fffe0ff */
[----:B------:R-:W-:Y:S01]  /*63f0*/  ISETP.GT.OR P0, PT, R216, 0x1f, P0 ;  /* 0x0000001fd800780c */ /* 0x000fe20000704670 */
[----:B------:R2:W-:Y:S01]  /*6400*/  @!P6 LDGSTS.E.BYPASS.LTC128B.128 [R10+0x1b080], [R16.64], !P4 ;  /* 0x1b080000100aefae */ /* 0x0005e2000e101d58 */
[----:B------:R-:W-:Y:S01]  /*6410*/  @P1 LOP3.LUT R12, R12, 0x8, RZ, 0xfc, !PT ;  /* 0x000000080c0c1812 */ /* 0x000fe200078efcff */
[----:B------:R-:W-:-:S04]  /*6420*/  @P1 IMAD.HI.U32 R11, R218, c[0x0][0x2bc], RZ ;  /* 0x0000af00da0b1a27 */ /* 0x000fc800078e00ff */
[----:B------:R-:W-:Y:S01]  /*6430*/  IMAD.MOV.U32 R7, RZ, RZ, R218 ;  /* 0x000000ffff077224 */ /* 0x000fe200078e00da */
[----:B------:R-:W-:-:S05]  /*6440*/  @P1 SHF.R.U32.HI R7, RZ, c[0x0][0x2c0], R11 ;  /* 0x0000b000ff071a19 */ /* 0x000fca000001160b */
[----:B------:R-:W-:Y:S01]  /*6450*/  @!P0 IADD3 R11, P1, R7, UR18, RZ ;  /* 0x00000012070b8c10 */ /* 0x000fe2000ff3e0ff */
[----:B--2---:R-:W-:-:S03]  /*6460*/  @!P6 IMAD.WIDE R16, R8, 0x2, R14 ;  /* 0x000000020810e825 */ /* 0x004fc600078e020e */
[----:B------:R-:W-:Y:S02]  /*6470*/  @!P0 LEA.HI.X.SX32 R8, R7, UR6, 0x1, P1 ;  /* 0x0000000607088c11 */ /* 0x000fe400088f0eff */
[C---:B------:R-:W-:Y:S01]  /*6480*/  @!P0 LEA R14, P1, R11.reuse, c[0x0][0x2a0], 0x2 ;  /* 0x0000a8000b0e8a11 */ /* 0x040fe200078210ff */
[----:B------:R1:W-:Y:S03]  /*6490*/  @!P6 LDGSTS.E.BYPASS.LTC128B.128 [R10+0x1f080], [R16.64], !P5 ;  /* 0x1f080000100aefae */ /* 0x0003e6000e901d58 */
[----:B------:R-:W-:Y:S01]  /*64a0*/  @!P0 LEA.HI.X R15, R11, c[0x0][0x2a4], R8, 0x2, P1 ;  /* 0x0000a9000b0f8a11 */ /* 0x000fe200008f1408 */
[----:B------:R-:W0:Y:S04]  /*64b0*/  LDGDEPBAR ;  /* 0x00000000000079af */ /* 0x000e280000000000 */
[----:B------:R-:W-:Y:S06]  /*64c0*/  BAR.SYNC.DEFER_BLOCKING 0x0 ;  /* 0x0000000000007b1d */ /* 0x000fec0000010000 */
[----:B------:R-:W2:Y:S01]  /*64d0*/  @!P0 LDG.E R217, [R14.64] ;  /* 0x000000180ed98981 */ /* 0x000ea2000c1e1900 */
[----:B------:R-:W-:Y:S01]  /*64e0*/  IMAD.MOV R7, RZ, RZ, -R7 ;  /* 0x000000ffff077224 */ /* 0x000fe200078e0a07 */
[----:B------:R-:W-:Y:S01]  /*64f0*/  UIMAD UR7, UR12, UR4, URZ ;  /* 0x000000040c0772a4 */ /* 0x000fe2000f8e023f */
[----:B------:R-:W-:Y:S01]  /*6500*/  ISETP.GE.AND P5, PT, R225, c[0x0][0x1d4], PT ;  /* 0x00007500e1007a0c */ /* 0x000fe20003fa6270 */
[----:B------:R-:W-:Y:S01]  /*6510*/  UIMAD.WIDE.U32 UR22, UR13, UR4, URZ ;  /* 0x000000040d1672a5 */ /* 0x000fe2000f8e003f */
[----:B------:R-:W-:Y:S01]  /*6520*/  IMAD R218, R7, c[0x0][0x2b8], R218 ;  /* 0x0000ae0007da7a24 */ /* 0x000fe200078e02da */
[----:B------:R-:W-:Y:S01]  /*6530*/  UIMAD UR7, UR13, UR5, UR7 ;  /* 0x000000050d0772a4 */ /* 0x000fe2000f8e0207 */
[----:B------:R-:W-:Y:S01]  /*6540*/  ISETP.GE.AND P2, PT, R219, c[0x0][0x1d4], PT ;  /* 0x00007500db007a0c */ /* 0x000fe20003f46270 */
[----:B------:R-:W-:Y:S01]  /*6550*/  UIADD3 UR30, UR11, -UR28, URZ ;  /* 0x8000001c0b1e7290 */ /* 0x000fe2000fffe03f */
[----:B-1----:R-:W-:Y:S01]  /*6560*/  IMAD.WIDE.U32 R10, R218, c[0x0][0x1e0], RZ ;  /* 0x00007800da0a7a25 */ /* 0x002fe200078e00ff */
[----:B------:R-:W-:Y:S01]  /*6570*/  SHF.R.S32.HI R59, RZ, 0x1f, R218 ;  /* 0x0000001fff3b7819 */ /* 0x000fe200000114da */
[----:B------:R-:W-:Y:S01]  /*6580*/  UIADD3 UR7, UR23, UR7, URZ ;  /* 0x0000000717077290 */ /* 0x000fe2000fffe03f */
[----:B------:R-:W-:Y:S01]  /*6590*/  ISETP.GE.AND P4, PT, R37, c[0x0][0x1d4], PT ;  /* 0x0000750025007a0c */ /* 0x000fe20003f86270 */
[----:B------:R-:W-:Y:S01]  /*65a0*/  ULDC.64 UR4, c[0x0][0x210] ;  /* 0x0000840000047ab9 */ /* 0x000fe20000000a00 */
[----:B------:R-:W-:Y:S01]  /*65b0*/  ISETP.GE.AND P3, PT, R36, c[0x0][0x1d4], PT ;  /* 0x0000750024007a0c */ /* 0x000fe20003f66270 */
[----:B------:R-:W-:Y:S01]  /*65c0*/  IMAD R7, R59, c[0x0][0x1e0], RZ ;  /* 0x000078003b077a24 */ /* 0x000fe200078e02ff */
[----:B------:R-:W-:Y:S01]  /*65d0*/  UIMAD UR12, UR12, UR4, URZ ;  /* 0x000000040c0c72a4 */ /* 0x000fe2000f8e023f */
[----:B------:R-:W-:Y:S01]  /*65e0*/  LOP3.LUT R12, R12, 0xfffffffe, RZ, 0xc0, !PT ;  /* 0xfffffffe0c0c7812 */ /* 0x000fe200078ec0ff */
[----:B------:R-:W-:Y:S01]  /*65f0*/  UIMAD.WIDE.U32 UR26, UR13, UR4, URZ ;  /* 0x000000040d1a72a5 */ /* 0x000fe2000f8e003f */
[----:B------:R-:W-:Y:S01]  /*6600*/  IMAD R7, R218, c[0x0][0x1e4], R7 ;  /* 0x00007900da077a24 */ /* 0x000fe200078e0207 */
[----:B------:R-:W-:Y:S01]  /*6610*/  UIMAD UR12, UR13, UR5, UR12 ;  /* 0x000000050d0c72a4 */ /* 0x000fe2000f8e020c */
[----:B------:R-:W-:-:S02]  /*6620*/  LEA.HI R69, R65, R66, RZ, 0x5 ;  /* 0x0000004241457211 */ /* 0x000fc400078f28ff */
[----:B------:R-:W-:Y:S01]  /*6630*/  IMAD.IADD R11, R11, 0x1, R7 ;  /* 0x000000010b0b7824 */ /* 0x000fe200078e0207 */
[----:B------:R-:W-:Y:S01]  /*6640*/  UIADD3 UR12, UR27, UR12, URZ ;  /* 0x0000000c1b0c7290 */ /* 0x000fe2000fffe03f */
[----:B------:R-:W-:Y:S01]  /*6650*/  IMAD.U32 R7, RZ, RZ, UR13 ;  /* 0x0000000dff077e24 */ /* 0x000fe2000f8e00ff */
[----:B------:R-:W-:Y:S02]  /*6660*/  @P2 LOP3.LUT R12, R12, 0x1, RZ, 0xfc, !PT ;  /* 0x000000010c0c2812 */ /* 0x000fe400078efcff */
[----:B------:R-:W-:Y:S02]  /*6670*/  SHF.R.S32.HI R64, RZ, 0x5, R69 ;  /* 0x00000005ff407819 */ /* 0x000fe40000011445 */
[----:B--2---:R-:W-:Y:S01]  /*6680*/  SHF.R.S32.HI R58, RZ, 0x1f, R217 ;  /* 0x0000001fff3a7819 */ /* 0x004fe200000114d9 */
[----:B------:R-:W-:-:S04]  /*6690*/  IMAD.WIDE.U32 R14, R217, c[0x0][0x1f0], R10 ;  /* 0x00007c00d90e7a25 */ /* 0x000fc800078e000a */
[----:B------:R-:W-:Y:S01]  /*66a0*/  IMAD R8, R58, c[0x0][0x1f0], RZ ;  /* 0x00007c003a087a24 */ /* 0x000fe200078e02ff */
[----:B------:R-:W-:Y:S01]  /*66b0*/  IADD3 R10, P0, R14, UR22, RZ ;  /* 0x000000160e0a7c10 */ /* 0x000fe2000ff1e0ff */
[----:B------:R-:W-:Y:S02]  /*66c0*/  IMAD R7, R7, c[0x0][0x1e8], R14 ;  /* 0x00007a0007077a24 */ /* 0x000fe400078e020e */
[----:B------:R-:W-:Y:S01]  /*66d0*/  IMAD R8, R217, c[0x0][0x1f4], R8 ;  /* 0x00007d00d9087a24 */ /* 0x000fe200078e0208 */
[----:B------:R-:W-:Y:S02]  /*66e0*/  LEA RZ, P1, R10, c[0x0][0x1c8], 0x1 ;  /* 0x000072000aff7a11 */ /* 0x000fe400078208ff */
[----:B------:R-:W-:Y:S01]  /*66f0*/  LEA R16, R7, c[0x0][0x1c8], 0x1 ;  /* 0x0000720007107a11 */ /* 0x000fe200078e08ff */
[----:B------:R-:W-:-:S04]  /*6700*/  IMAD.IADD R8, R15, 0x1, R8 ;  /* 0x000000010f087824 */ /* 0x000fc800078e0208 */
[----:B------:R-:W-:Y:S01]  /*6710*/  SHFL.IDX PT, R14, R16, RZ, 0x181f ;  /* 0x00181fff100e7589 */ /* 0x000fe200000e0000 */
[----:B------:R-:W-:Y:S02]  /*6720*/  IADD3.X R11, R8, UR7, RZ, P0, !PT ;  /* 0x00000007080b7c10 */ /* 0x000fe400087fe4ff */
[----:B------:R-:W-:Y:S02]  /*6730*/  IADD3 R8, -R39, UR30, RZ ;  /* 0x0000001e27087c10 */ /* 0x000fe4000fffe1ff */
[----:B------:R-:W-:Y:S02]  /*6740*/  LEA.HI.X R13, R10, c[0x0][0x1cc], R11, 0x1, P1 ;  /* 0x000073000a0d7a11 */ /* 0x000fe400008f0c0b */
[----:B------:R-:W-:-:S03]  /*6750*/  ISETP.GE.AND P0, PT, R8, 0x1, PT ;  /* 0x000000010800780c */ /* 0x000fc60003f06270 */
[----:B------:R-:W1:Y:S10]  /*6760*/  SHFL.IDX PT, R15, R13, RZ, 0x181f ;  /* 0x00181fff0d0f7589 */ /* 0x000e7400000e0000 */
[----:B------:R-:W-:Y:S01]  /*6770*/  @P0 SHF.R.S32.HI R10, RZ, 0x1f, R219 ;  /* 0x0000001fff0a0819 */ /* 0x000fe200000114db */
[----:B------:R-:W-:Y:S01]  /*6780*/  @P0 IMAD.SHL.U32 R11, R38, 0x2, RZ ;  /* 0x00000002260b0824 */ /* 0x000fe200078e00ff */
[----:B------:R-:W-:-:S02]  /*6790*/  @P0 SHF.R.S32.HI R8, RZ, 0x1f, R37 ;  /* 0x0000001fff080819 */ /* 0x000fc40000011425 */
[----:B------:R-:W-:Y:S02]  /*67a0*/  @P0 SHF.R.S32.HI R7, RZ, 0x1f, R36 ;  /* 0x0000001fff070819 */ /* 0x000fe40000011424 */
[----:B------:R-:W-:Y:S02]  /*67b0*/  @P0 LEA.HI R10, R10, R219, RZ, 0x3 ;  /* 0x000000db0a0a0211 */ /* 0x000fe400078f18ff */
[----:B------:R-:W-:Y:S02]  /*67c0*/  @P0 LEA.HI R8, R8, R37, RZ, 0x3 ;  /* 0x0000002508080211 */ /* 0x000fe400078f18ff */
[----:B------:R-:W-:Y:S02]  /*67d0*/  @P0 LEA.HI R7, R7, R36, RZ, 0x3 ;  /* 0x0000002407070211 */ /* 0x000fe400078f18ff */
[----:B------:R-:W-:Y:S02]  /*67e0*/  @P0 LOP3.LUT R10, R10, 0xfffffff8, RZ, 0xc0, !PT ;  /* 0xfffffff80a0a0812 */ /* 0x000fe400078ec0ff */
[----:B------:R-:W-:Y:S01]  /*67f0*/  @P0 LOP3.LUT R8, R8, 0xfffffff8, RZ, 0xc0, !PT ;  /* 0xfffffff808080812 */ /* 0x000fe200078ec0ff */
[----:B-1----:R-:W-:Y:S01]  /*6800*/  @P0 IMAD.WIDE R16, R225, 0x2, R14 ;  /* 0x00000002e1100825 */ /* 0x002fe200078e020e */
[----:B------:R-:W-:-:S03]  /*6810*/  @P0 LOP3.LUT R7, R7, 0xfffffff8, RZ, 0xc0, !PT ;  /* 0xfffffff807070812 */ /* 0x000fc600078ec0ff */
[--C-:B------:R-:W-:Y:S01]  /*6820*/  @P0 IMAD.WIDE R18, R10, 0x2, R14.reuse ;  /* 0x000000020a120825 */ /* 0x100fe200078e020e */
[----:B------:R-:W-:Y:S01]  /*6830*/  @!PT LDS RZ, [RZ] ;  /* 0x00000000fffff984 */ /* 0x000fe20000000800 */
[----:B------:R1:W-:Y:S03]  /*6840*/  @P0 LDGSTS.E.BYPASS.LTC128B.128 [R11+0xc080], [R16.64], !P5 ;  /* 0x0c080000100b0fae */ /* 0x0003e6000e901d58 */
[--C-:B------:R-:W-:Y:S01]  /*6850*/  @P0 IMAD.WIDE R20, R8, 0x2, R14.reuse ;  /* 0x0000000208140825 */ /* 0x100fe200078e020e */
[----:B------:R1:W-:Y:S01]  /*6860*/  @P0 LDGSTS.E.BYPASS.LTC128B.128 [R11+0xd080], [R18.64], !P2 ;  /* 0x0d080000120b0fae */ /* 0x0003e2000d101d58 */
[----:B------:R-:W-:Y:S02]  /*6870*/  ISETP.GT.AND P2, PT, R216, 0x1f, PT ;  /* 0x0000001fd800780c */ /* 0x000fe40003f44270 */
        /* <DEDUP_REMOVED lines=8> */
.L_x_389:
[----:B------:R-:W-:Y:S01]  /*6900*/  ULDC.U8 UR4, c[0x0][0x298] ;  /* 0x0000a60000047ab9 */ /* 0x000fe20000000000 */
[----:B------:R-:W-:Y:S01]  /*6910*/  SHF.R.S32.HI R8, RZ, 0x1f, R67 ;  /* 0x0000001fff087819 */ /* 0x000fe20000011443 */
[C---:B-1----:R-:W-:Y:S01]  /*6920*/  IMAD.WIDE.U32 R10, R67.reuse, c[0x0][0x280], RZ ;  /* 0x0000a000430a7a25 */ /* 0x042fe200078e00ff */
[----:B------:R-:W-:Y:S01]  /*6930*/  ISETP.NE.AND P0, PT, RZ, UR4, PT ;  /* 0x00000004ff007c0c */ /* 0x000fe2000bf05270 */
[----:B------:R-:W-:Y:S01]  /*6940*/  BSSY B2, `(.L_x_390) ;  /* 0x00009a1000027945 */ /* 0x000fe20003800000 */
[----:B------:R-:W-:Y:S01]  /*6950*/  LEA R5, R0, R5, 0x5 ;  /* 0x0000000500057211 */ /* 0x000fe200078e28ff */
[----:B------:R-:W-:Y:S01]  /*6960*/  IMAD R12, R8, c[0x0][0x280], RZ ;  /* 0x0000a000080c7a24 */ /* 0x000fe200078e02ff */
[----:B------:R-:W-:Y:S01]  /*6970*/  SHF.L.U32 R147, R38, 0x1, RZ ;  /* 0x0000000126937819 */ /* 0x000fe200000006ff */
[----:B------:R-:W-:Y:S02]  /*6980*/  IMAD R8, R8, c[0x0][0x290], RZ ;  /* 0x0000a40008087a24 */ /* 0x000fe400078e02ff */
[----:B------:R-:W-:-:S02]  /*6990*/  IMAD R7, R67, c[0x0][0x284], R12 ;  /* 0x0000a10043077a24 */ /* 0x000fc400078e020c */
[C---:B------:R-:W-:Y:S02]  /*69a0*/  IMAD R15, R67.reuse, c[0x0][0x294], R8 ;  /* 0x0000a500430f7a24 */ /* 0x040fe400078e0208 */
[----:B------:R-:W-:Y:S01]  /*69b0*/  IMAD.WIDE.U32 R12, R67, c[0x0][0x290], RZ ;  /* 0x0000a400430c7a25 */ /* 0x000fe200078e00ff */
[----:B------:R-:W-:-:S04]  /*69c0*/  IADD3 R7, R7, R11, RZ ;  /* 0x0000000b07077210 */ /* 0x000fc80007ffe0ff */
[----:B------:R-:W-:Y:S01]  /*69d0*/  IADD3 R15, R15, R13, RZ ;  /* 0x0000000d0f0f7210 */ /* 0x000fe20007ffe0ff */
[----:B------:R-:W-:Y:S05]  /*69e0*/  @!P0 BRA `(.L_x_391) ;  /* 0x00004ae000008947 */ /* 0x000fea0003800000 */
[----:B------:R-:W-:Y:S01]  /*69f0*/  PLOP3.LUT P0, PT, PT, PT, UP3, 0x80, 0x0 ;  /* 0x000000000000781c */ /* 0x000fe20003f0f038 */
[----:B------:R-:W-:Y:S01]  /*6a00*/  BSSY B0, `(.L_x_392) ;  /* 0x000004b000007945 */ /* 0x000fe20003800000 */
[----:B------:R-:W-:Y:S01]  /*6a10*/  ISETP.NE.AND P1, PT, R6, RZ, PT ;  /* 0x000000ff0600720c */ /* 0x000fe20003f25270 */
[----:B------:R-:W-:Y:S01]  /*6a20*/  IMAD.SHL.U32 R16, R0, 0x4, RZ ;  /* 0x0000000400107824 */ /* 0x000fe200078e00ff */
        /* <DEDUP_REMOVED lines=9> */
[----:B------:R-:W-:Y:S01]  /*6ac0*/  @P0 IMAD.HI.U32 R6, R5, c[0x0][0x2c8], RZ ;  /* 0x0000b20005060a27 */ /* 0x000fe200078e00ff */
[----:B------:R-:W-:-:S13]  /*6ad0*/  PLOP3.LUT P0, PT, PT, PT, UP3, 0x80, 0x0 ;  /* 0x000000000000781c */ /* 0x000fda0003f0f038 */
[----:B------:R-:W-:Y:S01]  /*6ae0*/  @P0 SHF.R.U32.HI R5, RZ, c[0x0][0x2cc], R6 ;  /* 0x0000b300ff050a19 */ /* 0x000fe20000011606 */
[----:B------:R-:W-:-:S03]  /*6af0*/  IMAD.MOV.U32 R6, RZ, RZ, R10 ;  /* 0x000000ffff067224 */ /* 0x000fc600078e000a */
[----:B------:R-:W-:Y:S01]  /*6b00*/  SHF.R.S32.HI R8, RZ, 0x1f, R5 ;  /* 0x0000001fff087819 */ /* 0x000fe20000011405 */
[----:B------:R-:W-:-:S04]  /*6b10*/  IMAD.WIDE.U32 R6, R5, c[0x0][0x280], R6 ;  /* 0x0000a00005067a25 */ /* 0x000fc800078e0006 */
[----:B------:R-:W-:Y:S01]  /*6b20*/  IMAD R14, R8, c[0x0][0x280], RZ ;  /* 0x0000a000080e7a24 */ /* 0x000fe200078e02ff */
[----:B------:R-:W-:Y:S01]  /*6b30*/  LEA R10, P0, R6, c[0x0][0x270], 0x1 ;  /* 0x00009c00060a7a11 */ /* 0x000fe200078008ff */
[----:B------:R-:W-:Y:S02]  /*6b40*/  IMAD R8, R8, c[0x0][0x290], RZ ;  /* 0x0000a40008087a24 */ /* 0x000fe400078e02ff */
[----:B------:R-:W-:Y:S02]  /*6b50*/  IMAD R13, R5, c[0x0][0x284], R14 ;  /* 0x0000a100050d7a24 */ /* 0x000fe400078e020e */
[----:B------:R-:W-:Y:S01]  /*6b60*/  IMAD.MOV.U32 R14, RZ, RZ, R12 ;  /* 0x000000ffff0e7224 */ /* 0x000fe200078e000c */
[----:B------:R1:W2:Y:S02]  /*6b70*/  SHFL.IDX PT, R18, R10, RZ, 0x181f ;  /* 0x00181fff0a127589 */ /* 0x0002a400000e0000 */
[----:B------:R-:W-:Y:S01]  /*6b80*/  IADD3 R13, R7, R13, RZ ;  /* 0x0000000d070d7210 */ /* 0x000fe20007ffe0ff */
[----:B------:R-:W-:-:S03]  /*6b90*/  IMAD.WIDE.U32 R14, R5, c[0x0][0x290], R14 ;  /* 0x0000a400050e7a25 */ /* 0x000fc600078e000e */
[----:B------:R-:W-:Y:S01]  /*6ba0*/  LEA.HI.X R13, R6, c[0x0][0x274], R13, 0x1, P0 ;  /* 0x00009d00060d7a11 */ /* 0x000fe200000f0c0d */
[----:B------:R-:W-:Y:S01]  /*6bb0*/  IMAD R5, R5, c[0x0][0x294], R8 ;  /* 0x0000a50005057a24 */ /* 0x000fe200078e0208 */
[----:B------:R-:W-:-:S03]  /*6bc0*/  LEA R8, P0, R14, c[0x0][0x288], 0x1 ;  /* 0x0000a2000e087a11 */ /* 0x000fc600078008ff */
[----:B------:R1:W3:Y:S01]  /*6bd0*/  SHFL.IDX PT, R19, R13, RZ, 0x181f ;  /* 0x00181fff0d137589 */ /* 0x0002e200000e0000 */
[----:B------:R-:W-:-:S04]  /*6be0*/  IADD3 R5, R15, R5, RZ ;  /* 0x000000050f057210 */ /* 0x000fc80007ffe0ff */
[----:B------:R-:W-:Y:S02]  /*6bf0*/  LEA.HI.X R12, R14, c[0x0][0x28c], R5, 0x1, P0 ;  /* 0x0000a3000e0c7a11 */ /* 0x000fe400000f0c05 */
[----:B------:R1:W4:Y:S04]  /*6c00*/  SHFL.IDX PT, R14, R8, RZ, 0x181f ;  /* 0x00181fff080e7589 */ /* 0x00032800000e0000 */
[----:B------:R1:W1:Y:S01]  /*6c10*/  SHFL.IDX PT, R15, R12, RZ, 0x181f ;  /* 0x00181fff0c0f7589 */ /* 0x00026200000e0000 */
[----:B------:R-:W-:Y:S05]  /*6c20*/  @P1 BRA `(.L_x_393) ;  /* 0x0000028000001947 */ /* 0x000fea0003800000 */
[C---:B------:R-:W-:Y:S01]  /*6c30*/  ISETP.GE.AND P0, PT, R16.reuse, c[0x0][0x27c], PT ;  /* 0x00009f0010007a0c */ /* 0x040fe20003f06270 */
[----:B------:R-:W-:Y:S01]  /*6c40*/  CS2R R134, SRZ ;  /* 0x0000000000867805 */ /* 0x000fe2000001ff00 */
[----:B------:R-:W-:Y:S01]  /*6c50*/  CS2R R130, SRZ ;  /* 0x0000000000827805 */ /* 0x000fe2000001ff00 */
[----:B------:R-:W-:-:S10]  /*6c60*/  IADD3 R5, R16, 0x20, RZ ;  /* 0x0000002010057810 */ /* 0x000fd40007ffe0ff */
[----:B--23--:R-:W-:-:S04]  /*6c70*/  @!P0 IMAD.WIDE R22, R16, 0x2, R18 ;  /* 0x0000000210168825 */ /* 0x00cfc800078e0212 */
[----:B-1--4-:R-:W-:Y:S01]  /*6c80*/  @!P0 IMAD.WIDE R20, R16, 0x2, R14 ;  /* 0x0000000210148825 */ /* 0x012fe200078e020e */
[----:B------:R1:W5:Y:S04]  /*6c90*/  @!P0 LD.E.64 R134, [R22.64] ;  /* 0x0000001816868980 */ /* 0x000368000c101b00 */
[----:B------:R2:W5:Y:S01]  /*6ca0*/  @!P0 LD.E.64 R130, [R20.64] ;  /* 0x0000001814828980 */ /* 0x000562000c101b00 */
[----:B------:R-:W-:Y:S01]  /*6cb0*/  ISETP.GE.AND P0, PT, R5, c[0x0][0x27c], PT ;  /* 0x00009f0005007a0c */ /* 0x000fe20003f06270 */
[----:B------:R-:W-:Y:S01]  /*6cc0*/  CS2R R156, SRZ ;  /* 0x00000000009c7805 */ /* 0x000fe2000001ff00 */
[----:B------:R-:W-:-:S11]  /*6cd0*/  CS2R R154, SRZ ;  /* 0x00000000009a7805 */ /* 0x000fd6000001ff00 */
[----:B------:R-:W-:-:S04]  /*6ce0*/  @!P0 SHF.R.S32.HI R6, RZ, 0x1f, R5 ;  /* 0x0000001fff068819 */ /* 0x000fc80000011405 */
[----:B------:R-:W-:-:S04]  /*6cf0*/  @!P0 LEA.HI R5, R6, R5, RZ, 0x2 ;  /* 0x0000000506058211 */ /* 0x000fc800078f10ff */
[----:B------:R-:W-:-:S05]  /*6d00*/  @!P0 LOP3.LUT R5, R5, 0xfffffffc, RZ, 0xc0, !PT ;  /* 0xfffffffc05058812 */ /* 0x000fca00078ec0ff */
[----:B------:R-:W-:-:S04]  /*6d10*/  @!P0 IMAD.WIDE R24, R5, 0x2, R18 ;  /* 0x0000000205188825 */ /* 0x000fc800078e0212 */
[----:B------:R-:W-:Y:S01]  /*6d20*/  @!P0 IMAD.WIDE R26, R5, 0x2, R14 ;  /* 0x00000002051a8825 */ /* 0x000fe200078e020e */
[----:B------:R-:W-:Y:S01]  /*6d30*/  IADD3 R5, R16, 0x40, RZ ;  /* 0x0000004010057810 */ /* 0x000fe20007ffe0ff */
        /* <DEDUP_REMOVED lines=8> */
[----:B--2---:R-:W-:-:S04]  /*6dc0*/  @!P0 IMAD.WIDE R20, R5, 0x2, R18 ;  /* 0x0000000205148825 */ /* 0x004fc800078e0212 */
[----:B-1----:R-:W-:Y:S01]  /*6dd0*/  @!P0 IMAD.WIDE R22, R5, 0x2, R14 ;  /* 0x0000000205168825 */ /* 0x002fe200078e020e */
        /* <DEDUP_REMOVED lines=11> */
[----:B------:R3:W5:Y:S04]  /*6e90*/  @!P0 LD.E.64 R148, [R18.64] ;  /* 0x0000001812948980 */ /* 0x000768000c101b00 */
[----:B------:R3:W5:Y:S02]  /*6ea0*/  @!P0 LD.E.64 R144, [R14.64] ;  /* 0x000000180e908980 */ /* 0x000764000c101b00 */
.L_x_393:
[----:B------:R-:W-:Y:S05]  /*6eb0*/  BSYNC B0 ;  /* 0x0000000000007941 */ /* 0x000fea0003800000 */
.L_x_392:
[----:B------:R-:W-:Y:S01]  /*6ec0*/  ISETP.NE.AND P0, PT, R9, RZ, PT ;  /* 0x000000ff0900720c */ /* 0x000fe20003f05270 */
[----:B-----5:R-:W-:Y:S01]  /*6ed0*/  IMAD.MOV.U32 R9, RZ, RZ, R148 ;  /* 0x000000ffff097224 */ /* 0x020fe200078e0094 */
[----:B---3--:R3:W4:Y:S01]  /*6ee0*/  SHFL.IDX PT, R19, R13, 0x1, 0x181f ;  /* 0x00381f000d137f89 */ /* 0x00872200000e0000 */
[----:B------:R-:W-:Y:S01]  /*6ef0*/  IMAD.MOV.U32 R7, RZ, RZ, R149 ;  /* 0x000000ffff077224 */ /* 0x000fe200078e0095 */
[----:B------:R-:W-:Y:S01]  /*6f00*/  BSSY B0, `(.L_x_394) ;  /* 0x0000052000007945 */ /* 0x000fe20003800000 */
        /* <DEDUP_REMOVED lines=25> */
[----:B--2---:R3:W2:Y:S01]  /*70a0*/  SHFL.IDX PT, R18, R10, 0x1, 0x181f ;  /* 0x00381f000a127f89 */ /* 0x0046a200000e0000 */
[----:B------:R-:W-:Y:S01]  /*70b0*/  IMAD.MOV.U32 R5, RZ, RZ, R131 ;  /* 0x000000ffff057224 */ /* 0x000fe200078e0083 */
[----:B------:R-:W-:Y:S01]  /*70c0*/  PRMT R119, R9, 0x7610, R119 ;  /* 0x0000761009777816 */ /* 0x000fe20000000077 */
[----:B------:R-:W-:Y:S01]  /*70d0*/  CS2R R116, SRZ ;  /* 0x0000000000747805 */ /* 0x000fe2000001ff00 */
[----:B-1----:R3:W1:Y:S01]  /*70e0*/  SHFL.IDX PT, R15, R12, 0x1, 0x181f ;  /* 0x00381f000c0f7f89 */ /* 0x00266200000e0000 */
[----:B------:R-:W-:Y:S01]  /*70f0*/  PRMT R118, R7, 0x7610, R118 ;  /* 0x0000761007767816 */ /* 0x000fe20000000076 */
[----:B------:R-:W-:Y:S01]  /*7100*/  CS2R R124, SRZ ;  /* 0x00000000007c7805 */ /* 0x000fe2000001ff00 */
[----:B------:R-:W-:Y:S01]  /*7110*/  PRMT R127, R6, 0x7610, R127 ;  /* 0x00007610067f7816 */ /* 0x000fe2000000007f */
[----:B----4-:R3:W4:Y:S01]  /*7120*/  SHFL.IDX PT, R14, R8, 0x1, 0x181f ;  /* 0x00381f00080e7f89 */ /* 0x01072200000e0000 */
[----:B------:R-:W-:Y:S01]  /*7130*/  PRMT R126, R5, 0x7610, R126 ;  /* 0x00007610057e7816 */ /* 0x000fe2000000007e */
[----:B------:R-:W-:Y:S01]  /*7140*/  CS2R R138, SRZ ;  /* 0x00000000008a7805 */ /* 0x000fe2000001ff00 */
[----:B------:R-:W-:Y:S01]  /*7150*/  CS2R R106, SRZ ;  /* 0x00000000006a7805 */ /* 0x000fe2000001ff00 */
[----:B------:R-:W-:Y:S01]  /*7160*/  CS2R R114, SRZ ;  /* 0x0000000000727805 */ /* 0x000fe2000001ff00 */
[----:B------:R-:W-:Y:S01]  /*7170*/  CS2R R122, SRZ ;  /* 0x00000000007a7805 */ /* 0x000fe2000001ff00 */
[----:B------:R-:W-:Y:S01]  /*7180*/  CS2R R132, SRZ ;  /* 0x0000000000847805 */ /* 0x000fe2000001ff00 */
[----:B------:R-:W-:Y:S05]  /*7190*/  @P0 BRA `(.L_x_395) ;  /* 0x0000028000000947 */ /* 0x000fea0003800000 */
[C---:B------:R-:W-:Y:S01]  /*71a0*/  ISETP.GE.AND P0, PT, R16.reuse, c[0x0][0x27c], PT ;  /* 0x00009f0010007a0c */ /* 0x040fe20003f06270 */
[----:B------:R-:W-:Y:S01]  /*71b0*/  CS2R R138, SRZ ;  /* 0x00000000008a7805 */ /* 0x000fe2000001ff00 */
[----:B------:R-:W-:Y:S01]  /*71c0*/  CS2R R132, SRZ ;  /* 0x0000000000847805 */ /* 0x000fe2000001ff00 */
[----:B------:R-:W-:-:S10]  /*71d0*/  IADD3 R6, R16, 0x20, RZ ;  /* 0x0000002010067810 */ /* 0x000fd40007ffe0ff */
[----:B--2---:R-:W-:-:S04]  /*71e0*/  @!P0 IMAD.WIDE R22, R16, 0x2, R18 ;  /* 0x0000000210168825 */ /* 0x004fc800078e0212 */
        /* <DEDUP_REMOVED lines=8> */
[----:B------:R-:W-:Y:S02]  /*7270*/  @!P0 LOP3.LUT R5, R5, 0xfffffffc, RZ, 0xc0, !PT ;  /* 0xfffffffc05058812 */ /* 0x000fe400078ec0ff */
[----:B------:R-:W-:-:S03]  /*7280*/  IADD3 R6, R16, 0x40, RZ ;  /* 0x0000004010067810 */ /* 0x000fc60007ffe0ff */
        /* <DEDUP_REMOVED lines=11> */
[----:B--2---:R-:W-:-:S04]  /*7340*/  @!P0 IMAD.WIDE R20, R5, 0x2, R18 ;  /* 0x0000000205148825 */ /* 0x004fc800078e0212 */
[----:B-1----:R-:W-:Y:S01]  /*7350*/  @!P0 IMAD.WIDE R22, R5, 0x2, R14 ;  /* 0x0000000205168825 */ /* 0x002fe200078e020e */
        /* <DEDUP_REMOVED lines=12> */
.L_x_395:
[----:B------:R-:W-:Y:S05]  /*7420*/  BSYNC B0 ;  /* 0x0000000000007941 */ /* 0x000fea0003800000 */
.L_x_394:
[----:B------:R-:W-:Y:S01]  /*7430*/  ISETP.NE.AND P0, PT, R4, RZ, PT ;  /* 0x000000ff0400720c */ /* 0x000fe20003f05270 */
[----:B-----5:R-:W-:Y:S01]  /*7440*/  IMAD.MOV.U32 R5, RZ, RZ, R116 ;  /* 0x000000ffff057224 */ /* 0x020fe200078e0074 */
[----:B-1--4-:R1:W4:Y:S01]  /*7450*/  SHFL.IDX PT, R15, R13, 0x2, 0x181f ;  /* 0x00581f000d0f7f89 */ /* 0x01232200000e0000 */
        /* <DEDUP_REMOVED lines=27> */
[----:B------:R1:W3:Y:S01]  /*7610*/  SHFL.IDX PT, R14, R10, 0x2, 0x181f ;  /* 0x00581f000a0e7f89 */ /* 0x0002e200000e0000 */
[----:B------:R-:W-:Y:S01]  /*7620*/  IMAD.MOV.U32 R4, RZ, RZ, R133 ;  /* 0x000000ffff047224 */ /* 0x000fe200078e0085 */
[----:B------:R-:W-:Y:S01]  /*7630*/  PRMT R85, R11, 0x7610, R85 ;  /* 0x000076100b557816 */ /* 0x000fe20000000055 */
[----:B------:R-:W-:Y:S01]  /*7640*/  CS2R R28, SRZ ;  /* 0x00000000001c7805 */ /* 0x000fe2000001ff00 */
[----:B------:R1:W2:Y:S01]  /*7650*/  SHFL.IDX PT, R7, R12, 0x2, 0x181f ;  /* 0x00581f000c077f89 */ /* 0x0002a200000e0000 */
[----:B------:R-:W-:Y:S01]  /*7660*/  PRMT R84, R9, 0x7610, R84 ;  /* 0x0000761009547816 */ /* 0x000fe20000000054 */
[----:B------:R-:W-:Y:S01]  /*7670*/  CS2R R80, SRZ ;  /* 0x0000000000507805 */ /* 0x000fe2000001ff00 */
[----:B------:R-:W-:Y:S01]  /*7680*/  PRMT R95, R5, 0x7610, R95 ;  /* 0x00007610055f7816 */ /* 0x000fe2000000005f */
[----:B------:R1:W1:Y:S01]  /*7690*/  SHFL.IDX PT, R6, R8, 0x2, 0x181f ;  /* 0x00581f0008067f89 */ /* 0x00026200000e0000 */
[----:B------:R-:W-:Y:S01]  /*76a0*/  PRMT R94, R4, 0x7610, R94 ;  /* 0x00007610045e7816 */ /* 0x000fe2000000005e */
[----:B------:R-:W-:Y:S01]  /*76b0*/  CS2R R88, SRZ ;  /* 0x0000000000587805 */ /* 0x000fe2000001ff00 */
[----:B------:R-:W-:Y:S01]  /*76c0*/  CS2R R92, SRZ ;  /* 0x00000000005c7805 */ /* 0x000fe2000001ff00 */
[----:B------:R-:W-:Y:S01]  /*76d0*/  CS2R R100, SRZ ;  /* 0x0000000000647805 */ /* 0x000fe2000001ff00 */
[----:B------:R-:W-:Y:S01]  /*76e0*/  CS2R R78, SRZ ;  /* 0x00000000004e7805 */ /* 0x000fe2000001ff00 */
[----:B------:R-:W-:Y:S01]  /*76f0*/  CS2R R82, SRZ ;  /* 0x0000000000527805 */ /* 0x000fe2000001ff00 */
[----:B------:R-:W-:Y:S01]  /*7700*/  CS2R R90, SRZ ;  /* 0x00000000005a7805 */ /* 0x000fe2000001ff00 */
[----:B------:R-:W-:Y:S01]  /*7710*/  CS2R R98, SRZ ;  /* 0x0000000000627805 */ /* 0x000fe2000001ff00 */
[----:B------:R-:W-:Y:S05]  /*7720*/  @P0 BRA `(.L_x_397) ;  /* 0x0000028000000947 */ /* 0x000fea0003800000 */
[C---:B----4-:R-:W-:Y:S01]  /*7730*/  ISETP.GE.AND P0, PT, R16.reuse, c[0x0][0x27c], PT ;  /* 0x00009f0010007a0c */ /* 0x050fe20003f06270 */
[----:B------:R-:W-:Y:S01]  /*7740*/  CS2R R100, SRZ ;  /* 0x0000000000647805 */ /* 0x000fe2000001ff00 */
[----:B------:R-:W-:Y:S01]  /*7750*/  CS2R R98, SRZ ;  /* 0x0000000000627805 */ /* 0x000fe2000001ff00 */
[----:B------:R-:W-:-:S10]  /*7760*/  IADD3 R5, R16, 0x20, RZ ;  /* 0x0000002010057810 */ /* 0x000fd40007ffe0ff */
[----:B---3--:R-:W-:-:S04]  /*7770*/  @!P0 IMAD.WIDE R20, R16, 0x2, R14 ;  /* 0x0000000210148825 */ /* 0x008fc800078e020e */
[----:B-12---:R-:W-:Y:S01]  /*7780*/  @!P0 IMAD.WIDE R18, R16, 0x2, R6 ;  /* 0x0000000210128825 */ /* 0x006fe200078e0206 */
        /* <DEDUP_REMOVED lines=34> */
.L_x_397:
[----:B----4-:R-:W-:Y:S05]  /*79b0*/  BSYNC B0 ;  /* 0x0000000000007941 */ /* 0x010fea0003800000 */
.L_x_396:
[----:B--2--5:R-:W-:Y:S01]  /*79c0*/  IMAD.MOV.U32 R7, RZ, RZ, R80 ;  /* 0x000000ffff077224 */ /* 0x024fe200078e0050 */
[----:B------:R2:W4:Y:S01]  /*79d0*/  SHFL.IDX PT, R11, R13, 0x3, 0x181f ;  /* 0x00781f000d0b7f89 */ /* 0x00052200000e0000 */
[----:B-1----:R-:W-:Y:S01]  /*79e0*/  IMAD.MOV.U32 R6, RZ, RZ, R81 ;  /* 0x000000ffff067224 */ /* 0x002fe200078e0051 */
[----:B------:R-:W-:Y:S01]  /*79f0*/  BSSY B0, `(.L_x_398) ;  /* 0x0000052000007945 */ /* 0x000fe20003800000 */
[----:B---3--:R-:W-:Y:S01]  /*7a00*/  IMAD.MOV.U32 R5, RZ, RZ, R88 ;  /* 0x000000ffff057224 */ /* 0x008fe200078e0058 */
        /* <DEDUP_REMOVED lines=24> */
[----:B------:R-:W1:Y:S01]  /*7b90*/  SHFL.IDX PT, R10, R10, 0x3, 0x181f ;  /* 0x00781f000a0a7f89 */ /* 0x000e6200000e0000 */
[----:B------:R-:W-:Y:S01]  /*7ba0*/  IMAD.MOV.U32 R4, RZ, RZ, R99 ;  /* 0x000000ffff047224 */ /* 0x000fe200078e0063 */
[----:B------:R-:W-:Y:S01]  /*7bb0*/  PRMT R48, R7, 0x7610, R48 ;  /* 0x0000761007307816 */ /* 0x000fe20000000030 */
[----:B------:R-:W-:Y:S01]  /*7bc0*/  CS2R R22, SRZ ;  /* 0x0000000000167805 */ /* 0x000fe2000001ff00 */
[----:B------:R2:W3:Y:S01]  /*7bd0*/  SHFL.IDX PT, R9, R12, 0x3, 0x181f ;  /* 0x00781f000c097f89 */ /* 0x0004e200000e0000 */
[----:B------:R-:W-:Y:S01]  /*7be0*/  PRMT R47, R6, 0x7610, R47 ;  /* 0x00007610062f7816 */ /* 0x000fe2000000002f */
[----:B------:R-:W-:Y:S01]  /*7bf0*/  CS2R R62, SRZ ;  /* 0x00000000003e7805 */ /* 0x000fe2000001ff00 */
[----:B------:R-:W-:Y:S01]  /*7c00*/  PRMT R52, R5, 0x7610, R52 ;  /* 0x0000761005347816 */ /* 0x000fe20000000034 */
[----:B------:R-:W1:Y:S01]  /*7c10*/  SHFL.IDX PT, R8, R8, 0x3, 0x181f ;  /* 0x00781f0008087f89 */ /* 0x000e6200000e0000 */
[----:B------:R-:W-:Y:S01]  /*7c20*/  PRMT R51, R4, 0x7610, R51 ;  /* 0x0000761004337816 */ /* 0x000fe20000000033 */
        /* <DEDUP_REMOVED lines=10> */
[----:B-12---:R-:W-:-:S04]  /*7cd0*/  @!P0 IMAD.WIDE R12, R16, 0x2, R10 ;  /* 0x00000002100c8825 */ /* 0x006fc800078e020a */
[----:B---3--:R-:W-:Y:S01]  /*7ce0*/  @!P0 IMAD.WIDE R6, R16, 0x2, R8 ;  /* 0x0000000210068825 */ /* 0x008fe200078e0208 */
        /* <DEDUP_REMOVED lines=20> */
[----:B--2---:R-:W-:-:S04]  /*7e30*/  @!P0 IMAD.WIDE R6, R4, 0x2, R10 ;  /* 0x0000000204068825 */ /* 0x004fc800078e020a */
[----:B-1----:R-:W-:Y:S01]  /*7e40*/  @!P0 IMAD.WIDE R12, R4, 0x2, R8 ;  /* 0x00000002040c8825 */ /* 0x002fe200078e0208 */
[----:B------:R3:W5:Y:S04]  /*7e50*/  @!P0 LD.E.64 R22, [R6.64] ;  /* 0x0000001806168980 */ /* 0x000768000c101b00 */
[----:B------:R3:W5:Y:S01]  /*7e60*/  @!P0 LD.E.64 R18, [R12.64] ;  /* 0x000000180c128980 */ /* 0x000762000c101b00 */
[----:B------:R-:W-:Y:S01]  /*7e70*/  ISETP.GE.AND P0, PT, R5, c[0x0][0x27c], PT ;  /* 0x00009f0005007a0c */ /* 0x000fe20003f06270 */
[----:B------:R-:W-:Y:S01]  /*7e80*/  CS2R R28, SRZ ;  /* 0x00000000001c7805 */ /* 0x000fe2000001ff00 */
[----:B----4-:R-:W-:-:S11]  /*7e90*/  CS2R R20, SRZ ;  /* 0x0000000000147805 */ /* 0x010fd6000001ff00 */
[----:B------:R-:W-:-:S04]  /*7ea0*/  @!P0 SHF.R.S32.HI R4, RZ, 0x1f, R5 ;  /* 0x0000001fff048819 */ /* 0x000fc80000011405 */
[----:B------:R-:W-:-:S04]  /*7eb0*/  @!P0 LEA.HI R4, R4, R5, RZ, 0x2 ;  /* 0x0000000504048211 */ /* 0x000fc800078f10ff */
[----:B------:R-:W-:-:S05]  /*7ec0*/  @!P0 LOP3.LUT R4, R4, 0xfffffffc, RZ, 0xc0, !PT ;  /* 0xfffffffc04048812 */ /* 0x000fca00078ec0ff */
[----:B------:R-:W-:-:S04]  /*7ed0*/  @!P0 IMAD.WIDE R10, R4, 0x2, R10 ;  /* 0x00000002040a8825 */ /* 0x000fc800078e020a */
[----:B------:R-:W-:Y:S01]  /*7ee0*/  @!P0 IMAD.WIDE R4, R4, 0x2, R8 ;  /* 0x0000000204048825 */ /* 0x000fe200078e0208 */
[----:B------:R3:W5:Y:S04]  /*7ef0*/  @!P0 LD.E.64 R28, [R10.64] ;  /* 0x000000180a1c8980 */ /* 0x000768000c101b00 */
[----:B------:R3:W5:Y:S02]  /*7f00*/  @!P0 LD.E.64 R20, [R4.64] ;  /* 0x0000001804148980 */ /* 0x000764000c101b00 */
.L_x_399:
[----:B----4-:R-:W-:Y:S05]  /*7f10*/  BSYNC B0 ;  /* 0x0000000000007941 */ /* 0x010fea0003800000 */
.L_x_398:
[----:B---3-5:R-:W-:Y:S01]  /*7f20*/  IMAD.MOV.U32 R4, RZ, RZ, R28 ;  /* 0x000000ffff047224 */ /* 0x028fe200078e001c */
[----:B------:R-:W-:Y:S01]  /*7f30*/  UIADD3 UR4, -UR15, UR29, URZ ;  /* 0x0000001d0f047290 */ /* 0x000fe2000fffe13f */
[----:B------:R-:W-:Y:S01]  /*7f40*/  IMAD.MOV.U32 R6, RZ, RZ, R22 ;  /* 0x000000ffff067224 */ /* 0x000fe200078e0016 */
[----:B------:R-:W-:-:S04]  /*7f50*/  DEPBAR.LE SB0, 0x1 ;  /* 0x000080400000791a */ /* 0x000fc80000000000 */
[----:B------:R-:W-:Y:S01]  /*7f60*/  UISETP.LT.AND UP0, UPT, UR4, 0x80, UPT ;  /* 0x000000800400788c */ /* 0x000fe2000bf01270 */
[----:B------:R-:W-:Y:S01]  /*7f70*/  PRMT R15, R4, 0x7610, R15 ;  /* 0x00007610040f7816 */ /* 0x000fe2000000000f */
[----:B------:R-:W-:Y:S01]  /*7f80*/  IMAD.MOV.U32 R5, RZ, RZ, R23 ;  /* 0x000000ffff057224 */ /* 0x000fe200078e0017 */
[----:B--2---:R-:W-:Y:S01]  /*7f90*/  PRMT R13, R6, 0x7610, R13 ;  /* 0x00007610060d7816 */ /* 0x004fe2000000000d */
[----:B------:R-:W-:Y:S01]  /*7fa0*/  IMAD.MOV.U32 R4, RZ, RZ, R62 ;  /* 0x000000ffff047224 */ /* 0x000fe200078e003e */
[----:B------:R-:W-:Y:S01]  /*7fb0*/  USEL UR4, UR4, 0x80, UP0 ;  /* 0x0000008004047887 */ /* 0x000fe20008000000 */
[----:B------:R-:W-:Y:S01]  /*7fc0*/  IMAD.MOV.U32 R7, RZ, RZ, R29 ;  /* 0x000000ffff077224 */ /* 0x000fe200078e001d */
[----:B------:R-:W-:Y:S01]  /*7fd0*/  PRMT R12, R5, 0x7610, R12 ;  /* 0x00007610050c7816 */ /* 0x000fe2000000000c */
[----:B------:R-:W-:Y:S01]  /*7fe0*/  IMAD.MOV.U32 R6, RZ, RZ, R72 ;  /* 0x000000ffff067224 */ /* 0x000fe200078e0048 */
[----:B------:R-:W-:Y:S01]  /*7ff0*/  PRMT R26, R4, 0x7610, R26 ;  /* 0x00007610041a7816 */ /* 0x000fe2000000001a */
[----:B------:R-:W-:Y:S01]  /*8000*/  IMAD.MOV.U32 R5, RZ, RZ, R73 ;  /* 0x000000ffff057224 */ /* 0x000fe200078e0049 */
[----:B------:R-:W-:Y:S01]  /*8010*/  BAR.SYNC.DEFER_BLOCKING 0x0 ;  /* 0x0000000000007b1d */ /* 0x000fe20000010000 */
[----:B------:R-:W-:Y:S01]  /*8020*/  IMAD.MOV.U32 R4, RZ, RZ, R20 ;  /* 0x000000ffff047224 */ /* 0x000fe200078e0014 */
[----:B------:R-:W-:-:S02]  /*8030*/  ISETP.GE.AND P0, PT, R39, UR4, PT ;  /* 0x0000000427007c0c */ /* 0x000fc4000bf06270 */
        /* <DEDUP_REMOVED lines=16> */
[----:B------:R-:W-:Y:S01]  /*8140*/  BSSY B1, `(.L_x_400) ;  /* 0x00000cf000017945 */ /* 0x000fe20003800000 */
[----:B------:R-:W-:-:S02]  /*8150*/  PRMT R24, R7, 0x7610, R24 ;  /* 0x0000761007187816 */ /* 0x000fc40000000018 */
[----:B------:R-:W-:Y:S02]  /*8160*/  PRMT R17, R6, 0x7610, R17 ;  /* 0x0000761006117816 */ /* 0x000fe40000000011 */
[----:B------:R-:W-:Y:S02]  /*8170*/  PRMT R30, R5, 0x7610, R30 ;  /* 0x00007610051e7816 */ /* 0x000fe4000000001e */
[----:B------:R-:W-:Y:S01]  /*8180*/  PRMT R27, R4, 0x7610, R27 ;  /* 0x00007610041b7816 */ /* 0x000fe2000000001b */
[----:B------:R-:W-:Y:S05]  /*8190*/  @P0 BRA `(.L_x_401) ;  /* 0x00000c9000000947 */ /* 0x000fea0003800000 */
[----:B------:R-:W-:Y:S01]  /*81a0*/  ISETP.GE.AND P0, PT, R16, c[0x0][0x27c], PT ;  /* 0x00009f0010007a0c */ /* 0x000fe20003f06270 */
[----:B------:R-:W-:-:S12]  /*81b0*/  BSSY B0, `(.L_x_402) ;  /* 0x0000030000007945 */ /* 0x000fd80003800000 */
[----:B------:R-:W-:Y:S05]  /*81c0*/  @P0 BRA `(.L_x_403) ;  /* 0x000002e000000947 */ /* 0x000fea0003800000 */
[----:B------:R-:W1:Y:S01]  /*81d0*/  LDS.128 R4, [R147+0x10080] ;  /* 0x0100800093047984 */ /* 0x000e620000000c00 */
[----:B------:R-:W-:Y:S02]  /*81e0*/  SHF.R.U64 R130, R130, 0x10, R131 ;  /* 0x0000001082827819 */ /* 0x000fe40000001283 */
[----:B------:R-:W-:Y:S02]  /*81f0*/  SHF.R.U64 R134, R134, 0x10, R135 ;  /* 0x0000001086867819 */ /* 0x000fe40000001287 */
[----:B------:R-:W-:Y:S02]  /*8200*/  SHF.R.U32.HI R131, RZ, 0x10, R131 ;  /* 0x00000010ff837819 */ /* 0x000fe40000011683 */
[----:B------:R-:W-:Y:S02]  /*8210*/  SHF.R.U32.HI R135, RZ, 0x10, R135 ;  /* 0x00000010ff877819 */ /* 0x000fe40000011687 */
[----:B------:R-:W-:Y:S02]  /*8220*/  PRMT R126, R126, 0x5410, R131 ;  /* 0x000054107e7e7816 */ /* 0x000fe40000000083 */
[----:B------:R-:W-:-:S02]  /*8230*/  PRMT R128, R128, 0x5410, R135 ;  /* 0x0000541080807816 */ /* 0x000fc40000000087 */
[----:B------:R-:W-:Y:S02]  /*8240*/  PRMT R127, R127, 0x5410, R130 ;  /* 0x000054107f7f7816 */ /* 0x000fe40000000082 */
[----:B------:R-:W-:Y:S02]  /*8250*/  PRMT R129, R129, 0x5410, R134 ;  /* 0x0000541081817816 */ /* 0x000fe40000000086 */
[----:B------:R-:W-:Y:S02]  /*8260*/  LOP3.LUT R141, R126, 0xffff0000, RZ, 0xc0, !PT ;  /* 0xffff00007e8d7812 */ /* 0x000fe400078ec0ff */
[----:B------:R-:W-:Y:S01]  /*8270*/  LOP3.LUT R143, R128, 0xffff0000, RZ, 0xc0, !PT ;  /* 0xffff0000808f7812 */ /* 0x000fe200078ec0ff */
[C---:B-1----:R-:W-:Y:S01]  /*8280*/  IMAD.U32 R131, R6.reuse, 0x10000, RZ ;  /* 0x0001000006837824 */ /* 0x042fe200078e00ff */
[----:B------:R-:W-:Y:S01]  /*8290*/  LOP3.LUT R130, R6, 0xffff0000, RZ, 0xc0, !PT ;  /* 0xffff000006827812 */ /* 0x000fe200078ec0ff */
[----:B------:R-:W-:Y:S01]  /*82a0*/  IMAD.U32 R6, R7, 0x10000, RZ ;  /* 0x0001000007067824 */ /* 0x000fe200078e00ff */
[----:B------:R-:W-:-:S02]  /*82b0*/  SHF.L.U32 R137, R4, 0x10, RZ ;  /* 0x0000001004897819 */ /* 0x000fc400000006ff */
[----:B------:R-:W-:Y:S01]  /*82c0*/  LOP3.LUT R136, R4, 0xffff0000, RZ, 0xc0, !PT ;  /* 0xffff000004887812 */ /* 0x000fe200078ec0ff */
[----:B------:R-:W-:Y:S01]  /*82d0*/  IMAD.U32 R4, R126, 0x10000, RZ ;  /* 0x000100007e047824 */ /* 0x000fe200078e00ff */
[----:B------:R-:W-:Y:S01]  /*82e0*/  LOP3.LUT R134, R7, 0xffff0000, RZ, 0xc0, !PT ;  /* 0xffff000007867812 */ /* 0x000fe200078ec0ff */
[----:B------:R-:W-:Y:S01]  /*82f0*/  IMAD.U32 R7, R128, 0x10000, RZ ;  /* 0x0001000080077824 */ /* 0x000fe200078e00ff */
[C---:B------:R-:W-:Y:S01]  /*8300*/  SHF.L.U32 R135, R5.reuse, 0x10, RZ ;  /* 0x0000001005877819 */ /* 0x040fe200000006ff */
[CC--:B------:R-:W-:Y:S01]  /*8310*/  FMUL.FTZ R126, R130.reuse, R4.reuse ;  /* 0x00000004827e7220 */ /* 0x0c0fe20000410000 */
[----:B------:R-:W-:Y:S01]  /*8320*/  LOP3.LUT R128, R5, 0xffff0000, RZ, 0xc0, !PT ;  /* 0xffff000005807812 */ /* 0x000fe200078ec0ff */
[-C--:B------:R-:W-:Y:S02]  /*8330*/  FMUL.FTZ R130, R130, R7.reuse ;  /* 0x0000000782827220 */ /* 0x080fe40000410000 */
[----:B------:R-:W-:Y:S01]  /*8340*/  FFMA.FTZ R126, R131, R7, -R126 ;  /* 0x00000007837e7223 */ /* 0x000fe2000001087e */
[----:B------:R-:W-:Y:S01]  /*8350*/  SHF.L.U32 R7, R129, 0x10, RZ ;  /* 0x0000001081077819 */ /* 0x000fe200000006ff */
[----:B------:R-:W-:Y:S01]  /*8360*/  FFMA.FTZ R131, R131, R4, R130 ;  /* 0x0000000483837223 */ /* 0x000fe20000010082 */
[----:B------:R-:W-:Y:S01]  /*8370*/  LOP3.LUT R129, R129, 0xffff0000, RZ, 0xc0, !PT ;  /* 0xffff000081817812 */ /* 0x000fe200078ec0ff */
[----:B------:R-:W-:-:S02]  /*8380*/  FMUL.FTZ R5, R134, R141 ;  /* 0x0000008d86057220 */ /* 0x000fc40000410000 */
[C---:B------:R-:W-:Y:S01]  /*8390*/  IMAD.U32 R4, R127.reuse, 0x10000, RZ ;  /* 0x000100007f047824 */ /* 0x040fe200078e00ff */
[----:B------:R-:W-:Y:S01]  /*83a0*/  LOP3.LUT R127, R127, 0xffff0000, RZ, 0xc0, !PT ;  /* 0xffff00007f7f7812 */ /* 0x000fe200078ec0ff */
[-C--:B------:R-:W-:Y:S02]  /*83b0*/  FMUL.FTZ R134, R134, R143.reuse ;  /* 0x0000008f86867220 */ /* 0x080fe40000410000 */
[C---:B------:R-:W-:Y:S02]  /*83c0*/  FFMA.FTZ R5, R6.reuse, R143, -R5 ;  /* 0x0000008f06057223 */ /* 0x040fe40000010805 */
[----:B------:R-:W-:Y:S02]  /*83d0*/  FFMA.FTZ R134, R6, R141, R134 ;  /* 0x0000008d06867223 */ /* 0x000fe40000010086 */
[----:B------:R-:W-:Y:S02]  /*83e0*/  FMUL.FTZ R6, R136, R4 ;  /* 0x0000000488067220 */ /* 0x000fe40000410000 */
[----:B------:R-:W-:-:S02]  /*83f0*/  FMUL.FTZ R130, R128, R127 ;  /* 0x0000007f80827220 */ /* 0x000fc40000410000 */
[----:B------:R-:W-:Y:S02]  /*8400*/  FMUL.FTZ R136, R136, R7 ;  /* 0x0000000788887220 */ /* 0x000fe40000410000 */
[----:B------:R-:W-:Y:S02]  /*8410*/  FMUL.FTZ R128, R128, R129 ;  /* 0x0000008180807220 */ /* 0x000fe40000410000 */
[C---:B------:R-:W-:Y:S01]  /*8420*/  FFMA.FTZ R140, R137.reuse, R7, -R6 ;  /* 0x00000007898c7223 */ /* 0x040fe20000010806 */
[----:B------:R-:W-:Y:S01]  /*8430*/  F2FP.BF16.PACK_AB R7, R134, R5 ;  /* 0x000000058607723e */ /* 0x000fe200000010ff */
[----:B------:R-:W-:Y:S01]  /*8440*/  FFMA.FTZ R137, R137, R4, R136 ;  /* 0x0000000489897223 */ /* 0x000fe20000010088 */
[----:B------:R-:W-:Y:S01]  /*8450*/  F2FP.BF16.PACK_AB R6, R131, R126 ;  /* 0x0000007e8306723e */ /* 0x000fe200000010ff */
[C---:B------:R-:W-:Y:S02]  /*8460*/  FFMA.FTZ R130, R135.reuse, R129, -R130 ;  /* 0x0000008187827223 */ /* 0x040fe40000010882 */
[----:B------:R-:W-:Y:S01]  /*8470*/  FFMA.FTZ R127, R135, R127, R128 ;  /* 0x0000007f877f7223 */ /* 0x000fe20000010080 */
[----:B------:R-:W-:-:S04]  /*8480*/  F2FP.BF16.PACK_AB R4, R137, R140 ;  /* 0x0000008c8904723e */ /* 0x000fc800000010ff */
[----:B------:R-:W-:-:S05]  /*8490*/  F2FP.BF16.PACK_AB R5, R127, R130 ;  /* 0x000000827f05723e */ /* 0x000fca00000010ff */
[----:B------:R1:W-:Y:S02]  /*84a0*/  STS.128 [R147+0x10080], R4 ;  /* 0x0100800493007388 */ /* 0x0003e40000000c00 */
.L_x_403:
[----:B------:R-:W-:Y:S05]  /*84b0*/  BSYNC B0 ;  /* 0x0000000000007941 */ /* 0x000fea0003800000 */
.L_x_402:
[----:B-1----:R-:W-:Y:S01]  /*84c0*/  IADD3 R4, R16, 0x20, RZ ;  /* 0x0000002010047810 */ /* 0x002fe20007ffe0ff */
[----:B------:R-:W-:Y:S03]  /*84d0*/  BSSY B0, `(.L_x_404) ;  /* 0x0000031000007945 */ /* 0x000fe60003800000 */
[----:B------:R-:W-:-:S13]  /*84e0*/  ISETP.GE.AND P0, PT, R4, c[0x0][0x27c], PT ;  /* 0x00009f0004007a0c */ /* 0x000fda0003f06270 */
        /* <DEDUP_REMOVED lines=47> */
.L_x_405:
[----:B------:R-:W-:Y:S05]  /*87e0*/  BSYNC B0 ;  /* 0x0000000000007941 */ /* 0x000fea0003800000 */
.L_x_404:
        /* <DEDUP_REMOVED lines=50> */
.L_x_407:
[----:B------:R-:W-:Y:S05]  /*8b10*/  BSYNC B0 ;  /* 0x0000000000007941 */ /* 0x000fea0003800000 */
.L_x_406:
[----:B-1----:R-:W-:-:S04]  /*8b20*/  IADD3 R4, R16, 0x60, RZ ;  /* 0x0000006010047810 */ /* 0x002fc80007ffe0ff */
        /* <DEDUP_REMOVED lines=48> */
.L_x_401:
[----:B------:R-:W-:Y:S05]  /*8e30*/  BSYNC B1 ;  /* 0x0000000000017941 */ /* 0x000fea0003800000 */
.L_x_400:
        /* <DEDUP_REMOVED lines=53> */
.L_x_411:
[----:B------:R-:W-:Y:S05]  /*9190*/  BSYNC B0 ;  /* 0x0000000000007941 */ /* 0x000fea0003800000 */
.L_x_410:
        /* <DEDUP_REMOVED lines=50> */
.L_x_413:
[----:B------:R-:W-:Y:S05]  /*94c0*/  BSYNC B0 ;  /* 0x0000000000007941 */ /* 0x000fea0003800000 */
.L_x_412:
        /* <DEDUP_REMOVED lines=50> */
.L_x_415:
[----:B------:R-:W-:Y:S05]  /*97f0*/  BSYNC B0 ;  /* 0x0000000000007941 */ /* 0x000fea0003800000 */
.L_x_414:
        /* <DEDUP_REMOVED lines=11> */
[----:B------:R-:W-:Y:S01]  /*98b0*/  PRMT R61, R61, 0x5410, R74 ;  /* 0x000054103d3d7816 */ /* 0x000fe2000000004a */
[C---:B-1----:R-:W-:Y:S01]  /*98c0*/  IMAD.U32 R75, R6.reuse, 0x10000, RZ ;  /* 0x00010000064b7824 */ /* 0x042fe200078e00ff */
[----:B------:R-:W-:Y:S01]  /*98d0*/  LOP3.LUT R74, R6, 0xffff0000, RZ, 0xc0, !PT ;  /* 0xffff0000064a7812 */ /* 0x000fe200078ec0ff */
[----:B------:R-:W-:Y:S01]  /*98e0*/  IMAD.U32 R6, R7, 0x10000, RZ ;  /* 0x0001000007067824 */ /* 0x000fe200078e00ff */
[C---:B------:R-:W-:Y:S02]  /*98f0*/  SHF.L.U32 R85, R4.reuse, 0x10, RZ ;  /* 0x0000001004557819 */ /* 0x040fe400000006ff */
[----:B------:R-:W-:Y:S01]  /*9900*/  LOP3.LUT R84, R4, 0xffff0000, RZ, 0xc0, !PT ;  /* 0xffff000004547812 */ /* 0x000fe200078ec0ff */
[----:B------:R-:W-:Y:S01]  /*9910*/  IMAD.U32 R4, R55, 0x10000, RZ ;  /* 0x0001000037047824 */ /* 0x000fe200078e00ff */
[----:B------:R-:W-:Y:S01]  /*9920*/  LOP3.LUT R76, R7, 0xffff0000, RZ, 0xc0, !PT ;  /* 0xffff0000074c7812 */ /* 0x000fe200078ec0ff */
[----:B------:R-:W-:Y:S01]  /*9930*/  IMAD.U32 R7, R67, 0x10000, RZ ;  /* 0x0001000043077824 */ /* 0x000fe200078e00ff */
[----:B------:R-:W-:Y:S01]  /*9940*/  LOP3.LUT R55, R55, 0xffff0000, RZ, 0xc0, !PT ;  /* 0xffff000037377812 */ /* 0x000fe200078ec0ff */
[CC--:B------:R-:W-:Y:S01]  /*9950*/  FMUL.FTZ R86, R74.reuse, R4.reuse ;  /* 0x000000044a567220 */ /* 0x0c0fe20000410000 */
[----:B------:R-:W-:Y:S01]  /*9960*/  LOP3.LUT R67, R67, 0xffff0000, RZ, 0xc0, !PT ;  /* 0xffff000043437812 */ /* 0x000fe200078ec0ff */
[-C--:B------:R-:W-:Y:S01]  /*9970*/  FMUL.FTZ R74, R74, R7.reuse ;  /* 0x000000074a4a7220 */ /* 0x080fe20000410000 */
[----:B------:R-:W-:Y:S01]  /*9980*/  SHF.L.U32 R77, R5, 0x10, RZ ;  /* 0x00000010054d7819 */ /* 0x000fe200000006ff */
[----:B------:R-:W-:Y:S01]  /*9990*/  FFMA.FTZ R86, R75, R7, -R86 ;  /* 0x000000074b567223 */ /* 0x000fe20000010856 */
[----:B------:R-:W-:Y:S01]  /*99a0*/  LOP3.LUT R87, R5, 0xffff0000, RZ, 0xc0, !PT ;  /* 0xffff000005577812 */ /* 0x000fe200078ec0ff */
[----:B------:R-:W-:Y:S01]  /*99b0*/  FMUL.FTZ R5, R76, R55 ;  /* 0x000000374c057220 */ /* 0x000fe20000410000 */
[----:B------:R-:W-:Y:S01]  /*99c0*/  SHF.L.U32 R7, R68, 0x10, RZ ;  /* 0x0000001044077819 */ /* 0x000fe200000006ff */
[----:B------:R-:W-:Y:S01]  /*99d0*/  FFMA.FTZ R75, R75, R4, R74 ;  /* 0x000000044b4b7223 */ /* 0x000fe2000001004a */
[C---:B------:R-:W-:Y:S01]  /*99e0*/  LOP3.LUT R74, R61.reuse, 0xffff0000, RZ, 0xc0, !PT ;  /* 0xffff00003d4a7812 */ /* 0x040fe200078ec0ff */
[----:B------:R-:W-:Y:S01]  /*99f0*/  FMUL.FTZ R76, R76, R67 ;  /* 0x000000434c4c7220 */ /* 0x000fe20000410000 */
[----:B------:R-:W-:Y:S01]  /*9a00*/  LOP3.LUT R68, R68, 0xffff0000, RZ, 0xc0, !PT ;  /* 0xffff000044447812 */ /* 0x000fe200078ec0ff */
[----:B------:R-:W-:-:S02]  /*9a10*/  IMAD.U32 R4, R61, 0x10000, RZ ;  /* 0x000100003d047824 */ /* 0x000fc400078e00ff */
[C---:B------:R-:W-:Y:S02]  /*9a20*/  FFMA.FTZ R5, R6.reuse, R67, -R5 ;  /* 0x0000004306057223 */ /* 0x040fe40000010805 */
[----:B------:R-:W-:Y:S02]  /*9a30*/  FFMA.FTZ R76, R6, R55, R76 ;  /* 0x00000037064c7223 */ /* 0x000fe4000001004c */
[C---:B------:R-:W-:Y:S02]  /*9a40*/  FMUL.FTZ R6, R84.reuse, R4 ;  /* 0x0000000454067220 */ /* 0x040fe40000410000 */
[C---:B------:R-:W-:Y:S02]  /*9a50*/  FMUL.FTZ R55, R87.reuse, R74 ;  /* 0x0000004a57377220 */ /* 0x040fe40000410000 */
[----:B------:R-:W-:Y:S02]  /*9a60*/  FMUL.FTZ R84, R84, R7 ;  /* 0x0000000754547220 */ /* 0x000fe40000410000 */
[----:B------:R-:W-:-:S02]  /*9a70*/  FMUL.FTZ R87, R87, R68 ;  /* 0x0000004457577220 */ /* 0x000fc40000410000 */
        /* <DEDUP_REMOVED lines=9> */
.L_x_409:
[----:B------:R-:W-:Y:S05]  /*9b10*/  BSYNC B1 ;  /* 0x0000000000017941 */ /* 0x000fea0003800000 */
.L_x_408:
        /* <DEDUP_REMOVED lines=16> */
[C---:B------:R-:W-:Y:S01]  /*9c20*/  IMAD.U32 R68, R53.reuse, 0x10000, RZ ;  /* 0x0001000035447824 */ /* 0x040fe200078e00ff */
[----:B------:R-:W-:Y:S02]  /*9c30*/  LOP3.LUT R76, R53, 0xffff0000, RZ, 0xc0, !PT ;  /* 0xffff0000354c7812 */ /* 0x000fe400078ec0ff */
[C---:B-1----:R-:W-:Y:S01]  /*9c40*/  LOP3.LUT R55, R6.reuse, 0xffff0000, RZ, 0xc0, !PT ;  /* 0xffff000006377812 */ /* 0x042fe200078ec0ff */
[----:B------:R-:W-:Y:S01]  /*9c50*/  IMAD.U32 R61, R6, 0x10000, RZ ;  /* 0x00010000063d7824 */ /* 0x000fe200078e00ff */
[C---:B------:R-:W-:Y:S01]  /*9c60*/  SHF.L.U32 R75, R4.reuse, 0x10, RZ ;  /* 0x00000010044b7819 */ /* 0x040fe200000006ff */
[----:B------:R-:W-:Y:S01]  /*9c70*/  IMAD.U32 R6, R7, 0x10000, RZ ;  /* 0x0001000007067824 */ /* 0x000fe200078e00ff */
[----:B------:R-:W-:Y:S01]  /*9c80*/  LOP3.LUT R74, R4, 0xffff0000, RZ, 0xc0, !PT ;  /* 0xffff0000044a7812 */ /* 0x000fe200078ec0ff */
[----:B------:R-:W-:Y:S01]  /*9c90*/  IMAD.U32 R4, R51, 0x10000, RZ ;  /* 0x0001000033047824 */ /* 0x000fe200078e00ff */
[----:B------:R-:W-:-:S02]  /*9ca0*/  LOP3.LUT R7, R7, 0xffff0000, RZ, 0xc0, !PT ;  /* 0xffff000007077812 */ /* 0x000fc400078ec0ff */
[----:B------:R-:W-:Y:S01]  /*9cb0*/  LOP3.LUT R51, R51, 0xffff0000, RZ, 0xc0, !PT ;  /* 0xffff000033337812 */ /* 0x000fe200078ec0ff */
[----:B------:R-:W-:Y:S01]  /*9cc0*/  FMUL.FTZ R53, R55, R4 ;  /* 0x0000000437357220 */ /* 0x000fe20000410000 */
[----:B------:R-:W-:Y:S01]  /*9cd0*/  SHF.L.U32 R67, R5, 0x10, RZ ;  /* 0x0000001005437819 */ /* 0x000fe200000006ff */
[----:B------:R-:W-:Y:S01]  /*9ce0*/  FMUL.FTZ R55, R55, R68 ;  /* 0x0000004437377220 */ /* 0x000fe20000410000 */
[----:B------:R-:W-:Y:S01]  /*9cf0*/  LOP3.LUT R77, R5, 0xffff0000, RZ, 0xc0, !PT ;  /* 0xffff0000054d7812 */ /* 0x000fe200078ec0ff */
[----:B------:R-:W-:Y:S02]  /*9d00*/  FMUL.FTZ R5, R7, R51 ;  /* 0x0000003307057220 */ /* 0x000fe40000410000 */
[C---:B------:R-:W-:Y:S02]  /*9d10*/  FFMA.FTZ R4, R61.reuse, R4, R55 ;  /* 0x000000043d047223 */ /* 0x040fe40000010037 */
[----:B------:R-:W-:Y:S01]  /*9d20*/  FFMA.FTZ R53, R61, R68, -R53 ;  /* 0x000000443d357223 */ /* 0x000fe20000010835 */
[----:B------:R-:W-:Y:S01]  /*9d30*/  SHF.L.U32 R61, R54, 0x10, RZ ;  /* 0x00000010363d7819 */ /* 0x000fe200000006ff */
[C---:B------:R-:W-:Y:S01]  /*9d40*/  IMAD.U32 R55, R52.reuse, 0x10000, RZ ;  /* 0x0001000034377824 */ /* 0x040fe200078e00ff */
[----:B------:R-:W-:Y:S01]  /*9d50*/  LOP3.LUT R52, R52, 0xffff0000, RZ, 0xc0, !PT ;  /* 0xffff000034347812 */ /* 0x000fe200078ec0ff */
[-C--:B------:R-:W-:Y:S01]  /*9d60*/  FMUL.FTZ R7, R7, R76.reuse ;  /* 0x0000004c07077220 */ /* 0x080fe20000410000 */
[----:B------:R-:W-:Y:S01]  /*9d70*/  LOP3.LUT R54, R54, 0xffff0000, RZ, 0xc0, !PT ;  /* 0xffff000036367812 */ /* 0x000fe200078ec0ff */
[----:B------:R-:W-:-:S02]  /*9d80*/  FFMA.FTZ R5, R6, R76, -R5 ;  /* 0x0000004c06057223 */ /* 0x000fc40000010805 */
[----:B------:R-:W-:Y:S02]  /*9d90*/  FFMA.FTZ R68, R6, R51, R7 ;  /* 0x0000003306447223 */ /* 0x000fe40000010007 */
[C---:B------:R-:W-:Y:S02]  /*9da0*/  FMUL.FTZ R6, R74.reuse, R55 ;  /* 0x000000374a067220 */ /* 0x040fe40000410000 */
[C---:B------:R-:W-:Y:S02]  /*9db0*/  FMUL.FTZ R7, R77.reuse, R52 ;  /* 0x000000344d077220 */ /* 0x040fe40000410000 */
[-C--:B------:R-:W-:Y:S02]  /*9dc0*/  FMUL.FTZ R74, R74, R61.reuse ;  /* 0x0000003d4a4a7220 */ /* 0x080fe40000410000 */
[----:B------:R-:W-:Y:S02]  /*9dd0*/  FMUL.FTZ R77, R77, R54 ;  /* 0x000000364d4d7220 */ /* 0x000fe40000410000 */
[C---:B------:R-:W-:Y:S01]  /*9de0*/  FFMA.FTZ R61, R75.reuse, R61, -R6 ;  /* 0x0000003d4b3d7223 */ /* 0x040fe20000010806 */
[----:B------:R-:W-:Y:S01]  /*9df0*/  F2FP.BF16.PACK_AB R6, R4, R53 ;  /* 0x000000350406723e */ /* 0x000fe200000010ff */
[----:B------:R-:W-:-:S02]  /*9e00*/  FFMA.FTZ R74, R75, R55, R74 ;  /* 0x000000374b4a7223 */ /* 0x000fc4000001004a */
[C---:B------:R-:W-:Y:S01]  /*9e10*/  FFMA.FTZ R54, R67.reuse, R54, -R7 ;  /* 0x0000003643367223 */ /* 0x040fe20000010807 */
[----:B------:R-:W-:Y:S01]  /*9e20*/  F2FP.BF16.PACK_AB R7, R68, R5 ;  /* 0x000000054407723e */ /* 0x000fe200000010ff */
[----:B------:R-:W-:Y:S01]  /*9e30*/  FFMA.FTZ R77, R67, R52, R77 ;  /* 0x00000034434d7223 */ /* 0x000fe2000001004d */
[----:B------:R-:W-:-:S04]  /*9e40*/  F2FP.BF16.PACK_AB R4, R74, R61 ;  /* 0x0000003d4a04723e */ /* 0x000fc800000010ff */
[----:B------:R-:W-:-:S05]  /*9e50*/  F2FP.BF16.PACK_AB R5, R77, R54 ;  /* 0x000000364d05723e */ /* 0x000fca00000010ff */
[----:B------:R1:W-:Y:S02]  /*9e60*/  STS.128 [R147+0x12080], R4 ;  /* 0x0120800493007388 */ /* 0x0003e40000000c00 */
.L_x_419:
[----:B------:R-:W-:Y:S05]  /*9e70*/  BSYNC B0 ;  /* 0x0000000000007941 */ /* 0x000fea0003800000 */
.L_x_418:
        /* <DEDUP_REMOVED lines=14> */
[----:B------:R-:W-:Y:S01]  /*9f60*/  SHF.L.U32 R74, R50, 0x10, RZ ;  /* 0x00000010324a7819 */ /* 0x000fe200000006ff */
        /* <DEDUP_REMOVED lines=8> */
[----:B------:R-:W-:Y:S01]  /*9ff0*/  LOP3.LUT R47, R47, 0xffff0000, RZ, 0xc0, !PT ;  /* 0xffff00002f2f7812 */ /* 0x000fe200078ec0ff */
[-C--:B------:R-:W-:Y:S01]  /*a000*/  FMUL.FTZ R49, R51, R4.reuse ;  /* 0x0000000433317220 */ /* 0x080fe20000410000 */
[----:B------:R-:W-:Y:S01]  /*a010*/  SHF.L.U32 R54, R5, 0x10, RZ ;  /* 0x0000001005367819 */ /* 0x000fe200000006ff */
[----:B------:R-:W-:Y:S01]  /*a020*/  FMUL.FTZ R51, R51, R7 ;  /* 0x0000000733337220 */ /* 0x000fe20000410000 */
[----:B------:R-:W-:Y:S01]  /*a030*/  LOP3.LUT R68, R5, 0xffff0000, RZ, 0xc0, !PT ;  /* 0xffff000005447812 */ /* 0x000fe200078ec0ff */
[C---:B------:R-:W-:Y:S02]  /*a040*/  FMUL.FTZ R5, R53.reuse, R47 ;  /* 0x0000002f35057220 */ /* 0x040fe40000410000 */
[----:B------:R-:W-:Y:S01]  /*a050*/  FFMA.FTZ R49, R52, R7, -R49 ;  /* 0x0000000734317223 */ /* 0x000fe20000010831 */
[----:B------:R-:W-:Y:S01]  /*a060*/  LOP3.LUT R7, R48, 0xffff0000, RZ, 0xc0, !PT ;  /* 0xffff000030077812 */ /* 0x000fe200078ec0ff */
[----:B------:R-:W-:Y:S01]  /*a070*/  FFMA.FTZ R4, R52, R4, R51 ;  /* 0x0000000434047223 */ /* 0x000fe20000010033 */
[----:B------:R-:W-:Y:S01]  /*a080*/  LOP3.LUT R51, R50, 0xffff0000, RZ, 0xc0, !PT ;  /* 0xffff000032337812 */ /* 0x000fe200078ec0ff */
[----:B------:R-:W-:-:S02]  /*a090*/  FMUL.FTZ R53, R53, R67 ;  /* 0x0000004335357220 */ /* 0x000fc40000410000 */
[----:B------:R-:W-:Y:S02]  /*a0a0*/  IMAD.U32 R52, R48, 0x10000, RZ ;  /* 0x0001000030347824 */ /* 0x000fe400078e00ff */
[C---:B------:R-:W-:Y:S02]  /*a0b0*/  FFMA.FTZ R5, R6.reuse, R67, -R5 ;  /* 0x0000004306057223 */ /* 0x040fe40000010805 */
[----:B------:R-:W-:Y:S02]  /*a0c0*/  FFMA.FTZ R48, R6, R47, R53 ;  /* 0x0000002f06307223 */ /* 0x000fe40000010035 */
[C---:B------:R-:W-:Y:S02]  /*a0d0*/  FMUL.FTZ R6, R55.reuse, R52 ;  /* 0x0000003437067220 */ /* 0x040fe40000410000 */
[----:B------:R-:W-:Y:S02]  /*a0e0*/  FMUL.FTZ R47, R68, R7 ;  /* 0x00000007442f7220 */ /* 0x000fe40000410000 */
[----:B------:R-:W-:-:S02]  /*a0f0*/  FMUL.FTZ R55, R55, R74 ;  /* 0x0000004a37377220 */ /* 0x000fc40000410000 */
[----:B------:R-:W-:Y:S02]  /*a100*/  FMUL.FTZ R68, R68, R51 ;  /* 0x0000003344447220 */ /* 0x000fe40000410000 */
[C---:B------:R-:W-:Y:S01]  /*a110*/  FFMA.FTZ R74, R61.reuse, R74, -R6 ;  /* 0x0000004a3d4a7223 */ /* 0x040fe20000010806 */
[----:B------:R-:W-:Y:S01]  /*a120*/  F2FP.BF16.PACK_AB R6, R4, R49 ;  /* 0x000000310406723e */ /* 0x000fe200000010ff */
[----:B------:R-:W-:Y:S02]  /*a130*/  FFMA.FTZ R55, R61, R52, R55 ;  /* 0x000000343d377223 */ /* 0x000fe40000010037 */
[C---:B------:R-:W-:Y:S02]  /*a140*/  FFMA.FTZ R47, R54.reuse, R51, -R47 ;  /* 0x00000033362f7223 */ /* 0x040fe4000001082f */
[----:B------:R-:W-:Y:S01]  /*a150*/  FFMA.FTZ R68, R54, R7, R68 ;  /* 0x0000000736447223 */ /* 0x000fe20000010044 */
[----:B------:R-:W-:Y:S02]  /*a160*/  F2FP.BF16.PACK_AB R7, R48, R5 ;  /* 0x000000053007723e */ /* 0x000fe400000010ff */
[----:B------:R-:W-:-:S02]  /*a170*/  F2FP.BF16.PACK_AB R4, R55, R74 ;  /* 0x0000004a3704723e */ /* 0x000fc400000010ff */
[----:B------:R-:W-:-:S05]  /*a180*/  F2FP.BF16.PACK_AB R5, R68, R47 ;  /* 0x0000002f4405723e */ /* 0x000fca00000010ff */
[----:B------:R1:W-:Y:S02]  /*a190*/  STS.128 [R147+0x16080], R4 ;  /* 0x0160800493007388 */ /* 0x0003e40000000c00 */
.L_x_421:
[----:B------:R-:W-:Y:S05]  /*a1a0*/  BSYNC B0 ;  /* 0x0000000000007941 */ /* 0x000fea0003800000 */
.L_x_420:
[----:B-1----:R-:W-:Y:S01]  /*a1b0*/  IADD3 R4, R16, 0x40, RZ ;  /* 0x0000004010047810 */ /* 0x002fe20007ffe0ff */
[----:B------:R-:W-:Y:S03]  /*a1c0*/  BSSY B0, `(.L_x_422) ;  /* 0x0000031000007945 */ /* 0x000fe60003800000 */
[----:B------:R-:W-:-:S13]  /*a1d0*/  ISETP.GE.AND P0, PT, R4, c[0x0][0x27c], PT ;  /* 0x00009f0004007a0c */ /* 0x000fda0003f06270 */
[----:B------:R-:W-:Y:S05]  /*a1e0*/  @P0 BRA `(.L_x_423) ;  /* 0x000002e000000947 */ /* 0x000fea0003800000 */
[----:B------:R-:W1:Y:S01]  /*a1f0*/  LDS.128 R4, [R147+0x1a080] ;  /* 0x01a0800093047984 */ /* 0x000e620000000c00 */
[--C-:B------:R-:W-:Y:S02]  /*a200*/  SHF.R.U64 R49, R82, 0x10, R83.reuse ;  /* 0x0000001052317819 */ /* 0x100fe40000001253 */
[----:B------:R-:W-:Y:S02]  /*a210*/  SHF.R.U32.HI R82, RZ, 0x10, R83 ;  /* 0x00000010ff527819 */ /* 0x000fe40000011653 */
[--C-:B------:R-:W-:Y:S02]  /*a220*/  SHF.R.U64 R47, R88, 0x10, R89.reuse ;  /* 0x00000010582f7819 */ /* 0x100fe40000001259 */
[----:B------:R-:W-:Y:S02]  /*a230*/  SHF.R.U32.HI R88, RZ, 0x10, R89 ;  /* 0x00000010ff587819 */ /* 0x000fe40000011659 */
[----:B------:R-:W-:Y:S02]  /*a240*/  PRMT R43, R43, 0x5410, R82 ;  /* 0x000054102b2b7816 */ /* 0x000fe40000000052 */
[----:B------:R-:W-:-:S02]  /*a250*/  PRMT R45, R45, 0x5410, R88 ;  /* 0x000054102d2d7816 */ /* 0x000fc40000000058 */
[----:B------:R-:W-:Y:S02]  /*a260*/  PRMT R46, R46, 0x5410, R47 ;  /* 0x000054102e2e7816 */ /* 0x000fe4000000002f */
[----:B------:R-:W-:Y:S02]  /*a270*/  PRMT R44, R44, 0x5410, R49 ;  /* 0x000054102c2c7816 */ /* 0x000fe40000000031 */
[----:B------:R-:W-:Y:S02]  /*a280*/  LOP3.LUT R53, R45, 0xffff0000, RZ, 0xc0, !PT ;  /* 0xffff00002d357812 */ /* 0x000fe400078ec0ff */
[----:B------:R-:W-:Y:S02]  /*a290*/  LOP3.LUT R55, R46, 0xffff0000, RZ, 0xc0, !PT ;  /* 0xffff00002e377812 */ /* 0x000fe400078ec0ff */
[----:B-1----:R-:W-:Y:S01]  /*a2a0*/  SHF.L.U32 R52, R4, 0x10, RZ ;  /* 0x0000001004347819 */ /* 0x002fe200000006ff */
[----:B------:R-:W-:Y:S01]  /*a2b0*/  IMAD.U32 R48, R6, 0x10000, RZ ;  /* 0x0001000006307824 */ /* 0x000fe200078e00ff */
[----:B------:R-:W-:Y:S01]  /*a2c0*/  LOP3.LUT R51, R4, 0xffff0000, RZ, 0xc0, !PT ;  /* 0xffff000004337812 */ /* 0x000fe200078ec0ff */
[----:B------:R-:W-:Y:S01]  /*a2d0*/  IMAD.U32 R4, R43, 0x10000, RZ ;  /* 0x000100002b047824 */ /* 0x000fe200078e00ff */
[----:B------:R-:W-:Y:S01]  /*a2e0*/  LOP3.LUT R47, R6, 0xffff0000, RZ, 0xc0, !PT ;  /* 0xffff0000062f7812 */ /* 0x000fe200078ec0ff */
[C---:B------:R-:W-:Y:S01]  /*a2f0*/  IMAD.U32 R6, R7.reuse, 0x10000, RZ ;  /* 0x0001000007067824 */ /* 0x040fe200078e00ff */
[----:B------:R-:W-:Y:S01]  /*a300*/  LOP3.LUT R49, R7, 0xffff0000, RZ, 0xc0, !PT ;  /* 0xffff000007317812 */ /* 0x000fe200078ec0ff */
[----:B------:R-:W-:Y:S01]  /*a310*/  IMAD.U32 R7, R45, 0x10000, RZ ;  /* 0x000100002d077824 */ /* 0x000fe200078e00ff */
[----:B------:R-:W-:Y:S01]  /*a320*/  LOP3.LUT R43, R43, 0xffff0000, RZ, 0xc0, !PT ;  /* 0xffff00002b2b7812 */ /* 0x000fe200078ec0ff */
[----:B------:R-:W-:Y:S01]  /*a330*/  FMUL.FTZ R45, R47, R4 ;  /* 0x000000042f2d7220 */ /* 0x000fe20000410000 */
[----:B------:R-:W-:Y:S01]  /*a340*/  SHF.L.U32 R50, R5, 0x10, RZ ;  /* 0x0000001005327819 */ /* 0x000fe200000006ff */
[----:B------:R-:W-:Y:S01]  /*a350*/  FMUL.FTZ R47, R47, R7 ;  /* 0x000000072f2f7220 */ /* 0x000fe20000410000 */
[----:B------:R-:W-:Y:S01]  /*a360*/  LOP3.LUT R54, R5, 0xffff0000, RZ, 0xc0, !PT ;  /* 0xffff000005367812 */ /* 0x000fe200078ec0ff */
[----:B------:R-:W-:-:S02]  /*a370*/  FMUL.FTZ R5, R49, R43 ;  /* 0x0000002b31057220 */ /* 0x000fc40000410000 */
[-C--:B------:R-:W-:Y:S02]  /*a380*/  FMUL.FTZ R49, R49, R53.reuse ;  /* 0x0000003531317220 */ /* 0x080fe40000410000 */
[----:B------:R-:W-:Y:S01]  /*a390*/  FFMA.FTZ R5, R6, R53, -R5 ;  /* 0x0000003506057223 */ /* 0x000fe20000010805 */
[----:B------:R-:W-:Y:S01]  /*a3a0*/  LOP3.LUT R53, R44, 0xffff0000, RZ, 0xc0, !PT ;  /* 0xffff00002c357812 */ /* 0x000fe200078ec0ff */
[C---:B------:R-:W-:Y:S02]  /*a3b0*/  FFMA.FTZ R45, R48.reuse, R7, -R45 ;  /* 0x00000007302d7223 */ /* 0x040fe4000001082d */
[----:B------:R-:W-:Y:S01]  /*a3c0*/  FFMA.FTZ R4, R48, R4, R47 ;  /* 0x0000000430047223 */ /* 0x000fe2000001002f */
[----:B------:R-:W-:Y:S01]  /*a3d0*/  SHF.L.U32 R47, R46, 0x10, RZ ;  /* 0x000000102e2f7819 */ /* 0x000fe200000006ff */
[----:B------:R-:W-:Y:S02]  /*a3e0*/  IMAD.U32 R7, R44, 0x10000, RZ ;  /* 0x000100002c077824 */ /* 0x000fe400078e00ff */
[----:B------:R-:W-:-:S02]  /*a3f0*/  FFMA.FTZ R44, R6, R43, R49 ;  /* 0x0000002b062c7223 */ /* 0x000fc40000010031 */
[C---:B------:R-:W-:Y:S02]  /*a400*/  FMUL.FTZ R6, R51.reuse, R7 ;  /* 0x0000000733067220 */ /* 0x040fe40000410000 */
[C---:B------:R-:W-:Y:S02]  /*a410*/  FMUL.FTZ R43, R54.reuse, R53 ;  /* 0x00000035362b7220 */ /* 0x040fe40000410000 */
[----:B------:R-:W-:Y:S02]  /*a420*/  FMUL.FTZ R51, R51, R47 ;  /* 0x0000002f33337220 */ /* 0x000fe40000410000 */
[----:B------:R-:W-:Y:S02]  /*a430*/  FMUL.FTZ R54, R54, R55 ;  /* 0x0000003736367220 */ /* 0x000fe40000410000 */
[----:B------:R-:W-:Y:S01]  /*a440*/  FFMA.FTZ R47, R52, R47, -R6 ;  /* 0x0000002f342f7223 */ /* 0x000fe20000010806 */
[----:B------:R-:W-:Y:S01]  /*a450*/  F2FP.BF16.PACK_AB R6, R4, R45 ;  /* 0x0000002d0406723e */ /* 0x000fe200000010ff */
[----:B------:R-:W-:Y:S01]  /*a460*/  FFMA.FTZ R52, R52, R7, R51 ;  /* 0x0000000734347223 */ /* 0x000fe20000010033 */
[----:B------:R-:W-:Y:S01]  /*a470*/  F2FP.BF16.PACK_AB R7, R44, R5 ;  /* 0x000000052c07723e */ /* 0x000fe200000010ff */
[----:B------:R-:W-:-:S02]  /*a480*/  FFMA.FTZ R43, R50, R55, -R43 ;  /* 0x00000037322b7223 */ /* 0x000fc4000001082b */
[----:B------:R-:W-:Y:S01]  /*a490*/  FFMA.FTZ R54, R50, R53, R54 ;  /* 0x0000003532367223 */ /* 0x000fe20000010036 */
[----:B------:R-:W-:-:S04]  /*a4a0*/  F2FP.BF16.PACK_AB R4, R52, R47 ;  /* 0x0000002f3404723e */ /* 0x000fc800000010ff */
[----:B------:R-:W-:-:S05]  /*a4b0*/  F2FP.BF16.PACK_AB R5, R54, R43 ;  /* 0x0000002b3605723e */ /* 0x000fca00000010ff */
[----:B------:R1:W-:Y:S02]  /*a4c0*/  STS.128 [R147+0x1a080], R4 ;  /* 0x01a0800493007388 */ /* 0x0003e40000000c00 */
.L_x_423:
[----:B------:R-:W-:Y:S05]  /*a4d0*/  BSYNC B0 ;  /* 0x0000000000007941 */ /* 0x000fea0003800000 */
.L_x_422:
[----:B-1----:R-:W-:-:S04]  /*a4e0*/  IADD3 R4, R16, 0x60, RZ ;  /* 0x0000006010047810 */ /* 0x002fc80007ffe0ff */
        /* <DEDUP_REMOVED lines=48> */
.L_x_417:
[----:B------:R-:W-:Y:S05]  /*a7f0*/  BSYNC B1 ;  /* 0x0000000000017941 */ /* 0x000fea0003800000 */
.L_x_416:
[----:B-1----:R-:W-:-:S04]  /*a800*/  IADD3 R4, R39, 0x60, RZ ;  /* 0x0000006027047810 */ /* 0x002fc80007ffe0ff */
[----:B------:R-:W-:-:S13]  /*a810*/  ISETP.GE.AND P0, PT, R4, UR4, PT ;  /* 0x0000000404007c0c */ /* 0x000fda000bf06270 */
[----:B------:R-:W-:Y:S05]  /*a820*/  @P0 BRA `(.L_x_424) ;  /* 0x00005b2000000947 */ /* 0x000fea0003800000 */
[----:B------:R-:W-:Y:S01]  /*a830*/  ISETP.GE.AND P0, PT, R16, c[0x0][0x27c], PT ;  /* 0x00009f0010007a0c */ /* 0x000fe20003f06270 */
[----:B------:R-:W-:-:S12]  /*a840*/  BSSY B0, `(.L_x_425) ;  /* 0x0000030000007945 */ /* 0x000fd80003800000 */
        /* <DEDUP_REMOVED lines=47> */
.L_x_426:
[----:B------:R-:W-:Y:S05]  /*ab40*/  BSYNC B0 ;  /* 0x0000000000007941 */ /* 0x000fea0003800000 */
.L_x_425:
        /* <DEDUP_REMOVED lines=50> */
.L_x_428:
[----:B------:R-:W-:Y:S05]  /*ae70*/  BSYNC B0 ;  /* 0x0000000000007941 */ /* 0x000fea0003800000 */
.L_x_427:
        /* <DEDUP_REMOVED lines=12> */
[----:B------:R-:W-:Y:S02]  /*af40*/  LOP3.LUT R25, R12, 0xffff0000, RZ, 0xc0, !PT ;  /* 0xffff00000c197812 */ /* 0x000fe400078ec0ff */
[----:B------:R-:W-:Y:S01]  /*af50*/  PRMT R13, R13, 0x5410, R22 ;  /* 0x000054100d0d7816 */ /* 0x000fe20000000016 */
[C---:B-1----:R-:W-:Y:S01]  /*af60*/  IMAD.U32 R18, R6.reuse, 0x10000, RZ ;  /* 0x0001000006127824 */ /* 0x042fe200078e00ff */
[----:B------:R-:W-:Y:S01]  /*af70*/  LOP3.LUT R17, R6, 0xffff0000, RZ, 0xc0, !PT ;  /* 0xffff000006117812 */ /* 0x000fe200078ec0ff */
[C---:B------:R-:W-:Y:S01]  /*af80*/  IMAD.U32 R6, R7.reuse, 0x10000, RZ ;  /* 0x0001000007067824 */ /* 0x040fe200078e00ff */
[C---:B------:R-:W-:Y:S02]  /*af90*/  SHF.L.U32 R24, R4.reuse, 0x10, RZ ;  /* 0x0000001004187819 */ /* 0x040fe400000006ff */
[----:B------:R-:W-:Y:S01]  /*afa0*/  LOP3.LUT R23, R4, 0xffff0000, RZ, 0xc0, !PT ;  /* 0xffff000004177812 */ /* 0x000fe200078ec0ff */
[----:B------:R-:W-:Y:S01]  /*afb0*/  IMAD.U32 R4, R8, 0x10000, RZ ;  /* 0x0001000008047824 */ /* 0x000fe200078e00ff */
        /* <DEDUP_REMOVED lines=8> */
[C---:B------:R-:W-:Y:S02]  /*b040*/  FFMA.FTZ R17, R18.reuse, R4, R17 ;  /* 0x0000000412117223 */ /* 0x040fe40000010011 */
[----:B------:R-:W-:Y:S01]  /*b050*/  FFMA.FTZ R12, R18, R7, -R12 ;  /* 0x00000007120c7223 */ /* 0x000fe2000001080c */
[----:B------:R-:W-:Y:S01]  /*b060*/  SHF.L.U32 R7, R13, 0x10, RZ ;  /* 0x000000100d077819 */ /* 0x000fe200000006ff */
[C---:B------:R-:W-:Y:S01]  /*b070*/  IMAD.U32 R4, R9.reuse, 0x10000, RZ ;  /* 0x0001000009047824 */ /* 0x040fe200078e00ff */
[----:B------:R-:W-:Y:S01]  /*b080*/  LOP3.LUT R9, R9, 0xffff0000, RZ, 0xc0, !PT ;  /* 0xffff000009097812 */ /* 0x000fe200078ec0ff */
[-C--:B------:R-:W-:Y:S01]  /*b090*/  FMUL.FTZ R19, R19, R25.reuse ;  /* 0x0000001913137220 */ /* 0x080fe20000410000 */
[----:B------:R-:W-:Y:S01]  /*b0a0*/  LOP3.LUT R13, R13, 0xffff0000, RZ, 0xc0, !PT ;  /* 0xffff00000d0d7812 */ /* 0x000fe200078ec0ff */
[C---:B------:R-:W-:Y:S02]  /*b0b0*/  FFMA.FTZ R5, R6.reuse, R25, -R5 ;  /* 0x0000001906057223 */ /* 0x040fe40000010805 */
[----:B------:R-:W-:-:S02]  /*b0c0*/  FFMA.FTZ R8, R6, R8, R19 ;  /* 0x0000000806087223 */ /* 0x000fc40000010013 */
[CC--:B------:R-:W-:Y:S02]  /*b0d0*/  FMUL.FTZ R6, R23.reuse, R4.reuse ;  /* 0x0000000417067220 */ /* 0x0c0fe40000410000 */
        /* <DEDUP_REMOVED lines=12> */
.L_x_430:
[----:B------:R-:W-:Y:S05]  /*b1a0*/  BSYNC B0 ;  /* 0x0000000000007941 */ /* 0x000fea0003800000 */
.L_x_429:
[----:B------:R-:W-:-:S04]  /*b1b0*/  IADD3 R16, R16, 0x60, RZ ;  /* 0x0000006010107810 */ /* 0x000fc80007ffe0ff */
[----:B------:R-:W-:-:S13]  /*b1c0*/  ISETP.GE.AND P0, PT, R16, c[0x0][0x27c], PT ;  /* 0x00009f0010007a0c */ /* 0x000fda0003f06270 */
[----:B------:R-:W-:Y:S05]  /*b1d0*/  @P0 BRA `(.L_x_424) ;  /* 0x0000517000000947 */ /* 0x000fea0003800000 */
[----:B-1----:R-:W1:Y:S01]  /*b1e0*/  LDS.128 R4, [R147+0x1f080] ;  /* 0x01f0800093047984 */ /* 0x002e620000000c00 */
        /* <DEDUP_REMOVED lines=44> */
[----:B------:R1:W-:Y:S01]  /*b4b0*/  STS.128 [R147+0x1f080], R4 ;  /* 0x01f0800493007388 */ /* 0x0003e20000000c00 */
[----:B------:R-:W-:Y:S05]  /*b4c0*/  BRA `(.L_x_424) ;  /* 0x00004e8000007947 */ /* 0x000fea0003800000 */
.L_x_391:
[----:B------:R-:W-:Y:S01]  /*b4d0*/  PLOP3.LUT P0, PT, PT, PT, UP3, 0x80, 0x0 ;  /* 0x000000000000781c */ /* 0x000fe20003f0f038 */
[----:B------:R-:W-:Y:S01]  /*b4e0*/  IMAD.MOV.U32 R11, RZ, RZ, R7 ;  /* 0x000000ffff0b7224 */ /* 0x000fe200078e0007 */
        /* <DEDUP_REMOVED lines=13> */
[----:B------:R-:W-:-:S04]  /*b5c0*/  @P0 SHF.R.U32.HI R5, RZ, c[0x0][0x2cc], R6 ;  /* 0x0000b300ff050a19 */ /* 0x000fc80000011606 */
[----:B------:R-:W-:Y:S01]  /*b5d0*/  SHF.R.S32.HI R8, RZ, 0x1f, R5 ;  /* 0x0000001fff087819 */ /* 0x000fe20000011405 */
[----:B------:R-:W-:-:S04]  /*b5e0*/  IMAD.WIDE.U32 R10, R5, c[0x0][0x280], R10 ;  /* 0x0000a000050a7a25 */ /* 0x000fc800078e000a */
[----:B------:R-:W-:Y:S01]  /*b5f0*/  IMAD R6, R8, c[0x0][0x280], RZ ;  /* 0x0000a00008067a24 */ /* 0x000fe200078e02ff */
[----:B------:R-:W-:Y:S01]  /*b600*/  LEA R7, P0, R10, c[0x0][0x270], 0x1 ;  /* 0x00009c000a077a11 */ /* 0x000fe200078008ff */
[----:B------:R-:W-:Y:S02]  /*b610*/  IMAD R8, R8, c[0x0][0x290], RZ ;  /* 0x0000a40008087a24 */ /* 0x000fe400078e02ff */
[----:B------:R-:W-:Y:S02]  /*b620*/  IMAD R6, R5, c[0x0][0x284], R6 ;  /* 0x0000a10005067a24 */ /* 0x000fe400078e0206 */
[----:B------:R1:W2:Y:S03]  /*b630*/  SHFL.IDX PT, R14, R7, RZ, 0x181f ;  /* 0x00181fff070e7589 */ /* 0x0002a600000e0000 */
[----:B------:R-:W-:Y:S02]  /*b640*/  IADD3 R6, R11, R6, RZ ;  /* 0x000000060b067210 */ /* 0x000fe40007ffe0ff */
[----:B------:R-:W-:-:S02]  /*b650*/  MOV R11, R15 ;  /* 0x0000000f000b7202 */ /* 0x000fc40000000f00 */
[----:B------:R-:W-:Y:S01]  /*b660*/  LEA.HI.X R6, R10, c[0x0][0x274], R6, 0x1, P0 ;  /* 0x00009d000a067a11 */ /* 0x000fe200000f0c06 */
[----:B------:R-:W-:-:S04]  /*b670*/  IMAD.MOV.U32 R10, RZ, RZ, R12 ;  /* 0x000000ffff0a7224 */ /* 0x000fc800078e000c */
[C---:B------:R-:W-:Y:S01]  /*b680*/  IMAD.WIDE.U32 R10, R5.reuse, c[0x0][0x290], R10 ;  /* 0x0000a400050a7a25 */ /* 0x040fe200078e000a */
[----:B------:R1:W3:Y:S03]  /*b690*/  SHFL.IDX PT, R15, R6, RZ, 0x181f ;  /* 0x00181fff060f7589 */ /* 0x0002e600000e0000 */
[----:B------:R-:W-:Y:S01]  /*b6a0*/  IMAD R5, R5, c[0x0][0x294], R8 ;  /* 0x0000a50005057a24 */ /* 0x000fe200078e0208 */
[----:B------:R-:W-:-:S03]  /*b6b0*/  LEA R8, P0, R10, c[0x0][0x288], 0x1 ;  /* 0x0000a2000a087a11 */ /* 0x000fc600078008ff */
[----:B------:R-:W-:Y:S02]  /*b6c0*/  IMAD.IADD R5, R11, 0x1, R5 ;  /* 0x000000010b057824 */ /* 0x000fe400078e0205 */
[----:B------:R1:W4:Y:S03]  /*b6d0*/  SHFL.IDX PT, R12, R8, RZ, 0x181f ;  /* 0x00181fff080c7589 */ /* 0x00032600000e0000 */
[----:B------:R-:W-:-:S05]  /*b6e0*/  LEA.HI.X R5, R10, c[0x0][0x28c], R5, 0x1, P0 ;  /* 0x0000a3000a057a11 */ /* 0x000fca00000f0c05 */
[----:B------:R1:W1:Y:S01]  /*b6f0*/  SHFL.IDX PT, R13, R5, RZ, 0x181f ;  /* 0x00181fff050d7589 */ /* 0x00026200000e0000 */
[----:B------:R-:W-:Y:S05]  /*b700*/  @P1 BRA `(.L_x_432) ;  /* 0x0000015000001947 */ /* 0x000fea0003800000 */
[----:B--2---:R-:W-:Y:S01]  /*b710*/  ISETP.GE.AND P0, PT, R225, c[0x0][0x27c], PT ;  /* 0x00009f00e1007a0c */ /* 0x004fe20003f06270 */
[----:B------:R-:W-:Y:S01]  /*b720*/  CS2R R106, SRZ ;  /* 0x00000000006a7805 */ /* 0x000fe2000001ff00 */
[----:B------:R-:W-:Y:S01]  /*b730*/  CS2R R104, SRZ ;  /* 0x0000000000687805 */ /* 0x000fe2000001ff00 */
[----:B------:R-:W-:Y:S01]  /*b740*/  CS2R R102, SRZ ;  /* 0x0000000000667805 */ /* 0x000fe2000001ff00 */
[----:B------:R-:W-:-:S09]  /*b750*/  CS2R R100, SRZ ;  /* 0x0000000000647805 */ /* 0x000fd2000001ff00 */
[----:B---3--:R-:W-:-:S04]  /*b760*/  @!P0 IMAD.WIDE R18, R225, 0x2, R14 ;  /* 0x00000002e1128825 */ /* 0x008fc800078e020e */
[----:B-1--4-:R-:W-:Y:S01]  /*b770*/  @!P0 IMAD.WIDE R16, R225, 0x2, R12 ;  /* 0x00000002e1108825 */ /* 0x012fe200078e020c */
[----:B------:R1:W5:Y:S04]  /*b780*/  @!P0 LD.E.128 R104, [R18.64] ;  /* 0x0000001812688980 */ /* 0x000368000c101d00 */
[----:B------:R1:W5:Y:S01]  /*b790*/  @!P0 LD.E.128 R100, [R16.64] ;  /* 0x0000001810648980 */ /* 0x000362000c101d00 */
[----:B------:R-:W-:Y:S01]  /*b7a0*/  ISETP.GE.AND P0, PT, R219, c[0x0][0x27c], PT ;  /* 0x00009f00db007a0c */ /* 0x000fe20003f06270 */
[----:B------:R-:W-:Y:S01]  /*b7b0*/  CS2R R90, SRZ ;  /* 0x00000000005a7805 */ /* 0x000fe2000001ff00 */
[----:B------:R-:W-:Y:S01]  /*b7c0*/  CS2R R88, SRZ ;  /* 0x0000000000587805 */ /* 0x000fe2000001ff00 */
[----:B------:R-:W-:Y:S01]  /*b7d0*/  CS2R R86, SRZ ;  /* 0x0000000000567805 */ /* 0x000fe2000001ff00 */
[----:B------:R-:W-:-:S09]  /*b7e0*/  CS2R R84, SRZ ;  /* 0x0000000000547805 */ /* 0x000fd2000001ff00 */
[----:B------:R-:W-:-:S04]  /*b7f0*/  @!P0 SHF.R.S32.HI R10, RZ, 0x1f, R219 ;  /* 0x0000001fff0a8819 */ /* 0x000fc800000114db */
[----:B------:R-:W-:-:S04]  /*b800*/  @!P0 LEA.HI R10, R10, R219, RZ, 0x3 ;  /* 0x000000db0a0a8211 */ /* 0x000fc800078f18ff */
[----:B------:R-:W-:-:S05]  /*b810*/  @!P0 LOP3.LUT R10, R10, 0xfffffff8, RZ, 0xc0, !PT ;  /* 0xfffffff80a0a8812 */ /* 0x000fca00078ec0ff */
[----:B------:R-:W-:-:S04]  /*b820*/  @!P0 IMAD.WIDE R14, R10, 0x2, R14 ;  /* 0x000000020a0e8825 */ /* 0x000fc800078e020e */
[----:B------:R-:W-:Y:S01]  /*b830*/  @!P0 IMAD.WIDE R10, R10, 0x2, R12 ;  /* 0x000000020a0a8825 */ /* 0x000fe200078e020c */
[----:B------:R1:W5:Y:S04]  /*b840*/  @!P0 LD.E.128 R88, [R14.64] ;  /* 0x000000180e588980 */ /* 0x000368000c101d00 */
[----:B------:R1:W5:Y:S02]  /*b850*/  @!P0 LD.E.128 R84, [R10.64] ;  /* 0x000000180a548980 */ /* 0x000364000c101d00 */
.L_x_432:
[----:B--2---:R-:W-:Y:S05]  /*b860*/  BSYNC B0 ;  /* 0x0000000000007941 */ /* 0x004fea0003800000 */
.L_x_431:
[----:B------:R-:W-:Y:S01]  /*b870*/  ISETP.NE.AND P0, PT, R9, RZ, PT ;  /* 0x000000ff0900720c */ /* 0x000fe20003f05270 */
[----:B-1---5:R-:W-:Y:S01]  /*b880*/  IMAD.MOV.U32 R11, RZ, RZ, R91 ;  /* 0x000000ffff0b7224 */ /* 0x022fe200078e005b */
[----:B---3--:R1:W2:Y:S01]  /*b890*/  SHFL.IDX PT, R15, R6, 0x1, 0x181f ;  /* 0x00381f00060f7f89 */ /* 0x0082a200000e0000 */
        /* <DEDUP_REMOVED lines=10> */
[----:B----4-:R-:W-:Y:S01]  /*b940*/  IMAD.MOV.U32 R12, RZ, RZ, R90 ;  /* 0x000000ffff0c7224 */ /* 0x010fe200078e005a */
        /* <DEDUP_REMOVED lines=20> */
[----:B------:R1:W4:Y:S01]  /*ba90*/  SHFL.IDX PT, R13, R5, 0x1, 0x181f ;  /* 0x00381f00050d7f89 */ /* 0x00032200000e0000 */
        /* <DEDUP_REMOVED lines=32> */
.L_x_434:
[----:B--2---:R-:W-:Y:S05]  /*bca0*/  BSYNC B0 ;  /* 0x0000000000007941 */ /* 0x004fea0003800000 */
.L_x_433:
[----:B------:R-:W-:Y:S01]  /*bcb0*/  ISETP.NE.AND P0, PT, R4, RZ, PT ;  /* 0x000000ff0400720c */ /* 0x000fe20003f05270 */
[----:B-----5:R-:W-:Y:S01]  /*bcc0*/  IMAD.MOV.U32 R11, RZ, RZ, R54 ;  /* 0x000000ffff0b7224 */ /* 0x020fe200078e0036 */
[----:B-1----:R1:W2:Y:S01]  /*bcd0*/  SHFL.IDX PT, R15, R6, 0x2, 0x181f ;  /* 0x00581f00060f7f89 */ /* 0x0022a200000e0000 */
        /* <DEDUP_REMOVED lines=27> */
[----:B---3--:R1:W3:Y:S01]  /*be90*/  SHFL.IDX PT, R14, R7, 0x2, 0x181f ;  /* 0x00581f00070e7f89 */ /* 0x0082e200000e0000 */
[----:B------:R-:W-:Y:S01]  /*bea0*/  IMAD.MOV.U32 R4, RZ, RZ, R73 ;  /* 0x000000ffff047224 */ /* 0x000fe200078e0049 */
[----:B------:R-:W-:Y:S01]  /*beb0*/  PRMT R132, R11, 0x7610, R132 ;  /* 0x000076100b847816 */ /* 0x000fe20000000084 */
[----:B------:R-:W-:Y:S01]  /*bec0*/  CS2R R26, SRZ ;  /* 0x00000000001a7805 */ /* 0x000fe2000001ff00 */
[----:B----4-:R1:W4:Y:S01]  /*bed0*/  SHFL.IDX PT, R13, R5, 0x2, 0x181f ;  /* 0x00581f00050d7f89 */ /* 0x01032200000e0000 */
        /* <DEDUP_REMOVED lines=34> */
.L_x_436:
[----:B--2---:R-:W-:Y:S05]  /*c100*/  BSYNC B0 ;  /* 0x0000000000007941 */ /* 0x004fea0003800000 */
.L_x_435:
[----:B-----5:R-:W-:Y:S01]  /*c110*/  IMAD.MOV.U32 R4, RZ, RZ, R33 ;  /* 0x000000ffff047224 */ /* 0x020fe200078e0021 */
[----:B------:R2:W4:Y:S01]  /*c120*/  SHFL.IDX PT, R63, R6, 0x3, 0x181f ;  /* 0x00781f00063f7f89 */ /* 0x00052200000e0000 */
[----:B-1----:R-:W-:Y:S01]  /*c130*/  IMAD.MOV.U32 R11, RZ, RZ, R34 ;  /* 0x000000ffff0b7224 */ /* 0x002fe200078e0022 */
        /* <DEDUP_REMOVED lines=15> */
[----:B------:R1:W3:Y:S01]  /*c230*/  SHFL.IDX PT, R62, R7, 0x3, 0x181f ;  /* 0x00781f00073e7f89 */ /* 0x0002e200000e0000 */
[----:B------:R-:W-:Y:S01]  /*c240*/  PRMT R118, R9, 0x7610, R118 ;  /* 0x0000761009767816 */ /* 0x000fe20000000076 */
[----:B------:R-:W-:Y:S01]  /*c250*/  IMAD.MOV.U32 R11, RZ, RZ, R30 ;  /* 0x000000ffff0b7224 */ /* 0x000fe200078e001e */
[----:B------:R-:W-:Y:S01]  /*c260*/  PRMT R97, R4, 0x7610, R97 ;  /* 0x0000761004617816 */ /* 0x000fe20000000061 */
[----:B------:R3:W4:Y:S01]  /*c270*/  SHFL.IDX PT, R71, R5, 0x3, 0x181f ;  /* 0x00781f0005477f89 */ /* 0x00072200000e0000 */
[----:B------:R-:W-:Y:S01]  /*c280*/  IMAD.MOV.U32 R10, RZ, RZ, R31 ;  /* 0x000000ffff0a7224 */ /* 0x000fe200078e001f */
[----:B------:R-:W-:Y:S01]  /*c290*/  CS2R R24, SRZ ;  /* 0x0000000000187805 */ /* 0x000fe2000001ff00 */
[----:B------:R-:W-:Y:S01]  /*c2a0*/  IMAD.MOV.U32 R9, RZ, RZ, R28 ;  /* 0x000000ffff097224 */ /* 0x000fe200078e001c */
[----:B------:R4:W4:Y:S01]  /*c2b0*/  SHFL.IDX PT, R70, R8, 0x3, 0x181f ;  /* 0x00781f0008467f89 */ /* 0x00092200000e0000 */
[----:B--2---:R-:W-:Y:S01]  /*c2c0*/  IMAD.MOV.U32 R6, RZ, RZ, R43 ;  /* 0x000000ffff067224 */ /* 0x004fe200078e002b */
[----:B------:R-:W-:Y:S01]  /*c2d0*/  PRMT R108, R11, 0x7610, R108 ;  /* 0x000076100b6c7816 */ /* 0x000fe2000000006c */
[----:B------:R-:W-:Y:S01]  /*c2e0*/  IMAD.MOV.U32 R4, RZ, RZ, R41 ;  /* 0x000000ffff047224 */ /* 0x000fe200078e0029 */
[----:B------:R-:W-:Y:S01]  /*c2f0*/  PRMT R99, R10, 0x7610, R99 ;  /* 0x000076100a637816 */ /* 0x000fe20000000063 */
[----:B------:R-:W-:Y:S01]  /*c300*/  CS2R R22, SRZ ;  /* 0x0000000000167805 */ /* 0x000fe2000001ff00 */
[----:B------:R-:W-:Y:S01]  /*c310*/  PRMT R98, R9, 0x7610, R98 ;  /* 0x0000761009627816 */ /* 0x000fe20000000062 */
[----:B------:R-:W-:Y:S01]  /*c320*/  CS2R R20, SRZ ;  /* 0x0000000000147805 */ /* 0x000fe2000001ff00 */
[----:B------:R-:W-:Y:S01]  /*c330*/  PRMT R115, R6, 0x7610, R115 ;  /* 0x0000761006737816 */ /* 0x000fe20000000073 */
[----:B------:R-:W-:Y:S01]  /*c340*/  CS2R R18, SRZ ;  /* 0x0000000000127805 */ /* 0x000fe2000001ff00 */
[----:B------:R-:W-:Y:S01]  /*c350*/  PRMT R113, R4, 0x7610, R113 ;  /* 0x0000761004717816 */ /* 0x000fe20000000071 */
[----:B------:R-:W-:Y:S01]  /*c360*/  CS2R R16, SRZ ;  /* 0x0000000000107805 */ /* 0x000fe2000001ff00 */
[----:B---3--:R-:W-:Y:S01]  /*c370*/  CS2R R14, SRZ ;  /* 0x00000000000e7805 */ /* 0x008fe2000001ff00 */
[----:B----4-:R-:W-:Y:S01]  /*c380*/  CS2R R12, SRZ ;  /* 0x00000000000c7805 */ /* 0x010fe2000001ff00 */
[----:B-1----:R-:W-:-:S02]  /*c390*/  IMAD.MOV.U32 R7, RZ, RZ, R42 ;  /* 0x000000ffff077224 */ /* 0x002fc400078e002a */
[----:B------:R-:W-:-:S03]  /*c3a0*/  IMAD.MOV.U32 R5, RZ, RZ, R40 ;  /* 0x000000ffff057224 */ /* 0x000fc600078e0028 */
[----:B------:R-:W-:Y:S02]  /*c3b0*/  PRMT R116, R7, 0x7610, R116 ;  /* 0x0000761007747816 */ /* 0x000fe40000000074 */
[----:B------:R-:W-:Y:S01]  /*c3c0*/  PRMT R114, R5, 0x7610, R114 ;  /* 0x0000761005727816 */ /* 0x000fe20000000072 */
[----:B------:R-:W-:Y:S05]  /*c3d0*/  @P6 BRA `(.L_x_438) ;  /* 0x0000015000006947 */ /* 0x000fea0003800000 */
[----:B------:R-:W-:Y:S01]  /*c3e0*/  ISETP.GE.AND P0, PT, R225, c[0x0][0x27c], PT ;  /* 0x00009f00e1007a0c */ /* 0x000fe20003f06270 */
[----:B------:R-:W-:Y:S01]  /*c3f0*/  CS2R R22, SRZ ;  /* 0x0000000000167805 */ /* 0x000fe2000001ff00 */
[----:B------:R-:W-:Y:S01]  /*c400*/  CS2R R20, SRZ ;  /* 0x0000000000147805 */ /* 0x000fe2000001ff00 */
[----:B------:R-:W-:Y:S01]  /*c410*/  CS2R R14, SRZ ;  /* 0x00000000000e7805 */ /* 0x000fe2000001ff00 */
[----:B------:R-:W-:-:S09]  /*c420*/  CS2R R12, SRZ ;  /* 0x00000000000c7805 */ /* 0x000fd2000001ff00 */
[----:B------:R-:W-:-:S04]  /*c430*/  @!P0 IMAD.WIDE R8, R225, 0x2, R62 ;  /* 0x00000002e1088825 */ /* 0x000fc800078e023e */
[----:B------:R-:W-:Y:S01]  /*c440*/  @!P0 IMAD.WIDE R6, R225, 0x2, R70 ;  /* 0x00000002e1068825 */ /* 0x000fe200078e0246 */
        /* <DEDUP_REMOVED lines=14> */
.L_x_438:
[----:B------:R-:W-:Y:S05]  /*c530*/  BSYNC B0 ;  /* 0x0000000000007941 */ /* 0x000fea0003800000 */
.L_x_437:
[----:B-1---5:R-:W-:Y:S01]  /*c540*/  IMAD.MOV.U32 R4, RZ, RZ, R26 ;  /* 0x000000ffff047224 */ /* 0x022fe200078e001a */
[----:B------:R-:W-:Y:S01]  /*c550*/  UIADD3 UR4, -UR15, UR29, URZ ;  /* 0x0000001d0f047290 */ /* 0x000fe2000fffe13f */
[----:B------:R-:W-:Y:S01]  /*c560*/  IMAD.MOV.U32 R6, RZ, RZ, R24 ;  /* 0x000000ffff067224 */ /* 0x000fe200078e0018 */
[----:B------:R-:W-:-:S04]  /*c570*/  DEPBAR.LE SB0, 0x1 ;  /* 0x000080400000791a */ /* 0x000fc80000000000 */
[----:B------:R-:W-:Y:S01]  /*c580*/  UISETP.LT.AND UP0, UPT, UR4, 0x80, UPT ;  /* 0x000000800400788c */ /* 0x000fe2000bf01270 */
[----:B------:R-:W-:Y:S01]  /*c590*/  PRMT R80, R4, 0x7610, R80 ;  /* 0x0000761004507816 */ /* 0x000fe20000000050 */
[----:B------:R-:W-:Y:S01]  /*c5a0*/  IMAD.MOV.U32 R5, RZ, RZ, R25 ;  /* 0x000000ffff057224 */ /* 0x000fe200078e0019 */
[----:B------:R-:W-:Y:S01]  /*c5b0*/  PRMT R70, R6, 0x7610, R70 ;  /* 0x0000761006467816 */ /* 0x000fe20000000046 */
        /* <DEDUP_REMOVED lines=35> */
[----:B------:R-:W-:Y:S01]  /*c7f0*/  IMAD.MOV.U32 R7, RZ, RZ, c[0x0][0x27c] ;  /* 0x00009f00ff077624 */ /* 0x000fe200078e00ff */
[----:B------:R-:W1:Y:S01]  /*c800*/  LDS.128 R8, [R147+0x10080] ;  /* 0x0100800093087984 */ /* 0x000e620000000c00 */
[----:B------:R-:W-:Y:S02]  /*c810*/  SHF.R.U64 R100, R100, 0x10, R101 ;  /* 0x0000001064647819 */ /* 0x000fe40000001265 */
[----:B------:R-:W-:Y:S02]  /*c820*/  SHF.R.U64 R104, R104, 0x10, R105 ;  /* 0x0000001068687819 */ /* 0x000fe40000001269 */
[----:B------:R-:W-:Y:S02]  /*c830*/  LEA.HI R7, R7, R0, RZ, 0x1d ;  /* 0x0000000007077211 */ /* 0x000fe400078fe8ff */
[----:B------:R-:W-:Y:S02]  /*c840*/  SHF.R.U64 R102, R102, 0x10, R103 ;  /* 0x0000001066667819 */ /* 0x000fe40000001267 */
[----:B------:R-:W-:Y:S01]  /*c850*/  SHF.R.S32.HI R4, RZ, 0x1f, R7 ;  /* 0x0000001fff047819 */ /* 0x000fe20000011407 */
[----:B------:R-:W-:Y:S01]  /*c860*/  IMAD.SHL.U32 R5, R7, 0x8, RZ ;  /* 0x0000000807057824 */ /* 0x000fe200078e00ff */
[----:B------:R-:W-:-:S02]  /*c870*/  SHF.R.U32.HI R103, RZ, 0x10, R103 ;  /* 0x00000010ff677819 */ /* 0x000fc40000011667 */
[----:B------:R-:W-:Y:S02]  /*c880*/  LEA.HI R4, R4, R7, RZ, 0x3 ;  /* 0x0000000704047211 */ /* 0x000fe400078f18ff */
[----:B------:R-:W-:Y:S02]  /*c890*/  LOP3.LUT R5, R148, 0x38, R5, 0xf8, !PT ;  /* 0x0000003894057812 */ /* 0x000fe400078ef805 */
[----:B------:R-:W-:Y:S01]  /*c8a0*/  PRMT R151, R151, 0x5410, R100 ;  /* 0x0000541097977816 */ /* 0x000fe20000000064 */
[----:B------:R-:W-:Y:S01]  /*c8b0*/  IMAD.SHL.U32 R4, R4, 0x400, RZ ;  /* 0x0000040004047824 */ /* 0x000fe200078e00ff */
[----:B------:R-:W-:Y:S02]  /*c8c0*/  LOP3.LUT R6, R5, R146, RZ, 0x3c, !PT ;  /* 0x0000009205067212 */ /* 0x000fe400078e3cff */
[----:B------:R-:W-:Y:S01]  /*c8d0*/  PRMT R155, R155, 0x5410, R104 ;  /* 0x000054109b9b7816 */ /* 0x000fe20000000068 */
[----:B------:R-:W-:Y:S01]  /*c8e0*/  IMAD.U32 R162, R151, 0x10000, RZ ;  /* 0x0001000097a27824 */ /* 0x000fe200078e00ff */
[----:B------:R-:W-:-:S02]  /*c8f0*/  LOP3.LUT R4, R4, 0x7fffe000, RZ, 0xc0, !PT ;  /* 0x7fffe00004047812 */ /* 0x000fc400078ec0ff */
[----:B------:R-:W-:Y:S01]  /*c900*/  SHF.R.U64 R106, R106, 0x10, R107 ;  /* 0x000000106a6a7819 */ /* 0x000fe2000000126b */
[----:B------:R-:W-:Y:S01]  /*c910*/  IMAD.U32 R158, R155, 0x10000, RZ ;  /* 0x000100009b9e7824 */ /* 0x000fe200078e00ff */
[----:B------:R-:W-:Y:S02]  /*c920*/  IADD3 R149, R6, R4, R145 ;  /* 0x0000000406957210 */ /* 0x000fe40007ffe091 */
[----:B------:R-:W-:Y:S02]  /*c930*/  SHF.R.U32.HI R105, RZ, 0x10, R105 ;  /* 0x00000010ff697819 */ /* 0x000fe40000011669 */
[----:B------:R-:W-:Y:S01]  /*c940*/  SHF.R.U32.HI R101, RZ, 0x10, R101 ;  /* 0x00000010ff657819 */ /* 0x000fe20000011665 */
[----:B------:R-:W-:Y:S01]  /*c950*/  IMAD.SHL.U32 R149, R149, 0x2, RZ ;  /* 0x0000000295957824 */ /* 0x000fe200078e00ff */
[----:B------:R-:W-:Y:S02]  /*c960*/  PRMT R152, R152, 0x5410, R103 ;  /* 0x0000541098987816 */ /* 0x000fe40000000067 */
[----:B------:R-:W-:-:S02]  /*c970*/  PRMT R157, R157, 0x5410, R106 ;  /* 0x000054109d9d7816 */ /* 0x000fc4000000006a */
[----:B------:R-:W2:Y:S01]  /*c980*/  LDS.128 R4, [R149+0x10080] ;  /* 0x0100800095047984 */ /* 0x000ea20000000c00 */
[----:B------:R-:W-:Y:S02]  /*c990*/  SHF.R.U32.HI R107, RZ, 0x10, R107 ;  /* 0x00000010ff6b7819 */ /* 0x000fe4000001166b */
[C---:B-1----:R-:W-:Y:S02]  /*c9a0*/  SHF.L.U32 R100, R9.reuse, 0x10, RZ ;  /* 0x0000001009647819 */ /* 0x042fe400000006ff */
[----:B------:R-:W-:Y:S01]  /*c9b0*/  LOP3.LUT R103, R9, 0xffff0000, RZ, 0xc0, !PT ;  /* 0xffff000009677812 */ /* 0x000fe200078ec0ff */
[C---:B------:R-:W-:Y:S01]  /*c9c0*/  IMAD.U32 R9, R11.reuse, 0x10000, RZ ;  /* 0x000100000b097824 */ /* 0x040fe200078e00ff */
[----:B------:R-:W-:Y:S02]  /*c9d0*/  LOP3.LUT R104, R11, 0xffff0000, RZ, 0xc0, !PT ;  /* 0xffff00000b687812 */ /* 0x000fe400078ec0ff */
[----:B------:R-:W-:Y:S02]  /*c9e0*/  PRMT R154, R154, 0x5410, R105 ;  /* 0x000054109a9a7816 */ /* 0x000fe40000000069 */
[----:B------:R-:W-:Y:S01]  /*c9f0*/  PRMT R150, R150, 0x5410, R101 ;  /* 0x0000541096967816 */ /* 0x000fe20000000065 */
[----:B------:R-:W-:Y:S01]  /*ca00*/  IMAD.U32 R101, R8, 0x10000, RZ ;  /* 0x0001000008657824 */ /* 0x000fe200078e00ff */
[----:B------:R-:W-:-:S02]  /*ca10*/  PRMT R156, R156, 0x5410, R107 ;  /* 0x000054109c9c7816 */ /* 0x000fc4000000006b */
[----:B------:R-:W-:Y:S01]  /*ca20*/  LOP3.LUT R151, R151, 0xffff0000, RZ, 0xc0, !PT ;  /* 0xffff000097977812 */ /* 0x000fe200078ec0ff */
[----:B------:R-:W-:Y:S01]  /*ca30*/  IMAD.U32 R160, R150, 0x10000, RZ ;  /* 0x0001000096a07824 */ /* 0x000fe200078e00ff */
[----:B------:R-:W-:Y:S02]  /*ca40*/  LOP3.LUT R8, R8, 0xffff0000, RZ, 0xc0, !PT ;  /* 0xffff000008087812 */ /* 0x000fe400078ec0ff */
[----:B------:R-:W-:Y:S02]  /*ca50*/  LOP3.LUT R155, R155, 0xffff0000, RZ, 0xc0, !PT ;  /* 0xffff00009b9b7812 */ /* 0x000fe400078ec0ff */
[----:B------:R-:W-:Y:S01]  /*ca60*/  PRMT R153, R153, 0x5410, R102 ;  /* 0x0000541099997816 */ /* 0x000fe20000000066 */
[----:B------:R-:W-:Y:S01]  /*ca70*/  IMAD.U32 R102, R10, 0x10000, RZ ;  /* 0x000100000a667824 */ /* 0x000fe200078e00ff */
[----:B------:R-:W-:Y:S02]  /*ca80*/  LOP3.LUT R150, R150, 0xffff0000, RZ, 0xc0, !PT ;  /* 0xffff000096967812 */ /* 0x000fe400078ec0ff */
[----:B------:R-:W-:Y:S01]  /*ca90*/  LOP3.LUT R10, R10, 0xffff0000, RZ, 0xc0, !PT ;  /* 0xffff00000a0a7812 */ /* 0x000fe200078ec0ff */
[----:B--2---:R-:W-:Y:S01]  /*caa0*/  IMAD.U32 R161, R4, 0x10000, RZ ;  /* 0x0001000004a17824 */ /* 0x004fe200078e00ff */
[----:B------:R-:W-:Y:S01]  /*cab0*/  SHF.L.U32 R11, R5, 0x10, RZ ;  /* 0x00000010050b7819 */ /* 0x000fe200000006ff */
[----:B------:R-:W-:Y:S01]  /*cac0*/  IMAD.U32 R107, R7, 0x10000, RZ ;  /* 0x00010000076b7824 */ /* 0x000fe200078e00ff */
[----:B------:R-:W-:-:S02]  /*cad0*/  LOP3.LUT R106, R5, 0xffff0000, RZ, 0xc0, !PT ;  /* 0xffff0000056a7812 */ /* 0x000fc400078ec0ff */
[C---:B------:R-:W-:Y:S01]  /*cae0*/  SHF.L.U32 R105, R6.reuse, 0x10, RZ ;  /* 0x0000001006697819 */ /* 0x040fe200000006ff */
[----:B------:R-:W-:Y:S01]  /*caf0*/  FMUL.FTZ R163, R11, R160 ;  /* 0x000000a00ba37220 */ /* 0x000fe20000410000 */
[----:B------:R-:W-:Y:S01]  /*cb00*/  LOP3.LUT R5, R6, 0xffff0000, RZ, 0xc0, !PT ;  /* 0xffff000006057812 */ /* 0x000fe200078ec0ff */
[----:B------:R-:W-:Y:S01]  /*cb10*/  FMUL.FTZ R6, R161, R162 ;  /* 0x000000a2a1067220 */ /* 0x000fe20000410000 */
[----:B------:R-:W-:Y:S01]  /*cb20*/  LOP3.LUT R159, R7, 0xffff0000, RZ, 0xc0, !PT ;  /* 0xffff0000079f7812 */ /* 0x000fe200078ec0ff */
[-C--:B------:R-:W-:Y:S01]  /*cb30*/  FMUL.FTZ R161, R161, R158.reuse ;  /* 0x0000009ea1a17220 */ /* 0x080fe20000410000 */
[----:B------:R-:W-:Y:S01]  /*cb40*/  LOP3.LUT R4, R4, 0xffff0000, RZ, 0xc0, !PT ;  /* 0xffff000004047812 */ /* 0x000fe200078ec0ff */
[C---:B------:R-:W-:Y:S02]  /*cb50*/  FFMA.FTZ R7, R101.reuse, R158, -R6 ;  /* 0x0000009e65077223 */ /* 0x040fe40000010806 */
[C---:B------:R-:W-:Y:S01]  /*cb60*/  IMAD.U32 R6, R154.reuse, 0x10000, RZ ;  /* 0x000100009a067824 */ /* 0x040fe200078e00ff */
[----:B------:R-:W-:Y:S01]  /*cb70*/  LOP3.LUT R154, R154, 0xffff0000, RZ, 0xc0, !PT ;  /* 0xffff00009a9a7812 */ /* 0x000fe200078ec0ff */
[----:B------:R-:W-:Y:S01]  /*cb80*/  FFMA.FTZ R101, R101, R162, R161 ;  /* 0x000000a265657223 */ /* 0x000fe200000100a1 */
[----:B------:R-:W-:Y:S01]  /*cb90*/  SHF.L.U32 R162, R156, 0x10, RZ ;  /* 0x000000109ca27819 */ /* 0x000fe200000006ff */
[C---:B------:R-:W-:Y:S01]  /*cba0*/  IMAD.U32 R158, R152.reuse, 0x10000, RZ ;  /* 0x00010000989e7824 */ /* 0x040fe200078e00ff */
[----:B------:R-:W-:Y:S01]  /*cbb0*/  LOP3.LUT R152, R152, 0xffff0000, RZ, 0xc0, !PT ;  /* 0xffff000098987812 */ /* 0x000fe200078ec0ff */
[----:B------:R-:W-:Y:S01]  /*cbc0*/  FMUL.FTZ R161, R11, R6 ;  /* 0x000000060ba17220 */ /* 0x000fe20000410000 */
[----:B------:R-:W-:Y:S01]  /*cbd0*/  LOP3.LUT R156, R156, 0xffff0000, RZ, 0xc0, !PT ;  /* 0xffff00009c9c7812 */ /* 0x000fe200078ec0ff */
[----:B------:R-:W-:-:S02]  /*cbe0*/  FMUL.FTZ R11, R107, R158 ;  /* 0x0000009e6b0b7220 */ /* 0x000fc40000410000 */
[-C--:B------:R-:W-:Y:S02]  /*cbf0*/  FMUL.FTZ R107, R107, R162.reuse ;  /* 0x000000a26b6b7220 */ /* 0x080fe40000410000 */
[C---:B------:R-:W-:Y:S02]  /*cc00*/  FFMA.FTZ R11, R9.reuse, R162, -R11 ;  /* 0x000000a2090b7223 */ /* 0x040fe4000001080b */
[----:B------:R-:W-:Y:S02]  /*cc10*/  FFMA.FTZ R107, R9, R158, R107 ;  /* 0x0000009e096b7223 */ /* 0x000fe4000001006b */
[----:B------:R-:W-:Y:S02]  /*cc20*/  FMUL.FTZ R9, R4, R151 ;  /* 0x0000009704097220 */ /* 0x000fe40000410000 */
[----:B------:R-:W-:Y:S02]  /*cc30*/  FFMA.FTZ R6, R100, R6, -R163 ;  /* 0x0000000664067223 */ /* 0x000fe400000108a3 */
[----:B------:R-:W-:-:S02]  /*cc40*/  FMUL.FTZ R4, R4, R155 ;  /* 0x0000009b04047220 */ /* 0x000fc40000410000 */
[----:B------:R-:W-:Y:S02]  /*cc50*/  FFMA.FTZ R158, R8, R155, -R9 ;  /* 0x0000009b089e7223 */ /* 0x000fe40000010809 */
[----:B------:R-:W-:Y:S02]  /*cc60*/  FFMA.FTZ R100, R100, R160, R161 ;  /* 0x000000a064647223 */ /* 0x000fe400000100a1 */
[C---:B------:R-:W-:Y:S01]  /*cc70*/  IMAD.U32 R155, R153.reuse, 0x10000, RZ ;  /* 0x00010000999b7824 */ /* 0x040fe200078e00ff */
[----:B------:R-:W-:Y:S01]  /*cc80*/  LOP3.LUT R153, R153, 0xffff0000, RZ, 0xc0, !PT ;  /* 0xffff000099997812 */ /* 0x000fe200078ec0ff */
[C---:B------:R-:W-:Y:S01]  /*cc90*/  IMAD.U32 R160, R157.reuse, 0x10000, RZ ;  /* 0x000100009da07824 */ /* 0x040fe200078e00ff */
[----:B------:R-:W-:Y:S01]  /*cca0*/  LOP3.LUT R157, R157, 0xffff0000, RZ, 0xc0, !PT ;  /* 0xffff00009d9d7812 */ /* 0x000fe200078ec0ff */
[----:B------:R-:W-:Y:S01]  /*ccb0*/  FFMA.FTZ R4, R8, R151, R4 ;  /* 0x0000009708047223 */ /* 0x000fe20000010004 */
[----:B------:R-:W-:Y:S01]  /*ccc0*/  F2FP.BF16.PACK_AB R8, R158, R7 ;  /* 0x000000079e08723e */ /* 0x000fe200000010ff */
[----:B------:R-:W-:-:S02]  /*ccd0*/  FMUL.FTZ R9, R106, R150 ;  /* 0x000000966a097220 */ /* 0x000fc40000410000 */
[C---:B------:R-:W-:Y:S01]  /*cce0*/  FMUL.FTZ R151, R105.reuse, R155 ;  /* 0x0000009b69977220 */ /* 0x040fe20000410000 */
[----:B------:R-:W-:Y:S01]  /*ccf0*/  F2FP.BF16.PACK_AB R4, R4, R101 ;  /* 0x000000650404723e */ /* 0x000fe200000010ff */
[----:B------:R-:W-:Y:S02]  /*cd00*/  FMUL.FTZ R106, R106, R154 ;  /* 0x0000009a6a6a7220 */ /* 0x000fe40000410000 */
[----:B------:R-:W-:Y:S02]  /*cd10*/  FMUL.FTZ R105, R105, R160 ;  /* 0x000000a069697220 */ /* 0x000fe40000410000 */
[C---:B------:R-:W-:Y:S02]  /*cd20*/  FFMA.FTZ R9, R103.reuse, R154, -R9 ;  /* 0x0000009a67097223 */ /* 0x040fe40000010809 */
[----:B------:R-:W-:Y:S02]  /*cd30*/  FFMA.FTZ R103, R103, R150, R106 ;  /* 0x0000009667677223 */ /* 0x000fe4000001006a */
[C---:B------:R-:W-:Y:S01]  /*cd40*/  FFMA.FTZ R151, R102.reuse, R160, -R151 ;  /* 0x000000a066977223 */ /* 0x040fe20000010897 */
[----:B------:R-:W-:Y:S01]  /*cd50*/  F2FP.BF16.PACK_AB R9, R9, R6 ;  /* 0x000000060909723e */ /* 0x000fe200000010ff */
[----:B------:R-:W-:-:S02]  /*cd60*/  FFMA.FTZ R105, R102, R155, R105 ;  /* 0x0000009b66697223 */ /* 0x000fc40000010069 */
[C---:B------:R-:W-:Y:S02]  /*cd70*/  FMUL.FTZ R102, R5.reuse, R153 ;  /* 0x0000009905667220 */ /* 0x040fe40000410000 */
[-C--:B------:R-:W-:Y:S02]  /*cd80*/  FMUL.FTZ R106, R5, R157.reuse ;  /* 0x0000009d056a7220 */ /* 0x080fe40000410000 */
[C---:B------:R-:W-:Y:S02]  /*cd90*/  FMUL.FTZ R5, R159.reuse, R152 ;  /* 0x000000989f057220 */ /* 0x040fe40000410000 */
[-C--:B------:R-:W-:Y:S02]  /*cda0*/  FMUL.FTZ R159, R159, R156.reuse ;  /* 0x0000009c9f9f7220 */ /* 0x080fe40000410000 */
[----:B------:R-:W-:Y:S02]  /*cdb0*/  FFMA.FTZ R102, R10, R157, -R102 ;  /* 0x0000009d0a667223 */ /* 0x000fe40000010866 */
[----:B------:R-:W-:Y:S01]  /*cdc0*/  FFMA.FTZ R156, R104, R156, -R5 ;  /* 0x0000009c689c7223 */ /* 0x000fe20000010805 */
[----:B------:R-:W-:Y:S01]  /*cdd0*/  F2FP.BF16.PACK_AB R5, R103, R100 ;  /* 0x000000646705723e */ /* 0x000fe200000010ff */
[----:B------:R-:W-:Y:S01]  /*cde0*/  FFMA.FTZ R106, R10, R153, R106 ;  /* 0x000000990a6a7223 */ /* 0x000fe2000001006a */
[----:B------:R-:W-:Y:S01]  /*cdf0*/  F2FP.BF16.PACK_AB R10, R102, R151 ;  /* 0x00000097660a723e */ /* 0x000fe200000010ff */
[----:B------:R-:W-:Y:S01]  /*ce00*/  FFMA.FTZ R104, R104, R152, R159 ;  /* 0x0000009868687223 */ /* 0x000fe2000001009f */
[----:B------:R-:W-:-:S02]  /*ce10*/  F2FP.BF16.PACK_AB R11, R156, R11 ;  /* 0x0000000b9c0b723e */ /* 0x000fc400000010ff */
[----:B------:R-:W-:Y:S02]  /*ce20*/  F2FP.BF16.PACK_AB R6, R106, R105 ;  /* 0x000000696a06723e */ /* 0x000fe400000010ff */
[----:B------:R-:W-:Y:S01]  /*ce30*/  F2FP.BF16.PACK_AB R7, R104, R107 ;  /* 0x0000006b6807723e */ /* 0x000fe200000010ff */
[----:B------:R1:W-:Y:S04]  /*ce40*/  STS.128 [R147+0x10080], R8 ;  /* 0x0100800893007388 */ /* 0x0003e80000000c00 */
[----:B------:R1:W-:Y:S02]  /*ce50*/  STS.128 [R149+0x10080], R4 ;  /* 0x0100800495007388 */ /* 0x0003e40000000c00 */
.L_x_442:
[----:B------:R-:W-:Y:S05]  /*ce60*/  BSYNC B0 ;  /* 0x0000000000007941 */ /* 0x000fea0003800000 */
.L_x_441:
[----:B------:R-:W-:-:S13]  /*ce70*/  ISETP.GE.AND P0, PT, R219, c[0x0][0x27c], PT ;  /* 0x00009f00db007a0c */ /* 0x000fda0003f06270 */
[----:B------:R-:W-:Y:S05]  /*ce80*/  @P0 BRA `(.L_x_440) ;  /* 0x0000071000000947 */ /* 0x000fea0003800000 */
[----:B-1----:R-:W-:Y:S01]  /*ce90*/  SHF.R.S32.HI R8, RZ, 0x1f, R219 ;  /* 0x0000001fff087819 */ /* 0x002fe200000114db */
[----:B------:R-:W-:Y:S01]  /*cea0*/  IMAD.MOV.U32 R7, RZ, RZ, c[0x0][0x27c] ;  /* 0x00009f00ff077624 */ /* 0x000fe200078e00ff */
[----:B------:R-:W-:Y:S02]  /*ceb0*/  SHF.R.U64 R103, R88, 0x10, R89 ;  /* 0x0000001058677819 */ /* 0x000fe40000001259 */
[CC--:B------:R-:W-:Y:S02]  /*cec0*/  LEA.HI R5, R8.reuse, R219.reuse, RZ, 0x3 ;  /* 0x000000db08057211 */ /* 0x0c0fe400078f18ff */
[----:B------:R-:W-:Y:S02]  /*ced0*/  LEA.HI R8, R8, R219, RZ, 0x6 ;  /* 0x000000db08087211 */ /* 0x000fe400078f30ff */
[--C-:B------:R-:W-:Y:S02]  /*cee0*/  SHF.R.S32.HI R4, RZ, 0x3, R5.reuse ;  /* 0x00000003ff047819 */ /* 0x100fe40000011405 */
[----:B------:R-:W-:Y:S01]  /*cef0*/  LOP3.LUT R5, R148, 0x38, R5, 0xf8, !PT ;  /* 0x0000003894057812 */ /* 0x000fe200078ef805 */
[----:B------:R-:W-:Y:S01]  /*cf00*/  IMAD.SHL.U32 R8, R8, 0x80, RZ ;  /* 0x0000008008087824 */ /* 0x000fe200078e00ff */
[----:B------:R-:W-:-:S02]  /*cf10*/  LEA.HI R7, R7, R4, RZ, 0x1d ;  /* 0x0000000407077211 */ /* 0x000fc400078fe8ff */
[----:B------:R-:W-:Y:S02]  /*cf20*/  LOP3.LUT R6, R5, R146, RZ, 0x3c, !PT ;  /* 0x0000009205067212 */ /* 0x000fe400078e3cff */
[----:B------:R-:W-:Y:S01]  /*cf30*/  SHF.R.S32.HI R4, RZ, 0x1f, R7 ;  /* 0x0000001fff047819 */ /* 0x000fe20000011407 */
[----:B------:R-:W-:Y:S01]  /*cf40*/  IMAD.SHL.U32 R5, R7, 0x8, RZ ;  /* 0x0000000807057824 */ /* 0x000fe200078e00ff */
[----:B------:R-:W-:Y:S02]  /*cf50*/  LOP3.LUT R8, R8, 0x7fffe000, RZ, 0xc0, !PT ;  /* 0x7fffe00008087812 */ /* 0x000fe400078ec0ff */
[----:B------:R-:W-:Y:S02]  /*cf60*/  LEA.HI R4, R4, R7, RZ, 0x3 ;  /* 0x0000000704047211 */ /* 0x000fe400078f18ff */
[----:B------:R-:W-:Y:S02]  /*cf70*/  LOP3.LUT R5, R148, 0x38, R5, 0xf8, !PT ;  /* 0x0000003894057812 */ /* 0x000fe400078ef805 */
[----:B------:R-:W-:Y:S01]  /*cf80*/  IADD3 R6, R6, R8, R145 ;  /* 0x0000000806067210 */ /* 0x000fe20007ffe091 */
[----:B------:R-:W-:Y:S01]  /*cf90*/  IMAD.SHL.U32 R4, R4, 0x400, RZ ;  /* 0x0000040004047824 */ /* 0x000fe200078e00ff */
[----:B------:R-:W-:-:S02]  /*cfa0*/  LOP3.LUT R146, R5, R146, RZ, 0x3c, !PT ;  /* 0x0000009205927212 */ /* 0x000fc400078e3cff */
[----:B------:R-:W-:Y:S01]  /*cfb0*/  SHF.R.U32.HI R88, RZ, 0x10, R89 ;  /* 0x00000010ff587819 */ /* 0x000fe20000011659 */
[----:B------:R-:W-:Y:S01]  /*cfc0*/  IMAD.SHL.U32 R100, R6, 0x2, RZ ;  /* 0x0000000206647824 */ /* 0x000fe200078e00ff */
[----:B------:R-:W-:Y:S02]  /*cfd0*/  LOP3.LUT R4, R4, 0x7fffe000, RZ, 0xc0, !PT ;  /* 0x7fffe00004047812 */ /* 0x000fe400078ec0ff */
[----:B------:R-:W-:Y:S02]  /*cfe0*/  SHF.R.U64 R89, R90, 0x10, R91 ;  /* 0x000000105a597819 */ /* 0x000fe4000000125b */
[----:B------:R-:W-:Y:S01]  /*cff0*/  IADD3 R101, R146, R4, R145 ;  /* 0x0000000492657210 */ /* 0x000fe20007ffe091 */
[----:B------:R-:W1:Y:S01]  /*d000*/  LDS.128 R8, [R100+0x10080] ;  /* 0x0100800064087984 */ /* 0x000e620000000c00 */
[----:B------:R-:W-:Y:S02]  /*d010*/  SHF.R.U32.HI R90, RZ, 0x10, R91 ;  /* 0x00000010ff5a7819 */ /* 0x000fe4000001165b */
[--C-:B------:R-:W-:Y:S01]  /*d020*/  SHF.R.U64 R91, R84, 0x10, R85.reuse ;  /* 0x00000010545b7819 */ /* 0x100fe20000001255 */
[----:B------:R-:W-:Y:S01]  /*d030*/  IMAD.SHL.U32 R101, R101, 0x2, RZ ;  /* 0x0000000265657824 */ /* 0x000fe200078e00ff */
[----:B------:R-:W-:-:S02]  /*d040*/  SHF.R.U32.HI R84, RZ, 0x10, R85 ;  /* 0x00000010ff547819 */ /* 0x000fc40000011655 */
[----:B------:R-:W-:Y:S02]  /*d050*/  SHF.R.U64 R85, R86, 0x10, R87 ;  /* 0x0000001056557819 */ /* 0x000fe40000001257 */
[----:B------:R-:W2:Y:S01]  /*d060*/  LDS.128 R4, [R101+0x10080] ;  /* 0x0100800065047984 */ /* 0x000ea20000000c00 */
[----:B------:R-:W-:Y:S02]  /*d070*/  PRMT R137, R137, 0x5410, R84 ;  /* 0x0000541089897816 */ /* 0x000fe40000000054 */
[----:B------:R-:W-:Y:S02]  /*d080*/  PRMT R140, R140, 0x5410, R85 ;  /* 0x000054108c8c7816 */ /* 0x000fe40000000055 */
[----:B------:R-:W-:Y:S01]  /*d090*/  SHF.R.U32.HI R86, RZ, 0x10, R87 ;  /* 0x00000010ff567819 */ /* 0x000fe20000011657 */
[----:B------:R-:W-:Y:S01]  /*d0a0*/  IMAD.U32 R105, R137, 0x10000, RZ ;  /* 0x0001000089697824 */ /* 0x000fe200078e00ff */
[----:B------:R-:W-:Y:S02]  /*d0b0*/  PRMT R138, R138, 0x5410, R91 ;  /* 0x000054108a8a7816 */ /* 0x000fe4000000005b */
[----:B------:R-:W-:-:S02]  /*d0c0*/  PRMT R142, R142, 0x5410, R103 ;  /* 0x000054108e8e7816 */ /* 0x000fc40000000067 */
[----:B------:R-:W-:Y:S02]  /*d0d0*/  PRMT R144, R144, 0x5410, R89 ;  /* 0x0000541090907816 */ /* 0x000fe40000000059 */
[----:B------:R-:W-:Y:S01]  /*d0e0*/  PRMT R141, R141, 0x5410, R88 ;  /* 0x000054108d8d7816 */ /* 0x000fe20000000058 */
[C---:B------:R-:W-:Y:S01]  /*d0f0*/  IMAD.U32 R91, R142.reuse, 0x10000, RZ ;  /* 0x000100008e5b7824 */ /* 0x040fe200078e00ff */
[----:B------:R-:W-:Y:S02]  /*d100*/  LOP3.LUT R142, R142, 0xffff0000, RZ, 0xc0, !PT ;  /* 0xffff00008e8e7812 */ /* 0x000fe400078ec0ff */
[----:B------:R-:W-:Y:S02]  /*d110*/  PRMT R139, R139, 0x5410, R86 ;  /* 0x000054108b8b7816 */ /* 0x000fe40000000056 */
[----:B------:R-:W-:Y:S02]  /*d120*/  PRMT R143, R143, 0x5410, R90 ;  /* 0x000054108f8f7816 */ /* 0x000fe4000000005a */
[----:B------:R-:W-:Y:S01]  /*d130*/  LOP3.LUT R137, R137, 0xffff0000, RZ, 0xc0, !PT ;  /* 0xffff000089897812 */ /* 0x000fe200078ec0ff */
[----:B------:R-:W-:-:S02]  /*d140*/  IMAD.U32 R106, R139, 0x10000, RZ ;  /* 0x000100008b6a7824 */ /* 0x000fc400078e00ff */
[C---:B-1----:R-:W-:Y:S01]  /*d150*/  IMAD.U32 R85, R8.reuse, 0x10000, RZ ;  /* 0x0001000008557824 */ /* 0x042fe200078e00ff */
[----:B------:R-:W-:Y:S01]  /*d160*/  LOP3.LUT R84, R8, 0xffff0000, RZ, 0xc0, !PT ;  /* 0xffff000008547812 */ /* 0x000fe200078ec0ff */
[C---:B------:R-:W-:Y:S01]  /*d170*/  IMAD.U32 R8, R9.reuse, 0x10000, RZ ;  /* 0x0001000009087824 */ /* 0x040fe200078e00ff */
[----:B------:R-:W-:Y:S01]  /*d180*/  LOP3.LUT R87, R9, 0xffff0000, RZ, 0xc0, !PT ;  /* 0xffff000009577812 */ /* 0x000fe200078ec0ff */
[C---:B------:R-:W-:Y:S01]  /*d190*/  IMAD.U32 R9, R11.reuse, 0x10000, RZ ;  /* 0x000100000b097824 */ /* 0x040fe200078e00ff */
[----:B------:R-:W-:Y:S01]  /*d1a0*/  LOP3.LUT R89, R11, 0xffff0000, RZ, 0xc0, !PT ;  /* 0xffff00000b597812 */ /* 0x000fe200078ec0ff */
[C---:B------:R-:W-:Y:S01]  /*d1b0*/  IMAD.U32 R86, R10.reuse, 0x10000, RZ ;  /* 0x000100000a567824 */ /* 0x040fe200078e00ff */
[----:B------:R-:W-:Y:S01]  /*d1c0*/  LOP3.LUT R10, R10, 0xffff0000, RZ, 0xc0, !PT ;  /* 0xffff00000a0a7812 */ /* 0x000fe200078ec0ff */
[C---:B--2---:R-:W-:Y:S01]  /*d1d0*/  IMAD.U32 R88, R4.reuse, 0x10000, RZ ;  /* 0x0001000004587824 */ /* 0x044fe200078e00ff */
[----:B------:R-:W-:Y:S01]  /*d1e0*/  LOP3.LUT R11, R4, 0xffff0000, RZ, 0xc0, !PT ;  /* 0xffff0000040b7812 */ /* 0x000fe200078ec0ff */
[C---:B------:R-:W-:Y:S01]  /*d1f0*/  IMAD.U32 R4, R5.reuse, 0x10000, RZ ;  /* 0x0001000005047824 */ /* 0x040fe200078e00ff */
[----:B------:R-:W-:Y:S01]  /*d200*/  LOP3.LUT R104, R5, 0xffff0000, RZ, 0xc0, !PT ;  /* 0xffff000005687812 */ /* 0x000fe200078ec0ff */
[----:B------:R-:W-:Y:S01]  /*d210*/  IMAD.U32 R5, R138, 0x10000, RZ ;  /* 0x000100008a057824 */ /* 0x000fe200078e00ff */
[C---:B------:R-:W-:Y:S01]  /*d220*/  LOP3.LUT R102, R6.reuse, 0xffff0000, RZ, 0xc0, !PT ;  /* 0xffff000006667812 */ /* 0x040fe200078ec0ff */
[----:B------:R-:W-:Y:S01]  /*d230*/  IMAD.U32 R103, R6, 0x10000, RZ ;  /* 0x0001000006677824 */ /* 0x000fe200078e00ff */
[----:B------:R-:W-:Y:S01]  /*d240*/  LOP3.LUT R138, R138, 0xffff0000, RZ, 0xc0, !PT ;  /* 0xffff00008a8a7812 */ /* 0x000fe200078ec0ff */
[----:B------:R-:W-:-:S02]  /*d250*/  FMUL.FTZ R6, R88, R5 ;  /* 0x0000000558067220 */ /* 0x000fc40000410000 */
[-C--:B------:R-:W-:Y:S02]  /*d260*/  FMUL.FTZ R88, R88, R91.reuse ;  /* 0x0000005b58587220 */ /* 0x080fe40000410000 */
[C---:B------:R-:W-:Y:S02]  /*d270*/  FFMA.FTZ R6, R85.reuse, R91, -R6 ;  /* 0x0000005b55067223 */ /* 0x040fe40000010806 */
[----:B------:R-:W-:Y:S02]  /*d280*/  FFMA.FTZ R88, R85, R5, R88 ;  /* 0x0000000555587223 */ /* 0x000fe40000010058 */
[----:B------:R-:W-:Y:S02]  /*d290*/  FMUL.FTZ R91, R11, R138 ;  /* 0x0000008a0b5b7220 */ /* 0x000fe40000410000 */
[C---:B------:R-:W-:Y:S01]  /*d2a0*/  IMAD.U32 R5, R141.reuse, 0x10000, RZ ;  /* 0x000100008d057824 */ /* 0x040fe200078e00ff */
[----:B------:R-:W-:Y:S01]  /*d2b0*/  LOP3.LUT R141, R141, 0xffff0000, RZ, 0xc0, !PT ;  /* 0xffff00008d8d7812 */ /* 0x000fe200078ec0ff */
[----:B------:R-:W-:-:S02]  /*d2c0*/  FMUL.FTZ R11, R11, R142 ;  /* 0x0000008e0b0b7220 */ /* 0x000fc40000410000 */
[C---:B------:R-:W-:Y:S02]  /*d2d0*/  FMUL.FTZ R85, R4.reuse, R105 ;  /* 0x0000006904557220 */ /* 0x040fe40000410000 */
[----:B------:R-:W-:Y:S02]  /*d2e0*/  FMUL.FTZ R4, R4, R5 ;  /* 0x0000000504047220 */ /* 0x000fe40000410000 */
[C---:B------:R-:W-:Y:S01]  /*d2f0*/  IMAD.U32 R90, R7.reuse, 0x10000, RZ ;  /* 0x00010000075a7824 */ /* 0x040fe200078e00ff */
[----:B------:R-:W-:Y:S01]  /*d300*/  LOP3.LUT R7, R7, 0xffff0000, RZ, 0xc0, !PT ;  /* 0xffff000007077812 */ /* 0x000fe200078ec0ff */
[C---:B------:R-:W-:Y:S02]  /*d310*/  FFMA.FTZ R91, R84.reuse, R142, -R91 ;  /* 0x0000008e545b7223 */ /* 0x040fe4000001085b */
[----:B------:R-:W-:Y:S01]  /*d320*/  FFMA.FTZ R11, R84, R138, R11 ;  /* 0x0000008a540b7223 */ /* 0x000fe2000001000b */
[C---:B------:R-:W-:Y:S01]  /*d330*/  LOP3.LUT R138, R143.reuse, 0xffff0000, RZ, 0xc0, !PT ;  /* 0xffff00008f8a7812 */ /* 0x040fe200078ec0ff */
[----:B------:R-:W-:-:S02]  /*d340*/  IMAD.U32 R84, R143, 0x10000, RZ ;  /* 0x000100008f547824 */ /* 0x000fc400078e00ff */
[C---:B------:R-:W-:Y:S02]  /*d350*/  FFMA.FTZ R85, R8.reuse, R5, -R85 ;  /* 0x0000000508557223 */ /* 0x040fe40000010855 */
[----:B------:R-:W-:Y:S02]  /*d360*/  FFMA.FTZ R5, R8, R105, R4 ;  /* 0x0000006908057223 */ /* 0x000fe40000010004 */
[C---:B------:R-:W-:Y:S02]  /*d370*/  FMUL.FTZ R4, R90.reuse, R106 ;  /* 0x0000006a5a047220 */ /* 0x040fe40000410000 */
[-C--:B------:R-:W-:Y:S02]  /*d380*/  FMUL.FTZ R90, R90, R84.reuse ;  /* 0x000000545a5a7220 */ /* 0x080fe40000410000 */
[----:B------:R-:W-:Y:S02]  /*d390*/  IMAD.U32 R8, R140, 0x10000, RZ ;  /* 0x000100008c087824 */ /* 0x000fe400078e00ff */
[----:B------:R-:W-:-:S02]  /*d3a0*/  FFMA.FTZ R84, R9, R84, -R4 ;  /* 0x0000005409547223 */ /* 0x000fc40000010804 */
[----:B------:R-:W-:Y:S02]  /*d3b0*/  IMAD.U32 R105, R144, 0x10000, RZ ;  /* 0x0001000090697824 */ /* 0x000fe400078e00ff */
[----:B------:R-:W-:Y:S02]  /*d3c0*/  FFMA.FTZ R106, R9, R106, R90 ;  /* 0x0000006a096a7223 */ /* 0x000fe4000001005a */
[C---:B------:R-:W-:Y:S02]  /*d3d0*/  FMUL.FTZ R4, R104.reuse, R137 ;  /* 0x0000008968047220 */ /* 0x040fe40000410000 */
[C---:B------:R-:W-:Y:S02]  /*d3e0*/  FMUL.FTZ R9, R103.reuse, R8 ;  /* 0x0000000867097220 */ /* 0x040fe40000410000 */
[----:B------:R-:W-:Y:S02]  /*d3f0*/  FMUL.FTZ R104, R104, R141 ;  /* 0x0000008d68687220 */ /* 0x000fe40000410000 */
[----:B------:R-:W-:-:S02]  /*d400*/  FMUL.FTZ R103, R103, R105 ;  /* 0x0000006967677220 */ /* 0x000fc40000410000 */
[----:B------:R-:W-:Y:S01]  /*d410*/  FFMA.FTZ R90, R87, R141, -R4 ;  /* 0x0000008d575a7223 */ /* 0x000fe20000010804 */
[----:B------:R-:W-:Y:S01]  /*d420*/  LOP3.LUT R4, R139, 0xffff0000, RZ, 0xc0, !PT ;  /* 0xffff00008b047812 */ /* 0x000fe200078ec0ff */
[----:B------:R-:W-:Y:S01]  /*d430*/  FFMA.FTZ R105, R86, R105, -R9 ;  /* 0x0000006956697223 */ /* 0x000fe20000010809 */
[----:B------:R-:W-:Y:S01]  /*d440*/  LOP3.LUT R9, R140, 0xffff0000, RZ, 0xc0, !PT ;  /* 0xffff00008c097812 */ /* 0x000fe200078ec0ff */
[----:B------:R-:W-:Y:S01]  /*d450*/  FFMA.FTZ R104, R87, R137, R104 ;  /* 0x0000008957687223 */ /* 0x000fe20000010068 */
[----:B------:R-:W-:Y:S01]  /*d460*/  LOP3.LUT R87, R144, 0xffff0000, RZ, 0xc0, !PT ;  /* 0xffff000090577812 */ /* 0x000fe200078ec0ff */
[----:B------:R-:W-:Y:S02]  /*d470*/  FFMA.FTZ R103, R86, R8, R103 ;  /* 0x0000000856677223 */ /* 0x000fe40000010067 */
[----:B------:R-:W-:Y:S01]  /*d480*/  FMUL.FTZ R86, R102, R9 ;  /* 0x0000000966567220 */ /* 0x000fe20000410000 */
[----:B------:R-:W-:Y:S01]  /*d490*/  F2FP.BF16.PACK_AB R5, R104, R5 ;  /* 0x000000056805723e */ /* 0x000fe200000010ff */
[----:B------:R-:W-:-:S02]  /*d4a0*/  FMUL.FTZ R107, R7, R4 ;  /* 0x00000004076b7220 */ /* 0x000fc40000410000 */
[-C--:B------:R-:W-:Y:S02]  /*d4b0*/  FMUL.FTZ R102, R102, R87.reuse ;  /* 0x0000005766667220 */ /* 0x080fe40000410000 */
[-C--:B------:R-:W-:Y:S02]  /*d4c0*/  FMUL.FTZ R8, R7, R138.reuse ;  /* 0x0000008a07087220 */ /* 0x080fe40000410000 */
[C---:B------:R-:W-:Y:S02]  /*d4d0*/  FFMA.FTZ R86, R10.reuse, R87, -R86 ;  /* 0x000000570a567223 */ /* 0x040fe40000010856 */
[C---:B------:R-:W-:Y:S02]  /*d4e0*/  FFMA.FTZ R7, R89.reuse, R138, -R107 ;  /* 0x0000008a59077223 */ /* 0x040fe4000001086b */
[----:B------:R-:W-:Y:S01]  /*d4f0*/  FFMA.FTZ R102, R10, R9, R102 ;  /* 0x000000090a667223 */ /* 0x000fe20000010066 */
[----:B------:R-:W-:Y:S01]  /*d500*/  F2FP.BF16.PACK_AB R9, R90, R85 ;  /* 0x000000555a09723e */ /* 0x000fe200000010ff */
[----:B------:R-:W-:Y:S01]  /*d510*/  FFMA.FTZ R89, R89, R4, R8 ;  /* 0x0000000459597223 */ /* 0x000fe20000010008 */
[----:B------:R-:W-:-:S02]  /*d520*/  F2FP.BF16.PACK_AB R4, R11, R88 ;  /* 0x000000580b04723e */ /* 0x000fc400000010ff */
[----:B------:R-:W-:Y:S02]  /*d530*/  F2FP.BF16.PACK_AB R8, R91, R6 ;  /* 0x000000065b08723e */ /* 0x000fe400000010ff */
[----:B------:R-:W-:Y:S02]  /*d540*/  F2FP.BF16.PACK_AB R10, R86, R105 ;  /* 0x00000069560a723e */ /* 0x000fe400000010ff */
[----:B------:R-:W-:Y:S02]  /*d550*/  F2FP.BF16.PACK_AB R11, R7, R84 ;  /* 0x00000054070b723e */ /* 0x000fe400000010ff */
[----:B------:R-:W-:Y:S02]  /*d560*/  F2FP.BF16.PACK_AB R6, R102, R103 ;  /* 0x000000676606723e */ /* 0x000fe400000010ff */
[----:B------:R-:W-:Y:S01]  /*d570*/  F2FP.BF16.PACK_AB R7, R89, R106 ;  /* 0x0000006a5907723e */ /* 0x000fe200000010ff */
[----:B------:R1:W-:Y:S04]  /*d580*/  STS.128 [R100+0x10080], R8 ;  /* 0x0100800864007388 */ /* 0x0003e80000000c00 */
[----:B------:R1:W-:Y:S02]  /*d590*/  STS.128 [R101+0x10080], R4 ;  /* 0x0100800465007388 */ /* 0x0003e40000000c00 */
.L_x_440:
[----:B------:R-:W-:Y:S05]  /*d5a0*/  BSYNC B1 ;  /* 0x0000000000017941 */ /* 0x000fea0003800000 */
.L_x_439:
[----:B------:R-:W-:Y:S01]  /*d5b0*/  IADD3 R84, R39, 0x20, RZ ;  /* 0x0000002027547810 */ /* 0x000fe20007ffe0ff */
[----:B------:R-:W-:Y:S03]  /*d5c0*/  BSSY B1, `(.L_x_443) ;  /* 0x00000f2000017945 */ /* 0x000fe60003800000 */
[----:B------:R-:W-:-:S13]  /*d5d0*/  ISETP.GE.AND P0, PT, R84, UR4, PT ;  /* 0x0000000454007c0c */ /* 0x000fda000bf06270 */
[----:B------:R-:W-:Y:S05]  /*d5e0*/  @P0 BRA `(.L_x_444) ;  /* 0x00000ef000000947 */ /* 0x000fea0003800000 */
[----:B------:R-:W-:Y:S01]  /*d5f0*/  ISETP.GE.AND P0, PT, R225, c[0x0][0x27c], PT ;  /* 0x00009f00e1007a0c */ /* 0x000fe20003f06270 */
[----:B------:R-:W-:-:S12]  /*d600*/  BSSY B0, `(.L_x_445) ;  /* 0x0000073000007945 */ /* 0x000fd80003800000 */
[----:B------:R-:W-:Y:S05]  /*d610*/  @P0 BRA `(.L_x_446) ;  /* 0x0000071000000947 */ /* 0x000fea0003800000 */
[----:B-1----:R-:W-:Y:S01]  /*d620*/  IMAD.MOV.U32 R5, RZ, RZ, c[0x0][0x27c] ;  /* 0x00009f00ff057624 */ /* 0x002fe200078e00ff */
[----:B------:R-:W-:Y:S01]  /*d630*/  SHF.R.S32.HI R7, RZ, 0x1f, R84 ;  /* 0x0000001fff077819 */ /* 0x000fe20000011454 */
[----:B------:R-:W-:Y:S01]  /*d640*/  IMAD.SHL.U32 R10, R84, 0x40, RZ ;  /* 0x00000040540a7824 */ /* 0x000fe200078e00ff */
[----:B------:R-:W-:Y:S02]  /*d650*/  SHF.R.U64 R87, R76, 0x10, R77 ;  /* 0x000000104c577819 */ /* 0x000fe4000000124d */
[----:B------:R-:W-:Y:S02]  /*d660*/  LEA.HI R8, R5, R0, RZ, 0x1d ;  /* 0x0000000005087211 */ /* 0x000fe400078fe8ff */
[----:B------:R-:W-:Y:S02]  /*d670*/  LEA.HI R4, R7, R84, RZ, 0x3 ;  /* 0x0000005407047211 */ /* 0x000fe400078f18ff */
[----:B------:R-:W-:Y:S01]  /*d680*/  SHF.R.S32.HI R5, RZ, 0x1f, R8 ;  /* 0x0000001fff057819 */ /* 0x000fe20000011408 */
[----:B------:R-:W-:Y:S01]  /*d690*/  IMAD.SHL.U32 R6, R8, 0x8, RZ ;  /* 0x0000000808067824 */ /* 0x000fe200078e00ff */
[----:B------:R-:W-:Y:S01]  /*d6a0*/  LOP3.LUT R10, R10, 0x1c0, RZ, 0xc0, !PT ;  /* 0x000001c00a0a7812 */ /* 0x000fe200078ec0ff */
[----:B------:R-:W-:Y:S01]  /*d6b0*/  IMAD.SHL.U32 R4, R4, 0x40, RZ ;  /* 0x0000004004047824 */ /* 0x000fe200078e00ff */
[----:B------:R-:W-:-:S02]  /*d6c0*/  LEA.HI R5, R5, R8, RZ, 0x3 ;  /* 0x0000000805057211 */ /* 0x000fc400078f18ff */
[----:B------:R-:W-:Y:S02]  /*d6d0*/  SHF.R.U32.HI R7, RZ, 0x3, R10 ;  /* 0x00000003ff077819 */ /* 0x000fe4000001160a */
[C---:B------:R-:W-:Y:S01]  /*d6e0*/  LOP3.LUT R6, R10.reuse, 0x38, R6, 0xf8, !PT ;  /* 0x000000380a067812 */ /* 0x040fe200078ef806 */
[----:B------:R-:W-:Y:S01]  /*d6f0*/  IMAD.SHL.U32 R5, R5, 0x400, RZ ;  /* 0x0000040005057824 */ /* 0x000fe200078e00ff */
[----:B------:R-:W-:Y:S02]  /*d700*/  LOP3.LUT R9, R10, 0x38, R225, 0xf8, !PT ;  /* 0x000000380a097812 */ /* 0x000fe400078ef8e1 */
[----:B------:R-:W-:Y:S02]  /*d710*/  LOP3.LUT R4, R4, 0xfffffe00, RZ, 0xc0, !PT ;  /* 0xfffffe0004047812 */ /* 0x000fe400078ec0ff */
[----:B------:R-:W-:Y:S02]  /*d720*/  LOP3.LUT R85, R6, R7, RZ, 0x3c, !PT ;  /* 0x0000000706557212 */ /* 0x000fe400078e3cff */
[----:B------:R-:W-:-:S02]  /*d730*/  LOP3.LUT R5, R5, 0x7fffe000, RZ, 0xc0, !PT ;  /* 0x7fffe00005057812 */ /* 0x000fc400078ec0ff */
[----:B------:R-:W-:Y:S02]  /*d740*/  LOP3.LUT R9, R4, R9, R7, 0xf6, !PT ;  /* 0x0000000904097212 */ /* 0x000fe400078ef607 */
[----:B------:R-:W-:Y:S02]  /*d750*/  IADD3 R85, R85, R5, R4 ;  /* 0x0000000555557210 */ /* 0x000fe40007ffe004 */
[----:B------:R-:W-:Y:S01]  /*d760*/  SHF.R.U32.HI R76, RZ, 0x10, R77 ;  /* 0x00000010ff4c7819 */ /* 0x000fe2000001164d */
[----:B------:R-:W-:Y:S01]  /*d770*/  IMAD.SHL.U32 R86, R9, 0x2, RZ ;  /* 0x0000000209567824 */ /* 0x000fe200078e00ff */
[--C-:B------:R-:W-:Y:S01]  /*d780*/  SHF.R.U64 R77, R78, 0x10, R79.reuse ;  /* 0x000000104e4d7819 */ /* 0x100fe2000000124f */
[----:B------:R-:W-:Y:S01]  /*d790*/  IMAD.SHL.U32 R85, R85, 0x2, RZ ;  /* 0x0000000255557824 */ /* 0x000fe200078e00ff */
[----:B------:R-:W-:Y:S02]  /*d7a0*/  SHF.R.U32.HI R78, RZ, 0x10, R79 ;  /* 0x00000010ff4e7819 */ /* 0x000fe4000001164f */
[----:B------:R-:W1:Y:S01]  /*d7b0*/  LDS.128 R8, [R86+0x10080] ;  /* 0x0100800056087984 */ /* 0x000e620000000c00 */
[----:B------:R-:W-:-:S02]  /*d7c0*/  SHF.R.U64 R79, R72, 0x10, R73 ;  /* 0x00000010484f7819 */ /* 0x000fc40000001249 */
[----:B------:R-:W-:Y:S01]  /*d7d0*/  SHF.R.U32.HI R72, RZ, 0x10, R73 ;  /* 0x00000010ff487819 */ /* 0x000fe20000011649 */
[----:B------:R-:W2:Y:S01]  /*d7e0*/  LDS.128 R4, [R85+0x10080] ;  /* 0x0100800055047984 */ /* 0x000ea20000000c00 */
[----:B------:R-:W-:Y:S02]  /*d7f0*/  SHF.R.U64 R73, R74, 0x10, R75 ;  /* 0x000000104a497819 */ /* 0x000fe4000000124b */
[----:B------:R-:W-:Y:S02]  /*d800*/  PRMT R129, R129, 0x5410, R72 ;  /* 0x0000541081817816 */ /* 0x000fe40000000048 */
[----:B------:R-:W-:Y:S02]  /*d810*/  PRMT R132, R132, 0x5410, R73 ;  /* 0x0000541084847816 */ /* 0x000fe40000000049 */
[----:B------:R-:W-:Y:S01]  /*d820*/  SHF.R.U32.HI R74, RZ, 0x10, R75 ;  /* 0x00000010ff4a7819 */ /* 0x000fe2000001164b */
[----:B------:R-:W-:Y:S01]  /*d830*/  IMAD.U32 R91, R129, 0x10000, RZ ;  /* 0x00010000815b7824 */ /* 0x000fe200078e00ff */
[----:B------:R-:W-:-:S02]  /*d840*/  PRMT R130, R130, 0x5410, R79 ;  /* 0x0000541082827816 */ /* 0x000fc4000000004f */
[----:B------:R-:W-:Y:S02]  /*d850*/  PRMT R134, R134, 0x5410, R87 ;  /* 0x0000541086867816 */ /* 0x000fe40000000057 */
[----:B------:R-:W-:Y:S02]  /*d860*/  PRMT R136, R136, 0x5410, R77 ;  /* 0x0000541088887816 */ /* 0x000fe4000000004d */
[----:B------:R-:W-:Y:S01]  /*d870*/  PRMT R133, R133, 0x5410, R76 ;  /* 0x0000541085857816 */ /* 0x000fe2000000004c */
[C---:B------:R-:W-:Y:S01]  /*d880*/  IMAD.U32 R79, R134.reuse, 0x10000, RZ ;  /* 0x00010000864f7824 */ /* 0x040fe200078e00ff */
[----:B------:R-:W-:Y:S01]  /*d890*/  LOP3.LUT R134, R134, 0xffff0000, RZ, 0xc0, !PT ;  /* 0xffff000086867812 */ /* 0x000fe200078ec0ff */
[----:B------:R-:W-:Y:S01]  /*d8a0*/  IMAD.U32 R101, R136, 0x10000, RZ ;  /* 0x0001000088657824 */ /* 0x000fe200078e00ff */
[----:B------:R-:W-:Y:S02]  /*d8b0*/  PRMT R131, R131, 0x5410, R74 ;  /* 0x0000541083837816 */ /* 0x000fe4000000004a */
[----:B------:R-:W-:-:S02]  /*d8c0*/  PRMT R135, R135, 0x5410, R78 ;  /* 0x0000541087877816 */ /* 0x000fc4000000004e */
[----:B------:R-:W-:Y:S01]  /*d8d0*/  LOP3.LUT R100, R129, 0xffff0000, RZ, 0xc0, !PT ;  /* 0xffff000081647812 */ /* 0x000fe200078ec0ff */
[----:B------:R-:W-:Y:S01]  /*d8e0*/  IMAD.U32 R90, R131, 0x10000, RZ ;  /* 0x00010000835a7824 */ /* 0x000fe200078e00ff */
[----:B------:R-:W-:Y:S01]  /*d8f0*/  LOP3.LUT R136, R136, 0xffff0000, RZ, 0xc0, !PT ;  /* 0xffff000088887812 */ /* 0x000fe200078ec0ff */
[C---:B-1----:R-:W-:Y:S01]  /*d900*/  IMAD.U32 R73, R8.reuse, 0x10000, RZ ;  /* 0x0001000008497824 */ /* 0x042fe200078e00ff */
[----:B------:R-:W-:Y:S01]  /*d910*/  LOP3.LUT R72, R8, 0xffff0000, RZ, 0xc0, !PT ;  /* 0xffff000008487812 */ /* 0x000fe200078ec0ff */
[C---:B------:R-:W-:Y:S01]  /*d920*/  IMAD.U32 R8, R9.reuse, 0x10000, RZ ;  /* 0x0001000009087824 */ /* 0x040fe200078e00ff */
[----:B------:R-:W-:Y:S01]  /*d930*/  LOP3.LUT R75, R9, 0xffff0000, RZ, 0xc0, !PT ;  /* 0xffff0000094b7812 */ /* 0x000fe200078ec0ff */
[C---:B------:R-:W-:Y:S01]  /*d940*/  IMAD.U32 R9, R11.reuse, 0x10000, RZ ;  /* 0x000100000b097824 */ /* 0x040fe200078e00ff */
[----:B------:R-:W-:Y:S01]  /*d950*/  LOP3.LUT R77, R11, 0xffff0000, RZ, 0xc0, !PT ;  /* 0xffff00000b4d7812 */ /* 0x000fe200078ec0ff */
[----:B--2---:R-:W-:Y:S01]  /*d960*/  IMAD.U32 R88, R6, 0x10000, RZ ;  /* 0x0001000006587824 */ /* 0x004fe200078e00ff */
[C---:B------:R-:W-:Y:S01]  /*d970*/  SHF.L.U32 R76, R4.reuse, 0x10, RZ ;  /* 0x00000010044c7819 */ /* 0x040fe200000006ff */
[----:B------:R-:W-:Y:S01]  /*d980*/  IMAD.U32 R78, R7, 0x10000, RZ ;  /* 0x00010000074e7824 */ /* 0x000fe200078e00ff */
[----:B------:R-:W-:Y:S01]  /*d990*/  LOP3.LUT R11, R4, 0xffff0000, RZ, 0xc0, !PT ;  /* 0xffff0000040b7812 */ /* 0x000fe200078ec0ff */
[C---:B------:R-:W-:Y:S01]  /*d9a0*/  IMAD.U32 R4, R5.reuse, 0x10000, RZ ;  /* 0x0001000005047824 */ /* 0x040fe200078e00ff */
[----:B------:R-:W-:Y:S01]  /*d9b0*/  LOP3.LUT R89, R5, 0xffff0000, RZ, 0xc0, !PT ;  /* 0xffff000005597812 */ /* 0x000fe200078ec0ff */
[----:B------:R-:W-:Y:S01]  /*d9c0*/  IMAD.U32 R5, R130, 0x10000, RZ ;  /* 0x0001000082057824 */ /* 0x000fe200078e00ff */
[----:B------:R-:W-:Y:S01]  /*d9d0*/  LOP3.LUT R87, R6, 0xffff0000, RZ, 0xc0, !PT ;  /* 0xffff000006577812 */ /* 0x000fe200078ec0ff */
[----:B------:R-:W-:Y:S01]  /*d9e0*/  IMAD.U32 R74, R10, 0x10000, RZ ;  /* 0x000100000a4a7824 */ /* 0x000fe200078e00ff */
[----:B------:R-:W-:Y:S01]  /*d9f0*/  LOP3.LUT R130, R130, 0xffff0000, RZ, 0xc0, !PT ;  /* 0xffff000082827812 */ /* 0x000fe200078ec0ff */
[C---:B------:R-:W-:Y:S01]  /*da00*/  FMUL.FTZ R6, R76.reuse, R5 ;  /* 0x000000054c067220 */ /* 0x040fe20000410000 */
[----:B------:R-:W-:Y:S01]  /*da10*/  LOP3.LUT R7, R7, 0xffff0000, RZ, 0xc0, !PT ;  /* 0xffff000007077812 */ /* 0x000fe200078ec0ff */
[-C--:B------:R-:W-:Y:S01]  /*da20*/  FMUL.FTZ R76, R76, R79.reuse ;  /* 0x0000004f4c4c7220 */ /* 0x080fe20000410000 */
[----:B------:R-:W-:Y:S01]  /*da30*/  LOP3.LUT R10, R10, 0xffff0000, RZ, 0xc0, !PT ;  /* 0xffff00000a0a7812 */ /* 0x000fe200078ec0ff */
[----:B------:R-:W-:-:S02]  /*da40*/  FFMA.FTZ R6, R73, R79, -R6 ;  /* 0x0000004f49067223 */ /* 0x000fc40000010806 */
[----:B------:R-:W-:Y:S01]  /*da50*/  FFMA.FTZ R76, R73, R5, R76 ;  /* 0x00000005494c7223 */ /* 0x000fe2000001004c */
[----:B------:R-:W-:Y:S01]  /*da60*/  SHF.L.U32 R5, R133, 0x10, RZ ;  /* 0x0000001085057819 */ /* 0x000fe200000006ff */
[C---:B------:R-:W-:Y:S02]  /*da70*/  FMUL.FTZ R79, R11.reuse, R130 ;  /* 0x000000820b4f7220 */ /* 0x040fe40000410000 */
[-C--:B------:R-:W-:Y:S02]  /*da80*/  FMUL.FTZ R11, R11, R134.reuse ;  /* 0x000000860b0b7220 */ /* 0x080fe40000410000 */
[C---:B------:R-:W-:Y:S02]  /*da90*/  FMUL.FTZ R73, R4.reuse, R91 ;  /* 0x0000005b04497220 */ /* 0x040fe40000410000 */
[----:B------:R-:W-:Y:S02]  /*daa0*/  FMUL.FTZ R4, R4, R5 ;  /* 0x0000000504047220 */ /* 0x000fe40000410000 */
[----:B------:R-:W-:-:S02]  /*dab0*/  FFMA.FTZ R79, R72, R134, -R79 ;  /* 0x00000086484f7223 */ /* 0x000fc4000001084f */
[----:B------:R-:W-:Y:S02]  /*dac0*/  FFMA.FTZ R11, R72, R130, R11 ;  /* 0x00000082480b7223 */ /* 0x000fe4000001000b */
[C---:B------:R-:W-:Y:S02]  /*dad0*/  FFMA.FTZ R73, R8.reuse, R5, -R73 ;  /* 0x0000000508497223 */ /* 0x040fe40000010849 */
[----:B------:R-:W-:Y:S02]  /*dae0*/  IMAD.U32 R72, R135, 0x10000, RZ ;  /* 0x0001000087487824 */ /* 0x000fe400078e00ff */
[----:B------:R-:W-:Y:S01]  /*daf0*/  FFMA.FTZ R5, R8, R91, R4 ;  /* 0x0000005b08057223 */ /* 0x000fe20000010004 */
[----:B------:R-:W-:Y:S01]  /*db00*/  LOP3.LUT R4, R133, 0xffff0000, RZ, 0xc0, !PT ;  /* 0xffff000085047812 */ /* 0x000fe200078ec0ff */
[C---:B------:R-:W-:Y:S02]  /*db10*/  FMUL.FTZ R8, R78.reuse, R90 ;  /* 0x0000005a4e087220 */ /* 0x040fe40000410000 */
[----:B------:R-:W-:-:S02]  /*db20*/  FMUL.FTZ R78, R78, R72 ;  /* 0x000000484e4e7220 */ /* 0x000fc40000410000 */
[----:B------:R-:W-:Y:S02]  /*db30*/  FFMA.FTZ R72, R9, R72, -R8 ;  /* 0x0000004809487223 */ /* 0x000fe40000010808 */
[C---:B------:R-:W-:Y:S01]  /*db40*/  IMAD.U32 R91, R132.reuse, 0x10000, RZ ;  /* 0x00010000845b7824 */ /* 0x040fe200078e00ff */
[----:B------:R-:W-:Y:S01]  /*db50*/  LOP3.LUT R132, R132, 0xffff0000, RZ, 0xc0, !PT ;  /* 0xffff000084847812 */ /* 0x000fe200078ec0ff */
[----:B------:R-:W-:Y:S02]  /*db60*/  FMUL.FTZ R8, R89, R100 ;  /* 0x0000006459087220 */ /* 0x000fe40000410000 */
[----:B------:R-:W-:Y:S02]  /*db70*/  FFMA.FTZ R90, R9, R90, R78 ;  /* 0x0000005a095a7223 */ /* 0x000fe4000001004e */
[----:B------:R-:W-:Y:S02]  /*db80*/  FMUL.FTZ R89, R89, R4 ;  /* 0x0000000459597220 */ /* 0x000fe40000410000 */
[----:B------:R-:W-:-:S02]  /*db90*/  FMUL.FTZ R9, R88, R91 ;  /* 0x0000005b58097220 */ /* 0x000fc40000410000 */
[----:B------:R-:W-:Y:S01]  /*dba0*/  FFMA.FTZ R78, R75, R4, -R8 ;  /* 0x000000044b4e7223 */ /* 0x000fe20000010808 */
[----:B------:R-:W-:Y:S01]  /*dbb0*/  LOP3.LUT R4, R131, 0xffff0000, RZ, 0xc0, !PT ;  /* 0xffff000083047812 */ /* 0x000fe200078ec0ff */
[-C--:B------:R-:W-:Y:S01]  /*dbc0*/  FMUL.FTZ R88, R88, R101.reuse ;  /* 0x0000006558587220 */ /* 0x080fe20000410000 */
[----:B------:R-:W-:Y:S01]  /*dbd0*/  LOP3.LUT R8, R135, 0xffff0000, RZ, 0xc0, !PT ;  /* 0xffff000087087812 */ /* 0x000fe200078ec0ff */
[----:B------:R-:W-:Y:S02]  /*dbe0*/  FFMA.FTZ R100, R75, R100, R89 ;  /* 0x000000644b647223 */ /* 0x000fe40000010059 */
[C---:B------:R-:W-:Y:S02]  /*dbf0*/  FFMA.FTZ R101, R74.reuse, R101, -R9 ;  /* 0x000000654a657223 */ /* 0x040fe40000010809 */
[----:B------:R-:W-:Y:S01]  /*dc00*/  FFMA.FTZ R88, R74, R91, R88 ;  /* 0x0000005b4a587223 */ /* 0x000fe20000010058 */
[----:B------:R-:W-:Y:S01]  /*dc10*/  F2FP.BF16.PACK_AB R5, R100, R5 ;  /* 0x000000056405723e */ /* 0x000fe200000010ff */
[----:B------:R-:W-:-:S02]  /*dc20*/  FMUL.FTZ R89, R87, R132 ;  /* 0x0000008457597220 */ /* 0x000fc40000410000 */
[----:B------:R-:W-:Y:S02]  /*dc30*/  FMUL.FTZ R74, R7, R4 ;  /* 0x00000004074a7220 */ /* 0x000fe40000410000 */
[----:B------:R-:W-:Y:S02]  /*dc40*/  FMUL.FTZ R75, R87, R136 ;  /* 0x00000088574b7220 */ /* 0x000fe40000410000 */
[----:B------:R-:W-:Y:S02]  /*dc50*/  FMUL.FTZ R9, R7, R8 ;  /* 0x0000000807097220 */ /* 0x000fe40000410000 */
[C---:B------:R-:W-:Y:S02]  /*dc60*/  FFMA.FTZ R136, R10.reuse, R136, -R89 ;  /* 0x000000880a887223 */ /* 0x040fe40000010859 */
[----:B------:R-:W-:Y:S01]  /*dc70*/  FFMA.FTZ R7, R77, R8, -R74 ;  /* 0x000000084d077223 */ /* 0x000fe2000001084a */
[----:B------:R-:W-:Y:S01]  /*dc80*/  F2FP.BF16.PACK_AB R8, R79, R6 ;  /* 0x000000064f08723e */ /* 0x000fe200000010ff */
        /* <DEDUP_REMOVED lines=10> */
.L_x_446:
[----:B------:R-:W-:Y:S05]  /*dd30*/  BSYNC B0 ;  /* 0x0000000000007941 */ /* 0x000fea0003800000 */
.L_x_445:
[----:B------:R-:W-:-:S13]  /*dd40*/  ISETP.GE.AND P0, PT, R219, c[0x0][0x27c], PT ;  /* 0x00009f00db007a0c */ /* 0x000fda0003f06270 */
[----:B------:R-:W-:Y:S05]  /*dd50*/  @P0 BRA `(.L_x_444) ;  /* 0x0000078000000947 */ /* 0x000fea0003800000 */
[----:B-1----:R-:W-:Y:S01]  /*dd60*/  SHF.R.S32.HI R8, RZ, 0x1f, R219 ;  /* 0x0000001fff087819 */ /* 0x002fe200000114db */
[----:B------:R-:W-:Y:S01]  /*dd70*/  IMAD.MOV.U32 R9, RZ, RZ, c[0x0][0x27c] ;  /* 0x00009f00ff097624 */ /* 0x000fe200078e00ff */
[----:B------:R-:W-:Y:S01]  /*dd80*/  SHF.R.S32.HI R5, RZ, 0x1f, R84 ;  /* 0x0000001fff057819 */ /* 0x000fe20000011454 */
[----:B------:R-:W-:Y:S01]  /*dd90*/  IMAD.SHL.U32 R10, R84, 0x40, RZ ;  /* 0x00000040540a7824 */ /* 0x000fe200078e00ff */
[CC--:B------:R-:W-:Y:S02]  /*dda0*/  LEA.HI R11, R8.reuse, R219.reuse, RZ, 0x3 ;  /* 0x000000db080b7211 */ /* 0x0c0fe400078f18ff */
[----:B------:R-:W-:Y:S02]  /*ddb0*/  LEA.HI R5, R5, R84, RZ, 0x3 ;  /* 0x0000005405057211 */ /* 0x000fe400078f18ff */
[----:B------:R-:W-:Y:S02]  /*ddc0*/  SHF.R.S32.HI R4, RZ, 0x3, R11 ;  /* 0x00000003ff047819 */ /* 0x000fe4000001140b */
[----:B------:R-:W-:Y:S01]  /*ddd0*/  LEA.HI R8, R8, R219, RZ, 0x6 ;  /* 0x000000db08087211 */ /* 0x000fe200078f30ff */
[----:B------:R-:W-:Y:S01]  /*dde0*/  IMAD.SHL.U32 R5, R5, 0x40, RZ ;  /* 0x0000004005057824 */ /* 0x000fe200078e00ff */
[----:B------:R-:W-:-:S02]  /*ddf0*/  LEA.HI R9, R9, R4, RZ, 0x1d ;  /* 0x0000000409097211 */ /* 0x000fc400078fe8ff */
[----:B------:R-:W-:Y:S01]  /*de00*/  LOP3.LUT R10, R10, 0x1c0, RZ, 0xc0, !PT ;  /* 0x000001c00a0a7812 */ /* 0x000fe200078ec0ff */
[----:B------:R-:W-:Y:S01]  /*de10*/  IMAD.SHL.U32 R8, R8, 0x80, RZ ;  /* 0x0000008008087824 */ /* 0x000fe200078e00ff */
[----:B------:R-:W-:Y:S01]  /*de20*/  SHF.R.S32.HI R6, RZ, 0x1f, R9 ;  /* 0x0000001fff067819 */ /* 0x000fe20000011409 */
[----:B------:R-:W-:Y:S01]  /*de30*/  IMAD.SHL.U32 R7, R9, 0x8, RZ ;  /* 0x0000000809077824 */ /* 0x000fe200078e00ff */
[----:B------:R-:W-:Y:S02]  /*de40*/  LOP3.LUT R11, R10, 0x38, R11, 0xf8, !PT ;  /* 0x000000380a0b7812 */ /* 0x000fe400078ef80b */
[----:B------:R-:W-:Y:S02]  /*de50*/  LEA.HI R6, R6, R9, RZ, 0x3 ;  /* 0x0000000906067211 */ /* 0x000fe400078f18ff */
[----:B------:R-:W-:Y:S02]  /*de60*/  SHF.R.U32.HI R4, RZ, 0x3, R10 ;  /* 0x00000003ff047819 */ /* 0x000fe4000001160a */
[----:B------:R-:W-:Y:S01]  /*de70*/  LOP3.LUT R7, R10, 0x38, R7, 0xf8, !PT ;  /* 0x000000380a077812 */ /* 0x000fe200078ef807 */
[----:B------:R-:W-:Y:S01]  /*de80*/  IMAD.SHL.U32 R6, R6, 0x400, RZ ;  /* 0x0000040006067824 */ /* 0x000fe200078e00ff */
[----:B------:R-:W-:-:S02]  /*de90*/  LOP3.LUT R5, R5, 0xfffffe00, RZ, 0xc0, !PT ;  /* 0xfffffe0005057812 */ /* 0x000fc400078ec0ff */
[----:B------:R-:W-:Y:S02]  /*dea0*/  LOP3.LUT R8, R8, 0x7fffe000, RZ, 0xc0, !PT ;  /* 0x7fffe00008087812 */ /* 0x000fe400078ec0ff */
[-C--:B------:R-:W-:Y:S02]  /*deb0*/  LOP3.LUT R11, R11, R4.reuse, RZ, 0x3c, !PT ;  /* 0x000000040b0b7212 */ /* 0x080fe400078e3cff */
[----:B------:R-:W-:Y:S02]  /*dec0*/  LOP3.LUT R72, R7, R4, RZ, 0x3c, !PT ;  /* 0x0000000407487212 */ /* 0x000fe400078e3cff */
[----:B------:R-:W-:Y:S02]  /*ded0*/  LOP3.LUT R6, R6, 0x7fffe000, RZ, 0xc0, !PT ;  /* 0x7fffe00006067812 */ /* 0x000fe400078ec0ff */
[--C-:B------:R-:W-:Y:S02]  /*dee0*/  IADD3 R8, R11, R8, R5.reuse ;  /* 0x000000080b087210 */ /* 0x100fe40007ffe005 */
[----:B------:R-:W-:-:S02]  /*def0*/  IADD3 R72, R72, R6, R5 ;  /* 0x0000000648487210 */ /* 0x000fc40007ffe005 */
[--C-:B------:R-:W-:Y:S01]  /*df00*/  SHF.R.U64 R75, R52, 0x10, R53.reuse ;  /* 0x00000010344b7819 */ /* 0x100fe20000001235 */
[----:B------:R-:W-:Y:S01]  /*df10*/  IMAD.SHL.U32 R73, R8, 0x2, RZ ;  /* 0x0000000208497824 */ /* 0x000fe200078e00ff */
[----:B------:R-:W-:Y:S01]  /*df20*/  SHF.R.U32.HI R52, RZ, 0x10, R53 ;  /* 0x00000010ff347819 */ /* 0x000fe20000011635 */
[----:B------:R-:W-:Y:S01]  /*df30*/  IMAD.SHL.U32 R72, R72, 0x2, RZ ;  /* 0x0000000248487824 */ /* 0x000fe200078e00ff */
[--C-:B------:R-:W-:Y:S02]  /*df40*/  SHF.R.U64 R53, R54, 0x10, R55.reuse ;  /* 0x0000001036357819 */ /* 0x100fe40000001237 */
[----:B------:R-:W1:Y:S01]  /*df50*/  LDS.128 R8, [R73+0x10080] ;  /* 0x0100800049087984 */ /* 0x000e620000000c00 */
[----:B------:R-:W-:Y:S02]  /*df60*/  SHF.R.U32.HI R54, RZ, 0x10, R55 ;  /* 0x00000010ff367819 */ /* 0x000fe40000011637 */
[--C-:B------:R-:W-:Y:S01]  /*df70*/  SHF.R.U64 R55, R48, 0x10, R49.reuse ;  /* 0x0000001030377819 */ /* 0x100fe20000001231 */
[----:B------:R-:W2:Y:S01]  /*df80*/  LDS.128 R4, [R72+0x10080] ;  /* 0x0100800048047984 */ /* 0x000ea20000000c00 */
[----:B------:R-:W-:-:S02]  /*df90*/  SHF.R.U32.HI R48, RZ, 0x10, R49 ;  /* 0x00000010ff307819 */ /* 0x000fc40000011631 */
[----:B------:R-:W-:Y:S02]  /*dfa0*/  SHF.R.U64 R49, R50, 0x10, R51 ;  /* 0x0000001032317819 */ /* 0x000fe40000001233 */
        /* <DEDUP_REMOVED lines=42> */
[----:B------:R-:W-:Y:S02]  /*e250*/  FFMA.FTZ R11, R48, R122, R11 ;  /* 0x0000007a300b7223 */ /* 0x000fe4000001000b */
        /* <DEDUP_REMOVED lines=9> */
[C---:B------:R-:W-:Y:S01]  /*e2f0*/  IMAD.U32 R50, R10.reuse, 0x10000, RZ ;  /* 0x000100000a327824 */ /* 0x040fe200078e00ff */
[----:B------:R-:W-:Y:S01]  /*e300*/  LOP3.LUT R10, R10, 0xffff0000, RZ, 0xc0, !PT ;  /* 0xffff00000a0a7812 */ /* 0x000fe200078ec0ff */
[C---:B------:R-:W-:Y:S02]  /*e310*/  FMUL.FTZ R4, R76.reuse, R121 ;  /* 0x000000794c047220 */ /* 0x040fe40000410000 */
[----:B------:R-:W-:Y:S02]  /*e320*/  FMUL.FTZ R9, R75, R8 ;  /* 0x000000084b097220 */ /* 0x000fe40000410000 */
[----:B------:R-:W-:-:S02]  /*e330*/  FMUL.FTZ R76, R76, R125 ;  /* 0x0000007d4c4c7220 */ /* 0x000fc40000410000 */
[----:B------:R-:W-:Y:S02]  /*e340*/  FMUL.FTZ R75, R75, R77 ;  /* 0x0000004d4b4b7220 */ /* 0x000fe40000410000 */
        /* <DEDUP_REMOVED lines=25> */
.L_x_444:
[----:B------:R-:W-:Y:S05]  /*e4e0*/  BSYNC B1 ;  /* 0x0000000000017941 */ /* 0x000fea0003800000 */
.L_x_443:
        /* <DEDUP_REMOVED lines=120> */
.L_x_450:
[----:B------:R-:W-:Y:S05]  /*ec70*/  BSYNC B0 ;  /* 0x0000000000007941 */ /* 0x000fea0003800000 */
.L_x_449:
        /* <DEDUP_REMOVED lines=122> */
.L_x_448:
[----:B------:R-:W-:Y:S05]  /*f420*/  BSYNC B1 ;  /* 0x0000000000017941 */ /* 0x000fea0003800000 */
.L_x_447:
[----:B------:R-:W-:-:S04]  /*f430*/  IADD3 R28, R39, 0x60, RZ ;  /* 0x00000060271c7810 */ /* 0x000fc80007ffe0ff */
        /* <DEDUP_REMOVED lines=118> */
.L_x_452:
[----:B------:R-:W-:Y:S05]  /*fba0*/  BSYNC B0 ;  /* 0x0000000000007941 */ /* 0x000fea0003800000 */
.L_x_451:
        /* <DEDUP_REMOVED lines=28> */
[----:B------:R-:W-:Y:S01]  /*fd70*/  SHF.R.U64 R15, R24, 0x10, R25 ;  /* 0x00000010180f7819 */ /* 0x000fe20000001219 */
[----:B------:R-:W-:Y:S01]  /*fd80*/  IMAD.SHL.U32 R13, R8, 0x2, RZ ;  /* 0x00000002080d7824 */ /* 0x000fe200078e00ff */
[----:B------:R-:W-:Y:S01]  /*fd90*/  SHF.R.U64 R14, R18, 0x10, R19 ;  /* 0x00000010120e7819 */ /* 0x000fe20000001213 */
[----:B------:R-:W-:Y:S01]  /*fda0*/  IMAD.SHL.U32 R12, R12, 0x2, RZ ;  /* 0x000000020c0c7824 */ /* 0x000fe200078e00ff */
[----:B------:R-:W-:Y:S02]  /*fdb0*/  SHF.R.U64 R23, R16, 0x10, R17 ;  /* 0x0000001010177819 */ /* 0x000fe40000001211 */
[----:B------:R-:W1:Y:S01]  /*fdc0*/  LDS.128 R8, [R13+0x10080] ;  /* 0x010080000d087984 */ /* 0x000e620000000c00 */
[----:B------:R-:W-:Y:S02]  /*fdd0*/  SHF.R.U32.HI R18, RZ, 0x10, R19 ;  /* 0x00000010ff127819 */ /* 0x000fe40000011613 */
[----:B------:R-:W-:Y:S01]  /*fde0*/  PRMT R70, R70, 0x5410, R15 ;  /* 0x0000541046467816 */ /* 0x000fe2000000000f */
[----:B------:R-:W2:Y:S01]  /*fdf0*/  LDS.128 R4, [R12+0x10080] ;  /* 0x010080000c047984 */ /* 0x000ea20000000c00 */
[----:B------:R-:W-:-:S02]  /*fe00*/  PRMT R67, R67, 0x5410, R14 ;  /* 0x0000541043437816 */ /* 0x000fc4000000000e */
[----:B------:R-:W-:Y:S02]  /*fe10*/  SHF.R.U32.HI R16, RZ, 0x10, R17 ;  /* 0x00000010ff107819 */ /* 0x000fe40000011611 */
[----:B------:R-:W-:Y:S02]  /*fe20*/  PRMT R62, R62, 0x5410, R23 ;  /* 0x000054103e3e7816 */ /* 0x000fe40000000017 */
[----:B------:R-:W-:Y:S02]  /*fe30*/  SHF.R.U64 R21, R26, 0x10, R27 ;  /* 0x000000101a157819 */ /* 0x000fe4000000121b */
[----:B------:R-:W-:Y:S02]  /*fe40*/  PRMT R63, R63, 0x5410, R18 ;  /* 0x000054103f3f7816 */ /* 0x000fe40000000012 */
[----:B------:R-:W-:Y:S01]  /*fe50*/  PRMT R80, R80, 0x5410, R21 ;  /* 0x0000541050507816 */ /* 0x000fe20000000015 */
[----:B------:R-:W-:Y:S01]  /*fe60*/  IMAD.U32 R21, R70, 0x10000, RZ ;  /* 0x0001000046157824 */ /* 0x000fe200078e00ff */
[----:B------:R-:W-:-:S02]  /*fe70*/  SHF.R.U32.HI R25, RZ, 0x10, R25 ;  /* 0x00000010ff197819 */ /* 0x000fc40000011619 */
[----:B------:R-:W-:Y:S02]  /*fe80*/  PRMT R61, R61, 0x5410, R16 ;  /* 0x000054103d3d7816 */ /* 0x000fe40000000010 */
[----:B------:R-:W-:Y:S02]  /*fe90*/  PRMT R68, R68, 0x5410, R25 ;  /* 0x0000541044447816 */ /* 0x000fe40000000019 */
[----:B------:R-:W-:Y:S01]  /*fea0*/  LOP3.LUT R70, R70, 0xffff0000, RZ, 0xc0, !PT ;  /* 0xffff000046467812 */ /* 0x000fe200078ec0ff */
[C---:B------:R-:W-:Y:S01]  /*feb0*/  IMAD.U32 R25, R61.reuse, 0x10000, RZ ;  /* 0x000100003d197824 */ /* 0x040fe200078e00ff */
[----:B------:R-:W-:Y:S02]  /*fec0*/  SHF.R.U32.HI R26, RZ, 0x10, R27 ;  /* 0x00000010ff1a7819 */ /* 0x000fe4000001161b */
[----:B------:R-:W-:Y:S02]  /*fed0*/  LOP3.LUT R61, R61, 0xffff0000, RZ, 0xc0, !PT ;  /* 0xffff00003d3d7812 */ /* 0x000fe400078ec0ff */
[----:B------:R-:W-:Y:S01]  /*fee0*/  PRMT R71, R71, 0x5410, R26 ;  /* 0x0000541047477816 */ /* 0x000fe2000000001a */
[----:B------:R-:W-:-:S02]  /*fef0*/  IMAD.U32 R26, R63, 0x10000, RZ ;  /* 0x000100003f1a7824 */ /* 0x000fc400078e00ff */
        /* <DEDUP_REMOVED lines=18> */
[C---:B------:R-:W-:Y:S02]  /*10020*/  FMUL.FTZ R21, R11.reuse, R62 ;  /* 0x0000003e0b157220 */ /* 0x040fe40000410000 */
        /* <DEDUP_REMOVED lines=14> */
[C---:B------:R-:W-:Y:S01]  /*10110*/  IMAD.U32 R8, R67.reuse, 0x10000, RZ ;  /* 0x0001000043087824 */ /* 0x040fe200078e00ff */
[----:B------:R-:W-:Y:S01]  /*10120*/  LOP3.LUT R67, R67, 0xffff0000, RZ, 0xc0, !PT ;  /* 0xffff000043437812 */ /* 0x000fe200078ec0ff */
[----:B------:R-:W-:-:S02]  /*10130*/  FFMA.FTZ R14, R9, R14, -R4 ;  /* 0x0000000e090e7223 */ /* 0x000fc40000010804 */
[----:B------:R-:W-:Y:S02]  /*10140*/  IMAD.U32 R25, R80, 0x10000, RZ ;  /* 0x0001000050197824 */ /* 0x000fe400078e00ff */
[----:B------:R-:W-:Y:S02]  /*10150*/  FMUL.FTZ R4, R24, R61 ;  /* 0x0000003d18047220 */ /* 0x000fe40000410000 */
[----:B------:R-:W-:Y:S01]  /*10160*/  FFMA.FTZ R26, R9, R26, R20 ;  /* 0x0000001a091a7223 */ /* 0x000fe20000010014 */
[----:B------:R-:W-:Y:S01]  /*10170*/  LOP3.LUT R20, R71, 0xffff0000, RZ, 0xc0, !PT ;  /* 0xffff000047147812 */ /* 0x000fe200078ec0ff */
[C---:B------:R-:W-:Y:S01]  /*10180*/  IMAD.U32 R16, R10.reuse, 0x10000, RZ ;  /* 0x000100000a107824 */ /* 0x040fe200078e00ff */
[----:B------:R-:W-:Y:S01]  /*10190*/  LOP3.LUT R10, R10, 0xffff0000, RZ, 0xc0, !PT ;  /* 0xffff00000a0a7812 */ /* 0x000fe200078ec0ff */
[----:B------:R-:W-:Y:S02]  /*101a0*/  FMUL.FTZ R9, R23, R8 ;  /* 0x0000000817097220 */ /* 0x000fe40000410000 */
[----:B------:R-:W-:-:S02]  /*101b0*/  FMUL.FTZ R24, R24, R68 ;  /* 0x0000004418187220 */ /* 0x000fc40000410000 */
[----:B------:R-:W-:Y:S01]  /*101c0*/  FFMA.FTZ R68, R17, R68, -R4 ;  /* 0x0000004411447223 */ /* 0x000fe20000010804 */
[----:B------:R-:W-:Y:S01]  /*101d0*/  LOP3.LUT R4, R63, 0xffff0000, RZ, 0xc0, !PT ;  /* 0xffff00003f047812 */ /* 0x000fe200078ec0ff */
[-C--:B------:R-:W-:Y:S02]  /*101e0*/  FMUL.FTZ R23, R23, R25.reuse ;  /* 0x0000001917177220 */ /* 0x080fe40000410000 */
[----:B------:R-:W-:Y:S01]  /*101f0*/  FFMA.FTZ R25, R16, R25, -R9 ;  /* 0x0000001910197223 */ /* 0x000fe20000010809 */
[----:B------:R-:W-:Y:S01]  /*10200*/  LOP3.LUT R9, R80, 0xffff0000, RZ, 0xc0, !PT ;  /* 0xffff000050097812 */ /* 0x000fe200078ec0ff */
[----:B------:R-:W-:Y:S02]  /*10210*/  FFMA.FTZ R24, R17, R61, R24 ;  /* 0x0000003d11187223 */ /* 0x000fe40000010018 */
[----:B------:R-:W-:Y:S02]  /*10220*/  FFMA.FTZ R23, R16, R8, R23 ;  /* 0x0000000810177223 */ /* 0x000fe40000010017 */
[----:B------:R-:W-:Y:S01]  /*10230*/  FMUL.FTZ R16, R22, R67 ;  /* 0x0000004316107220 */ /* 0x000fe20000410000 */
[----:B------:R-:W-:Y:S01]  /*10240*/  F2FP.BF16.PACK_AB R5, R24, R5 ;  /* 0x000000051805723e */ /* 0x000fe200000010ff */
[----:B------:R-:W-:-:S02]  /*10250*/  FMUL.FTZ R17, R7, R4 ;  /* 0x0000000407117220 */ /* 0x000fc40000410000 */
[-C--:B------:R-:W-:Y:S02]  /*10260*/  FMUL.FTZ R22, R22, R9.reuse ;  /* 0x0000000916167220 */ /* 0x080fe40000410000 */
[-C--:B------:R-:W-:Y:S02]  /*10270*/  FMUL.FTZ R8, R7, R20.reuse ;  /* 0x0000001407087220 */ /* 0x080fe40000410000 */
[----:B------:R-:W-:Y:S01]  /*10280*/  FFMA.FTZ R16, R10, R9, -R16 ;  /* 0x000000090a107223 */ /* 0x000fe20000010810 */
[----:B------:R-:W-:Y:S01]  /*10290*/  F2FP.BF16.PACK_AB R9, R68, R15 ;  /* 0x0000000f4409723e */ /* 0x000fe200000010ff */
        /* <DEDUP_REMOVED lines=11> */
.L_x_424:
[----:B------:R-:W-:Y:S05]  /*10350*/  BSYNC B2 ;  /* 0x0000000000027941 */ /* 0x000fea0003800000 */
.L_x_390:
        /* <DEDUP_REMOVED lines=12> */
[----:B------:R-:W-:Y:S01]  /*10420*/  IMAD R58, R58, c[0x0][0x218], RZ ;  /* 0x000086003a3a7a24 */ /* 0x000fe200078e02ff */
[----:B------:R-:W-:Y:S01]  /*10430*/  LOP3.LUT R8, R8, 0xfffffffe, RZ, 0xc0, !PT ;  /* 0xfffffffe08087812 */ /* 0x000fe200078ec0ff */
[----:B------:R-:W-:Y:S01]  /*10440*/  IMAD.IADD R7, R7, 0x1, R9 ;  /* 0x0000000107077824 */ /* 0x000fe200078e0209 */
[----:B------:R-:W-:Y:S01]  /*10450*/  LOP3.LUT R11, R4, R11, RZ, 0x3c, !PT ;  /* 0x0000000b040b7212 */ /* 0x000fe200078e3cff */
[----:B------:R-:W-:Y:S01]  /*10460*/  IMAD R58, R217, c[0x0][0x21c], R58 ;  /* 0x00008700d93a7a24 */ /* 0x000fe200078e023a */
[----:B------:R-:W-:Y:S01]  /*10470*/  BAR.SYNC.DEFER_BLOCKING 0x0 ;  /* 0x0000000000007b1d */ /* 0x000fe20000010000 */
[----:B------:R-:W-:Y:S01]  /*10480*/  IMAD.IADD R8, R5, 0x1, -R8 ;  /* 0x0000000105087824 */ /* 0x000fe200078e0a08 */
[----:B------:R-:W-:Y:S01]  /*10490*/  ISETP.LT.AND P1, PT, R39, UR30, PT ;  /* 0x0000001e27007c0c */ /* 0x000fe2000bf21270 */
[----:B------:R-:W-:Y:S01]  /*104a0*/  IMAD.WIDE.U32 R6, R217, c[0x0][0x218], R6 ;  /* 0x00008600d9067a25 */ /* 0x000fe200078e0006 */
[----:B------:R-:W-:Y:S01]  /*104b0*/  SHF.R.S32.HI R228, RZ, 0x1f, R219 ;  /* 0x0000001fffe47819 */ /* 0x000fe200000114db */
[----:B------:R-:W-:-:S02]  /*104c0*/  UISETP.GT.AND UP0, UPT, UR17, UR8, UPT ;  /* 0x000000081100728c */ /* 0x000fc4000bf04270 */
[----:B------:R-:W-:Y:S01]  /*104d0*/  IMAD R213, R8, 0x200, R11 ;  /* 0x0000020008d57824 */ /* 0x000fe200078e020b */
[----:B------:R-:W-:Y:S01]  /*104e0*/  LEA.HI R228, R228, R219, RZ, 0x3 ;  /* 0x000000dbe4e47211 */ /* 0x000fe200078f18ff */
[----:B------:R-:W-:Y:S02]  /*104f0*/  IMAD.SHL.U32 R8, R8, 0x8, RZ ;  /* 0x0000000808087824 */ /* 0x000fe400078e00ff */
[----:B------:R-:W-:Y:S01]  /*10500*/  IMAD.SHL.U32 R213, R213, 0x2, RZ ;  /* 0x00000002d5d57824 */ /* 0x000fe200078e00ff */
[----:B------:R-:W-:Y:S01]  /*10510*/  LOP3.LUT R228, R228, 0xfffffff8, RZ, 0xc0, !PT ;  /* 0xfffffff8e4e47812 */ /* 0x000fe200078ec0ff */
[----:B------:R-:W-:Y:S02]  /*10520*/  IMAD.SHL.U32 R68, R57, 0x40, RZ ;  /* 0x0000004039447824 */ /* 0x000fe400078e00ff */
[----:B------:R-:W-:Y:S01]  /*10530*/  IMAD.SHL.U32 R220, R38, 0x2, RZ ;  /* 0x0000000226dc7824 */ /* 0x000fe200078e00ff */
[C---:B------:R-:W-:Y:S02]  /*10540*/  IADD3 R4, R213.reuse, 0xc080, RZ ;  /* 0x0000c080d5047810 */ /* 0x040fe40007ffe0ff */
[----:B------:R-:W-:-:S02]  /*10550*/  IADD3 R212, R213, 0xc0a0, RZ ;  /* 0x0000c0a0d5d47810 */ /* 0x000fc40007ffe0ff */
[----:B------:R-:W-:Y:S02]  /*10560*/  @P0 IADD3 R212, R4, -0x20, RZ ;  /* 0xffffffe004d40810 */ /* 0x000fe40007ffe0ff */
[----:B------:R-:W-:Y:S02]  /*10570*/  IADD3 R4, P0, R6, UR26, RZ ;  /* 0x0000001a06047c10 */ /* 0x000fe4000ff1e0ff */
[----:B------:R-:W-:Y:S01]  /*10580*/  LOP3.LUT R68, R68, 0xfffffe00, RZ, 0xc0, !PT ;  /* 0xfffffe0044447812 */ /* 0x000fe200078ec0ff */
[----:B------:R-:W-:Y:S01]  /*10590*/  LDSM.16.M88.4 R24, [R213+0xc080] ;  /* 0x00c08000d518783b */ /* 0x000fe20000000200 */
[----:B------:R-:W-:Y:S01]  /*105a0*/  IADD3.X R5, R7, UR12, R58, P0, !PT ;  /* 0x0000000c07057c10 */ /* 0x000fe200087fe43a */
[----:B------:R-:W-:Y:S01]  /*105b0*/  IMAD.SHL.U32 R7, R56, 0x40, RZ ;  /* 0x0000004038077824 */ /* 0x000fe200078e00ff */
[----:B------:R-:W-:Y:S01]  /*105c0*/  LEA R6, P0, R4, c[0x0][0x1f8], 0x1 ;  /* 0x00007e0004067a11 */ /* 0x000fe200078008ff */
[----:B------:R-:W-:Y:S01]  /*105d0*/  IMAD R214, R64, 0x400, R68 ;  /* 0x0000040040d67824 */ /* 0x000fe200078e0244 */
[----:B------:R-:W-:Y:S01]  /*105e0*/  LDSM.16.M88.4 R40, [R213+0xc880] ;  /* 0x00c88000d528783b */ /* 0x000fe20000000200 */
[----:B------:R-:W-:-:S02]  /*105f0*/  IADD3 R203, R212, 0x800, RZ ;  /* 0x00000800d4cb7810 */ /* 0x000fc40007ffe0ff */
[----:B------:R-:W-:Y:S01]  /*10600*/  LEA.HI.X R5, R4, c[0x0][0x1fc], R5, 0x1, P0 ;  /* 0x00007f0004057a11 */ /* 0x000fe200000f0c05 */
[----:B------:R-:W-:Y:S01]  /*10610*/  LDSM.16.M88.4 R16, [R212] ;  /* 0x00000000d410783b */ /* 0x000fe20000000200 */
[----:B------:R-:W-:Y:S02]  /*10620*/  LOP3.LUT R7, R7, 0x1c0, RZ, 0xc0, !PT ;  /* 0x000001c007077812 */ /* 0x000fe400078ec0ff */
[----:B------:R-:W-:Y:S01]  /*10630*/  LOP3.LUT P0, RZ, R0, 0x4, RZ, 0xc0, !PT ;  /* 0x0000000400ff7812 */ /* 0x000fe2000780c0ff */
[----:B------:R1:W-:Y:S01]  /*10640*/  SHFL.IDX PT, R4, R6, RZ, 0x181f ;  /* 0x00181fff06047589 */ /* 0x0003e200000e0000 */
[----:B------:R-:W-:Y:S01]  /*10650*/  LOP3.LUT R8, R7, 0x8, R8, 0xf8, !PT ;  /* 0x0000000807087812 */ /* 0x000fe200078ef808 */
[----:B------:R-:W-:Y:S01]  /*10660*/  IMAD.MOV.U32 R0, RZ, RZ, 0x40 ;  /* 0x00000040ff007424 */ /* 0x000fe200078e00ff */
[----:B------:R-:W-:Y:S01]  /*10670*/  SHF.R.U32.HI R67, RZ, 0x3, R7 ;  /* 0x00000003ff437819 */ /* 0x000fe20000011607 */
[----:B------:R-:W2:Y:S01]  /*10680*/  SHFL.IDX PT, R5, R5, RZ, 0x181f ;  /* 0x00181fff05057589 */ /* 0x000ea200000e0000 */
[----:B------:R-:W-:-:S02]  /*10690*/  SHF.R.S32.HI R7, RZ, 0x1f, R36 ;  /* 0x0000001fff077819 */ /* 0x000fc40000011424 */
[----:B------:R-:W-:Y:S01]  /*106a0*/  LOP3.LUT R67, R8, R67, RZ, 0x3c, !PT ;  /* 0x0000004308437212 */ /* 0x000fe200078e3cff */
[----:B------:R-:W-:Y:S01]  /*106b0*/  LDSM.16.M88.4 R44, [R212+0x800] ;  /* 0x00080000d42c783b */ /* 0x000fe20000000200 */
[----:B------:R-:W-:Y:S02]  /*106c0*/  SEL R0, R0, 0xffffffc0, !P0 ;  /* 0xffffffc000007807 */ /* 0x000fe40004000000 */
[----:B------:R-:W-:Y:S01]  /*106d0*/  ISETP.GE.OR P0, PT, R225, c[0x0][0x1d4], !P1 ;  /* 0x00007500e1007a0c */ /* 0x000fe20004f06670 */
[----:B------:R-:W-:Y:S01]  /*106e0*/  IMAD.IADD R214, R67, 0x1, R214 ;  /* 0x0000000143d67824 */ /* 0x000fe200078e02d6 */
[----:B------:R-:W-:Y:S01]  /*106f0*/  LEA.HI R226, R7, R36, RZ, 0x3 ;  /* 0x0000002407e27211 */ /* 0x000fe200078f18ff */
[----:B------:R-:W-:Y:S01]  /*10700*/  IMAD.IADD R208, R213, 0x1, R0 ;  /* 0x00000001d5d07824 */ /* 0x000fe200078e0200 */
[----:B------:R-:W-:Y:S01]  /*10710*/  IADD3 R201, R212, 0x1000, RZ ;  /* 0x00001000d4c97810 */ /* 0x000fe20007ffe0ff */
[----:B------:R-:W-:Y:S01]  /*10720*/  IMAD.SHL.U32 R214, R214, 0x2, RZ ;  /* 0x00000002d6d67824 */ /* 0x000fe200078e00ff */
[----:B------:R-:W-:Y:S01]  /*10730*/  LOP3.LUT R226, R226, 0xfffffff8, RZ, 0xc0, !PT ;  /* 0xfffffff8e2e27812 */ /* 0x000fe200078ec0ff */
[----:B------:R-:W-:Y:S01]  /*10740*/  IMAD.IADD R202, R0, 0x1, R212 ;  /* 0x0000000100ca7824 */ /* 0x000fe200078e02d4 */
[----:B------:R-:W-:Y:S01]  /*10750*/  IADD3 R200, R212, 0x1800, RZ ;  /* 0x00001800d4c87810 */ /* 0x000fe20007ffe0ff */
[--C-:B------:R-:W-:Y:S01]  /*10760*/  IMAD R210, R2, 0x2, R214.reuse ;  /* 0x0000000202d27824 */ /* 0x100fe200078e02d6 */
[----:B------:R-:W3:Y:S01]  /*10770*/  LDSM.16.M88.4 R20, [R214+0x10080] ;  /* 0x01008000d614783b */ /* 0x000ee20000000200 */
[C---:B------:R-:W-:Y:S01]  /*10780*/  IMAD R209, R3.reuse, 0x2, R214 ;  /* 0x0000000203d17824 */ /* 0x040fe200078e02d6 */
[----:B-1----:R-:W-:Y:S01]  /*10790*/  SHF.R.S32.HI R6, RZ, 0x1f, R37 ;  /* 0x0000001fff067819 */ /* 0x002fe20000011425 */
[----:B------:R-:W-:Y:S01]  /*107a0*/  IMAD R207, R3, 0x2, R210 ;  /* 0x0000000203cf7824 */ /* 0x000fe200078e02d2 */
[----:B------:R-:W1:Y:S01]  /*107b0*/  LDSM.16.M88.4 R8, [R210+0x10080] ;  /* 0x01008000d208783b */ /* 0x000e620000000200 */
[----:B------:R-:W-:Y:S01]  /*107c0*/  SHF.R.S32.HI R229, RZ, 0x1f, R226 ;  /* 0x0000001fffe57819 */ /* 0x000fe200000114e2 */
[----:B--2---:R-:W-:Y:S01]  /*107d0*/  IMAD.WIDE R14, R225, 0x2, R4 ;  /* 0x00000002e10e7825 */ /* 0x004fe200078e0204 */
[----:B------:R-:W-:-:S02]  /*107e0*/  LEA.HI R227, R6, R37, RZ, 0x3 ;  /* 0x0000002506e37211 */ /* 0x000fc400078f18ff */
[----:B------:R-:W-:Y:S01]  /*107f0*/  IADD3 R199, R212, 0x2000, RZ ;  /* 0x00002000d4c77810 */ /* 0x000fe20007ffe0ff */
[--C-:B------:R-:W-:Y:S01]  /*10800*/  IMAD.WIDE R12, R228, 0x2, R4.reuse ;  /* 0x00000002e40c7825 */ /* 0x100fe200078e0204 */
[----:B------:R-:W-:Y:S01]  /*10810*/  @!PT LDS RZ, [RZ] ;  /* 0x00000000fffff984 */ /* 0x000fe20000000800 */
[----:B------:R-:W-:Y:S01]  /*10820*/  @!PT LDS RZ, [RZ] ;  /* 0x00000000fffff984 */ /* 0x000fe20000000800 */
[----:B------:R-:W-:Y:S01]  /*10830*/  @!PT LDS RZ, [RZ] ;  /* 0x00000000fffff984 */ /* 0x000fe20000000800 */
[----:B------:R2:W-:Y:S01]  /*10840*/  LDGSTS.E.BYPASS.LTC128B.128 [R220+0x8080], [R14.64], !P0 ;  /* 0x080800000edc7fae */ /* 0x0005e2000c101d58 */
[----:B------:R-:W-:Y:S02]  /*10850*/  ISETP.GE.OR P0, PT, R219, c[0x0][0x1d4], !P1 ;  /* 0x00007500db007a0c */ /* 0x000fe40004f06670 */
[----:B------:R-:W-:Y:S01]  /*10860*/  LOP3.LUT R227, R227, 0xfffffff8, RZ, 0xc0, !PT ;  /* 0xfffffff8e3e37812 */ /* 0x000fe200078ec0ff */
[--C-:B------:R-:W-:Y:S01]  /*10870*/  IMAD.WIDE R52, R226, 0x2, R4.reuse ;  /* 0x00000002e2347825 */ /* 0x100fe200078e0204 */
[C---:B------:R-:W-:Y:S02]  /*10880*/  IADD3 R198, R212.reuse, 0x2800, RZ ;  /* 0x00002800d4c67810 */ /* 0x040fe40007ffe0ff */
[C---:B------:R-:W-:Y:S01]  /*10890*/  IADD3 R197, R212.reuse, 0x3000, RZ ;  /* 0x00003000d4c57810 */ /* 0x040fe20007ffe0ff */
[----:B------:R-:W-:Y:S01]  /*108a0*/  IMAD.WIDE R28, R227, 0x2, R4 ;  /* 0x00000002e31c7825 */ /* 0x000fe200078e0204 */
[----:B------:R-:W-:-:S05]  /*108b0*/  IADD3 R196, R212, 0x3800, RZ ;  /* 0x00003800d4c47810 */ /* 0x000fca0007ffe0ff */
[----:B------:R2:W-:Y:S01]  /*108c0*/  LDGSTS.E.BYPASS.LTC128B.128 [R220+0x9080], [R12.64], !P0 ;  /* 0x090800000cdc7fae */ /* 0x0005e2000c101d58 */
[----:B------:R-:W-:-:S13]  /*108d0*/  ISETP.GE.OR P0, PT, R37, c[0x0][0x1d4], !P1 ;  /* 0x0000750025007a0c */ /* 0x000fda0004f06670 */
[----:B------:R4:W-:Y:S01]  /*108e0*/  LDGSTS.E.BYPASS.LTC128B.128 [R220+0xa080], [R28.64], !P0 ;  /* 0x0a0800001cdc7fae */ /* 0x0009e2000c101d58 */
[----:B------:R-:W-:Y:S02]  /*108f0*/  ISETP.GE.OR P0, PT, R36, c[0x0][0x1d4], !P1 ;  /* 0x0000750024007a0c */ /* 0x000fe40004f06670 */
[C---:B---3--:R-:W-:Y:S08]  /*10900*/  HMMA.16816.F32.BF16 R36, R20.reuse, R40, RZ ;  /* 0x000000281424723c */ /* 0x048ff000000418ff */
[----:B--2---:R-:W-:Y:S03]  /*10910*/  HMMA.16816.F32.BF16 R12, R20, R24, RZ ;  /* 0x00000018140c723c */ /* 0x004fe600000418ff */
[----:B------:R2:W-:Y:S01]  /*10920*/  LDGSTS.E.BYPASS.LTC128B.128 [R220+0xb080], [R52.64], !P0 ;  /* 0x0b08000034dc7fae */ /* 0x0005e2000c101d58 */
[----:B------:R-:W-:-:S03]  /*10930*/  PLOP3.LUT P0, PT, PT, PT, UP0, 0x40, 0x0 ;  /* 0x000000000000781c */ /* 0x000fc60003f0e808 */
[----:B------:R-:W-:Y:S01]  /*10940*/  LDSM.16.M88.4 R48, [R209+0x10080] ;  /* 0x01008000d130783b */ /* 0x000fe20000000200 */
[C---:B------:R-:W-:Y:S03]  /*10950*/  HMMA.16816.F32.BF16 R24, R20.reuse, R26, RZ ;  /* 0x0000001a1418723c */ /* 0x040fe600000418ff */
[----:B------:R-:W3:Y:S04]  /*10960*/  LDSM.16.M88.4 R4, [R208+0xc080] ;  /* 0x00c08000d004783b */ /* 0x000ee80000000200 */
[----:B------:R-:W5:Y:S01]  /*10970*/  LDSM.16.M88.4 R60, [R208+0xc880] ;  /* 0x00c88000d03c783b */ /* 0x000f620000000200 */
[----:B------:R-:W-:Y:S03]  /*10980*/  HMMA.16816.F32.BF16 R20, R20, R42, RZ ;  /* 0x0000002a1414723c */ /* 0x000fe600000418ff */
[----:B------:R-:W-:Y:S04]  /*10990*/  LDSM.16.M88.4 R32, [R207+0x10080] ;  /* 0x01008000cf20783b */ /* 0x000fe80000000200 */
[----:B----4-:R-:W4:Y:S01]  /*109a0*/  LDSM.16.M88.4 R28, [R202] ;  /* 0x00000000ca1c783b */ /* 0x010f220000000200 */
[C---:B-1----:R-:W-:Y:S03]  /*109b0*/  HMMA.16816.F32.BF16 R12, R8.reuse, R16, R12 ;  /* 0x00000010080c723c */ /* 0x042fe6000004180c */
[----:B------:R-:W-:Y:S04]  /*109c0*/  LDSM.16.M88.4 R56, [R213+0xd080] ;  /* 0x00d08000d538783b */ /* 0x000fe80000000200 */
[----:B--2---:R-:W1:Y:S01]  /*109d0*/  LDSM.16.M88.4 R52, [R202+0x800] ;  /* 0x00080000ca34783b */ /* 0x004e620000000200 */
[C---:B------:R-:W-:Y:S03]  /*109e0*/  HMMA.16816.F32.BF16 R24, R8.reuse, R18, R24 ;  /* 0x000000120818723c */ /* 0x040fe60000041818 */
[----:B------:R-:W2:Y:S04]  /*109f0*/  LDSM.16.M88.4 R16, [R214+0x14080] ;  /* 0x01408000d610783b */ /* 0x000ea80000000200 */
[----:B------:R-:W-:Y:S01]  /*10a00*/  LDSM.16.M88.4 R40, [R212+0x1000] ;  /* 0x00100000d428783b */ /* 0x000fe20000000200 */
[C---:B------:R-:W-:Y:S03]  /*10a10*/  HMMA.16816.F32.BF16 R36, R8.reuse, R44, R36 ;  /* 0x0000002c0824723c */ /* 0x040fe60000041824 */
[----:B------:R-:W0:Y:S05]  /*10a20*/  LDGDEPBAR ;  /* 0x00000000000079af */ /* 0x000e2a0000000000 */
[----:B------:R-:W-:Y:S01]  /*10a30*/  HMMA.16816.F32.BF16 R8, R8, R46, R20 ;  /* 0x0000002e0808723c */ /* 0x000fe20000041814 */
[----:B------:R-:W1:Y:S04]  /*10a40*/  LDSM.16.M88.4 R44, [R213+0xd880] ;  /* 0x00d88000d52c783b */ /* 0x000e680000000200 */
[----:B------:R-:W-:Y:S03]  /*10a50*/  LDSM.16.M88.4 R20, [R209+0x14080] ;  /* 0x01408000d114783b */ /* 0x000fe60000000200 */
[C---:B---3--:R-:W-:Y:S08]  /*10a60*/  HMMA.16816.F32.BF16 R12, R48.reuse, R4, R12 ;  /* 0x00000004300c723c */ /* 0x048ff0000004180c */
[C---:B------:R-:W-:Y:S01]  /*10a70*/  HMMA.16816.F32.BF16 R24, R48.reuse, R6, R24 ;  /* 0x000000063018723c */ /* 0x040fe20000041818 */
[----:B------:R-:W3:Y:S07]  /*10a80*/  LDSM.16.M88.4 R4, [R210+0x14080] ;  /* 0x01408000d204783b */ /* 0x000eee0000000200 */
[----:B-----5:R-:W-:Y:S08]  /*10a90*/  HMMA.16816.F32.BF16 R36, R48, R60, R36 ;  /* 0x0000003c3024723c */ /* 0x020ff00000041824 */
[C---:B----4-:R-:W-:Y:S08]  /*10aa0*/  HMMA.16816.F32.BF16 R12, R32.reuse, R28, R12 ;  /* 0x0000001c200c723c */ /* 0x050ff0000004180c */
[----:B------:R-:W-:Y:S01]  /*10ab0*/  HMMA.16816.F32.BF16 R24, R32, R30, R24 ;  /* 0x0000001e2018723c */ /* 0x000fe20000041818 */
[----:B------:R-:W-:Y:S07]  /*10ac0*/  LDSM.16.M88.4 R28, [R208+0xd080] ;  /* 0x00d08000d01c783b */ /* 0x000fee0000000200 */
[----:B------:R-:W-:Y:S01]  /*10ad0*/  HMMA.16816.F32.BF16 R48, R48, R62, R8 ;  /* 0x0000003e3030723c */ /* 0x000fe20000041808 */
[----:B------:R-:W4:Y:S04]  /*10ae0*/  LDSM.16.M88.4 R60, [R212+0x1800] ;  /* 0x00180000d43c783b */ /* 0x000f280000000200 */
[----:B------:R-:W-:Y:S03]  /*10af0*/  LDSM.16.M88.4 R8, [R207+0x14080] ;  /* 0x01408000cf08783b */ /* 0x000fe60000000200 */
[----:B-1----:R-:W-:Y:S08]  /*10b00*/  HMMA.16816.F32.BF16 R36, R32, R52, R36 ;  /* 0x000000342024723c */ /* 0x002ff00000041824 */
[C---:B--2---:R-:W-:Y:S08]  /*10b10*/  HMMA.16816.F32.BF16 R12, R16.reuse, R56, R12 ;  /* 0x00000038100c723c */ /* 0x044ff0000004180c */
[----:B------:R-:W-:Y:S01]  /*10b20*/  HMMA.16816.F32.BF16 R24, R16, R58, R24 ;  /* 0x0000003a1018723c */ /* 0x000fe20000041818 */
[----:B------:R-:W-:Y:S07]  /*10b30*/  LDSM.16.M88.4 R56, [R202+0x1000] ;  /* 0x00100000ca38783b */ /* 0x000fee0000000200 */
[----:B------:R-:W-:Y:S01]  /*10b40*/  HMMA.16816.F32.BF16 R48, R32, R54, R48 ;  /* 0x000000362030723c */ /* 0x000fe20000041830 */
[----:B------:R-:W1:Y:S04]  /*10b50*/  LDSM.16.M88.4 R52, [R208+0xd880] ;  /* 0x00d88000d034783b */ /* 0x000e680000000200 */
[----:B------:R-:W-:Y:S03]  /*10b60*/  LDSM.16.M88.4 R32, [R214+0x18080] ;  /* 0x01808000d620783b */ /* 0x000fe60000000200 */
[----:B------:R-:W-:Y:S08]  /*10b70*/  HMMA.16816.F32.BF16 R36, R16, R44, R36 ;  /* 0x0000002c1024723c */ /* 0x000ff00000041824 */
[C---:B---3--:R-:W-:Y:S08]  /*10b80*/  HMMA.16816.F32.BF16 R12, R4.reuse, R40, R12 ;  /* 0x00000028040c723c */ /* 0x048ff0000004180c */
[----:B------:R-:W-:Y:S01]  /*10b90*/  HMMA.16816.F32.BF16 R24, R4, R42, R24 ;  /* 0x0000002a0418723c */ /* 0x000fe20000041818 */
[----:B------:R-:W-:Y:S07]  /*10ba0*/  LDSM.16.M88.4 R40, [R213+0xe080] ;  /* 0x00e08000d528783b */ /* 0x000fee0000000200 */
[----:B------:R-:W-:Y:S01]  /*10bb0*/  HMMA.16816.F32.BF16 R48, R16, R46, R48 ;  /* 0x0000002e1030723c */ /* 0x000fe20000041830 */
[----:B------:R-:W2:Y:S04]  /*10bc0*/  LDSM.16.M88.4 R44, [R202+0x1800] ;  /* 0x00180000ca2c783b */ /* 0x000ea80000000200 */
[----:B------:R-:W-:Y:S03]  /*10bd0*/  LDSM.16.M88.4 R16, [R210+0x18080] ;  /* 0x01808000d210783b */ /* 0x000fe60000000200 */
[----:B----4-:R-:W-:Y:S08]  /*10be0*/  HMMA.16816.F32.BF16 R36, R4, R60, R36 ;  /* 0x0000003c0424723c */ /* 0x010ff00000041824 */
[C---:B------:R-:W-:Y:S08]  /*10bf0*/  HMMA.16816.F32.BF16 R12, R20.reuse, R28, R12 ;  /* 0x0000001c140c723c */ /* 0x040ff0000004180c */
[----:B------:R-:W-:Y:S01]  /*10c00*/  HMMA.16816.F32.BF16 R24, R20, R30, R24 ;  /* 0x0000001e1418723c */ /* 0x000fe20000041818 */
[----:B------:R-:W-:Y:S07]  /*10c10*/  LDSM.16.M88.4 R28, [R212+0x2000] ;  /* 0x00200000d41c783b */ /* 0x000fee0000000200 */
[----:B------:R-:W-:Y:S01]  /*10c20*/  HMMA.16816.F32.BF16 R48, R4, R62, R48 ;  /* 0x0000003e0430723c */ /* 0x000fe20000041830 */
[----:B------:R-:W3:Y:S04]  /*10c30*/  LDSM.16.M88.4 R60, [R213+0xe880] ;  /* 0x00e88000d53c783b */ /* 0x000ee80000000200 */
[----:B------:R-:W-:Y:S03]  /*10c40*/  LDSM.16.M88.4 R4, [R209+0x18080] ;  /* 0x01808000d104783b */ /* 0x000fe60000000200 */
[----:B-1----:R-:W-:Y:S08]  /*10c50*/  HMMA.16816.F32.BF16 R36, R20, R52, R36 ;  /* 0x000000341424723c */ /* 0x002ff00000041824 */
[C---:B------:R-:W-:Y:S08]  /*10c60*/  HMMA.16816.F32.BF16 R12, R8.reuse, R56, R12 ;  /* 0x00000038080c723c */ /* 0x040ff0000004180c */
[----:B------:R-:W-:Y:S01]  /*10c70*/  HMMA.16816.F32.BF16 R24, R8, R58, R24 ;  /* 0x0000003a0818723c */ /* 0x000fe20000041818 */
[----:B------:R-:W-:Y:S07]  /*10c80*/  LDSM.16.M88.4 R56, [R208+0xe080] ;  /* 0x00e08000d038783b */ /* 0x000fee0000000200 */
[----:B------:R-:W-:Y:S01]  /*10c90*/  HMMA.16816.F32.BF16 R48, R20, R54, R48 ;  /* 0x000000361430723c */ /* 0x000fe20000041830 */
[----:B------:R-:W-:Y:S04]  /*10ca0*/  LDSM.16.M88.4 R52, [R207+0x18080] ;  /* 0x01808000cf34783b */ /* 0x000fe80000000200 */
[----:B------:R-:W-:Y:S03]  /*10cb0*/  LDSM.16.M88.4 R20, [R202+0x2000] ;  /* 0x00200000ca14783b */ /* 0x000fe60000000200 */
[----:B--2---:R-:W-:Y:S08]  /*10cc0*/  HMMA.16816.F32.BF16 R36, R8, R44, R36 ;  /* 0x0000002c0824723c */ /* 0x004ff00000041824 */
[C---:B------:R-:W-:Y:S08]  /*10cd0*/  HMMA.16816.F32.BF16 R12, R32.reuse, R40, R12 ;  /* 0x00000028200c723c */ /* 0x040ff0000004180c */
[----:B------:R-:W-:Y:S01]  /*10ce0*/  HMMA.16816.F32.BF16 R24, R32, R42, R24 ;  /* 0x0000002a2018723c */ /* 0x000fe20000041818 */
[----:B------:R-:W1:Y:S07]  /*10cf0*/  LDSM.16.M88.4 R40, [R212+0x2800] ;  /* 0x00280000d428783b */ /* 0x000e6e0000000200 */
[----:B------:R-:W-:Y:S01]  /*10d00*/  HMMA.16816.F32.BF16 R48, R8, R46, R48 ;  /* 0x0000002e0830723c */ /* 0x000fe20000041830 */
[----:B------:R-:W-:Y:S04]  /*10d10*/  LDSM.16.M88.4 R44, [R214+0x1c080] ;  /* 0x01c08000d62c783b */ /* 0x000fe80000000200 */
[----:B------:R-:W-:Y:S03]  /*10d20*/  LDSM.16.M88.4 R8, [R213+0xf080] ;  /* 0x00f08000d508783b */ /* 0x000fe60000000200 */
[----:B---3--:R-:W-:Y:S08]  /*10d30*/  HMMA.16816.F32.BF16 R36, R32, R60, R36 ;  /* 0x0000003c2024723c */ /* 0x008ff00000041824 */
[C---:B------:R-:W-:Y:S08]  /*10d40*/  HMMA.16816.F32.BF16 R12, R16.reuse, R28, R12 ;  /* 0x0000001c100c723c */ /* 0x040ff0000004180c */
[----:B------:R-:W-:Y:S01]  /*10d50*/  HMMA.16816.F32.BF16 R24, R16, R30, R24 ;  /* 0x0000001e1018723c */ /* 0x000fe20000041818 */
[----:B------:R-:W2:Y:S07]  /*10d60*/  LDSM.16.M88.4 R28, [R208+0xe880] ;  /* 0x00e88000d01c783b */ /* 0x000eae0000000200 */
        /* <DEDUP_REMOVED lines=8> */
[----:B------:R-:W1:Y:S04]  /*10df0*/  LDSM.16.M88.4 R40, [R213+0xf880] ;  /* 0x00f88000d528783b */ /* 0x000e680000000200 */
[----:B------:R-:W-:Y:S03]  /*10e00*/  LDSM.16.M88.4 R16, [R208+0xf080] ;  /* 0x00f08000d010783b */ /* 0x000fe60000000200 */
[----:B--2---:R-:W-:Y:S08]  /*10e10*/  HMMA.16816.F32.BF16 R36, R4, R28, R36 ;  /* 0x0000001c0424723c */ /* 0x004ff00000041824 */
[C---:B------:R-:W-:Y:S08]  /*10e20*/  HMMA.16816.F32.BF16 R12, R52.reuse, R20, R12 ;  /* 0x00000014340c723c */ /* 0x040ff0000004180c */
[----:B------:R-:W-:Y:S01]  /*10e30*/  HMMA.16816.F32.BF16 R24, R52, R22, R24 ;  /* 0x000000163418723c */ /* 0x000fe20000041818 */
[----:B------:R-:W-:Y:S07]  /*10e40*/  LDSM.16.M88.4 R20, [R209+0x1c080] ;  /* 0x01c08000d114783b */ /* 0x000fee0000000200 */
[----:B------:R-:W-:Y:S01]  /*10e50*/  HMMA.16816.F32.BF16 R48, R4, R30, R48 ;  /* 0x0000001e0430723c */ /* 0x000fe20000041830 */
[----:B------:R-:W2:Y:S04]  /*10e60*/  LDSM.16.M88.4 R28, [R212+0x3800] ;  /* 0x00380000d41c783b */ /* 0x000ea80000000200 */
[----:B------:R-:W-:Y:S03]  /*10e70*/  LDSM.16.M88.4 R4, [R202+0x3000] ;  /* 0x00300000ca04783b */ /* 0x000fe60000000200 */
[----:B---3--:R-:W-:Y:S08]  /*10e80*/  HMMA.16816.F32.BF16 R36, R52, R60, R36 ;  /* 0x0000003c3424723c */ /* 0x008ff00000041824 */
[C---:B------:R-:W-:Y:S08]  /*10e90*/  HMMA.16816.F32.BF16 R12, R44.reuse, R8, R12 ;  /* 0x000000082c0c723c */ /* 0x040ff0000004180c */
[----:B------:R-:W-:Y:S01]  /*10ea0*/  HMMA.16816.F32.BF16 R24, R44, R10, R24 ;  /* 0x0000000a2c18723c */ /* 0x000fe20000041818 */
[----:B------:R-:W-:Y:S07]  /*10eb0*/  LDSM.16.M88.4 R8, [R207+0x1c080] ;  /* 0x01c08000cf08783b */ /* 0x000fee0000000200 */
[----:B------:R-:W-:Y:S01]  /*10ec0*/  HMMA.16816.F32.BF16 R48, R52, R62, R48 ;  /* 0x0000003e3430723c */ /* 0x000fe20000041830 */
[----:B------:R-:W3:Y:S07]  /*10ed0*/  LDSM.16.M88.4 R52, [R208+0xf880] ;  /* 0x00f88000d034783b */ /* 0x000eee0000000200 */
[----:B-1----:R-:W-:Y:S08]  /*10ee0*/  HMMA.16816.F32.BF16 R36, R44, R40, R36 ;  /* 0x000000282c24723c */ /* 0x002ff00000041824 */
[C---:B------:R-:W-:Y:S08]  /*10ef0*/  HMMA.16816.F32.BF16 R12, R32.reuse, R56, R12 ;  /* 0x00000038200c723c */ /* 0x040ff0000004180c */
[----:B------:R-:W-:Y:S08]  /*10f00*/  HMMA.16816.F32.BF16 R24, R32, R58, R24 ;  /* 0x0000003a2018723c */ /* 0x000ff00000041818 */
[----:B------:R-:W-:Y:S08]  /*10f10*/  HMMA.16816.F32.BF16 R48, R44, R42, R48 ;  /* 0x0000002a2c30723c */ /* 0x000ff00000041830 */
[----:B--2---:R-:W-:Y:S08]  /*10f20*/  HMMA.16816.F32.BF16 R36, R32, R28, R36 ;  /* 0x0000001c2024723c */ /* 0x004ff00000041824 */
[C---:B------:R-:W-:Y:S08]  /*10f30*/  HMMA.16816.F32.BF16 R12, R20.reuse, R16, R12 ;  /* 0x00000010140c723c */ /* 0x040ff0000004180c */
[----:B------:R-:W-:Y:S01]  /*10f40*/  HMMA.16816.F32.BF16 R24, R20, R18, R24 ;  /* 0x000000121418723c */ /* 0x000fe20000041818 */
[----:B------:R-:W1:Y:S01]  /*10f50*/  LDSM.16.M88.4 R16, [R202+0x3800] ;  /* 0x00380000ca10783b */ /* 0x000e620000000200 */
[----:B------:R-:W-:-:S06]  /*10f60*/  DEPBAR.LE SB0, 0x0 ;  /* 0x000080000000791a */ /* 0x000fcc0000000000 */
[----:B------:R-:W-:Y:S08]  /*10f70*/  HMMA.16816.F32.BF16 R48, R32, R30, R48 ;  /* 0x0000001e2030723c */ /* 0x000ff00000041830 */
[----:B---3--:R-:W-:Y:S08]  /*10f80*/  HMMA.16816.F32.BF16 R36, R20, R52, R36 ;  /* 0x000000341424723c */ /* 0x008ff00000041824 */
[----:B------:R-:W-:Y:S08]  /*10f90*/  HMMA.16816.F32.BF16 R12, R8, R4, R12 ;  /* 0x00000004080c723c */ /* 0x000ff0000004180c */
[----:B------:R-:W-:Y:S08]  /*10fa0*/  HMMA.16816.F32.BF16 R48, R20, R54, R48 ;  /* 0x000000361430723c */ /* 0x000ff00000041830 */
[C---:B------:R-:W-:Y:S08]  /*10fb0*/  HMMA.16816.F32.BF16 R24, R8.reuse, R6, R24 ;  /* 0x000000060818723c */ /* 0x040ff00000041818 */
[----:B-1----:R-:W-:Y:S01]  /*10fc0*/  HMMA.16816.F32.BF16 R36, R8, R16, R36 ;  /* 0x000000100824723c */ /* 0x002fe20000041824 */
[----:B------:R-:W-:-:S02]  /*10fd0*/  FMUL.FTZ R0, R12, c[0x0][0x320] ;  /* 0x0000c8000c007a20 */ /* 0x000fc40000410000 */
[----:B------:R-:W-:Y:S02]  /*10fe0*/  FMUL.FTZ R4, R13, c[0x0][0x320] ;  /* 0x0000c8000d047a20 */ /* 0x000fe40000410000 */
[----:B------:R-:W-:Y:S01]  /*10ff0*/  FMUL.FTZ R6, R14, c[0x0][0x320] ;  /* 0x0000c8000e067a20 */ /* 0x000fe20000410000 */
[----:B------:R-:W-:Y:S01]  /*11000*/  SHF.R.S32.HI R14, RZ, 0x1f, R225 ;  /* 0x0000001fff0e7819 */ /* 0x000fe200000114e1 */
[----:B------:R-:W-:Y:S01]  /*11010*/  FMUL.FTZ R12, R15, c[0x0][0x320] ;  /* 0x0000c8000f0c7a20 */ /* 0x000fe20000410000 */
[----:B------:R-:W-:Y:S01]  /*11020*/  HMMA.16816.F32.BF16 R48, R8, R18, R48 ;  /* 0x000000120830723c */ /* 0x000fe20000041830 */
[----:B------:R-:W1:Y:S06]  /*11030*/  MUFU.TANH R0, R0 ;  /* 0x0000000000007308 */ /* 0x000e6c0000002400 */
[----:B------:R-:W-:Y:S01]  /*11040*/  SHF.R.S32.HI R9, RZ, 0x1f, R228 ;  /* 0x0000001fff097819 */ /* 0x000fe200000114e4 */
[----:B------:R-:W-:Y:S01]  /*11050*/  FMUL.FTZ R5, R24, c[0x0][0x320] ;  /* 0x0000c80018057a20 */ /* 0x000fe20000410000 */
[----:B------:R-:W2:Y:S01]  /*11060*/  MUFU.TANH R4, R4 ;  /* 0x0000000400047308 */ /* 0x000ea20000002400 */
[----:B------:R-:W-:Y:S01]  /*11070*/  FMUL.FTZ R7, R25, c[0x0][0x320] ;  /* 0x0000c80019077a20 */ /* 0x000fe20000410000 */
[----:B------:R-:W-:Y:S01]  /*11080*/  SHF.R.S32.HI R10, RZ, 0x1f, R227 ;  /* 0x0000001fff0a7819 */ /* 0x000fe200000114e3 */
[----:B------:R-:W-:-:S02]  /*11090*/  FMUL.FTZ R8, R27, c[0x0][0x320] ;  /* 0x0000c8001b087a20 */ /* 0x000fc40000410000 */
[----:B------:R-:W-:Y:S02]  /*110a0*/  FMUL.FTZ R26, R26, c[0x0][0x320] ;  /* 0x0000c8001a1a7a20 */ /* 0x000fe40000410000 */
[----:B------:R-:W-:Y:S01]  /*110b0*/  FMUL.FTZ R13, R36, c[0x0][0x320] ;  /* 0x0000c800240d7a20 */ /* 0x000fe20000410000 */
[----:B------:R-:W3:Y:S08]  /*110c0*/  MUFU.TANH R6, R6 ;  /* 0x0000000600067308 */ /* 0x000ef00000002400 */
[----:B------:R-:W4:Y:S08]  /*110d0*/  MUFU.TANH R12, R12 ;  /* 0x0000000c000c7308 */ /* 0x000f300000002400 */
[----:B------:R-:W1:Y:S08]  /*110e0*/  MUFU.TANH R5, R5 ;  /* 0x0000000500057308 */ /* 0x000e700000002400 */
[----:B------:R-:W1:Y:S08]  /*110f0*/  MUFU.TANH R7, R7 ;  /* 0x0000000700077308 */ /* 0x000e700000002400 */
[----:B------:R1:W1:Y:S08]  /*11100*/  MUFU.TANH R18, R26 ;  /* 0x0000001a00127308 */ /* 0x0002700000002400 */
        /* <DEDUP_REMOVED lines=17> */
[----:B------:R-:W-:Y:S01]  /*11220*/  IMAD.MOV R11, RZ, RZ, -R11 ;  /* 0x000000ffff0b7224 */ /* 0x000fe200078e0a0b */
[----:B------:R-:W-:-:S03]  /*11230*/  ISETP.GE.AND P6, PT, R219, c[0x0][0x1d4], PT ;  /* 0x00007500db007a0c */ /* 0x000fc60003fc6270 */
        /* <DEDUP_REMOVED lines=29> */
.L_x_453:
[----:B--234-:R-:W-:Y:S01]  /*11410*/  LOP3.LUT R69, R69, 0xffffffe0, RZ, 0xc0, !PT ;  /* 0xffffffe045457812 */ /* 0x01cfe200078ec0ff */
[----:B------:R-:W-:Y:S01]  /*11420*/  UIADD3 UR4, UR11, 0x1, -UR28 ;  /* 0x000000010b047890 */ /* 0x000fe2000fffe81c */
[----:B------:R-:W-:Y:S01]  /*11430*/  LEA.HI R9, R65, R66, RZ, 0x2 ;  /* 0x0000004241097211 */ /* 0x000fe200078f10ff */
[----:B------:R-:W-:Y:S01]  /*11440*/  FMUL.FTZ R23, R37, c[0x0][0x320] ;  /* 0x0000c80025177a20 */ /* 0x000fe20000410000 */
[----:B------:R-:W-:Y:S01]  /*11450*/  SHF.R.S32.HI R11, RZ, 0x1f, R64 ;  /* 0x0000001fff0b7819 */ /* 0x000fe20000011440 */
[C---:B------:R-:W-:Y:S01]  /*11460*/  IMAD.IADD R14, R66.reuse, 0x1, -R69 ;  /* 0x00000001420e7824 */ /* 0x040fe200078e0a45 */
[----:B------:R-:W-:Y:S01]  /*11470*/  LOP3.LUT R9, R9, 0xfffffffc, RZ, 0xc0, !PT ;  /* 0xfffffffc09097812 */ /* 0x000fe200078ec0ff */
[----:B------:R-:W-:Y:S01]  /*11480*/  FMUL.FTZ R22, R49, c[0x0][0x320] ;  /* 0x0000c80031167a20 */ /* 0x000fe20000410000 */
[----:B------:R-:W-:Y:S01]  /*11490*/  LEA.HI R11, R11, R64, RZ, 0x3 ;  /* 0x000000400b0b7211 */ /* 0x000fe200078f18ff */
[----:B------:R-:W-:Y:S01]  /*114a0*/  ULDC UR17, c[0x0][0x324] ;  /* 0x0000c90000117ab9 */ /* 0x000fe20000000800 */
[----:B------:R-:W-:Y:S01]  /*114b0*/  SHF.R.S32.HI R15, RZ, 0x1f, R14 ;  /* 0x0000001fff0f7819 */ /* 0x000fe2000001140e */
[----:B------:R-:W-:Y:S01]  /*114c0*/  IMAD.IADD R66, R66, 0x1, -R9 ;  /* 0x0000000142427824 */ /* 0x000fe200078e0a09 */
[----:B------:R-:W-:Y:S01]  /*114d0*/  LOP3.LUT R11, R11, 0xffffff8, RZ, 0xc0, !PT ;  /* 0x0ffffff80b0b7812 */ /* 0x000fe200078ec0ff */
[----:B------:R-:W2:Y:S01]  /*114e0*/  MUFU.TANH R23, R23 ;  /* 0x0000001700177308 */ /* 0x000ea20000002400 */
[----:B------:R-:W-:Y:S01]  /*114f0*/  LEA.HI R15, R15, R14, RZ, 0x2 ;  /* 0x0000000e0f0f7211 */ /* 0x000fe200078f10ff */
[----:B------:R-:W-:Y:S01]  /*11500*/  ULOP3.LUT UR17, URZ, UR17, URZ, 0x33, !UPT ;  /* 0x000000113f117292 */ /* 0x000fe2000f8e333f */
[----:B------:R-:W-:Y:S01]  /*11510*/  LEA.HI R9, R66, R66, RZ, 0x1 ;  /* 0x0000004242097211 */ /* 0x000fe200078f08ff */
[----:B------:R-:W-:Y:S01]  /*11520*/  IMAD.IADD R11, R64, 0x1, -R11 ;  /* 0x00000001400b7824 */ /* 0x000fe200078e0a0b */
[----:B------:R-:W-:Y:S01]  /*11530*/  PLOP3.LUT P0, PT, PT, PT, UP3, 0x80, 0x0 ;  /* 0x000000000000781c */ /* 0x000fe20003f0f038 */
[----:B------:R-:W-:Y:S01]  /*11540*/  IMAD.U32 R21, RZ, RZ, UR28 ;  /* 0x0000001cff157e24 */ /* 0x000fe2000f8e00ff */
[----:B------:R-:W-:Y:S01]  /*11550*/  LEA.HI.SX32 R10, R15, UR15, 0x1e ;  /* 0x0000000f0f0a7c11 */ /* 0x000fe2000f8ff2ff */
[----:B------:R-:W3:Y:S01]  /*11560*/  MUFU.TANH R22, R22 ;  /* 0x0000001600167308 */ /* 0x000ee20000002400 */
[----:B------:R-:W-:Y:S01]  /*11570*/  LOP3.LUT R9, R9, 0x1ffffffe, RZ, 0xc0, !PT ;  /* 0x1ffffffe09097812 */ /* 0x000fe200078ec0ff */
[----:B------:R-:W0:Y:S01]  /*11580*/  LDGDEPBAR ;  /* 0x00000000000079af */ /* 0x000e220000000000 */
[----:B------:R-:W-:Y:S01]  /*11590*/  LOP3.LUT R15, R15, 0x7ffffffc, RZ, 0xc0, !PT ;  /* 0x7ffffffc0f0f7812 */ /* 0x000fe200078ec0ff */
[----:B------:R-:W-:-:S02]  /*115a0*/  IMAD R10, R11, 0x10, R10 ;  /* 0x000000100b0a7824 */ /* 0x000fc400078e020a */
[----:B------:R-:W-:Y:S02]  /*115b0*/  IMAD.IADD R9, R66, 0x1, -R9 ;  /* 0x0000000142097824 */ /* 0x000fe400078e0a09 */
[----:B------:R-:W-:Y:S02]  /*115c0*/  IMAD.IADD R222, R14, 0x1, -R15 ;  /* 0x000000010ede7824 */ /* 0x000fe400078e0a0f */
[----:B------:R-:W-:Y:S02]  /*115d0*/  IMAD R221, R9, 0x8, R10 ;  /* 0x0000000809dd7824 */ /* 0x000fe400078e020a */
[----:B------:R-:W-:Y:S02]  /*115e0*/  IMAD.U32 R15, RZ, RZ, UR4 ;  /* 0x00000004ff0f7e24 */ /* 0x000fe4000f8e00ff */
[----:B------:R-:W-:Y:S01]  /*115f0*/  @P0 IMAD.HI.U32 R9, R221, c[0x0][0x2c8], RZ ;  /* 0x0000b200dd090a27 */ /* 0x000fe200078e00ff */
[----:B------:R-:W-:-:S03]  /*11600*/  PLOP3.LUT P0, PT, PT, PT, UP3, 0x80, 0x0 ;  /* 0x000000000000781c */ /* 0x000fc60003f0f038 */
[----:B------:R-:W-:Y:S02]  /*11610*/  IMAD.MOV.U32 R10, RZ, RZ, R221 ;  /* 0x000000ffff0a7224 */ /* 0x000fe400078e00dd */
[----:B------:R-:W-:Y:S02]  /*11620*/  IMAD.SHL.U32 R222, R222, 0x2, RZ ;  /* 0x00000002dede7824 */ /* 0x000fe400078e00ff */
[----:B------:R-:W-:Y:S02]  /*11630*/  FMUL.FTZ R11, R48, c[0x0][0x320] ;  /* 0x0000c800300b7a20 */ /* 0x000fe40000410000 */
[----:B------:R-:W-:Y:S01]  /*11640*/  IMAD.IADD R211, R68, 0x1, R67 ;  /* 0x0000000144d37824 */ /* 0x000fe200078e0243 */
[----:B------:R-:W-:Y:S02]  /*11650*/  IADD3 R16, R15, -UR20, -R222 ;  /* 0x800000140f107c10 */ /* 0x000fe4000fffe8de */
[----:B------:R-:W-:Y:S01]  /*11660*/  IADD3 R14, -R222, UR11, -R21 ;  /* 0x0000000bde0e7c10 */ /* 0x000fe2000fffe915 */
[----:B------:R-:W4:Y:S01]  /*11670*/  MUFU.TANH R11, R11 ;  /* 0x0000000b000b7308 */ /* 0x000f220000002400 */
[----:B------:R-:W-:-:S02]  /*11680*/  @P0 SHF.R.U32.HI R10, RZ, c[0x0][0x2cc], R9 ;  /* 0x0000b300ff0a0a19 */ /* 0x000fc40000011609 */
[----:B------:R-:W-:Y:S02]  /*11690*/  PLOP3.LUT P0, PT, PT, PT, UP2, 0x40, 0x0 ;  /* 0x000000000000781c */ /* 0x000fe40003f0e828 */
[C---:B------:R-:W-:Y:S01]  /*116a0*/  IADD3 R20, R16.reuse, c[0x0][0x328], RZ ;  /* 0x0000ca0010147a10 */ /* 0x040fe20007ffe0ff */
[----:B------:R-:W5:Y:S01]  /*116b0*/  SHFL.IDX PT, R9, R10, RZ, 0x1c1f ;  /* 0x001c1fff0a097589 */ /* 0x000f6200000e0000 */
[----:B------:R-:W-:-:S03]  /*116c0*/  IADD3 R16, R16, UR17, RZ ;  /* 0x0000001110107c10 */ /* 0x000fc6000fffe0ff */
[--C-:B-----5:R-:W-:Y:S02]  /*116d0*/  IMAD.IADD R25, R20, 0x1, R9.reuse ;  /* 0x0000000114197824 */ /* 0x120fe400078e0209 */
[----:B------:R-:W-:-:S03]  /*116e0*/  IMAD.IADD R24, R16, 0x1, R9 ;  /* 0x0000000110187824 */ /* 0x000fc600078e0209 */
[----:B------:R-:W-:Y:S01]  /*116f0*/  IMNMX R25, R25, R14, PT ;  /* 0x0000000e19197217 */ /* 0x000fe20003800200 */
[----:B------:R-:W-:Y:S05]  /*11700*/  @P0 BRA `(.L_x_454) ;  /* 0x0000016000000947 */ /* 0x000fea0003800000 */
[----:B-1234-:R-:W-:Y:S01]  /*11710*/  IMAD.U32 R26, RZ, RZ, UR20 ;  /* 0x00000014ff1a7e24 */ /* 0x01efe2000f8e00ff */
[----:B------:R-:W-:Y:S04]  /*11720*/  BSSY B0, `(.L_x_455) ;  /* 0x000000f000007945 */ /* 0x000fe80003800000 */
[----:B------:R-:W-:-:S04]  /*11730*/  IADD3 R26, -R26, UR11, R9 ;  /* 0x0000000b1a1a7c10 */ /* 0x000fc8000fffe109 */
        /* <DEDUP_REMOVED lines=9> */
.L_x_456:
[----:B------:R-:W-:-:S04]  /*117d0*/  MOV R9, c[0x0][0x32c] ;  /* 0x0000cb0000097a02 */ /* 0x000fc80000000f00 */
[----:B------:R-:W-:-:S13]  /*117e0*/  ISETP.NE.AND P0, PT, R9, 0x1, PT ;  /* 0x000000010900780c */ /* 0x000fda0003f05270 */
[----:B------:R-:W-:-:S05]  /*117f0*/  @P0 IMAD.HI.U32 R9, R26, c[0x0][0x330], RZ ;  /* 0x0000cc001a090a27 */ /* 0x000fca00078e00ff */
[----:B------:R-:W-:Y:S02]  /*11800*/  @P0 SHF.R.U32.HI R26, RZ, c[0x0][0x334], R9 ;  /* 0x0000cd00ff1a0a19 */ /* 0x000fe40000011609 */
.L_x_457:
[----:B------:R-:W-:Y:S05]  /*11810*/  BSYNC B0 ;  /* 0x0000000000007941 */ /* 0x000fea0003800000 */
.L_x_455:
[----:B------:R-:W-:-:S04]  /*11820*/  IMAD R9, R26, c[0x0][0x32c], -R21 ;  /* 0x0000cb001a097a24 */ /* 0x000fc800078e0a15 */
[----:B------:R-:W-:-:S05]  /*11830*/  IMAD.IADD R9, R9, 0x1, -R222 ;  /* 0x0000000109097824 */ /* 0x000fca00078e0ade */
[----:B------:R-:W-:Y:S02]  /*11840*/  IADD3 R26, R9, c[0x0][0x32c], RZ ;  /* 0x0000cb00091a7a10 */ /* 0x000fe40007ffe0ff */
[----:B------:R-:W-:Y:S02]  /*11850*/  IMNMX R24, R24, R9, !PT ;  /* 0x0000000918187217 */ /* 0x000fe40007800200 */
[----:B------:R-:W-:Y:S02]  /*11860*/  IMNMX R25, R25, R26, PT ;  /* 0x0000001a19197217 */ /* 0x000fe40003800200 */
.L_x_454:
[----:B--234-:R-:W-:Y:S01]  /*11870*/  ISETP.LT.AND P1, PT, RZ, UR10, PT ;  /* 0x0000000aff007c0c */ /* 0x01cfe2000bf21270 */
[----:B------:R-:W2:Y:S03]  /*11880*/  SHFL.IDX PT, R27, R10, 0x1, 0x1c1f ;  /* 0x003c1f000a1b7f89 */ /* 0x000ea600000e0000 */
[----:B------:R-:W-:-:S04]  /*11890*/  ISETP.GT.AND P0, PT, R24, RZ, P1 ;  /* 0x000000ff1800720c */ /* 0x000fc80000f04270 */
[----:B------:R-:W-:-:S04]  /*118a0*/  ISETP.LT.OR P0, PT, R25, 0x1, P0 ;  /* 0x000000011900780c */ /* 0x000fc80000701670 */
[----:B-1----:R-:W-:Y:S01]  /*118b0*/  FSEL R19, R0, -INF , !P0 ;  /* 0xff80000000137808 */ /* 0x002fe20004000000 */
[----:B------:R-:W-:Y:S01]  /*118c0*/  FMUL.FTZ R0, R50, c[0x0][0x320] ;  /* 0x0000c80032007a20 */ /* 0x000fe20000410000 */
[----:B------:R-:W-:-:S04]  /*118d0*/  ISETP.GT.AND P0, PT, R24, 0x1, P1 ;  /* 0x000000011800780c */ /* 0x000fc80000f04270 */
[----:B------:R-:W-:Y:S01]  /*118e0*/  ISETP.LT.OR P0, PT, R25, 0x2, P0 ;  /* 0x000000021900780c */ /* 0x000fe20000701670 */
[----:B------:R-:W1:Y:S03]  /*118f0*/  MUFU.TANH R0, R0 ;  /* 0x0000000000007308 */ /* 0x000e660000002400 */
[----:B------:R-:W-:Y:S02]  /*11900*/  FSEL R17, R4, -INF , !P0 ;  /* 0xff80000004117808 */ /* 0x000fe40004000000 */
[----:B------:R-:W-:-:S04]  /*11910*/  ISETP.GT.AND P0, PT, R24, 0x8, P1 ;  /* 0x000000081800780c */ /* 0x000fc80000f04270 */
[----:B------:R-:W-:-:S04]  /*11920*/  ISETP.LT.OR P0, PT, R25, 0x9, P0 ;  /* 0x000000091900780c */ /* 0x000fc80000701670 */
        /* <DEDUP_REMOVED lines=9> */
[----:B------:R-:W-:Y:S01]  /*119c0*/  FSEL R7, R23, -INF , !P0 ;  /* 0xff80000017077808 */ /* 0x000fe20004000000 */
[----:B------:R-:W-:Y:S01]  /*119d0*/  FMUL.FTZ R23, R39, c[0x0][0x320] ;  /* 0x0000c80027177a20 */ /* 0x000fe20000410000 */
[----:B------:R-:W-:-:S04]  /*119e0*/  ISETP.GT.AND P0, PT, R24, 0x18, P1 ;  /* 0x000000181800780c */ /* 0x000fc80000f04270 */
[----:B------:R-:W-:Y:S01]  /*119f0*/  ISETP.LT.OR P0, PT, R25, 0x19, P0 ;  /* 0x000000191900780c */ /* 0x000fe20000701670 */
[----:B------:R-:W3:Y:S03]  /*11a00*/  MUFU.TANH R23, R23 ;  /* 0x0000001700177308 */ /* 0x000ee60000002400 */
[----:B------:R-:W-:Y:S02]  /*11a10*/  FSEL R5, R11, -INF , !P0 ;  /* 0xff8000000b057808 */ /* 0x000fe40004000000 */
[----:B------:R-:W-:Y:S01]  /*11a20*/  ISETP.GT.AND P0, PT, R24, 0x19, P1 ;  /* 0x000000191800780c */ /* 0x000fe20000f04270 */
[----:B------:R-:W-:-:S03]  /*11a30*/  FMUL.FTZ R24, R38, c[0x0][0x320] ;  /* 0x0000c80026187a20 */ /* 0x000fc60000410000 */
[----:B------:R-:W-:Y:S01]  /*11a40*/  ISETP.LT.OR P0, PT, R25, 0x1a, P0 ;  /* 0x0000001a1900780c */ /* 0x000fe20000701670 */
[--C-:B--2---:R-:W-:Y:S02]  /*11a50*/  IMAD.IADD R25, R20, 0x1, R27.reuse ;  /* 0x0000000114197824 */ /* 0x104fe400078e021b */
[----:B------:R-:W2:Y:S01]  /*11a60*/  MUFU.TANH R24, R24 ;  /* 0x0000001800187308 */ /* 0x000ea20000002400 */
[----:B------:R-:W-:Y:S01]  /*11a70*/  FSEL R11, R22, -INF , !P0 ;  /* 0xff800000160b7808 */ /* 0x000fe20004000000 */
[----:B------:R-:W-:Y:S01]  /*11a80*/  FMUL.FTZ R22, R51, c[0x0][0x320] ;  /* 0x0000c80033167a20 */ /* 0x000fe20000410000 */
[----:B------:R-:W-:Y:S02]  /*11a90*/  PLOP3.LUT P0, PT, PT, PT, UP2, 0x40, 0x0 ;  /* 0x000000000000781c */ /* 0x000fe40003f0e828 */
[----:B------:R-:W-:Y:S01]  /*11aa0*/  IMNMX R14, R25, R14, PT ;  /* 0x0000000e190e7217 */ /* 0x000fe20003800200 */
[----:B------:R-:W-:Y:S02]  /*11ab0*/  IMAD.IADD R25, R16, 0x1, R27 ;  /* 0x0000000110197824 */ /* 0x000fe400078e021b */
[----:B------:R-:W4:Y:S08]  /*11ac0*/  MUFU.TANH R22, R22 ;  /* 0x0000001600167308 */ /* 0x000f300000002400 */
[----:B------:R-:W-:Y:S05]  /*11ad0*/  @P0 BRA `(.L_x_458) ;  /* 0x0000016000000947 */ /* 0x000fea0003800000 */
[----:B-123--:R-:W-:Y:S01]  /*11ae0*/  IMAD.U32 R4, RZ, RZ, UR20 ;  /* 0x00000014ff047e24 */ /* 0x00efe2000f8e00ff */
        /* <DEDUP_REMOVED lines=11> */
.L_x_460:
[----:B------:R-:W-:-:S04]  /*11ba0*/  MOV R4, c[0x0][0x32c] ;  /* 0x0000cb0000047a02 */ /* 0x000fc80000000f00 */
[----:B------:R-:W-:-:S13]  /*11bb0*/  ISETP.NE.AND P0, PT, R4, 0x1, PT ;  /* 0x000000010400780c */ /* 0x000fda0003f05270 */
[----:B------:R-:W-:-:S05]  /*11bc0*/  @P0 IMAD.HI.U32 R4, R10, c[0x0][0x330], RZ ;  /* 0x0000cc000a040a27 */ /* 0x000fca00078e00ff */
[----:B------:R-:W-:Y:S02]  /*11bd0*/  @P0 SHF.R.U32.HI R10, RZ, c[0x0][0x334], R4 ;  /* 0x0000cd00ff0a0a19 */ /* 0x000fe40000011604 */
.L_x_461:
[----:B------:R-:W-:Y:S05]  /*11be0*/  BSYNC B0 ;  /* 0x0000000000007941 */ /* 0x000fea0003800000 */
.L_x_459:
[----:B------:R-:W-:-:S04]  /*11bf0*/  IMAD R21, R10, c[0x0][0x32c], -R21 ;  /* 0x0000cb000a157a24 */ /* 0x000fc800078e0a15 */
[----:B------:R-:W-:-:S05]  /*11c00*/  IMAD.IADD R4, R21, 0x1, -R222 ;  /* 0x0000000115047824 */ /* 0x000fca00078e0ade */
[----:B------:R-:W-:Y:S02]  /*11c10*/  IADD3 R21, R4, c[0x0][0x32c], RZ ;  /* 0x0000cb0004157a10 */ /* 0x000fe40007ffe0ff */
[----:B------:R-:W-:Y:S02]  /*11c20*/  IMNMX R25, R25, R4, !PT ;  /* 0x0000000419197217 */ /* 0x000fe40007800200 */
[----:B------:R-:W-:Y:S02]  /*11c30*/  IMNMX R14, R14, R21, PT ;  /* 0x000000150e0e7217 */ /* 0x000fe40003800200 */
.L_x_458:
[----:B-123--:R-:W-:Y:S01]  /*11c40*/  ISETP.GT.AND P0, PT, R25, 0x1, P1 ;  /* 0x000000011900780c */ /* 0x00efe20000f04270 */
[----:B------:R-:W-:Y:S01]  /*11c50*/  IMAD.SHL.U32 R211, R211, 0x2, RZ ;  /* 0x00000002d3d37824 */ /* 0x000fe200078e00ff */
[----:B------:R-:W-:Y:S02]  /*11c60*/  @UP3 USHF.L.U32 UR14, UR14, 0x7, URZ ;  /* 0x000000070e0e3899 */ /* 0x000fe4000800063f */
[----:B------:R-:W-:Y:S01]  /*11c70*/  ISETP.LT.OR P0, PT, R14, 0x2, P0 ;  /* 0x000000020e00780c */ /* 0x000fe20000701670 */
[--C-:B------:R-:W-:Y:S01]  /*11c80*/  IMAD R206, R2, 0x2, R211.reuse ;  /* 0x0000000202ce7824 */ /* 0x100fe200078e02d3 */
[----:B------:R-:W-:Y:S01]  /*11c90*/  LDSM.16.MT88.4 R140, [R211+0x8080] ;  /* 0x00808000d38c783b */ /* 0x000fe20000004200 */
[C---:B------:R-:W-:Y:S01]  /*11ca0*/  IMAD R205, R3.reuse, 0x2, R211 ;  /* 0x0000000203cd7824 */ /* 0x040fe200078e02d3 */
[----:B------:R-:W-:Y:S01]  /*11cb0*/  FSEL R20, R12, -INF , !P0 ;  /* 0xff8000000c147808 */ /* 0x000fe20004000000 */
[----:B------:R-:W-:Y:S01]  /*11cc0*/  IMAD R204, R3, 0x2, R206 ;  /* 0x0000000203cc7824 */ /* 0x000fe200078e02ce */
[----:B------:R-:W-:Y:S01]  /*11cd0*/  ISETP.GT.AND P0, PT, R25, 0x8, P1 ;  /* 0x000000081900780c */ /* 0x000fe20000f04270 */
[----:B------:R-:W-:Y:S01]  /*11ce0*/  LDSM.16.MT88.4 R132, [R206+0x8080] ;  /* 0x00808000ce84783b */ /* 0x000fe20000004200 */
[----:B------:R-:W-:-:S02]  /*11cf0*/  ULDC.64 UR4, c[0x0][0x2c8] ;  /* 0x0000b20000047ab9 */ /* 0x000fc40000000a00 */
[----:B------:R-:W-:Y:S01]  /*11d00*/  ISETP.LT.OR P0, PT, R14, 0x9, P0 ;  /* 0x000000090e00780c */ /* 0x000fe20000701670 */
[----:B------:R-:W-:Y:S01]  /*11d10*/  LDSM.16.MT88.4 R40, [R211+0x9080] ;  /* 0x00908000d328783b */ /* 0x000fe20000004200 */
[----:B------:R-:W-:Y:S02]  /*11d20*/  UIMAD.WIDE.U32 UR28, UR14, UR4, URZ ;  /* 0x000000040e1c72a5 */ /* 0x000fe4000f8e003f */
[----:B------:R-:W-:Y:S01]  /*11d30*/  FSEL R18, R18, -INF , !P0 ;  /* 0xff80000012127808 */ /* 0x000fe20004000000 */
[----:B------:R-:W-:Y:S01]  /*11d40*/  LDSM.16.MT88.4 R32, [R204+0x8080] ;  /* 0x00808000cc20783b */ /* 0x000fe20000004200 */
[----:B------:R-:W-:Y:S01]  /*11d50*/  ISETP.GT.AND P0, PT, R25, 0x9, P1 ;  /* 0x000000091900780c */ /* 0x000fe20000f04270 */
[----:B------:R-:W-:Y:S02]  /*11d60*/  @UP3 USHF.R.U32.HI UR15, URZ, UR5, UR29 ;  /* 0x000000053f0f3299 */ /* 0x000fe4000801161d */
[----:B------:R-:W-:Y:S01]  /*11d70*/  LDSM.16.MT88.4 R48, [R206+0x9080] ;  /* 0x00908000ce30783b */ /* 0x000fe20000004200 */
[----:B------:R-:W-:Y:S01]  /*11d80*/  ISETP.LT.OR P0, PT, R14, 0xa, P0 ;  /* 0x0000000a0e00780c */ /* 0x000fe20000701670 */
[----:B------:R-:W-:-:S02]  /*11d90*/  UIADD3 UR15, UR9, UR15, URZ ;  /* 0x0000000f090f7290 */ /* 0x000fc4000fffe03f */
[----:B------:R-:W-:Y:S01]  /*11da0*/  LDSM.16.MT88.4 R56, [R205+0x9080] ;  /* 0x00908000cd38783b */ /* 0x000fe20000004200 */
[----:B------:R-:W-:Y:S01]  /*11db0*/  FSEL R4, R8, -INF , !P0 ;  /* 0xff80000008047808 */ /* 0x000fe20004000000 */
[----:B------:R-:W-:Y:S01]  /*11dc0*/  ULDC UR9, c[0x0][0x328] ;  /* 0x0000ca0000097ab9 */ /* 0x000fe20000000800 */
[C---:B------:R-:W-:Y:S01]  /*11dd0*/  ISETP.GT.AND P0, PT, R25.reuse, 0x10, P1 ;  /* 0x000000101900780c */ /* 0x040fe20000f04270 */
[----:B------:R-:W-:Y:S01]  /*11de0*/  LDSM.16.MT88.4 R64, [R204+0x9080] ;  /* 0x00908000cc40783b */ /* 0x000fe20000004200 */
[----:B------:R-:W-:Y:S02]  /*11df0*/  UIADD3 UR10, UR10, -0x2, URZ ;  /* 0xfffffffe0a0a7890 */ /* 0x000fe4000fffe03f */
[----:B------:R-:W-:Y:S01]  /*11e00*/  ISETP.LT.OR P0, PT, R14, 0x11, P0 ;  /* 0x000000110e00780c */ /* 0x000fe20000701670 */
[----:B------:R-:W-:Y:S01]  /*11e10*/  LDSM.16.MT88.4 R72, [R211+0xa080] ;  /* 0x00a08000d348783b */ /* 0x000fe20000004200 */
[----:B------:R-:W-:Y:S02]  /*11e20*/  UIADD3 UR9, UR15, UR9, URZ ;  /* 0x000000090f097290 */ /* 0x000fe4000fffe03f */
[----:B------:R-:W-:Y:S01]  /*11e30*/  FSEL R12, R24, -INF , !P0 ;  /* 0xff800000180c7808 */ /* 0x000fe20004000000 */
[----:B------:R-:W-:Y:S01]  /*11e40*/  LDSM.16.MT88.4 R80, [R206+0xa080] ;  /* 0x00a08000ce50783b */ /* 0x000fe20000004200 */
[----:B------:R-:W-:-:S03]  /*11e50*/  ISETP.GT.AND P0, PT, R25, 0x11, P1 ;  /* 0x000000111900780c */ /* 0x000fc60000f04270 */
[----:B------:R-:W-:Y:S01]  /*11e60*/  LDSM.16.MT88.4 R88, [R205+0xa080] ;  /* 0x00a08000cd58783b */ /* 0x000fe20000004200 */
[----:B------:R-:W-:-:S03]  /*11e70*/  ISETP.LT.OR P0, PT, R14, 0x12, P0 ;  /* 0x000000120e00780c */ /* 0x000fc60000701670 */
[----:B------:R-:W-:Y:S01]  /*11e80*/  LDSM.16.MT88.4 R96, [R204+0xa080] ;  /* 0x00a08000cc60783b */ /* 0x000fe20000004200 */
[----:B------:R-:W-:Y:S02]  /*11e90*/  FSEL R16, R23, -INF , !P0 ;  /* 0xff80000017107808 */ /* 0x000fe40004000000 */
[----:B------:R-:W-:Y:S01]  /*11ea0*/  ISETP.GT.AND P0, PT, R25, 0x18, P1 ;  /* 0x000000181900780c */ /* 0x000fe20000f04270 */
[----:B------:R-:W-:Y:S03]  /*11eb0*/  LDSM.16.MT88.4 R104, [R211+0xb080] ;  /* 0x00b08000d368783b */ /* 0x000fe60000004200 */
[----:B------:R-:W-:Y:S01]  /*11ec0*/  ISETP.LT.OR P0, PT, R14, 0x19, P0 ;  /* 0x000000190e00780c */ /* 0x000fe20000701670 */
[----:B------:R-:W-:Y:S03]  /*11ed0*/  LDSM.16.MT88.4 R112, [R206+0xb080] ;  /* 0x00b08000ce70783b */ /* 0x000fe60000004200 */
[----:B------:R-:W-:Y:S01]  /*11ee0*/  FSEL R10, R0, -INF , !P0 ;  /* 0xff800000000a7808 */ /* 0x000fe20004000000 */
[----:B------:R-:W-:Y:S01]  /*11ef0*/  LDSM.16.MT88.4 R120, [R205+0xb080] ;  /* 0x00b08000cd78783b */ /* 0x000fe20000004200 */
[----:B------:R-:W-:-:S02]  /*11f00*/  FMNMX.FTZ R0, R19, R17, !PT ;  /* 0x0000001113007209 */ /* 0x000fc40007810000 */
[----:B------:R-:W-:Y:S01]  /*11f10*/  ISETP.GT.AND P0, PT, R25, RZ, P1 ;  /* 0x000000ff1900720c */ /* 0x000fe20000f04270 */
[----:B------:R-:W-:Y:S01]  /*11f20*/  LDSM.16.MT88.4 R192, [R205+0x8880] ;  /* 0x00888000cdc0783b */ /* 0x000fe20000004200 */
[----:B------:R-:W-:Y:S02]  /*11f30*/  FMNMX.FTZ R0, R15, R0, !PT ;  /* 0x000000000f007209 */ /* 0x000fe40007810000 */
[----:B------:R-:W-:Y:S01]  /*11f40*/  ISETP.LT.OR P0, PT, R14, 0x1, P0 ;  /* 0x000000010e00780c */ /* 0x000fe20000701670 */
[----:B------:R-:W-:Y:S01]  /*11f50*/  LDSM.16.MT88.4 R188, [R204+0x8880] ;  /* 0x00888000ccbc783b */ /* 0x000fe20000004200 */
[----:B------:R-:W-:Y:S02]  /*11f60*/  FMNMX.FTZ R0, R9, R0, !PT ;  /* 0x0000000009007209 */ /* 0x000fe40007810000 */
[----:B------:R-:W-:Y:S01]  /*11f70*/  FSEL R6, R6, -INF , !P0 ;  /* 0xff80000006067808 */ /* 0x000fe20004000000 */
[----:B------:R-:W-:Y:S01]  /*11f80*/  LDSM.16.MT88.4 R184, [R211+0x9880] ;  /* 0x00988000d3b8783b */ /* 0x000fe20000004200 */
[----:B------:R-:W-:-:S02]  /*11f90*/  FMNMX.FTZ R0, R13, R0, !PT ;  /* 0x000000000d007209 */ /* 0x000fc40007810000 */
[----:B------:R-:W-:Y:S01]  /*11fa0*/  FMNMX.FTZ R23, R6, R20, !PT ;  /* 0x0000001406177209 */ /* 0x000fe20007810000 */
[----:B------:R-:W-:Y:S01]  /*11fb0*/  LDSM.16.MT88.4 R180, [R206+0x9880] ;  /* 0x00988000ceb4783b */ /* 0x000fe20000004200 */
[----:B------:R-:W-:Y:S02]  /*11fc0*/  FMNMX.FTZ R0, R7, R0, !PT ;  /* 0x0000000007007209 */ /* 0x000fe40007810000 */
[----:B------:R-:W-:Y:S01]  /*11fd0*/  FMNMX.FTZ R23, R18, R23, !PT ;  /* 0x0000001712177209 */ /* 0x000fe20007810000 */
[----:B------:R-:W-:Y:S01]  /*11fe0*/  LDSM.16.MT88.4 R176, [R205+0x9880] ;  /* 0x00988000cdb0783b */ /* 0x000fe20000004200 */
[----:B------:R-:W-:Y:S02]  /*11ff0*/  FMNMX.FTZ R0, R5, R0, !PT ;  /* 0x0000000005007209 */ /* 0x000fe40007810000 */
[----:B------:R-:W-:Y:S01]  /*12000*/  FMNMX.FTZ R23, R4, R23, !PT ;  /* 0x0000001704177209 */ /* 0x000fe20007810000 */
[----:B------:R-:W-:Y:S01]  /*12010*/  LDSM.16.MT88.4 R172, [R204+0x9880] ;  /* 0x00988000ccac783b */ /* 0x000fe20000004200 */
[----:B------:R-:W-:-:S02]  /*12020*/  FMNMX.FTZ R0, R11, R0, !PT ;  /* 0x000000000b007209 */ /* 0x000fc40007810000 */
[----:B------:R-:W-:Y:S01]  /*12030*/  ISETP.GT.AND P0, PT, R25, 0x19, P1 ;  /* 0x000000191900780c */ /* 0x000fe20000f04270 */
[----:B------:R-:W-:Y:S01]  /*12040*/  LDSM.16.MT88.4 R168, [R211+0xa880] ;  /* 0x00a88000d3a8783b */ /* 0x000fe20000004200 */
[----:B------:R-:W-:Y:S02]  /*12050*/  FMNMX.FTZ R23, R12, R23, !PT ;  /* 0x000000170c177209 */ /* 0x000fe40007810000 */
[----:B------:R-:W-:Y:S01]  /*12060*/  ISETP.LT.OR P0, PT, R14, 0x1a, P0 ;  /* 0x0000001a0e00780c */ /* 0x000fe20000701670 */
[----:B------:R-:W1:Y:S01]  /*12070*/  SHFL.BFLY PT, R21, R0, 0x2, 0x1f ;  /* 0x0c401f0000157f89 */ /* 0x000e6200000e0000 */
[----:B------:R-:W-:Y:S02]  /*12080*/  FMNMX.FTZ R23, R16, R23, !PT ;  /* 0x0000001710177209 */ /* 0x000fe40007810000 */
[----:B----4-:R-:W-:Y:S01]  /*12090*/  FSEL R8, R22, -INF , !P0 ;  /* 0xff80000016087808 */ /* 0x010fe20004000000 */
[----:B------:R-:W-:Y:S01]  /*120a0*/  LDSM.16.MT88.4 R24, [R205+0x8080] ;  /* 0x00808000cd18783b */ /* 0x000fe20000004200 */
[----:B------:R-:W-:-:S03]  /*120b0*/  FMNMX.FTZ R23, R10, R23, !PT ;  /* 0x000000170a177209 */ /* 0x000fc60007810000 */
[----:B------:R-:W-:Y:S01]  /*120c0*/  LDSM.16.MT88.4 R164, [R206+0xa880] ;  /* 0x00a88000cea4783b */ /* 0x000fe20000004200 */
[----:B------:R-:W-:-:S03]  /*120d0*/  FMNMX.FTZ R22, R8, R23, !PT ;  /* 0x0000001708167209 */ /* 0x000fc60007810000 */
[----:B------:R-:W-:Y:S04]  /*120e0*/  LDSM.16.MT88.4 R160, [R205+0xa880] ;  /* 0x00a88000cda0783b */ /* 0x000fe80000004200 */
[----:B------:R-:W-:Y:S04]  /*120f0*/  LDSM.16.MT88.4 R156, [R204+0xa880] ;  /* 0x00a88000cc9c783b */ /* 0x000fe80000004200 */
[----:B------:R-:W-:Y:S01]  /*12100*/  LDSM.16.MT88.4 R152, [R211+0xb880] ;  /* 0x00b88000d398783b */ /* 0x000fe20000004200 */
[----:B-1----:R-:W-:-:S03]  /*12110*/  FMNMX.FTZ R23, R0, R21, !PT ;  /* 0x0000001500177209 */ /* 0x002fc60007810000 */
[----:B------:R-:W1:Y:S04]  /*12120*/  SHFL.BFLY PT, R21, R22, 0x2, 0x1f ;  /* 0x0c401f0016157f89 */ /* 0x000e6800000e0000 */
[----:B------:R-:W2:Y:S01]  /*12130*/  SHFL.BFLY PT, R0, R23, 0x1, 0x1f ;  /* 0x0c201f0017007f89 */ /* 0x000ea200000e0000 */
[----:B-1----:R-:W-:Y:S02]  /*12140*/  FMNMX.FTZ R21, R21, R22, !PT ;  /* 0x0000001615157209 */ /* 0x002fe40007810000 */
[----:B--2---:R-:W-:-:S03]  /*12150*/  FMNMX.FTZ R0, R23, R0, !PT ;  /* 0x0000000017007209 */ /* 0x004fc60007810000 */
[----:B------:R-:W1:Y:S01]  /*12160*/  SHFL.BFLY PT, R148, R21, 0x1, 0x1f ;  /* 0x0c201f0015947f89 */ /* 0x000e6200000e0000 */
        /* <DEDUP_REMOVED lines=8> */
[--C-:B------:R-:W-:Y:S01]  /*121f0*/  FFMA.FTZ R3, R7, c[0x0][0x2d0], -R14.reuse ;  /* 0x0000b40007037a23 */ /* 0x100fe2000001080e */
[----:B-1----:R-:W-:Y:S01]  /*12200*/  FMNMX.FTZ R148, R148, R21, !PT ;  /* 0x0000001594947209 */ /* 0x002fe20007810000 */
[----:B------:R-:W-:-:S02]  /*12210*/  FFMA.FTZ R232, R5, c[0x0][0x2d0], -R14 ;  /* 0x0000b40005e87a23 */ /* 0x000fc4000001080e */
[--C-:B------:R-:W-:Y:S01]  /*12220*/  FFMA.FTZ R234, R13, c[0x0][0x2d0], -R14.reuse ;  /* 0x0000b4000dea7a23 */ /* 0x100fe2000001080e */
[C---:B------:R-:W-:Y:S01]  /*12230*/  FSETP.NEU.FTZ.AND P0, PT, R148.reuse, -INF , PT ;  /* 0xff8000009400780b */ /* 0x040fe20003f1d000 */
[----:B------:R-:W-:Y:S01]  /*12240*/  FMUL.FTZ R15, R148, c[0x0][0x2d0] ;  /* 0x0000b400940f7a20 */ /* 0x000fe20000410000 */
[----:B------:R-:W-:Y:S01]  /*12250*/  MUFU.EX2 R224, R224 ;  /* 0x000000e000e07308 */ /* 0x000fe20000000800 */
[----:B------:R-:W-:-:S03]  /*12260*/  FFMA.FTZ R233, R11, c[0x0][0x2d0], -R14 ;  /* 0x0000b4000be97a23 */ /* 0x000fc6000001080e */
[----:B------:R-:W-:Y:S02]  /*12270*/  FSEL R9, R15, RZ, P0 ;  /* 0x000000ff0f097208 */ /* 0x000fe40000000000 */
[----:B------:R-:W-:Y:S02]  /*12280*/  PLOP3.LUT P0, PT, PT, PT, UP2, 0x40, 0x0 ;  /* 0x000000000000781c */ /* 0x000fe40003f0e828 */
[----:B------:R-:W1:Y:S01]  /*12290*/  MUFU.EX2 R223, R223 ;  /* 0x000000df00df7308 */ /* 0x000e620000000800 */
[--C-:B------:R-:W-:Y:S02]  /*122a0*/  FFMA.FTZ R231, R6, c[0x0][0x2d0], -R9.reuse ;  /* 0x0000b40006e77a23 */ /* 0x100fe40000010809 */
[--C-:B------:R-:W-:Y:S02]  /*122b0*/  FFMA.FTZ R230, R20, c[0x0][0x2d0], -R9.reuse ;  /* 0x0000b40014e67a23 */ /* 0x100fe40000010809 */
[--C-:B------:R-:W-:Y:S02]  /*122c0*/  FFMA.FTZ R151, R18, c[0x0][0x2d0], -R9.reuse ;  /* 0x0000b40012977a23 */ /* 0x100fe40000010809 */
[--C-:B------:R-:W-:Y:S01]  /*122d0*/  FFMA.FTZ R2, R4, c[0x0][0x2d0], -R9.reuse ;  /* 0x0000b40004027a23 */ /* 0x100fe20000010809 */
[----:B------:R-:W2:Y:S01]  /*122e0*/  MUFU.EX2 R149, R149 ;  /* 0x0000009500957308 */ /* 0x000ea20000000800 */
[----:B------:R-:W3:Y:S01]  /*122f0*/  LDSM.16.MT88.4 R4, [R204+0xb080] ;  /* 0x00b08000cc04783b */ /* 0x000ee20000004200 */
[----:B------:R-:W-:-:S02]  /*12300*/  FFMA.FTZ R235, R12, c[0x0][0x2d0], -R9 ;  /* 0x0000b4000ceb7a23 */ /* 0x000fc40000010809 */
[--C-:B------:R-:W-:Y:S01]  /*12310*/  FFMA.FTZ R236, R16, c[0x0][0x2d0], -R9.reuse ;  /* 0x0000b40010ec7a23 */ /* 0x100fe20000010809 */
[----:B------:R-:W4:Y:S01]  /*12320*/  LDSM.16.MT88.4 R12, [R211+0x8880] ;  /* 0x00888000d30c783b */ /* 0x000f220000004200 */
[--C-:B------:R-:W-:Y:S02]  /*12330*/  FFMA.FTZ R237, R10, c[0x0][0x2d0], -R9.reuse ;  /* 0x0000b4000aed7a23 */ /* 0x100fe40000010809 */
[----:B------:R-:W-:Y:S01]  /*12340*/  MUFU.EX2 R231, R231 ;  /* 0x000000e700e77308 */ /* 0x000fe20000000800 */
[----:B------:R-:W-:Y:S01]  /*12350*/  FFMA.FTZ R238, R8, c[0x0][0x2d0], -R9 ;  /* 0x0000b40008ee7a23 */ /* 0x000fe20000010809 */
[----:B-1----:R-:W-:Y:S01]  /*12360*/  F2FP.BF16.PACK_AB R128, R223, R224 ;  /* 0x000000e0df80723e */ /* 0x002fe200000010ff */
[----:B------:R-:W1:Y:S01]  /*12370*/  LDSM.16.MT88.4 R8, [R206+0x8880] ;  /* 0x00888000ce08783b */ /* 0x000e620000004200 */
[----:B------:R-:W-:-:S03]  /*12380*/  FADD.FTZ R223, R224, R223 ;  /* 0x000000dfe0df7221 */ /* 0x000fc60000010000 */
[----:B------:R-:W5:Y:S01]  /*12390*/  LDSM.16.MT88.4 R16, [R206+0xb880] ;  /* 0x00b88000ce10783b */ /* 0x000f620000004200 */
[----:B------:R-:W3:Y:S01]  /*123a0*/  MUFU.EX2 R230, R230 ;  /* 0x000000e600e67308 */ /* 0x000ee20000000800 */
[----:B--2---:R-:W-:Y:S01]  /*123b0*/  F2FP.BF16.PACK_AB R130, R149, R150 ;  /* 0x000000969582723e */ /* 0x004fe200000010ff */
[----:B------:R-:W-:-:S04]  /*123c0*/  FADD.FTZ R150, R150, R223 ;  /* 0x000000df96967221 */ /* 0x000fc80000010000 */
[----:B------:R-:W-:Y:S02]  /*123d0*/  FADD.FTZ R149, R149, R150 ;  /* 0x0000009695957221 */ /* 0x000fe40000010000 */
[----:B------:R-:W-:Y:S08]  /*123e0*/  MUFU.EX2 R151, R151 ;  /* 0x0000009700977308 */ /* 0x000ff00000000800 */
[----:B------:R-:W2:Y:S01]  /*123f0*/  MUFU.EX2 R2, R2 ;  /* 0x0000000200027308 */ /* 0x000ea20000000800 */
[----:B---3--:R-:W-:Y:S01]  /*12400*/  F2FP.BF16.PACK_AB R129, R230, R231 ;  /* 0x000000e7e681723e */ /* 0x008fe200000010ff */
[----:B------:R-:W-:-:S06]  /*12410*/  FADD.FTZ R230, R231, R230 ;  /* 0x000000e6e7e67221 */ /* 0x000fcc0000010000 */
[----:B------:R-:W-:Y:S01]  /*12420*/  MUFU.EX2 R234, R234 ;  /* 0x000000ea00ea7308 */ /* 0x000fe20000000800 */
[----:B--2---:R-:W-:-:S07]  /*12430*/  F2FP.BF16.PACK_AB R131, R2, R151 ;  /* 0x000000970283723e */ /* 0x004fce00000010ff */
[----:B------:R-:W2:Y:S01]  /*12440*/  MUFU.EX2 R3, R3 ;  /* 0x0000000300037308 */ /* 0x000ea20000000800 */
        /* <DEDUP_REMOVED lines=9> */
[----:B------:R-:W3:Y:S06]  /*124e0*/  MUFU.EX2 R236, R236 ;  /* 0x000000ec00ec7308 */ /* 0x000eec0000000800 */
[C---:B------:R-:W-:Y:S02]  /*124f0*/  HMMA.16816.F32.BF16 R20, R128.reuse, R24, RZ ;  /* 0x000000188014723c */ /* 0x040fe400000418ff */
        /* <DEDUP_REMOVED lines=28> */
[----:B--2---:R-:W-:Y:S01]  /*126c0*/  F2FP.BF16.PACK_AB R4, R3, R234 ;  /* 0x000000ea0304723e */ /* 0x004fe200000010ff */
[----:B------:R-:W-:Y:S01]  /*126d0*/  HMMA.16816.F32.BF16 R128, R128, R6, RZ ;  /* 0x000000068080723c */ /* 0x000fe200000418ff */
[----:B---3--:R-:W-:Y:S01]  /*126e0*/  F2FP.BF16.PACK_AB R5, R236, R235 ;  /* 0x000000ebec05723e */ /* 0x008fe200000010ff */
        /* <DEDUP_REMOVED lines=13> */
[C---:B------:R-:W-:Y:S08]  /*127c0*/  HMMA.16816.F32.BF16 R136, R4.reuse, R8, R136 ;  /* 0x000000080488723c */ /* 0x040ff00000041888 */
        /* <DEDUP_REMOVED lines=24> */
[C---:B-----5:R-:W-:Y:S08]  /*12950*/  HMMA.16816.F32.BF16 R108, R4.reuse, R16, R108 ;  /* 0x00000010046c723c */ /* 0x060ff0000004186c */
[C---:B------:R-:W-:Y:S08]  /*12960*/  HMMA.16816.F32.BF16 R112, R4.reuse, R18, R112 ;  /* 0x000000120470723c */ /* 0x040ff00000041870 */
[C---:B-1----:R-:W-:Y:S08]  /*12970*/  HMMA.16816.F32.BF16 R116, R4.reuse, R12, R116 ;  /* 0x0000000c0474723c */ /* 0x042ff00000041874 */
[C---:B------:R-:W-:Y:S08]  /*12980*/  HMMA.16816.F32.BF16 R120, R4.reuse, R14, R120 ;  /* 0x0000000e0478723c */ /* 0x040ff00000041878 */
[C---:B--2---:R-:W-:Y:S08]  /*12990*/  HMMA.16816.F32.BF16 R124, R4.reuse, R8, R124 ;  /* 0x00000008047c723c */ /* 0x044ff0000004187c */
[----:B------:R-:W-:Y:S01]  /*129a0*/  HMMA.16816.F32.BF16 R128, R4, R10, R128 ;  /* 0x0000000a0480723c */ /* 0x000fe20000041880 */
[----:B------:R-:W-:Y:S07]  /*129b0*/  @P0 BRA `(.L_x_462) ;  /* 0x0000018000000947 */ /* 0x000fee0003800000 */
[----:B------:R-:W-:Y:S01]  /*129c0*/  ISETP.LT.AND P0, PT, RZ, UR15, PT ;  /* 0x0000000fff007c0c */ /* 0x000fe2000bf01270 */
[----:B------:R-:W-:-:S12]  /*129d0*/  UIADD3 UR14, UR15, -0x1, URZ ;  /* 0xffffffff0f0e7890 */ /* 0x000fd8000fffe03f */
[----:B------:R-:W-:Y:S05]  /*129e0*/  @P0 BRA `(.L_x_463) ;  /* 0x000000a000000947 */ /* 0x000fea0003800000 */
[----:B------:R-:W-:Y:S02]  /*129f0*/  UMOV UR5, 0x1 ;  /* 0x0000000100057882 */ /* 0x000fe40000000000 */
[----:B------:R-:W-:Y:S02]  /*12a00*/  ULDC UR4, c[0x0][0x32c] ;  /* 0x0000cb0000047ab9 */ /* 0x000fe40000000800 */
[----:B------:R-:W-:Y:S02]  /*12a10*/  UISETP.NE.AND UP0, UPT, UR5, UR4, UPT ;  /* 0x000000040500728c */ /* 0x000fe4000bf05270 */
[----:B------:R-:W-:Y:S02]  /*12a20*/  UIADD3 UR14, -UR15, URZ, URZ ;  /* 0x0000003f0f0e7290 */ /* 0x000fe4000fffe13f */
[----:B------:R-:W-:Y:S02]  /*12a30*/  ULDC.64 UR4, c[0x0][0x330] ;  /* 0x0000cc0000047ab9 */ /* 0x000fe40000000a00 */
[----:B------:R-:W-:-:S07]  /*12a40*/  UIMAD.WIDE.U32 UR28, UR14, UR4, URZ ;  /* 0x000000040e1c72a5 */ /* 0x000fce000f8e003f */
[----:B------:R-:W-:Y:S02]  /*12a50*/  @UP0 UMOV UR15, UR29 ;  /* 0x0000001d000f0c82 */ /* 0x000fe40008000000 */
[----:B------:R-:W-:-:S04]  /*12a60*/  @UP0 USHF.R.U32.HI UR14, URZ, UR5, UR15 ;  /* 0x000000053f0e0299 */ /* 0x000fc8000801160f */
[----:B------:R-:W-:Y:S01]  /*12a70*/  ULOP3.LUT UR14, URZ, UR14, URZ, 0x33, !UPT ;  /* 0x0000000e3f0e7292 */ /* 0x000fe2000f8e333f */
[----:B------:R-:W-:Y:S05]  /*12a80*/  BRA `(.L_x_464) ;  /* 0x0000007000007947 */ /* 0x000fea0003800000 */
.L_x_463:
[----:B------:R-:W-:Y:S02]  /*12a90*/  UMOV UR5, 0x1 ;  /* 0x0000000100057882 */ /* 0x000fe40000000000 */
[----:B------:R-:W-:Y:S02]  /*12aa0*/  ULDC UR4, c[0x0][0x32c] ;  /* 0x0000cb0000047ab9 */ /* 0x000fe40000000800 */
[----:B------:R-:W-:-:S03]  /*12ab0*/  UISETP.NE.AND UP0, UPT, UR5, UR4, UPT ;  /* 0x000000040500728c */ /* 0x000fc6000bf05270 */
[----:B------:R-:W-:Y:S02]  /*12ac0*/  ULDC.64 UR4, c[0x0][0x330] ;  /* 0x0000cc0000047ab9 */ /* 0x000fe40000000a00 */
[----:B------:R-:W-:-:S07]  /*12ad0*/  UIMAD.WIDE.U32 UR28, UR14, UR4, URZ ;  /* 0x000000040e1c72a5 */ /* 0x000fce000f8e003f */
[----:B------:R-:W-:Y:S02]  /*12ae0*/  @UP0 UMOV UR15, UR29 ;  /* 0x0000001d000f0c82 */ /* 0x000fe40008000000 */
[----:B------:R-:W-:Y:S02]  /*12af0*/  @UP0 USHF.R.U32.HI UR14, URZ, UR5, UR15 ;  /* 0x000000053f0e0299 */ /* 0x000fe4000801160f */
.L_x_464:
[----:B------:R-:W-:Y:S02]  /*12b00*/  ULDC UR4, c[0x0][0x32c] ;  /* 0x0000cb0000047ab9 */ /* 0x000fe40000000800 */
[----:B------:R-:W-:-:S04]  /*12b10*/  UIMAD UR4, UR14, UR4, UR4 ;  /* 0x000000040e0472a4 */ /* 0x000fc8000f8e0204 */
[----:B------:R-:W-:-:S04]  /*12b20*/  UISETP.LT.AND UP0, UPT, UR9, UR4, UPT ;  /* 0x000000040900728c */ /* 0x000fc8000bf01270 */
[----:B------:R-:W-:-:S04]  /*12b30*/  USEL UR9, UR9, UR4, UP0 ;  /* 0x0000000409097287 */ /* 0x000fc80008000000 */
.L_x_462:
[----:B------:R-:W-:-:S04]  /*12b40*/  USHF.R.S32.HI UR4, URZ, 0x1f, UR9 ;  /* 0x0000001f3f047899 */ /* 0x000fc80008011409 */
[----:B------:R-:W-:-:S04]  /*12b50*/  ULEA.HI UR4, UR4, UR9, URZ, 0x5 ;  /* 0x0000000904047291 */ /* 0x000fc8000f8f283f */
[----:B------:R-:W-:-:S04]  /*12b60*/  USHF.R.S32.HI UR4, URZ, 0x5, UR4 ;  /* 0x000000053f047899 */ /* 0x000fc80008011404 */
[----:B------:R-:W-:-:S04]  /*12b70*/  UISETP.LT.AND UP0, UPT, UR8, UR4, UPT ;  /* 0x000000040800728c */ /* 0x000fc8000bf01270 */
[----:B------:R-:W-:-:S04]  /*12b80*/  USEL UR4, UR8, UR4, !UP0 ;  /* 0x0000000408047287 */ /* 0x000fc8000c000000 */
[----:B------:R-:W-:-:S06]  /*12b90*/  UISETP.GE.AND UP0, UPT, UR10, UR4, UPT ;  /* 0x000000040a00728c */ /* 0x000fcc000bf06270 */
[----:B------:R-:W-:-:S13]  /*12ba0*/  PLOP3.LUT P0, PT, PT, PT, UP0, 0x40, 0x0 ;  /* 0x000000000000781c */ /* 0x000fda0003f0e808 */
[----:B------:R-:W-:Y:S05]  /*12bb0*/  @P0 BRA `(.L_x_465) ;  /* 0x00002be000000947 */ /* 0x000fea0003800000 */
[----:B------:R-:W-:Y:S01]  /*12bc0*/  IMAD.MOV.U32 R3, RZ, RZ, R0 ;  /* 0x000000ffff037224 */ /* 0x000fe200078e0000 */
[----:B------:R-:W-:Y:S01]  /*12bd0*/  SHF.R.S32.HI R235, RZ, 0x1f, R228 ;  /* 0x0000001fffeb7819 */ /* 0x000fe200000114e4 */
[----:B------:R-:W-:Y:S01]  /*12be0*/  IMAD.MOV.U32 R2, RZ, RZ, R148 ;  /* 0x000000ffff027224 */ /* 0x000fe200078e0094 */
[----:B------:R-:W-:Y:S01]  /*12bf0*/  SHF.R.S32.HI R4, RZ, 0x1f, R227 ;  /* 0x0000001fff047819 */ /* 0x000fe200000114e3 */
[C---:B------:R-:W-:Y:S01]  /*12c00*/  IMAD.SHL.U32 R234, R228.reuse, 0x2, RZ ;  /* 0x00000002e4ea7824 */ /* 0x040fe200078e00ff */
[----:B------:R-:W-:Y:S01]  /*12c10*/  SHF.R.S32.HI R0, RZ, 0x1f, R225 ;  /* 0x0000001fff007819 */ /* 0x000fe200000114e1 */
[----:B------:R-:W-:Y:S01]  /*12c20*/  IMAD.SHL.U32 R232, R227, 0x2, RZ ;  /* 0x00000002e3e87824 */ /* 0x000fe200078e00ff */
[----:B------:R-:W-:Y:S01]  /*12c30*/  SHF.L.U64.HI R235, R228, 0x1, R235 ;  /* 0x00000001e4eb7819 */ /* 0x000fe200000102eb */
[----:B------:R-:W-:Y:S01]  /*12c40*/  IMAD.SHL.U32 R230, R225, 0x2, RZ ;  /* 0x00000002e1e67824 */ /* 0x000fe200078e00ff */
[----:B------:R-:W-:Y:S02]  /*12c50*/  SHF.L.U64.HI R233, R227, 0x1, R4 ;  /* 0x00000001e3e97819 */ /* 0x000fe40000010204 */
[----:B------:R-:W-:-:S02]  /*12c60*/  SHF.L.U64.HI R231, R225, 0x1, R0 ;  /* 0x00000001e1e77819 */ /* 0x000fc40000010200 */
.L_x_476:
[----:B------:R-:W-:Y:S04]  /*12c70*/  DEPBAR.LE SB0, 0x0 ;  /* 0x000080000000791a */ /* 0x000fe80000000000 */
[----:B------:R-:W-:Y:S01]  /*12c80*/  BAR.SYNC.DEFER_BLOCKING 0x0 ;  /* 0x0000000000007b1d */ /* 0x000fe20000010000 */
[----:B------:R-:W-:Y:S01]  /*12c90*/  UISETP.GT.AND UP0, UPT, UR8, UR10, UPT ;  /* 0x0000000a0800728c */ /* 0x000fe2000bf04270 */
[----:B------:R-:W-:Y:S05]  /*12ca0*/  ISETP.GE.AND P1, PT, R219, c[0x0][0x1d4], PT ;  /* 0x00007500db007a0c */ /* 0x000fea0003f26270 */
[----:B------:R-:W-:Y:S01]  /*12cb0*/  PLOP3.LUT P0, PT, PT, PT, UP0, 0x80, 0x0 ;  /* 0x000000000000781c */ /* 0x000fe20003f0f008 */
[----:B------:R1:W2:Y:S04]  /*12cc0*/  LDSM.16.M88.4 R148, [R214+0x10080] ;  /* 0x01008000d694783b */ /* 0x0002a80000000200 */
[----:B------:R1:W3:Y:S04]  /*12cd0*/  LDSM.16.M88.4 R152, [R213+0xc080] ;  /* 0x00c08000d598783b */ /* 0x0002e80000000200 */
[----:B------:R1:W4:Y:S04]  /*12ce0*/  LDSM.16.M88.4 R156, [R213+0xc880] ;  /* 0x00c88000d59c783b */ /* 0x0003280000000200 */
[----:B------:R1:W1:Y:S04]  /*12cf0*/  LDSM.16.M88.4 R160, [R210+0x10080] ;  /* 0x01008000d2a0783b */ /* 0x0002680000000200 */
[----:B------:R1:W1:Y:S04]  /*12d00*/  LDSM.16.M88.4 R164, [R212] ;  /* 0x00000000d4a4783b */ /* 0x0002680000000200 */
[----:B------:R1:W1:Y:S01]  /*12d10*/  LDSM.16.M88.4 R168, [R203] ;  /* 0x00000000cba8783b */ /* 0x0002620000000200 */
[----:B------:R-:W-:-:S05]  /*12d20*/  @P0 BRA `(.L_x_466) ;  /* 0x000001c000000947 */ /* 0x000fca0003800000 */
[----:B------:R-:W-:Y:S01]  /*12d30*/  SHF.R.S32.HI R4, RZ, 0x1f, R218 ;  /* 0x0000001fff047819 */ /* 0x000fe200000114da */
[----:B------:R-:W-:Y:S01]  /*12d40*/  IMAD.WIDE.U32 R6, R218, c[0x0][0x208], RZ ;  /* 0x00008200da067a25 */ /* 0x000fe200078e00ff */
[----:B------:R-:W-:Y:S03]  /*12d50*/  SHF.R.S32.HI R0, RZ, 0x1f, R217 ;  /* 0x0000001fff007819 */ /* 0x000fe600000114d9 */
[----:B------:R-:W-:Y:S02]  /*12d60*/  IMAD R4, R4, c[0x0][0x208], RZ ;  /* 0x0000820004047a24 */ /* 0x000fe400078e02ff */
[----:B------:R-:W-:Y:S02]  /*12d70*/  IMAD R0, R0, c[0x0][0x218], RZ ;  /* 0x0000860000007a24 */ /* 0x000fe400078e02ff */
[----:B------:R-:W-:Y:S02]  /*12d80*/  IMAD R4, R218, c[0x0][0x20c], R4 ;  /* 0x00008300da047a24 */ /* 0x000fe400078e0204 */
[----:B------:R-:W-:Y:S02]  /*12d90*/  IMAD R0, R217, c[0x0][0x21c], R0 ;  /* 0x00008700d9007a24 */ /* 0x000fe400078e0200 */
[----:B------:R-:W-:Y:S04]  /*12da0*/  IMAD.IADD R7, R7, 0x1, R4 ;  /* 0x0000000107077824 */ /* 0x000fe800078e0204 */
[----:B------:R-:W-:Y:S05]  /*12db0*/  IMAD.WIDE.U32 R6, R217, c[0x0][0x218], R6 ;  /* 0x00008600d9067a25 */ /* 0x000fea00078e0006 */
[----:B------:R-:W-:Y:S04]  /*12dc0*/  IADD3 R4, P0, R6, UR26, RZ ;  /* 0x0000001a06047c10 */ /* 0x000fe8000ff1e0ff */
[----:B------:R-:W-:Y:S02]  /*12dd0*/  IADD3.X R7, R7, UR12, R0, P0, !PT ;  /* 0x0000000c07077c10 */ /* 0x000fe400087fe400 */
[C---:B------:R-:W-:Y:S04]  /*12de0*/  LEA R13, P0, R4.reuse, c[0x0][0x1f8], 0x1 ;  /* 0x00007e00040d7a11 */ /* 0x040fe800078008ff */
[----:B------:R-:W-:Y:S01]  /*12df0*/  LEA.HI.X R12, R4, c[0x0][0x1fc], R7, 0x1, P0 ;  /* 0x00007f00040c7a11 */ /* 0x000fe200000f0c07 */
[----:B------:R-:W5:Y:S04]  /*12e00*/  SHFL.IDX PT, R5, R13, RZ, 0x181f ;  /* 0x00181fff0d057589 */ /* 0x000f6800000e0000 */
[----:B------:R-:W4:Y:S01]  /*12e10*/  SHFL.IDX PT, R0, R12, RZ, 0x181f ;  /* 0x00181fff0c007589 */ /* 0x000f2200000e0000 */
[C---:B-----5:R-:W-:Y:S05]  /*12e20*/  IADD3 R10, P0, R5.reuse, R230, RZ ;  /* 0x000000e6050a7210 */ /* 0x060fea0007f1e0ff */
[C---:B----4-:R-:W-:Y:S01]  /*12e30*/  IMAD.X R11, R0.reuse, 0x1, R231, P0 ;  /* 0x00000001000b7824 */ /* 0x050fe200000e06e7 */
        /* <DEDUP_REMOVED lines=10> */
[----:B------:R4:W-:Y:S03]  /*12ee0*/  LDGSTS.E.BYPASS.LTC128B.128 [R220+0xb080], [R4.64], !P3 ;  /* 0x0b08000004dc7fae */ /* 0x0009e6000d901d58 */
.L_x_466:
[C---:B--234-:R-:W-:Y:S01]  /*12ef0*/  HMMA.16816.F32.BF16 R4, R148.reuse, R152, RZ ;  /* 0x000000989404723c */ /* 0x05cfe200000418ff */
[----:B------:R-:W-:Y:S01]  /*12f00*/  LDSM.16.M88.4 R172, [R209+0x10080] ;  /* 0x01008000d1ac783b */ /* 0x000fe20000000200 */
[----:B------:R-:W-:Y:S05]  /*12f10*/  UISETP.GT.AND UP0, UPT, UR10, UR8, UPT ;  /* 0x000000080a00728c */ /* 0x000fea000bf04270 */
[----:B------:R-:W0:Y:S01]  /*12f20*/  LDGDEPBAR ;  /* 0x00000000000079af */ /* 0x000e220000000000 */
[C---:B------:R-:W-:Y:S01]  /*12f30*/  HMMA.16816.F32.BF16 R8, R148.reuse, R154, RZ ;  /* 0x0000009a9408723c */ /* 0x040fe200000418ff */
[----:B------:R-:W-:Y:S04]  /*12f40*/  PLOP3.LUT P0, PT, PT, PT, UP0, 0x40, 0x0 ;  /* 0x000000000000781c */ /* 0x000fe80003f0e808 */
[----:B------:R-:W2:Y:S03]  /*12f50*/  LDSM.16.M88.4 R176, [R208+0xc080] ;  /* 0x00c08000d0b0783b */ /* 0x000ea60000000200 */
[C---:B------:R-:W-:Y:S03]  /*12f60*/  HMMA.16816.F32.BF16 R12, R148.reuse, R156, RZ ;  /* 0x0000009c940c723c */ /* 0x040fe600000418ff */
[----:B------:R-:W-:Y:S05]  /*12f70*/  LDSM.16.M88.4 R152, [R207+0x10080] ;  /* 0x01008000cf98783b */ /* 0x000fea0000000200 */
[----:B------:R-:W-:Y:S01]  /*12f80*/  HMMA.16816.F32.BF16 R16, R148, R158, RZ ;  /* 0x0000009e9410723c */ /* 0x000fe200000418ff */
[----:B------:R-:W3:Y:S06]  /*12f90*/  LDSM.16.M88.4 R148, [R208+0xc880] ;  /* 0x00c88000d094783b */ /* 0x000eec0000000200 */
[----:B------:R-:W4:Y:S01]  /*12fa0*/  LDSM.16.M88.4 R156, [R202] ;  /* 0x00000000ca9c783b */ /* 0x000f220000000200 */
[C---:B-1----:R-:W-:Y:S08]  /*12fb0*/  HMMA.16816.F32.BF16 R4, R160.reuse, R164, R4 ;  /* 0x000000a4a004723c */ /* 0x042ff00000041804 */
[C---:B------:R-:W-:Y:S01]  /*12fc0*/  HMMA.16816.F32.BF16 R8, R160.reuse, R166, R8 ;  /* 0x000000a6a008723c */ /* 0x040fe20000041808 */
[----:B------:R-:W-:Y:S07]  /*12fd0*/  LDSM.16.M88.4 R164, [R214+0x14080] ;  /* 0x01408000d6a4783b */ /* 0x000fee0000000200 */
[C---:B------:R-:W-:Y:S08]  /*12fe0*/  HMMA.16816.F32.BF16 R12, R160.reuse, R168, R12 ;  /* 0x000000a8a00c723c */ /* 0x040ff0000004180c */
[----:B------:R-:W-:Y:S01]  /*12ff0*/  HMMA.16816.F32.BF16 R16, R160, R170, R16 ;  /* 0x000000aaa010723c */ /* 0x000fe20000041810 */
[----:B------:R-:W1:Y:S06]  /*13000*/  LDSM.16.M88.4 R160, [R202+0x800] ;  /* 0x00080000caa0783b */ /* 0x000e6c0000000200 */
[----:B------:R-:W5:Y:S01]  /*13010*/  LDSM.16.M88.4 R168, [R213+0xd080] ;  /* 0x00d08000d5a8783b */ /* 0x000f620000000200 */
[C---:B--2---:R-:W-:Y:S08]  /*13020*/  HMMA.16816.F32.BF16 R4, R172.reuse, R176, R4 ;  /* 0x000000b0ac04723c */ /* 0x044ff00000041804 */
[C---:B------:R-:W-:Y:S01]  /*13030*/  HMMA.16816.F32.BF16 R8, R172.reuse, R178, R8 ;  /* 0x000000b2ac08723c */ /* 0x040fe20000041808 */
[----:B------:R-:W-:Y:S07]  /*13040*/  LDSM.16.M88.4 R176, [R201] ;  /* 0x00000000c9b0783b */ /* 0x000fee0000000200 */
[C---:B---3--:R-:W-:Y:S08]  /*13050*/  HMMA.16816.F32.BF16 R12, R172.reuse, R148, R12 ;  /* 0x00000094ac0c723c */ /* 0x048ff0000004180c */
[----:B------:R-:W-:Y:S01]  /*13060*/  HMMA.16816.F32.BF16 R16, R172, R150, R16 ;  /* 0x00000096ac10723c */ /* 0x000fe20000041810 */
[----:B------:R-:W2:Y:S06]  /*13070*/  LDSM.16.M88.4 R148, [R213+0xd880] ;  /* 0x00d88000d594783b */ /* 0x000eac0000000200 */
[----:B------:R-:W3:Y:S01]  /*13080*/  LDSM.16.M88.4 R172, [R210+0x14080] ;  /* 0x01408000d2ac783b */ /* 0x000ee20000000200 */
[C---:B----4-:R-:W-:Y:S08]  /*13090*/  HMMA.16816.F32.BF16 R4, R152.reuse, R156, R4 ;  /* 0x0000009c9804723c */ /* 0x050ff00000041804 */
[C---:B------:R-:W-:Y:S01]  /*130a0*/  HMMA.16816.F32.BF16 R8, R152.reuse, R158, R8 ;  /* 0x0000009e9808723c */ /* 0x040fe20000041808 */
[----:B------:R-:W-:Y:S07]  /*130b0*/  LDSM.16.M88.4 R156, [R209+0x14080] ;  /* 0x01408000d19c783b */ /* 0x000fee0000000200 */
[C---:B-1----:R-:W-:Y:S08]  /*130c0*/  HMMA.16816.F32.BF16 R12, R152.reuse, R160, R12 ;  /* 0x000000a0980c723c */ /* 0x042ff0000004180c */
[----:B------:R-:W-:Y:S01]  /*130d0*/  HMMA.16816.F32.BF16 R16, R152, R162, R16 ;  /* 0x000000a29810723c */ /* 0x000fe20000041810 */
[----:B------:R-:W1:Y:S06]  /*130e0*/  LDSM.16.M88.4 R152, [R200] ;  /* 0x00000000c898783b */ /* 0x000e6c0000000200 */
[----:B------:R-:W4:Y:S01]  /*130f0*/  LDSM.16.M88.4 R160, [R208+0xd080] ;  /* 0x00d08000d0a0783b */ /* 0x000f220000000200 */
[C---:B-----5:R-:W-:Y:S08]  /*13100*/  HMMA.16816.F32.BF16 R4, R164.reuse, R168, R4 ;  /* 0x000000a8a404723c */ /* 0x060ff00000041804 */
[C---:B------:R-:W-:Y:S01]  /*13110*/  HMMA.16816.F32.BF16 R8, R164.reuse, R170, R8 ;  /* 0x000000aaa408723c */ /* 0x040fe20000041808 */
[----:B------:R-:W-:Y:S07]  /*13120*/  LDSM.16.M88.4 R168, [R202+0x1000] ;  /* 0x00100000caa8783b */ /* 0x000fee0000000200 */
[C---:B--2---:R-:W-:Y:S08]  /*13130*/  HMMA.16816.F32.BF16 R12, R164.reuse, R148, R12 ;  /* 0x00000094a40c723c */ /* 0x044ff0000004180c */
[----:B------:R-:W-:Y:S01]  /*13140*/  HMMA.16816.F32.BF16 R16, R164, R150, R16 ;  /* 0x00000096a410723c */ /* 0x000fe20000041810 */
[----:B------:R-:W2:Y:S06]  /*13150*/  LDSM.16.M88.4 R148, [R208+0xd880] ;  /* 0x00d88000d094783b */ /* 0x000eac0000000200 */
[----:B------:R-:W5:Y:S01]  /*13160*/  LDSM.16.M88.4 R164, [R207+0x14080] ;  /* 0x01408000cfa4783b */ /* 0x000f620000000200 */
[C---:B---3--:R-:W-:Y:S08]  /*13170*/  HMMA.16816.F32.BF16 R4, R172.reuse, R176, R4 ;  /* 0x000000b0ac04723c */ /* 0x048ff00000041804 */
[C---:B------:R-:W-:Y:S01]  /*13180*/  HMMA.16816.F32.BF16 R8, R172.reuse, R178, R8 ;  /* 0x000000b2ac08723c */ /* 0x040fe20000041808 */
[----:B------:R-:W-:Y:S07]  /*13190*/  LDSM.16.M88.4 R176, [R213+0xe080] ;  /* 0x00e08000d5b0783b */ /* 0x000fee0000000200 */
[C---:B-1----:R-:W-:Y:S08]  /*131a0*/  HMMA.16816.F32.BF16 R12, R172.reuse, R152, R12 ;  /* 0x00000098ac0c723c */ /* 0x042ff0000004180c */
[----:B------:R-:W-:Y:S01]  /*131b0*/  HMMA.16816.F32.BF16 R16, R172, R154, R16 ;  /* 0x0000009aac10723c */ /* 0x000fe20000041810 */
[----:B------:R-:W1:Y:S06]  /*131c0*/  LDSM.16.M88.4 R152, [R202+0x1800] ;  /* 0x00180000ca98783b */ /* 0x000e6c0000000200 */
[----:B------:R-:W3:Y:S01]  /*131d0*/  LDSM.16.M88.4 R172, [R214+0x18080] ;  /* 0x01808000d6ac783b */ /* 0x000ee20000000200 */
[C---:B----4-:R-:W-:Y:S08]  /*131e0*/  HMMA.16816.F32.BF16 R4, R156.reuse, R160, R4 ;  /* 0x000000a09c04723c */ /* 0x050ff00000041804 */
[C---:B------:R-:W-:Y:S01]  /*131f0*/  HMMA.16816.F32.BF16 R8, R156.reuse, R162, R8 ;  /* 0x000000a29c08723c */ /* 0x040fe20000041808 */
[----:B------:R-:W-:Y:S07]  /*13200*/  LDSM.16.M88.4 R160, [R199] ;  /* 0x00000000c7a0783b */ /* 0x000fee0000000200 */
[C---:B--2---:R-:W-:Y:S08]  /*13210*/  HMMA.16816.F32.BF16 R12, R156.reuse, R148, R12 ;  /* 0x000000949c0c723c */ /* 0x044ff0000004180c */
[----:B------:R-:W-:Y:S01]  /*13220*/  HMMA.16816.F32.BF16 R16, R156, R150, R16 ;  /* 0x000000969c10723c */ /* 0x000fe20000041810 */
[----:B------:R-:W2:Y:S06]  /*13230*/  LDSM.16.M88.4 R148, [R213+0xe880] ;  /* 0x00e88000d594783b */ /* 0x000eac0000000200 */
[----:B------:R-:W4:Y:S01]  /*13240*/  LDSM.16.M88.4 R156, [R210+0x18080] ;  /* 0x01808000d29c783b */ /* 0x000f220000000200 */
[C---:B-----5:R-:W-:Y:S08]  /*13250*/  HMMA.16816.F32.BF16 R4, R164.reuse, R168, R4 ;  /* 0x000000a8a404723c */ /* 0x060ff00000041804 */
[C---:B------:R-:W-:Y:S01]  /*13260*/  HMMA.16816.F32.BF16 R8, R164.reuse, R170, R8 ;  /* 0x000000aaa408723c */ /* 0x040fe20000041808 */
[----:B------:R-:W-:Y:S07]  /*13270*/  LDSM.16.M88.4 R168, [R208+0xe080] ;  /* 0x00e08000d0a8783b */ /* 0x000fee0000000200 */
[C---:B-1----:R-:W-:Y:S08]  /*13280*/  HMMA.16816.F32.BF16 R12, R164.reuse, R152, R12 ;  /* 0x00000098a40c723c */ /* 0x042ff0000004180c */
[----:B------:R-:W-:Y:S01]  /*13290*/  HMMA.16816.F32.BF16 R16, R164, R154, R16 ;  /* 0x0000009aa410723c */ /* 0x000fe20000041810 */
[----:B------:R-:W1:Y:S06]  /*132a0*/  LDSM.16.M88.4 R152, [R198] ;  /* 0x00000000c698783b */ /* 0x000e6c0000000200 */
[----:B------:R-:W5:Y:S01]  /*132b0*/  LDSM.16.M88.4 R164, [R209+0x18080] ;  /* 0x01808000d1a4783b */ /* 0x000f620000000200 */
[C---:B---3--:R-:W-:Y:S08]  /*132c0*/  HMMA.16816.F32.BF16 R4, R172.reuse, R176, R4 ;  /* 0x000000b0ac04723c */ /* 0x048ff00000041804 */
[C---:B------:R-:W-:Y:S01]  /*132d0*/  HMMA.16816.F32.BF16 R8, R172.reuse, R178, R8 ;  /* 0x000000b2ac08723c */ /* 0x040fe20000041808 */
[----:B------:R-:W-:Y:S07]  /*132e0*/  LDSM.16.M88.4 R176, [R202+0x2000] ;  /* 0x00200000cab0783b */ /* 0x000fee0000000200 */
[C---:B--2---:R-:W-:Y:S08]  /*132f0*/  HMMA.16816.F32.BF16 R12, R172.reuse, R148, R12 ;  /* 0x00000094ac0c723c */ /* 0x044ff0000004180c */
        /* <DEDUP_REMOVED lines=8> */
[----:B------:R-:W1:Y:S06]  /*13380*/  LDSM.16.M88.4 R152, [R202+0x2800] ;  /* 0x00280000ca98783b */ /* 0x000e6c0000000200 */
[----:B------:R-:W4:Y:S01]  /*13390*/  LDSM.16.M88.4 R156, [R214+0x1c080] ;  /* 0x01c08000d69c783b */ /* 0x000f220000000200 */
[C---:B-----5:R-:W-:Y:S08]  /*133a0*/  HMMA.16816.F32.BF16 R4, R164.reuse, R168, R4 ;  /* 0x000000a8a404723c */ /* 0x060ff00000041804 */
[C---:B------:R-:W-:Y:S01]  /*133b0*/  HMMA.16816.F32.BF16 R8, R164.reuse, R170, R8 ;  /* 0x000000aaa408723c */ /* 0x040fe20000041808 */
[----:B------:R-:W-:Y:S07]  /*133c0*/  LDSM.16.M88.4 R168, [R197] ;  /* 0x00000000c5a8783b */ /* 0x000fee0000000200 */
        /* <DEDUP_REMOVED lines=9> */
[----:B------:R-:W1:Y:S06]  /*13460*/  LDSM.16.M88.4 R152, [R196] ;  /* 0x00000000c498783b */ /* 0x000e6c0000000200 */
[----:B------:R-:W3:Y:S01]  /*13470*/  LDSM.16.M88.4 R172, [R209+0x1c080] ;  /* 0x01c08000d1ac783b */ /* 0x000ee20000000200 */
[C---:B----4-:R-:W-:Y:S08]  /*13480*/  HMMA.16816.F32.BF16 R4, R156.reuse, R160, R4 ;  /* 0x000000a09c04723c */ /* 0x050ff00000041804 */
[C---:B------:R-:W-:Y:S01]  /*13490*/  HMMA.16816.F32.BF16 R8, R156.reuse, R162, R8 ;  /* 0x000000a29c08723c */ /* 0x040fe20000041808 */
[----:B------:R-:W-:Y:S07]  /*134a0*/  LDSM.16.M88.4 R160, [R202+0x3000] ;  /* 0x00300000caa0783b */ /* 0x000fee0000000200 */
[C---:B--2---:R-:W-:Y:S08]  /*134b0*/  HMMA.16816.F32.BF16 R12, R156.reuse, R148, R12 ;  /* 0x000000949c0c723c */ /* 0x044ff0000004180c */
[----:B------:R-:W-:Y:S01]  /*134c0*/  HMMA.16816.F32.BF16 R16, R156, R150, R16 ;  /* 0x000000969c10723c */ /* 0x000fe20000041810 */
[----:B------:R-:W2:Y:S06]  /*134d0*/  LDSM.16.M88.4 R148, [R208+0xf880] ;  /* 0x00f88000d094783b */ /* 0x000eac0000000200 */
[----:B------:R-:W4:Y:S01]  /*134e0*/  LDSM.16.M88.4 R156, [R207+0x1c080] ;  /* 0x01c08000cf9c783b */ /* 0x000f220000000200 */
[C---:B-----5:R-:W-:Y:S08]  /*134f0*/  HMMA.16816.F32.BF16 R4, R164.reuse, R168, R4 ;  /* 0x000000a8a404723c */ /* 0x060ff00000041804 */
[C---:B------:R-:W-:Y:S08]  /*13500*/  HMMA.16816.F32.BF16 R8, R164.reuse, R170, R8 ;  /* 0x000000aaa408723c */ /* 0x040ff00000041808 */
[C---:B-1----:R-:W-:Y:S08]  /*13510*/  HMMA.16816.F32.BF16 R12, R164.reuse, R152, R12 ;  /* 0x00000098a40c723c */ /* 0x042ff0000004180c */
[----:B------:R-:W-:Y:S08]  /*13520*/  HMMA.16816.F32.BF16 R16, R164, R154, R16 ;  /* 0x0000009aa410723c */ /* 0x000ff00000041810 */
[C---:B---3--:R-:W-:Y:S08]  /*13530*/  HMMA.16816.F32.BF16 R4, R172.reuse, R176, R4 ;  /* 0x000000b0ac04723c */ /* 0x048ff00000041804 */
[C---:B------:R-:W-:Y:S08]  /*13540*/  HMMA.16816.F32.BF16 R8, R172.reuse, R178, R8 ;  /* 0x000000b2ac08723c */ /* 0x040ff00000041808 */
[C---:B--2---:R-:W-:Y:S08]  /*13550*/  HMMA.16816.F32.BF16 R12, R172.reuse, R148, R12 ;  /* 0x00000094ac0c723c */ /* 0x044ff0000004180c */
[----:B------:R-:W-:Y:S01]  /*13560*/  HMMA.16816.F32.BF16 R16, R172, R150, R16 ;  /* 0x00000096ac10723c */ /* 0x000fe20000041810 */
[----:B------:R-:W1:Y:S01]  /*13570*/  LDSM.16.M88.4 R148, [R202+0x3800] ;  /* 0x00380000ca94783b */ /* 0x000e620000000200 */
[----:B------:R-:W-:Y:S05]  /*13580*/  DEPBAR.LE SB0, 0x0 ;  /* 0x000080000000791a */ /* 0x000fea0000000000 */
[----:B------:R-:W-:Y:S01]  /*13590*/  BAR.SYNC.DEFER_BLOCKING 0x0 ;  /* 0x0000000000007b1d */ /* 0x000fe20000010000 */
[C---:B----4-:R-:W-:Y:S08]  /*135a0*/  HMMA.16816.F32.BF16 R4, R156.reuse, R160, R4 ;  /* 0x000000a09c04723c */ /* 0x050ff00000041804 */
        /* <DEDUP_REMOVED lines=17> */
[----:B------:R-:W4:Y:S01]  /*136c0*/  MUFU.TANH R181, R181 ;  /* 0x000000b500b57308 */ /* 0x000f220000002400 */
        /* <DEDUP_REMOVED lines=19> */
[----:B--234-:R-:W-:Y:S01]  /*13800*/  IMAD.MOV.U32 R217, RZ, RZ, RZ ;  /* 0x000000ffffd97224 */ /* 0x01cfe200078e00ff */
        /* <DEDUP_REMOVED lines=12> */
[----:B------:R-:W2:Y:S01]  /*138d0*/  @!P2 LDG.E R217, [R6.64] ;  /* 0x0000001806d9a981 */ /* 0x000ea2000c1e1900 */
[----:B------:R-:W-:Y:S04]  /*138e0*/  IMAD R218, R5, c[0x0][0x2b8], R218 ;  /* 0x0000ae0005da7a24 */ /* 0x000fe800078e02da */
[C---:B------:R-:W-:Y:S01]  /*138f0*/  IMAD.WIDE.U32 R8, R218.reuse, c[0x0][0x1e0], RZ ;  /* 0x00007800da087a25 */ /* 0x040fe200078e00ff */
[----:B------:R-:W-:Y:S05]  /*13900*/  SHF.R.S32.HI R5, RZ, 0x1f, R218 ;  /* 0x0000001fff057819 */ /* 0x000fea00000114da */
[----:B------:R-:W-:Y:S04]  /*13910*/  IMAD R5, R5, c[0x0][0x1e0], RZ ;  /* 0x0000780005057a24 */ /* 0x000fe800078e02ff */
[----:B------:R-:W-:Y:S04]  /*13920*/  IMAD R5, R218, c[0x0][0x1e4], R5 ;  /* 0x00007900da057a24 */ /* 0x000fe800078e0205 */
        /* <DEDUP_REMOVED lines=9> */
[----:B------:R-:W2:Y:S04]  /*139c0*/  SHFL.IDX PT, R5, R5, RZ, 0x181f ;  /* 0x00181fff05057589 */ /* 0x000ea800000e0000 */
[----:B------:R-:W3:Y:S01]  /*139d0*/  SHFL.IDX PT, R4, R4, RZ, 0x181f ;  /* 0x00181fff04047589 */ /* 0x000ee200000e0000 */
[C---:B--2---:R-:W-:Y:S05]  /*139e0*/  IADD3 R10, P0, R5.reuse, R230, RZ ;  /* 0x000000e6050a7210 */ /* 0x044fea0007f1e0ff */
[C---:B---3--:R-:W-:Y:S01]  /*139f0*/  IMAD.X R11, R4.reuse, 0x1, R231, P0 ;  /* 0x00000001040b7824 */ /* 0x048fe200000e06e7 */
        /* <DEDUP_REMOVED lines=11> */
.L_x_467:
[----:B--234-:R-:W-:Y:S01]  /*13ab0*/  PLOP3.LUT P0, PT, PT, PT, UP3, 0x80, 0x0 ;  /* 0x000000000000781c */ /* 0x01cfe20003f0f038 */
[----:B------:R-:W0:Y:S01]  /*13ac0*/  LDGDEPBAR ;  /* 0x00000000000079af */ /* 0x000e220000000000 */
[----:B------:R-:W-:Y:S01]  /*13ad0*/  IMAD.MOV.U32 R12, RZ, RZ, R221 ;  /* 0x000000ffff0c7224 */ /* 0x000fe200078e00dd */
[----:B------:R-:W-:Y:S06]  /*13ae0*/  USHF.L.U32 UR5, UR10, 0x5, URZ ;  /* 0x000000050a057899 */ /* 0x000fec000800063f */
[----:B------:R-:W-:Y:S04]  /*13af0*/  IMAD.U32 R5, RZ, RZ, UR5 ;  /* 0x00000005ff057e24 */ /* 0x000fe8000f8e00ff */
[----:B------:R-:W-:Y:S01]  /*13b00*/  @P0 IMAD.HI.U32 R4, R221, c[0x0][0x2c8], RZ ;  /* 0x0000b200dd040a27 */ /* 0x000fe200078e00ff */
[----:B------:R-:W-:Y:S02]  /*13b10*/  PLOP3.LUT P0, PT, PT, PT, UP3, 0x80, 0x0 ;  /* 0x000000000000781c */ /* 0x000fe40003f0f038 */
[----:B------:R-:W-:Y:S11]  /*13b20*/  IADD3 R7, -R222, 0x1, -R5 ;  /* 0x00000001de077810 */ /* 0x000ff60007ffe905 */
[----:B------:R-:W-:Y:S01]  /*13b30*/  @P0 SHF.R.U32.HI R12, RZ, c[0x0][0x2cc], R4 ;  /* 0x0000b300ff0c0a19 */ /* 0x000fe20000011604 */
[----:B------:R-:W-:Y:S01]  /*13b40*/  IMAD.U32 R4, RZ, RZ, UR20 ;  /* 0x00000014ff047e24 */ /* 0x000fe2000f8e00ff */
[----:B------:R-:W-:Y:S03]  /*13b50*/  PLOP3.LUT P0, PT, PT, PT, UP2, 0x40, 0x0 ;  /* 0x000000000000781c */ /* 0x000fe60003f0e828 */
[----:B------:R-:W2:Y:S01]  /*13b60*/  SHFL.IDX PT, R13, R12, RZ, 0x1c1f ;  /* 0x001c1fff0c0d7589 */ /* 0x000ea200000e0000 */
[----:B------:R-:W-:Y:S04]  /*13b70*/  IADD3 R4, -R4, UR11, R7 ;  /* 0x0000000b04047c10 */ /* 0x000fe8000fffe107 */
[C---:B------:R-:W-:Y:S02]  /*13b80*/  IADD3 R7, R4.reuse, c[0x0][0x328], RZ ;  /* 0x0000ca0004077a10 */ /* 0x040fe40007ffe0ff */
[----:B------:R-:W-:Y:S03]  /*13b90*/  IADD3 R4, R4, UR17, RZ ;  /* 0x0000001104047c10 */ /* 0x000fe6000fffe0ff */
[--C-:B--2---:R-:W-:Y:S02]  /*13ba0*/  IMAD.IADD R11, R7, 0x1, R13.reuse ;  /* 0x00000001070b7824 */ /* 0x104fe400078e020d */
        /* <DEDUP_REMOVED lines=9> */
[----:B------:R-:W-:Y:S05]  /*13c40*/  IMAD.MOV.U32 R6, RZ, RZ, c[0x0][0x32c] ;  /* 0x0000cb00ff067624 */ /* 0x000fea00078e00ff */
[----:B------:R-:W-:Y:S11]  /*13c50*/  ISETP.NE.AND P0, PT, R6, 0x1, PT ;  /* 0x000000010600780c */ /* 0x000ff60003f05270 */
[----:B------:R-:W-:Y:S02]  /*13c60*/  @!UPT UIADD3 URZ, URZ, URZ, URZ ;  /* 0x0000003f3f3ff290 */ /* 0x000fe4000fffe03f */
[----:B------:R-:W-:Y:S05]  /*13c70*/  @P0 IMAD.HI.U32 R6, R8, c[0x0][0x330], RZ ;  /* 0x0000cc0008060a27 */ /* 0x000fea00078e00ff */
[----:B------:R-:W-:Y:S04]  /*13c80*/  @P0 SHF.R.U32.HI R8, RZ, c[0x0][0x334], R6 ;  /* 0x0000cd00ff080a19 */ /* 0x000fe80000011606 */
[----:B------:R-:W-:Y:S01]  /*13c90*/  LOP3.LUT R8, RZ, R8, RZ, 0x33, !PT ;  /* 0x00000008ff087212 */ /* 0x000fe200078e33ff */
[----:B------:R-:W-:-:S05]  /*13ca0*/  BRA `(.L_x_471) ;  /* 0x0000005000007947 */ /* 0x000fca0003800000 */
.L_x_470:
[----:B------:R-:W-:Y:S04]  /*13cb0*/  MOV R6, c[0x0][0x32c] ;  /* 0x0000cb0000067a02 */ /* 0x000fe80000000f00 */
[----:B------:R-:W-:Y:S11]  /*13cc0*/  ISETP.NE.AND P0, PT, R6, 0x1, PT ;  /* 0x000000010600780c */ /* 0x000ff60003f05270 */
[----:B------:R-:W-:Y:S02]  /*13cd0*/  @!UPT UIADD3 URZ, URZ, URZ, URZ ;  /* 0x0000003f3f3ff290 */ /* 0x000fe4000fffe03f */
[----:B------:R-:W-:Y:S05]  /*13ce0*/  @P0 IMAD.HI.U32 R6, R8, c[0x0][0x330], RZ ;  /* 0x0000cc0008060a27 */ /* 0x000fea00078e00ff */
[----:B------:R-:W-:Y:S02]  /*13cf0*/  @P0 SHF.R.U32.HI R8, RZ, c[0x0][0x334], R6 ;  /* 0x0000cd00ff080a19 */ /* 0x000fe40000011606 */
.L_x_471:
[----:B------:R-:W-:Y:S05]  /*13d00*/  BSYNC B0 ;  /* 0x0000000000007941 */ /* 0x000fea0003800000 */
.L_x_469:
[----:B------:R-:W-:Y:S04]  /*13d10*/  IMAD R13, R8, c[0x0][0x32c], -R5 ;  /* 0x0000cb00080d7a24 */ /* 0x000fe800078e0a05 */
[----:B------:R-:W-:Y:S05]  /*13d20*/  IMAD.IADD R8, R13, 0x1, -R222 ;  /* 0x000000010d087824 */ /* 0x000fea00078e0ade */
[----:B------:R-:W-:Y:S02]  /*13d30*/  IADD3 R6, R8, c[0x0][0x32c], RZ ;  /* 0x0000cb0008067a10 */ /* 0x000fe40007ffe0ff */
[----:B------:R-:W-:Y:S02]  /*13d40*/  IMNMX R9, R9, R8, !PT ;  /* 0x0000000809097217 */ /* 0x000fe40007800200 */
[----:B------:R-:W-:Y:S02]  /*13d50*/  IMNMX R11, R11, R6, PT ;  /* 0x000000060b0b7217 */ /* 0x000fe40003800200 */
.L_x_468:
[----:B------:R-:W-:Y:S06]  /*13d60*/  UISETP.GT.AND UP0, UPT, UR10, -0x1, UPT ;  /* 0xffffffff0a00788c */ /* 0x000fec000bf04270 */
[----:B------:R-:W-:Y:S04]  /*13d70*/  PLOP3.LUT P0, PT, PT, PT, UP0, 0x80, 0x0 ;  /* 0x000000000000781c */ /* 0x000fe80003f0f008 */
[----:B------:R-:W-:Y:S04]  /*13d80*/  ISETP.GT.AND P0, PT, R9, RZ, P0 ;  /* 0x000000ff0900720c */ /* 0x000fe80000704270 */
[----:B------:R-:W-:Y:S04]  /*13d90*/  ISETP.LT.OR P0, PT, R11, 0x1, P0 ;  /* 0x000000010b00780c */ /* 0x000fe80000701670 */
[----:B------:R-:W-:Y:S02]  /*13da0*/  FSEL R10, R0, -INF , !P0 ;  /* 0xff800000000a7808 */ /* 0x000fe40004000000 */
[----:B------:R-:W-:Y:S01]  /*13db0*/  PLOP3.LUT P0, PT, PT, PT, UP0, 0x80, 0x0 ;  /* 0x000000000000781c */ /* 0x000fe20003f0f008 */
[----:B------:R-:W2:Y:S03]  /*13dc0*/  SHFL.IDX PT, R0, R12, 0x1, 0x1c1f ;  /* 0x003c1f000c007f89 */ /* 0x000ea600000e0000 */
[----:B------:R-:W-:Y:S04]  /*13dd0*/  ISETP.GT.AND P0, PT, R9, 0x1, P0 ;  /* 0x000000010900780c */ /* 0x000fe80000704270 */
[----:B------:R-:W-:Y:S04]  /*13de0*/  ISETP.LT.OR P0, PT, R11, 0x2, P0 ;  /* 0x000000020b00780c */ /* 0x000fe80000701670 */
[----:B-1----:R-:W-:Y:S02]  /*13df0*/  FSEL R182, R182, -INF , !P0 ;  /* 0xff800000b6b67808 */ /* 0x002fe40004000000 */
[----:B------:R-:W-:Y:S04]  /*13e00*/  PLOP3.LUT P0, PT, PT, PT, UP0, 0x80, 0x0 ;  /* 0x000000000000781c */ /* 0x000fe80003f0f008 */
[----:B------:R-:W-:Y:S04]  /*13e10*/  ISETP.GT.AND P0, PT, R9, 0x8, P0 ;  /* 0x000000080900780c */ /* 0x000fe80000704270 */
[----:B------:R-:W-:Y:S01]  /*13e20*/  ISETP.LT.OR P0, PT, R11, 0x9, P0 ;  /* 0x000000090b00780c */ /* 0x000fe20000701670 */
[--C-:B--2---:R-:W-:Y:S03]  /*13e30*/  IMAD.IADD R7, R7, 0x1, R0.reuse ;  /* 0x0000000107077824 */ /* 0x104fe600078e0200 */
[----:B------:R-:W-:Y:S01]  /*13e40*/  FSEL R8, R185, -INF , !P0 ;  /* 0xff800000b9087808 */ /* 0x000fe20004000000 */
[----:B------:R-:W-:Y:S01]  /*13e50*/  IMAD.IADD R4, R4, 0x1, R0 ;  /* 0x0000000104047824 */ /* 0x000fe200078e0200 */
[----:B------:R-:W-:Y:S04]  /*13e60*/  PLOP3.LUT P0, PT, PT, PT, UP0, 0x80, 0x0 ;  /* 0x000000000000781c */ /* 0x000fe80003f0f008 */
[----:B------:R-:W-:Y:S04]  /*13e70*/  ISETP.GT.AND P0, PT, R9, 0x9, P0 ;  /* 0x000000090900780c */ /* 0x000fe80000704270 */
[----:B------:R-:W-:Y:S04]  /*13e80*/  ISETP.LT.OR P0, PT, R11, 0xa, P0 ;  /* 0x0000000a0b00780c */ /* 0x000fe80000701670 */
[----:B------:R-:W-:Y:S02]  /*13e90*/  FSEL R6, R186, -INF , !P0 ;  /* 0xff800000ba067808 */ /* 0x000fe40004000000 */
        /* <DEDUP_REMOVED lines=16> */
[----:B------:R-:W-:Y:S11]  /*13fa0*/  PLOP3.LUT P0, PT, PT, PT, UP2, 0x40, 0x0 ;  /* 0x000000000000781c */ /* 0x000ff60003f0e828 */
[----:B------:R-:W-:Y:S02]  /*13fb0*/  @!UPT UIADD3 URZ, URZ, URZ, URZ ;  /* 0x0000003f3f3ff290 */ /* 0x000fe4000fffe03f */
        /* <DEDUP_REMOVED lines=15> */
.L_x_474:
[----:B------:R-:W-:Y:S04]  /*140b0*/  MOV R0, c[0x0][0x32c] ;  /* 0x0000cb0000007a02 */ /* 0x000fe80000000f00 */
[----:B------:R-:W-:Y:S11]  /*140c0*/  ISETP.NE.AND P0, PT, R0, 0x1, PT ;  /* 0x000000010000780c */ /* 0x000ff60003f05270 */
[----:B------:R-:W-:Y:S02]  /*140d0*/  @!UPT UIADD3 URZ, URZ, URZ, URZ ;  /* 0x0000003f3f3ff290 */ /* 0x000fe4000fffe03f */
[----:B------:R-:W-:Y:S05]  /*140e0*/  @P0 IMAD.HI.U32 R0, R12, c[0x0][0x330], RZ ;  /* 0x0000cc000c000a27 */ /* 0x000fea00078e00ff */
[----:B------:R-:W-:Y:S02]  /*140f0*/  @P0 SHF.R.U32.HI R12, RZ, c[0x0][0x334], R0 ;  /* 0x0000cd00ff0c0a19 */ /* 0x000fe40000011600 */
.L_x_475:
[----:B------:R-:W-:Y:S05]  /*14100*/  BSYNC B0 ;  /* 0x0000000000007941 */ /* 0x000fea0003800000 */
.L_x_473:
[----:B------:R-:W-:Y:S04]  /*14110*/  IMAD R5, R12, c[0x0][0x32c], -R5 ;  /* 0x0000cb000c057a24 */ /* 0x000fe800078e0a05 */
[----:B------:R-:W-:Y:S05]  /*14120*/  IMAD.IADD R5, R5, 0x1, -R222 ;  /* 0x0000000105057824 */ /* 0x000fea00078e0ade */
[----:B------:R-:W-:Y:S02]  /*14130*/  IADD3 R0, R5, c[0x0][0x32c], RZ ;  /* 0x0000cb0005007a10 */ /* 0x000fe40007ffe0ff */
[----:B------:R-:W-:Y:S02]  /*14140*/  IMNMX R4, R4, R5, !PT ;  /* 0x0000000504047217 */ /* 0x000fe40007800200 */
[----:B------:R-:W-:Y:S02]  /*14150*/  IMNMX R7, R7, R0, PT ;  /* 0x0000000007077217 */ /* 0x000fe40003800200 */
.L_x_472:
[----:B------:R-:W-:Y:S01]  /*14160*/  PLOP3.LUT P0, PT, PT, PT, UP0, 0x80, 0x0 ;  /* 0x000000000000781c */ /* 0x000fe20003f0f008 */
[----:B------:R-:W-:Y:S01]  /*14170*/  LDSM.16.MT88.4 R156, [R206+0x8080] ;  /* 0x00808000ce9c783b */ /* 0x000fe20000004200 */
[----:B------:R-:W-:Y:S02]  /*14180*/  FMNMX.FTZ R5, R10, R3, !PT ;  /* 0x000000030a057209 */ /* 0x000fe40007810000 */
[----:B------:R-:W-:Y:S02]  /*14190*/  ISETP.GT.AND P0, PT, R4, RZ, P0 ;  /* 0x000000ff0400720c */ /* 0x000fe40000704270 */
[----:B------:R-:W-:Y:S02]  /*141a0*/  FMNMX.FTZ R5, R182, R5, !PT ;  /* 0x00000005b6057209 */ /* 0x000fe40007810000 */
[C---:B------:R-:W-:Y:S01]  /*141b0*/  ISETP.LT.OR P0, PT, R7.reuse, 0x1, P0 ;  /* 0x000000010700780c */ /* 0x040fe20000701670 */
[----:B------:R-:W-:Y:S01]  /*141c0*/  LDSM.16.MT88.4 R172, [R204+0x9880] ;  /* 0x00988000ccac783b */ /* 0x000fe20000004200 */
[----:B------:R-:W-:Y:S02]  /*141d0*/  FMNMX.FTZ R5, R8, R5, !PT ;  /* 0x0000000508057209 */ /* 0x000fe40007810000 */
[----:B------:R-:W-:Y:S02]  /*141e0*/  FSEL R13, R180, -INF , !P0 ;  /* 0xff800000b40d7808 */ /* 0x000fe40004000000 */
[----:B------:R-:W-:Y:S02]  /*141f0*/  PLOP3.LUT P0, PT, PT, PT, UP0, 0x80, 0x0 ;  /* 0x000000000000781c */ /* 0x000fe40003f0f008 */
[----:B------:R-:W-:Y:S01]  /*14200*/  FMNMX.FTZ R5, R6, R5, !PT ;  /* 0x0000000506057209 */ /* 0x000fe20007810000 */
[----:B------:R-:W-:Y:S01]  /*14210*/  LDSM.16.MT88.4 R176, [R211+0xa880] ;  /* 0x00a88000d3b0783b */ /* 0x000fe20000004200 */
[----:B------:R-:W-:Y:S02]  /*14220*/  ISETP.GT.AND P0, PT, R4, 0x1, P0 ;  /* 0x000000010400780c */ /* 0x000fe40000704270 */
[----:B------:R-:W-:Y:S02]  /*14230*/  FMNMX.FTZ R5, R168, R5, !PT ;  /* 0x00000005a8057209 */ /* 0x000fe40007810000 */
[----:B------:R-:W-:Y:S02]  /*14240*/  ISETP.LT.OR P0, PT, R7, 0x2, P0 ;  /* 0x000000020700780c */ /* 0x000fe40000701670 */
[----:B------:R-:W-:Y:S01]  /*14250*/  FMNMX.FTZ R5, R166, R5, !PT ;  /* 0x00000005a6057209 */ /* 0x000fe20007810000 */
[----:B------:R-:W-:Y:S01]  /*14260*/  LDSM.16.MT88.4 R192, [R206+0xb880] ;  /* 0x00b88000cec0783b */ /* 0x000fe20000004200 */
[----:B------:R-:W-:Y:S02]  /*14270*/  FSEL R181, R181, -INF , !P0 ;  /* 0xff800000b5b57808 */ /* 0x000fe40004000000 */
[----:B------:R-:W-:Y:S02]  /*14280*/  PLOP3.LUT P0, PT, PT, PT, UP0, 0x80, 0x0 ;  /* 0x000000000000781c */ /* 0x000fe40003f0f008 */
[----:B------:R-:W-:Y:S02]  /*14290*/  FMNMX.FTZ R5, R164, R5, !PT ;  /* 0x00000005a4057209 */ /* 0x000fe40007810000 */
[----:B------:R-:W-:Y:S02]  /*142a0*/  ISETP.GT.AND P0, PT, R4, 0x8, P0 ;  /* 0x000000080400780c */ /* 0x000fe40000704270 */
[----:B------:R-:W-:Y:S02]  /*142b0*/  FMNMX.FTZ R0, R162, R5, !PT ;  /* 0x00000005a2007209 */ /* 0x000fe40007810000 */
[----:B------:R-:W-:Y:S02]  /*142c0*/  ISETP.LT.OR P0, PT, R7, 0x9, P0 ;  /* 0x000000090700780c */ /* 0x000fe40000701670 */
[----:B------:R-:W-:Y:S01]  /*142d0*/  FMNMX.FTZ R12, R13, R2, !PT ;  /* 0x000000020d0c7209 */ /* 0x000fe20007810000 */
[----:B------:R-:W1:Y:S01]  /*142e0*/  SHFL.BFLY PT, R5, R0, 0x2, 0x1f ;  /* 0x0c401f0000057f89 */ /* 0x000e6200000e0000 */
[----:B------:R-:W-:Y:S02]  /*142f0*/  FSEL R11, R184, -INF , !P0 ;  /* 0xff800000b80b7808 */ /* 0x000fe40004000000 */
[----:B------:R-:W-:Y:S02]  /*14300*/  PLOP3.LUT P0, PT, PT, PT, UP0, 0x80, 0x0 ;  /* 0x000000000000781c */ /* 0x000fe40003f0f008 */
[----:B------:R-:W-:Y:S02]  /*14310*/  FMNMX.FTZ R12, R181, R12, !PT ;  /* 0x0000000cb50c7209 */ /* 0x000fe40007810000 */
[C---:B------:R-:W-:Y:S01]  /*14320*/  ISETP.GT.AND P0, PT, R4.reuse, 0x9, P0 ;  /* 0x000000090400780c */ /* 0x040fe20000704270 */
[----:B------:R-:W-:Y:S01]  /*14330*/  LDSM.16.MT88.4 R184, [R204+0xa880] ;  /* 0x00a88000ccb8783b */ /* 0x000fe20000004200 */
[----:B------:R-:W-:Y:S02]  /*14340*/  FMNMX.FTZ R12, R11, R12, !PT ;  /* 0x0000000c0b0c7209 */ /* 0x000fe40007810000 */
[----:B------:R-:W-:Y:S04]  /*14350*/  ISETP.LT.OR P0, PT, R7, 0xa, P0 ;  /* 0x0000000a0700780c */ /* 0x000fe80000701670 */
[----:B------:R-:W-:Y:S02]  /*14360*/  FSEL R9, R183, -INF , !P0 ;  /* 0xff800000b7097808 */ /* 0x000fe40004000000 */
[----:B------:R-:W-:Y:S02]  /*14370*/  PLOP3.LUT P0, PT, PT, PT, UP0, 0x80, 0x0 ;  /* 0x000000000000781c */ /* 0x000fe40003f0f008 */
[----:B------:R-:W-:Y:S02]  /*14380*/  FMNMX.FTZ R14, R9, R12, !PT ;  /* 0x0000000c090e7209 */ /* 0x000fe40007810000 */
[C---:B------:R-:W-:Y:S04]  /*14390*/  ISETP.GT.AND P0, PT, R4.reuse, 0x10, P0 ;  /* 0x000000100400780c */ /* 0x040fe80000704270 */
[----:B------:R-:W-:Y:S04]  /*143a0*/  ISETP.LT.OR P0, PT, R7, 0x11, P0 ;  /* 0x000000110700780c */ /* 0x000fe80000701670 */
[----:B------:R-:W-:Y:S02]  /*143b0*/  FSEL R165, R189, -INF , !P0 ;  /* 0xff800000bda57808 */ /* 0x000fe40004000000 */
[----:B------:R-:W-:Y:S02]  /*143c0*/  PLOP3.LUT P0, PT, PT, PT, UP0, 0x80, 0x0 ;  /* 0x000000000000781c */ /* 0x000fe40003f0f008 */
[----:B------:R-:W-:Y:S02]  /*143d0*/  FMNMX.FTZ R14, R165, R14, !PT ;  /* 0x0000000ea50e7209 */ /* 0x000fe40007810000 */
[----:B------:R-:W-:Y:S04]  /*143e0*/  ISETP.GT.AND P0, PT, R4, 0x11, P0 ;  /* 0x000000110400780c */ /* 0x000fe80000704270 */
[C---:B------:R-:W-:Y:S04]  /*143f0*/  ISETP.LT.OR P0, PT, R7.reuse, 0x12, P0 ;  /* 0x000000120700780c */ /* 0x040fe80000701670 */
[----:B------:R-:W-:Y:S02]  /*14400*/  FSEL R163, R188, -INF , !P0 ;  /* 0xff800000bca37808 */ /* 0x000fe40004000000 */
[----:B------:R-:W-:Y:S04]  /*14410*/  PLOP3.LUT P0, PT, PT, PT, UP0, 0x80, 0x0 ;  /* 0x000000000000781c */ /* 0x000fe80003f0f008 */
[----:B------:R-:W-:Y:S02]  /*14420*/  ISETP.GT.AND P0, PT, R4, 0x18, P0 ;  /* 0x000000180400780c */ /* 0x000fe40000704270 */
[----:B-1----:R-:W-:Y:S02]  /*14430*/  FMNMX.FTZ R12, R0, R5, !PT ;  /* 0x00000005000c7209 */ /* 0x002fe40007810000 */
[----:B------:R-:W-:Y:S02]  /*14440*/  ISETP.LT.OR P0, PT, R7, 0x19, P0 ;  /* 0x000000190700780c */ /* 0x000fe40000701670 */
[----:B------:R-:W-:Y:S01]  /*14450*/  FMNMX.FTZ R0, R163, R14, !PT ;  /* 0x0000000ea3007209 */ /* 0x000fe20007810000 */
[----:B------:R-:W1:Y:S01]  /*14460*/  SHFL.BFLY PT, R15, R12, 0x1, 0x1f ;  /* 0x0c201f000c0f7f89 */ /* 0x000e6200000e0000 */
[----:B------:R-:W-:Y:S02]  /*14470*/  FSEL R161, R191, -INF , !P0 ;  /* 0xff800000bfa17808 */ /* 0x000fe40004000000 */
[----:B------:R-:W-:Y:S01]  /*14480*/  PLOP3.LUT P0, PT, PT, PT, UP0, 0x80, 0x0 ;  /* 0x000000000000781c */ /* 0x000fe20003f0f008 */
[----:B------:R-:W-:Y:S01]  /*14490*/  UISETP.GT.AND UP0, UPT, UR10, UR4, UPT ;  /* 0x000000040a00728c */ /* 0x000fe2000bf04270 */
[----:B------:R-:W-:Y:S01]  /*144a0*/  FMNMX.FTZ R0, R161, R0, !PT ;  /* 0x00000000a1007209 */ /* 0x000fe20007810000 */
[----:B------:R-:W-:Y:S01]  /*144b0*/  UIADD3 UR10, UR10, -0x1, URZ ;  /* 0xffffffff0a0a7890 */ /* 0x000fe2000fffe03f */
[----:B------:R-:W-:Y:S04]  /*144c0*/  ISETP.GT.AND P0, PT, R4, 0x19, P0 ;  /* 0x000000190400780c */ /* 0x000fe80000704270 */
[----:B------:R-:W-:Y:S04]  /*144d0*/  ISETP.LT.OR P0, PT, R7, 0x1a, P0 ;  /* 0x0000001a0700780c */ /* 0x000fe80000701670 */
[----:B------:R-:W-:Y:S02]  /*144e0*/  FSEL R149, R190, -INF , !P0 ;  /* 0xff800000be957808 */ /* 0x000fe40004000000 */
[----:B------:R-:W-:Y:S02]  /*144f0*/  LDSM.16.MT88.4 R188, [R211+0xb880] ;  /* 0x00b88000d3bc783b */ /* 0x000fe40000004200 */
[----:B------:R-:W-:Y:S02]  /*14500*/  FMNMX.FTZ R4, R149, R0, !PT ;  /* 0x0000000095047209 */ /* 0x000fe40007810000 */
[----:B-1----:R-:W-:Y:S04]  /*14510*/  FMNMX.FTZ R0, R12, R15, !PT ;  /* 0x0000000f0c007209 */ /* 0x002fe80007810000 */
[----:B------:R-:W1:Y:S01]  /*14520*/  SHFL.BFLY PT, R7, R4, 0x2, 0x1f ;  /* 0x0c401f0004077f89 */ /* 0x000e6200000e0000 */
[C---:B------:R-:W-:Y:S01]  /*14530*/  FSETP.NEU.FTZ.AND P0, PT, R0.reuse, -INF , PT ;  /* 0xff8000000000780b */ /* 0x040fe20003f1d000 */
[----:B------:R-:W-:Y:S05]  /*14540*/  FMUL.FTZ R167, R0, c[0x0][0x2d0] ;  /* 0x0000b40000a77a20 */ /* 0x000fea0000410000 */
[----:B------:R-:W-:Y:S05]  /*14550*/  FSEL R167, R167, RZ, P0 ;  /* 0x000000ffa7a77208 */ /* 0x000fea0000000000 */
[--C-:B------:R-:W-:Y:S02]  /*14560*/  FFMA.FTZ R151, R182, c[0x0][0x2d0], -R167.reuse ;  /* 0x0000b400b6977a23 */ /* 0x100fe400000108a7 */
[--C-:B------:R-:W-:Y:S02]  /*14570*/  FFMA.FTZ R236, R10, c[0x0][0x2d0], -R167.reuse ;  /* 0x0000b4000aec7a23 */ /* 0x100fe400000108a7 */
[--C-:B------:R-:W-:Y:S02]  /*14580*/  FFMA.FTZ R150, R8, c[0x0][0x2d0], -R167.reuse ;  /* 0x0000b40008967a23 */ /* 0x100fe400000108a7 */
[--C-:B------:R-:W-:Y:S01]  /*14590*/  FFMA.FTZ R237, R6, c[0x0][0x2d0], -R167.reuse ;  /* 0x0000b40006ed7a23 */ /* 0x100fe200000108a7 */
[----:B------:R-:W-:Y:S01]  /*145a0*/  MUFU.EX2 R151, R151 ;  /* 0x0000009700977308 */ /* 0x000fe20000000800 */
[--C-:B------:R-:W-:Y:S01]  /*145b0*/  FFMA.FTZ R242, R168, c[0x0][0x2d0], -R167.reuse ;  /* 0x0000b400a8f27a23 */ /* 0x100fe200000108a7 */
[----:B-1----:R-:W-:Y:S01]  /*145c0*/  FMNMX.FTZ R5, R4, R7, !PT ;  /* 0x0000000704057209 */ /* 0x002fe20007810000 */
[----:B------:R-:W-:Y:S01]  /*145d0*/  LDSM.16.MT88.4 R168, [R206+0x9880] ;  /* 0x00988000cea8783b */ /* 0x000fe20000004200 */
[----:B------:R-:W-:Y:S01]  /*145e0*/  FSEL R4, R0, RZ, P0 ;  /* 0x000000ff00047208 */ /* 0x000fe20000000000 */
[--C-:B------:R-:W-:Y:S02]  /*145f0*/  FFMA.FTZ R243, R166, c[0x0][0x2d0], -R167.reuse ;  /* 0x0000b400a6f37a23 */ /* 0x100fe400000108a7 */
[----:B------:R-:W-:Y:S02]  /*14600*/  FFMA.FTZ R244, R164, c[0x0][0x2d0], -R167 ;  /* 0x0000b400a4f47a23 */ /* 0x000fe400000108a7 */
[----:B------:R-:W-:Y:S01]  /*14610*/  FADD.FTZ R3, -R4, R3 ;  /* 0x0000000304037221 */ /* 0x000fe20000010100 */
[----:B------:R-:W1:Y:S01]  /*14620*/  MUFU.EX2 R236, R236 ;  /* 0x000000ec00ec7308 */ /* 0x000e620000000800 */
[----:B------:R-:W2:Y:S01]  /*14630*/  SHFL.BFLY PT, R148, R5, 0x1, 0x1f ;  /* 0x0c201f0005947f89 */ /* 0x000ea200000e0000 */
[----:B------:R-:W-:Y:S02]  /*14640*/  FFMA.FTZ R167, R162, c[0x0][0x2d0], -R167 ;  /* 0x0000b400a2a77a23 */ /* 0x000fe400000108a7 */
[----:B------:R-:W-:Y:S06]  /*14650*/  FMUL.FTZ R6, R3, c[0x0][0x2d0] ;  /* 0x0000b40003067a20 */ /* 0x000fec0000410000 */
[----:B------:R-:W3:Y:S10]  /*14660*/  MUFU.EX2 R3, R6 ;  /* 0x0000000600037308 */ /* 0x000ef40000000800 */
[----:B------:R-:W-:Y:S01]  /*14670*/  MUFU.EX2 R150, R150 ;  /* 0x0000009600967308 */ /* 0x000fe20000000800 */
[----:B-1----:R-:W-:Y:S02]  /*14680*/  F2FP.BF16.PACK_AB R152, R151, R236 ;  /* 0x000000ec9798723e */ /* 0x002fe400000010ff */
[----:B--2---:R-:W-:Y:S04]  /*14690*/  FMNMX.FTZ R148, R148, R5, !PT ;  /* 0x0000000594947209 */ /* 0x004fe80007810000 */
[C---:B------:R-:W-:Y:S01]  /*146a0*/  FSETP.NEU.FTZ.AND P0, PT, R148.reuse, -INF , PT ;  /* 0xff8000009400780b */ /* 0x040fe20003f1d000 */
[C---:B------:R-:W-:Y:S02]  /*146b0*/  FMUL.FTZ R160, R148.reuse, c[0x0][0x2d0] ;  /* 0x0000b40094a07a20 */ /* 0x040fe40000410000 */
[----:B------:R-:W1:Y:S01]  /*146c0*/  MUFU.EX2 R237, R237 ;  /* 0x000000ed00ed7308 */ /* 0x000e620000000800 */
[----:B------:R-:W-:Y:S01]  /*146d0*/  FSEL R5, R148, RZ, P0 ;  /* 0x000000ff94057208 */ /* 0x000fe20000000000 */
[C---:B---3--:R-:W-:Y:S01]  /*146e0*/  FMUL.FTZ R4, R3.reuse, R144 ;  /* 0x0000009003047220 */ /* 0x048fe20000410000 */
[----:B------:R-:W-:Y:S01]  /*146f0*/  FSEL R160, R160, RZ, P0 ;  /* 0x000000ffa0a07208 */ /* 0x000fe20000000000 */
[----:B------:R-:W-:Y:S01]  /*14700*/  FMUL.FTZ R8, R3, R140 ;  /* 0x0000008c03087220 */ /* 0x000fe20000410000 */
[----:B------:R-:W-:Y:S01]  /*14710*/  PLOP3.LUT P0, PT, PT, PT, UP0, 0x80, 0x0 ;  /* 0x000000000000781c */ /* 0x000fe20003f0f008 */
[----:B------:R-:W-:Y:S02]  /*14720*/  FADD.FTZ R5, -R5, R2 ;  /* 0x0000000205057221 */ /* 0x000fe40000010100 */
[--C-:B------:R-:W-:Y:S02]  /*14730*/  FFMA.FTZ R241, R13, c[0x0][0x2d0], -R160.reuse ;  /* 0x0000b4000df17a23 */ /* 0x100fe400000108a0 */
[----:B------:R2:W-:Y:S01]  /*14740*/  MUFU.EX2 R245, R167 ;  /* 0x000000a700f57308 */ /* 0x0005e20000000800 */
[----:B------:R-:W3:Y:S01]  /*14750*/  LDSM.16.MT88.4 R12, [R211+0x8080] ;  /* 0x00808000d30c783b */ /* 0x000ee20000004200 */
[--C-:B------:R-:W-:Y:S02]  /*14760*/  FFMA.FTZ R240, R181, c[0x0][0x2d0], -R160.reuse ;  /* 0x0000b400b5f07a23 */ /* 0x100fe400000108a0 */
[--C-:B------:R-:W-:Y:S02]  /*14770*/  FFMA.FTZ R239, R11, c[0x0][0x2d0], -R160.reuse ;  /* 0x0000b4000bef7a23 */ /* 0x100fe400000108a0 */
[--C-:B------:R-:W-:Y:S02]  /*14780*/  FFMA.FTZ R238, R9, c[0x0][0x2d0], -R160.reuse ;  /* 0x0000b40009ee7a23 */ /* 0x100fe400000108a0 */
[----:B------:R-:W-:Y:S01]  /*14790*/  FMUL.FTZ R2, R5, c[0x0][0x2d0] ;  /* 0x0000b40005027a20 */ /* 0x000fe20000410000 */
[----:B------:R-:W-:Y:S01]  /*147a0*/  LDSM.16.MT88.4 R180, [R206+0xa880] ;  /* 0x00a88000ceb4783b */ /* 0x000fe20000004200 */
[----:B------:R-:W-:Y:S01]  /*147b0*/  MUFU.EX2 R241, R241 ;  /* 0x000000f100f17308 */ /* 0x000fe20000000800 */
[C---:B------:R-:W-:Y:S02]  /*147c0*/  FMUL.FTZ R5, R3.reuse, R145 ;  /* 0x0000009103057220 */ /* 0x040fe40000410000 */
[----:B------:R-:W-:Y:S01]  /*147d0*/  FMUL.FTZ R9, R3, R141 ;  /* 0x0000008d03097220 */ /* 0x000fe20000410000 */
[----:B-1----:R-:W-:Y:S01]  /*147e0*/  F2FP.BF16.PACK_AB R154, R237, R150 ;  /* 0x00000096ed9a723e */ /* 0x002fe200000010ff */
[C---:B------:R-:W-:Y:S02]  /*147f0*/  FMUL.FTZ R16, R3.reuse, R132 ;  /* 0x0000008403107220 */ /* 0x040fe40000410000 */
[----:B------:R-:W-:Y:S02]  /*14800*/  FMUL.FTZ R17, R3, R133 ;  /* 0x0000008503117220 */ /* 0x000fe40000410000 */
[--C-:B------:R-:W-:Y:S01]  /*14810*/  FFMA.FTZ R246, R165, c[0x0][0x2d0], -R160.reuse ;  /* 0x0000b400a5f67a23 */ /* 0x100fe200000108a0 */
[----:B------:R-:W1:Y:S01]  /*14820*/  MUFU.EX2 R2, R2 ;  /* 0x0000000200027308 */ /* 0x000e620000000800 */
[--C-:B------:R-:W-:Y:S02]  /*14830*/  FFMA.FTZ R247, R163, c[0x0][0x2d0], -R160.reuse ;  /* 0x0000b400a3f77a23 */ /* 0x100fe400000108a0 */
[--C-:B------:R-:W-:Y:S01]  /*14840*/  FFMA.FTZ R248, R161, c[0x0][0x2d0], -R160.reuse ;  /* 0x0000b400a1f87a23 */ /* 0x100fe200000108a0 */
[----:B--2---:R-:W-:Y:S01]  /*14850*/  LDSM.16.MT88.4 R164, [R204+0x8880] ;  /* 0x00888000cca4783b */ /* 0x004fe20000004200 */
[----:B------:R-:W-:Y:S02]  /*14860*/  FFMA.FTZ R160, R149, c[0x0][0x2d0], -R160 ;  /* 0x0000b40095a07a23 */ /* 0x000fe400000108a0 */
[C---:B------:R-:W-:Y:S02]  /*14870*/  FMUL.FTZ R28, R3.reuse, R28 ;  /* 0x0000001c031c7220 */ /* 0x040fe40000410000 */
[C---:B------:R-:W-:Y:S01]  /*14880*/  FMUL.FTZ R29, R3.reuse, R29 ;  /* 0x0000001d031d7220 */ /* 0x040fe20000410000 */
[----:B------:R-:W2:Y:S01]  /*14890*/  MUFU.EX2 R240, R240 ;  /* 0x000000f000f07308 */ /* 0x000ea20000000800 */
        /* <DEDUP_REMOVED lines=8> */
[C---:B-1----:R-:W-:Y:S02]  /*14920*/  FMUL.FTZ R6, R2.reuse, R146 ;  /* 0x0000009202067220 */ /* 0x042fe40000410000 */
[C---:B------:R-:W-:Y:S02]  /*14930*/  FMUL.FTZ R7, R2.reuse, R147 ;  /* 0x0000009302077220 */ /* 0x040fe40000410000 */
[----:B------:R-:W1:Y:S01]  /*14940*/  LDSM.16.MT88.4 R144, [R205+0x8080] ;  /* 0x00808000cd90783b */ /* 0x000e620000004200 */
[----:B------:R-:W4:Y:S01]  /*14950*/  MUFU.EX2 R238, R238 ;  /* 0x000000ee00ee7308 */ /* 0x000f220000000800 */
[C---:B------:R-:W-:Y:S02]  /*14960*/  FMUL.FTZ R10, R2.reuse, R142 ;  /* 0x0000008e020a7220 */ /* 0x040fe40000410000 */
[----:B------:R-:W-:Y:S01]  /*14970*/  FMUL.FTZ R11, R2, R143 ;  /* 0x0000008f020b7220 */ /* 0x000fe20000410000 */
[----:B--2---:R-:W-:Y:S01]  /*14980*/  F2FP.BF16.PACK_AB R153, R240, R241 ;  /* 0x000000f1f099723e */ /* 0x004fe200000010ff */
[C---:B------:R-:W-:Y:S02]  /*14990*/  FMUL.FTZ R18, R2.reuse, R134 ;  /* 0x0000008602127220 */ /* 0x040fe40000410000 */
[C---:B------:R-:W-:Y:S01]  /*149a0*/  FMUL.FTZ R19, R2.reuse, R135 ;  /* 0x0000008702137220 */ /* 0x040fe20000410000 */
[----:B------:R-:W-:Y:S01]  /*149b0*/  LDSM.16.MT88.4 R140, [R206+0x9080] ;  /* 0x00908000ce8c783b */ /* 0x000fe20000004200 */
[C---:B------:R-:W-:Y:S01]  /*149c0*/  FMUL.FTZ R30, R2.reuse, R30 ;  /* 0x0000001e021e7220 */ /* 0x040fe20000410000 */
[----:B------:R2:W-:Y:S01]  /*149d0*/  MUFU.EX2 R149, R160 ;  /* 0x000000a000957308 */ /* 0x0005e20000000800 */
[C---:B------:R-:W-:Y:S02]  /*149e0*/  FMUL.FTZ R31, R2.reuse, R31 ;  /* 0x0000001f021f7220 */ /* 0x040fe40000410000 */
[C---:B------:R-:W-:Y:S02]  /*149f0*/  FMUL.FTZ R34, R2.reuse, R34 ;  /* 0x0000002202227220 */ /* 0x040fe40000410000 */
[C---:B------:R-:W-:Y:S01]  /*14a00*/  FMUL.FTZ R35, R2.reuse, R35 ;  /* 0x0000002302237220 */ /* 0x040fe20000410000 */
[----:B------:R-:W-:Y:S01]  /*14a10*/  LDSM.16.MT88.4 R132, [R211+0x9080] ;  /* 0x00908000d384783b */ /* 0x000fe20000004200 */
[C---:B------:R-:W-:Y:S02]  /*14a20*/  FMUL.FTZ R38, R2.reuse, R38 ;  /* 0x0000002602267220 */ /* 0x040fe40000410000 */
[C---:B------:R-:W-:Y:S01]  /*14a30*/  FMUL.FTZ R39, R2.reuse, R39 ;  /* 0x0000002702277220 */ /* 0x040fe20000410000 */
[----:B------:R-:W-:Y:S01]  /*14a40*/  MUFU.EX2 R242, R242 ;  /* 0x000000f200f27308 */ /* 0x000fe20000000800 */
[C---:B------:R-:W-:Y:S02]  /*14a50*/  FMUL.FTZ R42, R2.reuse, R42 ;  /* 0x0000002a022a7220 */ /* 0x040fe40000410000 */
[----:B------:R-:W-:Y:S01]  /*14a60*/  FMUL.FTZ R43, R2, R43 ;  /* 0x0000002b022b7220 */ /* 0x000fe20000410000 */
[----:B----4-:R-:W-:Y:S01]  /*14a70*/  F2FP.BF16.PACK_AB R155, R238, R239 ;  /* 0x000000efee9b723e */ /* 0x010fe200000010ff */
[C---:B------:R-:W-:Y:S02]  /*14a80*/  FMUL.FTZ R45, R3.reuse, R45 ;  /* 0x0000002d032d7220 */ /* 0x040fe40000410000 */
[C---:B------:R-:W-:Y:S02]  /*14a90*/  FMUL.FTZ R46, R2.reuse, R46 ;  /* 0x0000002e022e7220 */ /* 0x040fe40000410000 */
[C---:B------:R-:W-:Y:S01]  /*14aa0*/  FMUL.FTZ R47, R2.reuse, R47 ;  /* 0x0000002f022f7220 */ /* 0x040fe20000410000 */
[----:B------:R-:W4:Y:S01]  /*14ab0*/  MUFU.EX2 R243, R243 ;  /* 0x000000f300f37308 */ /* 0x000f220000000800 */
[C---:B---3--:R-:W-:Y:S01]  /*14ac0*/  HMMA.16816.F32.BF16 R4, R152.reuse, R12, R4 ;  /* 0x0000000c9804723c */ /* 0x048fe20000041804 */
[----:B--2---:R-:W-:Y:S04]  /*14ad0*/  LDSM.16.MT88.4 R160, [R205+0x8880] ;  /* 0x00888000cda0783b */ /* 0x004fe80000004200 */
[C---:B------:R-:W-:Y:S02]  /*14ae0*/  FMUL.FTZ R48, R3.reuse, R48 ;  /* 0x0000003003307220 */ /* 0x040fe40000410000 */
[C---:B------:R-:W-:Y:S01]  /*14af0*/  FMUL.FTZ R12, R3.reuse, R136 ;  /* 0x00000088030c7220 */ /* 0x040fe20000410000 */
[C---:B------:R-:W-:Y:S01]  /*14b00*/  HMMA.16816.F32.BF16 R8, R152.reuse, R14, R8 ;  /* 0x0000000e9808723c */ /* 0x040fe20000041808 */
[----:B------:R-:W2:Y:S03]  /*14b10*/  MUFU.EX2 R244, R244 ;  /* 0x000000f400f47308 */ /* 0x000ea60000000800 */
[C---:B------:R-:W-:Y:S02]  /*14b20*/  FMUL.FTZ R13, R3.reuse, R137 ;  /* 0x00000089030d7220 */ /* 0x040fe40000410000 */
[C---:B------:R-:W-:Y:S02]  /*14b30*/  FMUL.FTZ R20, R3.reuse, R20 ;  /* 0x0000001403147220 */ /* 0x040fe40000410000 */
[C---:B------:R-:W-:Y:S03]  /*14b40*/  FMUL.FTZ R14, R2.reuse, R138 ;  /* 0x0000008a020e7220 */ /* 0x040fe60000410000 */
[----:B------:R-:W-:Y:S01]  /*14b50*/  MUFU.EX2 R246, R246 ;  /* 0x000000f600f67308 */ /* 0x000fe20000000800 */
[C---:B------:R-:W-:Y:S02]  /*14b60*/  FMUL.FTZ R15, R2.reuse, R139 ;  /* 0x0000008b020f7220 */ /* 0x040fe40000410000 */
[----:B------:R-:W3:Y:S01]  /*14b70*/  LDSM.16.MT88.4 R136, [R204+0x8080] ;  /* 0x00808000cc88783b */ /* 0x000ee20000004200 */
[C---:B------:R-:W-:Y:S02]  /*14b80*/  FMUL.FTZ R49, R3.reuse, R49 ;  /* 0x0000003103317220 */ /* 0x040fe40000410000 */
[C---:B------:R-:W-:Y:S02]  /*14b90*/  FMUL.FTZ R50, R2.reuse, R50 ;  /* 0x0000003202327220 */ /* 0x040fe40000410000 */
[C---:B------:R-:W-:Y:S02]  /*14ba0*/  HMMA.16816.F32.BF16 R12, R152.reuse, R156, R12 ;  /* 0x0000009c980c723c */ /* 0x040fe4000004180c */
[----:B------:R-:W5:Y:S01]  /*14bb0*/  MUFU.EX2 R247, R247 ;  /* 0x000000f700f77308 */ /* 0x000f620000000800 */
[C---:B------:R-:W-:Y:S02]  /*14bc0*/  FMUL.FTZ R51, R2.reuse, R51 ;  /* 0x0000003302337220 */ /* 0x040fe40000410000 */
[C---:B------:R-:W-:Y:S02]  /*14bd0*/  FMUL.FTZ R52, R3.reuse, R52 ;  /* 0x0000003403347220 */ /* 0x040fe40000410000 */
[C---:B------:R-:W-:Y:S01]  /*14be0*/  FMUL.FTZ R53, R3.reuse, R53 ;  /* 0x0000003503357220 */ /* 0x040fe20000410000 */
[C---:B------:R-:W-:Y:S01]  /*14bf0*/  HMMA.16816.F32.BF16 R16, R152.reuse, R158, R16 ;  /* 0x0000009e9810723c */ /* 0x040fe20000041810 */
[----:B------:R-:W-:Y:S03]  /*14c00*/  LDSM.16.MT88.4 R156, [R206+0x8880] ;  /* 0x00888000ce9c783b */ /* 0x000fe60000004200 */
[C---:B------:R-:W-:Y:S01]  /*14c10*/  FMUL.FTZ R21, R3.reuse, R21 ;  /* 0x0000001503157220 */ /* 0x040fe20000410000 */
[----:B------:R-:W2:Y:S01]  /*14c20*/  MUFU.EX2 R248, R248 ;  /* 0x000000f800f87308 */ /* 0x000ea20000000800 */
[C---:B------:R-:W-:Y:S02]  /*14c30*/  FMUL.FTZ R22, R2.reuse, R22 ;  /* 0x0000001602167220 */ /* 0x040fe40000410000 */
[C---:B------:R-:W-:Y:S04]  /*14c40*/  FMUL.FTZ R23, R2.reuse, R23 ;  /* 0x0000001702177220 */ /* 0x040fe80000410000 */
[C---:B------:R-:W-:Y:S02]  /*14c50*/  FMUL.FTZ R54, R2.reuse, R54 ;  /* 0x0000003602367220 */ /* 0x040fe40000410000 */
[C---:B------:R-:W-:Y:S01]  /*14c60*/  FMUL.FTZ R55, R2.reuse, R55 ;  /* 0x0000003702377220 */ /* 0x040fe20000410000 */
[C---:B-1----:R-:W-:Y:S03]  /*14c70*/  HMMA.16816.F32.BF16 R20, R152.reuse, R144, R20 ;  /* 0x000000909814723c */ /* 0x042fe60000041814 */
[C---:B------:R-:W-:Y:S02]  /*14c80*/  FMUL.FTZ R24, R3.reuse, R24 ;  /* 0x0000001803187220 */ /* 0x040fe40000410000 */
[C---:B------:R-:W-:Y:S02]  /*14c90*/  FMUL.FTZ R25, R3.reuse, R25 ;  /* 0x0000001903197220 */ /* 0x040fe40000410000 */
[C---:B------:R-:W-:Y:S02]  /*14ca0*/  FMUL.FTZ R26, R2.reuse, R26 ;  /* 0x0000001a021a7220 */ /* 0x040fe40000410000 */
[C---:B------:R-:W-:Y:S03]  /*14cb0*/  FMUL.FTZ R27, R2.reuse, R27 ;  /* 0x0000001b021b7220 */ /* 0x040fe60000410000 */
[C---:B------:R-:W-:Y:S02]  /*14cc0*/  FMUL.FTZ R56, R3.reuse, R56 ;  /* 0x0000003803387220 */ /* 0x040fe40000410000 */
[C---:B------:R-:W-:Y:S02]  /*14cd0*/  FMUL.FTZ R57, R3.reuse, R57 ;  /* 0x0000003903397220 */ /* 0x040fe40000410000 */
[C---:B------:R-:W-:Y:S03]  /*14ce0*/  HMMA.16816.F32.BF16 R24, R152.reuse, R146, R24 ;  /* 0x000000929818723c */ /* 0x040fe60000041818 */
[C---:B------:R-:W-:Y:S02]  /*14cf0*/  FMUL.FTZ R58, R2.reuse, R58 ;  /* 0x0000003a023a7220 */ /* 0x040fe40000410000 */
[C---:B------:R-:W-:Y:S02]  /*14d00*/  FMUL.FTZ R59, R2.reuse, R59 ;  /* 0x0000003b023b7220 */ /* 0x040fe40000410000 */
[C---:B------:R-:W-:Y:S01]  /*14d10*/  FMUL.FTZ R60, R3.reuse, R60 ;  /* 0x0000003c033c7220 */ /* 0x040fe20000410000 */
[C---:B---3--:R-:W-:Y:S04]  /*14d20*/  HMMA.16816.F32.BF16 R28, R152.reuse, R136, R28 ;  /* 0x00000088981c723c */ /* 0x048fe8000004181c */
[C---:B------:R-:W-:Y:S02]  /*14d30*/  FMUL.FTZ R61, R3.reuse, R61 ;  /* 0x0000003d033d7220 */ /* 0x040fe40000410000 */
[C---:B------:R-:W-:Y:S02]  /*14d40*/  FMUL.FTZ R62, R2.reuse, R62 ;  /* 0x0000003e023e7220 */ /* 0x040fe40000410000 */
[C---:B------:R-:W-:Y:S01]  /*14d50*/  HMMA.16816.F32.BF16 R32, R152.reuse, R138, R32 ;  /* 0x0000008a9820723c */ /* 0x040fe20000041820 */
[----:B------:R-:W1:Y:S03]  /*14d60*/  LDSM.16.MT88.4 R136, [R205+0x9080] ;  /* 0x00908000cd88783b */ /* 0x000e660000004200 */
[C---:B------:R-:W-:Y:S02]  /*14d70*/  FMUL.FTZ R63, R2.reuse, R63 ;  /* 0x0000003f023f7220 */ /* 0x040fe40000410000 */
[C---:B------:R-:W-:Y:S02]  /*14d80*/  FMUL.FTZ R64, R3.reuse, R64 ;  /* 0x0000004003407220 */ /* 0x040fe40000410000 */
[C---:B------:R-:W-:Y:S04]  /*14d90*/  HMMA.16816.F32.BF16 R36, R152.reuse, R132, R36 ;  /* 0x000000849824723c */ /* 0x040fe80000041824 */
[C---:B------:R-:W-:Y:S02]  /*14da0*/  FMUL.FTZ R65, R3.reuse, R65 ;  /* 0x0000004103417220 */ /* 0x040fe40000410000 */
[C---:B------:R-:W-:Y:S02]  /*14db0*/  FMUL.FTZ R66, R2.reuse, R66 ;  /* 0x0000004202427220 */ /* 0x040fe40000410000 */
[C---:B------:R-:W-:Y:S01]  /*14dc0*/  HMMA.16816.F32.BF16 R40, R152.reuse, R134, R40 ;  /* 0x000000869828723c */ /* 0x040fe20000041828 */
[----:B------:R-:W3:Y:S03]  /*14dd0*/  LDSM.16.MT88.4 R132, [R204+0x9080] ;  /* 0x00908000cc84783b */ /* 0x000ee60000004200 */
[C---:B------:R-:W-:Y:S02]  /*14de0*/  FMUL.FTZ R67, R2.reuse, R67 ;  /* 0x0000004302437220 */ /* 0x040fe40000410000 */
[C---:B------:R-:W-:Y:S02]  /*14df0*/  FMUL.FTZ R68, R3.reuse, R68 ;  /* 0x0000004403447220 */ /* 0x040fe40000410000 */
[C---:B------:R-:W-:Y:S04]  /*14e00*/  HMMA.16816.F32.BF16 R44, R152.reuse, R140, R44 ;  /* 0x0000008c982c723c */ /* 0x040fe8000004182c */
[C---:B------:R-:W-:Y:S02]  /*14e10*/  FMUL.FTZ R69, R3.reuse, R69 ;  /* 0x0000004503457220 */ /* 0x040fe40000410000 */
[C---:B------:R-:W-:Y:S02]  /*14e20*/  FMUL.FTZ R70, R2.reuse, R70 ;  /* 0x0000004602467220 */ /* 0x040fe40000410000 */
[C---:B------:R-:W-:Y:S01]  /*14e30*/  HMMA.16816.F32.BF16 R48, R152.reuse, R142, R48 ;  /* 0x0000008e9830723c */ /* 0x040fe20000041830 */
[----:B------:R-:W2:Y:S03]  /*14e40*/  LDSM.16.MT88.4 R140, [R211+0xa080] ;  /* 0x00a08000d38c783b */ /* 0x000ea60000004200 */
[C---:B------:R-:W-:Y:S02]  /*14e50*/  FMUL.FTZ R71, R2.reuse, R71 ;  /* 0x0000004702477220 */ /* 0x040fe40000410000 */
[C---:B------:R-:W-:Y:S02]  /*14e60*/  FMUL.FTZ R72, R3.reuse, R72 ;  /* 0x0000004803487220 */ /* 0x040fe40000410000 */
[C---:B------:R-:W-:Y:S01]  /*14e70*/  FMUL.FTZ R73, R3.reuse, R73 ;  /* 0x0000004903497220 */ /* 0x040fe20000410000 */
[C---:B-1----:R-:W-:Y:S03]  /*14e80*/  HMMA.16816.F32.BF16 R52, R152.reuse, R136, R52 ;  /* 0x000000889834723c */ /* 0x042fe60000041834 */
[C---:B------:R-:W-:Y:S02]  /*14e90*/  FMUL.FTZ R74, R2.reuse, R74 ;  /* 0x0000004a024a7220 */ /* 0x040fe40000410000 */
[C---:B------:R-:W-:Y:S02]  /*14ea0*/  FMUL.FTZ R75, R2.reuse, R75 ;  /* 0x0000004b024b7220 */ /* 0x040fe40000410000 */
[C---:B------:R-:W-:Y:S01]  /*14eb0*/  FMUL.FTZ R76, R3.reuse, R76 ;  /* 0x0000004c034c7220 */ /* 0x040fe20000410000 */
[C---:B------:R-:W-:Y:S01]  /*14ec0*/  HMMA.16816.F32.BF16 R56, R152.reuse, R138, R56 ;  /* 0x0000008a9838723c */ /* 0x040fe20000041838 */
[----:B------:R-:W1:Y:S03]  /*14ed0*/  LDSM.16.MT88.4 R136, [R206+0xa080] ;  /* 0x00a08000ce88783b */ /* 0x000e660000004200 */
[C---:B------:R-:W-:Y:S02]  /*14ee0*/  FMUL.FTZ R77, R3.reuse, R77 ;  /* 0x0000004d034d7220 */ /* 0x040fe40000410000 */
[C---:B------:R-:W-:Y:S02]  /*14ef0*/  FMUL.FTZ R78, R2.reuse, R78 ;  /* 0x0000004e024e7220 */ /* 0x040fe40000410000 */
[C---:B---3--:R-:W-:Y:S04]  /*14f00*/  HMMA.16816.F32.BF16 R60, R152.reuse, R132, R60 ;  /* 0x00000084983c723c */ /* 0x048fe8000004183c */
[C---:B------:R-:W-:Y:S02]  /*14f10*/  FMUL.FTZ R79, R2.reuse, R79 ;  /* 0x0000004f024f7220 */ /* 0x040fe40000410000 */
[C---:B------:R-:W-:Y:S02]  /*14f20*/  FMUL.FTZ R80, R3.reuse, R80 ;  /* 0x0000005003507220 */ /* 0x040fe40000410000 */
[C---:B------:R-:W-:Y:S01]  /*14f30*/  HMMA.16816.F32.BF16 R64, R152.reuse, R134, R64 ;  /* 0x000000869840723c */ /* 0x040fe20000041840 */
[----:B------:R-:W3:Y:S03]  /*14f40*/  LDSM.16.MT88.4 R132, [R205+0xa080] ;  /* 0x00a08000cd84783b */ /* 0x000ee60000004200 */
[C---:B------:R-:W-:Y:S02]  /*14f50*/  FMUL.FTZ R81, R3.reuse, R81 ;  /* 0x0000005103517220 */ /* 0x040fe40000410000 */
[C---:B------:R-:W-:Y:S02]  /*14f60*/  FMUL.FTZ R82, R2.reuse, R82 ;  /* 0x0000005202527220 */ /* 0x040fe40000410000 */
[C---:B--2---:R-:W-:Y:S04]  /*14f70*/  HMMA.16816.F32.BF16 R68, R152.reuse, R140, R68 ;  /* 0x0000008c9844723c */ /* 0x044fe80000041844 */
        /* <DEDUP_REMOVED lines=22> */
[C---:B------:R-:W-:Y:S03]  /*150e0*/  FMUL.FTZ R97, R3.reuse, R97 ;  /* 0x0000006103617220 */ /* 0x040fe60000410000 */
[C---:B--2---:R-:W-:Y:S03]  /*150f0*/  HMMA.16816.F32.BF16 R92, R152.reuse, R140, R92 ;  /* 0x0000008c985c723c */ /* 0x044fe6000004185c */
[C---:B------:R-:W-:Y:S02]  /*15100*/  FMUL.FTZ R98, R2.reuse, R98 ;  /* 0x0000006202627220 */ /* 0x040fe40000410000 */
[C---:B------:R-:W-:Y:S02]  /*15110*/  FMUL.FTZ R99, R2.reuse, R99 ;  /* 0x0000006302637220 */ /* 0x040fe40000410000 */
[C---:B------:R-:W-:Y:S02]  /*15120*/  FMUL.FTZ R100, R3.reuse, R100 ;  /* 0x0000006403647220 */ /* 0x040fe40000410000 */
[C---:B------:R-:W-:Y:S03]  /*15130*/  FMUL.FTZ R101, R3.reuse, R101 ;  /* 0x0000006503657220 */ /* 0x040fe60000410000 */
[C---:B------:R-:W-:Y:S01]  /*15140*/  HMMA.16816.F32.BF16 R96, R152.reuse, R142, R96 ;  /* 0x0000008e9860723c */ /* 0x040fe20000041860 */
[----:B------:R-:W2:Y:S02]  /*15150*/  LDSM.16.MT88.4 R140, [R205+0xb080] ;  /* 0x00b08000cd8c783b */ /* 0x000ea40000004200 */
[C---:B------:R-:W-:Y:S02]  /*15160*/  FMUL.FTZ R102, R2.reuse, R102 ;  /* 0x0000006602667220 */ /* 0x040fe40000410000 */
[C---:B------:R-:W-:Y:S02]  /*15170*/  FMUL.FTZ R103, R2.reuse, R103 ;  /* 0x0000006702677220 */ /* 0x040fe40000410000 */
[C---:B------:R-:W-:Y:S02]  /*15180*/  FMUL.FTZ R104, R3.reuse, R104 ;  /* 0x0000006803687220 */ /* 0x040fe40000410000 */
[C---:B------:R-:W-:Y:S03]  /*15190*/  FMUL.FTZ R105, R3.reuse, R105 ;  /* 0x0000006903697220 */ /* 0x040fe60000410000 */
[C---:B-1----:R-:W-:Y:S03]  /*151a0*/  HMMA.16816.F32.BF16 R100, R152.reuse, R136, R100 ;  /* 0x000000889864723c */ /* 0x042fe60000041864 */
[C---:B------:R-:W-:Y:S02]  /*151b0*/  FMUL.FTZ R106, R2.reuse, R106 ;  /* 0x0000006a026a7220 */ /* 0x040fe40000410000 */
[C---:B------:R-:W-:Y:S02]  /*151c0*/  FMUL.FTZ R107, R2.reuse, R107 ;  /* 0x0000006b026b7220 */ /* 0x040fe40000410000 */
[C---:B------:R-:W-:Y:S02]  /*151d0*/  FMUL.FTZ R108, R3.reuse, R108 ;  /* 0x0000006c036c7220 */ /* 0x040fe40000410000 */
[C---:B------:R-:W-:Y:S03]  /*151e0*/  FMUL.FTZ R109, R3.reuse, R109 ;  /* 0x0000006d036d7220 */ /* 0x040fe60000410000 */
[C---:B------:R-:W-:Y:S01]  /*151f0*/  HMMA.16816.F32.BF16 R104, R152.reuse, R138, R104 ;  /* 0x0000008a9868723c */ /* 0x040fe20000041868 */
[----:B------:R-:W1:Y:S02]  /*15200*/  LDSM.16.MT88.4 R136, [R204+0xb080] ;  /* 0x00b08000cc88783b */ /* 0x000e640000004200 */
[C---:B------:R-:W-:Y:S02]  /*15210*/  FMUL.FTZ R110, R2.reuse, R110 ;  /* 0x0000006e026e7220 */ /* 0x040fe40000410000 */
[C---:B------:R-:W-:Y:S02]  /*15220*/  FMUL.FTZ R111, R2.reuse, R111 ;  /* 0x0000006f026f7220 */ /* 0x040fe40000410000 */
[C---:B------:R-:W-:Y:S02]  /*15230*/  FMUL.FTZ R112, R3.reuse, R112 ;  /* 0x0000007003707220 */ /* 0x040fe40000410000 */
[C---:B------:R-:W-:Y:S03]  /*15240*/  FMUL.FTZ R113, R3.reuse, R113 ;  /* 0x0000007103717220 */ /* 0x040fe60000410000 */
[C---:B---3--:R-:W-:Y:S03]  /*15250*/  HMMA.16816.F32.BF16 R108, R152.reuse, R132, R108 ;  /* 0x00000084986c723c */ /* 0x048fe6000004186c */
[C---:B------:R-:W-:Y:S02]  /*15260*/  FMUL.FTZ R114, R2.reuse, R114 ;  /* 0x0000007202727220 */ /* 0x040fe40000410000 */
[C---:B------:R-:W-:Y:S02]  /*15270*/  FMUL.FTZ R115, R2.reuse, R115 ;  /* 0x0000007302737220 */ /* 0x040fe40000410000 */
[C---:B------:R-:W-:Y:S02]  /*15280*/  FMUL.FTZ R116, R3.reuse, R116 ;  /* 0x0000007403747220 */ /* 0x040fe40000410000 */
[C---:B------:R-:W-:Y:S03]  /*15290*/  FMUL.FTZ R117, R3.reuse, R117 ;  /* 0x0000007503757220 */ /* 0x040fe60000410000 */
[C---:B------:R-:W-:Y:S01]  /*152a0*/  HMMA.16816.F32.BF16 R112, R152.reuse, R134, R112 ;  /* 0x000000869870723c */ /* 0x040fe20000041870 */
[----:B------:R-:W3:Y:S02]  /*152b0*/  LDSM.16.MT88.4 R132, [R211+0x8880] ;  /* 0x00888000d384783b */ /* 0x000ee40000004200 */
[C---:B------:R-:W-:Y:S02]  /*152c0*/  FMUL.FTZ R118, R2.reuse, R118 ;  /* 0x0000007602767220 */ /* 0x040fe40000410000 */
        /* <DEDUP_REMOVED lines=8> */
[C---:B------:R-:W-:Y:S03]  /*15350*/  HMMA.16816.F32.BF16 R120, R152.reuse, R142, R120 ;  /* 0x0000008e9878723c */ /* 0x040fe60000041878 */
[C---:B------:R-:W-:Y:S02]  /*15360*/  FMUL.FTZ R126, R2.reuse, R126 ;  /* 0x0000007e027e7220 */ /* 0x040fe40000410000 */
[C---:B------:R-:W-:Y:S02]  /*15370*/  FMUL.FTZ R127, R2.reuse, R127 ;  /* 0x0000007f027f7220 */ /* 0x040fe40000410000 */
[C---:B------:R-:W-:Y:S02]  /*15380*/  FMUL.FTZ R128, R3.reuse, R128 ;  /* 0x0000008003807220 */ /* 0x040fe40000410000 */
[C---:B------:R-:W-:Y:S03]  /*15390*/  FMUL.FTZ R129, R3.reuse, R129 ;  /* 0x0000008103817220 */ /* 0x040fe60000410000 */
[C---:B-1----:R-:W-:Y:S03]  /*153a0*/  HMMA.16816.F32.BF16 R124, R152.reuse, R136, R124 ;  /* 0x00000088987c723c */ /* 0x042fe6000004187c */
[C---:B------:R-:W-:Y:S02]  /*153b0*/  FMUL.FTZ R130, R2.reuse, R130 ;  /* 0x0000008202827220 */ /* 0x040fe40000410000 */
[C---:B------:R-:W-:Y:S02]  /*153c0*/  FMUL.FTZ R131, R2.reuse, R131 ;  /* 0x0000008302837220 */ /* 0x040fe40000410000 */
[----:B------:R-:W-:Y:S02]  /*153d0*/  FFMA.FTZ R236, R3, R224, R236 ;  /* 0x000000e003ec7223 */ /* 0x000fe400000100ec */
[----:B------:R-:W-:Y:S03]  /*153e0*/  FFMA.FTZ R241, R2, R223, R241 ;  /* 0x000000df02f17223 */ /* 0x000fe600000100f1 */
[----:B------:R-:W-:Y:S03]  /*153f0*/  HMMA.16816.F32.BF16 R128, R152, R138, R128 ;  /* 0x0000008a9880723c */ /* 0x000fe60000041880 */
[----:B------:R-:W-:Y:S01]  /*15400*/  MOV R2, R148 ;  /* 0x0000009400027202 */ /* 0x000fe20000000f00 */
[----:B------:R-:W-:Y:S02]  /*15410*/  FADD.FTZ R151, R151, R236 ;  /* 0x000000ec97977221 */ /* 0x000fe40000010000 */
[----:B------:R-:W-:Y:S01]  /*15420*/  FADD.FTZ R240, R240, R241 ;  /* 0x000000f1f0f07221 */ /* 0x000fe20000010000 */
[----:B----4-:R-:W-:Y:S01]  /*15430*/  F2FP.BF16.PACK_AB R152, R243, R242 ;  /* 0x000000f2f398723e */ /* 0x010fe200000010ff */
[----:B------:R-:W-:Y:S01]  /*15440*/  FADD.FTZ R150, R150, R151 ;  /* 0x0000009796967221 */ /* 0x000fe20000010000 */
[----:B------:R-:W-:Y:S03]  /*15450*/  F2FP.BF16.PACK_AB R154, R245, R244 ;  /* 0x000000f4f59a723e */ /* 0x000fe600000010ff */
[----:B-----5:R-:W-:Y:S01]  /*15460*/  F2FP.BF16.PACK_AB R153, R247, R246 ;  /* 0x000000f6f799723e */ /* 0x020fe200000010ff */
[----:B------:R-:W-:Y:S01]  /*15470*/  FADD.FTZ R3, R239, R240 ;  /* 0x000000f0ef037221 */ /* 0x000fe20000010000 */
[----:B------:R-:W-:Y:S01]  /*15480*/  F2FP.BF16.PACK_AB R155, R149, R248 ;  /* 0x000000f8959b723e */ /* 0x000fe200000010ff */
[----:B------:R-:W-:Y:S02]  /*15490*/  FADD.FTZ R237, R237, R150 ;  /* 0x00000096eded7221 */ /* 0x000fe40000010000 */
[----:B------:R-:W-:Y:S02]  /*154a0*/  FADD.FTZ R3, R238, R3 ;  /* 0x00000003ee037221 */ /* 0x000fe40000010000 */
[----:B------:R-:W-:Y:S02]  /*154b0*/  FADD.FTZ R242, R242, R237 ;  /* 0x000000edf2f27221 */ /* 0x000fe40000010000 */
[C---:B---3--:R-:W-:Y:S01]  /*154c0*/  HMMA.16816.F32.BF16 R144, R152.reuse, R132, R4 ;  /* 0x000000849890723c */ /* 0x048fe20000041804 */
[----:B------:R-:W1:Y:S02]  /*154d0*/  LDSM.16.MT88.4 R4, [R211+0x9880] ;  /* 0x00988000d304783b */ /* 0x000e640000004200 */
[----:B------:R-:W-:Y:S01]  /*154e0*/  FADD.FTZ R246, R246, R3 ;  /* 0x00000003f6f67221 */ /* 0x000fe20000010000 */
[----:B------:R-:W-:Y:S01]  /*154f0*/  MOV R3, R0 ;  /* 0x0000000000037202 */ /* 0x000fe20000000f00 */
[----:B------:R-:W-:Y:S02]  /*15500*/  FADD.FTZ R243, R243, R242 ;  /* 0x000000f2f3f37221 */ /* 0x000fe40000010000 */
[----:B------:R-:W-:Y:S01]  /*15510*/  FADD.FTZ R247, R247, R246 ;  /* 0x000000f6f7f77221 */ /* 0x000fe20000010000 */
[C---:B------:R-:W-:Y:S01]  /*15520*/  HMMA.16816.F32.BF16 R140, R152.reuse, R134, R8 ;  /* 0x00000086988c723c */ /* 0x040fe20000041808 */
[----:B------:R-:W2:Y:S03]  /*15530*/  LDSM.16.MT88.4 R8, [R205+0x9880] ;  /* 0x00988000cd08783b */ /* 0x000ea60000004200 */
[----:B------:R-:W-:Y:S02]  /*15540*/  FADD.FTZ R224, R244, R243 ;  /* 0x000000f3f4e07221 */ /* 0x000fe40000010000 */
[----:B------:R-:W-:Y:S02]  /*15550*/  FADD.FTZ R248, R248, R247 ;  /* 0x000000f7f8f87221 */ /* 0x000fe40000010000 */
[C---:B------:R-:W-:Y:S01]  /*15560*/  HMMA.16816.F32.BF16 R136, R152.reuse, R156, R12 ;  /* 0x0000009c9888723c */ /* 0x040fe2000004180c */
[----:B------:R-:W3:Y:S03]  /*15570*/  LDSM.16.MT88.4 R12, [R205+0xa880] ;  /* 0x00a88000cd0c783b */ /* 0x000ee60000004200 */
[----:B------:R-:W-:Y:S02]  /*15580*/  FADD.FTZ R224, R245, R224 ;  /* 0x000000e0f5e07221 */ /* 0x000fe40000010000 */
[----:B------:R-:W-:Y:S02]  /*15590*/  FADD.FTZ R223, R149, R248 ;  /* 0x000000f895df7221 */ /* 0x000fe40000010000 */
[C---:B------:R-:W-:Y:S01]  /*155a0*/  HMMA.16816.F32.BF16 R132, R152.reuse, R158, R16 ;  /* 0x0000009e9884723c */ /* 0x040fe20000041810 */
[----:B------:R-:W4:Y:S07]  /*155b0*/  LDSM.16.MT88.4 R16, [R205+0xb880] ;  /* 0x00b88000cd10783b */ /* 0x000f2e0000004200 */
[C---:B------:R-:W-:Y:S01]  /*155c0*/  HMMA.16816.F32.BF16 R20, R152.reuse, R160, R20 ;  /* 0x000000a09814723c */ /* 0x040fe20000041814 */
[----:B------:R-:W5:Y:S07]  /*155d0*/  LDSM.16.MT88.4 R156, [R204+0xb880] ;  /* 0x00b88000cc9c783b */ /* 0x000f6e0000004200 */
[C---:B------:R-:W-:Y:S08]  /*155e0*/  HMMA.16816.F32.BF16 R24, R152.reuse, R162, R24 ;  /* 0x000000a29818723c */ /* 0x040ff00000041818 */
[C---:B------:R-:W-:Y:S08]  /*155f0*/  HMMA.16816.F32.BF16 R28, R152.reuse, R164, R28 ;  /* 0x000000a4981c723c */ /* 0x040ff0000004181c */
[C---:B------:R-:W-:Y:S08]  /*15600*/  HMMA.16816.F32.BF16 R32, R152.reuse, R166, R32 ;  /* 0x000000a69820723c */ /* 0x040ff00000041820 */
[C---:B-1----:R-:W-:Y:S08]  /*15610*/  HMMA.16816.F32.BF16 R36, R152.reuse, R4, R36 ;  /* 0x000000049824723c */ /* 0x042ff00000041824 */
[C---:B------:R-:W-:Y:S08]  /*15620*/  HMMA.16816.F32.BF16 R40, R152.reuse, R6, R40 ;  /* 0x000000069828723c */ /* 0x040ff00000041828 */
[C---:B------:R-:W-:Y:S08]  /*15630*/  HMMA.16816.F32.BF16 R44, R152.reuse, R168, R44 ;  /* 0x000000a8982c723c */ /* 0x040ff0000004182c */
[C---:B------:R-:W-:Y:S08]  /*15640*/  HMMA.16816.F32.BF16 R48, R152.reuse, R170, R48 ;  /* 0x000000aa9830723c */ /* 0x040ff00000041830 */
[C---:B--2---:R-:W-:Y:S08]  /*15650*/  HMMA.16816.F32.BF16 R52, R152.reuse, R8, R52 ;  /* 0x000000089834723c */ /* 0x044ff00000041834 */
        /* <DEDUP_REMOVED lines=20> */
.L_x_465:
[----:B------:R-:W1:Y:S01]  /*157a0*/  S2UR UR9, SR_CTAID.X ;  /* 0x00000000000979c3 */ /* 0x000e620000002500 */
[----:B------:R-:W-:Y:S01]  /*157b0*/  ULDC.64 UR4, c[0x0][0x2c8] ;  /* 0x0000b20000047ab9 */ /* 0x000fe20000000a00 */
[----:B------:R-:W-:Y:S01]  /*157c0*/  PLOP3.LUT P0, PT, PT, PT, UP2, 0x40, 0x0 ;  /* 0x000000000000781c */ /* 0x000fe20003f0e828 */
[----:B-1----:R-:W-:-:S04]  /*157d0*/  ULEA UR9, UR9, 0x7f, 0x7 ;  /* 0x0000007f09097891 */ /* 0x002fc8000f8e383f */
[----:B------:R-:W-:Y:S02]  /*157e0*/  UIMAD.WIDE.U32 UR28, UR9, UR4, URZ ;  /* 0x00000004091c72a5 */ /* 0x000fe4000f8e003f */
[----:B------:R-:W-:Y:S02]  /*157f0*/  UIADD3 UR4, UR11, 0x1, -UR20 ;  /* 0x000000010b047890 */ /* 0x000fe4000fffe814 */
[----:B------:R-:W-:-:S03]  /*15800*/  UMOV UR14, UR9 ;  /* 0x00000009000e7c82 */ /* 0x000fc60008000000 */
[----:B------:R-:W-:Y:S02]  /*15810*/  @UP3 UMOV UR9, UR29 ;  /* 0x0000001d00093c82 */ /* 0x000fe40008000000 */
[----:B------:R-:W-:-:S03]  /*15820*/  @UP3 USHF.R.U32.HI UR14, URZ, UR5, UR9 ;  /* 0x000000053f0e3299 */ /* 0x000fc60008011609 */
[----:B------:R-:W-:Y:S02]  /*15830*/  ULDC UR9, c[0x0][0x324] ;  /* 0x0000c90000097ab9 */ /* 0x000fe40000000800 */
[----:B------:R-:W-:-:S04]  /*15840*/  UIADD3 UR14, UR14, UR4, URZ ;  /* 0x000000040e0e7290 */ /* 0x000fc8000fffe03f */
        /* <DEDUP_REMOVED lines=15> */
.L_x_478:
[----:B------:R-:W-:Y:S02]  /*15940*/  UMOV UR5, 0x1 ;  /* 0x0000000100057882 */ /* 0x000fe40000000000 */
[----:B------:R-:W-:Y:S02]  /*15950*/  ULDC UR4, c[0x0][0x32c] ;  /* 0x0000cb0000047ab9 */ /* 0x000fe40000000800 */
[----:B------:R-:W-:-:S03]  /*15960*/  UISETP.NE.AND UP0, UPT, UR5, UR4, UPT ;  /* 0x000000040500728c */ /* 0x000fc6000bf05270 */
[----:B------:R-:W-:Y:S02]  /*15970*/  ULDC.64 UR4, c[0x0][0x330] ;  /* 0x0000cc0000047ab9 */ /* 0x000fe40000000a00 */
[----:B------:R-:W-:-:S07]  /*15980*/  UIMAD.WIDE.U32 UR28, UR14, UR4, URZ ;  /* 0x000000040e1c72a5 */ /* 0x000fce000f8e003f */
[----:B------:R-:W-:Y:S02]  /*15990*/  @UP0 UMOV UR15, UR29 ;  /* 0x0000001d000f0c82 */ /* 0x000fe40008000000 */
[----:B------:R-:W-:Y:S02]  /*159a0*/  @UP0 USHF.R.U32.HI UR14, URZ, UR5, UR15 ;  /* 0x000000053f0e0299 */ /* 0x000fe4000801160f */
.L_x_479:
[----:B------:R-:W-:Y:S02]  /*159b0*/  ULDC UR4, c[0x0][0x32c] ;  /* 0x0000cb0000047ab9 */ /* 0x000fe40000000800 */
[----:B------:R-:W-:-:S04]  /*159c0*/  UIMAD UR4, UR14, UR4, URZ ;  /* 0x000000040e0472a4 */ /* 0x000fc8000f8e023f */
[----:B------:R-:W-:-:S04]  /*159d0*/  UISETP.LT.AND UP0, UPT, UR9, UR4, UPT ;  /* 0x000000040900728c */ /* 0x000fc8000bf01270 */
[----:B------:R-:W-:-:S04]  /*159e0*/  USEL UR9, UR9, UR4, !UP0 ;  /* 0x0000000409097287 */ /* 0x000fc8000c000000 */
.L_x_477:
[----:B------:R-:W-:-:S04]  /*159f0*/  UIADD3 UR9, UR9, 0x1f, URZ ;  /* 0x0000001f09097890 */ /* 0x000fc8000fffe03f */
        /* <DEDUP_REMOVED lines=14> */
[C---:B------:R-:W-:Y:S01]  /*15ae0*/  IMAD.SHL.U32 R231, R228.reuse, 0x2, RZ ;  /* 0x00000002e4e77824 */ /* 0x040fe200078e00ff */
[----:B------:R-:W-:Y:S01]  /*15af0*/  SHF.L.U64.HI R235, R227, 0x1, R2 ;  /* 0x00000001e3eb7819 */ /* 0x000fe20000010202 */
[C---:B------:R-:W-:Y:S01]  /*15b00*/  IMAD.SHL.U32 R230, R225.reuse, 0x2, RZ ;  /* 0x00000002e1e67824 */ /* 0x040fe200078e00ff */
[----:B------:R-:W-:Y:S02]  /*15b10*/  SHF.L.U64.HI R233, R225, 0x1, R0 ;  /* 0x00000001e1e97819 */ /* 0x000fe40000010200 */
[----:B------:R-:W-:-:S02]  /*15b20*/  SHF.L.U64.HI R232, R228, 0x1, R5 ;  /* 0x00000001e4e87819 */ /* 0x000fc40000010205 */
.L_x_483:
        /* <DEDUP_REMOVED lines=24> */
[----:B------:R-:W-:Y:S02]  /*15cb0*/  LEA.HI.X R12, R0, c[0x0][0x1fc], R5, 0x1, P0 ;  /* 0x00007f00000c7a11 */ /* 0x000fe400000f0c05 */
        /* <DEDUP_REMOVED lines=15> */
.L_x_481:
        /* <DEDUP_REMOVED lines=134> */
[----:B------:R1:W1:Y:S10]  /*16610*/  MUFU.TANH R169, R10 ;  /* 0x0000000a00a97308 */ /* 0x0002740000002400 */
[----:B------:R-:W1:Y:S10]  /*16620*/  MUFU.TANH R9, R9 ;  /* 0x0000000900097308 */ /* 0x000e740000002400 */
[----:B------:R-:W1:Y:S10]  /*16630*/  MUFU.TANH R166, R166 ;  /* 0x000000a600a67308 */ /* 0x000e740000002400 */
[----:B------:R1:W1:Y:S10]  /*16640*/  MUFU.TANH R164, R13 ;  /* 0x0000000d00a47308 */ /* 0x0002740000002400 */
[----:B------:R1:W1:Y:S10]  /*16650*/  MUFU.TANH R167, R14 ;  /* 0x0000000e00a77308 */ /* 0x0002740000002400 */
[----:B------:R1:W1:Y:S10]  /*16660*/  MUFU.TANH R165, R15 ;  /* 0x0000000f00a57308 */ /* 0x0002740000002400 */
[----:B------:R-:W1:Y:S10]  /*16670*/  MUFU.TANH R162, R162 ;  /* 0x000000a200a27308 */ /* 0x000e740000002400 */
[----:B------:R1:W1:Y:S10]  /*16680*/  MUFU.TANH R161, R17 ;  /* 0x0000001100a17308 */ /* 0x0002740000002400 */
[----:B------:R1:W1:Y:S10]  /*16690*/  MUFU.TANH R151, R18 ;  /* 0x0000001200977308 */ /* 0x0002740000002400 */
[----:B------:R1:W1:Y:S01]  /*166a0*/  MUFU.TANH R150, R19 ;  /* 0x0000001300967308 */ /* 0x0002620000002400 */
        /* <DEDUP_REMOVED lines=21> */
[----:B-12---:R-:W-:Y:S03]  /*16800*/  SHF.R.S32.HI R10, RZ, 0x1f, R217 ;  /* 0x0000001fff0a7819 */ /* 0x006fe600000114d9 */
        /* <DEDUP_REMOVED lines=22> */
.L_x_482:
[----:B-1234-:R-:W-:Y:S01]  /*16970*/  FMNMX.FTZ R5, R158, R3, !PT ;  /* 0x000000039e057209 */ /* 0x01efe20007810000 */
[----:B------:R-:W-:Y:S01]  /*16980*/  LDSM.16.MT88.4 R12, [R211+0x8080] ;  /* 0x00808000d30c783b */ /* 0x000fe20000004200 */
[----:B------:R-:W-:Y:S01]  /*16990*/  FMNMX.FTZ R0, R168, R149, !PT ;  /* 0x00000095a8007209 */ /* 0x000fe20007810000 */
[----:B------:R-:W-:Y:S01]  /*169a0*/  UISETP.GT.AND UP0, UPT, UR10, UR4, UPT ;  /* 0x000000040a00728c */ /* 0x000fe2000bf04270 */
[----:B------:R-:W-:Y:S01]  /*169b0*/  FMNMX.FTZ R5, R170, R5, !PT ;  /* 0x00000005aa057209 */ /* 0x000fe20007810000 */
[----:B------:R-:W-:Y:S01]  /*169c0*/  UIADD3 UR10, UR10, -0x1, URZ ;  /* 0xffffffff0a0a7890 */ /* 0x000fe2000fffe03f */
        /* <DEDUP_REMOVED lines=16> */
[----:B------:R-:W-:Y:S01]  /*16ad0*/  PLOP3.LUT P0, PT, PT, PT, UP0, 0x80, 0x0 ;  /* 0x000000000000781c */ /* 0x000fe20003f0f008 */
[----:B------:R-:W1:Y:S08]  /*16ae0*/  SHFL.BFLY PT, R11, R10, 0x2, 0x1f ;  /* 0x0c401f000a0b7f89 */ /* 0x000e7000000e0000 */
[----:B------:R-:W2:Y:S08]  /*16af0*/  SHFL.BFLY PT, R7, R4, 0x2, 0x1f ;  /* 0x0c401f0004077f89 */ /* 0x000eb000000e0000 */
        /* <DEDUP_REMOVED lines=9> */
[C---:B------:R-:W-:Y:S02]  /*16b90*/  FADD.FTZ R2, -R0.reuse, R3 ;  /* 0x0000000300027221 */ /* 0x040fe40000010100 */
[----:B------:R-:W-:Y:S01]  /*16ba0*/  FMUL.FTZ R163, R0, c[0x0][0x2d0] ;  /* 0x0000b40000a37a20 */ /* 0x000fe20000410000 */
[----:B--2---:R-:W-:Y:S01]  /*16bb0*/  FMNMX.FTZ R148, R148, R5, !PT ;  /* 0x0000000594947209 */ /* 0x004fe20007810000 */
[----:B------:R-:W-:Y:S02]  /*16bc0*/  FMUL.FTZ R3, R2, c[0x0][0x2d0] ;  /* 0x0000b40002037a20 */ /* 0x000fe40000410000 */
[----:B------:R-:W-:Y:S02]  /*16bd0*/  FFMA.FTZ R242, R158, c[0x0][0x2d0], -R163 ;  /* 0x0000b4009ef27a23 */ /* 0x000fe400000108a3 */
[C---:B------:R-:W-:Y:S02]  /*16be0*/  FMUL.FTZ R160, R148.reuse, c[0x0][0x2d0] ;  /* 0x0000b40094a07a20 */ /* 0x040fe40000410000 */
[----:B------:R-:W-:Y:S01]  /*16bf0*/  FADD.FTZ R2, -R148, R149 ;  /* 0x0000009594027221 */ /* 0x000fe20000010100 */
[----:B------:R-:W1:Y:S01]  /*16c00*/  MUFU.EX2 R3, R3 ;  /* 0x0000000300037308 */ /* 0x000e620000000800 */
[--C-:B------:R-:W-:Y:S02]  /*16c10*/  FFMA.FTZ R241, R170, c[0x0][0x2d0], -R163.reuse ;  /* 0x0000b400aaf17a23 */ /* 0x100fe400000108a3 */
[--C-:B------:R-:W-:Y:S02]  /*16c20*/  FFMA.FTZ R240, R172, c[0x0][0x2d0], -R163.reuse ;  /* 0x0000b400acf07a23 */ /* 0x100fe400000108a3 */
[--C-:B------:R-:W-:Y:S01]  /*16c30*/  FFMA.FTZ R238, R168, c[0x0][0x2d0], -R160.reuse ;  /* 0x0000b400a8ee7a23 */ /* 0x100fe200000108a0 */
[----:B------:R-:W-:Y:S01]  /*16c40*/  LDSM.16.MT88.4 R172, [R204+0x9880] ;  /* 0x00988000ccac783b */ /* 0x000fe20000004200 */
[--C-:B------:R-:W-:Y:S02]  /*16c50*/  FFMA.FTZ R237, R159, c[0x0][0x2d0], -R160.reuse ;  /* 0x0000b4009fed7a23 */ /* 0x100fe400000108a0 */
[--C-:B------:R-:W-:Y:S01]  /*16c60*/  FFMA.FTZ R236, R169, c[0x0][0x2d0], -R160.reuse ;  /* 0x0000b400a9ec7a23 */ /* 0x100fe200000108a0 */
[----:B------:R-:W-:Y:S01]  /*16c70*/  MUFU.EX2 R242, R242 ;  /* 0x000000f200f27308 */ /* 0x000fe20000000800 */
[--C-:B------:R-:W-:Y:S02]  /*16c80*/  FFMA.FTZ R239, R8, c[0x0][0x2d0], -R163.reuse ;  /* 0x0000b40008ef7a23 */ /* 0x100fe400000108a3 */
[--C-:B------:R-:W-:Y:S01]  /*16c90*/  FFMA.FTZ R149, R9, c[0x0][0x2d0], -R160.reuse ;  /* 0x0000b40009957a23 */ /* 0x100fe200000108a0 */
[----:B------:R-:W2:Y:S01]  /*16ca0*/  LDSM.16.MT88.4 R156, [R205+0x8080] ;  /* 0x00808000cd9c783b */ /* 0x000ea20000004200 */
[----:B------:R-:W-:Y:S02]  /*16cb0*/  FMUL.FTZ R4, R2, c[0x0][0x2d0] ;  /* 0x0000b40002047a20 */ /* 0x000fe40000410000 */
[--C-:B------:R-:W-:Y:S02]  /*16cc0*/  FFMA.FTZ R243, R166, c[0x0][0x2d0], -R163.reuse ;  /* 0x0000b400a6f37a23 */ /* 0x100fe400000108a3 */
[--C-:B------:R-:W-:Y:S01]  /*16cd0*/  FFMA.FTZ R244, R164, c[0x0][0x2d0], -R163.reuse ;  /* 0x0000b400a4f47a23 */ /* 0x100fe200000108a3 */
[----:B------:R3:W4:Y:S01]  /*16ce0*/  MUFU.EX2 R2, R4 ;  /* 0x0000000400027308 */ /* 0x0007220000000800 */
[--C-:B------:R-:W-:Y:S01]  /*16cf0*/  FFMA.FTZ R245, R167, c[0x0][0x2d0], -R160.reuse ;  /* 0x0000b400a7f57a23 */ /* 0x100fe200000108a0 */
[----:B------:R-:W-:Y:S01]  /*16d00*/  LDSM.16.MT88.4 R168, [R206+0x9880] ;  /* 0x00988000cea8783b */ /* 0x000fe20000004200 */
[--C-:B------:R-:W-:Y:S02]  /*16d10*/  FFMA.FTZ R246, R165, c[0x0][0x2d0], -R160.reuse ;  /* 0x0000b400a5f67a23 */ /* 0x100fe400000108a0 */
[C---:B-1----:R-:W-:Y:S02]  /*16d20*/  FMUL.FTZ R5, R3.reuse, R145 ;  /* 0x0000009103057220 */ /* 0x042fe40000410000 */
[C---:B------:R-:W-:Y:S02]  /*16d30*/  FMUL.FTZ R8, R3.reuse, R140 ;  /* 0x0000008c03087220 */ /* 0x040fe40000410000 */
[C---:B------:R-:W-:Y:S01]  /*16d40*/  FMUL.FTZ R9, R3.reuse, R141 ;  /* 0x0000008d03097220 */ /* 0x040fe20000410000 */
[----:B------:R-:W1:Y:S01]  /*16d50*/  MUFU.EX2 R241, R241 ;  /* 0x000000f100f17308 */ /* 0x000e620000000800 */
[----:B------:R-:W-:Y:S01]  /*16d60*/  LDSM.16.MT88.4 R164, [R204+0x8880] ;  /* 0x00888000cca4783b */ /* 0x000fe20000004200 */
[C---:B------:R-:W-:Y:S02]  /*16d70*/  FMUL.FTZ R16, R3.reuse, R132 ;  /* 0x0000008403107220 */ /* 0x040fe40000410000 */
[----:B------:R-:W-:Y:S02]  /*16d80*/  FMUL.FTZ R17, R3, R133 ;  /* 0x0000008503117220 */ /* 0x000fe40000410000 */
[--C-:B------:R-:W-:Y:S02]  /*16d90*/  FFMA.FTZ R247, R162, c[0x0][0x2d0], -R163.reuse ;  /* 0x0000b400a2f77a23 */ /* 0x100fe400000108a3 */
[----:B------:R-:W-:Y:S02]  /*16da0*/  FFMA.FTZ R163, R161, c[0x0][0x2d0], -R163 ;  /* 0x0000b400a1a37a23 */ /* 0x000fe400000108a3 */
[----:B------:R-:W-:Y:S01]  /*16db0*/  MUFU.EX2 R240, R240 ;  /* 0x000000f000f07308 */ /* 0x000fe20000000800 */
[C---:B------:R-:W-:Y:S02]  /*16dc0*/  FMUL.FTZ R20, R3.reuse, R20 ;  /* 0x0000001403147220 */ /* 0x040fe40000410000 */
[C---:B------:R-:W-:Y:S02]  /*16dd0*/  FMUL.FTZ R21, R3.reuse, R21 ;  /* 0x0000001503157220 */ /* 0x040fe40000410000 */
[----:B---3--:R-:W-:Y:S02]  /*16de0*/  FMUL.FTZ R4, R3, R144 ;  /* 0x0000009003047220 */ /* 0x008fe40000410000 */
[C---:B----4-:R-:W-:Y:S02]  /*16df0*/  FMUL.FTZ R6, R2.reuse, R146 ;  /* 0x0000009202067220 */ /* 0x050fe40000410000 */
[C---:B------:R-:W-:Y:S01]  /*16e00*/  FMUL.FTZ R7, R2.reuse, R147 ;  /* 0x0000009302077220 */ /* 0x040fe20000410000 */
[----:B------:R-:W3:Y:S01]  /*16e10*/  MUFU.EX2 R239, R239 ;  /* 0x000000ef00ef7308 */ /* 0x000ee20000000800 */
[C---:B------:R-:W-:Y:S02]  /*16e20*/  FMUL.FTZ R10, R2.reuse, R142 ;  /* 0x0000008e020a7220 */ /* 0x040fe40000410000 */
[C---:B------:R-:W-:Y:S01]  /*16e30*/  FMUL.FTZ R11, R2.reuse, R143 ;  /* 0x0000008f020b7220 */ /* 0x040fe20000410000 */
[----:B-1----:R-:W-:Y:S01]  /*16e40*/  F2FP.BF16.PACK_AB R144, R241, R242 ;  /* 0x000000f2f190723e */ /* 0x002fe200000010ff */
[----:B------:R-:W-:Y:S01]  /*16e50*/  LDSM.16.MT88.4 R140, [R206+0x9080] ;  /* 0x00908000ce8c783b */ /* 0x000fe20000004200 */
[C---:B------:R-:W-:Y:S02]  /*16e60*/  FMUL.FTZ R18, R2.reuse, R134 ;  /* 0x0000008602127220 */ /* 0x040fe40000410000 */
[C---:B------:R-:W-:Y:S02]  /*16e70*/  FMUL.FTZ R19, R2.reuse, R135 ;  /* 0x0000008702137220 */ /* 0x040fe40000410000 */
[----:B------:R-:W-:Y:S01]  /*16e80*/  MUFU.EX2 R238, R238 ;  /* 0x000000ee00ee7308 */ /* 0x000fe20000000800 */
[C---:B------:R-:W-:Y:S02]  /*16e90*/  FMUL.FTZ R22, R2.reuse, R22 ;  /* 0x0000001602167220 */ /* 0x040fe40000410000 */
[----:B------:R-:W-:Y:S01]  /*16ea0*/  LDSM.16.MT88.4 R132, [R211+0x9080] ;  /* 0x00908000d384783b */ /* 0x000fe20000004200 */
[C---:B------:R-:W-:Y:S02]  /*16eb0*/  FMUL.FTZ R23, R2.reuse, R23 ;  /* 0x0000001702177220 */ /* 0x040fe40000410000 */
[C---:B------:R-:W-:Y:S02]  /*16ec0*/  FMUL.FTZ R24, R3.reuse, R24 ;  /* 0x0000001803187220 */ /* 0x040fe40000410000 */
[----:B------:R-:W-:Y:S02]  /*16ed0*/  FMUL.FTZ R25, R3, R25 ;  /* 0x0000001903197220 */ /* 0x000fe40000410000 */
[----:B------:R-:W1:Y:S01]  /*16ee0*/  MUFU.EX2 R237, R237 ;  /* 0x000000ed00ed7308 */ /* 0x000e620000000800 */
[C---:B------:R-:W-:Y:S02]  /*16ef0*/  FMUL.FTZ R26, R2.reuse, R26 ;  /* 0x0000001a021a7220 */ /* 0x040fe40000410000 */
[C---:B------:R-:W-:Y:S01]  /*16f00*/  FMUL.FTZ R27, R2.reuse, R27 ;  /* 0x0000001b021b7220 */ /* 0x040fe20000410000 */
[----:B---3--:R-:W-:Y:S01]  /*16f10*/  F2FP.BF16.PACK_AB R146, R239, R240 ;  /* 0x000000f0ef92723e */ /* 0x008fe200000010ff */
        /* <DEDUP_REMOVED lines=11> */
[----:B------:R-:W-:Y:S01]  /*16fd0*/  FMUL.FTZ R37, R3, R37 ;  /* 0x0000002503257220 */ /* 0x000fe20000410000 */
[----:B-1----:R-:W-:Y:S01]  /*16fe0*/  F2FP.BF16.PACK_AB R145, R237, R238 ;  /* 0x000000eeed91723e */ /* 0x002fe200000010ff */
        /* <DEDUP_REMOVED lines=8> */
[----:B------:R-:W-:Y:S01]  /*17070*/  FMUL.FTZ R45, R3, R45 ;  /* 0x0000002d032d7220 */ /* 0x000fe20000410000 */
[----:B------:R-:W-:Y:S01]  /*17080*/  MUFU.EX2 R243, R243 ;  /* 0x000000f300f37308 */ /* 0x000fe20000000800 */
[C---:B------:R-:W-:Y:S02]  /*17090*/  FMUL.FTZ R46, R2.reuse, R46 ;  /* 0x0000002e022e7220 */ /* 0x040fe40000410000 */
[C---:B------:R-:W-:Y:S01]  /*170a0*/  FMUL.FTZ R47, R2.reuse, R47 ;  /* 0x0000002f022f7220 */ /* 0x040fe20000410000 */
[----:B---3--:R-:W-:Y:S01]  /*170b0*/  F2FP.BF16.PACK_AB R147, R149, R236 ;  /* 0x000000ec9593723e */ /* 0x008fe200000010ff */
[C---:B------:R-:W-:Y:S02]  /*170c0*/  FMUL.FTZ R48, R3.reuse, R48 ;  /* 0x0000003003307220 */ /* 0x040fe40000410000 */
[C---:B------:R-:W-:Y:S02]  /*170d0*/  FMUL.FTZ R49, R3.reuse, R49 ;  /* 0x0000003103317220 */ /* 0x040fe40000410000 */
[C---:B------:R-:W-:Y:S01]  /*170e0*/  FMUL.FTZ R50, R2.reuse, R50 ;  /* 0x0000003202327220 */ /* 0x040fe20000410000 */
[----:B------:R-:W1:Y:S01]  /*170f0*/  MUFU.EX2 R244, R244 ;  /* 0x000000f400f47308 */ /* 0x000e620000000800 */
[C---:B------:R-:W-:Y:S05]  /*17100*/  HMMA.16816.F32.BF16 R4, R144.reuse, R12, R4 ;  /* 0x0000000c9004723c */ /* 0x040fea0000041804 */
[C---:B------:R-:W-:Y:S02]  /*17110*/  FMUL.FTZ R51, R2.reuse, R51 ;  /* 0x0000003302337220 */ /* 0x040fe40000410000 */
[C---:B------:R-:W-:Y:S01]  /*17120*/  FMUL.FTZ R12, R3.reuse, R136 ;  /* 0x00000088030c7220 */ /* 0x040fe20000410000 */
[C---:B------:R-:W-:Y:S01]  /*17130*/  HMMA.16816.F32.BF16 R8, R144.reuse, R14, R8 ;  /* 0x0000000e9008723c */ /* 0x040fe20000041808 */
[----:B------:R-:W-:Y:S03]  /*17140*/  MUFU.EX2 R245, R245 ;  /* 0x000000f500f57308 */ /* 0x000fe60000000800 */
[C---:B------:R-:W-:Y:S02]  /*17150*/  FMUL.FTZ R13, R3.reuse, R137 ;  /* 0x00000089030d7220 */ /* 0x040fe40000410000 */
[C---:B------:R-:W-:Y:S02]  /*17160*/  FMUL.FTZ R52, R3.reuse, R52 ;  /* 0x0000003403347220 */ /* 0x040fe40000410000 */
[C---:B------:R-:W-:Y:S03]  /*17170*/  FMUL.FTZ R14, R2.reuse, R138 ;  /* 0x0000008a020e7220 */ /* 0x040fe60000410000 */
[----:B------:R-:W3:Y:S01]  /*17180*/  MUFU.EX2 R246, R246 ;  /* 0x000000f600f67308 */ /* 0x000ee20000000800 */
[C---:B------:R-:W-:Y:S02]  /*17190*/  FMUL.FTZ R15, R2.reuse, R139 ;  /* 0x0000008b020f7220 */ /* 0x040fe40000410000 */
[----:B------:R-:W4:Y:S01]  /*171a0*/  LDSM.16.MT88.4 R136, [R204+0x8080] ;  /* 0x00808000cc88783b */ /* 0x000f220000004200 */
[C---:B------:R-:W-:Y:S02]  /*171b0*/  FMUL.FTZ R53, R3.reuse, R53 ;  /* 0x0000003503357220 */ /* 0x040fe40000410000 */
[C---:B------:R-:W-:Y:S02]  /*171c0*/  FMUL.FTZ R54, R2.reuse, R54 ;  /* 0x0000003602367220 */ /* 0x040fe40000410000 */
[C---:B------:R-:W-:Y:S02]  /*171d0*/  HMMA.16816.F32.BF16 R12, R144.reuse, R152, R12 ;  /* 0x00000098900c723c */ /* 0x040fe4000004180c */
[----:B------:R-:W5:Y:S01]  /*171e0*/  MUFU.EX2 R247, R247 ;  /* 0x000000f700f77308 */ /* 0x000f620000000800 */
[C---:B------:R-:W-:Y:S02]  /*171f0*/  FMUL.FTZ R55, R2.reuse, R55 ;  /* 0x0000003702377220 */ /* 0x040fe40000410000 */
[C---:B------:R-:W-:Y:S02]  /*17200*/  FMUL.FTZ R56, R3.reuse, R56 ;  /* 0x0000003803387220 */ /* 0x040fe40000410000 */
[C---:B------:R-:W-:Y:S01]  /*17210*/  FMUL.FTZ R57, R3.reuse, R57 ;  /* 0x0000003903397220 */ /* 0x040fe20000410000 */
[C---:B------:R-:W-:Y:S04]  /*17220*/  HMMA.16816.F32.BF16 R16, R144.reuse, R154, R16 ;  /* 0x0000009a9010723c */ /* 0x040fe80000041810 */
[----:B------:R-:W-:Y:S01]  /*17230*/  FMUL.FTZ R58, R2, R58 ;  /* 0x0000003a023a7220 */ /* 0x000fe20000410000 */
[----:B-1----:R-:W-:Y:S01]  /*17240*/  F2FP.BF16.PACK_AB R152, R244, R243 ;  /* 0x000000f3f498723e */ /* 0x002fe200000010ff */
[----:B------:R-:W-:Y:S02]  /*17250*/  FMUL.FTZ R59, R2, R59 ;  /* 0x0000003b023b7220 */ /* 0x000fe40000410000 */
[C---:B--2---:R-:W-:Y:S04]  /*17260*/  HMMA.16816.F32.BF16 R20, R144.reuse, R156, R20 ;  /* 0x0000009c9014723c */ /* 0x044fe80000041814 */
[C---:B------:R-:W-:Y:S01]  /*17270*/  FMUL.FTZ R60, R3.reuse, R60 ;  /* 0x0000003c033c7220 */ /* 0x040fe20000410000 */
[----:B---3--:R-:W-:Y:S01]  /*17280*/  F2FP.BF16.PACK_AB R153, R246, R245 ;  /* 0x000000f5f699723e */ /* 0x008fe200000010ff */
[C---:B------:R-:W-:Y:S02]  /*17290*/  FMUL.FTZ R61, R3.reuse, R61 ;  /* 0x0000003d033d7220 */ /* 0x040fe40000410000 */
[C---:B------:R-:W-:Y:S01]  /*172a0*/  HMMA.16816.F32.BF16 R24, R144.reuse, R158, R24 ;  /* 0x0000009e9018723c */ /* 0x040fe20000041818 */
[----:B------:R-:W-:Y:S03]  /*172b0*/  LDSM.16.MT88.4 R156, [R206+0x8880] ;  /* 0x00888000ce9c783b */ /* 0x000fe60000004200 */
[----:B------:R-:W-:Y:S01]  /*172c0*/  FMUL.FTZ R62, R2, R62 ;  /* 0x0000003e023e7220 */ /* 0x000fe20000410000 */
[----:B-----5:R-:W-:Y:S01]  /*172d0*/  F2FP.BF16.PACK_AB R154, R248, R247 ;  /* 0x000000f7f89a723e */ /* 0x020fe200000010ff */
[C---:B------:R-:W-:Y:S02]  /*172e0*/  FMUL.FTZ R63, R2.reuse, R63 ;  /* 0x0000003f023f7220 */ /* 0x040fe40000410000 */
[C---:B------:R-:W-:Y:S01]  /*172f0*/  FMUL.FTZ R64, R3.reuse, R64 ;  /* 0x0000004003407220 */ /* 0x040fe20000410000 */
[C---:B----4-:R-:W-:Y:S03]  /*17300*/  HMMA.16816.F32.BF16 R28, R144.reuse, R136, R28 ;  /* 0x00000088901c723c */ /* 0x050fe6000004181c */
[C---:B------:R-:W-:Y:S02]  /*17310*/  FMUL.FTZ R65, R3.reuse, R65 ;  /* 0x0000004103417220 */ /* 0x040fe40000410000 */
[C---:B------:R-:W-:Y:S02]  /*17320*/  FMUL.FTZ R66, R2.reuse, R66 ;  /* 0x0000004202427220 */ /* 0x040fe40000410000 */
[C---:B------:R-:W-:Y:S01]  /*17330*/  FMUL.FTZ R67, R2.reuse, R67 ;  /* 0x0000004302437220 */ /* 0x040fe20000410000 */
        /* <DEDUP_REMOVED lines=68> */
[C---:B------:R-:W-:Y:S02]  /*17780*/  FMUL.FTZ R109, R3.reuse, R109 ;  /* 0x0000006d036d7220 */ /* 0x040fe40000410000 */
[C---:B------:R-:W-:Y:S01]  /*17790*/  FMUL.FTZ R110, R2.reuse, R110 ;  /* 0x0000006e026e7220 */ /* 0x040fe20000410000 */
[C---:B------:R-:W-:Y:S01]  /*177a0*/  HMMA.16816.F32.BF16 R104, R144.reuse, R138, R104 ;  /* 0x0000008a9068723c */ /* 0x040fe20000041868 */
[----:B------:R-:W1:Y:S02]  /*177b0*/  LDSM.16.MT88.4 R136, [R204+0xb080] ;  /* 0x00b08000cc88783b */ /* 0x000e640000004200 */
[C---:B------:R-:W-:Y:S02]  /*177c0*/  FMUL.FTZ R111, R2.reuse, R111 ;  /* 0x0000006f026f7220 */ /* 0x040fe40000410000 */
[C---:B------:R-:W-:Y:S02]  /*177d0*/  FMUL.FTZ R112, R3.reuse, R112 ;  /* 0x0000007003707220 */ /* 0x040fe40000410000 */
[----:B------:R-:W-:Y:S02]  /*177e0*/  FMUL.FTZ R113, R3, R113 ;  /* 0x0000007103717220 */ /* 0x000fe40000410000 */
[C---:B------:R-:W-:Y:S01]  /*177f0*/  FMUL.FTZ R114, R2.reuse, R114 ;  /* 0x0000007202727220 */ /* 0x040fe20000410000 */
[C---:B--2---:R-:W-:Y:S03]  /*17800*/  HMMA.16816.F32.BF16 R108, R144.reuse, R132, R108 ;  /* 0x00000084906c723c */ /* 0x044fe6000004186c */
[----:B------:R-:W-:Y:S02]  /*17810*/  FMUL.FTZ R115, R2, R115 ;  /* 0x0000007302737220 */ /* 0x000fe40000410000 */
[--C-:B------:R-:W-:Y:S02]  /*17820*/  FFMA.FTZ R151, R151, c[0x0][0x2d0], -R160.reuse ;  /* 0x0000b40097977a23 */ /* 0x100fe400000108a0 */
[----:B------:R-:W-:Y:S02]  /*17830*/  FFMA.FTZ R160, R150, c[0x0][0x2d0], -R160 ;  /* 0x0000b40096a07a23 */ /* 0x000fe400000108a0 */
[C---:B------:R-:W-:Y:S01]  /*17840*/  FMUL.FTZ R116, R3.reuse, R116 ;  /* 0x0000007403747220 */ /* 0x040fe20000410000 */
[C---:B------:R-:W-:Y:S01]  /*17850*/  HMMA.16816.F32.BF16 R112, R144.reuse, R134, R112 ;  /* 0x000000869070723c */ /* 0x040fe20000041870 */
[----:B------:R-:W2:Y:S01]  /*17860*/  LDSM.16.MT88.4 R132, [R211+0x8880] ;  /* 0x00888000d384783b */ /* 0x000ea20000004200 */
[----:B------:R4:W-:Y:S01]  /*17870*/  MUFU.EX2 R150, R160 ;  /* 0x000000a000967308 */ /* 0x0009e20000000800 */
[C---:B------:R-:W-:Y:S02]  /*17880*/  FMUL.FTZ R117, R3.reuse, R117 ;  /* 0x0000007503757220 */ /* 0x040fe40000410000 */
[C---:B------:R-:W-:Y:S02]  /*17890*/  FMUL.FTZ R118, R2.reuse, R118 ;  /* 0x0000007602767220 */ /* 0x040fe40000410000 */
[C---:B------:R-:W-:Y:S02]  /*178a0*/  FMUL.FTZ R119, R2.reuse, R119 ;  /* 0x0000007702777220 */ /* 0x040fe40000410000 */
[C---:B------:R-:W-:Y:S03]  /*178b0*/  FMUL.FTZ R120, R3.reuse, R120 ;  /* 0x0000007803787220 */ /* 0x040fe60000410000 */
[----:B------:R-:W5:Y:S01]  /*178c0*/  MUFU.EX2 R151, R151 ;  /* 0x0000009700977308 */ /* 0x000f620000000800 */
[C---:B------:R-:W-:Y:S01]  /*178d0*/  FMUL.FTZ R121, R3.reuse, R121 ;  /* 0x0000007903797220 */ /* 0x040fe20000410000 */
[C---:B---3--:R-:W-:Y:S03]  /*178e0*/  HMMA.16816.F32.BF16 R116, R144.reuse, R140, R116 ;  /* 0x0000008c9074723c */ /* 0x048fe60000041874 */
[C---:B------:R-:W-:Y:S02]  /*178f0*/  FMUL.FTZ R122, R2.reuse, R122 ;  /* 0x0000007a027a7220 */ /* 0x040fe40000410000 */
[C---:B------:R-:W-:Y:S02]  /*17900*/  FMUL.FTZ R123, R2.reuse, R123 ;  /* 0x0000007b027b7220 */ /* 0x040fe40000410000 */
[C---:B------:R-:W-:Y:S02]  /*17910*/  FMUL.FTZ R124, R3.reuse, R124 ;  /* 0x0000007c037c7220 */ /* 0x040fe40000410000 */
[C---:B------:R-:W-:Y:S03]  /*17920*/  FMUL.FTZ R125, R3.reuse, R125 ;  /* 0x0000007d037d7220 */ /* 0x040fe60000410000 */
[C---:B------:R-:W-:Y:S01]  /*17930*/  HMMA.16816.F32.BF16 R120, R144.reuse, R142, R120 ;  /* 0x0000008e9078723c */ /* 0x040fe20000041878 */
[----:B----4-:R-:W3:Y:S02]  /*17940*/  LDSM.16.MT88.4 R160, [R205+0x8880] ;  /* 0x00888000cda0783b */ /* 0x010ee40000004200 */
[C---:B------:R-:W-:Y:S02]  /*17950*/  FMUL.FTZ R126, R2.reuse, R126 ;  /* 0x0000007e027e7220 */ /* 0x040fe40000410000 */
[C---:B------:R-:W-:Y:S02]  /*17960*/  FMUL.FTZ R127, R2.reuse, R127 ;  /* 0x0000007f027f7220 */ /* 0x040fe40000410000 */
[C---:B------:R-:W-:Y:S02]  /*17970*/  FMUL.FTZ R128, R3.reuse, R128 ;  /* 0x0000008003807220 */ /* 0x040fe40000410000 */
[C---:B------:R-:W-:Y:S03]  /*17980*/  FMUL.FTZ R129, R3.reuse, R129 ;  /* 0x0000008103817220 */ /* 0x040fe60000410000 */
[C---:B-1----:R-:W-:Y:S03]  /*17990*/  HMMA.16816.F32.BF16 R124, R144.reuse, R136, R124 ;  /* 0x00000088907c723c */ /* 0x042fe6000004187c */
[----:B------:R-:W-:Y:S01]  /*179a0*/  FMUL.FTZ R130, R2, R130 ;  /* 0x0000008202827220 */ /* 0x000fe20000410000 */
[----:B-----5:R-:W-:Y:S01]  /*179b0*/  F2FP.BF16.PACK_AB R155, R150, R151 ;  /* 0x00000097969b723e */ /* 0x020fe200000010ff */
[C---:B------:R-:W-:Y:S02]  /*179c0*/  FMUL.FTZ R131, R2.reuse, R131 ;  /* 0x0000008302837220 */ /* 0x040fe40000410000 */
[----:B------:R-:W-:Y:S01]  /*179d0*/  FFMA.FTZ R242, R3, R224, R242 ;  /* 0x000000e003f27223 */ /* 0x000fe200000100f2 */
[----:B------:R-:W-:Y:S01]  /*179e0*/  MOV R3, R0 ;  /* 0x0000000000037202 */ /* 0x000fe20000000f00 */
[----:B------:R-:W-:Y:S03]  /*179f0*/  FFMA.FTZ R238, R2, R223, R238 ;  /* 0x000000df02ee7223 */ /* 0x000fe600000100ee */
[----:B------:R-:W-:Y:S03]  /*17a00*/  HMMA.16816.F32.BF16 R128, R144, R138, R128 ;  /* 0x0000008a9080723c */ /* 0x000fe60000041880 */
[----:B------:R-:W-:Y:S02]  /*17a10*/  FADD.FTZ R241, R241, R242 ;  /* 0x000000f2f1f17221 */ /* 0x000fe40000010000 */
[----:B------:R-:W-:Y:S02]  /*17a20*/  FADD.FTZ R237, R237, R238 ;  /* 0x000000eeeded7221 */ /* 0x000fe40000010000 */
[----:B------:R-:W-:Y:S01]  /*17a30*/  FADD.FTZ R240, R240, R241 ;  /* 0x000000f1f0f07221 */ /* 0x000fe20000010000 */
[C---:B--2---:R-:W-:Y:S01]  /*17a40*/  HMMA.16816.F32.BF16 R144, R152.reuse, R132, R4 ;  /* 0x000000849890723c */ /* 0x044fe20000041804 */
[----:B------:R-:W1:Y:S04]  /*17a50*/  LDSM.16.MT88.4 R4, [R211+0x9880] ;  /* 0x00988000d304783b */ /* 0x000e680000004200 */
[----:B------:R-:W-:Y:S02]  /*17a60*/  FADD.FTZ R2, R236, R237 ;  /* 0x000000edec027221 */ /* 0x000fe40000010000 */
[----:B------:R-:W-:Y:S01]  /*17a70*/  FADD.FTZ R240, R239, R240 ;  /* 0x000000f0eff07221 */ /* 0x000fe20000010000 */
[C---:B------:R-:W-:Y:S01]  /*17a80*/  HMMA.16816.F32.BF16 R140, R152.reuse, R134, R8 ;  /* 0x00000086988c723c */ /* 0x040fe20000041808 */
[----:B------:R-:W2:Y:S03]  /*17a90*/  LDSM.16.MT88.4 R8, [R205+0x9880] ;  /* 0x00988000cd08783b */ /* 0x000ea60000004200 */
[----:B------:R-:W-:Y:S01]  /*17aa0*/  FADD.FTZ R2, R149, R2 ;  /* 0x0000000295027221 */ /* 0x000fe20000010000 */
[----:B------:R-:W-:Y:S01]  /*17ab0*/  MOV R149, R148 ;  /* 0x0000009400957202 */ /* 0x000fe20000000f00 */
[----:B------:R-:W-:Y:S02]  /*17ac0*/  FADD.FTZ R243, R243, R240 ;  /* 0x000000f0f3f37221 */ /* 0x000fe40000010000 */
[C---:B------:R-:W-:Y:S01]  /*17ad0*/  HMMA.16816.F32.BF16 R136, R152.reuse, R156, R12 ;  /* 0x0000009c9888723c */ /* 0x040fe2000004180c */
[----:B------:R-:W4:Y:S03]  /*17ae0*/  LDSM.16.MT88.4 R12, [R205+0xa880] ;  /* 0x00a88000cd0c783b */ /* 0x000f260000004200 */
[----:B------:R-:W-:Y:S02]  /*17af0*/  FADD.FTZ R245, R245, R2 ;  /* 0x00000002f5f57221 */ /* 0x000fe40000010000 */
[----:B------:R-:W-:Y:S02]  /*17b00*/  FADD.FTZ R244, R244, R243 ;  /* 0x000000f3f4f47221 */ /* 0x000fe40000010000 */
[C---:B------:R-:W-:Y:S01]  /*17b10*/  HMMA.16816.F32.BF16 R132, R152.reuse, R158, R16 ;  /* 0x0000009e9884723c */ /* 0x040fe20000041810 */
[----:B------:R-:W5:Y:S03]  /*17b20*/  LDSM.16.MT88.4 R16, [R205+0xb880] ;  /* 0x00b88000cd10783b */ /* 0x000f660000004200 */
[----:B------:R-:W-:Y:S02]  /*17b30*/  FADD.FTZ R246, R246, R245 ;  /* 0x000000f5f6f67221 */ /* 0x000fe40000010000 */
[----:B------:R-:W-:Y:S02]  /*17b40*/  FADD.FTZ R247, R247, R244 ;  /* 0x000000f4f7f77221 */ /* 0x000fe40000010000 */
[C---:B---3--:R-:W-:Y:S01]  /*17b50*/  HMMA.16816.F32.BF16 R20, R152.reuse, R160, R20 ;  /* 0x000000a09814723c */ /* 0x048fe20000041814 */
[----:B------:R-:W3:Y:S03]  /*17b60*/  LDSM.16.MT88.4 R156, [R204+0xb880] ;  /* 0x00b88000cc9c783b */ /* 0x000ee60000004200 */
[----:B------:R-:W-:Y:S02]  /*17b70*/  FADD.FTZ R151, R151, R246 ;  /* 0x000000f697977221 */ /* 0x000fe40000010000 */
[----:B------:R-:W-:Y:S02]  /*17b80*/  FADD.FTZ R224, R248, R247 ;  /* 0x000000f7f8e07221 */ /* 0x000fe40000010000 */
[C---:B------:R-:W-:Y:S04]  /*17b90*/  HMMA.16816.F32.BF16 R24, R152.reuse, R162, R24 ;  /* 0x000000a29818723c */ /* 0x040fe80000041818 */
[----:B------:R-:W-:Y:S04]  /*17ba0*/  FADD.FTZ R223, R150, R151 ;  /* 0x0000009796df7221 */ /* 0x000fe80000010000 */
        /* <DEDUP_REMOVED lines=24> */
[C---:B---3--:R-:W-:Y:S08]  /*17d30*/  HMMA.16816.F32.BF16 R124, R152.reuse, R156, R124 ;  /* 0x0000009c987c723c */ /* 0x048ff0000004187c */
[----:B------:R-:W-:Y:S01]  /*17d40*/  HMMA.16816.F32.BF16 R128, R152, R158, R128 ;  /* 0x0000009e9880723c */ /* 0x000fe20000041880 */
[----:B------:R-:W-:-:S07]  /*17d50*/  @P0 BRA `(.L_x_483) ;  /* 0xffffddd000000947 */ /* 0x000fce000383ffff */
.L_x_480:
[----:B------:R-:W-:-:S06]  /*17d60*/  UISETP.GE.AND UP0, UPT, UR10, UR8, UPT ;  /* 0x000000080a00728c */ /* 0x000fcc000bf06270 */
[----:B------:R-:W-:-:S13]  /*17d70*/  PLOP3.LUT P0, PT, PT, PT, UP0, 0x40, 0x0 ;  /* 0x000000000000781c */ /* 0x000fda0003f0e808 */
[----:B------:R-:W-:Y:S05]  /*17d80*/  @P0 BRA `(.L_x_484) ;  /* 0x00002c0000000947 */ /* 0x000fea0003800000 */
[----:B------:R-:W-:Y:S01]  /*17d90*/  IMAD.MOV.U32 R3, RZ, RZ, R0 ;  /* 0x000000ffff037224 */ /* 0x000fe200078e0000 */
[----:B------:R-:W-:Y:S01]  /*17da0*/  SHF.R.S32.HI R5, RZ, 0x1f, R228 ;  /* 0x0000001fff057819 */ /* 0x000fe200000114e4 */
[----:B------:R-:W-:Y:S01]  /*17db0*/  IMAD.SHL.U32 R231, R226, 0x2, RZ ;  /* 0x00000002e2e77824 */ /* 0x000fe200078e00ff */
[----:B------:R-:W-:Y:S01]  /*17dc0*/  SHF.R.S32.HI R230, RZ, 0x1f, R225 ;  /* 0x0000001fffe67819 */ /* 0x000fe200000114e1 */
[----:B------:R-:W-:Y:S01]  /*17dd0*/  IMAD.SHL.U32 R232, R228, 0x2, RZ ;  /* 0x00000002e4e87824 */ /* 0x000fe200078e00ff */
[----:B------:R-:W-:Y:S01]  /*17de0*/  SHF.R.S32.HI R0, RZ, 0x1f, R227 ;  /* 0x0000001fff007819 */ /* 0x000fe200000114e3 */
[----:B------:R-:W-:Y:S01]  /*17df0*/  IMAD.MOV.U32 R2, RZ, RZ, R148 ;  /* 0x000000ffff027224 */ /* 0x000fe200078e0094 */
[----:B------:R-:W-:Y:S02]  /*17e00*/  SHF.L.U64.HI R229, R226, 0x1, R229 ;  /* 0x00000001e2e57819 */ /* 0x000fe400000102e5 */
[----:B------:R-:W-:Y:S02]  /*17e10*/  SHF.L.U64.HI R226, R228, 0x1, R5 ;  /* 0x00000001e4e27819 */ /* 0x000fe40000010205 */
[C---:B------:R-:W-:Y:S01]  /*17e20*/  SHF.L.U64.HI R230, R225.reuse, 0x1, R230 ;  /* 0x00000001e1e67819 */ /* 0x040fe200000102e6 */
[----:B------:R-:W-:Y:S01]  /*17e30*/  IMAD.SHL.U32 R225, R225, 0x2, RZ ;  /* 0x00000002e1e17824 */ /* 0x000fe200078e00ff */
[C---:B------:R-:W-:Y:S01]  /*17e40*/  SHF.L.U64.HI R228, R227.reuse, 0x1, R0 ;  /* 0x00000001e3e47819 */ /* 0x040fe20000010200 */
[----:B------:R-:W-:-:S02]  /*17e50*/  IMAD.SHL.U32 R227, R227, 0x2, RZ ;  /* 0x00000002e3e37824 */ /* 0x000fc400078e00ff */
.L_x_494:
[----:B------:R-:W-:Y:S01]  /*17e60*/  SHF.R.S32.HI R5, RZ, 0x1f, R218 ;  /* 0x0000001fff057819 */ /* 0x000fe200000114da */
[C---:B------:R-:W-:Y:S01]  /*17e70*/  IMAD.WIDE.U32 R6, R218.reuse, c[0x0][0x208], RZ ;  /* 0x00008200da067a25 */ /* 0x040fe200078e00ff */
[----:B------:R-:W-:Y:S04]  /*17e80*/  DEPBAR.LE SB0, 0x0 ;  /* 0x000080000000791a */ /* 0x000fe80000000000 */
[----:B------:R-:W-:Y:S01]  /*17e90*/  IMAD R5, R5, c[0x0][0x208], RZ ;  /* 0x0000820005057a24 */ /* 0x000fe200078e02ff */
[----:B------:R-:W-:Y:S01]  /*17ea0*/  BAR.SYNC.DEFER_BLOCKING 0x0 ;  /* 0x0000000000007b1d */ /* 0x000fe20000010000 */
[----:B------:R-:W-:Y:S01]  /*17eb0*/  SHF.R.S32.HI R4, RZ, 0x1f, R217 ;  /* 0x0000001fff047819 */ /* 0x000fe200000114d9 */
[----:B------:R-:W-:Y:S01]  /*17ec0*/  UISETP.GT.AND UP0, UPT, UR10, UR8, UPT ;  /* 0x000000080a00728c */ /* 0x000fe2000bf04270 */
[----:B------:R-:W-:Y:S01]  /*17ed0*/  IMAD R5, R218, c[0x0][0x20c], R5 ;  /* 0x00008300da057a24 */ /* 0x000fe200078e0205 */
[----:B------:R-:W-:Y:S02]  /*17ee0*/  ISETP.GE.AND P1, PT, R219, c[0x0][0x1d4], PT ;  /* 0x00007500db007a0c */ /* 0x000fe40003f26270 */
[----:B------:R-:W-:Y:S02]  /*17ef0*/  IMAD R4, R4, c[0x0][0x218], RZ ;  /* 0x0000860004047a24 */ /* 0x000fe400078e02ff */
[----:B------:R-:W-:Y:S02]  /*17f00*/  IADD3 R7, R7, R5, RZ ;  /* 0x0000000507077210 */ /* 0x000fe40007ffe0ff */
[C---:B------:R-:W-:Y:S03]  /*17f10*/  IMAD R4, R217.reuse, c[0x0][0x21c], R4 ;  /* 0x00008700d9047a24 */ /* 0x040fe600078e0204 */
[----:B------:R-:W-:Y:S05]  /*17f20*/  IMAD.WIDE.U32 R6, R217, c[0x0][0x218], R6 ;  /* 0x00008600d9067a25 */ /* 0x000fea00078e0006 */
[----:B------:R-:W-:Y:S04]  /*17f30*/  IADD3 R0, P0, R6, UR26, RZ ;  /* 0x0000001a06007c10 */ /* 0x000fe8000ff1e0ff */
[----:B------:R-:W-:Y:S02]  /*17f40*/  IADD3.X R7, R7, UR12, R4, P0, !PT ;  /* 0x0000000c07077c10 */ /* 0x000fe400087fe404 */
[C---:B------:R-:W-:Y:S01]  /*17f50*/  LEA R180, P0, R0.reuse, c[0x0][0x1f8], 0x1 ;  /* 0x00007e0000b47a11 */ /* 0x040fe200078008ff */
[----:B------:R-:W-:Y:S03]  /*17f60*/  LDSM.16.M88.4 R16, [R214+0x10080] ;  /* 0x01008000d610783b */ /* 0x000fe60000000200 */
[----:B------:R-:W-:Y:S02]  /*17f70*/  LEA.HI.X R5, R0, c[0x0][0x1fc], R7, 0x1, P0 ;  /* 0x00007f0000057a11 */ /* 0x000fe400000f0c07 */
[----:B------:R-:W1:Y:S05]  /*17f80*/  SHFL.IDX PT, R180, R180, RZ, 0x181f ;  /* 0x00181fffb4b47589 */ /* 0x000e6a00000e0000 */
[----:B------:R-:W-:Y:S05]  /*17f90*/  LDSM.16.M88.4 R8, [R213+0xc080] ;  /* 0x00c08000d508783b */ /* 0x000fea0000000200 */
[----:B------:R-:W2:Y:S05]  /*17fa0*/  SHFL.IDX PT, R5, R5, RZ, 0x181f ;  /* 0x00181fff05057589 */ /* 0x000eaa00000e0000 */
[----:B------:R-:W3:Y:S05]  /*17fb0*/  LDSM.16.M88.4 R148, [R213+0xc880] ;  /* 0x00c88000d594783b */ /* 0x000eea0000000200 */
[----:B------:R-:W-:Y:S05]  /*17fc0*/  LDSM.16.M88.4 R152, [R210+0x10080] ;  /* 0x01008000d298783b */ /* 0x000fea0000000200 */
[----:B------:R-:W4:Y:S05]  /*17fd0*/  LDSM.16.M88.4 R156, [R212] ;  /* 0x00000000d49c783b */ /* 0x000f2a0000000200 */
[----:B------:R-:W5:Y:S01]  /*17fe0*/  LDSM.16.M88.4 R160, [R203] ;  /* 0x00000000cba0783b */ /* 0x000f620000000200 */
[C---:B-1----:R-:W-:Y:S04]  /*17ff0*/  IADD3 R172, P0, R180.reuse, R225, RZ ;  /* 0x000000e1b4ac7210 */ /* 0x042fe80007f1e0ff */
[C---:B--2---:R-:W-:Y:S02]  /*18000*/  IADD3.X R173, R5.reuse, R230, RZ, P0, !PT ;  /* 0x000000e605ad7210 */ /* 0x044fe400007fe4ff */
[C---:B------:R-:W-:Y:S03]  /*18010*/  IADD3 R176, P0, R180.reuse, R232, RZ ;  /* 0x000000e8b4b07210 */ /* 0x040fe60007f1e0ff */
[----:B------:R-:W-:Y:S01]  /*18020*/  @!PT LDS RZ, [RZ] ;  /* 0x00000000fffff984 */ /* 0x000fe20000000800 */
[----:B------:R-:W-:Y:S01]  /*18030*/  @!PT LDS RZ, [RZ] ;  /* 0x00000000fffff984 */ /* 0x000fe20000000800 */
[----:B------:R-:W-:Y:S01]  /*18040*/  @!PT LDS RZ, [RZ] ;  /* 0x00000000fffff984 */ /* 0x000fe20000000800 */
[----:B------:R1:W-:Y:S01]  /*18050*/  LDGSTS.E.BYPASS.LTC128B.128 [R220+0x8080], [R172.64], !P5 ;  /* 0x08080000acdc7fae */ /* 0x0003e2000e901d58 */
[C---:B------:R-:W-:Y:S02]  /*18060*/  IADD3.X R177, R5.reuse, R226, RZ, P0, !PT ;  /* 0x000000e205b17210 */ /* 0x040fe400007fe4ff */
[C---:B------:R-:W-:Y:S03]  /*18070*/  IADD3 R182, P0, R180.reuse, R227, RZ ;  /* 0x000000e3b4b67210 */ /* 0x040fe60007f1e0ff */
[----:B------:R2:W-:Y:S01]  /*18080*/  LDGSTS.E.BYPASS.LTC128B.128 [R220+0x9080], [R176.64], !P1 ;  /* 0x09080000b0dc7fae */ /* 0x0005e2000c901d58 */
[C---:B------:R-:W-:Y:S02]  /*18090*/  IADD3.X R183, R5.reuse, R228, RZ, P0, !PT ;  /* 0x000000e405b77210 */ /* 0x040fe400007fe4ff */
[----:B------:R-:W-:Y:S03]  /*180a0*/  IADD3 R180, P0, R180, R231, RZ ;  /* 0x000000e7b4b47210 */ /* 0x000fe60007f1e0ff */
[----:B------:R1:W-:Y:S01]  /*180b0*/  LDGSTS.E.BYPASS.LTC128B.128 [R220+0xa080], [R182.64], !P4 ;  /* 0x0a080000b6dc7fae */ /* 0x0003e2000e101d58 */
[----:B------:R-:W-:Y:S02]  /*180c0*/  IADD3.X R181, R5, R229, RZ, P0, !PT ;  /* 0x000000e505b57210 */ /* 0x000fe400007fe4ff */
[C---:B------:R-:W-:Y:S01]  /*180d0*/  HMMA.16816.F32.BF16 R4, R16.reuse, R8, RZ ;  /* 0x000000081004723c */ /* 0x040fe200000418ff */
[----:B------:R-:W-:Y:S02]  /*180e0*/  PLOP3.LUT P0, PT, PT, PT, UP0, 0x40, 0x0 ;  /* 0x000000000000781c */ /* 0x000fe40003f0e808 */
[----:B------:R1:W-:Y:S05]  /*180f0*/  LDGSTS.E.BYPASS.LTC128B.128 [R220+0xb080], [R180.64], !P3 ;  /* 0x0b080000b4dc7fae */ /* 0x0003ea000d901d58 */
[C---:B------:R-:W-:Y:S01]  /*18100*/  HMMA.16816.F32.BF16 R8, R16.reuse, R10, RZ ;  /* 0x0000000a1008723c */ /* 0x040fe200000418ff */
[----:B------:R-:W-:Y:S05]  /*18110*/  LDSM.16.M88.4 R164, [R209+0x10080] ;  /* 0x01008000d1a4783b */ /* 0x000fea0000000200 */
[----:B------:R-:W0:Y:S02]  /*18120*/  LDGDEPBAR ;  /* 0x00000000000079af */ /* 0x000e240000000000 */
[C---:B---3--:R-:W-:Y:S03]  /*18130*/  HMMA.16816.F32.BF16 R12, R16.reuse, R148, RZ ;  /* 0x00000094100c723c */ /* 0x048fe600000418ff */
[----:B------:R-:W3:Y:S05]  /*18140*/  LDSM.16.M88.4 R168, [R208+0xc080] ;  /* 0x00c08000d0a8783b */ /* 0x000eea0000000200 */
[----:B------:R-:W-:Y:S01]  /*18150*/  HMMA.16816.F32.BF16 R16, R16, R150, RZ ;  /* 0x000000961010723c */ /* 0x000fe200000418ff */
[----:B------:R-:W3:Y:S05]  /*18160*/  LDSM.16.M88.4 R148, [R208+0xc880] ;  /* 0x00c88000d094783b */ /* 0x000eea0000000200 */
[----:B-1----:R-:W-:Y:S02]  /*18170*/  LDSM.16.M88.4 R172, [R207+0x10080] ;  /* 0x01008000cfac783b */ /* 0x002fe40000000200 */
[C---:B----4-:R-:W-:Y:S03]  /*18180*/  HMMA.16816.F32.BF16 R4, R152.reuse, R156, R4 ;  /* 0x0000009c9804723c */ /* 0x050fe60000041804 */
[----:B--2---:R-:W1:Y:S05]  /*18190*/  LDSM.16.M88.4 R176, [R202] ;  /* 0x00000000cab0783b */ /* 0x004e6a0000000200 */
[C---:B------:R-:W-:Y:S01]  /*181a0*/  HMMA.16816.F32.BF16 R8, R152.reuse, R158, R8 ;  /* 0x0000009e9808723c */ /* 0x040fe20000041808 */
[----:B------:R-:W-:Y:S07]  /*181b0*/  LDSM.16.M88.4 R156, [R214+0x14080] ;  /* 0x01408000d69c783b */ /* 0x000fee0000000200 */
[C---:B-----5:R-:W-:Y:S08]  /*181c0*/  HMMA.16816.F32.BF16 R12, R152.reuse, R160, R12 ;  /* 0x000000a0980c723c */ /* 0x060ff0000004180c */
[----:B------:R-:W-:Y:S01]  /*181d0*/  HMMA.16816.F32.BF16 R16, R152, R162, R16 ;  /* 0x000000a29810723c */ /* 0x000fe20000041810 */
[----:B------:R-:W2:Y:S05]  /*181e0*/  LDSM.16.M88.4 R152, [R202+0x800] ;  /* 0x00080000ca98783b */ /* 0x000eaa0000000200 */
[----:B------:R-:W4:Y:S02]  /*181f0*/  LDSM.16.M88.4 R160, [R213+0xd080] ;  /* 0x00d08000d5a0783b */ /* 0x000f240000000200 */
[C---:B---3--:R-:W-:Y:S08]  /*18200*/  HMMA.16816.F32.BF16 R4, R164.reuse, R168, R4 ;  /* 0x000000a8a404723c */ /* 0x048ff00000041804 */
[C---:B------:R-:W-:Y:S01]  /*18210*/  HMMA.16816.F32.BF16 R8, R164.reuse, R170, R8 ;  /* 0x000000aaa408723c */ /* 0x040fe20000041808 */
[----:B------:R-:W-:Y:S07]  /*18220*/  LDSM.16.M88.4 R168, [R201] ;  /* 0x00000000c9a8783b */ /* 0x000fee0000000200 */
[C---:B------:R-:W-:Y:S08]  /*18230*/  HMMA.16816.F32.BF16 R12, R164.reuse, R148, R12 ;  /* 0x00000094a40c723c */ /* 0x040ff0000004180c */
[----:B------:R-:W-:Y:S01]  /*18240*/  HMMA.16816.F32.BF16 R16, R164, R150, R16 ;  /* 0x00000096a410723c */ /* 0x000fe20000041810 */
[----:B------:R-:W3:Y:S05]  /*18250*/  LDSM.16.M88.4 R148, [R213+0xd880] ;  /* 0x00d88000d594783b */ /* 0x000eea0000000200 */
[----:B------:R-:W5:Y:S02]  /*18260*/  LDSM.16.M88.4 R164, [R210+0x14080] ;  /* 0x01408000d2a4783b */ /* 0x000f640000000200 */
[C---:B-1----:R-:W-:Y:S08]  /*18270*/  HMMA.16816.F32.BF16 R4, R172.reuse, R176, R4 ;  /* 0x000000b0ac04723c */ /* 0x042ff00000041804 */
[C---:B------:R-:W-:Y:S01]  /*18280*/  HMMA.16816.F32.BF16 R8, R172.reuse, R178, R8 ;  /* 0x000000b2ac08723c */ /* 0x040fe20000041808 */
[----:B------:R-:W-:Y:S07]  /*18290*/  LDSM.16.M88.4 R176, [R208+0xd080] ;  /* 0x00d08000d0b0783b */ /* 0x000fee0000000200 */
[C---:B--2---:R-:W-:Y:S08]  /*182a0*/  HMMA.16816.F32.BF16 R12, R172.reuse, R152, R12 ;  /* 0x00000098ac0c723c */ /* 0x044ff0000004180c */
[----:B------:R-:W-:Y:S01]  /*182b0*/  HMMA.16816.F32.BF16 R16, R172, R154, R16 ;  /* 0x0000009aac10723c */ /* 0x000fe20000041810 */
[----:B------:R-:W1:Y:S05]  /*182c0*/  LDSM.16.M88.4 R152, [R200] ;  /* 0x00000000c898783b */ /* 0x000e6a0000000200 */
[----:B------:R-:W2:Y:S02]  /*182d0*/  LDSM.16.M88.4 R172, [R209+0x14080] ;  /* 0x01408000d1ac783b */ /* 0x000ea40000000200 */
[C---:B----4-:R-:W-:Y:S08]  /*182e0*/  HMMA.16816.F32.BF16 R4, R156.reuse, R160, R4 ;  /* 0x000000a09c04723c */ /* 0x050ff00000041804 */
[C---:B------:R-:W-:Y:S01]  /*182f0*/  HMMA.16816.F32.BF16 R8, R156.reuse, R162, R8 ;  /* 0x000000a29c08723c */ /* 0x040fe20000041808 */
[----:B------:R-:W-:Y:S07]  /*18300*/  LDSM.16.M88.4 R160, [R202+0x1000] ;  /* 0x00100000caa0783b */ /* 0x000fee0000000200 */
[C---:B---3--:R-:W-:Y:S08]  /*18310*/  HMMA.16816.F32.BF16 R12, R156.reuse, R148, R12 ;  /* 0x000000949c0c723c */ /* 0x048ff0000004180c */
[----:B------:R-:W-:Y:S01]  /*18320*/  HMMA.16816.F32.BF16 R16, R156, R150, R16 ;  /* 0x000000969c10723c */ /* 0x000fe20000041810 */
[----:B------:R-:W3:Y:S05]  /*18330*/  LDSM.16.M88.4 R148, [R208+0xd880] ;  /* 0x00d88000d094783b */ /* 0x000eea0000000200 */
[----:B------:R-:W4:Y:S02]  /*18340*/  LDSM.16.M88.4 R156, [R207+0x14080] ;  /* 0x01408000cf9c783b */ /* 0x000f240000000200 */
[C---:B-----5:R-:W-:Y:S08]  /*18350*/  HMMA.16816.F32.BF16 R4, R164.reuse, R168, R4 ;  /* 0x000000a8a404723c */ /* 0x060ff00000041804 */
[C---:B------:R-:W-:Y:S01]  /*18360*/  HMMA.16816.F32.BF16 R8, R164.reuse, R170, R8 ;  /* 0x000000aaa408723c */ /* 0x040fe20000041808 */
[----:B------:R-:W-:Y:S07]  /*18370*/  LDSM.16.M88.4 R168, [R213+0xe080] ;  /* 0x00e08000d5a8783b */ /* 0x000fee0000000200 */
[C---:B-1----:R-:W-:Y:S08]  /*18380*/  HMMA.16816.F32.BF16 R12, R164.reuse, R152, R12 ;  /* 0x00000098a40c723c */ /* 0x042ff0000004180c */
[----:B------:R-:W-:Y:S01]  /*18390*/  HMMA.16816.F32.BF16 R16, R164, R154, R16 ;  /* 0x0000009aa410723c */ /* 0x000fe20000041810 */
[----:B------:R-:W1:Y:S05]  /*183a0*/  LDSM.16.M88.4 R152, [R202+0x1800] ;  /* 0x00180000ca98783b */ /* 0x000e6a0000000200 */
[----:B------:R-:W5:Y:S02]  /*183b0*/  LDSM.16.M88.4 R164, [R214+0x18080] ;  /* 0x01808000d6a4783b */ /* 0x000f640000000200 */
[C---:B--2---:R-:W-:Y:S08]  /*183c0*/  HMMA.16816.F32.BF16 R4, R172.reuse, R176, R4 ;  /* 0x000000b0ac04723c */ /* 0x044ff00000041804 */
[C---:B------:R-:W-:Y:S01]  /*183d0*/  HMMA.16816.F32.BF16 R8, R172.reuse, R178, R8 ;  /* 0x000000b2ac08723c */ /* 0x040fe20000041808 */
[----:B------:R-:W-:Y:S07]  /*183e0*/  LDSM.16.M88.4 R176, [R199] ;  /* 0x00000000c7b0783b */ /* 0x000fee0000000200 */
[C---:B---3--:R-:W-:Y:S08]  /*183f0*/  HMMA.16816.F32.BF16 R12, R172.reuse, R148, R12 ;  /* 0x00000094ac0c723c */ /* 0x048ff0000004180c */
[----:B------:R-:W-:Y:S01]  /*18400*/  HMMA.16816.F32.BF16 R16, R172, R150, R16 ;  /* 0x00000096ac10723c */ /* 0x000fe20000041810 */
[----:B------:R-:W2:Y:S05]  /*18410*/  LDSM.16.M88.4 R148, [R213+0xe880] ;  /* 0x00e88000d594783b */ /* 0x000eaa0000000200 */
[----:B------:R-:W3:Y:S02]  /*18420*/  LDSM.16.M88.4 R172, [R210+0x18080] ;  /* 0x01808000d2ac783b */ /* 0x000ee40000000200 */
[C---:B----4-:R-:W-:Y:S08]  /*18430*/  HMMA.16816.F32.BF16 R4, R156.reuse, R160, R4 ;  /* 0x000000a09c04723c */ /* 0x050ff00000041804 */
[C---:B------:R-:W-:Y:S01]  /*18440*/  HMMA.16816.F32.BF16 R8, R156.reuse, R162, R8 ;  /* 0x000000a29c08723c */ /* 0x040fe20000041808 */
[----:B------:R-:W-:Y:S07]  /*18450*/  LDSM.16.M88.4 R160, [R208+0xe080] ;  /* 0x00e08000d0a0783b */ /* 0x000fee0000000200 */
[C---:B-1----:R-:W-:Y:S08]  /*18460*/  HMMA.16816.F32.BF16 R12, R156.reuse, R152, R12 ;  /* 0x000000989c0c723c */ /* 0x042ff0000004180c */
[----:B------:R-:W-:Y:S01]  /*18470*/  HMMA.16816.F32.BF16 R16, R156, R154, R16 ;  /* 0x0000009a9c10723c */ /* 0x000fe20000041810 */
[----:B------:R-:W1:Y:S05]  /*18480*/  LDSM.16.M88.4 R152, [R198] ;  /* 0x00000000c698783b */ /* 0x000e6a0000000200 */
[----:B------:R-:W4:Y:S02]  /*18490*/  LDSM.16.M88.4 R156, [R209+0x18080] ;  /* 0x01808000d19c783b */ /* 0x000f240000000200 */
[C---:B-----5:R-:W-:Y:S08]  /*184a0*/  HMMA.16816.F32.BF16 R4, R164.reuse, R168, R4 ;  /* 0x000000a8a404723c */ /* 0x060ff00000041804 */
[C---:B------:R-:W-:Y:S01]  /*184b0*/  HMMA.16816.F32.BF16 R8, R164.reuse, R170, R8 ;  /* 0x000000aaa408723c */ /* 0x040fe20000041808 */
[----:B------:R-:W-:Y:S07]  /*184c0*/  LDSM.16.M88.4 R168, [R202+0x2000] ;  /* 0x00200000caa8783b */ /* 0x000fee0000000200 */
[C---:B--2---:R-:W-:Y:S08]  /*184d0*/  HMMA.16816.F32.BF16 R12, R164.reuse, R148, R12 ;  /* 0x00000094a40c723c */ /* 0x044ff0000004180c */
[----:B------:R-:W-:Y:S01]  /*184e0*/  HMMA.16816.F32.BF16 R16, R164, R150, R16 ;  /* 0x00000096a410723c */ /* 0x000fe20000041810 */
[----:B------:R-:W2:Y:S05]  /*184f0*/  LDSM.16.M88.4 R148, [R208+0xe880] ;  /* 0x00e88000d094783b */ /* 0x000eaa0000000200 */
[----:B------:R-:W5:Y:S02]  /*18500*/  LDSM.16.M88.4 R164, [R207+0x18080] ;  /* 0x01808000cfa4783b */ /* 0x000f640000000200 */
[C---:B---3--:R-:W-:Y:S08]  /*18510*/  HMMA.16816.F32.BF16 R4, R172.reuse, R176, R4 ;  /* 0x000000b0ac04723c */ /* 0x048ff00000041804 */
[C---:B------:R-:W-:Y:S01]  /*18520*/  HMMA.16816.F32.BF16 R8, R172.reuse, R178, R8 ;  /* 0x000000b2ac08723c */ /* 0x040fe20000041808 */
[----:B------:R-:W-:Y:S07]  /*18530*/  LDSM.16.M88.4 R176, [R213+0xf080] ;  /* 0x00f08000d5b0783b */ /* 0x000fee0000000200 */
[C---:B-1----:R-:W-:Y:S08]  /*18540*/  HMMA.16816.F32.BF16 R12, R172.reuse, R152, R12 ;  /* 0x00000098ac0c723c */ /* 0x042ff0000004180c */
[----:B------:R-:W-:Y:S01]  /*18550*/  HMMA.16816.F32.BF16 R16, R172, R154, R16 ;  /* 0x0000009aac10723c */ /* 0x000fe20000041810 */
[----:B------:R-:W1:Y:S05]  /*18560*/  LDSM.16.M88.4 R152, [R202+0x2800] ;  /* 0x00280000ca98783b */ /* 0x000e6a0000000200 */
[----:B------:R-:W3:Y:S02]  /*18570*/  LDSM.16.M88.4 R172, [R214+0x1c080] ;  /* 0x01c08000d6ac783b */ /* 0x000ee40000000200 */
[C---:B----4-:R-:W-:Y:S08]  /*18580*/  HMMA.16816.F32.BF16 R4, R156.reuse, R160, R4 ;  /* 0x000000a09c04723c */ /* 0x050ff00000041804 */
[C---:B------:R-:W-:Y:S01]  /*18590*/  HMMA.16816.F32.BF16 R8, R156.reuse, R162, R8 ;  /* 0x000000a29c08723c */ /* 0x040fe20000041808 */
[----:B------:R-:W-:Y:S07]  /*185a0*/  LDSM.16.M88.4 R160, [R197] ;  /* 0x00000000c5a0783b */ /* 0x000fee0000000200 */
[C---:B--2---:R-:W-:Y:S08]  /*185b0*/  HMMA.16816.F32.BF16 R12, R156.reuse, R148, R12 ;  /* 0x000000949c0c723c */ /* 0x044ff0000004180c */
[----:B------:R-:W-:Y:S01]  /*185c0*/  HMMA.16816.F32.BF16 R16, R156, R150, R16 ;  /* 0x000000969c10723c */ /* 0x000fe20000041810 */
[----:B------:R-:W2:Y:S05]  /*185d0*/  LDSM.16.M88.4 R148, [R213+0xf880] ;  /* 0x00f88000d594783b */ /* 0x000eaa0000000200 */
[----:B------:R-:W4:Y:S02]  /*185e0*/  LDSM.16.M88.4 R156, [R210+0x1c080] ;  /* 0x01c08000d29c783b */ /* 0x000f240000000200 */
[C---:B-----5:R-:W-:Y:S08]  /*185f0*/  HMMA.16816.F32.BF16 R4, R164.reuse, R168, R4 ;  /* 0x000000a8a404723c */ /* 0x060ff00000041804 */
[C---:B------:R-:W-:Y:S01]  /*18600*/  HMMA.16816.F32.BF16 R8, R164.reuse, R170, R8 ;  /* 0x000000aaa408723c */ /* 0x040fe20000041808 */
[----:B------:R-:W-:Y:S07]  /*18610*/  LDSM.16.M88.4 R168, [R208+0xf080] ;  /* 0x00f08000d0a8783b */ /* 0x000fee0000000200 */
[C---:B-1----:R-:W-:Y:S08]  /*18620*/  HMMA.16816.F32.BF16 R12, R164.reuse, R152, R12 ;  /* 0x00000098a40c723c */ /* 0x042ff0000004180c */
[----:B------:R-:W-:Y:S01]  /*18630*/  HMMA.16816.F32.BF16 R16, R164, R154, R16 ;  /* 0x0000009aa410723c */ /* 0x000fe20000041810 */
[----:B------:R-:W1:Y:S05]  /*18640*/  LDSM.16.M88.4 R152, [R196] ;  /* 0x00000000c498783b */ /* 0x000e6a0000000200 */
[----:B------:R-:W5:Y:S02]  /*18650*/  LDSM.16.M88.4 R164, [R209+0x1c080] ;  /* 0x01c08000d1a4783b */ /* 0x000f640000000200 */
[C---:B---3--:R-:W-:Y:S08]  /*18660*/  HMMA.16816.F32.BF16 R4, R172.reuse, R176, R4 ;  /* 0x000000b0ac04723c */ /* 0x048ff00000041804 */
[C---:B------:R-:W-:Y:S01]  /*18670*/  HMMA.16816.F32.BF16 R8, R172.reuse, R178, R8 ;  /* 0x000000b2ac08723c */ /* 0x040fe20000041808 */
[----:B------:R-:W-:Y:S07]  /*18680*/  LDSM.16.M88.4 R176, [R202+0x3000] ;  /* 0x00300000cab0783b */ /* 0x000fee0000000200 */
[C---:B--2---:R-:W-:Y:S08]  /*18690*/  HMMA.16816.F32.BF16 R12, R172.reuse, R148, R12 ;  /* 0x00000094ac0c723c */ /* 0x044ff0000004180c */
[----:B------:R-:W-:Y:S01]  /*186a0*/  HMMA.16816.F32.BF16 R16, R172, R150, R16 ;  /* 0x00000096ac10723c */ /* 0x000fe20000041810 */
[----:B------:R-:W2:Y:S05]  /*186b0*/  LDSM.16.M88.4 R148, [R208+0xf880] ;  /* 0x00f88000d094783b */ /* 0x000eaa0000000200 */
[----:B------:R-:W3:Y:S02]  /*186c0*/  LDSM.16.M88.4 R172, [R207+0x1c080] ;  /* 0x01c08000cfac783b */ /* 0x000ee40000000200 */
[C---:B----4-:R-:W-:Y:S08]  /*186d0*/  HMMA.16816.F32.BF16 R4, R156.reuse, R160, R4 ;  /* 0x000000a09c04723c */ /* 0x050ff00000041804 */
[C---:B------:R-:W-:Y:S08]  /*186e0*/  HMMA.16816.F32.BF16 R8, R156.reuse, R162, R8 ;  /* 0x000000a29c08723c */ /* 0x040ff00000041808 */
[C---:B-1----:R-:W-:Y:S08]  /*186f0*/  HMMA.16816.F32.BF16 R12, R156.reuse, R152, R12 ;  /* 0x000000989c0c723c */ /* 0x042ff0000004180c */
[----:B------:R-:W-:Y:S08]  /*18700*/  HMMA.16816.F32.BF16 R16, R156, R154, R16 ;  /* 0x0000009a9c10723c */ /* 0x000ff00000041810 */
[C---:B-----5:R-:W-:Y:S08]  /*18710*/  HMMA.16816.F32.BF16 R4, R164.reuse, R168, R4 ;  /* 0x000000a8a404723c */ /* 0x060ff00000041804 */
[C---:B------:R-:W-:Y:S08]  /*18720*/  HMMA.16816.F32.BF16 R8, R164.reuse, R170, R8 ;  /* 0x000000aaa408723c */ /* 0x040ff00000041808 */
[C---:B--2---:R-:W-:Y:S08]  /*18730*/  HMMA.16816.F32.BF16 R12, R164.reuse, R148, R12 ;  /* 0x00000094a40c723c */ /* 0x044ff0000004180c */
[----:B------:R-:W-:Y:S01]  /*18740*/  HMMA.16816.F32.BF16 R16, R164, R150, R16 ;  /* 0x00000096a410723c */ /* 0x000fe20000041810 */
[----:B------:R-:W1:Y:S01]  /*18750*/  LDSM.16.M88.4 R148, [R202+0x3800] ;  /* 0x00380000ca94783b */ /* 0x000e620000000200 */
[----:B------:R-:W-:Y:S04]  /*18760*/  DEPBAR.LE SB0, 0x0 ;  /* 0x000080000000791a */ /* 0x000fe80000000000 */
[----:B------:R-:W-:Y:S02]  /*18770*/  BAR.SYNC.DEFER_BLOCKING 0x0 ;  /* 0x0000000000007b1d */ /* 0x000fe40000010000 */
[C---:B---3--:R-:W-:Y:S08]  /*18780*/  HMMA.16816.F32.BF16 R4, R172.reuse, R176, R4 ;  /* 0x000000b0ac04723c */ /* 0x048ff00000041804 */
        /* <DEDUP_REMOVED lines=14> */
[----:B------:R3:W4:Y:S06]  /*18870*/  MUFU.TANH R4, R154 ;  /* 0x0000009a00047308 */ /* 0x00072c0000002400 */
[----:B------:R-:W-:Y:S02]  /*18880*/  FMUL.FTZ R168, R12, c[0x0][0x320] ;  /* 0x0000c8000ca87a20 */ /* 0x000fe40000410000 */
[----:B------:R-:W-:Y:S02]  /*18890*/  FMUL.FTZ R13, R13, c[0x0][0x320] ;  /* 0x0000c8000d0d7a20 */ /* 0x000fe40000410000 */
[----:B------:R3:W1:Y:S01]  /*188a0*/  MUFU.TANH R5, R153 ;  /* 0x0000009900057308 */ /* 0x0006620000002400 */
        /* <DEDUP_REMOVED lines=19> */
[----:B--2-4-:R-:W-:Y:S01]  /*189e0*/  IMAD.MOV.U32 R217, RZ, RZ, RZ ;  /* 0x000000ffffd97224 */ /* 0x014fe200078e00ff */
[----:B------:R-:W-:Y:S01]  /*189f0*/  ULEA UR4, UR10, UR16, 0x5 ;  /* 0x000000100a047291 */ /* 0x000fe2000f8e283f */
[----:B------:R-:W-:Y:S05]  /*18a00*/  ISETP.NE.AND P6, PT, R215, 0x1, PT ;  /* 0x00000001d700780c */ /* 0x000fea0003fc5270 */
[----:B------:R-:W-:Y:S05]  /*18a10*/  IMAD.U32 R11, RZ, RZ, UR4 ;  /* 0x00000004ff0b7e24 */ /* 0x000fea000f8e00ff */
[----:B------:R-:W-:Y:S05]  /*18a20*/  IADD3 R218, R11, -0x20, R216 ;  /* 0xffffffe00bda7810 */ /* 0x000fea0007ffe0d8 */
[----:B------:R-:W-:Y:S04]  /*18a30*/  @P6 IMAD.HI.U32 R11, R218, c[0x0][0x2bc], RZ ;  /* 0x0000af00da0b6a27 */ /* 0x000fe800078e00ff */
[----:B------:R-:W-:Y:S01]  /*18a40*/  IMAD.MOV.U32 R10, RZ, RZ, R218 ;  /* 0x000000ffff0a7224 */ /* 0x000fe200078e00da */
[----:B------:R-:W-:Y:S04]  /*18a50*/  @P6 SHF.R.U32.HI R10, RZ, c[0x0][0x2c0], R11 ;  /* 0x0000b000ff0a6a19 */ /* 0x000fe8000001160b */
[C---:B---3--:R-:W-:Y:S04]  /*18a60*/  @!P2 IADD3 R14, P0, R10.reuse, UR18, RZ ;  /* 0x000000120a0eac10 */ /* 0x048fe8000ff1e0ff */
[----:B------:R-:W-:Y:S02]  /*18a70*/  @!P2 LEA.HI.X.SX32 R11, R10, UR6, 0x1, P0 ;  /* 0x000000060a0bac11 */ /* 0x000fe400080f0eff */
[C---:B------:R-:W-:Y:S04]  /*18a80*/  @!P2 LEA R12, P0, R14.reuse, c[0x0][0x2a0], 0x2 ;  /* 0x0000a8000e0caa11 */ /* 0x040fe800078010ff */
[----:B------:R-:W-:Y:S01]  /*18a90*/  @!P2 LEA.HI.X R13, R14, c[0x0][0x2a4], R11, 0x2, P0 ;  /* 0x0000a9000e0daa11 */ /* 0x000fe200000f140b */
[----:B------:R-:W-:Y:S04]  /*18aa0*/  IMAD.MOV R11, RZ, RZ, -R10 ;  /* 0x000000ffff0b7224 */ /* 0x000fe800078e0a0a */
[----:B------:R2:W3:Y:S01]  /*18ab0*/  @!P2 LDG.E R217, [R12.64] ;  /* 0x000000180cd9a981 */ /* 0x0004e2000c1e1900 */
[----:B------:R-:W-:Y:S05]  /*18ac0*/  IMAD R218, R11, c[0x0][0x2b8], R218 ;  /* 0x0000ae000bda7a24 */ /* 0x000fea00078e02da */
[----:B------:R-:W-:Y:S05]  /*18ad0*/  SHF.R.S32.HI R11, RZ, 0x1f, R218 ;  /* 0x0000001fff0b7819 */ /* 0x000fea00000114da */
[----:B------:R-:W-:Y:S04]  /*18ae0*/  IMAD R11, R11, c[0x0][0x1e0], RZ ;  /* 0x000078000b0b7a24 */ /* 0x000fe800078e02ff */
[C---:B------:R-:W-:Y:S02]  /*18af0*/  IMAD R11, R218.reuse, c[0x0][0x1e4], R11 ;  /* 0x00007900da0b7a24 */ /* 0x040fe400078e020b */
[----:B--2---:R-:W-:Y:S04]  /*18b00*/  IMAD.WIDE.U32 R12, R218, c[0x0][0x1e0], RZ ;  /* 0x00007800da0c7a25 */ /* 0x004fe800078e00ff */
[----:B------:R-:W-:Y:S01]  /*18b10*/  IMAD.IADD R13, R13, 0x1, R11 ;  /* 0x000000010d0d7824 */ /* 0x000fe200078e020b */
[----:B---3--:R-:W-:Y:S03]  /*18b20*/  SHF.R.S32.HI R10, RZ, 0x1f, R217 ;  /* 0x0000001fff0a7819 */ /* 0x008fe600000114d9 */
        /* <DEDUP_REMOVED lines=15> */
[C---:B------:R-:W-:Y:S04]  /*18c20*/  IADD3 R12, P0, R10.reuse, R227, RZ ;  /* 0x000000e30a0c7210 */ /* 0x040fe80007f1e0ff */
[----:B------:R2:W-:Y:S01]  /*18c30*/  LDGSTS.E.BYPASS.LTC128B.128 [R220+0xd080], [R14.64], !P1 ;  /* 0x0d0800000edc7fae */ /* 0x0005e2000c901d58 */
[C---:B------:R-:W-:Y:S01]  /*18c40*/  IMAD.X R13, R11.reuse, 0x1, R228, P0 ;  /* 0x000000010b0d7824 */ /* 0x040fe200000e06e4 */
[----:B------:R-:W-:Y:S04]  /*18c50*/  IADD3 R10, P0, R10, R231, RZ ;  /* 0x000000e70a0a7210 */ /* 0x000fe80007f1e0ff */
[----:B------:R2:W-:Y:S01]  /*18c60*/  LDGSTS.E.BYPASS.LTC128B.128 [R220+0xe080], [R12.64], !P4 ;  /* 0x0e0800000cdc7fae */ /* 0x0005e2000e101d58 */
[----:B------:R-:W-:Y:S05]  /*18c70*/  IMAD.X R11, R11, 0x1, R229, P0 ;  /* 0x000000010b0b7824 */ /* 0x000fea00000e06e5 */
[----:B------:R2:W-:Y:S03]  /*18c80*/  LDGSTS.E.BYPASS.LTC128B.128 [R220+0xf080], [R10.64], !P3 ;  /* 0x0f0800000adc7fae */ /* 0x0005e6000d901d58 */
.L_x_485:
[----:B--2-4-:R-:W-:Y:S01]  /*18c90*/  PLOP3.LUT P0, PT, PT, PT, UP3, 0x80, 0x0 ;  /* 0x000000000000781c */ /* 0x014fe20003f0f038 */
[----:B------:R-:W0:Y:S01]  /*18ca0*/  LDGDEPBAR ;  /* 0x00000000000079af */ /* 0x000e220000000000 */
[----:B---3--:R-:W-:Y:S01]  /*18cb0*/  IMAD.MOV.U32 R17, RZ, RZ, R221 ;  /* 0x000000ffff117224 */ /* 0x008fe200078e00dd */
[----:B------:R-:W-:Y:S01]  /*18cc0*/  USHF.L.U32 UR4, UR10, 0x5, URZ ;  /* 0x000000050a047899 */ /* 0x000fe2000800063f */
[----:B------:R-:W-:Y:S05]  /*18cd0*/  IMAD.U32 R13, RZ, RZ, UR20 ;  /* 0x00000014ff0d7e24 */ /* 0x000fea000f8e00ff */
[----:B------:R-:W-:Y:S04]  /*18ce0*/  IMAD.U32 R11, RZ, RZ, UR4 ;  /* 0x00000004ff0b7e24 */ /* 0x000fe8000f8e00ff */
[----:B------:R-:W-:Y:S01]  /*18cf0*/  @P0 IMAD.HI.U32 R10, R221, c[0x0][0x2c8], RZ ;  /* 0x0000b200dd0a0a27 */ /* 0x000fe200078e00ff */
[----:B------:R-:W-:Y:S11]  /*18d00*/  PLOP3.LUT P0, PT, PT, PT, UP3, 0x80, 0x0 ;  /* 0x000000000000781c */ /* 0x000ff60003f0f038 */
[----:B------:R-:W-:Y:S02]  /*18d10*/  @!UPT UIADD3 URZ, URZ, URZ, URZ ;  /* 0x0000003f3f3ff290 */ /* 0x000fe4000fffe03f */
[----:B------:R-:W-:Y:S02]  /*18d20*/  @P0 SHF.R.U32.HI R17, RZ, c[0x0][0x2cc], R10 ;  /* 0x0000b300ff110a19 */ /* 0x000fe4000001160a */
[----:B------:R-:W-:Y:S02]  /*18d30*/  PLOP3.LUT P0, PT, PT, PT, UP2, 0x40, 0x0 ;  /* 0x000000000000781c */ /* 0x000fe40003f0e828 */
[----:B------:R-:W-:Y:S01]  /*18d40*/  IADD3 R10, -R222, 0x1, -R11 ;  /* 0x00000001de0a7810 */ /* 0x000fe20007ffe90b */
[----:B------:R-:W2:Y:S03]  /*18d50*/  SHFL.IDX PT, R19, R17, RZ, 0x1c1f ;  /* 0x001c1fff11137589 */ /* 0x000ea600000e0000 */
        /* <DEDUP_REMOVED lines=20> */
.L_x_488:
[----:B------:R-:W-:Y:S04]  /*18ea0*/  MOV R10, c[0x0][0x32c] ;  /* 0x0000cb00000a7a02 */ /* 0x000fe80000000f00 */
[----:B------:R-:W-:Y:S11]  /*18eb0*/  ISETP.NE.AND P0, PT, R10, 0x1, PT ;  /* 0x000000010a00780c */ /* 0x000ff60003f05270 */
[----:B------:R-:W-:Y:S02]  /*18ec0*/  @!UPT UIADD3 URZ, URZ, URZ, URZ ;  /* 0x0000003f3f3ff290 */ /* 0x000fe4000fffe03f */
[----:B------:R-:W-:Y:S05]  /*18ed0*/  @P0 IMAD.HI.U32 R10, R12, c[0x0][0x330], RZ ;  /* 0x0000cc000c0a0a27 */ /* 0x000fea00078e00ff */
[----:B------:R-:W-:Y:S02]  /*18ee0*/  @P0 SHF.R.U32.HI R12, RZ, c[0x0][0x334], R10 ;  /* 0x0000cd00ff0c0a19 */ /* 0x000fe4000001160a */
.L_x_489:
[----:B------:R-:W-:Y:S05]  /*18ef0*/  BSYNC B0 ;  /* 0x0000000000007941 */ /* 0x000fea0003800000 */
.L_x_487:
[----:B------:R-:W-:Y:S04]  /*18f00*/  IMAD R19, R12, c[0x0][0x32c], -R11 ;  /* 0x0000cb000c137a24 */ /* 0x000fe800078e0a0b */
[----:B------:R-:W-:Y:S05]  /*18f10*/  IMAD.IADD R10, R19, 0x1, -R222 ;  /* 0x00000001130a7824 */ /* 0x000fea00078e0ade */
[----:B------:R-:W-:Y:S02]  /*18f20*/  IADD3 R19, R10, c[0x0][0x32c], RZ ;  /* 0x0000cb000a137a10 */ /* 0x000fe40007ffe0ff */
[----:B------:R-:W-:Y:S02]  /*18f30*/  IMNMX R15, R15, R10, !PT ;  /* 0x0000000a0f0f7217 */ /* 0x000fe40007800200 */
[----:B------:R-:W-:Y:S02]  /*18f40*/  IMNMX R16, R16, R19, PT ;  /* 0x0000001310107217 */ /* 0x000fe40003800200 */
.L_x_486:
[----:B------:R-:W-:Y:S06]  /*18f50*/  UISETP.GT.AND UP0, UPT, UR10, -0x1, UPT ;  /* 0xffffffff0a00788c */ /* 0x000fec000bf04270 */
[----:B------:R-:W-:Y:S04]  /*18f60*/  PLOP3.LUT P0, PT, PT, PT, UP0, 0x80, 0x0 ;  /* 0x000000000000781c */ /* 0x000fe80003f0f008 */
[C---:B------:R-:W-:Y:S04]  /*18f70*/  ISETP.GT.AND P0, PT, R15.reuse, RZ, P0 ;  /* 0x000000ff0f00720c */ /* 0x040fe80000704270 */
[----:B------:R-:W-:Y:S04]  /*18f80*/  ISETP.LT.OR P0, PT, R16, 0x1, P0 ;  /* 0x000000011000780c */ /* 0x000fe80000701670 */
[----:B------:R-:W-:Y:S02]  /*18f90*/  FSEL R12, R0, -INF , !P0 ;  /* 0xff800000000c7808 */ /* 0x000fe40004000000 */
[----:B------:R-:W-:Y:S04]  /*18fa0*/  PLOP3.LUT P0, PT, PT, PT, UP0, 0x80, 0x0 ;  /* 0x000000000000781c */ /* 0x000fe80003f0f008 */
[C---:B------:R-:W-:Y:S04]  /*18fb0*/  ISETP.GT.AND P0, PT, R15.reuse, 0x1, P0 ;  /* 0x000000010f00780c */ /* 0x040fe80000704270 */
[----:B------:R-:W-:Y:S04]  /*18fc0*/  ISETP.LT.OR P0, PT, R16, 0x2, P0 ;  /* 0x000000021000780c */ /* 0x000fe80000701670 */
[----:B-1----:R-:W-:Y:S02]  /*18fd0*/  FSEL R152, R152, -INF , !P0 ;  /* 0xff80000098987808 */ /* 0x002fe40004000000 */
[----:B------:R-:W-:Y:S04]  /*18fe0*/  PLOP3.LUT P0, PT, PT, PT, UP0, 0x80, 0x0 ;  /* 0x000000000000781c */ /* 0x000fe80003f0f008 */
        /* <DEDUP_REMOVED lines=10> */
[----:B------:R-:W-:Y:S01]  /*19090*/  ISETP.LT.OR P0, PT, R16, 0x11, P0 ;  /* 0x000000111000780c */ /* 0x000fe20000701670 */
[--C-:B-1----:R-:W-:Y:S03]  /*190a0*/  IMAD.IADD R14, R14, 0x1, R7.reuse ;  /* 0x000000010e0e7824 */ /* 0x102fe600078e0207 */
[----:B------:R-:W-:Y:S01]  /*190b0*/  FSEL R168, R168, -INF , !P0 ;  /* 0xff800000a8a87808 */ /* 0x000fe20004000000 */
[----:B------:R-:W-:Y:S01]  /*190c0*/  IMAD.IADD R0, R13, 0x1, R7 ;  /* 0x000000010d007824 */ /* 0x000fe200078e0207 */
        /* <DEDUP_REMOVED lines=29> */
.L_x_492:
[----:B------:R-:W-:Y:S04]  /*192a0*/  MOV R7, c[0x0][0x32c] ;  /* 0x0000cb0000077a02 */ /* 0x000fe80000000f00 */
[----:B------:R-:W-:Y:S11]  /*192b0*/  ISETP.NE.AND P0, PT, R7, 0x1, PT ;  /* 0x000000010700780c */ /* 0x000ff60003f05270 */
[----:B------:R-:W-:Y:S02]  /*192c0*/  @!UPT UIADD3 URZ, URZ, URZ, URZ ;  /* 0x0000003f3f3ff290 */ /* 0x000fe4000fffe03f */
[----:B------:R-:W-:Y:S05]  /*192d0*/  @P0 IMAD.HI.U32 R7, R16, c[0x0][0x330], RZ ;  /* 0x0000cc0010070a27 */ /* 0x000fea00078e00ff */
[----:B------:R-:W-:Y:S02]  /*192e0*/  @P0 SHF.R.U32.HI R16, RZ, c[0x0][0x334], R7 ;  /* 0x0000cd00ff100a19 */ /* 0x000fe40000011607 */
.L_x_493:
[----:B------:R-:W-:Y:S05]  /*192f0*/  BSYNC B0 ;  /* 0x0000000000007941 */ /* 0x000fea0003800000 */
.L_x_491:
[----:B------:R-:W-:Y:S04]  /*19300*/  IMAD R11, R16, c[0x0][0x32c], -R11 ;  /* 0x0000cb00100b7a24 */ /* 0x000fe800078e0a0b */
[----:B------:R-:W-:Y:S05]  /*19310*/  IMAD.IADD R11, R11, 0x1, -R222 ;  /* 0x000000010b0b7824 */ /* 0x000fea00078e0ade */
[----:B------:R-:W-:Y:S02]  /*19320*/  IADD3 R7, R11, c[0x0][0x32c], RZ ;  /* 0x0000cb000b077a10 */ /* 0x000fe40007ffe0ff */
[----:B------:R-:W-:Y:S02]  /*19330*/  IMNMX R0, R0, R11, !PT ;  /* 0x0000000b00007217 */ /* 0x000fe40007800200 */
[----:B------:R-:W-:Y:S02]  /*19340*/  IMNMX R14, R14, R7, PT ;  /* 0x000000070e0e7217 */ /* 0x000fe40003800200 */
.L_x_490:
[----:B------:R-:W-:Y:S01]  /*19350*/  PLOP3.LUT P0, PT, PT, PT, UP0, 0x80, 0x0 ;  /* 0x000000000000781c */ /* 0x000fe20003f0f008 */
[----:B------:R-:W-:Y:S03]  /*19360*/  LDSM.16.MT88.4 R156, [R206+0x8080] ;  /* 0x00808000ce9c783b */ /* 0x000fe60000004200 */
[----:B------:R-:W-:Y:S04]  /*19370*/  ISETP.GT.AND P0, PT, R0, RZ, P0 ;  /* 0x000000ff0000720c */ /* 0x000fe80000704270 */
[----:B------:R-:W-:Y:S01]  /*19380*/  ISETP.LT.OR P0, PT, R14, 0x1, P0 ;  /* 0x000000010e00780c */ /* 0x000fe20000701670 */
[----:B------:R-:W-:Y:S03]  /*19390*/  LDSM.16.MT88.4 R172, [R204+0x9880] ;  /* 0x00988000ccac783b */ /* 0x000fe60000004200 */
[----:B------:R-:W-:Y:S02]  /*193a0*/  FSEL R15, R4, -INF , !P0 ;  /* 0xff800000040f7808 */ /* 0x000fe40004000000 */
[----:B------:R-:W-:Y:S03]  /*193b0*/  PLOP3.LUT P0, PT, PT, PT, UP0, 0x80, 0x0 ;  /* 0x000000000000781c */ /* 0x000fe60003f0f008 */
[----:B------:R-:W-:Y:S01]  /*193c0*/  LDSM.16.MT88.4 R176, [R211+0xa880] ;  /* 0x00a88000d3b0783b */ /* 0x000fe20000004200 */
[----:B------:R-:W-:Y:S04]  /*193d0*/  ISETP.GT.AND P0, PT, R0, 0x1, P0 ;  /* 0x000000010000780c */ /* 0x000fe80000704270 */
[----:B------:R-:W-:Y:S03]  /*193e0*/  ISETP.LT.OR P0, PT, R14, 0x2, P0 ;  /* 0x000000020e00780c */ /* 0x000fe60000701670 */
[----:B------:R-:W-:Y:S01]  /*193f0*/  LDSM.16.MT88.4 R180, [R206+0xa880] ;  /* 0x00a88000ceb4783b */ /* 0x000fe20000004200 */
[----:B------:R-:W-:Y:S02]  /*19400*/  FSEL R13, R5, -INF , !P0 ;  /* 0xff800000050d7808 */ /* 0x000fe40004000000 */
[----:B------:R-:W-:Y:S02]  /*19410*/  PLOP3.LUT P0, PT, PT, PT, UP0, 0x80, 0x0 ;  /* 0x000000000000781c */ /* 0x000fe40003f0f008 */
[----:B------:R-:W-:Y:S02]  /*19420*/  FMNMX.FTZ R5, R12, R3, !PT ;  /* 0x000000030c057209 */ /* 0x000fe40007810000 */
[----:B------:R-:W-:Y:S01]  /*19430*/  ISETP.GT.AND P0, PT, R0, 0x8, P0 ;  /* 0x000000080000780c */ /* 0x000fe20000704270 */
[----:B------:R-:W-:Y:S01]  /*19440*/  LDSM.16.MT88.4 R184, [R204+0xa880] ;  /* 0x00a88000ccb8783b */ /* 0x000fe20000004200 */
[----:B------:R-:W-:Y:S02]  /*19450*/  FMNMX.FTZ R5, R152, R5, !PT ;  /* 0x0000000598057209 */ /* 0x000fe40007810000 */
[----:B------:R-:W-:Y:S02]  /*19460*/  ISETP.LT.OR P0, PT, R14, 0x9, P0 ;  /* 0x000000090e00780c */ /* 0x000fe40000701670 */
[----:B------:R-:W-:Y:S02]  /*19470*/  FMNMX.FTZ R5, R10, R5, !PT ;  /* 0x000000050a057209 */ /* 0x000fe40007810000 */
[----:B------:R-:W-:Y:S01]  /*19480*/  FSEL R11, R6, -INF , !P0 ;  /* 0xff800000060b7808 */ /* 0x000fe20004000000 */
[----:B------:R-:W-:Y:S01]  /*19490*/  LDSM.16.MT88.4 R188, [R211+0xb880] ;  /* 0x00b88000d3bc783b */ /* 0x000fe20000004200 */
[----:B------:R-:W-:Y:S02]  /*194a0*/  PLOP3.LUT P0, PT, PT, PT, UP0, 0x80, 0x0 ;  /* 0x000000000000781c */ /* 0x000fe40003f0f008 */
[----:B------:R-:W-:Y:S02]  /*194b0*/  FMNMX.FTZ R5, R8, R5, !PT ;  /* 0x0000000508057209 */ /* 0x000fe40007810000 */
[----:B------:R-:W-:Y:S02]  /*194c0*/  ISETP.GT.AND P0, PT, R0, 0x9, P0 ;  /* 0x000000090000780c */ /* 0x000fe40000704270 */
[----:B------:R-:W-:Y:S01]  /*194d0*/  FMNMX.FTZ R5, R168, R5, !PT ;  /* 0x00000005a8057209 */ /* 0x000fe20007810000 */
[----:B------:R-:W-:Y:S01]  /*194e0*/  LDSM.16.MT88.4 R192, [R206+0xb880] ;  /* 0x00b88000cec0783b */ /* 0x000fe20000004200 */
[----:B------:R-:W-:Y:S02]  /*194f0*/  ISETP.LT.OR P0, PT, R14, 0xa, P0 ;  /* 0x0000000a0e00780c */ /* 0x000fe40000701670 */
[----:B------:R-:W-:Y:S02]  /*19500*/  FMNMX.FTZ R5, R166, R5, !PT ;  /* 0x00000005a6057209 */ /* 0x000fe40007810000 */
        /* <DEDUP_REMOVED lines=11> */
[----:B------:R-:W-:Y:S02]  /*195c0*/  ISETP.GT.AND P0, PT, R0, 0x11, P0 ;  /* 0x000000110000780c */ /* 0x000fe40000704270 */
[----:B------:R-:W-:Y:S02]  /*195d0*/  FMNMX.FTZ R6, R11, R6, !PT ;  /* 0x000000060b067209 */ /* 0x000fe40007810000 */
[----:B------:R-:W-:Y:S02]  /*195e0*/  ISETP.LT.OR P0, PT, R14, 0x12, P0 ;  /* 0x000000120e00780c */ /* 0x000fe40000701670 */
[----:B------:R-:W-:Y:S02]  /*195f0*/  FMNMX.FTZ R16, R9, R6, !PT ;  /* 0x0000000609107209 */ /* 0x000fe40007810000 */
[----:B------:R-:W-:Y:S02]  /*19600*/  FSEL R163, R163, -INF , !P0 ;  /* 0xff800000a3a37808 */ /* 0x000fe40004000000 */
[----:B------:R-:W-:Y:S04]  /*19610*/  PLOP3.LUT P0, PT, PT, PT, UP0, 0x80, 0x0 ;  /* 0x000000000000781c */ /* 0x000fe80003f0f008 */
[----:B------:R-:W-:Y:S02]  /*19620*/  ISETP.GT.AND P0, PT, R0, 0x18, P0 ;  /* 0x000000180000780c */ /* 0x000fe40000704270 */
[----:B-1----:R-:W-:Y:S02]  /*19630*/  FMNMX.FTZ R6, R4, R5, !PT ;  /* 0x0000000504067209 */ /* 0x002fe40007810000 */
[----:B------:R-:W-:Y:S03]  /*19640*/  ISETP.LT.OR P0, PT, R14, 0x19, P0 ;  /* 0x000000190e00780c */ /* 0x000fe60000701670 */
[----:B------:R-:W1:Y:S01]  /*19650*/  SHFL.BFLY PT, R17, R6, 0x1, 0x1f ;  /* 0x0c201f0006117f89 */ /* 0x000e6200000e0000 */
[----:B------:R-:W-:Y:S02]  /*19660*/  FSEL R161, R161, -INF , !P0 ;  /* 0xff800000a1a17808 */ /* 0x000fe40004000000 */
[----:B------:R-:W-:Y:S01]  /*19670*/  PLOP3.LUT P0, PT, PT, PT, UP0, 0x80, 0x0 ;  /* 0x000000000000781c */ /* 0x000fe20003f0f008 */
[----:B------:R-:W-:Y:S02]  /*19680*/  UISETP.GT.AND UP0, UPT, UR10, UR8, UPT ;  /* 0x000000080a00728c */ /* 0x000fe4000bf04270 */
[----:B------:R-:W-:Y:S01]  /*19690*/  UIADD3 UR10, UR10, -0x1, URZ ;  /* 0xffffffff0a0a7890 */ /* 0x000fe2000fffe03f */
[----:B------:R-:W-:Y:S02]  /*196a0*/  ISETP.GT.AND P0, PT, R0, 0x19, P0 ;  /* 0x000000190000780c */ /* 0x000fe40000704270 */
[----:B------:R-:W-:Y:S02]  /*196b0*/  FMNMX.FTZ R0, R165, R16, !PT ;  /* 0x00000010a5007209 */ /* 0x000fe40007810000 */
[----:B------:R-:W-:Y:S02]  /*196c0*/  ISETP.LT.OR P0, PT, R14, 0x1a, P0 ;  /* 0x0000001a0e00780c */ /* 0x000fe40000701670 */
[----:B------:R-:W-:Y:S02]  /*196d0*/  FMNMX.FTZ R0, R163, R0, !PT ;  /* 0x00000000a3007209 */ /* 0x000fe40007810000 */
[----:B------:R-:W-:Y:S02]  /*196e0*/  FSEL R149, R149, -INF , !P0 ;  /* 0xff80000095957808 */ /* 0x000fe40004000000 */
[----:B------:R-:W-:Y:S04]  /*196f0*/  FMNMX.FTZ R0, R161, R0, !PT ;  /* 0x00000000a1007209 */ /* 0x000fe80007810000 */
[----:B------:R-:W-:Y:S02]  /*19700*/  FMNMX.FTZ R4, R149, R0, !PT ;  /* 0x0000000095047209 */ /* 0x000fe40007810000 */
[----:B-1----:R-:W-:Y:S03]  /*19710*/  FMNMX.FTZ R0, R6, R17, !PT ;  /* 0x0000001106007209 */ /* 0x002fe60007810000 */
        /* <DEDUP_REMOVED lines=9> */
[--C-:B------:R-:W-:Y:S02]  /*197b0*/  FFMA.FTZ R239, R168, c[0x0][0x2d0], -R167.reuse ;  /* 0x0000b400a8ef7a23 */ /* 0x100fe400000108a7 */
[----:B------:R-:W-:Y:S01]  /*197c0*/  LDSM.16.MT88.4 R168, [R206+0x9880] ;  /* 0x00988000cea8783b */ /* 0x000fe20000004200 */
[----:B-1----:R-:W-:Y:S01]  /*197d0*/  FMNMX.FTZ R5, R4, R7, !PT ;  /* 0x0000000704057209 */ /* 0x002fe20007810000 */
[--C-:B------:R-:W-:Y:S01]  /*197e0*/  FFMA.FTZ R240, R166, c[0x0][0x2d0], -R167.reuse ;  /* 0x0000b400a6f07a23 */ /* 0x100fe200000108a7 */
[----:B------:R-:W-:Y:S01]  /*197f0*/  FSEL R4, R0, RZ, P0 ;  /* 0x000000ff00047208 */ /* 0x000fe20000000000 */
[--C-:B------:R-:W-:Y:S02]  /*19800*/  FFMA.FTZ R241, R164, c[0x0][0x2d0], -R167.reuse ;  /* 0x0000b400a4f17a23 */ /* 0x100fe400000108a7 */
[----:B------:R-:W-:Y:S01]  /*19810*/  FFMA.FTZ R167, R162, c[0x0][0x2d0], -R167 ;  /* 0x0000b400a2a77a23 */ /* 0x000fe200000108a7 */
[----:B------:R-:W1:Y:S01]  /*19820*/  MUFU.EX2 R151, R151 ;  /* 0x0000009700977308 */ /* 0x000e620000000800 */
[----:B------:R-:W2:Y:S01]  /*19830*/  SHFL.BFLY PT, R148, R5, 0x1, 0x1f ;  /* 0x0c201f0005947f89 */ /* 0x000ea200000e0000 */
[----:B------:R-:W-:Y:S04]  /*19840*/  FADD.FTZ R4, -R4, R3 ;  /* 0x0000000304047221 */ /* 0x000fe80000010100 */
[----:B------:R-:W-:Y:S04]  /*19850*/  FMUL.FTZ R3, R4, c[0x0][0x2d0] ;  /* 0x0000b40004037a20 */ /* 0x000fe80000410000 */
[----:B------:R-:W-:Y:S10]  /*19860*/  MUFU.EX2 R150, R150 ;  /* 0x0000009600967308 */ /* 0x000ff40000000800 */
[----:B------:R-:W3:Y:S01]  /*19870*/  MUFU.EX2 R3, R3 ;  /* 0x0000000300037308 */ /* 0x000ee20000000800 */
[----:B-1----:R-:W-:Y:S02]  /*19880*/  F2FP.BF16.PACK_AB R152, R151, R234 ;  /* 0x000000ea9798723e */ /* 0x002fe400000010ff */
[----:B--2---:R-:W-:Y:S04]  /*19890*/  FMNMX.FTZ R148, R148, R5, !PT ;  /* 0x0000000594947209 */ /* 0x004fe80007810000 */
[C---:B------:R-:W-:Y:S01]  /*198a0*/  FSETP.NEU.FTZ.AND P0, PT, R148.reuse, -INF , PT ;  /* 0xff8000009400780b */ /* 0x040fe20003f1d000 */
[C---:B------:R-:W-:Y:S02]  /*198b0*/  FMUL.FTZ R160, R148.reuse, c[0x0][0x2d0] ;  /* 0x0000b40094a07a20 */ /* 0x040fe40000410000 */
[----:B------:R-:W1:Y:S01]  /*198c0*/  MUFU.EX2 R233, R233 ;  /* 0x000000e900e97308 */ /* 0x000e620000000800 */
[----:B------:R-:W-:Y:S02]  /*198d0*/  FSEL R5, R148, RZ, P0 ;  /* 0x000000ff94057208 */ /* 0x000fe40000000000 */
[----:B------:R-:W-:Y:S02]  /*198e0*/  FSEL R160, R160, RZ, P0 ;  /* 0x000000ffa0a07208 */ /* 0x000fe40000000000 */
[----:B------:R-:W-:Y:S01]  /*198f0*/  PLOP3.LUT P0, PT, PT, PT, UP0, 0x80, 0x0 ;  /* 0x000000000000781c */ /* 0x000fe20003f0f008 */
[----:B------:R-:W-:Y:S02]  /*19900*/  FADD.FTZ R5, -R5, R2 ;  /* 0x0000000205057221 */ /* 0x000fe40000010100 */
[--C-:B------:R-:W-:Y:S02]  /*19910*/  FFMA.FTZ R238, R15, c[0x0][0x2d0], -R160.reuse ;  /* 0x0000b4000fee7a23 */ /* 0x100fe400000108a0 */
[----:B------:R2:W-:Y:S01]  /*19920*/  MUFU.EX2 R242, R167 ;  /* 0x000000a700f27308 */ /* 0x0005e20000000800 */
[--C-:B------:R-:W-:Y:S02]  /*19930*/  FFMA.FTZ R237, R13, c[0x0][0x2d0], -R160.reuse ;  /* 0x0000b4000ded7a23 */ /* 0x100fe400000108a0 */
[----:B------:R-:W4:Y:S01]  /*19940*/  LDSM.16.MT88.4 R12, [R211+0x8080] ;  /* 0x00808000d30c783b */ /* 0x000f220000004200 */
[--C-:B------:R-:W-:Y:S02]  /*19950*/  FFMA.FTZ R236, R11, c[0x0][0x2d0], -R160.reuse ;  /* 0x0000b4000bec7a23 */ /* 0x100fe400000108a0 */
[--C-:B------:R-:W-:Y:S02]  /*19960*/  FFMA.FTZ R235, R9, c[0x0][0x2d0], -R160.reuse ;  /* 0x0000b40009eb7a23 */ /* 0x100fe400000108a0 */
[----:B------:R-:W-:Y:S02]  /*19970*/  FMUL.FTZ R2, R5, c[0x0][0x2d0] ;  /* 0x0000b40005027a20 */ /* 0x000fe40000410000 */
[----:B------:R-:W-:Y:S01]  /*19980*/  MUFU.EX2 R238, R238 ;  /* 0x000000ee00ee7308 */ /* 0x000fe20000000800 */
[C---:B---3--:R-:W-:Y:S02]  /*19990*/  FMUL.FTZ R4, R3.reuse, R144 ;  /* 0x0000009003047220 */ /* 0x048fe40000410000 */
[----:B------:R-:W-:Y:S01]  /*199a0*/  FMUL.FTZ R5, R3, R145 ;  /* 0x0000009103057220 */ /* 0x000fe20000410000 */
[----:B-1----:R-:W-:Y:S01]  /*199b0*/  F2FP.BF16.PACK_AB R154, R233, R150 ;  /* 0x00000096e99a723e */ /* 0x002fe200000010ff */
[C---:B------:R-:W-:Y:S02]  /*199c0*/  FMUL.FTZ R8, R3.reuse, R140 ;  /* 0x0000008c03087220 */ /* 0x040fe40000410000 */
[C---:B------:R-:W-:Y:S02]  /*199d0*/  FMUL.FTZ R9, R3.reuse, R141 ;  /* 0x0000008d03097220 */ /* 0x040fe40000410000 */
[C---:B------:R-:W-:Y:S01]  /*199e0*/  FMUL.FTZ R16, R3.reuse, R132 ;  /* 0x0000008403107220 */ /* 0x040fe20000410000 */
[----:B------:R-:W1:Y:S01]  /*199f0*/  MUFU.EX2 R2, R2 ;  /* 0x0000000200027308 */ /* 0x000e620000000800 */
[----:B------:R-:W-:Y:S02]  /*19a00*/  FMUL.FTZ R17, R3, R133 ;  /* 0x0000008503117220 */ /* 0x000fe40000410000 */
[--C-:B------:R-:W-:Y:S02]  /*19a10*/  FFMA.FTZ R243, R165, c[0x0][0x2d0], -R160.reuse ;  /* 0x0000b400a5f37a23 */ /* 0x100fe400000108a0 */
[----:B--2---:R-:W-:Y:S01]  /*19a20*/  LDSM.16.MT88.4 R164, [R204+0x8880] ;  /* 0x00888000cca4783b */ /* 0x004fe20000004200 */
[--C-:B------:R-:W-:Y:S02]  /*19a30*/  FFMA.FTZ R244, R163, c[0x0][0x2d0], -R160.reuse ;  /* 0x0000b400a3f47a23 */ /* 0x100fe400000108a0 */
[--C-:B------:R-:W-:Y:S02]  /*19a40*/  FFMA.FTZ R245, R161, c[0x0][0x2d0], -R160.reuse ;  /* 0x0000b400a1f57a23 */ /* 0x100fe400000108a0 */
[----:B------:R-:W2:Y:S01]  /*19a50*/  MUFU.EX2 R237, R237 ;  /* 0x000000ed00ed7308 */ /* 0x000ea20000000800 */
[----:B------:R-:W-:Y:S02]  /*19a60*/  FFMA.FTZ R160, R149, c[0x0][0x2d0], -R160 ;  /* 0x0000b40095a07a23 */ /* 0x000fe400000108a0 */
[C---:B------:R-:W-:Y:S02]  /*19a70*/  FMUL.FTZ R28, R3.reuse, R28 ;  /* 0x0000001c031c7220 */ /* 0x040fe40000410000 */
[C---:B------:R-:W-:Y:S02]  /*19a80*/  FMUL.FTZ R29, R3.reuse, R29 ;  /* 0x0000001d031d7220 */ /* 0x040fe40000410000 */
[C---:B------:R-:W-:Y:S02]  /*19a90*/  FMUL.FTZ R32, R3.reuse, R32 ;  /* 0x0000002003207220 */ /* 0x040fe40000410000 */
[C---:B------:R-:W-:Y:S01]  /*19aa0*/  FMUL.FTZ R33, R3.reuse, R33 ;  /* 0x0000002103217220 */ /* 0x040fe20000410000 */
[----:B------:R-:W-:Y:S01]  /*19ab0*/  MUFU.EX2 R236, R236 ;  /* 0x000000ec00ec7308 */ /* 0x000fe20000000800 */
[C---:B------:R-:W-:Y:S02]  /*19ac0*/  FMUL.FTZ R36, R3.reuse, R36 ;  /* 0x0000002403247220 */ /* 0x040fe40000410000 */
[----:B------:R-:W-:Y:S02]  /*19ad0*/  FMUL.FTZ R37, R3, R37 ;  /* 0x0000002503257220 */ /* 0x000fe40000410000 */
[C---:B-1----:R-:W-:Y:S02]  /*19ae0*/  FMUL.FTZ R6, R2.reuse, R146 ;  /* 0x0000009202067220 */ /* 0x042fe40000410000 */
[C---:B------:R-:W-:Y:S02]  /*19af0*/  FMUL.FTZ R7, R2.reuse, R147 ;  /* 0x0000009302077220 */ /* 0x040fe40000410000 */
[----:B------:R-:W1:Y:S01]  /*19b00*/  LDSM.16.MT88.4 R144, [R205+0x8080] ;  /* 0x00808000cd90783b */ /* 0x000e620000004200 */
[----:B------:R-:W3:Y:S01]  /*19b10*/  MUFU.EX2 R235, R235 ;  /* 0x000000eb00eb7308 */ /* 0x000ee20000000800 */
[C---:B------:R-:W-:Y:S02]  /*19b20*/  FMUL.FTZ R10, R2.reuse, R142 ;  /* 0x0000008e020a7220 */ /* 0x040fe40000410000 */
[C---:B------:R-:W-:Y:S01]  /*19b30*/  FMUL.FTZ R11, R2.reuse, R143 ;  /* 0x0000008f020b7220 */ /* 0x040fe20000410000 */
        /* <DEDUP_REMOVED lines=15> */
[----:B---3--:R-:W-:Y:S01]  /*19c30*/  F2FP.BF16.PACK_AB R155, R235, R236 ;  /* 0x000000eceb9b723e */ /* 0x008fe200000010ff */
[C---:B------:R-:W-:Y:S02]  /*19c40*/  FMUL.FTZ R42, R2.reuse, R42 ;  /* 0x0000002a022a7220 */ /* 0x040fe40000410000 */
[C---:B------:R-:W-:Y:S02]  /*19c50*/  FMUL.FTZ R43, R2.reuse, R43 ;  /* 0x0000002b022b7220 */ /* 0x040fe40000410000 */
[C---:B------:R-:W-:Y:S01]  /*19c60*/  FMUL.FTZ R44, R3.reuse, R44 ;  /* 0x0000002c032c7220 */ /* 0x040fe20000410000 */
[----:B------:R-:W3:Y:S01]  /*19c70*/  MUFU.EX2 R240, R240 ;  /* 0x000000f000f07308 */ /* 0x000ee20000000800 */
[C---:B----4-:R-:W-:Y:S01]  /*19c80*/  HMMA.16816.F32.BF16 R4, R152.reuse, R12, R4 ;  /* 0x0000000c9804723c */ /* 0x050fe20000041804 */
        /* <DEDUP_REMOVED lines=37> */
[C---:B----4-:R-:W-:Y:S04]  /*19ee0*/  HMMA.16816.F32.BF16 R28, R152.reuse, R136, R28 ;  /* 0x00000088981c723c */ /* 0x050fe8000004181c */
        /* <DEDUP_REMOVED lines=10> */
[----:B------:R-:W4:Y:S03]  /*19f90*/  LDSM.16.MT88.4 R132, [R204+0x9080] ;  /* 0x00908000cc84783b */ /* 0x000f260000004200 */
        /* <DEDUP_REMOVED lines=18> */
[C---:B----4-:R-:W-:Y:S04]  /*1a0c0*/  HMMA.16816.F32.BF16 R60, R152.reuse, R132, R60 ;  /* 0x00000084983c723c */ /* 0x050fe8000004183c */
[C---:B------:R-:W-:Y:S02]  /*1a0d0*/  FMUL.FTZ R76, R3.reuse, R76 ;  /* 0x0000004c034c7220 */ /* 0x040fe40000410000 */
[C---:B------:R-:W-:Y:S02]  /*1a0e0*/  FMUL.FTZ R77, R3.reuse, R77 ;  /* 0x0000004d034d7220 */ /* 0x040fe40000410000 */
[C---:B------:R-:W-:Y:S01]  /*1a0f0*/  HMMA.16816.F32.BF16 R64, R152.reuse, R134, R64 ;  /* 0x000000869840723c */ /* 0x040fe20000041840 */
[----:B------:R-:W4:Y:S03]  /*1a100*/  LDSM.16.MT88.4 R132, [R205+0xa080] ;  /* 0x00a08000cd84783b */ /* 0x000f260000004200 */
        /* <DEDUP_REMOVED lines=21> */
[C---:B------:R-:W-:Y:S04]  /*1a260*/  FMUL.FTZ R92, R3.reuse, R92 ;  /* 0x0000005c035c7220 */ /* 0x040fe80000410000 */
[C---:B------:R-:W-:Y:S01]  /*1a270*/  FMUL.FTZ R93, R3.reuse, R93 ;  /* 0x0000005d035d7220 */ /* 0x040fe20000410000 */
[C---:B------:R-:W-:Y:S01]  /*1a280*/  HMMA.16816.F32.BF16 R88, R152.reuse, R134, R88 ;  /* 0x000000869858723c */ /* 0x040fe20000041858 */
[----:B------:R-:W4:Y:S02]  /*1a290*/  LDSM.16.MT88.4 R132, [R206+0xb080] ;  /* 0x00b08000ce84783b */ /* 0x000f240000004200 */
        /* <DEDUP_REMOVED lines=26> */
[C---:B----4-:R-:W-:Y:S03]  /*1a440*/  HMMA.16816.F32.BF16 R108, R152.reuse, R132, R108 ;  /* 0x00000084986c723c */ /* 0x050fe6000004186c */
[C---:B------:R-:W-:Y:S02]  /*1a450*/  FMUL.FTZ R114, R2.reuse, R114 ;  /* 0x0000007202727220 */ /* 0x040fe40000410000 */
[C---:B------:R-:W-:Y:S02]  /*1a460*/  FMUL.FTZ R115, R2.reuse, R115 ;  /* 0x0000007302737220 */ /* 0x040fe40000410000 */
[C---:B------:R-:W-:Y:S02]  /*1a470*/  FMUL.FTZ R116, R3.reuse, R116 ;  /* 0x0000007403747220 */ /* 0x040fe40000410000 */
[C---:B------:R-:W-:Y:S03]  /*1a480*/  FMUL.FTZ R117, R3.reuse, R117 ;  /* 0x0000007503757220 */ /* 0x040fe60000410000 */
        /* <DEDUP_REMOVED lines=19> */
[----:B------:R-:W-:Y:S01]  /*1a5c0*/  FFMA.FTZ R234, R3, R224, R234 ;  /* 0x000000e003ea7223 */ /* 0x000fe200000100ea */
[----:B------:R-:W-:Y:S01]  /*1a5d0*/  MOV R3, R0 ;  /* 0x0000000000037202 */ /* 0x000fe20000000f00 */
[----:B------:R-:W-:Y:S03]  /*1a5e0*/  FFMA.FTZ R238, R2, R223, R238 ;  /* 0x000000df02ee7223 */ /* 0x000fe600000100ee */
[----:B------:R-:W-:Y:S03]  /*1a5f0*/  HMMA.16816.F32.BF16 R128, R152, R138, R128 ;  /* 0x0000008a9880723c */ /* 0x000fe60000041880 */
[----:B------:R-:W-:Y:S02]  /*1a600*/  FADD.FTZ R151, R151, R234 ;  /* 0x000000ea97977221 */ /* 0x000fe40000010000 */
[----:B------:R-:W-:Y:S02]  /*1a610*/  FADD.FTZ R237, R237, R238 ;  /* 0x000000eeeded7221 */ /* 0x000fe40000010000 */
[----:B---3--:R-:W-:Y:S01]  /*1a620*/  F2FP.BF16.PACK_AB R152, R240, R239 ;  /* 0x000000eff098723e */ /* 0x008fe200000010ff */
        /* <DEDUP_REMOVED lines=8> */
[C---:B----4-:R-:W-:Y:S01]  /*1a6b0*/  HMMA.16816.F32.BF16 R144, R152.reuse, R132, R4 ;  /* 0x000000849890723c */ /* 0x050fe20000041804 */
        /* <DEDUP_REMOVED lines=45> */
.L_x_484:
[----:B------:R-:W1:Y:S01]  /*1a990*/  SHFL.BFLY PT, R3, R224, 0x2, 0x1f ;  /* 0x0c401f00e0037f89 */ /* 0x000e6200000e0000 */
[----:B------:R-:W-:-:S02]  /*1a9a0*/  MOV R4, RZ ;  /* 0x000000ff00047202 */ /* 0x000fc40000000f00 */
[----:B------:R-:W-:Y:S01]  /*1a9b0*/  MOV R8, 0xff800000 ;  /* 0xff80000000087802 */ /* 0x000fe20000000f00 */
[----:B------:R-:W2:Y:S01]  /*1a9c0*/  SHFL.BFLY PT, R2, R223, 0x2, 0x1f ;  /* 0x0c401f00df027f89 */ /* 0x000ea200000e0000 */
[----:B------:R-:W-:Y:S01]  /*1a9d0*/  PLOP3.LUT P2, PT, PT, PT, PT, 0x8, 0x0 ;  /* 0x000000000000781c */ /* 0x000fe20003f4e170 */
[----:B-1----:R-:W-:Y:S01]  /*1a9e0*/  FADD.FTZ R6, R3, R224 ;  /* 0x000000e003067221 */ /* 0x002fe20000010000 */
[----:B------:R-:W-:Y:S01]  /*1a9f0*/  MOV R3, RZ ;  /* 0x000000ff00037202 */ /* 0x000fe20000000f00 */
        /* <DEDUP_REMOVED lines=148> */
.L_x_382:
        /* <DEDUP_REMOVED lines=178> */
[----:B------:R-:W4:Y:S02]  /*1be60*/  @P0 LDG.E R12, [R10.64] ;  /* 0x000000180a0c0981 */ /* 0x000f24000c1e1900 */
[----:B------:R-:W-:-:S03]  /*1be70*/  ULDC.64 UR4, c[0x0][0x508] ;  /* 0x0001420000047ab9 */ /* 0x000fc60000000a00 */
[----:B------:R-:W-:-:S05]  /*1be80*/  PLOP3.LUT P1, PT, PT, PT, UP0, 0x80, 0x0 ;  /* 0x000000000000781c */ /* 0x000fca0003f2f008 */
[----:B------:R-:W-:Y:S01]  /*1be90*/  @UP0 UIMAD.WIDE UR4, UR21, UR6, UR4 ;  /* 0x00000006150402a5 */ /* 0x000fe2000f8e0204 */
[----:B------:R-:W-:-:S05]  /*1bea0*/  IMAD.MOV.U32 R4, RZ, RZ, c[0x0][0x388] ;  /* 0x0000e200ff047624 */ /* 0x000fca00078e00ff */
[----:B------:R-:W-:Y:S02]  /*1beb0*/  IMAD.U32 R14, RZ, RZ, UR4 ;  /* 0x00000004ff0e7e24 */ /* 0x000fe4000f8e00ff */
[----:B--2---:R-:W-:-:S05]  /*1bec0*/  IMAD.U32 R15, RZ, RZ, UR5 ;  /* 0x00000005ff0f7e24 */ /* 0x004fca000f8e00ff */
[----:B------:R3:W5:Y:S01]  /*1bed0*/  @P1 LDG.E R4, [R14.64] ;  /* 0x000000180e041981 */ /* 0x000762000c1e1900 */
[----:B------:R-:W-:Y:S02]  /*1bee0*/  UMOV UR18, URZ ;  /* 0x0000003f00127c82 */ /* 0x000fe40008000000 */
[----:B------:R-:W-:Y:S01]  /*1bef0*/  UMOV UR19, URZ ;  /* 0x0000003f00137c82 */ /* 0x000fe20008000000 */
[----:B----4-:R-:W1:Y:S02]  /*1bf00*/  @P0 R2UR UR5, R12 ;  /* 0x000000000c0503c2 */ /* 0x010e6400000e0000 */
[----:B-1----:R-:W-:Y:S02]  /*1bf10*/  @UP1 USHF.R.S32.HI UR4, URZ, 0x1f, UR5 ;  /* 0x0000001f3f041899 */ /* 0x002fe40008011405 */
[----:B------:R-:W-:-:S05]  /*1bf20*/  @UP1 UMOV UR18, UR5 ;  /* 0x0000000500121c82 */ /* 0x000fca0008000000 */
[----:B------:R-:W-:Y:S01]  /*1bf30*/  @UP1 UMOV UR19, UR4 ;  /* 0x0000000400131c82 */ /* 0x000fe20008000000 */
[----:B------:R-:W-:Y:S05]  /*1bf40*/  @P1 BRA `(.L_x_496) ;  /* 0x0000004000001947 */ /* 0x000fea0003800000 */
[----:B---3--:R-:W-:Y:S05]  /*1bf50*/  @!P0 BRA `(.L_x_496) ;  /* 0x0000003000008947 */ /* 0x008fea0003800000 */
[----:B-----5:R-:W2:Y:S04]  /*1bf60*/  LDG.E R4, [R10.64] ;  /* 0x000000180a047981 */ /* 0x020ea8000c1e1900 */
[----:B------:R-:W2:Y:S02]  /*1bf70*/  LDG.E R3, [R10.64+0x4] ;  /* 0x000004180a037981 */ /* 0x000ea4000c1e1900 */
[----:B--2---:R-:W-:Y:S02]  /*1bf80*/  IADD3 R4, -R4, R3, RZ ;  /* 0x0000000304047210 */ /* 0x004fe40007ffe1ff */
.L_x_496:
[----:B---3--:R-:W-:Y:S01]  /*1bf90*/  SHF.R.S32.HI R3, RZ, 0x1f, R2 ;  /* 0x0000001fff037819 */ /* 0x008fe20000011402 */
[----:B------:R-:W1:Y:S01]  /*1bfa0*/  S2R R75, SR_CTAID.X ;  /* 0x00000000004b7919 */ /* 0x000e620000002500 */
[----:B------:R-:W-:Y:S01]  /*1bfb0*/  LOP3.LUT R11, R7, 0xffffffe0, RZ, 0xc0, !PT ;  /* 0xffffffe0070b7812 */ /* 0x000fe200078ec0ff */
[----:B------:R-:W-:Y:S01]  /*1bfc0*/  IMAD.MOV.U32 R10, RZ, RZ, c[0x0][0x4e8] ;  /* 0x00013a00ff0a7624 */ /* 0x000fe200078e00ff */
[----:B------:R-:W-:Y:S01]  /*1bfd0*/  LEA.HI R3, R3, R2, RZ, 0x3 ;  /* 0x0000000203037211 */ /* 0x000fe200078f18ff */
[----:B------:R-:W-:Y:S01]  /*1bfe0*/  ULDC.64 UR6, c[0x0][0x490] ;  /* 0x0001240000067ab9 */ /* 0x000fe20000000a00 */
[-C--:B------:R-:W-:Y:S01]  /*1bff0*/  LEA.HI R16, R5, R0.reuse, RZ, 0x3 ;  /* 0x0000000005107211 */ /* 0x080fe200078f18ff */
[----:B------:R-:W-:Y:S01]  /*1c000*/  USHF.R.S32.HI UR12, URZ, 0x1f, UR21 ;  /* 0x0000001f3f0c7899 */ /* 0x000fe20008011415 */
[----:B------:R-:W-:Y:S01]  /*1c010*/  LOP3.LUT R7, R3, 0xffffff8, RZ, 0xc0, !PT ;  /* 0x0ffffff803077812 */ /* 0x000fe200078ec0ff */
[----:B------:R-:W-:Y:S01]  /*1c020*/  IMAD.IADD R3, R0, 0x1, -R11 ;  /* 0x0000000100037824 */ /* 0x000fe200078e0a0b */
        /* <DEDUP_REMOVED lines=91> */
[----:B------:R-:W-:-:S03]  /*1c5e0*/  IADD3 R21, R21, R22, RZ ;  /* 0x0000001615157210 */ /* 0x000fc60007ffe0ff */
[----:B-1----:R1:W-:Y:S01]  /*1c5f0*/  @!P1 ST.E [R12.64], R6 ;  /* 0x000000060c009985 */ /* 0x0023e2000c101918 */
[----:B--2---:R-:W-:-:S03]  /*1c600*/  IMAD.SHL.U32 R14, R5, 0x8, RZ ;  /* 0x00000008050e7824 */ /* 0x004fc600078e00ff */
[----:B---3--:R1:W-:Y:S01]  /*1c610*/  @!P0 ST.E [R10.64], R8 ;  /* 0x000000080a008985 */ /* 0x0083e2000c101918 */
[----:B------:R-:W-:Y:S01]  /*1c620*/  IMAD R5, R4, c[0x0][0x3d8], RZ ;  /* 0x0000f60004057a24 */ /* 0x000fe200078e02ff */
[----:B------:R-:W-:-:S03]  /*1c630*/  LOP3.LUT R14, R3, 0x7ffffe00, R14, 0xf8, !PT ;  /* 0x7ffffe00030e7812 */ /* 0x000fc600078ef80e */
[C---:B------:R-:W-:Y:S02]  /*1c640*/  IMAD R3, R18.reuse, c[0x0][0x3dc], R5 ;  /* 0x0000f70012037a24 */ /* 0x040fe400078e0205 */
[----:B------:R-:W-:-:S04]  /*1c650*/  IMAD.WIDE.U32 R18, R18, c[0x0][0x3d8], R20 ;  /* 0x0000f60012127a25 */ /* 0x000fc800078e0014 */
[----:B------:R-:W-:Y:S01]  /*1c660*/  IMAD.SHL.U32 R76, R14, 0x2, RZ ;  /* 0x000000020e4c7824 */ /* 0x000fe200078e00ff */
[----:B------:R-:W-:Y:S01]  /*1c670*/  LEA R74, P0, R18, c[0x0][0x380], 0x1 ;  /* 0x0000e000124a7a11 */ /* 0x000fe200078008ff */
[----:B------:R-:W-:-:S03]  /*1c680*/  IMAD.IADD R3, R19, 0x1, R3 ;  /* 0x0000000113037824 */ /* 0x000fc600078e0203 */
        /* <DEDUP_REMOVED lines=45> */
.L_x_498:
[----:B--234-:R-:W-:Y:S05]  /*1c960*/  BSYNC B0 ;  /* 0x0000000000007941 */ /* 0x01cfea0003800000 */
.L_x_497:
        /* <DEDUP_REMOVED lines=30> */
.L_x_500:
[----:B------:R-:W-:Y:S05]  /*1cb50*/  BSYNC B0 ;  /* 0x0000000000007941 */ /* 0x000fea0003800000 */
.L_x_499:
        /* <DEDUP_REMOVED lines=30> */
.L_x_502:
[----:B------:R-:W-:Y:S05]  /*1cd40*/  BSYNC B0 ;  /* 0x0000000000007941 */ /* 0x000fea0003800000 */
.L_x_501:
        /* <DEDUP_REMOVED lines=31> */
.L_x_495:
        /* <DEDUP_REMOVED lines=28> */
[----:B-----5:R-:W2:Y:S04]  /*1d100*/  LDG.E R4, [R6.64] ;  /* 0x0000001806047981 */ /* 0x020ea8000c1e1900 */
[----:B------:R-:W2:Y:S02]  /*1d110*/  LDG.E R3, [R6.64+0x4] ;  /* 0x0000041806037981 */ /* 0x000ea4000c1e1900 */
[----:B--2---:R-:W-:Y:S02]  /*1d120*/  IADD3 R4, -R4, R3, RZ ;  /* 0x0000000304047210 */ /* 0x004fe40007ffe1ff */
.L_x_503:
        /* <DEDUP_REMOVED lines=38> */
[----:B------:R-:W-:Y:S01]  /*1d390*/  LEA R2, P0, R6, c[0x0][0x450], 0x2 ;  /* 0x0001140006027a11 */ /* 0x000fe200078010ff */
[----:B------:R-:W-:-:S03]  /*1d3a0*/  IMAD.MOV.U32 R5, RZ, RZ, -0x800000 ;  /* 0xff800000ff057424 */ /* 0x000fc600078e00ff */
[----:B------:R-:W-:-:S04]  /*1d3b0*/  IADD3 R3, R7, R0, RZ ;  /* 0x0000000007037210 */ /* 0x000fc80007ffe0ff */
[----:B------:R-:W-:-:S05]  /*1d3c0*/  LEA.HI.X R3, R6, c[0x0][0x454], R3, 0x2, P0 ;  /* 0x0001150006037a11 */ /* 0x000fca00000f1403 */
[----:B------:R1:W-:Y:S02]  /*1d3d0*/  STG.E [R2.64], R5 ;  /* 0x0000000502007986 */ /* 0x0003e4000c101918 */
.L_x_505:
[----:B------:R-:W-:Y:S05]  /*1d3e0*/  BSYNC B0 ;  /* 0x0000000000007941 */ /* 0x000fea0003800000 */
.L_x_504:
        /* <DEDUP_REMOVED lines=8> */
[----:B------:R-:W-:Y:S01]  /*1d470*/  ISETP.NE.AND P0, PT, R2, 0x1, PT ;  /* 0x000000010200780c */ /* 0x000fe20003f05270 */
[----:B------:R-:W-:Y:S01]  /*1d480*/  UIMAD UR7, UR10, UR5, UR7 ;  /* 0x000000050a0772a4 */ /* 0x000fe2000f8e0207 */
[----:B------:R-:W-:Y:S01]  /*1d490*/  LOP3.LUT R6, R0, 0xfffffff8, RZ, 0xc0, !PT ;  /* 0xfffffff800067812 */ /* 0x000fe200078ec0ff */
[----:B------:R-:W-:Y:S01]  /*1d4a0*/  BSSY B0, `(.L_x_506) ;  /* 0x0000042000007945 */ /* 0x000fe20003800000 */
[----:B------:R-:W-:Y:S01]  /*1d4b0*/  SHF.R.S32.HI R0, RZ, 0x3, R0 ;  /* 0x00000003ff007819 */ /* 0x000fe20000011400 */
[----:B------:R-:W-:-:S02]  /*1d4c0*/  ULDC.64 UR4, c[0x0][0x3e8] ;  /* 0x0000fa0000047ab9 */ /* 0x000fc40000000a00 */
[----:B------:R-:W-:Y:S01]  /*1d4d0*/  IMAD.IADD R9, R9, 0x1, -R6 ;  /* 0x0000000109097824 */ /* 0x000fe200078e0a06 */
[----:B------:R-:W-:Y:S02]  /*1d4e0*/  UIADD3 UR15, UR15, UR7, URZ ;  /* 0x000000070f0f7290 */ /* 0x000fe4000fffe03f */
        /* <DEDUP_REMOVED lines=61> */
.L_x_507:
[----:B------:R-:W-:Y:S05]  /*1d8c0*/  BSYNC B0 ;  /* 0x0000000000007941 */ /* 0x000fea0003800000 */
.L_x_506:
        /* <DEDUP_REMOVED lines=27> */
.L_x_509:
[----:B------:R-:W-:Y:S05]  /*1da80*/  BSYNC B0 ;  /* 0x0000000000007941 */ /* 0x000fea0003800000 */
.L_x_508:
        /* <DEDUP_REMOVED lines=27> */
.L_x_511:
[----:B------:R-:W-:Y:S05]  /*1dc40*/  BSYNC B0 ;  /* 0x0000000000007941 */ /* 0x000fea0003800000 */
.L_x_510:
        /* <DEDUP_REMOVED lines=22> */
[----:B--2---:R-:W-:-:S04]  /*1ddb0*/  SHF.R.S32.HI R5, RZ, 0x1f, R6 ;  /* 0x0000001fff057819 */ /* 0x004fc80000011406 */
[----:B------:R-:W-:-:S04]  /*1ddc0*/  LEA.HI R5, R5, R6, RZ, 0x3 ;  /* 0x0000000605057211 */ /* 0x000fc800078f18ff */
[----:B------:R-:W-:-:S05]  /*1ddd0*/  LOP3.LUT R5, R5, 0xfffffff8, RZ, 0xc0, !PT ;  /* 0xfffffff805057812 */ /* 0x000fca00078ec0ff */
[----:B------:R-:W-:-:S05]  /*1dde0*/  IMAD.WIDE R2, R5, 0x2, R2 ;  /* 0x0000000205027825 */ /* 0x000fca00078e0202 */
[----:B------:R-:W-:Y:S01]  /*1ddf0*/  ST.E.128 [R2.64], RZ ;  /* 0x000000ff02007985 */ /* 0x000fe2000c101d18 */
[----:B------:R-:W-:Y:S05]  /*1de00*/  EXIT ;  /* 0x000000000000794d */ /* 0x000fea0003800000 */
.L_x_512:
        /* <DEDUP_REMOVED lines=15> */
.L_x_3634:


//--------------------- .text._ZN7cutlass13device_kernelIN5flash19enable_sm80_to_sm89INS1_16FlashAttnFwdSm80INS1_25CollectiveMainloopFwdSm80ILi8ELi1ELb1EN4cute5tupleIJNS5_1CILi128EEENS7_ILi64EEENS7_ILi256EEEEEELi256ENS_10bfloat16_tEfNS_4arch4Sm80ELb1ELb0ELb1ELb0ELb1ELb0ELb1ELb0EEENS1_21CollectiveEpilogueFwdINS6_IJS8_SA_S9_EEENS6_IJNS7_ILi1EEESI_SI_EEESC_SE_Li256ELb0ELb1ELb0ELb0EEENS1_30DynamicPersistentTileSchedulerILi256ELi256ELb0ELb1ELb0EEEEEEEEEvNT_6ParamsE --------------------------
	.section	.text._ZN7cutlass13device_kernelIN5flash19enable_sm80_to_sm89INS1_16FlashAttnFwdSm80INS1_25CollectiveMainloopFwdSm80ILi8ELi1ELb1EN4cute5tupleIJNS5_1CILi128EEENS7_ILi64EEENS7_ILi256EEEEEELi256ENS_10bfloat16_tEfNS_4arch4Sm80ELb1ELb0ELb1ELb0ELb1ELb0ELb1ELb0EEENS1_21CollectiveEpilogueFwdINS6_IJS8_SA_S9_EEENS6_IJNS7_ILi1EEESI_SI_EEESC_SE_Li256ELb0ELb1ELb0ELb0EEENS1_30DynamicPersistentTileSchedulerILi256ELi256ELb0ELb1ELb0EEEEEEEEEvNT_6ParamsE,"ax",@progbits
	.sectioninfo	@"SHI_REGISTERS=255"
	.align	128
.text._ZN7cutlass13device_kernelIN5flash19enable_sm80_to_sm89INS1_16FlashAttnFwdSm80INS1_25CollectiveMainloopFwdSm80ILi8ELi1ELb1EN4cute5tupleIJNS5_1CILi128EEENS7_ILi64EEENS7_ILi256EEEEEELi256ENS_10bfloat16_tEfNS_4arch4Sm80ELb1ELb0ELb1ELb0ELb1ELb0ELb1ELb0EEENS1_21CollectiveEpilogueFwdINS6_IJS8_SA_S9_EEENS6_IJNS7_ILi1EEESI_SI_EEESC_SE_Li256ELb0ELb1ELb0ELb0EEENS1_30DynamicPersistentTileSchedulerILi256ELi256ELb0ELb1ELb0EEEEEEEEEvNT_6ParamsE:
        .type           _ZN7cutlass13device_kernelIN5flash19enable_sm80_to_sm89INS1_16FlashAttnFwdSm80INS1_25CollectiveMainloopFwdSm80ILi8ELi1ELb1EN4cute5tupleIJNS5_1CILi128EEENS7_ILi64EEENS7_ILi256EEEEEELi256ENS_10bfloat16_tEfNS_4arch4Sm80ELb1ELb0ELb1ELb0ELb1ELb0ELb1ELb0EEENS1_21CollectiveEpilogueFwdINS6_IJS8_SA_S9_EEENS6_IJNS7_ILi1EEESI_SI_EEESC_SE_Li256ELb0ELb1ELb0ELb0EEENS1_30DynamicPersistentTileSchedulerILi256ELi256ELb0ELb1ELb0EEEEEEEEEvNT_6ParamsE,@function
        .size           _ZN7cutlass13device_kernelIN5flash19enable_sm80_to_sm89INS1_16FlashAttnFwdSm80INS1_25CollectiveMainloopFwdSm80ILi8ELi1ELb1EN4cute5tupleIJNS5_1CILi128EEENS7_ILi64EEENS7_ILi256EEEEEELi256ENS_10bfloat16_tEfNS_4arch4Sm80ELb1ELb0ELb1ELb0ELb1ELb0ELb1ELb0EEENS1_21CollectiveEpilogueFwdINS6_IJS8_SA_S9_EEENS6_IJNS7_ILi1EEESI_SI_EEESC_SE_Li256ELb0ELb1ELb0ELb0EEENS1_30DynamicPersistentTileSchedulerILi256ELi256ELb0ELb1ELb0EEEEEEEEEvNT_6ParamsE,(.L_x_3635 - _ZN7cutlass13device_kernelIN5flash19enable_sm80_to_sm89INS1_16FlashAttnFwdSm80INS1_25CollectiveMainloopFwdSm80ILi8ELi1ELb1EN4cute5tupleIJNS5_1CILi128EEENS7_ILi64EEENS7_ILi256EEEEEELi256ENS_10bfloat16_tEfNS_4arch4Sm80ELb1ELb0ELb1ELb0ELb1ELb0ELb1ELb0EEENS1_21CollectiveEpilogueFwdINS6_IJS8_SA_S9_EEENS6_IJNS7_ILi1EEESI_SI_EEESC_SE_Li256ELb0ELb1ELb0ELb0EEENS1_30DynamicPersistentTileSchedulerILi256ELi256ELb0ELb1ELb0EEEEEEEEEvNT_6ParamsE)
        .other          _ZN7cutlass13device_kernelIN5flash19enable_sm80_to_sm89INS1_16FlashAttnFwdSm80INS1_25CollectiveMainloopFwdSm80ILi8ELi1ELb1EN4cute5tupleIJNS5_1CILi128EEENS7_ILi64EEENS7_ILi256EEEEEELi256ENS_10bfloat16_tEfNS_4arch4Sm80ELb1ELb0ELb1ELb0ELb1ELb0ELb1ELb0EEENS1_21CollectiveEpilogueFwdINS6_IJS8_SA_S9_EEENS6_IJNS7_ILi1EEESI_SI_EEESC_SE_Li256ELb0ELb1ELb0ELb0EEENS1_30DynamicPersistentTileSchedulerILi256ELi256ELb0ELb1ELb0EEEEEEEEEvNT_6ParamsE,@"STO_CUDA_ENTRY STV_DEFAULT"
_ZN7cutlass13device_kernelIN5flash19enable_sm80_to_sm89INS1_16FlashAttnFwdSm80INS1_25CollectiveMainloopFwdSm80ILi8ELi1ELb1EN4cute5tupleIJNS5_1CILi128EEENS7_ILi64EEENS7_ILi256EEEEEELi256ENS_10bfloat16_tEfNS_4arch4Sm80ELb1ELb0ELb1ELb0ELb1ELb0ELb1ELb0EEENS1_21CollectiveEpilogueFwdINS6_IJS8_SA_S9_EEENS6_IJNS7_ILi1EEESI_SI_EEESC_SE_Li256ELb0ELb1ELb0ELb0EEENS1_30DynamicPersistentTileSchedulerILi256ELi256ELb0ELb1ELb0EEEEEEEEEvNT_6ParamsE:
[----:B------:R-:W-:-:S03]  /*0000*/  MOV R1, c[0x0][0x28] ;  /* 0x00000a0000017a02 */ /* 0x000fc60000000f00 */
[----:B------:R-:W1:Y:S01]  /*0010*/  S2R R22, SR_TID.X ;  /* 0x0000000000167919 */ /* 0x000e620000002100 */
[----:B------:R-:W-:-:S03]  /*0020*/  IADD3 R1, R1, -0x130, RZ ;  /* 0xfffffed001017810 */ /* 0x000fc60007ffe0ff */
[----:B------:R-:W2:Y:S01]  /*0030*/  S2R R16, SR_CTAID.X ;  /* 0x0000000000107919 */ /* 0x000ea20000002500 */
[----:B-1----:R-:W-:-:S05]  /*0040*/  SHF.R.U32.HI R2, RZ, 0x5, R22 ;  /* 0x00000005ff027819 */ /* 0x002fca0000011616 */
[----:B------:R-:W1:Y:S02]  /*0050*/  SHFL.IDX PT, R0, R2, RZ, 0x1f ;  /* 0x00001fff02007589 */ /* 0x000e6400000e0000 */
[----:B-1----:R-:W-:Y:S02]  /*0060*/  ISETP.GE.AND P0, PT, R0, 0x1, PT ;  /* 0x000000010000780c */ /* 0x002fe40003f06270 */
[----:B------:R1:W-:Y:S11]  /*0070*/  STL [R1+0xf8], R0 ;  /* 0x0000f80001007387 */ /* 0x0003f60000100800 */
[----:B------:R-:W-:Y:S06]  /*0080*/  @P0 BAR.ARV 0x4, 0x100 ;  /* 0x0104000000000b1d */ /* 0x000fec0000002000 */
[----:B--2---:R-:W-:-:S13]  /*0090*/  ISETP.GE.AND P0, PT, R16, c[0x0][0x538], PT ;  /* 0x00014e0010007a0c */ /* 0x004fda0003f06270 */
[----:B------:R-:W-:Y:S05]  /*00a0*/  @P0 EXIT ;  /* 0x000000000000094d */ /* 0x000fea0003800000 */
[----:B-1----:R-:W-:Y:S01]  /*00b0*/  SHF.R.S32.HI R14, RZ, 0x1f, R22 ;  /* 0x0000001fff0e7819 */ /* 0x002fe20000011416 */
[----:B------:R-:W-:Y:S01]  /*00c0*/  IMAD.MOV.U32 R15, RZ, RZ, 0x20 ;  /* 0x00000020ff0f7424 */ /* 0x000fe200078e00ff */
[----:B------:R-:W-:Y:S02]  /*00d0*/  ULDC.64 UR6, c[0x0][0x118] ;  /* 0x0000460000067ab9 */ /* 0x000fe40000000a00 */
[CC--:B------:R-:W-:Y:S02]  /*00e0*/  LEA.HI R2, R14.reuse, R22.reuse, RZ, 0x4 ;  /* 0x000000160e027211 */ /* 0x0c0fe400078f20ff */
[----:B------:R-:W-:Y:S02]  /*00f0*/  LEA.HI R11, R14, R22, RZ, 0x2 ;  /* 0x000000160e0b7211 */ /* 0x000fe400078f10ff */
[----:B------:R-:W-:Y:S02]  /*0100*/  SHF.R.S32.HI R3, RZ, 0x4, R2 ;  /* 0x00000004ff037819 */ /* 0x000fe40000011402 */
[----:B------:R-:W-:-:S02]  /*0110*/  SHF.R.S32.HI R8, RZ, 0x2, R11 ;  /* 0x00000002ff087819 */ /* 0x000fc4000001140b */
[----:B------:R-:W-:Y:S02]  /*0120*/  LEA.HI R0, R2, R3, RZ, 0x1 ;  /* 0x0000000302007211 */ /* 0x000fe400078f08ff */
[----:B------:R-:W-:Y:S02]  /*0130*/  SHF.R.S32.HI R4, RZ, 0x1f, R11 ;  /* 0x0000001fff047819 */ /* 0x000fe4000001140b */
[----:B------:R-:W-:Y:S02]  /*0140*/  LOP3.LUT R0, R0, 0xfffffffe, RZ, 0xc0, !PT ;  /* 0xfffffffe00007812 */ /* 0x000fe400078ec0ff */
[CC--:B------:R-:W-:Y:S02]  /*0150*/  LEA.HI R9, R14.reuse, R22.reuse, RZ, 0x3 ;  /* 0x000000160e097211 */ /* 0x0c0fe400078f18ff */
[----:B------:R-:W-:Y:S01]  /*0160*/  LEA.HI R7, R14, R22, RZ, 0x5 ;  /* 0x000000160e077211 */ /* 0x000fe200078f28ff */
[----:B------:R-:W-:Y:S01]  /*0170*/  IMAD.IADD R12, R3, 0x1, -R0 ;  /* 0x00000001030c7824 */ /* 0x000fe200078e0a00 */
[----:B------:R-:W-:-:S02]  /*0180*/  LOP3.LUT R0, R2, 0xfffffff0, RZ, 0xc0, !PT ;  /* 0xfffffff002007812 */ /* 0x000fc400078ec0ff */
[----:B------:R-:W-:Y:S02]  /*0190*/  LEA.HI R3, R4, R8, RZ, 0x3 ;  /* 0x0000000804037211 */ /* 0x000fe400078f18ff */
[----:B------:R-:W-:Y:S01]  /*01a0*/  SHF.R.S32.HI R21, RZ, 0x3, R9 ;  /* 0x00000003ff157819 */ /* 0x000fe20000011409 */
[C---:B------:R-:W-:Y:S01]  /*01b0*/  IMAD.IADD R2, R22.reuse, 0x1, -R0 ;  /* 0x0000000116027824 */ /* 0x040fe200078e0a00 */
[----:B------:R-:W-:Y:S02]  /*01c0*/  LOP3.LUT R4, R9, 0xfffffff8, RZ, 0xc0, !PT ;  /* 0xfffffff809047812 */ /* 0x000fe400078ec0ff */
[----:B------:R-:W-:Y:S01]  /*01d0*/  LOP3.LUT R0, R3, 0xfffffff8, RZ, 0xc0, !PT ;  /* 0xfffffff803007812 */ /* 0x000fe200078ec0ff */
[----:B------:R-:W-:Y:S02]  /*01e0*/  IMAD.SHL.U32 R3, R21, 0x40, RZ ;  /* 0x0000004015037824 */ /* 0x000fe400078e00ff */
[----:B------:R-:W-:Y:S01]  /*01f0*/  IMAD.IADD R20, R22, 0x1, -R4 ;  /* 0x0000000116147824 */ /* 0x000fe200078e0a04 */
[----:B------:R-:W-:Y:S01]  /*0200*/  SHF.R.S32.HI R4, RZ, 0x1f, R2 ;  /* 0x0000001fff047819 */ /* 0x000fe20000011402 */
[----:B------:R-:W-:Y:S01]  /*0210*/  IMAD.IADD R8, R8, 0x1, -R0 ;  /* 0x0000000108087824 */ /* 0x000fe200078e0a00 */
[----:B------:R-:W-:Y:S01]  /*0220*/  LOP3.LUT R0, R3, 0x1c0, RZ, 0xc0, !PT ;  /* 0x000001c003007812 */ /* 0x000fe200078ec0ff */
[----:B------:R-:W-:Y:S01]  /*0230*/  IMAD.SHL.U32 R19, R20, 0x8, RZ ;  /* 0x0000000814137824 */ /* 0x000fe200078e00ff */
[----:B------:R-:W-:Y:S01]  /*0240*/  LEA.HI R13, R4, R2, RZ, 0x3 ;  /* 0x00000002040d7211 */ /* 0x000fe200078f18ff */
[----:B------:R-:W-:Y:S01]  /*0250*/  IMAD.SHL.U32 R6, R20, 0x40, RZ ;  /* 0x0000004014067824 */ /* 0x000fe200078e00ff */
[----:B------:R-:W-:-:S02]  /*0260*/  SHF.R.U32.HI R5, RZ, 0x3, R0 ;  /* 0x00000003ff057819 */ /* 0x000fc40000011600 */
[----:B------:R-:W-:Y:S01]  /*0270*/  LOP3.LUT R3, R0, 0x38, R19, 0xf8, !PT ;  /* 0x0000003800037812 */ /* 0x000fe200078ef813 */
[----:B------:R-:W-:Y:S01]  /*0280*/  STL [R1+0x54], R19 ;  /* 0x0000541301007387 */ /* 0x000fe20000100800 */
[----:B------:R-:W-:Y:S02]  /*0290*/  LOP3.LUT R4, R13, 0xfffffff8, RZ, 0xc0, !PT ;  /* 0xfffffff80d047812 */ /* 0x000fe400078ec0ff */
[----:B------:R-:W-:Y:S02]  /*02a0*/  LOP3.LUT R10, R3, R5, RZ, 0x3c, !PT ;  /* 0x00000005030a7212 */ /* 0x000fe400078e3cff */
[----:B------:R-:W-:Y:S02]  /*02b0*/  LOP3.LUT R3, R7, 0xffffffe0, RZ, 0xc0, !PT ;  /* 0xffffffe007037812 */ /* 0x000fe400078ec0ff */
[----:B------:R-:W-:Y:S01]  /*02c0*/  LOP3.LUT R0, R6, 0x1c0, RZ, 0xc0, !PT ;  /* 0x000001c006007812 */ /* 0x000fe200078ec0ff */
[----:B------:R-:W-:Y:S01]  /*02d0*/  IMAD.IADD R6, R2, 0x1, -R4 ;  /* 0x0000000102067824 */ /* 0x000fe200078e0a04 */
[----:B------:R-:W-:Y:S01]  /*02e0*/  LOP3.LUT R5, R8, 0x1, RZ, 0xc0, !PT ;  /* 0x0000000108057812 */ /* 0x000fe200078ec0ff */
[----:B------:R-:W-:Y:S01]  /*02f0*/  IMAD.IADD R18, R22, 0x1, -R3 ;  /* 0x0000000116127824 */ /* 0x000fe200078e0a03 */
[----:B------:R-:W-:-:S02]  /*0300*/  LOP3.LUT R4, R0, 0x8, R9, 0xf8, !PT ;  /* 0x0000000800047812 */ /* 0x000fc400078ef809 */
[----:B------:R-:W-:Y:S02]  /*0310*/  SHF.R.U32.HI R2, RZ, 0x3, R0 ;  /* 0x00000003ff027819 */ /* 0x000fe40000011600 */
[--C-:B------:R-:W-:Y:S02]  /*0320*/  SHF.R.S32.HI R9, RZ, 0x5, R7.reuse ;  /* 0x00000005ff097819 */ /* 0x100fe40000011407 */
[----:B------:R-:W-:Y:S02]  /*0330*/  SHF.R.S32.HI R0, RZ, 0x1f, R7 ;  /* 0x0000001fff007819 */ /* 0x000fe40000011407 */
[----:B------:R-:W-:Y:S02]  /*0340*/  LOP3.LUT R252, R4, R2, RZ, 0x3c, !PT ;  /* 0x0000000204fc7212 */ /* 0x000fe400078e3cff */
[----:B------:R-:W-:Y:S02]  /*0350*/  LEA.HI R0, R0, R9, RZ, 0x3 ;  /* 0x0000000900007211 */ /* 0x000fe400078f18ff */
[----:B------:R-:W-:Y:S01]  /*0360*/  SHF.R.S32.HI R3, RZ, 0x1f, R18 ;  /* 0x0000001fff037819 */ /* 0x000fe20000011412 */
[----:B------:R-:W-:Y:S01]  /*0370*/  IMAD R252, R12, 0x200, R252 ;  /* 0x000002000cfc7824 */ /* 0x000fe200078e02fc */
[----:B------:R-:W-:-:S02]  /*0380*/  LOP3.LUT R2, R11, 0xfffffffc, RZ, 0xc0, !PT ;  /* 0xfffffffc0b027812 */ /* 0x000fc400078ec0ff */
[----:B------:R-:W-:Y:S02]  /*0390*/  LOP3.LUT R0, R0, 0xffffff8, RZ, 0xc0, !PT ;  /* 0x0ffffff800007812 */ /* 0x000fe400078ec0ff */
[----:B------:R-:W-:Y:S01]  /*03a0*/  LEA.HI R11, R3, R18, RZ, 0x2 ;  /* 0x00000012030b7211 */ /* 0x000fe200078f10ff */
[----:B------:R-:W-:Y:S01]  /*03b0*/  IMAD.IADD R2, R22, 0x1, -R2 ;  /* 0x0000000116027824 */ /* 0x000fe200078e0a02 */
[----:B------:R-:W-:Y:S01]  /*03c0*/  LEA.HI R7, R14, R22, RZ, 0x6 ;  /* 0x000000160e077211 */ /* 0x000fe200078f30ff */
[----:B------:R-:W-:Y:S01]  /*03d0*/  IMAD.IADD R4, R9, 0x1, -R0 ;  /* 0x0000000109047824 */ /* 0x000fe200078e0a00 */
[----:B------:R-:W-:Y:S02]  /*03e0*/  SHF.R.S32.HI R3, RZ, 0x2, R11 ;  /* 0x00000002ff037819 */ /* 0x000fe4000001140b */
[----:B------:R-:W-:Y:S01]  /*03f0*/  LEA.HI R0, R2, R2, RZ, 0x1 ;  /* 0x0000000202007211 */ /* 0x000fe200078f08ff */
[----:B------:R-:W-:Y:S01]  /*0400*/  IMAD.SHL.U32 R7, R7, 0x8, RZ ;  /* 0x0000000807077824 */ /* 0x000fe200078e00ff */
[----:B------:R-:W-:Y:S01]  /*0410*/  ISETP.NE.U32.AND P4, PT, R5, 0x1, PT ;  /* 0x000000010500780c */ /* 0x000fe20003f85070 */
[----:B------:R-:W-:Y:S01]  /*0420*/  IMAD R17, R4, 0x10, R3 ;  /* 0x0000001004117824 */ /* 0x000fe200078e0203 */
[----:B------:R-:W-:Y:S01]  /*0430*/  LOP3.LUT R3, R0, 0x1ffffffe, RZ, 0xc0, !PT ;  /* 0x1ffffffe00037812 */ /* 0x000fe200078ec0ff */
[----:B------:R-:W-:Y:S01]  /*0440*/  IMAD.SHL.U32 R0, R6, 0x40, RZ ;  /* 0x0000004006007824 */ /* 0x000fe200078e00ff */
[C---:B------:R-:W-:Y:S01]  /*0450*/  R2P PR, R8.reuse, 0x6 ;  /* 0x0000000608007804 */ /* 0x040fe20000000000 */
[----:B------:R-:W-:Y:S01]  /*0460*/  IMAD.SHL.U32 R4, R8, 0x40, RZ ;  /* 0x0000004008047824 */ /* 0x000fe200078e00ff */
[----:B------:R-:W-:Y:S01]  /*0470*/  LOP3.LUT R10, R10, 0x7ffffe00, R7, 0xf8, !PT ;  /* 0x7ffffe000a0a7812 */ /* 0x000fe200078ef807 */
[----:B------:R-:W-:Y:S01]  /*0480*/  IMAD.SHL.U32 R5, R12, 0x8, RZ ;  /* 0x000000080c057824 */ /* 0x000fe200078e00ff */
[----:B------:R-:W-:Y:S01]  /*0490*/  LOP3.LUT R0, R0, 0x1c0, RZ, 0xc0, !PT ;  /* 0x000001c000007812 */ /* 0x000fe200078ec0ff */
[----:B------:R-:W-:Y:S01]  /*04a0*/  IMAD.IADD R8, R2, 0x1, -R3 ;  /* 0x0000000102087824 */ /* 0x000fe200078e0a03 */
[----:B------:R-:W-:Y:S01]  /*04b0*/  LOP3.LUT R3, R4, 0x1c0, RZ, 0xc0, !PT ;  /* 0x000001c004037812 */ /* 0x000fe200078ec0ff */
[----:B------:R-:W-:Y:S01]  /*04c0*/  IMAD.MOV.U32 R7, RZ, RZ, 0x10 ;  /* 0x00000010ff077424 */ /* 0x000fe200078e00ff */
[C---:B------:R-:W-:Y:S01]  /*04d0*/  LOP3.LUT P3, RZ, R6.reuse, 0x2, RZ, 0xc0, !PT ;  /* 0x0000000206ff7812 */ /* 0x040fe2000786c0ff */
[----:B------:R-:W-:Y:S01]  /*04e0*/  STL [R1+0xfc], R17 ;  /* 0x0000fc1101007387 */ /* 0x000fe20000100800 */
[----:B------:R-:W-:Y:S01]  /*04f0*/  LOP3.LUT P0, RZ, R6, 0x4, RZ, 0xc0, !PT ;  /* 0x0000000406ff7812 */ /* 0x000fe2000780c0ff */
[----:B------:R-:W-:Y:S01]  /*0500*/  IMAD R6, R9, 0x200, R2 ;  /* 0x0000020009067824 */ /* 0x000fe200078e0202 */
[----:B------:R-:W-:Y:S01]  /*0510*/  LOP3.LUT R5, R0, 0x8, R5, 0xf8, !PT ;  /* 0x0000000800057812 */ /* 0x000fe200078ef805 */
[----:B------:R-:W-:Y:S01]  /*0520*/  STL [R1+0xc4], R16 ;  /* 0x0000c41001007387 */ /* 0x000fe20000100800 */
[----:B------:R-:W-:Y:S01]  /*0530*/  SHF.R.U32.HI R2, RZ, 0x3, R0 ;  /* 0x00000003ff027819 */ /* 0x000fe20000011600 */
[----:B------:R-:W-:Y:S01]  /*0540*/  IMAD.MOV.U32 R12, RZ, RZ, 0x40 ;  /* 0x00000040ff0c7424 */ /* 0x000fe200078e00ff */
[----:B------:R-:W-:Y:S01]  /*0550*/  LEA.HI R0, R3, R3, RZ, 0x1d ;  /* 0x0000000303007211 */ /* 0x000fe200078fe8ff */
[----:B------:R-:W-:Y:S01]  /*0560*/  IMAD.SHL.U32 R10, R10, 0x2, RZ ;  /* 0x000000020a0a7824 */ /* 0x000fe200078e00ff */
[----:B------:R-:W-:-:S02]  /*0570*/  SEL R3, R7, 0xfffffff0, !P3 ;  /* 0xfffffff007037807 */ /* 0x000fc40005800000 */
[----:B------:R-:W-:Y:S01]  /*0580*/  SEL R4, R15, 0xffffffe0, !P0 ;  /* 0xffffffe00f047807 */ /* 0x000fe20004000000 */
[----:B------:R-:W-:Y:S01]  /*0590*/  IMAD.U32 R7, R6, 0x2, R0 ;  /* 0x0000000206077824 */ /* 0x000fe200078e0000 */
[----:B------:R-:W-:Y:S01]  /*05a0*/  LOP3.LUT R2, R5, R2, RZ, 0x3c, !PT ;  /* 0x0000000205027212 */ /* 0x000fe200078e3cff */
[----:B------:R-:W-:Y:S01]  /*05b0*/  IMAD.SHL.U32 R5, R13, 0x40, RZ ;  /* 0x000000400d057824 */ /* 0x000fe200078e00ff */
[----:B------:R-:W-:Y:S01]  /*05c0*/  LEA.HI R0, R14, R22, RZ, 0x7 ;  /* 0x000000160e007211 */ /* 0x000fe200078f38ff */
[----:B------:R-:W-:Y:S01]  /*05d0*/  IMAD.IADD R4, R3, 0x1, R4 ;  /* 0x0000000103047824 */ /* 0x000fe200078e0204 */
[----:B------:R-:W-:Y:S02]  /*05e0*/  IADD3 R6, R19, 0x40, RZ ;  /* 0x0000004013067810 */ /* 0x000fe40007ffe0ff */
[----:B------:R-:W-:Y:S02]  /*05f0*/  LOP3.LUT R3, R2, 0x7ffffe00, R5, 0xf8, !PT ;  /* 0x7ffffe0002037812 */ /* 0x000fe400078ef805 */
[----:B------:R-:W-:Y:S01]  /*0600*/  SHF.R.S32.HI R2, RZ, 0x7, R0 ;  /* 0x00000007ff027819 */ /* 0x000fe20000011400 */
[----:B------:R-:W-:Y:S01]  /*0610*/  IMAD R0, R20, 0x20, R21 ;  /* 0x0000002014007824 */ /* 0x000fe200078e0215 */
[----:B------:R-:W-:-:S02]  /*0620*/  SHF.R.S32.HI R13, RZ, 0x1f, R19 ;  /* 0x0000001fff0d7819 */ /* 0x000fc40000011413 */
[C---:B------:R-:W-:Y:S02]  /*0630*/  IADD3 R5, R19.reuse, 0x80, RZ ;  /* 0x0000008013057810 */ /* 0x040fe40007ffe0ff */
[----:B------:R-:W-:Y:S01]  /*0640*/  IADD3 R2, R19, 0xc0, RZ ;  /* 0x000000c013027810 */ /* 0x000fe20007ffe0ff */
[----:B------:R1:W-:Y:S01]  /*0650*/  STL [R1+0x7c], R0 ;  /* 0x00007c0001007387 */ /* 0x0003e20000100800 */
[----:B------:R-:W-:Y:S02]  /*0660*/  LEA R7, R7, 0x80, 0x1 ;  /* 0x0000008007077811 */ /* 0x000fe400078e08ff */
[----:B------:R-:W-:Y:S01]  /*0670*/  LEA R252, R252, 0x10100, 0x1 ;  /* 0x00010100fcfc7811 */ /* 0x000fe200078e08ff */
[----:B------:R2:W-:Y:S04]  /*0680*/  STL [R1+0x6c], R6 ;  /* 0x00006c0601007387 */ /* 0x0005e80000100800 */
[----:B------:R-:W-:Y:S04]  /*0690*/  STL [R1+0xf4], R13 ;  /* 0x0000f40d01007387 */ /* 0x000fe80000100800 */
[----:B------:R3:W-:Y:S04]  /*06a0*/  STL [R1+0x68], R5 ;  /* 0x0000680501007387 */ /* 0x0007e80000100800 */
[----:B------:R4:W-:Y:S01]  /*06b0*/  STL [R1+0x70], R2 ;  /* 0x0000700201007387 */ /* 0x0009e20000100800 */
[----:B-1----:R-:W-:-:S02]  /*06c0*/  LOP3.LUT R0, R11, 0x7ffffffc, RZ, 0xc0, !PT ;  /* 0x7ffffffc0b007812 */ /* 0x002fc400078ec0ff */
[----:B--2---:R-:W-:-:S03]  /*06d0*/  SHF.R.S32.HI R6, RZ, 0x1f, R6 ;  /* 0x0000001fff067819 */ /* 0x004fc60000011406 */
[----:B------:R-:W-:Y:S02]  /*06e0*/  IMAD.IADD R0, R18, 0x1, -R0 ;  /* 0x0000000112007824 */ /* 0x000fe400078e0a00 */
[----:B------:R1:W-:Y:S01]  /*06f0*/  STL [R1+0xf0], R6 ;  /* 0x0000f00601007387 */ /* 0x0003e20000100800 */
[----:B---3--:R-:W-:Y:S02]  /*0700*/  SHF.R.S32.HI R5, RZ, 0x1f, R5 ;  /* 0x0000001fff057819 */ /* 0x008fe40000011405 */
[----:B----4-:R-:W-:-:S03]  /*0710*/  SHF.R.S32.HI R2, RZ, 0x1f, R2 ;  /* 0x0000001fff027819 */ /* 0x010fc60000011402 */
[----:B------:R2:W-:Y:S04]  /*0720*/  STL [R1+0xec], R5 ;  /* 0x0000ec0501007387 */ /* 0x0005e80000100800 */
[----:B------:R3:W-:Y:S04]  /*0730*/  STL [R1+0xe8], R2 ;  /* 0x0000e80201007387 */ /* 0x0007e80000100800 */
[----:B------:R4:W-:Y:S01]  /*0740*/  STL [R1+0x4c], R10 ;  /* 0x00004c0a01007387 */ /* 0x0009e20000100800 */
[----:B-1----:R-:W-:Y:S02]  /*0750*/  SEL R6, R12, 0xffffffc0, !P2 ;  /* 0xffffffc00c067807 */ /* 0x002fe40005000000 */
[----:B--2---:R-:W-:Y:S01]  /*0760*/  SEL R5, R15, 0xffffffe0, !P1 ;  /* 0xffffffe00f057807 */ /* 0x004fe20004800000 */
[----:B---3--:R-:W-:-:S02]  /*0770*/  IMAD.SHL.U32 R2, R0, 0x2, RZ ;  /* 0x0000000200027824 */ /* 0x008fc400078e00ff */
[----:B------:R-:W-:Y:S02]  /*0780*/  IMAD R0, R8, 0x8, R17 ;  /* 0x0000000808007824 */ /* 0x000fe400078e0211 */
[C---:B------:R-:W-:Y:S01]  /*0790*/  IMAD.IADD R11, R7.reuse, 0x1, R5 ;  /* 0x00000001070b7824 */ /* 0x040fe200078e0205 */
[----:B------:R1:W-:Y:S01]  /*07a0*/  STL [R1+0xc0], R2 ;  /* 0x0000c00201007387 */ /* 0x0003e20000100800 */
[C---:B----4-:R-:W-:Y:S01]  /*07b0*/  IADD3 R10, R7.reuse, -0x10, RZ ;  /* 0xfffffff0070a7810 */ /* 0x050fe20007ffe0ff */
[C---:B------:R-:W-:Y:S01]  /*07c0*/  IMAD.IADD R8, R7.reuse, 0x1, R6 ;  /* 0x0000000107087824 */ /* 0x040fe200078e0206 */
[----:B------:R-:W-:Y:S01]  /*07d0*/  @P4 IADD3 R10, R7, 0x10, RZ ;  /* 0x00000010070a4810 */ /* 0x000fe20007ffe0ff */
[----:B------:R2:W-:Y:S04]  /*07e0*/  STL [R1+0xc8], R7 ;  /* 0x0000c80701007387 */ /* 0x0005e80000100800 */
[----:B------:R3:W-:Y:S04]  /*07f0*/  STL [R1+0xbc], R0 ;  /* 0x0000bc0001007387 */ /* 0x0007e80000100800 */
[----:B------:R-:W-:Y:S04]  /*0800*/  STL [R1+0xd4], R11 ;  /* 0x0000d40b01007387 */ /* 0x000fe80000100800 */
[----:B------:R4:W-:Y:S04]  /*0810*/  STL [R1+0xe4], R8 ;  /* 0x0000e40801007387 */ /* 0x0009e80000100800 */
[----:B------:R-:W-:Y:S01]  /*0820*/  STL [R1+0xcc], R10 ;  /* 0x0000cc0a01007387 */ /* 0x000fe20000100800 */
[----:B-1----:R-:W-:-:S02]  /*0830*/  SEL R2, R15, 0xffffffe0, !P3 ;  /* 0xffffffe00f027807 */ /* 0x002fc40005800000 */
[----:B--2---:R-:W-:Y:S01]  /*0840*/  LEA R7, R3, 0x100, 0x1 ;  /* 0x0000010003077811 */ /* 0x004fe200078e08ff */
[----:B------:R-:W-:Y:S01]  /*0850*/  IMAD.IADD R3, R11, 0x1, R6 ;  /* 0x000000010b037824 */ /* 0x000fe200078e0206 */
[----:B---3--:R-:W-:-:S04]  /*0860*/  SEL R0, R12, 0xffffffc0, !P0 ;  /* 0xffffffc00c007807 */ /* 0x008fc80004000000 */
[----:B------:R1:W-:Y:S04]  /*0870*/  STL [R1+0xe0], R3 ;  /* 0x0000e00301007387 */ /* 0x0003e80000100800 */
[----:B------:R-:W-:Y:S01]  /*0880*/  STL [R1+0x28], R7 ;  /* 0x0000280701007387 */ /* 0x000fe20000100800 */
[----:B----4-:R-:W-:Y:S02]  /*0890*/  IMAD.IADD R8, R5, 0x1, R10 ;  /* 0x0000000105087824 */ /* 0x010fe400078e020a */
[--C-:B------:R-:W-:Y:S02]  /*08a0*/  IMAD R5, R9, 0x800, R7.reuse ;  /* 0x0000080009057824 */ /* 0x100fe400078e0207 */
[----:B------:R-:W-:Y:S01]  /*08b0*/  IMAD R9, R4, 0x2, R7 ;  /* 0x0000000204097824 */ /* 0x000fe200078e0207 */
[----:B------:R-:W-:Y:S01]  /*08c0*/  IADD3 R4, R0, R7, R2 ;  /* 0x0000000700047210 */ /* 0x000fe20007ffe002 */
[----:B-1----:R-:W-:-:S02]  /*08d0*/  IMAD.IADD R3, R6, 0x1, R10 ;  /* 0x0000000106037824 */ /* 0x002fc400078e020a */
[----:B------:R-:W-:-:S03]  /*08e0*/  IMAD.IADD R6, R8, 0x1, R6 ;  /* 0x0000000108067824 */ /* 0x000fc600078e0206 */
[----:B------:R1:W-:Y:S04]  /*08f0*/  STL [R1+0xdc], R3 ;  /* 0x0000dc0301007387 */ /* 0x0003e80000100800 */
[----:B------:R-:W-:Y:S04]  /*0900*/  STL [R1+0xd0], R8 ;  /* 0x0000d00801007387 */ /* 0x000fe80000100800 */
[----:B------:R-:W-:Y:S04]  /*0910*/  STL [R1+0x38], R9 ;  /* 0x0000380901007387 */ /* 0x000fe80000100800 */
[----:B------:R-:W-:Y:S01]  /*0920*/  STL [R1+0x3c], R5 ;  /* 0x00003c0501007387 */ /* 0x000fe20000100800 */
[----:B-1----:R-:W-:-:S05]  /*0930*/  IMAD.IADD R3, R7, 0x1, R2 ;  /* 0x0000000107037824 */ /* 0x002fca00078e0202 */
[----:B------:R1:W-:Y:S04]  /*0940*/  STL [R1+0x30], R3 ;  /* 0x0000300301007387 */ /* 0x0003e80000100800 */
[----:B------:R2:W-:Y:S04]  /*0950*/  STL [R1+0x34], R4 ;  /* 0x0000340401007387 */ /* 0x0005e80000100800 */
[----:B------:R3:W-:Y:S01]  /*0960*/  STL [R1+0xd8], R6 ;  /* 0x0000d80601007387 */ /* 0x0007e20000100800 */
[--C-:B-1----:R-:W-:Y:S02]  /*0970*/  IMAD.IADD R3, R2, 0x1, R5.reuse ;  /* 0x0000000102037824 */ /* 0x102fe400078e0205 */
[----:B------:R-:W-:-:S02]  /*0980*/  IMAD.IADD R2, R0, 0x1, R5 ;  /* 0x0000000100027824 */ /* 0x000fc400078e0205 */
[----:B--2---:R-:W-:Y:S01]  /*0990*/  IMAD.IADD R4, R7, 0x1, R0 ;  /* 0x0000000107047824 */ /* 0x004fe200078e0200 */
[----:B------:R3:W-:Y:S01]  /*09a0*/  STL [R1+0x40], R3 ;  /* 0x0000400301007387 */ /* 0x0007e20000100800 */
[----:B------:R-:W-:-:S03]  /*09b0*/  IMAD.IADD R0, R0, 0x1, R3 ;  /* 0x0000000100007824 */ /* 0x000fc600078e0203 */
[----:B------:R3:W-:Y:S04]  /*09c0*/  STL [R1+0x2c], R4 ;  /* 0x00002c0401007387 */ /* 0x0007e80000100800 */
[----:B------:R3:W-:Y:S04]  /*09d0*/  STL [R1+0x48], R2 ;  /* 0x0000480201007387 */ /* 0x0007e80000100800 */
[----:B------:R3:W-:Y:S02]  /*09e0*/  STL [R1+0x44], R0 ;  /* 0x0000440001007387 */ /* 0x0007e40000100800 */
.L_x_574:
[----:B---3--:R-:W2:Y:S01]  /*09f0*/  LDL R4, [R1+0xc4] ;  /* 0x0000c40001047983 */ /* 0x008ea20000100800 */
[----:B------:R-:W-:Y:S01]  /*0a00*/  IMAD.MOV.U32 R0, RZ, RZ, c[0x0][0x560] ;  /* 0x00015800ff007624 */ /* 0x000fe200078e00ff */
[----:B------:R-:W-:Y:S01]  /*0a10*/  YIELD ;  /* 0x0000000000007946 */ /* 0x000fe20003800000 */
[----:B------:R-:W-:Y:S03]  /*0a20*/  BSSY B0, `(.L_x_513) ;  /* 0x0000016000007945 */ /* 0x000fe60003800000 */
[----:B------:R-:W-:-:S13]  /*0a30*/  ISETP.NE.AND P0, PT, R0, 0x1, PT ;  /* 0x000000010000780c */ /* 0x000fda0003f05270 */
[----:B--2---:R-:W-:Y:S01]  /*0a40*/  @P0 IMAD.HI.U32 R0, R4, c[0x0][0x564], RZ ;  /* 0x0001590004000a27 */ /* 0x004fe200078e00ff */
[----:B------:R-:W-:-:S04]  /*0a50*/  MOV R3, R4 ;  /* 0x0000000400037202 */ /* 0x000fc80000000f00 */
[----:B------:R-:W-:-:S04]  /*0a60*/  @P0 SHF.R.U32.HI R3, RZ, c[0x0][0x568], R0 ;  /* 0x00015a00ff030a19 */ /* 0x000fc80000011600 */
[----:B------:R-:W-:Y:S01]  /*0a70*/  ISETP.GE.AND P0, PT, R3, c[0x0][0x578], PT ;  /* 0x00015e0003007a0c */ /* 0x000fe20003f06270 */
[----:B------:R-:W-:-:S04]  /*0a80*/  IMAD.MOV R2, RZ, RZ, -R3 ;  /* 0x000000ffff027224 */ /* 0x000fc800078e0a03 */
[----:B------:R-:W-:-:S08]  /*0a90*/  IMAD R2, R2, c[0x0][0x560], R4 ;  /* 0x0001580002027a24 */ /* 0x000fd000078e0204 */
[----:B------:R-:W-:Y:S05]  /*0aa0*/  @!P0 BRA `(.L_x_514) ;  /* 0x0000007000008947 */ /* 0x000fea0003800000 */
[----:B------:R-:W-:-:S04]  /*0ab0*/  MOV R0, c[0x0][0x56c] ;  /* 0x00015b0000007a02 */ /* 0x000fc80000000f00 */
[----:B------:R-:W-:Y:S02]  /*0ac0*/  ISETP.NE.AND P0, PT, R0, 0x1, PT ;  /* 0x000000010000780c */ /* 0x000fe40003f05270 */
[----:B------:R-:W-:-:S11]  /*0ad0*/  MOV R0, R2 ;  /* 0x0000000200007202 */ /* 0x000fd60000000f00 */
[----:B------:R-:W-:-:S05]  /*0ae0*/  @P0 IMAD.HI.U32 R4, R2, c[0x0][0x570], RZ ;  /* 0x00015c0002040a27 */ /* 0x000fca00078e00ff */
[----:B------:R-:W-:-:S05]  /*0af0*/  @P0 SHF.R.U32.HI R0, RZ, c[0x0][0x574], R4 ;  /* 0x00015d00ff000a19 */ /* 0x000fca0000011604 */
[----:B------:R-:W-:Y:S01]  /*0b00*/  IMAD R4, R0, c[0x0][0x56c], RZ ;  /* 0x00015b0000047a24 */ /* 0x000fe200078e02ff */
[----:B------:R-:W-:Y:S05]  /*0b10*/  BRA `(.L_x_515) ;  /* 0x0000006000007947 */ /* 0x000fea0003800000 */
.L_x_514:
[----:B------:R-:W-:-:S04]  /*0b20*/  MOV R0, c[0x0][0x554] ;  /* 0x0001550000007a02 */ /* 0x000fc80000000f00 */
[----:B------:R-:W-:Y:S02]  /*0b30*/  ISETP.NE.AND P0, PT, R0, 0x1, PT ;  /* 0x000000010000780c */ /* 0x000fe40003f05270 */
[----:B------:R-:W-:-:S11]  /*0b40*/  MOV R0, R2 ;  /* 0x0000000200007202 */ /* 0x000fd60000000f00 */
[----:B------:R-:W-:-:S05]  /*0b50*/  @P0 IMAD.HI.U32 R4, R2, c[0x0][0x558], RZ ;  /* 0x0001560002040a27 */ /* 0x000fca00078e00ff */
[----:B------:R-:W-:-:S05]  /*0b60*/  @P0 SHF.R.U32.HI R0, RZ, c[0x0][0x55c], R4 ;  /* 0x00015700ff000a19 */ /* 0x000fca0000011604 */
[----:B------:R-:W-:Y:S02]  /*0b70*/  IMAD R4, R0, c[0x0][0x554], RZ ;  /* 0x0001550000047a24 */ /* 0x000fe400078e02ff */
.L_x_515:
[----:B------:R-:W-:Y:S05]  /*0b80*/  BSYNC B0 ;  /* 0x0000000000007941 */ /* 0x000fea0003800000 */
.L_x_513:
[----:B------:R-:W-:Y:S01]  /*0b90*/  IMAD.MOV.U32 R5, RZ, RZ, c[0x0][0x548] ;  /* 0x00015200ff057624 */ /* 0x000fe200078e00ff */
[----:B------:R-:W-:Y:S01]  /*0ba0*/  ISETP.NE.U32.AND P0, PT, RZ, c[0x0][0x370], PT ;  /* 0x0000dc00ff007a0c */ /* 0x000fe20003f05070 */
[----:B------:R-:W-:Y:S01]  /*0bb0*/  IMAD.IADD R4, R2, 0x1, -R4 ;  /* 0x0000000102047824 */ /* 0x000fe200078e0a04 */
[----:B------:R-:W-:Y:S02]  /*0bc0*/  CS2R R114, SRZ ;  /* 0x0000000000727805 */ /* 0x000fe4000001ff00 */
[----:B------:R-:W-:Y:S01]  /*0bd0*/  ISETP.NE.AND P1, PT, R5, 0x1, PT ;  /* 0x000000010500780c */ /* 0x000fe20003f25270 */
[----:B------:R-:W-:Y:S01]  /*0be0*/  IMAD R4, R3, c[0x0][0x554], R4 ;  /* 0x0001550003047a24 */ /* 0x000fe200078e0204 */
[----:B------:R-:W-:-:S04]  /*0bf0*/  ISETP.NE.AND.EX P0, PT, RZ, c[0x0][0x374], PT, P0 ;  /* 0x0000dd00ff007a0c */ /* 0x000fc80003f05300 */
[----:B------:R-:W-:-:S07]  /*0c00*/  MOV R16, R4 ;  /* 0x0000000400107202 */ /* 0x000fce0000000f00 */
[----:B------:R-:W-:-:S04]  /*0c10*/  @P1 IMAD.HI.U32 R2, R4, c[0x0][0x54c], RZ ;  /* 0x0001530004021a27 */ /* 0x000fc800078e00ff */
[----:B------:R-:W-:Y:S01]  /*0c20*/  @P0 IMAD.MOV.U32 R3, RZ, RZ, 0x4 ;  /* 0x00000004ff030424 */ /* 0x000fe200078e00ff */
[----:B------:R-:W-:-:S05]  /*0c30*/  @P1 SHF.R.U32.HI R16, RZ, c[0x0][0x550], R2 ;  /* 0x00015400ff101a19 */ /* 0x000fca0000011602 */
[----:B------:R-:W-:Y:S01]  /*0c40*/  @P0 IMAD.WIDE R2, R16, R3, c[0x0][0x370] ;  /* 0x0000dc0010020625 */ /* 0x000fe200078e0203 */
[----:B------:R-:W-:Y:S01]  /*0c50*/  LOP3.LUT R0, R0, 0x1ffffff, RZ, 0x3c, !PT ;  /* 0x01ffffff00007812 */ /* 0x000fe200078e3cff */
[----:B------:R1:W-:Y:S04]  /*0c60*/  STL [R1+0xb4], R16 ;  /* 0x0000b41001007387 */ /* 0x0003e80000100800 */
[----:B------:R2:W3:Y:S01]  /*0c70*/  @P0 LDG.E R115, [R2.64] ;  /* 0x0000000602730981 */ /* 0x0004e2000c1e1900 */
[----:B------:R-:W-:Y:S01]  /*0c80*/  IMAD.MOV.U32 R51, RZ, RZ, c[0x0][0x2c4] ;  /* 0x0000b100ff337624 */ /* 0x000fe200078e00ff */
[----:B------:R-:W-:Y:S01]  /*0c90*/  IADD3 R0, R0, c[0x0][0x53c], RZ ;  /* 0x00014f0000007a10 */ /* 0x000fe20007ffe0ff */
[----:B------:R-:W-:Y:S01]  /*0ca0*/  IMAD.MOV.U32 R46, RZ, RZ, 0x40 ;  /* 0x00000040ff2e7424 */ /* 0x000fe200078e00ff */
[----:B------:R-:W-:Y:S01]  /*0cb0*/  CS2R R130, SRZ ;  /* 0x0000000000827805 */ /* 0x000fe2000001ff00 */
[----:B------:R-:W-:Y:S01]  /*0cc0*/  CS2R R128, SRZ ;  /* 0x0000000000807805 */ /* 0x000fe2000001ff00 */
[----:B------:R-:W-:Y:S01]  /*0cd0*/  ISETP.NE.AND P2, PT, R51, 0x1, PT ;  /* 0x000000013300780c */ /* 0x000fe20003f45270 */
[----:B------:R-:W-:Y:S01]  /*0ce0*/  CS2R R126, SRZ ;  /* 0x00000000007e7805 */ /* 0x000fe2000001ff00 */
[----:B------:R-:W-:Y:S01]  /*0cf0*/  SHF.L.U32 R50, R0, 0x7, RZ ;  /* 0x0000000700327819 */ /* 0x000fe200000006ff */
[----:B------:R-:W-:Y:S01]  /*0d00*/  CS2R R124, SRZ ;  /* 0x00000000007c7805 */ /* 0x000fe2000001ff00 */
[----:B------:R-:W-:Y:S01]  /*0d10*/  IADD3 R5, R46, -c[0x0][0x168], RZ ;  /* 0x80005a002e057a10 */ /* 0x000fe20007ffe0ff */
[----:B------:R-:W-:Y:S01]  /*0d20*/  IMAD.MOV.U32 R122, RZ, RZ, RZ ;  /* 0x000000ffff7a7224 */ /* 0x000fe200078e00ff */
[----:B------:R-:W-:Y:S01]  /*0d30*/  IADD3 R0, R50, 0x7f, RZ ;  /* 0x0000007f32007810 */ /* 0x000fe20007ffe0ff */
[----:B------:R1:W-:Y:S01]  /*0d40*/  STL [R1+0xb0], R50 ;  /* 0x0000b03201007387 */ /* 0x0003e20000100800 */
[----:B------:R-:W-:Y:S01]  /*0d50*/  CS2R R120, SRZ ;  /* 0x0000000000787805 */ /* 0x000fe2000001ff00 */
[----:B------:R-:W-:Y:S01]  /*0d60*/  CS2R R6, SRZ ;  /* 0x0000000000067805 */ /* 0x000fe2000001ff00 */
[----:B------:R-:W-:Y:S01]  /*0d70*/  MOV R118, RZ ;  /* 0x000000ff00767202 */ /* 0x000fe20000000f00 */
[----:B------:R-:W-:Y:S01]  /*0d80*/  CS2R R116, SRZ ;  /* 0x0000000000747805 */ /* 0x000fe2000001ff00 */
[----:B------:R-:W-:Y:S01]  /*0d90*/  CS2R R8, SRZ ;  /* 0x0000000000087805 */ /* 0x000fe2000001ff00 */
[----:B------:R-:W-:Y:S01]  /*0da0*/  CS2R R112, SRZ ;  /* 0x0000000000707805 */ /* 0x000fe2000001ff00 */
[----:B------:R-:W-:Y:S01]  /*0db0*/  CS2R R10, SRZ ;  /* 0x00000000000a7805 */ /* 0x000fe2000001ff00 */
[----:B------:R-:W-:Y:S01]  /*0dc0*/  IMAD.MOV.U32 R110, RZ, RZ, RZ ;  /* 0x000000ffff6e7224 */ /* 0x000fe200078e00ff */
[----:B------:R-:W-:Y:S01]  /*0dd0*/  CS2R R108, SRZ ;  /* 0x00000000006c7805 */ /* 0x000fe2000001ff00 */
[----:B------:R-:W-:Y:S01]  /*0de0*/  CS2R R12, SRZ ;  /* 0x00000000000c7805 */ /* 0x000fe2000001ff00 */
[----:B------:R-:W-:Y:S01]  /*0df0*/  IMAD.MOV.U32 R106, RZ, RZ, RZ ;  /* 0x000000ffff6a7224 */ /* 0x000fe200078e00ff */
[----:B------:R-:W-:Y:S01]  /*0e00*/  CS2R R104, SRZ ;  /* 0x0000000000687805 */ /* 0x000fe2000001ff00 */
[----:B--2---:R-:W-:Y:S01]  /*0e10*/  IMAD.MOV.U32 R2, RZ, RZ, c[0x0][0x2ac] ;  /* 0x0000ab00ff027624 */ /* 0x004fe200078e00ff */
[----:B------:R-:W-:Y:S01]  /*0e20*/  CS2R R14, SRZ ;  /* 0x00000000000e7805 */ /* 0x000fe2000001ff00 */
[----:B------:R-:W-:Y:S01]  /*0e30*/  @P2 IMAD.HI.U32 R3, R0, c[0x0][0x2c8], RZ ;  /* 0x0000b20000032a27 */ /* 0x000fe200078e00ff */
[----:B------:R-:W-:Y:S01]  /*0e40*/  MOV R102, RZ ;  /* 0x000000ff00667202 */ /* 0x000fe20000000f00 */
[----:B------:R-:W-:Y:S01]  /*0e50*/  CS2R R100, SRZ ;  /* 0x0000000000647805 */ /* 0x000fe2000001ff00 */
[----:B------:R-:W-:Y:S01]  /*0e60*/  CS2R R96, SRZ ;  /* 0x0000000000607805 */ /* 0x000fe2000001ff00 */
[C---:B------:R-:W-:Y:S01]  /*0e70*/  IMAD R48, R2.reuse, c[0x0][0x1d0], RZ ;  /* 0x0000740002307a24 */ /* 0x040fe200078e02ff */
[----:B------:R-:W-:Y:S01]  /*0e80*/  @P2 SHF.R.U32.HI R0, RZ, c[0x0][0x2cc], R3 ;  /* 0x0000b300ff002a19 */ /* 0x000fe20000011603 */
[----:B------:R-:W-:Y:S01]  /*0e90*/  IMAD R2, R2, c[0x0][0x1d0], R5 ;  /* 0x0000740002027a24 */ /* 0x000fe200078e0205 */
[----:B------:R-:W-:Y:S01]  /*0ea0*/  CS2R R18, SRZ ;  /* 0x0000000000127805 */ /* 0x000fe2000001ff00 */
[----:B------:R-:W-:Y:S01]  /*0eb0*/  IMAD.MOV.U32 R17, RZ, RZ, RZ ;  /* 0x000000ffff117224 */ /* 0x000fe200078e00ff */
[----:B------:R-:W-:Y:S01]  /*0ec0*/  IADD3 R5, R48, 0x3f, RZ ;  /* 0x0000003f30057810 */ /* 0x000fe20007ffe0ff */
[----:B------:R-:W-:Y:S01]  /*0ed0*/  IMAD.MOV.U32 R98, RZ, RZ, RZ ;  /* 0x000000ffff627224 */ /* 0x000fe200078e00ff */
[----:B------:R-:W-:Y:S01]  /*0ee0*/  IADD3 R0, R2, R0, RZ ;  /* 0x0000000002007210 */ /* 0x000fe20007ffe0ff */
[----:B------:R-:W-:Y:S01]  /*0ef0*/  CS2R R92, SRZ ;  /* 0x00000000005c7805 */ /* 0x000fe2000001ff00 */
[----:B------:R-:W-:Y:S01]  /*0f00*/  SHF.R.S32.HI R2, RZ, 0x1f, R5 ;  /* 0x0000001fff027819 */ /* 0x000fe20000011405 */
[----:B------:R-:W-:Y:S01]  /*0f10*/  CS2R R20, SRZ ;  /* 0x0000000000147805 */ /* 0x000fe2000001ff00 */
[----:B------:R-:W-:Y:S01]  /*0f20*/  SHF.R.S32.HI R3, RZ, 0x1f, R0 ;  /* 0x0000001fff037819 */ /* 0x000fe20000011400 */
[----:B------:R-:W-:Y:S01]  /*0f30*/  IMAD.MOV.U32 R90, RZ, RZ, RZ ;  /* 0x000000ffff5a7224 */ /* 0x000fe200078e00ff */
[----:B------:R-:W-:Y:S01]  /*0f40*/  LEA.HI R2, R2, R5, RZ, 0x6 ;  /* 0x0000000502027211 */ /* 0x000fe200078f30ff */
[----:B------:R-:W-:Y:S01]  /*0f50*/  CS2R R88, SRZ ;  /* 0x0000000000587805 */ /* 0x000fe2000001ff00 */
[----:B------:R-:W-:Y:S01]  /*0f60*/  LEA.HI R3, R3, R0, RZ, 0x6 ;  /* 0x0000000003037211 */ /* 0x000fe200078f30ff */
[----:B------:R-:W-:Y:S01]  /*0f70*/  IMAD.MOV R0, RZ, RZ, -R16 ;  /* 0x000000ffff007224 */ /* 0x000fe200078e0a10 */
[----:B------:R-:W-:Y:S01]  /*0f80*/  SHF.R.S32.HI R2, RZ, 0x6, R2 ;  /* 0x00000006ff027819 */ /* 0x000fe20000011402 */
[----:B------:R-:W-:Y:S01]  /*0f90*/  CS2R R22, SRZ ;  /* 0x0000000000167805 */ /* 0x000fe2000001ff00 */
[----:B------:R-:W-:Y:S01]  /*0fa0*/  SHF.R.S32.HI R3, RZ, 0x6, R3 ;  /* 0x00000006ff037819 */ /* 0x000fe20000011403 */
[----:B------:R-:W-:Y:S01]  /*0fb0*/  IMAD R47, R0, c[0x0][0x548], R4 ;  /* 0x00015200002f7a24 */ /* 0x000fe200078e0204 */
[----:B------:R-:W-:Y:S01]  /*0fc0*/  PRMT R0, RZ, 0x7610, R0 ;  /* 0x00007610ff007816 */ /* 0x000fe20000000000 */
[----:B------:R-:W-:Y:S01]  /*0fd0*/  CS2R R4, SRZ ;  /* 0x0000000000047805 */ /* 0x000fe2000001ff00 */
[----:B------:R-:W-:Y:S01]  /*0fe0*/  IMNMX R111, R2, R3, PT ;  /* 0x00000003026f7217 */ /* 0x000fe20003800200 */
[----:B------:R-:W-:Y:S01]  /*0ff0*/  IMAD.MOV.U32 R86, RZ, RZ, RZ ;  /* 0x000000ffff567224 */ /* 0x000fe200078e00ff */
[----:B------:R1:W-:Y:S01]  /*1000*/  STL [R1+0xb8], R47 ;  /* 0x0000b82f01007387 */ /* 0x0003e20000100800 */
[----:B------:R-:W-:Y:S01]  /*1010*/  MOV R94, RZ ;  /* 0x000000ff005e7202 */ /* 0x000fe20000000f00 */
[----:B------:R-:W-:Y:S01]  /*1020*/  CS2R R84, SRZ ;  /* 0x0000000000547805 */ /* 0x000fe2000001ff00 */
[----:B------:R-:W-:Y:S01]  /*1030*/  ISETP.GE.AND P0, PT, R111, 0x1, PT ;  /* 0x000000016f00780c */ /* 0x000fe20003f06270 */
[----:B------:R1:W-:Y:S01]  /*1040*/  STL [R1+0x50], R111 ;  /* 0x0000506f01007387 */ /* 0x0003e20000100800 */
[----:B------:R-:W-:Y:S01]  /*1050*/  CS2R R24, SRZ ;  /* 0x0000000000187805 */ /* 0x000fe2000001ff00 */
[----:B------:R-:W-:Y:S01]  /*1060*/  MOV R82, RZ ;  /* 0x000000ff00527202 */ /* 0x000fe20000000f00 */
[----:B------:R-:W-:Y:S01]  /*1070*/  CS2R R26, SRZ ;  /* 0x00000000001a7805 */ /* 0x000fe2000001ff00 */
[----:B------:R-:W-:Y:S01]  /*1080*/  IMAD.MOV.U32 R80, RZ, RZ, RZ ;  /* 0x000000ffff507224 */ /* 0x000fe200078e00ff */
[----:B------:R-:W-:Y:S01]  /*1090*/  CS2R R28, SRZ ;  /* 0x00000000001c7805 */ /* 0x000fe2000001ff00 */
[----:B------:R-:W-:Y:S01]  /*10a0*/  IMAD.MOV.U32 R78, RZ, RZ, RZ ;  /* 0x000000ffff4e7224 */ /* 0x000fe200078e00ff */
[----:B------:R-:W-:Y:S01]  /*10b0*/  MOV R76, RZ ;  /* 0x000000ff004c7202 */ /* 0x000fe20000000f00 */
[----:B------:R-:W-:Y:S01]  /*10c0*/  IMAD.MOV.U32 R74, RZ, RZ, RZ ;  /* 0x000000ffff4a7224 */ /* 0x000fe200078e00ff */
[----:B------:R-:W-:Y:S01]  /*10d0*/  CS2R R30, SRZ ;  /* 0x00000000001e7805 */ /* 0x000fe2000001ff00 */
[----:B------:R-:W-:Y:S01]  /*10e0*/  IMAD.MOV.U32 R72, RZ, RZ, RZ ;  /* 0x000000ffff487224 */ /* 0x000fe200078e00ff */
[----:B------:R-:W-:Y:S01]  /*10f0*/  MOV R70, RZ ;  /* 0x000000ff00467202 */ /* 0x000fe20000000f00 */
[----:B------:R-:W-:Y:S01]  /*1100*/  CS2R R32, SRZ ;  /* 0x0000000000207805 */ /* 0x000fe2000001ff00 */
[----:B------:R-:W-:Y:S01]  /*1110*/  IMAD.MOV.U32 R68, RZ, RZ, RZ ;  /* 0x000000ffff447224 */ /* 0x000fe200078e00ff */
        /* <DEDUP_REMOVED lines=13> */
[----:B------:R-:W-:Y:S01]  /*11f0*/  CS2R R136, SRZ ;  /* 0x0000000000887805 */ /* 0x000fe2000001ff00 */
[----:B------:R-:W-:Y:S01]  /*1200*/  IMAD.MOV.U32 R138, RZ, RZ, RZ ;  /* 0x000000ffff8a7224 */ /* 0x000fe200078e00ff */
[----:B------:R-:W-:Y:S01]  /*1210*/  CS2R R142, SRZ ;  /* 0x00000000008e7805 */ /* 0x000fe2000001ff00 */
[----:B------:R-:W-:Y:S01]  /*1220*/  CS2R R140, SRZ ;  /* 0x00000000008c7805 */ /* 0x000fe2000001ff00 */
[----:B------:R-:W-:Y:S01]  /*1230*/  MOV R53, RZ ;  /* 0x000000ff00357202 */ /* 0x000fe20000000f00 */
[----:B------:R-:W-:Y:S01]  /*1240*/  IMAD.MOV.U32 R146, RZ, RZ, RZ ;  /* 0x000000ffff927224 */ /* 0x000fe200078e00ff */
[----:B------:R-:W-:Y:S01]  /*1250*/  CS2R R144, SRZ ;  /* 0x0000000000907805 */ /* 0x000fe2000001ff00 */
        /* <DEDUP_REMOVED lines=13> */
[----:B---3--:R1:W-:Y:S01]  /*1330*/  STL [R1+0x84], R115 ;  /* 0x0000847301007387 */ /* 0x0083e20000100800 */
[----:B------:R-:W-:Y:S05]  /*1340*/  @!P0 BRA `(.L_x_516) ;  /* 0x0000d9b000008947 */ /* 0x000fea0003800000 */
[----:B------:R-:W-:-:S04]  /*1350*/  ISETP.NE.U32.AND P0, PT, RZ, c[0x0][0x340], PT ;  /* 0x0000d000ff007a0c */ /* 0x000fc80003f05070 */
[----:B------:R-:W-:-:S13]  /*1360*/  ISETP.NE.AND.EX P0, PT, RZ, c[0x0][0x344], PT, P0 ;  /* 0x0000d100ff007a0c */ /* 0x000fda0003f05300 */
[----:B------:R-:W-:-:S04]  /*1370*/  @P0 IMAD.MOV.U32 R2, RZ, RZ, 0x4 ;  /* 0x00000004ff020424 */ /* 0x000fc800078e00ff */
[----:B------:R-:W-:-:S05]  /*1380*/  @P0 IMAD.WIDE R2, R16, R2, c[0x0][0x340] ;  /* 0x0000d00010020625 */ /* 0x000fca00078e0202 */
[----:B------:R2:W5:Y:S01]  /*1390*/  @P0 LDG.E R0, [R2.64] ;  /* 0x0000000602000981 */ /* 0x000562000c1e1900 */
[----:B------:R-:W-:Y:S01]  /*13a0*/  WARPSYNC 0xffffffff ;  /* 0xffffffff00007948 */ /* 0x000fe20003800000 */
[----:B------:R-:W-:-:S03]  /*13b0*/  @!P0 MOV R0, R16 ;  /* 0x0000001000008202 */ /* 0x000fc60000000f00 */
[----:B--2---:R-:W2:Y:S01]  /*13c0*/  LDL R107, [R1+0x7c] ;  /* 0x00007c00016b7983 */ /* 0x004ea20000100800 */
[----:B-----5:R-:W-:Y:S01]  /*13d0*/  SHF.R.S32.HI R3, RZ, 0x1f, R0 ;  /* 0x0000001fff037819 */ /* 0x020fe20000011400 */
[----:B------:R-:W-:-:S04]  /*13e0*/  IMAD.WIDE.U32 R102, R0, c[0x0][0x2b0], RZ ;  /* 0x0000ac0000667a25 */ /* 0x000fc800078e00ff */
[----:B------:R-:W-:Y:S01]  /*13f0*/  IMAD.MOV.U32 R101, RZ, RZ, c[0x0][0x2b8] ;  /* 0x0000ae00ff657624 */ /* 0x000fe200078e00ff */
[----:B------:R-:W-:Y:S01]  /*1400*/  STL.64 [R1+0x98], R102 ;  /* 0x0000986601007387 */ /* 0x000fe20000100a00 */
[----:B------:R-:W-:-:S03]  /*1410*/  IMAD.MOV.U32 R25, RZ, RZ, RZ ;  /* 0x000000ffff197224 */ /* 0x000fc600078e00ff */
[----:B------:R-:W-:Y:S02]  /*1420*/  ISETP.NE.AND P1, PT, R101, 0x1, PT ;  /* 0x000000016500780c */ /* 0x000fe40003f25270 */
[----:B------:R-:W-:-:S05]  /*1430*/  SHF.R.S32.HI R24, RZ, 0x1f, R47 ;  /* 0x0000001fff187819 */ /* 0x000fca000001142f */
[----:B------:R-:W-:Y:S01]  /*1440*/  IMAD R5, R24, c[0x0][0x1b8], RZ ;  /* 0x00006e0018057a24 */ /* 0x000fe200078e02ff */
[----:B------:R-:W-:-:S03]  /*1450*/  SHF.R.S32.HI R6, RZ, 0x1f, R16 ;  /* 0x0000001fff067819 */ /* 0x000fc60000011410 */
[----:B------:R-:W-:Y:S01]  /*1460*/  IMAD R5, R47, c[0x0][0x1bc], R5 ;  /* 0x00006f002f057a24 */ /* 0x000fe200078e0205 */
[----:B------:R-:W3:Y:S04]  /*1470*/  S2R R52, SR_TID.X ;  /* 0x0000000000347919 */ /* 0x000ee80000002100 */
[----:B------:R-:W-:Y:S01]  /*1480*/  BAR.SYNC.DEFER_BLOCKING 0x0 ;  /* 0x0000000000007b1d */ /* 0x000fe20000010000 */
[----:B--2---:R-:W-:-:S05]  /*1490*/  IMAD R2, R111, 0x40, R107 ;  /* 0x000000406f027824 */ /* 0x004fca00078e026b */
[----:B------:R-:W-:-:S04]  /*14a0*/  IADD3 R2, R2, -0x40, RZ ;  /* 0xffffffc002027810 */ /* 0x000fc80007ffe0ff */
[C---:B------:R-:W-:Y:S01]  /*14b0*/  ISETP.GE.AND P0, PT, R2.reuse, R48, PT ;  /* 0x000000300200720c */ /* 0x040fe20003f06270 */
[----:B------:R-:W-:Y:S02]  /*14c0*/  IMAD.IADD R22, R2, 0x1, R115 ;  /* 0x0000000102167824 */ /* 0x000fe400078e0273 */
[----:B------:R-:W-:Y:S01]  /*14d0*/  IMAD R2, R3, c[0x0][0x2b0], RZ ;  /* 0x0000ac0003027a24 */ /* 0x000fe200078e02ff */
[----:B------:R-:W-:Y:S01]  /*14e0*/  ISETP.GT.OR P0, PT, R107, 0x3f, P0 ;  /* 0x0000003f6b00780c */ /* 0x000fe20000704670 */
[----:B------:R-:W-:-:S04]  /*14f0*/  @P1 IMAD.HI.U32 R3, R22, c[0x0][0x2bc], RZ ;  /* 0x0000af0016031a27 */ /* 0x000fc800078e00ff */
[----:B------:R-:W-:Y:S02]  /*1500*/  IMAD R2, R0, c[0x0][0x2b4], R2 ;  /* 0x0000ad0000027a24 */ /* 0x000fe400078e0202 */
[----:B------:R-:W-:Y:S01]  /*1510*/  IMAD.MOV.U32 R21, RZ, RZ, R22 ;  /* 0x000000ffff157224 */ /* 0x000fe200078e0016 */
[----:B------:R-:W-:Y:S01]  /*1520*/  @P1 SHF.R.U32.HI R21, RZ, c[0x0][0x2c0], R3 ;  /* 0x0000b000ff151a19 */ /* 0x000fe20000011603 */
[----:B------:R-:W-:-:S04]  /*1530*/  IMAD.IADD R100, R103, 0x1, R2 ;  /* 0x0000000167647824 */ /* 0x000fc800078e0202 */
[C---:B------:R-:W-:Y:S01]  /*1540*/  @!P0 IADD3 R0, P1, R21.reuse, R102, RZ ;  /* 0x0000006615008210 */ /* 0x040fe20007f3e0ff */
[----:B------:R-:W-:Y:S03]  /*1550*/  STL [R1+0xa8], R100 ;  /* 0x0000a86401007387 */ /* 0x000fe60000100800 */
[----:B------:R-:W-:Y:S01]  /*1560*/  @!P0 LEA.HI.X.SX32 R3, R21, R100, 0x1, P1 ;  /* 0x0000006415038211 */ /* 0x000fe200008f0eff */
[----:B------:R-:W2:Y:S01]  /*1570*/  LDL R41, [R1+0x6c] ;  /* 0x00006c0001297983 */ /* 0x000ea20000100800 */
[----:B------:R-:W-:-:S03]  /*1580*/  @!P0 LEA R2, P1, R0, c[0x0][0x2a0], 0x2 ;  /* 0x0000a80000028a11 */ /* 0x000fc600078210ff */
[----:B------:R-:W4:Y:S01]  /*1590*/  LDL R30, [R1+0xf0] ;  /* 0x0000f000011e7983 */ /* 0x000f220000100800 */
[----:B------:R-:W-:-:S03]  /*15a0*/  @!P0 LEA.HI.X R3, R0, c[0x0][0x2a4], R3, 0x2, P1 ;  /* 0x0000a90000038a11 */ /* 0x000fc600008f1403 */
[----:B------:R-:W4:Y:S04]  /*15b0*/  LDL R45, [R1+0x70] ;  /* 0x00007000012d7983 */ /* 0x000f280000100800 */
[----:B------:R-:W4:Y:S04]  /*15c0*/  LDL R28, [R1+0xe8] ;  /* 0x0000e800011c7983 */ /* 0x000f280000100800 */
[----:B------:R-:W4:Y:S04]  /*15d0*/  LDL R31, [R1+0x54] ;  /* 0x00005400011f7983 */ /* 0x000f280000100800 */
[----:B------:R-:W4:Y:S04]  /*15e0*/  LDL R40, [R1+0x68] ;  /* 0x0000680001287983 */ /* 0x000f280000100800 */
[----:B------:R-:W4:Y:S04]  /*15f0*/  LDL R32, [R1+0xf4] ;  /* 0x0000f40001207983 */ /* 0x000f280000100800 */
[----:B------:R-:W4:Y:S04]  /*1600*/  LDL R29, [R1+0xec] ;  /* 0x0000ec00011d7983 */ /* 0x000f280000100800 */
[----:B------:R-:W4:Y:S04]  /*1610*/  LDL R44, [R1+0x4c] ;  /* 0x00004c00012c7983 */ /* 0x000f280000100800 */
[----:B------:R1:W4:Y:S01]  /*1620*/  @!P0 LDG.E R25, [R2.64] ;  /* 0x0000000602198981 */ /* 0x000322000c1e1900 */
[----:B------:R-:W-:-:S04]  /*1630*/  IMAD.IADD R4, R107, 0x1, R50 ;  /* 0x000000016b047824 */ /* 0x000fc800078e0232 */
[----:B------:R-:W-:-:S04]  /*1640*/  @P2 IMAD.HI.U32 R7, R4, c[0x0][0x2c8], RZ ;  /* 0x0000b20004072a27 */ /* 0x000fc800078e00ff */
[----:B------:R-:W-:Y:S01]  /*1650*/  IMAD.MOV.U32 R0, RZ, RZ, R4 ;  /* 0x000000ffff007224 */ /* 0x000fe200078e0004 */
[----:B------:R-:W-:-:S04]  /*1660*/  @P2 SHF.R.U32.HI R0, RZ, c[0x0][0x2cc], R7 ;  /* 0x0000b300ff002a19 */ /* 0x000fc80000011607 */
[----:B------:R-:W-:Y:S01]  /*1670*/  SHF.R.S32.HI R7, RZ, 0x1f, R0 ;  /* 0x0000001fff077819 */ /* 0x000fe20000011400 */
[----:B-1----:R-:W-:-:S04]  /*1680*/  IMAD.WIDE.U32 R2, R47, c[0x0][0x1b8], RZ ;  /* 0x00006e002f027a25 */ /* 0x002fc800078e00ff */
[----:B------:R-:W-:Y:S02]  /*1690*/  IMAD.IADD R3, R3, 0x1, R5 ;  /* 0x0000000103037824 */ /* 0x000fe400078e0205 */
[----:B------:R-:W-:Y:S02]  /*16a0*/  IMAD R5, R6, c[0x0][0x1c0], RZ ;  /* 0x0000700006057a24 */ /* 0x000fe400078e02ff */
[----:B------:R-:W-:-:S04]  /*16b0*/  IMAD.WIDE.U32 R2, R16, c[0x0][0x1c0], R2 ;  /* 0x0000700010027a25 */ /* 0x000fc800078e0002 */
[----:B------:R-:W-:Y:S02]  /*16c0*/  IMAD R6, R16, c[0x0][0x1c4], R5 ;  /* 0x0000710010067a24 */ /* 0x000fe400078e0205 */
[----:B------:R-:W-:-:S04]  /*16d0*/  IMAD.MOV R5, RZ, RZ, -R0 ;  /* 0x000000ffff057224 */ /* 0x000fc800078e0a00 */
[----:B------:R-:W-:Y:S02]  /*16e0*/  IMAD R4, R5, c[0x0][0x2c4], R4 ;  /* 0x0000b10005047a24 */ /* 0x000fe400078e0204 */
[----:B------:R-:W-:Y:S02]  /*16f0*/  IMAD R5, R7, c[0x0][0x1b0], RZ ;  /* 0x00006c0007057a24 */ /* 0x000fe400078e02ff */
[----:B------:R-:W-:Y:S02]  /*1700*/  IMAD.IADD R3, R3, 0x1, R6 ;  /* 0x0000000103037824 */ /* 0x000fe400078e0206 */
[C---:B------:R-:W-:Y:S01]  /*1710*/  IMAD R6, R0.reuse, c[0x0][0x1b4], R5 ;  /* 0x00006d0000067a24 */ /* 0x040fe200078e0205 */
[----:B------:R-:W-:Y:S01]  /*1720*/  SHF.R.S32.HI R5, RZ, 0x1f, R4 ;  /* 0x0000001fff057819 */ /* 0x000fe20000011404 */
[----:B------:R-:W-:-:S04]  /*1730*/  IMAD.WIDE.U32 R2, R0, c[0x0][0x1b0], R2 ;  /* 0x00006c0000027a25 */ /* 0x000fc800078e0002 */
[----:B------:R-:W-:Y:S02]  /*1740*/  IMAD R0, R5, c[0x0][0x1a8], RZ ;  /* 0x00006a0005007a24 */ /* 0x000fe400078e02ff */
[----:B------:R-:W-:Y:S02]  /*1750*/  IMAD.IADD R3, R3, 0x1, R6 ;  /* 0x0000000103037824 */ /* 0x000fe400078e0206 */
[C---:B------:R-:W-:Y:S02]  /*1760*/  IMAD R0, R4.reuse, c[0x0][0x1ac], R0 ;  /* 0x00006b0004007a24 */ /* 0x040fe400078e0200 */
[----:B------:R-:W-:Y:S01]  /*1770*/  IMAD.WIDE.U32 R2, R4, c[0x0][0x1a8], R2 ;  /* 0x00006a0004027a25 */ /* 0x000fe200078e0002 */
[----:B---3--:R-:W-:-:S03]  /*1780*/  SHF.R.S32.HI R27, RZ, 0x1f, R52 ;  /* 0x0000001fff1b7819 */ /* 0x008fc60000011434 */
[----:B------:R-:W-:Y:S01]  /*1790*/  IMAD.IADD R0, R3, 0x1, R0 ;  /* 0x0000000103007824 */ /* 0x000fe200078e0200 */
[C---:B------:R-:W-:Y:S02]  /*17a0*/  LEA R17, P0, R2.reuse, c[0x0][0x160], 0x1 ;  /* 0x0000580002117a11 */ /* 0x040fe400078008ff */
[----:B------:R-:W-:Y:S02]  /*17b0*/  LEA.HI R27, R27, R52, RZ, 0x3 ;  /* 0x000000341b1b7211 */ /* 0x000fe400078f18ff */
[----:B------:R-:W-:Y:S01]  /*17c0*/  LEA.HI.X R16, R2, c[0x0][0x164], R0, 0x1, P0 ;  /* 0x0000590002107a11 */ /* 0x000fe200000f0c00 */
[----:B------:R-:W2:Y:S01]  /*17d0*/  SHFL.IDX PT, R3, R17, RZ, 0x181f ;  /* 0x00181fff11037589 */ /* 0x000ea200000e0000 */
[----:B------:R-:W-:Y:S01]  /*17e0*/  SHF.R.S32.HI R27, RZ, 0x3, R27 ;  /* 0x00000003ff1b7819 */ /* 0x000fe2000001141b */
[----:B------:R-:W-:Y:S02]  /*17f0*/  IMAD R23, R51, c[0x0][0x168], RZ ;  /* 0x00005a0033177a24 */ /* 0x000fe400078e02ff */
[----:B------:R-:W4:Y:S02]  /*1800*/  SHFL.IDX PT, R4, R16, RZ, 0x181f ;  /* 0x00181fff10047589 */ /* 0x000f2400000e0000 */
[----:B------:R-:W-:-:S05]  /*1810*/  IMAD.IADD R20, R27, 0x1, R50 ;  /* 0x000000011b147824 */ /* 0x000fca00078e0232 */
[C---:B------:R-:W-:Y:S01]  /*1820*/  ISETP.GE.AND P0, PT, R20.reuse, R23, PT ;  /* 0x000000171400720c */ /* 0x040fe20003f06270 */
[----:B------:R-:W1:Y:S01]  /*1830*/  SHFL.IDX PT, R0, R17, 0x1, 0x181f ;  /* 0x00381f0011007f89 */ /* 0x000e6200000e0000 */
[----:B------:R-:W-:-:S03]  /*1840*/  IADD3 R5, R20, 0x20, RZ ;  /* 0x0000002014057810 */ /* 0x000fc60007ffe0ff */
[----:B------:R-:W3:Y:S01]  /*1850*/  SHFL.IDX PT, R2, R16, 0x1, 0x181f ;  /* 0x00381f0010027f89 */ /* 0x000ee200000e0000 */
[----:B------:R-:W-:Y:S01]  /*1860*/  ISETP.GE.AND P1, PT, R5, R23, PT ;  /* 0x000000170500720c */ /* 0x000fe20003f26270 */
[----:B------:R-:W-:-:S06]  /*1870*/  IMAD.WIDE.U32 R98, R47, c[0x0][0x1e8], RZ ;  /* 0x00007a002f627a25 */ /* 0x000fcc00078e00ff */
[----:B--2---:R-:W-:-:S04]  /*1880*/  @!P0 LEA R10, P3, R41, R3, 0x1 ;  /* 0x00000003290a8211 */ /* 0x004fc800078608ff */
[-C--:B----4-:R-:W-:Y:S02]  /*1890*/  @!P0 LEA.HI.X R11, R41, R4.reuse, R30, 0x1, P3 ;  /* 0x00000004290b8211 */ /* 0x090fe400018f0c1e */
[-C--:B------:R-:W-:Y:S02]  /*18a0*/  @!P0 LEA R6, P3, R45, R3.reuse, 0x1 ;  /* 0x000000032d068211 */ /* 0x080fe400078608ff */
[----:B------:R-:W-:Y:S02]  /*18b0*/  ISETP.GE.AND P4, PT, R41, c[0x0][0x198], PT ;  /* 0x0000660029007a0c */ /* 0x000fe40003f86270 */
[----:B------:R-:W-:Y:S02]  /*18c0*/  @!P0 LEA.HI.X R7, R45, R4, R28, 0x1, P3 ;  /* 0x000000042d078211 */ /* 0x000fe400018f0c1c */
[C---:B------:R-:W-:Y:S02]  /*18d0*/  ISETP.GE.AND P3, PT, R31.reuse, c[0x0][0x198], PT ;  /* 0x000066001f007a0c */ /* 0x040fe40003f66270 */
[----:B------:R-:W-:-:S02]  /*18e0*/  @!P0 LEA R12, P2, R31, R3, 0x1 ;  /* 0x000000031f0c8211 */ /* 0x000fc400078408ff */
[C---:B------:R-:W-:Y:S02]  /*18f0*/  ISETP.GE.AND P5, PT, R40.reuse, c[0x0][0x198], PT ;  /* 0x0000660028007a0c */ /* 0x040fe40003fa6270 */
[----:B------:R-:W-:Y:S02]  /*1900*/  ISETP.GE.AND P6, PT, R45, c[0x0][0x198], PT ;  /* 0x000066002d007a0c */ /* 0x000fe40003fc6270 */
[----:B------:R-:W-:Y:S02]  /*1910*/  @!P0 LEA.HI.X R13, R31, R4, R32, 0x1, P2 ;  /* 0x000000041f0d8211 */ /* 0x000fe400010f0c20 */
[----:B------:R-:W-:-:S04]  /*1920*/  @!P0 LEA R8, P2, R40, R3, 0x1 ;  /* 0x0000000328088211 */ /* 0x000fc800078408ff */
[----:B------:R-:W-:Y:S01]  /*1930*/  @!P0 LEA.HI.X R9, R40, R4, R29, 0x1, P2 ;  /* 0x0000000428098211 */ /* 0x000fe200010f0c1d */
[----:B------:R2:W-:Y:S04]  /*1940*/  @!P0 LDGSTS.E.BYPASS.LTC128B.128 [R44+0x100], [R12.64], !P3 ;  /* 0x001000000c2c8fae */ /* 0x0005e8000d901d46 */
[----:B------:R4:W-:Y:S04]  /*1950*/  @!P0 LDGSTS.E.BYPASS.LTC128B.128 [R44+0x4100], [R10.64], !P4 ;  /* 0x041000000a2c8fae */ /* 0x0009e8000e101d46 */
[----:B------:R2:W-:Y:S04]  /*1960*/  @!P0 LDGSTS.E.BYPASS.LTC128B.128 [R44+0x8100], [R8.64], !P5 ;  /* 0x08100000082c8fae */ /* 0x0005e8000e901d46 */
[----:B------:R4:W-:Y:S01]  /*1970*/  @!P0 LDGSTS.E.BYPASS.LTC128B.128 [R44+0xc100], [R6.64], !P6 ;  /* 0x0c100000062c8fae */ /* 0x0009e2000f101d46 */
[----:B-1----:R-:W-:-:S04]  /*1980*/  @!P1 LEA R18, P2, R31, R0, 0x1 ;  /* 0x000000001f129211 */ /* 0x002fc800078408ff */
[----:B---3--:R-:W-:Y:S02]  /*1990*/  @!P1 LEA.HI.X R19, R31, R2, R32, 0x1, P2 ;  /* 0x000000021f139211 */ /* 0x008fe400010f0c20 */
[----:B------:R-:W-:-:S03]  /*19a0*/  IADD3 R3, R20, 0x40, RZ ;  /* 0x0000004014037810 */ /* 0x000fc60007ffe0ff */
[----:B------:R1:W-:Y:S01]  /*19b0*/  @!P1 LDGSTS.E.BYPASS.LTC128B.128 [R44+0x1100], [R18.64], !P3 ;  /* 0x01100000122c9fae */ /* 0x0003e2000d901d46 */
[----:B--2---:R-:W-:-:S04]  /*19c0*/  @!P1 LEA R8, P0, R41, R0, 0x1 ;  /* 0x0000000029089211 */ /* 0x004fc800078008ff */
[----:B------:R-:W-:Y:S02]  /*19d0*/  @!P1 LEA.HI.X R9, R41, R2, R30, 0x1, P0 ;  /* 0x0000000229099211 */ /* 0x000fe400000f0c1e */
[----:B----4-:R-:W-:-:S03]  /*19e0*/  @!P1 LEA R6, P0, R40, R0, 0x1 ;  /* 0x0000000028069211 */ /* 0x010fc600078008ff */
[----:B------:R2:W-:Y:S01]  /*19f0*/  @!P1 LDGSTS.E.BYPASS.LTC128B.128 [R44+0x5100], [R8.64], !P4 ;  /* 0x05100000082c9fae */ /* 0x0005e2000e101d46 */
[----:B------:R-:W-:Y:S02]  /*1a00*/  @!P1 LEA.HI.X R7, R40, R2, R29, 0x1, P0 ;  /* 0x0000000228079211 */ /* 0x000fe400000f0c1d */
[C---:B------:R-:W-:Y:S02]  /*1a10*/  @!P1 LEA R4, P0, R45.reuse, R0, 0x1 ;  /* 0x000000002d049211 */ /* 0x040fe400078008ff */
[----:B------:R-:W3:Y:S02]  /*1a20*/  SHFL.IDX PT, R0, R17, 0x2, 0x181f ;  /* 0x00581f0011007f89 */ /* 0x000ee400000e0000 */
[----:B------:R-:W-:Y:S02]  /*1a30*/  @!P1 LEA.HI.X R5, R45, R2, R28, 0x1, P0 ;  /* 0x000000022d059211 */ /* 0x000fe400000f0c1c */
[----:B------:R-:W4:Y:S01]  /*1a40*/  SHFL.IDX PT, R2, R16, 0x2, 0x181f ;  /* 0x00581f0010027f89 */ /* 0x000f2200000e0000 */
[----:B------:R-:W-:-:S03]  /*1a50*/  ISETP.GE.AND P0, PT, R3, R23, PT ;  /* 0x000000170300720c */ /* 0x000fc60003f06270 */
[----:B------:R1:W-:Y:S04]  /*1a60*/  @!P1 LDGSTS.E.BYPASS.LTC128B.128 [R44+0x9100], [R6.64], !P5 ;  /* 0x09100000062c9fae */ /* 0x0003e8000e901d46 */
[----:B------:R1:W-:Y:S06]  /*1a70*/  @!P1 LDGSTS.E.BYPASS.LTC128B.128 [R44+0xd100], [R4.64], !P6 ;  /* 0x0d100000042c9fae */ /* 0x0003ec000f101d46 */
[----:B---3--:R-:W-:-:S04]  /*1a80*/  @!P0 LEA R10, P1, R41, R0, 0x1 ;  /* 0x00000000290a8211 */ /* 0x008fc800078208ff */
[----:B----4-:R-:W-:Y:S02]  /*1a90*/  @!P0 LEA.HI.X R11, R41, R2, R30, 0x1, P1 ;  /* 0x00000002290b8211 */ /* 0x010fe400008f0c1e */
[CC--:B--2---:R-:W-:Y:S02]  /*1aa0*/  @!P0 LEA R8, P1, R40.reuse, R0.reuse, 0x1 ;  /* 0x0000000028088211 */ /* 0x0c4fe400078208ff */
[C---:B------:R-:W-:Y:S02]  /*1ab0*/  @!P0 LEA R14, P2, R31.reuse, R0, 0x1 ;  /* 0x000000001f0e8211 */ /* 0x040fe400078408ff */
[-C--:B------:R-:W-:Y:S02]  /*1ac0*/  @!P0 LEA.HI.X R9, R40, R2.reuse, R29, 0x1, P1 ;  /* 0x0000000228098211 */ /* 0x080fe400008f0c1d */
[----:B------:R-:W-:Y:S02]  /*1ad0*/  @!P0 LEA.HI.X R15, R31, R2, R32, 0x1, P2 ;  /* 0x000000021f0f8211 */ /* 0x000fe400010f0c20 */
[----:B-1----:R-:W-:Y:S01]  /*1ae0*/  @!P0 LEA R4, P1, R45, R0, 0x1 ;  /* 0x000000002d048211 */ /* 0x002fe200078208ff */
[----:B------:R-:W-:-:S02]  /*1af0*/  IMAD.MOV R0, RZ, RZ, -R21 ;  /* 0x000000ffff007224 */ /* 0x000fc400078e0a15 */
[----:B------:R1:W-:Y:S02]  /*1b00*/  @!P0 LDGSTS.E.BYPASS.LTC128B.128 [R44+0x2100], [R14.64], !P3 ;  /* 0x021000000e2c8fae */ /* 0x0003e4000d901d46 */
[----:B------:R-:W-:Y:S02]  /*1b10*/  IMAD R26, R0, c[0x0][0x2b8], R22 ;  /* 0x0000ae00001a7a24 */ /* 0x000fe400078e0216 */
[----:B------:R2:W-:Y:S01]  /*1b20*/  @!P0 LDGSTS.E.BYPASS.LTC128B.128 [R44+0x6100], [R10.64], !P4 ;  /* 0x061000000a2c8fae */ /* 0x0005e2000e101d46 */
[----:B------:R-:W-:Y:S01]  /*1b30*/  @!P0 LEA.HI.X R5, R45, R2, R28, 0x1, P1 ;  /* 0x000000022d058211 */ /* 0x000fe200008f0c1c */
[----:B------:R-:W-:Y:S02]  /*1b40*/  IMAD.WIDE.U32 R2, R26, c[0x0][0x1e0], RZ ;  /* 0x000078001a027a25 */ /* 0x000fe400078e00ff */
[----:B------:R-:W-:Y:S01]  /*1b50*/  STL [R1+0x58], R25 ;  /* 0x0000581901007387 */ /* 0x000fe20000100800 */
[----:B--2---:R-:W-:-:S03]  /*1b60*/  SHF.R.S32.HI R11, RZ, 0x1f, R26 ;  /* 0x0000001fff0b7819 */ /* 0x004fc6000001141a */
[----:B------:R2:W2:Y:S02]  /*1b70*/  SHFL.IDX PT, R12, R17, 0x3, 0x181f ;  /* 0x00781f00110c7f89 */ /* 0x0004a400000e0000 */
[----:B------:R-:W-:Y:S02]  /*1b80*/  IMAD R0, R11, c[0x0][0x1e0], RZ ;  /* 0x000078000b007a24 */ /* 0x000fe400078e02ff */
[----:B------:R4:W1:Y:S02]  /*1b90*/  SHFL.IDX PT, R13, R16, 0x3, 0x181f ;  /* 0x00781f00100d7f89 */ /* 0x00086400000e0000 */
[----:B------:R-:W-:Y:S01]  /*1ba0*/  IMAD R0, R26, c[0x0][0x1e4], R0 ;  /* 0x000079001a007a24 */ /* 0x000fe200078e0200 */
[----:B------:R-:W-:Y:S01]  /*1bb0*/  IADD3 R20, R20, 0x60, RZ ;  /* 0x0000006014147810 */ /* 0x000fe20007ffe0ff */
[----:B------:R1:W-:Y:S02]  /*1bc0*/  @!P0 LDGSTS.E.BYPASS.LTC128B.128 [R44+0xa100], [R8.64], !P5 ;  /* 0x0a100000082c8fae */ /* 0x0003e4000e901d46 */
[----:B------:R-:W-:-:S02]  /*1bd0*/  IMAD.IADD R3, R3, 0x1, R0 ;  /* 0x0000000103037824 */ /* 0x000fc400078e0200 */
[----:B------:R-:W-:Y:S01]  /*1be0*/  IMAD R0, R24, c[0x0][0x1e8], RZ ;  /* 0x00007a0018007a24 */ /* 0x000fe200078e02ff */
[----:B------:R-:W-:Y:S03]  /*1bf0*/  STL [R1+0x5c], R26 ;  /* 0x00005c1a01007387 */ /* 0x000fe60000100800 */
[----:B------:R-:W-:Y:S01]  /*1c00*/  IMAD R0, R47, c[0x0][0x1ec], R0 ;  /* 0x00007b002f007a24 */ /* 0x000fe200078e0200 */
[----:B------:R-:W-:Y:S01]  /*1c10*/  ISETP.GE.AND P2, PT, R20, R23, PT ;  /* 0x000000171400720c */ /* 0x000fe20003f46270 */
[----:B------:R2:W-:Y:S02]  /*1c20*/  @!P0 LDGSTS.E.BYPASS.LTC128B.128 [R44+0xe100], [R4.64], !P6 ;  /* 0x0e100000042c8fae */ /* 0x0005e4000f101d46 */
[----:B------:R-:W-:Y:S02]  /*1c30*/  IMAD.IADD R97, R99, 0x1, R0 ;  /* 0x0000000163617824 */ /* 0x000fe400078e0200 */
[----:B------:R-:W-:Y:S04]  /*1c40*/  STL.64 [R1+0x90], R98 ;  /* 0x0000906201007387 */ /* 0x000fe80000100a00 */
[----:B------:R-:W-:Y:S04]  /*1c50*/  STL [R1+0x88], R97 ;  /* 0x0000886101007387 */ /* 0x000fe80000100800 */
[----:B------:R-:W3:Y:S04]  /*1c60*/  LDL R18, [R1+0x3c] ;  /* 0x00003c0001127983 */ /* 0x000ee80000100800 */
[----:B--2---:R-:W2:Y:S04]  /*1c70*/  LDL R17, [R1+0x40] ;  /* 0x0000400001117983 */ /* 0x004ea80000100800 */
[----:B----4-:R-:W4:Y:S04]  /*1c80*/  LDL R16, [R1+0x48] ;  /* 0x0000480001107983 */ /* 0x010f280000100800 */
[----:B-1----:R-:W4:Y:S01]  /*1c90*/  LDL R15, [R1+0x44] ;  /* 0x00004400010f7983 */ /* 0x002f220000100800 */
[----:B------:R-:W-:-:S02]  /*1ca0*/  @!P2 LEA R6, P1, R31, R12, 0x1 ;  /* 0x0000000c1f06a211 */ /* 0x000fc400078208ff */
[----:B------:R-:W-:Y:S02]  /*1cb0*/  SHF.R.S32.HI R14, RZ, 0x1f, R25 ;  /* 0x0000001fff0e7819 */ /* 0x000fe40000011419 */
[----:B------:R-:W-:Y:S01]  /*1cc0*/  @!P2 LEA.HI.X R7, R31, R13, R32, 0x1, P1 ;  /* 0x0000000d1f07a211 */ /* 0x000fe200008f0c20 */
[----:B------:R-:W-:Y:S01]  /*1cd0*/  IMAD.WIDE.U32 R2, R25, c[0x0][0x1f0], R2 ;  /* 0x00007c0019027a25 */ /* 0x000fe200078e0002 */
[----:B------:R-:W-:-:S03]  /*1ce0*/  @!P2 LEA R4, P0, R41, R12, 0x1 ;  /* 0x0000000c2904a211 */ /* 0x000fc600078008ff */
[----:B------:R1:W-:Y:S01]  /*1cf0*/  @!P2 LDGSTS.E.BYPASS.LTC128B.128 [R44+0x3100], [R6.64], !P3 ;  /* 0x03100000062cafae */ /* 0x0003e2000d901d46 */
[----:B------:R-:W-:Y:S02]  /*1d00*/  @!P2 LEA.HI.X R5, R41, R13, R30, 0x1, P0 ;  /* 0x0000000d2905a211 */ /* 0x000fe400000f0c1e */
[----:B------:R-:W-:-:S03]  /*1d10*/  IADD3 R0, P0, R2, R98, RZ ;  /* 0x0000006202007210 */ /* 0x000fc60007f1e0ff */
[----:B------:R1:W-:Y:S02]  /*1d20*/  @!P2 LDGSTS.E.BYPASS.LTC128B.128 [R44+0x7100], [R4.64], !P4 ;  /* 0x07100000042cafae */ /* 0x0003e4000e101d46 */
[----:B-1----:R-:W-:-:S04]  /*1d30*/  IMAD R6, R14, c[0x0][0x1f0], RZ ;  /* 0x00007c000e067a24 */ /* 0x002fc800078e02ff */
[----:B------:R-:W-:-:S05]  /*1d40*/  IMAD R6, R25, c[0x0][0x1f4], R6 ;  /* 0x00007d0019067a24 */ /* 0x000fca00078e0206 */
[----:B------:R-:W-:Y:S02]  /*1d50*/  IADD3.X R2, R97, R3, R6, P0, !PT ;  /* 0x0000000361027210 */ /* 0x000fe400007fe406 */
[----:B------:R-:W-:Y:S02]  /*1d60*/  LEA R3, R111, 0xffffffc0, 0x6 ;  /* 0xffffffc06f037811 */ /* 0x000fe400078e30ff */
[----:B------:R-:W-:-:S03]  /*1d70*/  LEA R8, P0, R0, c[0x0][0x1c8], 0x1 ;  /* 0x0000720000087a11 */ /* 0x000fc600078008ff */
[----:B------:R-:W-:Y:S01]  /*1d80*/  IMAD.IADD R92, R48, 0x1, -R3 ;  /* 0x00000001305c7824 */ /* 0x000fe200078e0a03 */
[----:B------:R-:W-:Y:S02]  /*1d90*/  LEA.HI.X R9, R0, c[0x0][0x1cc], R2, 0x1, P0 ;  /* 0x0000730000097a11 */ /* 0x000fe400000f0c02 */
[----:B------:R-:W1:Y:S01]  /*1da0*/  SHFL.IDX PT, R0, R8, RZ, 0x181f ;  /* 0x00181fff08007589 */ /* 0x000e6200000e0000 */
[----:B------:R-:W-:-:S03]  /*1db0*/  IMAD.IADD R10, R92, 0x1, -R27 ;  /* 0x000000015c0a7824 */ /* 0x000fc600078e0a1b */
[----:B------:R-:W1:Y:S02]  /*1dc0*/  SHFL.IDX PT, R6, R9, RZ, 0x181f ;  /* 0x00181fff09067589 */ /* 0x000e6400000e0000 */
[----:B------:R-:W-:Y:S02]  /*1dd0*/  ISETP.GE.AND P1, PT, R10, 0x1, PT ;  /* 0x000000010a00780c */ /* 0x000fe40003f26270 */
[----:B------:R-:W-:-:S04]  /*1de0*/  @!P2 LEA R2, P0, R40, R12, 0x1 ;  /* 0x0000000c2802a211 */ /* 0x000fc800078008ff */
[-C--:B------:R-:W-:Y:S02]  /*1df0*/  @!P2 LEA.HI.X R3, R40, R13.reuse, R29, 0x1, P0 ;  /* 0x0000000d2803a211 */ /* 0x080fe400000f0c1d */
[C---:B------:R-:W-:Y:S01]  /*1e00*/  @!P2 LEA R4, P0, R45.reuse, R12, 0x1 ;  /* 0x0000000c2d04a211 */ /* 0x040fe200078008ff */
[----:B------:R-:W1:Y:S03]  /*1e10*/  SHFL.IDX PT, R8, R8, 0x1, 0x181f ;  /* 0x00381f0008087f89 */ /* 0x000e6600000e0000 */
[----:B------:R-:W-:Y:S01]  /*1e20*/  @!P2 LEA.HI.X R5, R45, R13, R28, 0x1, P0 ;  /* 0x0000000d2d05a211 */ /* 0x000fe200000f0c1c */
[----:B------:R1:W-:Y:S01]  /*1e30*/  @!P2 LDGSTS.E.BYPASS.LTC128B.128 [R44+0xb100], [R2.64], !P5 ;  /* 0x0b100000022cafae */ /* 0x0003e2000e901d46 */
[----:B------:R-:W-:Y:S02]  /*1e40*/  @P1 ISETP.GE.AND P4, PT, R31, c[0x0][0x1d4], PT ;  /* 0x000075001f001a0c */ /* 0x000fe40003f86270 */
[----:B------:R-:W-:Y:S01]  /*1e50*/  @P1 ISETP.GE.AND P3, PT, R41, c[0x0][0x1d4], PT ;  /* 0x0000750029001a0c */ /* 0x000fe20003f66270 */
[----:B------:R1:W-:Y:S04]  /*1e60*/  @!P2 LDGSTS.E.BYPASS.LTC128B.128 [R44+0xf100], [R4.64], !P6 ;  /* 0x0f100000042cafae */ /* 0x0003e8000f101d46 */
[----:B------:R-:W1:Y:S04]  /*1e70*/  SHFL.IDX PT, R9, R9, 0x1, 0x181f ;  /* 0x00381f0009097f89 */ /* 0x000e6800000e0000 */
[----:B------:R-:W0:Y:S01]  /*1e80*/  LDGDEPBAR ;  /* 0x00000000000079af */ /* 0x000e220000000000 */
[----:B-1----:R-:W-:-:S02]  /*1e90*/  @P1 LEA R2, P0, R31, R0, 0x1 ;  /* 0x000000001f021211 */ /* 0x002fc400078008ff */
[----:B------:R-:W-:Y:S02]  /*1ea0*/  @P1 LEA R4, P2, R41, R0, 0x1 ;  /* 0x0000000029041211 */ /* 0x000fe400078408ff */
[-C--:B------:R-:W-:Y:S02]  /*1eb0*/  @P1 LEA.HI.X R3, R31, R6.reuse, R32, 0x1, P0 ;  /* 0x000000061f031211 */ /* 0x080fe400000f0c20 */
[----:B------:R-:W-:Y:S02]  /*1ec0*/  @P1 LEA.HI.X R5, R41, R6, R30, 0x1, P2 ;  /* 0x0000000629051211 */ /* 0x000fe400010f0c1e */
[----:B------:R-:W-:Y:S01]  /*1ed0*/  ISETP.GE.AND P0, PT, R10, 0x21, PT ;  /* 0x000000210a00780c */ /* 0x000fe20003f06270 */
[----:B------:R1:W-:Y:S01]  /*1ee0*/  @P1 LDGSTS.E.BYPASS.LTC128B.128 [R44+0x10100], [R2.64], !P4 ;  /* 0x10100000022c1fae */ /* 0x0003e2000e101d46 */
[----:B------:R-:W-:-:S03]  /*1ef0*/  @P1 ISETP.GE.AND P4, PT, R40, c[0x0][0x1d4], PT ;  /* 0x0000750028001a0c */ /* 0x000fc60003f86270 */
[----:B------:R1:W-:Y:S01]  /*1f00*/  @P1 LDGSTS.E.BYPASS.LTC128B.128 [R44+0x12100], [R4.64], !P3 ;  /* 0x12100000042c1fae */ /* 0x0003e2000d901d46 */
[----:B------:R-:W-:-:S07]  /*1f10*/  @P1 ISETP.GE.AND P3, PT, R45, c[0x0][0x1d4], PT ;  /* 0x000075002d001a0c */ /* 0x000fce0003f66270 */
[----:B------:R-:W-:Y:S02]  /*1f20*/  @P0 ISETP.GE.AND P5, PT, R31, c[0x0][0x1d4], PT ;  /* 0x000075001f000a0c */ /* 0x000fe40003fa6270 */
[----:B-1----:R-:W-:-:S04]  /*1f30*/  @P1 LEA R2, P2, R40, R0, 0x1 ;  /* 0x0000000028021211 */ /* 0x002fc800078408ff */
[----:B------:R-:W-:Y:S02]  /*1f40*/  @P1 LEA.HI.X R3, R40, R6, R29, 0x1, P2 ;  /* 0x0000000628031211 */ /* 0x000fe400010f0c1d */
[----:B------:R-:W-:-:S03]  /*1f50*/  @P1 LEA R4, P2, R45, R0, 0x1 ;  /* 0x000000002d041211 */ /* 0x000fc600078408ff */
[----:B------:R1:W-:Y:S01]  /*1f60*/  @P1 LDGSTS.E.BYPASS.LTC128B.128 [R44+0x14100], [R2.64], !P4 ;  /* 0x14100000022c1fae */ /* 0x0003e2000e101d46 */
[----:B------:R-:W-:-:S05]  /*1f70*/  @P1 LEA.HI.X R5, R45, R6, R28, 0x1, P2 ;  /* 0x000000062d051211 */ /* 0x000fca00010f0c1c */
[----:B------:R1:W-:Y:S01]  /*1f80*/  @P1 LDGSTS.E.BYPASS.LTC128B.128 [R44+0x16100], [R4.64], !P3 ;  /* 0x16100000042c1fae */ /* 0x0003e2000d901d46 */
[CC--:B------:R-:W-:Y:S02]  /*1f90*/  @P0 LEA R6, P1, R41.reuse, R8.reuse, 0x1 ;  /* 0x0000000829060211 */ /* 0x0c0fe400078208ff */
[C---:B------:R-:W-:Y:S02]  /*1fa0*/  @P0 ISETP.GE.AND P4, PT, R41.reuse, c[0x0][0x1d4], PT ;  /* 0x0000750029000a0c */ /* 0x040fe40003f86270 */
[----:B------:R-:W-:Y:S02]  /*1fb0*/  @P0 ISETP.GE.AND P3, PT, R40, c[0x0][0x1d4], PT ;  /* 0x0000750028000a0c */ /* 0x000fe40003f66270 */
[----:B------:R-:W-:Y:S02]  /*1fc0*/  @P0 LEA.HI.X R7, R41, R9, R30, 0x1, P1 ;  /* 0x0000000929070211 */ /* 0x000fe400008f0c1e */
[----:B------:R-:W-:Y:S02]  /*1fd0*/  @P0 ISETP.GE.AND P1, PT, R45, c[0x0][0x1d4], PT ;  /* 0x000075002d000a0c */ /* 0x000fe40003f26270 */
[----:B-1----:R-:W-:-:S04]  /*1fe0*/  @P0 LEA R2, P2, R31, R8, 0x1 ;  /* 0x000000081f020211 */ /* 0x002fc800078408ff */
[----:B------:R-:W-:Y:S02]  /*1ff0*/  @P0 LEA.HI.X R3, R31, R9, R32, 0x1, P2 ;  /* 0x000000091f030211 */ /* 0x000fe400010f0c20 */
[----:B------:R-:W-:-:S03]  /*2000*/  @P0 LEA R4, P2, R40, R8, 0x1 ;  /* 0x0000000828040211 */ /* 0x000fc600078408ff */
[----:B------:R1:W-:Y:S01]  /*2010*/  @P0 LDGSTS.E.BYPASS.LTC128B.128 [R44+0x11100], [R2.64], !P5 ;  /* 0x11100000022c0fae */ /* 0x0003e2000e901d46 */
[----:B------:R-:W-:-:S03]  /*2020*/  @P0 LEA.HI.X R5, R40, R9, R29, 0x1, P2 ;  /* 0x0000000928050211 */ /* 0x000fc600010f0c1d */
[----:B------:R2:W-:Y:S04]  /*2030*/  @P0 LDGSTS.E.BYPASS.LTC128B.128 [R44+0x13100], [R6.64], !P4 ;  /* 0x13100000062c0fae */ /* 0x0005e8000e101d46 */
[----:B------:R2:W-:Y:S01]  /*2040*/  @P0 LDGSTS.E.BYPASS.LTC128B.128 [R44+0x15100], [R4.64], !P3 ;  /* 0x15100000042c0fae */ /* 0x0005e2000d901d46 */
[----:B-1----:R-:W-:-:S04]  /*2050*/  @P0 LEA R2, P2, R45, R8, 0x1 ;  /* 0x000000082d020211 */ /* 0x002fc800078408ff */
[----:B------:R-:W-:-:S05]  /*2060*/  @P0 LEA.HI.X R3, R45, R9, R28, 0x1, P2 ;  /* 0x000000092d030211 */ /* 0x000fca00010f0c1c */
[----:B------:R1:W-:Y:S04]  /*2070*/  @P0 LDGSTS.E.BYPASS.LTC128B.128 [R44+0x17100], [R2.64], !P1 ;  /* 0x17100000022c0fae */ /* 0x0003e8000c901d46 */
[----:B------:R-:W0:Y:S01]  /*2080*/  LDGDEPBAR ;  /* 0x00000000000079af */ /* 0x000e220000000000 */
[----:B------:R-:W-:-:S04]  /*2090*/  DEPBAR.LE SB0, 0x1 ;  /* 0x000080400000791a */ /* 0x000fc80000000000 */
[----:B------:R-:W-:Y:S06]  /*20a0*/  BAR.SYNC.DEFER_BLOCKING 0x0 ;  /* 0x0000000000007b1d */ /* 0x000fec0000010000 */
[----:B---3--:R-:W-:Y:S04]  /*20b0*/  LDSM.16.M88.4 R168, [R18] ;  /* 0x0000000012a8783b */ /* 0x008fe80000000200 */
[----:B--2---:R-:W-:Y:S04]  /*20c0*/  LDSM.16.M88.4 R172, [R17] ;  /* 0x0000000011ac783b */ /* 0x004fe80000000200 */
[----:B----4-:R-:W-:Y:S04]  /*20d0*/  LDSM.16.M88.4 R192, [R16] ;  /* 0x0000000010c0783b */ /* 0x010fe80000000200 */
[----:B------:R-:W-:Y:S04]  /*20e0*/  LDSM.16.M88.4 R196, [R15] ;  /* 0x000000000fc4783b */ /* 0x000fe80000000200 */
[----:B------:R-:W-:Y:S04]  /*20f0*/  LDSM.16.M88.4 R200, [R18+0x4000] ;  /* 0x0040000012c8783b */ /* 0x000fe80000000200 */
        /* <DEDUP_REMOVED lines=10> */
[----:B------:R2:W-:Y:S04]  /*21a0*/  LDSM.16.M88.4 R244, [R15+0xc000] ;  /* 0x00c000000ff4783b */ /* 0x0005e80000000200 */
[----:B------:R-:W-:Y:S06]  /*21b0*/  BAR.SYNC.DEFER_BLOCKING 0x0 ;  /* 0x0000000000007b1d */ /* 0x000fec0000010000 */
[----:B------:R-:W2:Y:S01]  /*21c0*/  S2R R48, SR_TID.X ;  /* 0x0000000000307919 */ /* 0x000ea20000002100 */
[----:B------:R-:W-:-:S04]  /*21d0*/  DEPBAR.LE SB0, 0x0 ;  /* 0x000080000000791a */ /* 0x000fc80000000000 */
[----:B------:R-:W-:Y:S01]  /*21e0*/  BAR.SYNC.DEFER_BLOCKING 0x0 ;  /* 0x0000000000007b1d */ /* 0x000fe20000010000 */
[----:B--2---:R-:W-:-:S04]  /*21f0*/  SHF.R.S32.HI R15, RZ, 0x1f, R48 ;  /* 0x0000001fff0f7819 */ /* 0x004fc80000011430 */
[----:B------:R-:W-:-:S04]  /*2200*/  LEA.HI R15, R15, R48, RZ, 0x3 ;  /* 0x000000300f0f7211 */ /* 0x000fc800078f18ff */
[----:B------:R-:W-:Y:S01]  /*2210*/  LOP3.LUT R15, R15, 0xfffffff8, RZ, 0xc0, !PT ;  /* 0xfffffff80f0f7812 */ /* 0x000fe200078ec0ff */
[----:B------:R-:W2:Y:S04]  /*2220*/  LDSM.16.M88.4 R4, [R252] ;  /* 0x00000000fc04783b */ /* 0x000ea80000000200 */
[----:B------:R-:W-:Y:S02]  /*2230*/  IMAD.IADD R15, R48, 0x1, -R15 ;  /* 0x00000001300f7824 */ /* 0x000fe400078e0a0f */
[----:B------:R-:W-:Y:S01]  /*2240*/  IMAD R0, R11, c[0x0][0x208], RZ ;  /* 0x000082000b007a24 */ /* 0x000fe200078e02ff */
[----:B------:R-:W-:Y:S01]  /*2250*/  IADD3 R135, R252, 0x20, RZ ;  /* 0x00000020fc877810 */ /* 0x000fe20007ffe0ff */
[C---:B-1----:R-:W-:Y:S01]  /*2260*/  IMAD.WIDE.U32 R2, R26.reuse, c[0x0][0x208], RZ ;  /* 0x000082001a027a25 */ /* 0x042fe200078e00ff */
[----:B------:R-:W-:Y:S01]  /*2270*/  R2P PR, R15, 0x6 ;  /* 0x000000060f007804 */ /* 0x000fe20000000000 */
[----:B------:R-:W-:Y:S02]  /*2280*/  LDSM.16.M88.4 R36, [R252+0x1000] ;  /* 0x00100000fc24783b */ /* 0x000fe40000000200 */
[----:B------:R-:W-:-:S04]  /*2290*/  IMAD R0, R26, c[0x0][0x20c], R0 ;  /* 0x000083001a007a24 */ /* 0x000fc800078e0200 */
[----:B------:R-:W-:Y:S02]  /*22a0*/  IMAD.IADD R3, R3, 0x1, R0 ;  /* 0x0000000103037824 */ /* 0x000fe400078e0200 */
[----:B------:R-:W-:-:S04]  /*22b0*/  IMAD R0, R24, c[0x0][0x210], RZ ;  /* 0x0000840018007a24 */ /* 0x000fc800078e02ff */
[----:B------:R-:W-:Y:S01]  /*22c0*/  @P1 IADD3 R135, R252, -0x20, RZ ;  /* 0xffffffe0fc871810 */ /* 0x000fe20007ffe0ff */
[----:B------:R-:W-:-:S04]  /*22d0*/  IMAD.WIDE.U32 R8, R47, c[0x0][0x210], RZ ;  /* 0x000084002f087a25 */ /* 0x000fc800078e00ff */
[----:B------:R-:W1:Y:S01]  /*22e0*/  LDSM.16.M88.4 R20, [R135] ;  /* 0x000000008714783b */ /* 0x000e620000000200 */
[----:B------:R-:W-:Y:S01]  /*22f0*/  IMAD.WIDE.U32 R2, R25, c[0x0][0x218], R2 ;  /* 0x0000860019027a25 */ /* 0x000fe200078e0002 */
[----:B--2---:R-:W-:Y:S03]  /*2300*/  HMMA.16816.F32.BF16 R16, R168, R4, RZ ;  /* 0x00000004a810723c */ /* 0x004fe600000418ff */
[----:B------:R-:W-:Y:S02]  /*2310*/  IMAD.SHL.U32 R93, R31, 0x2, RZ ;  /* 0x000000021f5d7824 */ /* 0x000fe400078e00ff */
[----:B------:R-:W-:Y:S01]  /*2320*/  IMAD.SHL.U32 R94, R41, 0x2, RZ ;  /* 0x00000002295e7824 */ /* 0x000fe200078e00ff */
[----:B------:R-:W-:Y:S01]  /*2330*/  SHF.L.U64.HI R88, R31, 0x1, R32 ;  /* 0x000000011f587819 */ /* 0x000fe20000010220 */
[----:B------:R-:W-:Y:S01]  /*2340*/  STL.64 [R1+0xa0], R8 ;  /* 0x0000a00801007387 */ /* 0x000fe20000100a00 */
[----:B------:R-:W-:-:S02]  /*2350*/  IMAD R4, R47, c[0x0][0x214], R0 ;  /* 0x000085002f047a24 */ /* 0x000fc400078e0200 */
[----:B------:R-:W-:Y:S01]  /*2360*/  IMAD R0, R14, c[0x0][0x218], RZ ;  /* 0x000086000e007a24 */ /* 0x000fe200078e02ff */
[----:B------:R-:W-:Y:S01]  /*2370*/  SHF.L.U64.HI R89, R41, 0x1, R30 ;  /* 0x0000000129597819 */ /* 0x000fe2000001021e */
[----:B------:R-:W-:Y:S02]  /*2380*/  IMAD.IADD R5, R9, 0x1, R4 ;  /* 0x0000000109057824 */ /* 0x000fe400078e0204 */
[C---:B------:R-:W-:Y:S01]  /*2390*/  IMAD.SHL.U32 R95, R40.reuse, 0x2, RZ ;  /* 0x00000002285f7824 */ /* 0x040fe200078e00ff */
[----:B------:R-:W-:Y:S01]  /*23a0*/  SHF.L.U64.HI R90, R40, 0x1, R29 ;  /* 0x00000001285a7819 */ /* 0x000fe2000001021d */
[----:B------:R-:W-:Y:S01]  /*23b0*/  IMAD R4, R25, c[0x0][0x21c], R0 ;  /* 0x0000870019047a24 */ /* 0x000fe200078e0200 */
[----:B------:R-:W-:Y:S01]  /*23c0*/  IADD3 R0, P0, R2, R8, RZ ;  /* 0x0000000802007210 */ /* 0x000fe20007f1e0ff */
[----:B------:R-:W-:Y:S03]  /*23d0*/  STL [R1+0xac], R5 ;  /* 0x0000ac0501007387 */ /* 0x000fe60000100800 */
[----:B------:R-:W-:Y:S01]  /*23e0*/  IADD3.X R3, R5, R3, R4, P0, !PT ;  /* 0x0000000305037210 */ /* 0x000fe200007fe404 */
[----:B------:R-:W-:Y:S01]  /*23f0*/  HMMA.16816.F32.BF16 R12, R168, R6, RZ ;  /* 0x00000006a80c723c */ /* 0x000fe200000418ff */
[C---:B------:R-:W-:Y:S01]  /*2400*/  LEA R2, P0, R0.reuse, c[0x0][0x1f8], 0x1 ;  /* 0x00007e0000027a11 */ /* 0x040fe200078008ff */
[----:B------:R-:W-:Y:S03]  /*2410*/  LDSM.16.M88.4 R24, [R252+0x800] ;  /* 0x00080000fc18783b */ /* 0x000fe60000000200 */
[----:B------:R-:W-:Y:S01]  /*2420*/  LEA.HI.X R3, R0, c[0x0][0x1fc], R3, 0x1, P0 ;  /* 0x00007f0000037a11 */ /* 0x000fe200000f0c03 */
[----:B------:R-:W2:Y:S04]  /*2430*/  SHFL.IDX PT, R4, R2, RZ, 0x181f ;  /* 0x00181fff02047589 */ /* 0x000ea800000e0000 */
[----:B------:R-:W3:Y:S04]  /*2440*/  SHFL.IDX PT, R5, R3, RZ, 0x181f ;  /* 0x00181fff03057589 */ /* 0x000ee800000e0000 */
[----:B------:R-:W4:Y:S04]  /*2450*/  SHFL.IDX PT, R2, R2, 0x1, 0x181f ;  /* 0x00381f0002027f89 */ /* 0x000f2800000e0000 */
[----:B------:R-:W4:Y:S01]  /*2460*/  SHFL.IDX PT, R3, R3, 0x1, 0x181f ;  /* 0x00381f0003037f89 */ /* 0x000f2200000e0000 */
[----:B-1----:R-:W-:Y:S01]  /*2470*/  HMMA.16816.F32.BF16 R80, R172, R20, R16 ;  /* 0x00000014ac50723c */ /* 0x002fe20000041810 */
[----:B------:R-:W-:Y:S01]  /*2480*/  ISETP.GE.AND P5, PT, R31, c[0x0][0x1d4], PT ;  /* 0x000075001f007a0c */ /* 0x000fe20003fa6270 */
[C---:B------:R-:W-:Y:S01]  /*2490*/  IMAD.SHL.U32 R96, R45.reuse, 0x2, RZ ;  /* 0x000000022d607824 */ /* 0x040fe200078e00ff */
[----:B------:R-:W1:Y:S01]  /*24a0*/  LDSM.16.M88.4 R32, [R135+0x800] ;  /* 0x000800008720783b */ /* 0x000e620000000200 */
[----:B------:R-:W-:-:S03]  /*24b0*/  SHF.L.U64.HI R91, R45, 0x1, R28 ;  /* 0x000000012d5b7819 */ /* 0x000fc6000001021c */
[----:B------:R-:W-:Y:S01]  /*24c0*/  LDSM.16.M88.4 R48, [R135+0x1000] ;  /* 0x001000008730783b */ /* 0x000fe20000000200 */
[----:B--2---:R-:W-:-:S03]  /*24d0*/  IADD3 R18, P1, R4, R93, RZ ;  /* 0x0000005d04127210 */ /* 0x004fc60007f3e0ff */
[----:B------:R-:W-:Y:S01]  /*24e0*/  LDSM.16.M88.4 R60, [R135+0x1800] ;  /* 0x00180000873c783b */ /* 0x000fe20000000200 */
[----:B------:R-:W-:Y:S01]  /*24f0*/  IADD3 R16, P0, R4, R94, RZ ;  /* 0x0000005e04107210 */ /* 0x000fe20007f1e0ff */
[----:B------:R-:W-:Y:S01]  /*2500*/  HMMA.16816.F32.BF16 R76, R172, R22, R12 ;  /* 0x00000016ac4c723c */ /* 0x000fe2000004180c */
[----:B---3--:R-:W-:-:S03]  /*2510*/  IMAD.X R19, R5, 0x1, R88, P1 ;  /* 0x0000000105137824 */ /* 0x008fc600008e0658 */
[--C-:B------:R-:W-:Y:S01]  /*2520*/  IMAD.X R17, R5, 0x1, R89.reuse, P0 ;  /* 0x0000000105117824 */ /* 0x100fe200000e0659 */
[----:B----4-:R-:W-:Y:S02]  /*2530*/  IADD3 R8, P1, R2, R94, RZ ;  /* 0x0000005e02087210 */ /* 0x010fe40007f3e0ff */
[----:B------:R-:W-:Y:S02]  /*2540*/  IADD3 R14, P3, R4, R95, RZ ;  /* 0x0000005f040e7210 */ /* 0x000fe40007f7e0ff */
[----:B------:R-:W-:Y:S01]  /*2550*/  IADD3 R12, P0, R2, R93, RZ ;  /* 0x0000005d020c7210 */ /* 0x000fe20007f1e0ff */
[----:B------:R-:W-:Y:S01]  /*2560*/  IMAD.X R9, R3, 0x1, R89, P1 ;  /* 0x0000000103097824 */ /* 0x000fe200008e0659 */
[----:B------:R-:W-:Y:S01]  /*2570*/  ISETP.GE.AND P1, PT, R40, c[0x0][0x1d4], PT ;  /* 0x0000750028007a0c */ /* 0x000fe20003f26270 */
[----:B------:R-:W-:Y:S01]  /*2580*/  IMAD.X R15, R5, 0x1, R90, P3 ;  /* 0x00000001050f7824 */ /* 0x000fe200018e065a */
[----:B------:R-:W-:Y:S01]  /*2590*/  ISETP.GE.AND P3, PT, R41, c[0x0][0x1d4], PT ;  /* 0x0000750029007a0c */ /* 0x000fe20003f66270 */
[----:B------:R-:W-:Y:S01]  /*25a0*/  IMAD.X R13, R3, 0x1, R88, P0 ;  /* 0x00000001030d7824 */ /* 0x000fe200000e0658 */
[----:B------:R-:W-:Y:S01]  /*25b0*/  IADD3 R6, P0, R2, R95, RZ ;  /* 0x0000005f02067210 */ /* 0x000fe20007f1e0ff */
[----:B------:R-:W2:Y:S01]  /*25c0*/  LDSM.16.M88.4 R40, [R252+0x1800] ;  /* 0x00180000fc28783b */ /* 0x000ea20000000200 */
[----:B------:R-:W-:-:S02]  /*25d0*/  ISETP.LT.OR P4, PT, R10, 0x1, P5 ;  /* 0x000000010a00780c */ /* 0x000fc40002f81670 */
[----:B------:R-:W-:Y:S01]  /*25e0*/  SEL R0, R46, 0xffffffc0, !P2 ;  /* 0xffffffc02e007807 */ /* 0x000fe20005000000 */
[----:B------:R-:W-:Y:S01]  /*25f0*/  IMAD.X R7, R3, 0x1, R90, P0 ;  /* 0x0000000103077824 */ /* 0x000fe200000e065a */
[----:B------:R-:W-:Y:S02]  /*2600*/  ISETP.LT.OR P0, PT, R10, 0x1, P3 ;  /* 0x000000010a00780c */ /* 0x000fe40001f01670 */
[----:B------:R-:W-:Y:S01]  /*2610*/  IADD3 R4, P2, R4, R96, RZ ;  /* 0x0000006004047210 */ /* 0x000fe20007f5e0ff */
[C---:B------:R-:W-:Y:S04]  /*2620*/  HMMA.16816.F32.BF16 R28, R168.reuse, R24, RZ ;  /* 0x00000018a81c723c */ /* 0x040fe800000418ff */
[----:B------:R-:W-:Y:S01]  /*2630*/  IMAD.X R5, R5, 0x1, R91, P2 ;  /* 0x0000000105057824 */ /* 0x000fe200010e065b */
[----:B------:R-:W-:Y:S01]  /*2640*/  ISETP.LT.OR P2, PT, R10, 0x1, P1 ;  /* 0x000000010a00780c */ /* 0x000fe20000f41670 */
[----:B------:R-:W-:Y:S01]  /*2650*/  @!PT LDS RZ, [RZ] ;  /* 0x00000000fffff984 */ /* 0x000fe20000000800 */
[----:B------:R-:W-:Y:S01]  /*2660*/  @!PT LDS RZ, [RZ] ;  /* 0x00000000fffff984 */ /* 0x000fe20000000800 */
[----:B------:R-:W-:Y:S01]  /*2670*/  @!PT LDS RZ, [RZ] ;  /* 0x00000000fffff984 */ /* 0x000fe20000000800 */
[----:B------:R3:W-:Y:S02]  /*2680*/  LDGSTS.E.BYPASS.LTC128B.128 [R44+0x100], [R18.64], !P4 ;  /* 0x00100000122c7fae */ /* 0x0007e4000e101d46 */
[----:B------:R-:W-:Y:S02]  /*2690*/  HMMA.16816.F32.BF16 R24, R168, R26, RZ ;  /* 0x0000001aa818723c */ /* 0x000fe400000418ff */
[----:B------:R3:W-:Y:S01]  /*26a0*/  LDGSTS.E.BYPASS.LTC128B.128 [R44+0x2100], [R16.64], !P0 ;  /* 0x02100000102c7fae */ /* 0x0007e2000c101d46 */
[----:B------:R-:W-:-:S02]  /*26b0*/  ISETP.GE.AND P0, PT, R45, c[0x0][0x1d4], PT ;  /* 0x000075002d007a0c */ /* 0x000fc40003f06270 */
[C---:B------:R-:W-:Y:S02]  /*26c0*/  ISETP.LT.OR P5, PT, R10.reuse, 0x21, P5 ;  /* 0x000000210a00780c */ /* 0x040fe40002fa1670 */
[C---:B------:R-:W-:Y:S02]  /*26d0*/  ISETP.LT.OR P4, PT, R10.reuse, 0x1, P0 ;  /* 0x000000010a00780c */ /* 0x040fe40000781670 */
[C---:B------:R-:W-:Y:S01]  /*26e0*/  ISETP.LT.OR P3, PT, R10.reuse, 0x21, P3 ;  /* 0x000000210a00780c */ /* 0x040fe20001f61670 */
[----:B------:R4:W-:Y:S01]  /*26f0*/  LDGSTS.E.BYPASS.LTC128B.128 [R44+0x4100], [R14.64], !P2 ;  /* 0x041000000e2c7fae */ /* 0x0009e2000d101d46 */
[C---:B------:R-:W-:Y:S02]  /*2700*/  ISETP.LT.OR P2, PT, R10.reuse, 0x21, P1 ;  /* 0x000000210a00780c */ /* 0x040fe40000f41670 */
[----:B------:R-:W-:Y:S02]  /*2710*/  ISETP.LT.OR P1, PT, R10, 0x21, P0 ;  /* 0x000000210a00780c */ /* 0x000fe40000721670 */
[----:B------:R-:W-:Y:S01]  /*2720*/  IADD3 R2, P0, R2, R96, RZ ;  /* 0x0000006002027210 */ /* 0x000fe20007f1e0ff */
[----:B------:R-:W-:-:S04]  /*2730*/  IMAD.IADD R104, R252, 0x1, R0 ;  /* 0x00000001fc687824 */ /* 0x000fc800078e0200 */
[----:B------:R-:W-:Y:S01]  /*2740*/  IMAD.X R3, R3, 0x1, R91, P0 ;  /* 0x0000000103037824 */ /* 0x000fe200000e065b */
[----:B------:R3:W-:Y:S01]  /*2750*/  LDGSTS.E.BYPASS.LTC128B.128 [R44+0x6100], [R4.64], !P4 ;  /* 0x06100000042c7fae */ /* 0x0007e2000e101d46 */
[----:B------:R-:W-:Y:S03]  /*2760*/  HMMA.16816.F32.BF16 R20, R168, R36, RZ ;  /* 0x00000024a814723c */ /* 0x000fe600000418ff */
[----:B------:R4:W-:Y:S04]  /*2770*/  LDGSTS.E.BYPASS.LTC128B.128 [R44+0x1100], [R12.64], !P5 ;  /* 0x011000000c2c7fae */ /* 0x0009e8000e901d46 */
[----:B------:R2:W-:Y:S01]  /*2780*/  LDGSTS.E.BYPASS.LTC128B.128 [R44+0x3100], [R8.64], !P3 ;  /* 0x03100000082c7fae */ /* 0x0005e2000d901d46 */
[C---:B-1----:R-:W-:Y:S03]  /*2790*/  HMMA.16816.F32.BF16 R64, R172.reuse, R34, R24 ;  /* 0x00000022ac40723c */ /* 0x042fe60000041818 */
[----:B------:R3:W-:Y:S04]  /*27a0*/  LDGSTS.E.BYPASS.LTC128B.128 [R44+0x5100], [R6.64], !P2 ;  /* 0x05100000062c7fae */ /* 0x0007e8000d101d46 */
[----:B------:R3:W-:Y:S04]  /*27b0*/  LDGSTS.E.BYPASS.LTC128B.128 [R44+0x7100], [R2.64], !P1 ;  /* 0x07100000022c7fae */ /* 0x0007e8000c901d46 */
[----:B------:R-:W1:Y:S01]  /*27c0*/  LDSM.16.M88.4 R24, [R104] ;  /* 0x000000006818783b */ /* 0x000e620000000200 */
[----:B------:R-:W-:Y:S03]  /*27d0*/  HMMA.16816.F32.BF16 R68, R172, R32, R28 ;  /* 0x00000020ac44723c */ /* 0x000fe6000004181c */
[----:B------:R-:W1:Y:S04]  /*27e0*/  LDSM.16.M88.4 R28, [R104+0x800] ;  /* 0x00080000681c783b */ /* 0x000e680000000200 */
[----:B------:R-:W-:Y:S01]  /*27f0*/  LDSM.16.M88.4 R52, [R104+0x1800] ;  /* 0x001800006834783b */ /* 0x000fe20000000200 */
[C---:B----4-:R-:W-:Y:S03]  /*2800*/  HMMA.16816.F32.BF16 R12, R168.reuse, R38, RZ ;  /* 0x00000026a80c723c */ /* 0x050fe600000418ff */
[----:B------:R-:W0:Y:S05]  /*2810*/  LDGDEPBAR ;  /* 0x00000000000079af */ /* 0x000e2a0000000000 */
[----:B--2---:R-:W-:Y:S01]  /*2820*/  HMMA.16816.F32.BF16 R8, R168, R40, RZ ;  /* 0x00000028a808723c */ /* 0x004fe200000418ff */
[----:B---3--:R-:W2:Y:S01]  /*2830*/  LDSM.16.M88.4 R44, [R104+0x1000] ;  /* 0x00100000682c783b */ /* 0x008ea20000000200 */
[----:B------:R-:W-:-:S06]  /*2840*/  IADD3 R2, R135, 0x6000, RZ ;  /* 0x0000600087027810 */ /* 0x000fcc0007ffe0ff */
[----:B------:R-:W-:Y:S01]  /*2850*/  HMMA.16816.F32.BF16 R16, R168, R42, RZ ;  /* 0x0000002aa810723c */ /* 0x000fe200000418ff */
[----:B------:R-:W-:-:S05]  /*2860*/  IMAD.IADD R0, R2, 0x1, R0 ;  /* 0x0000000102007824 */ /* 0x000fca00078e0200 */
[----:B------:R-:W-:Y:S02]  /*2870*/  LDSM.16.M88.4 R72, [R0+-0x5000] ;  /* 0xffb000000048783b */ /* 0x000fe40000000200 */
[C---:B------:R-:W-:Y:S02]  /*2880*/  HMMA.16816.F32.BF16 R4, R172.reuse, R50, R12 ;  /* 0x00000032ac04723c */ /* 0x040fe4000004180c */
[----:B------:R-:W-:Y:S06]  /*2890*/  LDSM.16.M88.4 R84, [R0+-0x4800] ;  /* 0xffb800000054783b */ /* 0x000fec0000000200 */
[C---:B------:R-:W-:Y:S01]  /*28a0*/  HMMA.16816.F32.BF16 R56, R172.reuse, R48, R20 ;  /* 0x00000030ac38723c */ /* 0x040fe20000041814 */
[----:B------:R-:W-:Y:S07]  /*28b0*/  LDSM.16.M88.4 R48, [R0+-0x5800] ;  /* 0xffa800000030783b */ /* 0x000fee0000000200 */
[C---:B------:R-:W-:Y:S01]  /*28c0*/  HMMA.16816.F32.BF16 R12, R172.reuse, R60, R8 ;  /* 0x0000003cac0c723c */ /* 0x040fe20000041808 */
[----:B------:R-:W3:Y:S07]  /*28d0*/  LDSM.16.M88.4 R8, [R0+-0x6000] ;  /* 0xffa000000008783b */ /* 0x000eee0000000200 */
[----:B------:R-:W-:Y:S01]  /*28e0*/  HMMA.16816.F32.BF16 R16, R172, R62, R16 ;  /* 0x0000003eac10723c */ /* 0x000fe20000041810 */
[----:B------:R-:W-:Y:S07]  /*28f0*/  LDSM.16.M88.4 R60, [R252+0x3000] ;  /* 0x00300000fc3c783b */ /* 0x000fee0000000200 */
[C---:B-1----:R-:W-:Y:S01]  /*2900*/  HMMA.16816.F32.BF16 R20, R192.reuse, R24, R80 ;  /* 0x00000018c014723c */ /* 0x042fe20000041850 */
[----:B------:R-:W-:Y:S07]  /*2910*/  LDSM.16.M88.4 R80, [R0+-0x2800] ;  /* 0xffd800000050783b */ /* 0x000fee0000000200 */
[C---:B------:R-:W-:Y:S01]  /*2920*/  HMMA.16816.F32.BF16 R24, R192.reuse, R26, R76 ;  /* 0x0000001ac018723c */ /* 0x040fe2000004184c */
[----:B------:R-:W-:Y:S07]  /*2930*/  LDSM.16.M88.4 R76, [R135+0x3800] ;  /* 0x00380000874c783b */ /* 0x000fee0000000200 */
[C---:B------:R-:W-:Y:S01]  /*2940*/  HMMA.16816.F32.BF16 R32, R192.reuse, R28, R68 ;  /* 0x0000001cc020723c */ /* 0x040fe20000041844 */
[----:B------:R-:W-:Y:S07]  /*2950*/  LDSM.16.M88.4 R68, [R252+0x3800] ;  /* 0x00380000fc44783b */ /* 0x000fee0000000200 */
[C---:B------:R-:W-:Y:S01]  /*2960*/  HMMA.16816.F32.BF16 R36, R192.reuse, R30, R64 ;  /* 0x0000001ec024723c */ /* 0x040fe20000041840 */
[----:B------:R-:W-:Y:S04]  /*2970*/  LDSM.16.M88.4 R28, [R135+0x2000] ;  /* 0x00200000871c783b */ /* 0x000fe80000000200 */
[----:B------:R-:W-:Y:S03]  /*2980*/  LDSM.16.M88.4 R64, [R104+0x3000] ;  /* 0x003000006840783b */ /* 0x000fe60000000200 */
[C---:B--2---:R-:W-:Y:S01]  /*2990*/  HMMA.16816.F32.BF16 R40, R192.reuse, R44, R56 ;  /* 0x0000002cc028723c */ /* 0x044fe20000041838 */
[----:B------:R-:W-:Y:S07]  /*29a0*/  LDSM.16.M88.4 R56, [R252+0x2800] ;  /* 0x00280000fc38783b */ /* 0x000fee0000000200 */
[C---:B------:R-:W-:Y:S01]  /*29b0*/  HMMA.16816.F32.BF16 R4, R192.reuse, R46, R4 ;  /* 0x0000002ec004723c */ /* 0x040fe20000041804 */
[----:B------:R-:W1:Y:S07]  /*29c0*/  LDSM.16.M88.4 R44, [R252+0x2000] ;  /* 0x00200000fc2c783b */ /* 0x000e6e0000000200 */
[C---:B------:R-:W-:Y:S08]  /*29d0*/  HMMA.16816.F32.BF16 R12, R192.reuse, R52, R12 ;  /* 0x00000034c00c723c */ /* 0x040ff0000004180c */
[----:B------:R-:W-:Y:S01]  /*29e0*/  HMMA.16816.F32.BF16 R16, R192, R54, R16 ;  /* 0x00000036c010723c */ /* 0x000fe20000041810 */
[----:B------:R-:W-:Y:S07]  /*29f0*/  LDSM.16.M88.4 R52, [R135+0x3000] ;  /* 0x003000008734783b */ /* 0x000fee0000000200 */
[C---:B---3--:R-:W-:Y:S08]  /*2a00*/  HMMA.16816.F32.BF16 R20, R196.reuse, R8, R20 ;  /* 0x00000008c414723c */ /* 0x048ff00000041814 */
[C---:B------:R-:W-:Y:S08]  /*2a10*/  HMMA.16816.F32.BF16 R24, R196.reuse, R10, R24 ;  /* 0x0000000ac418723c */ /* 0x040ff00000041818 */
[C---:B------:R-:W-:Y:S08]  /*2a20*/  HMMA.16816.F32.BF16 R32, R196.reuse, R48, R32 ;  /* 0x00000030c420723c */ /* 0x040ff00000041820 */
[C---:B------:R-:W-:Y:S01]  /*2a30*/  HMMA.16816.F32.BF16 R36, R196.reuse, R50, R36 ;  /* 0x00000032c424723c */ /* 0x040fe20000041824 */
[----:B------:R-:W2:Y:S07]  /*2a40*/  LDSM.16.M88.4 R48, [R135+0x2800] ;  /* 0x002800008730783b */ /* 0x000eae0000000200 */
[C---:B------:R-:W-:Y:S08]  /*2a50*/  HMMA.16816.F32.BF16 R40, R196.reuse, R72, R40 ;  /* 0x00000048c428723c */ /* 0x040ff00000041828 */
[C---:B------:R-:W-:Y:S01]  /*2a60*/  HMMA.16816.F32.BF16 R8, R196.reuse, R74, R4 ;  /* 0x0000004ac408723c */ /* 0x040fe20000041804 */
[----:B------:R-:W-:Y:S07]  /*2a70*/  LDSM.16.M88.4 R72, [R104+0x3800] ;  /* 0x003800006848783b */ /* 0x000fee0000000200 */
[C---:B------:R-:W-:Y:S08]  /*2a80*/  HMMA.16816.F32.BF16 R4, R196.reuse, R84, R12 ;  /* 0x00000054c404723c */ /* 0x040ff0000004180c */
[----:B------:R-:W-:Y:S08]  /*2a90*/  HMMA.16816.F32.BF16 R16, R196, R86, R16 ;  /* 0x00000056c410723c */ /* 0x000ff00000041810 */
[C---:B-1----:R-:W-:Y:S08]  /*2aa0*/  HMMA.16816.F32.BF16 R20, R200.reuse, R44, R20 ;  /* 0x0000002cc814723c */ /* 0x042ff00000041814 */
[C---:B------:R-:W-:Y:S01]  /*2ab0*/  HMMA.16816.F32.BF16 R24, R200.reuse, R46, R24 ;  /* 0x0000002ec818723c */ /* 0x040fe20000041818 */
[----:B------:R-:W1:Y:S07]  /*2ac0*/  LDSM.16.M88.4 R44, [R104+0x2000] ;  /* 0x00200000682c783b */ /* 0x000e6e0000000200 */
[C---:B------:R-:W-:Y:S08]  /*2ad0*/  HMMA.16816.F32.BF16 R32, R200.reuse, R56, R32 ;  /* 0x00000038c820723c */ /* 0x040ff00000041820 */
[C---:B------:R-:W-:Y:S01]  /*2ae0*/  HMMA.16816.F32.BF16 R36, R200.reuse, R58, R36 ;  /* 0x0000003ac824723c */ /* 0x040fe20000041824 */
[----:B------:R-:W3:Y:S07]  /*2af0*/  LDSM.16.M88.4 R56, [R104+0x2800] ;  /* 0x002800006838783b */ /* 0x000eee0000000200 */
[C---:B------:R-:W-:Y:S08]  /*2b00*/  HMMA.16816.F32.BF16 R40, R200.reuse, R60, R40 ;  /* 0x0000003cc828723c */ /* 0x040ff00000041828 */
[C---:B------:R-:W-:Y:S01]  /*2b10*/  HMMA.16816.F32.BF16 R12, R200.reuse, R62, R8 ;  /* 0x0000003ec80c723c */ /* 0x040fe20000041808 */
[----:B------:R-:W-:Y:S07]  /*2b20*/  LDSM.16.M88.4 R60, [R0+-0x3000] ;  /* 0xffd00000003c783b */ /* 0x000fee0000000200 */
[C---:B------:R-:W-:Y:S08]  /*2b30*/  HMMA.16816.F32.BF16 R8, R200.reuse, R68, R4 ;  /* 0x00000044c808723c */ /* 0x040ff00000041804 */
[----:B------:R-:W-:Y:S01]  /*2b40*/  HMMA.16816.F32.BF16 R4, R200, R70, R16 ;  /* 0x00000046c804723c */ /* 0x000fe20000041810 */
[----:B------:R-:W-:Y:S07]  /*2b50*/  LDSM.16.M88.4 R68, [R252+0x5000] ;  /* 0x00500000fc44783b */ /* 0x000fee0000000200 */
[C---:B------:R-:W-:Y:S08]  /*2b60*/  HMMA.16816.F32.BF16 R20, R204.reuse, R28, R20 ;  /* 0x0000001ccc14723c */ /* 0x040ff00000041814 */
[C---:B------:R-:W-:Y:S01]  /*2b70*/  HMMA.16816.F32.BF16 R24, R204.reuse, R30, R24 ;  /* 0x0000001ecc18723c */ /* 0x040fe20000041818 */
[----:B------:R-:W4:Y:S07]  /*2b80*/  LDSM.16.M88.4 R28, [R0+-0x4000] ;  /* 0xffc00000001c783b */ /* 0x000f2e0000000200 */
[C---:B--2---:R-:W-:Y:S08]  /*2b90*/  HMMA.16816.F32.BF16 R32, R204.reuse, R48, R32 ;  /* 0x00000030cc20723c */ /* 0x044ff00000041820 */
[C---:B------:R-:W-:Y:S01]  /*2ba0*/  HMMA.16816.F32.BF16 R36, R204.reuse, R50, R36 ;  /* 0x00000032cc24723c */ /* 0x040fe20000041824 */
[----:B------:R-:W-:Y:S07]  /*2bb0*/  LDSM.16.M88.4 R48, [R252+0x4000] ;  /* 0x00400000fc30783b */ /* 0x000fee0000000200 */
[C---:B------:R-:W-:Y:S08]  /*2bc0*/  HMMA.16816.F32.BF16 R40, R204.reuse, R52, R40 ;  /* 0x00000034cc28723c */ /* 0x040ff00000041828 */
[C---:B------:R-:W-:Y:S01]  /*2bd0*/  HMMA.16816.F32.BF16 R16, R204.reuse, R54, R12 ;  /* 0x00000036cc10723c */ /* 0x040fe2000004180c */
[----:B------:R-:W2:Y:S07]  /*2be0*/  LDSM.16.M88.4 R52, [R0+-0x3800] ;  /* 0xffc800000034783b */ /* 0x000eae0000000200 */
[C---:B------:R-:W-:Y:S08]  /*2bf0*/  HMMA.16816.F32.BF16 R8, R204.reuse, R76, R8 ;  /* 0x0000004ccc08723c */ /* 0x040ff00000041808 */
[----:B------:R-:W-:Y:S01]  /*2c00*/  HMMA.16816.F32.BF16 R4, R204, R78, R4 ;  /* 0x0000004ecc04723c */ /* 0x000fe20000041804 */
[----:B------:R-:W-:Y:S07]  /*2c10*/  LDSM.16.M88.4 R76, [R252+0x5800] ;  /* 0x00580000fc4c783b */ /* 0x000fee0000000200 */
[C---:B-1----:R-:W-:Y:S08]  /*2c20*/  HMMA.16816.F32.BF16 R12, R208.reuse, R44, R20 ;  /* 0x0000002cd00c723c */ /* 0x042ff00000041814 */
[C---:B------:R-:W-:Y:S01]  /*2c30*/  HMMA.16816.F32.BF16 R24, R208.reuse, R46, R24 ;  /* 0x0000002ed018723c */ /* 0x040fe20000041818 */
[----:B------:R-:W-:Y:S07]  /*2c40*/  LDSM.16.M88.4 R44, [R135+0x4000] ;  /* 0x00400000872c783b */ /* 0x000fee0000000200 */
[C---:B---3--:R-:W-:Y:S08]  /*2c50*/  HMMA.16816.F32.BF16 R32, R208.reuse, R56, R32 ;  /* 0x00000038d020723c */ /* 0x048ff00000041820 */
[C---:B------:R-:W-:Y:S01]  /*2c60*/  HMMA.16816.F32.BF16 R36, R208.reuse, R58, R36 ;  /* 0x0000003ad024723c */ /* 0x040fe20000041824 */
[----:B------:R-:W1:Y:S07]  /*2c70*/  LDSM.16.M88.4 R56, [R252+0x4800] ;  /* 0x00480000fc38783b */ /* 0x000e6e0000000200 */
[C---:B------:R-:W-:Y:S08]  /*2c80*/  HMMA.16816.F32.BF16 R8, R208.reuse, R72, R8 ;  /* 0x00000048d008723c */ /* 0x040ff00000041808 */
[C---:B------:R-:W-:Y:S01]  /*2c90*/  HMMA.16816.F32.BF16 R4, R208.reuse, R74, R4 ;  /* 0x0000004ad004723c */ /* 0x040fe20000041804 */
[----:B------:R-:W-:Y:S07]  /*2ca0*/  LDSM.16.M88.4 R72, [R135+0x5800] ;  /* 0x005800008748783b */ /* 0x000fee0000000200 */
[----:B------:R-:W-:Y:S08]  /*2cb0*/  HMMA.16816.F32.BF16 R40, R208, R64, R40 ;  /* 0x00000040d028723c */ /* 0x000ff00000041828 */
[----:B----4-:R-:W-:Y:S08]  /*2cc0*/  HMMA.16816.F32.BF16 R12, R212, R28, R12 ;  /* 0x0000001cd40c723c */ /* 0x010ff0000004180c */
[----:B------:R-:W-:Y:S01]  /*2cd0*/  HMMA.16816.F32.BF16 R20, R208, R66, R16 ;  /* 0x00000042d014723c */ /* 0x000fe20000041810 */
[----:B------:R-:W-:Y:S07]  /*2ce0*/  LDSM.16.M88.4 R64, [R135+0x5000] ;  /* 0x005000008740783b */ /* 0x000fee0000000200 */
[C---:B------:R-:W-:Y:S08]  /*2cf0*/  HMMA.16816.F32.BF16 R16, R212.reuse, R30, R24 ;  /* 0x0000001ed410723c */ /* 0x040ff00000041818 */
[C---:B--2---:R-:W-:Y:S08]  /*2d00*/  HMMA.16816.F32.BF16 R32, R212.reuse, R52, R32 ;  /* 0x00000034d420723c */ /* 0x044ff00000041820 */
[C---:B------:R-:W-:Y:S01]  /*2d10*/  HMMA.16816.F32.BF16 R36, R212.reuse, R54, R36 ;  /* 0x00000036d424723c */ /* 0x040fe20000041824 */
[----:B------:R-:W2:Y:S07]  /*2d20*/  LDSM.16.M88.4 R52, [R135+0x4800] ;  /* 0x004800008734783b */ /* 0x000eae0000000200 */
[C---:B------:R-:W-:Y:S08]  /*2d30*/  HMMA.16816.F32.BF16 R24, R212.reuse, R80, R8 ;  /* 0x00000050d418723c */ /* 0x040ff00000041808 */
[C---:B------:R-:W-:Y:S08]  /*2d40*/  HMMA.16816.F32.BF16 R8, R212.reuse, R82, R4 ;  /* 0x00000052d408723c */ /* 0x040ff00000041804 */
[----:B------:R-:W-:Y:S08]  /*2d50*/  HMMA.16816.F32.BF16 R40, R212, R60, R40 ;  /* 0x0000003cd428723c */ /* 0x000ff00000041828 */
[----:B------:R-:W-:Y:S08]  /*2d60*/  HMMA.16816.F32.BF16 R4, R216, R48, R12 ;  /* 0x00000030d804723c */ /* 0x000ff0000004180c */
[----:B------:R-:W-:Y:S01]  /*2d70*/  HMMA.16816.F32.BF16 R28, R212, R62, R20 ;  /* 0x0000003ed41c723c */ /* 0x000fe20000041814 */
[----:B------:R-:W-:Y:S07]  /*2d80*/  LDSM.16.M88.4 R60, [R104+0x4800] ;  /* 0x00480000683c783b */ /* 0x000fee0000000200 */
[C---:B------:R-:W-:Y:S01]  /*2d90*/  HMMA.16816.F32.BF16 R16, R216.reuse, R50, R16 ;  /* 0x00000032d810723c */ /* 0x040fe20000041810 */
[----:B------:R-:W-:Y:S07]  /*2da0*/  LDSM.16.M88.4 R48, [R104+0x5800] ;  /* 0x005800006830783b */ /* 0x000fee0000000200 */
[C---:B-1----:R-:W-:Y:S08]  /*2db0*/  HMMA.16816.F32.BF16 R20, R216.reuse, R56, R32 ;  /* 0x00000038d814723c */ /* 0x042ff00000041820 */
[C---:B------:R-:W-:Y:S01]  /*2dc0*/  HMMA.16816.F32.BF16 R36, R216.reuse, R58, R36 ;  /* 0x0000003ad824723c */ /* 0x040fe20000041824 */
[----:B------:R-:W1:Y:S07]  /*2dd0*/  LDSM.16.M88.4 R56, [R104+0x4000] ;  /* 0x004000006838783b */ /* 0x000e6e0000000200 */
[C---:B------:R-:W-:Y:S08]  /*2de0*/  HMMA.16816.F32.BF16 R12, R216.reuse, R78, R8 ;  /* 0x0000004ed80c723c */ /* 0x040ff00000041808 */
[----:B------:R-:W-:Y:S08]  /*2df0*/  HMMA.16816.F32.BF16 R40, R216, R68, R40 ;  /* 0x00000044d828723c */ /* 0x000ff00000041828 */
[C---:B------:R-:W-:Y:S08]  /*2e00*/  HMMA.16816.F32.BF16 R8, R220.reuse, R44, R4 ;  /* 0x0000002cdc08723c */ /* 0x040ff00000041804 */
[C---:B------:R-:W-:Y:S01]  /*2e10*/  HMMA.16816.F32.BF16 R4, R220.reuse, R46, R16 ;  /* 0x0000002edc04723c */ /* 0x040fe20000041810 */
[----:B------:R-:W-:Y:S07]  /*2e20*/  LDSM.16.M88.4 R44, [R0+-0x1800] ;  /* 0xffe80000002c783b */ /* 0x000fee0000000200 */
[----:B--2---:R-:W-:Y:S01]  /*2e30*/  HMMA.16816.F32.BF16 R16, R220, R52, R20 ;  /* 0x00000034dc10723c */ /* 0x004fe20000041814 */
[----:B------:R-:W2:Y:S07]  /*2e40*/  LDSM.16.M88.4 R20, [R104+0x5000] ;  /* 0x005000006814783b */ /* 0x000eae0000000200 */
[C---:B------:R-:W-:Y:S08]  /*2e50*/  HMMA.16816.F32.BF16 R32, R216.reuse, R70, R28 ;  /* 0x00000046d820723c */ /* 0x040ff0000004181c */
[----:B------:R-:W-:Y:S08]  /*2e60*/  HMMA.16816.F32.BF16 R28, R216, R76, R24 ;  /* 0x0000004cd81c723c */ /* 0x000ff00000041818 */
[C---:B------:R-:W-:Y:S08]  /*2e70*/  HMMA.16816.F32.BF16 R24, R220.reuse, R54, R36 ;  /* 0x00000036dc18723c */ /* 0x040ff00000041824 */
[C---:B------:R-:W-:Y:S08]  /*2e80*/  HMMA.16816.F32.BF16 R52, R220.reuse, R74, R12 ;  /* 0x0000004adc34723c */ /* 0x040ff0000004180c */
[----:B------:R-:W-:Y:S08]  /*2e90*/  HMMA.16816.F32.BF16 R36, R220, R64, R40 ;  /* 0x00000040dc24723c */ /* 0x000ff00000041828 */
[----:B-1----:R-:W-:Y:S01]  /*2ea0*/  HMMA.16816.F32.BF16 R12, R224, R56, R8 ;  /* 0x00000038e00c723c */ /* 0x002fe20000041808 */
[----:B------:R-:W1:Y:S07]  /*2eb0*/  LDSM.16.M88.4 R8, [R0+-0x2000] ;  /* 0xffe000000008783b */ /* 0x000e6e0000000200 */
[C---:B------:R-:W-:Y:S01]  /*2ec0*/  HMMA.16816.F32.BF16 R32, R220.reuse, R66, R32 ;  /* 0x00000042dc20723c */ /* 0x040fe20000041820 */
[----:B------:R-:W-:Y:S07]  /*2ed0*/  LDSM.16.M88.4 R64, [R0+-0x800] ;  /* 0xfff800000040783b */ /* 0x000fee0000000200 */
[----:B------:R-:W-:Y:S08]  /*2ee0*/  HMMA.16816.F32.BF16 R40, R220, R72, R28 ;  /* 0x00000048dc28723c */ /* 0x000ff0000004181c */
[C---:B------:R-:W-:Y:S08]  /*2ef0*/  HMMA.16816.F32.BF16 R16, R224.reuse, R60, R16 ;  /* 0x0000003ce010723c */ /* 0x040ff00000041810 */
[C---:B--2---:R-:W-:Y:S01]  /*2f00*/  HMMA.16816.F32.BF16 R28, R224.reuse, R20, R36 ;  /* 0x00000014e01c723c */ /* 0x044fe20000041824 */
[----:B------:R-:W2:Y:S07]  /*2f10*/  LDSM.16.M88.4 R36, [R252+0x6000] ;  /* 0x00600000fc24783b */ /* 0x000eae0000000200 */
[----:B------:R-:W-:Y:S01]  /*2f20*/  HMMA.16816.F32.BF16 R4, R224, R58, R4 ;  /* 0x0000003ae004723c */ /* 0x000fe20000041804 */
[----:B------:R-:W3:Y:S07]  /*2f30*/  LDSM.16.M88.4 R56, [R0+-0x1000] ;  /* 0xfff000000038783b */ /* 0x000eee0000000200 */
[----:B-1----:R-:W-:Y:S08]  /*2f40*/  HMMA.16816.F32.BF16 R12, R228, R8, R12 ;  /* 0x00000008e40c723c */ /* 0x002ff0000004180c */
[----:B------:R-:W-:Y:S08]  /*2f50*/  HMMA.16816.F32.BF16 R32, R224, R22, R32 ;  /* 0x00000016e020723c */ /* 0x000ff00000041820 */
[C---:B------:R-:W-:Y:S01]  /*2f60*/  HMMA.16816.F32.BF16 R20, R228.reuse, R44, R16 ;  /* 0x0000002ce414723c */ /* 0x040fe20000041810 */
[----:B------:R-:W1:Y:S07]  /*2f70*/  LDSM.16.M88.4 R16, [R135+0x6000] ;  /* 0x006000008710783b */ /* 0x000e6e0000000200 */
[----:B------:R-:W-:Y:S08]  /*2f80*/  HMMA.16816.F32.BF16 R4, R228, R10, R4 ;  /* 0x0000000ae404723c */ /* 0x000ff00000041804 */
[----:B--2---:R-:W-:Y:S08]  /*2f90*/  HMMA.16816.F32.BF16 R8, R232, R36, R12 ;  /* 0x00000024e808723c */ /* 0x004ff0000004180c */
[C---:B------:R-:W-:Y:S01]  /*2fa0*/  HMMA.16816.F32.BF16 R24, R224.reuse, R62, R24 ;  /* 0x0000003ee018723c */ /* 0x040fe20000041818 */
[----:B------:R-:W-:Y:S07]  /*2fb0*/  LDSM.16.M88.4 R60, [R252+0x7800] ;  /* 0x00780000fc3c783b */ /* 0x000fee0000000200 */
[----:B------:R-:W-:Y:S08]  /*2fc0*/  HMMA.16816.F32.BF16 R72, R224, R50, R52 ;  /* 0x00000032e048723c */ /* 0x000ff00000041834 */
[C---:B---3--:R-:W-:Y:S01]  /*2fd0*/  HMMA.16816.F32.BF16 R52, R228.reuse, R56, R28 ;  /* 0x00000038e434723c */ /* 0x048fe2000004181c */
[----:B------:R-:W-:Y:S07]  /*2fe0*/  LDSM.16.M88.4 R28, [R252+0x6800] ;  /* 0x00680000fc1c783b */ /* 0x000fee0000000200 */
[----:B------:R-:W-:Y:S01]  /*2ff0*/  HMMA.16816.F32.BF16 R56, R228, R58, R32 ;  /* 0x0000003ae438723c */ /* 0x000fe20000041820 */
[----:B------:R-:W2:Y:S07]  /*3000*/  LDSM.16.M88.4 R32, [R104+0x6000] ;  /* 0x006000006820783b */ /* 0x000eae0000000200 */
[----:B------:R-:W-:Y:S01]  /*3010*/  HMMA.16816.F32.BF16 R4, R232, R38, R4 ;  /* 0x00000026e804723c */ /* 0x000fe20000041804 */
[----:B------:R-:W3:Y:S07]  /*3020*/  LDSM.16.M88.4 R36, [R0] ;  /* 0x000000000024783b */ /* 0x000eee0000000200 */
[----:B-1----:R-:W-:Y:S08]  /*3030*/  HMMA.16816.F32.BF16 R8, R236, R16, R8 ;  /* 0x00000010ec08723c */ /* 0x002ff00000041808 */
[----:B------:R-:W-:Y:S08]  /*3040*/  HMMA.16816.F32.BF16 R40, R224, R48, R40 ;  /* 0x00000030e028723c */ /* 0x000ff00000041828 */
[----:B------:R-:W-:Y:S01]  /*3050*/  HMMA.16816.F32.BF16 R48, R228, R46, R24 ;  /* 0x0000002ee430723c */ /* 0x000fe20000041818 */
[----:B------:R-:W1:Y:S04]  /*3060*/  LDSM.16.M88.4 R44, [R135+0x6800] ;  /* 0x00680000872c783b */ /* 0x000e680000000200 */
[----:B------:R-:W4:Y:S03]  /*3070*/  LDSM.16.M88.4 R24, [R252+0x7000] ;  /* 0x00700000fc18783b */ /* 0x000f260000000200 */
[----:B------:R-:W-:Y:S08]  /*3080*/  HMMA.16816.F32.BF16 R4, R236, R18, R4 ;  /* 0x00000012ec04723c */ /* 0x000ff00000041804 */
[----:B--2---:R-:W-:Y:S08]  /*3090*/  HMMA.16816.F32.BF16 R8, R240, R32, R8 ;  /* 0x00000020f008723c */ /* 0x004ff00000041808 */
[C---:B------:R-:W-:Y:S08]  /*30a0*/  HMMA.16816.F32.BF16 R12, R232.reuse, R28, R20 ;  /* 0x0000001ce80c723c */ /* 0x040ff00000041814 */
[----:B------:R-:W-:Y:S01]  /*30b0*/  HMMA.16816.F32.BF16 R20, R232, R30, R48 ;  /* 0x0000001ee814723c */ /* 0x000fe20000041830 */
[----:B------:R-:W2:Y:S07]  /*30c0*/  LDSM.16.M88.4 R48, [R135+0x7000] ;  /* 0x007000008730783b */ /* 0x000eae0000000200 */
[----:B------:R-:W-:Y:S08]  /*30d0*/  HMMA.16816.F32.BF16 R4, R240, R34, R4 ;  /* 0x00000022f004723c */ /* 0x000ff00000041804 */
[----:B------:R-:W-:Y:S01]  /*30e0*/  HMMA.16816.F32.BF16 R68, R228, R64, R40 ;  /* 0x00000040e444723c */ /* 0x000fe20000041828 */
[----:B------:R-:W2:Y:S07]  /*30f0*/  LDSM.16.M88.4 R40, [R104+0x6800] ;  /* 0x006800006828783b */ /* 0x000eae0000000200 */
[----:B---3--:R-:W-:Y:S08]  /*3100*/  HMMA.16816.F32.BF16 R28, R244, R36, R8 ;  /* 0x00000024f41c723c */ /* 0x008ff00000041808 */
[----:B-1----:R-:W-:Y:S08]  /*3110*/  HMMA.16816.F32.BF16 R16, R236, R44, R12 ;  /* 0x0000002cec10723c */ /* 0x002ff0000004180c */
[----:B----4-:R-:W-:Y:S01]  /*3120*/  HMMA.16816.F32.BF16 R8, R232, R24, R52 ;  /* 0x00000018e808723c */ /* 0x010fe20000041834 */
[----:B------:R-:W-:Y:S07]  /*3130*/  LDSM.16.M88.4 R52, [R0+0x800] ;  /* 0x000800000034783b */ /* 0x000fee0000000200 */
[----:B------:R-:W-:Y:S01]  /*3140*/  HMMA.16816.F32.BF16 R12, R236, R46, R20 ;  /* 0x0000002eec0c723c */ /* 0x000fe20000041814 */
[----:B------:R-:W-:Y:S07]  /*3150*/  LDSM.16.M88.4 R44, [R135+0x7800] ;  /* 0x00780000872c783b */ /* 0x000fee0000000200 */
[----:B------:R-:W-:Y:S08]  /*3160*/  HMMA.16816.F32.BF16 R32, R232, R26, R56 ;  /* 0x0000001ae820723c */ /* 0x000ff00000041838 */
[----:B------:R-:W-:Y:S01]  /*3170*/  HMMA.16816.F32.BF16 R24, R244, R38, R4 ;  /* 0x00000026f418723c */ /* 0x000fe20000041804 */
[----:B------:R-:W1:Y:S07]  /*3180*/  LDSM.16.M88.4 R36, [R104+0x7000] ;  /* 0x007000006824783b */ /* 0x000e6e0000000200 */
[----:B--2---:R-:W-:Y:S08]  /*3190*/  HMMA.16816.F32.BF16 R8, R236, R48, R8 ;  /* 0x00000030ec08723c */ /* 0x004ff00000041808 */
[----:B------:R-:W-:Y:S08]  /*31a0*/  HMMA.16816.F32.BF16 R4, R240, R42, R12 ;  /* 0x0000002af004723c */ /* 0x000ff0000004180c */
[----:B------:R-:W-:Y:S08]  /*31b0*/  HMMA.16816.F32.BF16 R64, R228, R66, R72 ;  /* 0x00000042e440723c */ /* 0x000ff00000041848 */
[----:B------:R-:W-:Y:S01]  /*31c0*/  HMMA.16816.F32.BF16 R16, R240, R40, R16 ;  /* 0x00000028f010723c */ /* 0x000fe20000041810 */
[----:B------:R-:W-:Y:S01]  /*31d0*/  FMUL.FTZ R28, R28, c[0x0][0x320] ;  /* 0x0000c8001c1c7a20 */ /* 0x000fe20000410000 */
[----:B------:R-:W-:Y:S01]  /*31e0*/  LDSM.16.M88.4 R40, [R0+0x1000] ;  /* 0x001000000028783b */ /* 0x000fe20000000200 */
[----:B------:R-:W-:-:S02]  /*31f0*/  FMUL.FTZ R29, R29, c[0x0][0x320] ;  /* 0x0000c8001d1d7a20 */ /* 0x000fc40000410000 */
[----:B------:R-:W-:-:S03]  /*3200*/  FMUL.FTZ R30, R30, c[0x0][0x320] ;  /* 0x0000c8001e1e7a20 */ /* 0x000fc60000410000 */
[----:B-1----:R-:W-:Y:S01]  /*3210*/  HMMA.16816.F32.BF16 R12, R240, R36, R8 ;  /* 0x00000024f00c723c */ /* 0x002fe20000041808 */
[----:B------:R-:W-:-:S07]  /*3220*/  FMUL.FTZ R31, R31, c[0x0][0x320] ;  /* 0x0000c8001f1f7a20 */ /* 0x000fce0000410000 */
[----:B------:R-:W-:Y:S01]  /*3230*/  HMMA.16816.F32.BF16 R8, R244, R54, R4 ;  /* 0x00000036f408723c */ /* 0x000fe20000041804 */
[----:B------:R-:W1:Y:S07]  /*3240*/  MUFU.TANH R72, R28 ;  /* 0x0000001c00487308 */ /* 0x000e6e0000002400 */
[C---:B------:R-:W-:Y:S01]  /*3250*/  HMMA.16816.F32.BF16 R56, R232.reuse, R60, R68 ;  /* 0x0000003ce838723c */ /* 0x040fe20000041844 */
[----:B------:R-:W2:Y:S07]  /*3260*/  MUFU.TANH R60, R29 ;  /* 0x0000001d003c7308 */ /* 0x000eae0000002400 */
[----:B------:R-:W-:Y:S01]  /*3270*/  HMMA.16816.F32.BF16 R4, R232, R62, R64 ;  /* 0x0000003ee804723c */ /* 0x000fe20000041840 */
[----:B------:R-:W3:Y:S08]  /*3280*/  MUFU.TANH R68, R30 ;  /* 0x0000001e00447308 */ /* 0x000ef00000002400 */
[----:B------:R4:W1:Y:S01]  /*3290*/  MUFU.TANH R61, R31 ;  /* 0x0000001f003d7308 */ /* 0x0008620000002400 */
[----:B------:R-:W-:Y:S08]  /*32a0*/  HMMA.16816.F32.BF16 R20, R244, R52, R16 ;  /* 0x00000034f414723c */ /* 0x000ff00000041810 */
[----:B----4-:R-:W-:Y:S01]  /*32b0*/  HMMA.16816.F32.BF16 R28, R236, R50, R32 ;  /* 0x00000032ec1c723c */ /* 0x010fe20000041820 */
[----:B------:R-:W4:Y:S01]  /*32c0*/  LDSM.16.M88.4 R32, [R104+0x7800] ;  /* 0x007800006820783b */ /* 0x000f220000000200 */
[----:B------:R-:W-:-:S02]  /*32d0*/  FMUL.FTZ R24, R24, c[0x0][0x320] ;  /* 0x0000c80018187a20 */ /* 0x000fc40000410000 */
[----:B------:R-:W-:Y:S02]  /*32e0*/  FMUL.FTZ R25, R25, c[0x0][0x320] ;  /* 0x0000c80019197a20 */ /* 0x000fe40000410000 */
[----:B------:R-:W-:Y:S02]  /*32f0*/  FMUL.FTZ R26, R26, c[0x0][0x320] ;  /* 0x0000c8001a1a7a20 */ /* 0x000fe40000410000 */
[C---:B------:R-:W-:Y:S01]  /*3300*/  HMMA.16816.F32.BF16 R16, R236.reuse, R44, R56 ;  /* 0x0000002cec10723c */ /* 0x040fe20000041838 */
[----:B------:R-:W-:Y:S01]  /*3310*/  FMUL.FTZ R27, R27, c[0x0][0x320] ;  /* 0x0000c8001b1b7a20 */ /* 0x000fe20000410000 */
[----:B------:R-:W1:Y:S06]  /*3320*/  MUFU.TANH R52, R24 ;  /* 0x0000001800347308 */ /* 0x000e6c0000002400 */
[----:B------:R-:W-:Y:S02]  /*3330*/  HMMA.16816.F32.BF16 R4, R236, R46, R4 ;  /* 0x0000002eec04723c */ /* 0x000fe40000041804 */
[----:B------:R-:W1:Y:S08]  /*3340*/  MUFU.TANH R50, R25 ;  /* 0x0000001900327308 */ /* 0x000e700000002400 */
[----:B------:R-:W1:Y:S08]  /*3350*/  MUFU.TANH R53, R26 ;  /* 0x0000001a00357308 */ /* 0x000e700000002400 */
[----:B------:R1:W1:Y:S01]  /*3360*/  MUFU.TANH R51, R27 ;  /* 0x0000001b00337308 */ /* 0x0002620000002400 */
[----:B------:R-:W-:-:S02]  /*3370*/  FMUL.FTZ R20, R20, c[0x0][0x320] ;  /* 0x0000c80014147a20 */ /* 0x000fc40000410000 */
[----:B------:R-:W-:Y:S02]  /*3380*/  FMUL.FTZ R21, R21, c[0x0][0x320] ;  /* 0x0000c80015157a20 */ /* 0x000fe40000410000 */
[----:B------:R-:W-:Y:S01]  /*3390*/  FMUL.FTZ R22, R22, c[0x0][0x320] ;  /* 0x0000c80016167a20 */ /* 0x000fe20000410000 */
[C---:B-1----:R-:W-:Y:S01]  /*33a0*/  HMMA.16816.F32.BF16 R24, R240.reuse, R38, R28 ;  /* 0x00000026f018723c */ /* 0x042fe2000004181c */
[----:B------:R-:W1:Y:S01]  /*33b0*/  LDSM.16.M88.4 R28, [R0+0x1800] ;  /* 0x00180000001c783b */ /* 0x000e620000000200 */
[----:B------:R-:W-:Y:S01]  /*33c0*/  FMUL.FTZ R23, R23, c[0x0][0x320] ;  /* 0x0000c80017177a20 */ /* 0x000fe20000410000 */
[----:B------:R-:W1:Y:S01]  /*33d0*/  MUFU.TANH R49, R20 ;  /* 0x0000001400317308 */ /* 0x000e620000002400 */
[----:B------:R-:W-:Y:S01]  /*33e0*/  FMUL.FTZ R8, R8, c[0x0][0x320] ;  /* 0x0000c80008087a20 */ /* 0x000fe20000410000 */
[----:B------:R1:W-:Y:S01]  /*33f0*/  STL [R1+0x24], R104 ;  /* 0x0000246801007387 */ /* 0x0003e20000100800 */
[----:B------:R-:W-:Y:S01]  /*3400*/  FMUL.FTZ R9, R9, c[0x0][0x320] ;  /* 0x0000c80009097a20 */ /* 0x000fe20000410000 */
[----:B------:R-:W-:Y:S01]  /*3410*/  ISETP.GE.AND P0, PT, R111, 0x2, PT ;  /* 0x000000026f00780c */ /* 0x000fe20003f06270 */
[----:B----4-:R-:W-:Y:S01]  /*3420*/  HMMA.16816.F32.BF16 R4, R240, R34, R4 ;  /* 0x00000022f004723c */ /* 0x010fe20000041804 */
[----:B------:R-:W-:Y:S01]  /*3430*/  FMUL.FTZ R10, R10, c[0x0][0x320] ;  /* 0x0000c8000a0a7a20 */ /* 0x000fe20000410000 */
[----:B------:R-:W-:-:S04]  /*3440*/  DEPBAR.LE SB0, 0x0 ;  /* 0x000080000000791a */ /* 0x000fc80000000000 */
[----:B------:R-:W4:Y:S08]  /*3450*/  MUFU.TANH R48, R21 ;  /* 0x0000001500307308 */ /* 0x000f300000002400 */
[----:B------:R-:W1:Y:S08]  /*3460*/  MUFU.TANH R45, R22 ;  /* 0x00000016002d7308 */ /* 0x000e700000002400 */
[----:B------:R1:W1:Y:S02]  /*3470*/  MUFU.TANH R44, R23 ;  /* 0x00000017002c7308 */ /* 0x0002640000002400 */
[----:B-1----:R-:W-:Y:S08]  /*3480*/  HMMA.16816.F32.BF16 R20, R244, R40, R12 ;  /* 0x00000028f414723c */ /* 0x002ff0000004180c */
[----:B------:R-:W-:Y:S01]  /*3490*/  HMMA.16816.F32.BF16 R12, R240, R32, R16 ;  /* 0x00000020f00c723c */ /* 0x000fe20000041810 */
[----:B------:R-:W-:Y:S01]  /*34a0*/  FMUL.FTZ R11, R11, c[0x0][0x320] ;  /* 0x0000c8000b0b7a20 */ /* 0x000fe20000410000 */
[----:B------:R-:W1:Y:S06]  /*34b0*/  MUFU.TANH R39, R8 ;  /* 0x0000000800277308 */ /* 0x000e6c0000002400 */
[C---:B------:R-:W-:Y:S02]  /*34c0*/  HMMA.16816.F32.BF16 R16, R244.reuse, R42, R24 ;  /* 0x0000002af410723c */ /* 0x040fe40000041818 */
[----:B------:R-:W1:Y:S06]  /*34d0*/  MUFU.TANH R38, R9 ;  /* 0x0000000900267308 */ /* 0x000e6c0000002400 */
[C---:B------:R-:W-:Y:S02]  /*34e0*/  HMMA.16816.F32.BF16 R4, R244.reuse, R30, R4 ;  /* 0x0000001ef404723c */ /* 0x040fe40000041804 */
[----:B------:R-:W1:Y:S08]  /*34f0*/  MUFU.TANH R41, R10 ;  /* 0x0000000a00297308 */ /* 0x000e700000002400 */
[----:B------:R1:W1:Y:S02]  /*3500*/  MUFU.TANH R40, R11 ;  /* 0x0000000b00287308 */ /* 0x0002640000002400 */
[----:B-1----:R-:W-:Y:S01]  /*3510*/  HMMA.16816.F32.BF16 R8, R244, R28, R12 ;  /* 0x0000001cf408723c */ /* 0x002fe2000004180c */
[----:B------:R1:W-:Y:S01]  /*3520*/  STL [R1+0x20], R0 ;  /* 0x0000200001007387 */ /* 0x0003e20000100800 */
[----:B------:R-:W-:-:S02]  /*3530*/  FMUL.FTZ R22, R22, c[0x0][0x320] ;  /* 0x0000c80016167a20 */ /* 0x000fc40000410000 */
[----:B------:R-:W-:Y:S02]  /*3540*/  FMUL.FTZ R23, R23, c[0x0][0x320] ;  /* 0x0000c80017177a20 */ /* 0x000fe40000410000 */
[----:B------:R-:W-:Y:S02]  /*3550*/  FMUL.FTZ R16, R16, c[0x0][0x320] ;  /* 0x0000c80010107a20 */ /* 0x000fe40000410000 */
[----:B------:R-:W-:Y:S02]  /*3560*/  FMUL.FTZ R20, R20, c[0x0][0x320] ;  /* 0x0000c80014147a20 */ /* 0x000fe40000410000 */
[----:B------:R-:W-:Y:S02]  /*3570*/  FMUL.FTZ R21, R21, c[0x0][0x320] ;  /* 0x0000c80015157a20 */ /* 0x000fe40000410000 */
[----:B------:R-:W-:Y:S02]  /*3580*/  FMUL.FTZ R17, R17, c[0x0][0x320] ;  /* 0x0000c80011117a20 */ /* 0x000fe40000410000 */
        /* <DEDUP_REMOVED lines=26> */
[----:B------:R-:W-:Y:S01]  /*3730*/  BSSY B0, `(.L_x_517) ;  /* 0x000005e000007945 */ /* 0x000fe20003800000 */
[----:B------:R-:W-:Y:S01]  /*3740*/  BAR.SYNC.DEFER_BLOCKING 0x0 ;  /* 0x0000000000007b1d */ /* 0x000fe20000010000 */
[----:B------:R-:W-:-:S05]  /*3750*/  ISETP.GT.AND P6, PT, R107, 0x3f, PT ;  /* 0x0000003f6b00780c */ /* 0x000fca0003fc4270 */
[----:B------:R-:W-:Y:S05]  /*3760*/  @!P0 BRA `(.L_x_518) ;  /* 0x000005a000008947 */ /* 0x000fea0003800000 */
[----:B--234-:R-:W-:Y:S01]  /*3770*/  ISETP.NE.AND P4, PT, R101, 0x1, PT ;  /* 0x000000016500780c */ /* 0x01cfe20003f85270 */
[----:B------:R-:W-:Y:S02]  /*3780*/  IMAD R2, R111, 0x40, R115 ;  /* 0x000000406f027824 */ /* 0x000fe400078e0273 */
[----:B-1----:R-:W-:-:S03]  /*3790*/  IMAD.MOV.U32 R6, RZ, RZ, RZ ;  /* 0x000000ffff067224 */ /* 0x002fc600078e00ff */
[----:B------:R-:W-:-:S05]  /*37a0*/  IADD3 R2, R2, -0x80, R107 ;  /* 0xffffff8002027810 */ /* 0x000fca0007ffe06b */
[----:B------:R-:W-:Y:S02]  /*37b0*/  IMAD.MOV.U32 R0, RZ, RZ, R2 ;  /* 0x000000ffff007224 */ /* 0x000fe400078e0002 */
[----:B------:R-:W-:-:S05]  /*37c0*/  @P4 IMAD.HI.U32 R3, R2, c[0x0][0x2bc], RZ ;  /* 0x0000af0002034a27 */ /* 0x000fca00078e00ff */
[----:B------:R-:W-:-:S04]  /*37d0*/  @P4 SHF.R.U32.HI R0, RZ, c[0x0][0x2c0], R3 ;  /* 0x0000b000ff004a19 */ /* 0x000fc80000011603 */
[----:B------:R-:W-:-:S04]  /*37e0*/  @!P6 IADD3 R3, P0, R0, R102, RZ ;  /* 0x000000660003e210 */ /* 0x000fc80007f1e0ff */
[----:B------:R-:W-:Y:S02]  /*37f0*/  @!P6 LEA.HI.X.SX32 R5, R0, R100, 0x1, P0 ;  /* 0x000000640005e211 */ /* 0x000fe400000f0eff */
[----:B------:R-:W-:-:S04]  /*3800*/  @!P6 LEA R4, P0, R3, c[0x0][0x2a0], 0x2 ;  /* 0x0000a8000304ea11 */ /* 0x000fc800078010ff */
[----:B------:R-:W-:-:S05]  /*3810*/  @!P6 LEA.HI.X R5, R3, c[0x0][0x2a4], R5, 0x2, P0 ;  /* 0x0000a9000305ea11 */ /* 0x000fca00000f1405 */
[----:B------:R-:W2:Y:S01]  /*3820*/  @!P6 LDG.E R6, [R4.64] ;  /* 0x000000060406e981 */ /* 0x000ea2000c1e1900 */
[----:B------:R-:W-:-:S04]  /*3830*/  IMAD.MOV R0, RZ, RZ, -R0 ;  /* 0x000000ffff007224 */ /* 0x000fc800078e0a00 */
[----:B------:R-:W-:-:S04]  /*3840*/  IMAD R7, R0, c[0x0][0x2b8], R2 ;  /* 0x0000ae0000077a24 */ /* 0x000fc800078e0202 */
[----:B------:R-:W-:Y:S01]  /*3850*/  IMAD.WIDE.U32 R2, R7, c[0x0][0x1e0], RZ ;  /* 0x0000780007027a25 */ /* 0x000fe200078e00ff */
[----:B------:R-:W-:Y:S01]  /*3860*/  SHF.R.S32.HI R0, RZ, 0x1f, R7 ;  /* 0x0000001fff007819 */ /* 0x000fe20000011407 */
[----:B------:R1:W-:Y:S04]  /*3870*/  STL [R1+0x5c], R7 ;  /* 0x00005c0701007387 */ /* 0x0003e80000100800 */
[----:B------:R-:W-:-:S04]  /*3880*/  IMAD R0, R0, c[0x0][0x1e0], RZ ;  /* 0x0000780000007a24 */ /* 0x000fc800078e02ff */
[----:B------:R-:W-:-:S04]  /*3890*/  IMAD R0, R7, c[0x0][0x1e4], R0 ;  /* 0x0000790007007a24 */ /* 0x000fc800078e0200 */
[----:B------:R-:W-:Y:S01]  /*38a0*/  IMAD.IADD R3, R3, 0x1, R0 ;  /* 0x0000000103037824 */ /* 0x000fe200078e0200 */
[----:B--2---:R1:W-:Y:S01]  /*38b0*/  STL [R1+0x58], R6 ;  /* 0x0000580601007387 */ /* 0x0043e20000100800 */
[----:B------:R-:W-:Y:S02]  /*38c0*/  SHF.R.S32.HI R4, RZ, 0x1f, R6 ;  /* 0x0000001fff047819 */ /* 0x000fe40000011406 */
[----:B------:R-:W-:-:S04]  /*38d0*/  IMAD.WIDE.U32 R2, R6, c[0x0][0x1f0], R2 ;  /* 0x00007c0006027a25 */ /* 0x000fc800078e0002 */
[----:B------:R-:W-:Y:S01]  /*38e0*/  IMAD R4, R4, c[0x0][0x1f0], RZ ;  /* 0x00007c0004047a24 */ /* 0x000fe200078e02ff */
[----:B------:R-:W-:-:S03]  /*38f0*/  IADD3 R0, P1, R98, R2, RZ ;  /* 0x0000000262007210 */ /* 0x000fc60007f3e0ff */
[----:B------:R-:W-:Y:S01]  /*3900*/  IMAD R4, R6, c[0x0][0x1f4], R4 ;  /* 0x00007d0006047a24 */ /* 0x000fe200078e0204 */
[----:B------:R-:W-:-:S04]  /*3910*/  LEA R15, P0, R0, c[0x0][0x1c8], 0x1 ;  /* 0x00007200000f7a11 */ /* 0x000fc800078008ff */
[----:B------:R-:W-:-:S04]  /*3920*/  IADD3.X R5, R97, R3, R4, P1, !PT ;  /* 0x0000000361057210 */ /* 0x000fc80000ffe404 */
[----:B------:R-:W-:Y:S01]  /*3930*/  LEA.HI.X R5, R0, c[0x0][0x1cc], R5, 0x1, P0 ;  /* 0x0000730000057a11 */ /* 0x000fe200000f0c05 */
[----:B------:R-:W-:Y:S05]  /*3940*/  BRA.DIV ~URZ, `(.L_x_519) ;  /* 0x0000d9627f007947 */ /* 0x000fea000b800000 */
[----:B------:R2:W3:Y:S02]  /*3950*/  SHFL.IDX PT, R4, R5, RZ, 0x181f ;  /* 0x00181fff05047589 */ /* 0x0004e400000e0000 */
.L_x_575:
[----:B------:R-:W-:Y:S05]  /*3960*/  BRA.DIV ~URZ, `(.L_x_520) ;  /* 0x0000d9b27f007947 */ /* 0x000fea000b800000 */
[----:B------:R-:W4:Y:S04]  /*3970*/  LDL R10, [R1+0x6c] ;  /* 0x00006c00010a7983 */ /* 0x000f280000100800 */
[----:B------:R-:W5:Y:S04]  /*3980*/  LDL R2, [R1+0x54] ;  /* 0x0000540001027983 */ /* 0x000f680000100800 */
[----:B--2---:R-:W2:Y:S04]  /*3990*/  LDL R19, [R1+0x68] ;  /* 0x0000680001137983 */ /* 0x004ea80000100800 */
[----:B---3--:R-:W3:Y:S04]  /*39a0*/  LDL R18, [R1+0x70] ;  /* 0x0000700001127983 */ /* 0x008ee80000100800 */
[----:B------:R-:W3:Y:S04]  /*39b0*/  LDL R17, [R1+0x4c] ;  /* 0x00004c0001117983 */ /* 0x000ee80000100800 */
[----:B------:R-:W1:Y:S02]  /*39c0*/  SHFL.IDX PT, R0, R15, RZ, 0x181f ;  /* 0x00181fff0f007589 */ /* 0x000e6400000e0000 */
[----:B-1----:R-:W-:-:S02]  /*39d0*/  IADD3 R6, P0, R0, R94, RZ ;  /* 0x0000005e00067210 */ /* 0x002fc40007f1e0ff */
[----:B------:R-:W-:-:S03]  /*39e0*/  IADD3 R8, P1, R0, R93, RZ ;  /* 0x0000005d00087210 */ /* 0x000fc60007f3e0ff */
[C---:B------:R-:W-:Y:S02]  /*39f0*/  IMAD.X R7, R4.reuse, 0x1, R89, P0 ;  /* 0x0000000104077824 */ /* 0x040fe400000e0659 */
[----:B------:R-:W-:Y:S01]  /*3a00*/  IMAD.X R9, R4, 0x1, R88, P1 ;  /* 0x0000000104097824 */ /* 0x000fe200008e0658 */
[----:B----4-:R-:W-:Y:S02]  /*3a10*/  ISETP.GE.AND P2, PT, R10, c[0x0][0x1d4], PT ;  /* 0x000075000a007a0c */ /* 0x010fe40003f46270 */
[----:B------:R-:W-:Y:S02]  /*3a20*/  IADD3 R10, P0, R0, R96, RZ ;  /* 0x00000060000a7210 */ /* 0x000fe40007f1e0ff */
[----:B-----5:R-:W-:-:S03]  /*3a30*/  ISETP.GE.AND P3, PT, R2, c[0x0][0x1d4], PT ;  /* 0x0000750002007a0c */ /* 0x020fc60003f66270 */
[----:B------:R-:W-:Y:S01]  /*3a40*/  IMAD.X R11, R4, 0x1, R91, P0 ;  /* 0x00000001040b7824 */ /* 0x000fe200000e065b */
[----:B--2---:R-:W-:Y:S02]  /*3a50*/  ISETP.GE.AND P1, PT, R19, c[0x0][0x1d4], PT ;  /* 0x0000750013007a0c */ /* 0x004fe40003f26270 */
[----:B------:R-:W-:Y:S02]  /*3a60*/  IADD3 R2, P4, R0, R95, RZ ;  /* 0x0000005f00027210 */ /* 0x000fe40007f9e0ff */
[----:B---3--:R-:W-:-:S03]  /*3a70*/  ISETP.GE.AND P0, PT, R18, c[0x0][0x1d4], PT ;  /* 0x0000750012007a0c */ /* 0x008fc60003f06270 */
[----:B------:R-:W-:Y:S02]  /*3a80*/  IMAD.X R3, R4, 0x1, R90, P4 ;  /* 0x0000000104037824 */ /* 0x000fe400020e065a */
[----:B------:R-:W-:Y:S01]  /*3a90*/  @!PT LDS RZ, [RZ] ;  /* 0x00000000fffff984 */ /* 0x000fe20000000800 */
[----:B------:R-:W-:Y:S01]  /*3aa0*/  @!PT LDS RZ, [RZ] ;  /* 0x00000000fffff984 */ /* 0x000fe20000000800 */
[----:B------:R1:W-:Y:S04]  /*3ab0*/  LDGSTS.E.BYPASS.LTC128B.128 [R17+0x10100], [R8.64], !P3 ;  /* 0x1010000008117fae */ /* 0x0003e8000d901d46 */
[----:B------:R1:W-:Y:S04]  /*3ac0*/  LDGSTS.E.BYPASS.LTC128B.128 [R17+0x12100], [R6.64], !P2 ;  /* 0x1210000006117fae */ /* 0x0003e8000d101d46 */
[----:B------:R1:W-:Y:S04]  /*3ad0*/  LDGSTS.E.BYPASS.LTC128B.128 [R17+0x14100], [R2.64], !P1 ;  /* 0x1410000002117fae */ /* 0x0003e8000c901d46 */
[----:B------:R-:W2:Y:S04]  /*3ae0*/  SHFL.IDX PT, R0, R15, 0x1, 0x181f ;  /* 0x00381f000f007f89 */ /* 0x000ea800000e0000 */
[----:B------:R1:W-:Y:S01]  /*3af0*/  LDGSTS.E.BYPASS.LTC128B.128 [R17+0x16100], [R10.64], !P0 ;  /* 0x161000000a117fae */ /* 0x0003e2000c101d46 */
[----:B------:R-:W-:-:S02]  /*3b00*/  SEL R14, RZ, 0x10, P2 ;  /* 0x00000010ff0e7807 */ /* 0x000fc40001000000 */
[----:B------:R-:W-:Y:S01]  /*3b10*/  SEL R13, RZ, 0x10, P1 ;  /* 0x00000010ff0d7807 */ /* 0x000fe20000800000 */
[----:B------:R3:W4:Y:S01]  /*3b20*/  SHFL.IDX PT, R4, R5, 0x1, 0x181f ;  /* 0x00381f0005047f89 */ /* 0x00072200000e0000 */
[----:B------:R-:W-:Y:S02]  /*3b30*/  SEL R12, RZ, 0x10, P0 ;  /* 0x00000010ff0c7807 */ /* 0x000fe40000000000 */
[----:B---3--:R-:W-:-:S03]  /*3b40*/  SEL R5, RZ, 0x10, P3 ;  /* 0x00000010ff057807 */ /* 0x008fc60001800000 */
.L_x_576:
[----:B-12---:R-:W2:Y:S01]  /*3b50*/  LDL R15, [R1+0x4c] ;  /* 0x00004c00010f7983 */ /* 0x006ea20000100800 */
[----:B------:R-:W-:Y:S02]  /*3b60*/  IADD3 R10, -R5, 0x10, RZ ;  /* 0x00000010050a7810 */ /* 0x000fe40007ffe1ff */
[----:B------:R-:W-:Y:S02]  /*3b70*/  IADD3 R2, -R14, 0x10, RZ ;  /* 0x000000100e027810 */ /* 0x000fe40007ffe1ff */
[----:B------:R-:W-:Y:S02]  /*3b80*/  LOP3.LUT R10, R10, 0xf, RZ, 0xc0, !PT ;  /* 0x0000000f0a0a7812 */ /* 0x000fe400078ec0ff */
[----:B------:R-:W-:-:S02]  /*3b90*/  IADD3 R6, -R13, 0x10, RZ ;  /* 0x000000100d067810 */ /* 0x000fc40007ffe1ff */
[----:B------:R-:W-:Y:S02]  /*3ba0*/  IADD3 R10, P1, P0, R10, R0, R93 ;  /* 0x000000000a0a7210 */ /* 0x000fe4000783e05d */
[----:B------:R-:W-:Y:S02]  /*3bb0*/  LOP3.LUT R2, R2, 0xf, RZ, 0xc0, !PT ;  /* 0x0000000f02027812 */ /* 0x000fe400078ec0ff */
[----:B------:R-:W-:Y:S02]  /*3bc0*/  LOP3.LUT R6, R6, 0xf, RZ, 0xc0, !PT ;  /* 0x0000000f06067812 */ /* 0x000fe400078ec0ff */
[----:B------:R-:W-:Y:S02]  /*3bd0*/  IADD3 R3, -R12, 0x10, RZ ;  /* 0x000000100c037810 */ /* 0x000fe40007ffe1ff */
[----:B----4-:R-:W-:Y:S02]  /*3be0*/  IADD3.X R11, RZ, R4, R88, P1, P0 ;  /* 0x00000004ff0b7210 */ /* 0x010fe40000fe0458 */
[----:B------:R-:W-:-:S02]  /*3bf0*/  IADD3 R8, P3, P2, R2, R0, R94 ;  /* 0x0000000002087210 */ /* 0x000fc40007a7e05e */
[----:B------:R-:W-:Y:S02]  /*3c00*/  IADD3 R6, P1, P0, R6, R0, R95 ;  /* 0x0000000006067210 */ /* 0x000fe4000783e05f */
[----:B------:R-:W-:Y:S02]  /*3c10*/  LOP3.LUT R2, R3, 0xf, RZ, 0xc0, !PT ;  /* 0x0000000f03027812 */ /* 0x000fe400078ec0ff */
[----:B------:R-:W-:Y:S02]  /*3c20*/  IADD3.X R7, RZ, R4, R90, P1, P0 ;  /* 0x00000004ff077210 */ /* 0x000fe40000fe045a */
[----:B------:R-:W-:Y:S02]  /*3c30*/  IADD3 R2, P1, P0, R2, R0, R96 ;  /* 0x0000000002027210 */ /* 0x000fe4000783e060 */
[----:B------:R-:W-:Y:S02]  /*3c40*/  IADD3.X R9, RZ, R4, R89, P3, P2 ;  /* 0x00000004ff097210 */ /* 0x000fe40001fe4459 */
[----:B------:R-:W-:-:S02]  /*3c50*/  ISETP.NE.U32.AND P3, PT, R5, RZ, PT ;  /* 0x000000ff0500720c */ /* 0x000fc40003f65070 */
[----:B------:R-:W-:Y:S02]  /*3c60*/  ISETP.NE.U32.AND P2, PT, R14, RZ, PT ;  /* 0x000000ff0e00720c */ /* 0x000fe40003f45070 */
[----:B------:R-:W-:Y:S02]  /*3c70*/  IADD3.X R3, RZ, R4, R91, P1, P0 ;  /* 0x00000004ff037210 */ /* 0x000fe40000fe045b */
[----:B------:R-:W-:Y:S02]  /*3c80*/  ISETP.NE.U32.AND P1, PT, R13, RZ, PT ;  /* 0x000000ff0d00720c */ /* 0x000fe40003f25070 */
[----:B------:R-:W-:-:S05]  /*3c90*/  ISETP.NE.U32.AND P0, PT, R12, RZ, PT ;  /* 0x000000ff0c00720c */ /* 0x000fca0003f05070 */
[----:B------:R-:W-:Y:S01]  /*3ca0*/  @!PT LDS RZ, [RZ] ;  /* 0x00000000fffff984 */ /* 0x000fe20000000800 */
[----:B------:R-:W-:Y:S01]  /*3cb0*/  @!PT LDS RZ, [RZ] ;  /* 0x00000000fffff984 */ /* 0x000fe20000000800 */
[----:B------:R-:W-:Y:S01]  /*3cc0*/  @!PT LDS RZ, [RZ] ;  /* 0x00000000fffff984 */ /* 0x000fe20000000800 */
[----:B--2---:R1:W-:Y:S04]  /*3cd0*/  LDGSTS.E.BYPASS.LTC128B.128.ZFILL [R15+0x11100], [R10.64], P3 ;  /* 0x111000000a0f7fae */ /* 0x0043e80009941d46 */
[----:B------:R1:W-:Y:S04]  /*3ce0*/  LDGSTS.E.BYPASS.LTC128B.128.ZFILL [R15+0x13100], [R8.64], P2 ;  /* 0x13100000080f7fae */ /* 0x0003e80009141d46 */
[----:B------:R1:W-:Y:S04]  /*3cf0*/  LDGSTS.E.BYPASS.LTC128B.128.ZFILL [R15+0x15100], [R6.64], P1 ;  /* 0x15100000060f7fae */ /* 0x0003e80008941d46 */
[----:B------:R1:W-:Y:S02]  /*3d00*/  LDGSTS.E.BYPASS.LTC128B.128.ZFILL [R15+0x17100], [R2.64], P0 ;  /* 0x17100000020f7fae */ /* 0x0003e40008141d46 */
.L_x_518:
[----:B--234-:R-:W-:Y:S05]  /*3d10*/  BSYNC B0 ;  /* 0x0000000000007941 */ /* 0x01cfea0003800000 */
.L_x_517:
[----:B-1----:R-:W2:Y:S04]  /*3d20*/  LDL R4, [R1+0xb0] ;  /* 0x0000b00001047983 */ /* 0x002ea80000100800 */
[----:B------:R-:W2:Y:S04]  /*3d30*/  LDL R3, [R1+0xbc] ;  /* 0x0000bc0001037983 */ /* 0x000ea80000100800 */
[----:B------:R-:W3:Y:S01]  /*3d40*/  LDL R2, [R1+0x50] ;  /* 0x0000500001027983 */ /* 0x000ee20000100800 */
[----:B------:R-:W-:-:S03]  /*3d50*/  MOV R6, c[0x0][0x2c4] ;  /* 0x0000b10000067a02 */ /* 0x000fc60000000f00 */
[----:B------:R-:W4:Y:S01]  /*3d60*/  LDL R5, [R1+0xc0] ;  /* 0x0000c00001057983 */ /* 0x000f220000100800 */
[----:B------:R-:W-:Y:S02]  /*3d70*/  ISETP.NE.AND P0, PT, R6, 0x1, PT ;  /* 0x000000010600780c */ /* 0x000fe40003f05270 */
[----:B------:R-:W-:Y:S01]  /*3d80*/  MOV R0, 0xffffffc0 ;  /* 0xffffffc000007802 */ /* 0x000fe20000000f00 */
[----:B------:R-:W0:Y:S01]  /*3d90*/  LDGDEPBAR ;  /* 0x00000000000079af */ /* 0x000e220000000000 */
[----:B--2---:R-:W-:Y:S01]  /*3da0*/  IMAD.IADD R4, R3, 0x1, R4 ;  /* 0x0000000103047824 */ /* 0x004fe200078e0204 */
[----:B------:R-:W-:Y:S02]  /*3db0*/  MOV R3, c[0x0][0x2ac] ;  /* 0x0000ab0000037a02 */ /* 0x000fe40000000f00 */
[----:B---3--:R-:W-:-:S06]  /*3dc0*/  IMAD R0, R2, R0, 0x41 ;  /* 0x0000004102007424 */ /* 0x008fcc00078e0200 */
[----:B------:R-:W-:-:S04]  /*3dd0*/  @P0 IMAD.HI.U32 R2, R4, c[0x0][0x2c8], RZ ;  /* 0x0000b20004020a27 */ /* 0x000fc800078e00ff */
[----:B------:R-:W-:Y:S01]  /*3de0*/  IMAD R0, R3, c[0x0][0x1d0], R0 ;  /* 0x0000740003007a24 */ /* 0x000fe200078e0200 */
[----:B------:R-:W-:Y:S01]  /*3df0*/  @P0 SHF.R.U32.HI R4, RZ, c[0x0][0x2cc], R2 ;  /* 0x0000b300ff040a19 */ /* 0x000fe20000011602 */
[----:B----4-:R-:W-:-:S03]  /*3e00*/  IMAD.IADD R6, R92, 0x1, -R5 ;  /* 0x000000015c067824 */ /* 0x010fc600078e0a05 */
[----:B------:R-:W-:Y:S01]  /*3e10*/  IADD3 R5, R0, -c[0x0][0x168], -R5 ;  /* 0x80005a0000057a10 */ /* 0x000fe20007ffe805 */
[----:B------:R-:W-:Y:S05]  /*3e20*/  BRA.DIV ~URZ, `(.L_x_521) ;  /* 0x0000d7f27f007947 */ /* 0x000fea000b800000 */
[----:B------:R1:W2:Y:S02]  /*3e30*/  SHFL.IDX PT, R7, R4, RZ, 0x1c1f ;  /* 0x001c1fff04077589 */ /* 0x0002a400000e0000 */
.L_x_577:
[----:B--2---:R-:W-:-:S05]  /*3e40*/  IMAD.IADD R0, R5, 0x1, R7 ;  /* 0x0000000105007824 */ /* 0x004fca00078e0207 */
[----:B------:R-:W-:-:S04]  /*3e50*/  IMNMX R0, R6, R0, PT ;  /* 0x0000000006007217 */ /* 0x000fc80003800200 */
[C---:B------:R-:W-:Y:S02]  /*3e60*/  ISETP.GT.AND P0, PT, R0.reuse, RZ, PT ;  /* 0x000000ff0000720c */ /* 0x040fe40003f04270 */
[----:B------:R-:W-:Y:S02]  /*3e70*/  ISETP.GT.AND P2, PT, R0, 0x1, PT ;  /* 0x000000010000780c */ /* 0x000fe40003f44270 */
[----:B------:R-:W-:Y:S02]  /*3e80*/  FSEL R10, R72, -INF , P0 ;  /* 0xff800000480a7808 */ /* 0x000fe40000000000 */
[C---:B------:R-:W-:Y:S02]  /*3e90*/  ISETP.GT.AND P3, PT, R0.reuse, 0x8, PT ;  /* 0x000000080000780c */ /* 0x040fe40003f64270 */
[C---:B------:R-:W-:Y:S02]  /*3ea0*/  ISETP.GT.AND P4, PT, R0.reuse, 0x9, PT ;  /* 0x000000090000780c */ /* 0x040fe40003f84270 */
[----:B------:R-:W-:-:S02]  /*3eb0*/  ISETP.GT.AND P1, PT, R0, 0x10, PT ;  /* 0x000000100000780c */ /* 0x000fc40003f24270 */
[----:B------:R-:W-:Y:S02]  /*3ec0*/  ISETP.GT.AND P0, PT, R0, 0x11, PT ;  /* 0x000000110000780c */ /* 0x000fe40003f04270 */
[----:B------:R-:W-:Y:S02]  /*3ed0*/  FSEL R14, R60, -INF , P2 ;  /* 0xff8000003c0e7808 */ /* 0x000fe40001000000 */
[----:B------:R-:W-:Y:S02]  /*3ee0*/  FSEL R15, R52, -INF , P3 ;  /* 0xff800000340f7808 */ /* 0x000fe40001800000 */
[----:B------:R-:W-:Y:S02]  /*3ef0*/  FSEL R17, R50, -INF , P4 ;  /* 0xff80000032117808 */ /* 0x000fe40002000000 */
[----:B------:R-:W-:Y:S02]  /*3f00*/  FSEL R18, R49, -INF , P1 ;  /* 0xff80000031127808 */ /* 0x000fe40000800000 */
[----:B------:R-:W-:-:S02]  /*3f10*/  FSEL R19, R48, -INF , P0 ;  /* 0xff80000030137808 */ /* 0x000fc40000000000 */
[C---:B------:R-:W-:Y:S02]  /*3f20*/  ISETP.GT.AND P3, PT, R0.reuse, 0x18, PT ;  /* 0x000000180000780c */ /* 0x040fe40003f64270 */
[C---:B------:R-:W-:Y:S02]  /*3f30*/  ISETP.GT.AND P4, PT, R0.reuse, 0x19, PT ;  /* 0x000000190000780c */ /* 0x040fe40003f84270 */
[C---:B------:R-:W-:Y:S02]  /*3f40*/  ISETP.GT.AND P2, PT, R0.reuse, 0x20, PT ;  /* 0x000000200000780c */ /* 0x040fe40003f44270 */
[C---:B------:R-:W-:Y:S02]  /*3f50*/  ISETP.GT.AND P1, PT, R0.reuse, 0x21, PT ;  /* 0x000000210000780c */ /* 0x040fe40003f24270 */
[----:B------:R-:W-:Y:S02]  /*3f60*/  ISETP.GT.AND P0, PT, R0, 0x28, PT ;  /* 0x000000280000780c */ /* 0x000fe40003f04270 */
[----:B------:R-:W-:-:S02]  /*3f70*/  FSEL R20, R39, -INF , P3 ;  /* 0xff80000027147808 */ /* 0x000fc40001800000 */
[----:B------:R-:W-:Y:S02]  /*3f80*/  FSEL R21, R38, -INF , P4 ;  /* 0xff80000026157808 */ /* 0x000fe40002000000 */
[----:B------:R-:W-:Y:S02]  /*3f90*/  FSEL R99, R33, -INF , P2 ;  /* 0xff80000021637808 */ /* 0x000fe40001000000 */
[----:B------:R-:W-:Y:S02]  /*3fa0*/  FSEL R98, R32, -INF , P1 ;  /* 0xff80000020627808 */ /* 0x000fe40000800000 */
[----:B------:R-:W-:Y:S02]  /*3fb0*/  FSEL R97, R26, -INF , P0 ;  /* 0xff8000001a617808 */ /* 0x000fe40000000000 */
[C---:B------:R-:W-:Y:S02]  /*3fc0*/  ISETP.GT.AND P4, PT, R0.reuse, 0x29, PT ;  /* 0x000000290000780c */ /* 0x040fe40003f84270 */
[----:B------:R-:W-:-:S02]  /*3fd0*/  ISETP.GT.AND P3, PT, R0, 0x30, PT ;  /* 0x000000300000780c */ /* 0x000fc40003f64270 */
[C---:B------:R-:W-:Y:S02]  /*3fe0*/  ISETP.GT.AND P2, PT, R0.reuse, 0x31, PT ;  /* 0x000000310000780c */ /* 0x040fe40003f44270 */
[C---:B------:R-:W-:Y:S02]  /*3ff0*/  ISETP.GT.AND P1, PT, R0.reuse, 0x38, PT ;  /* 0x000000380000780c */ /* 0x040fe40003f24270 */
[----:B------:R-:W-:Y:S02]  /*4000*/  ISETP.GT.AND P0, PT, R0, 0x39, PT ;  /* 0x000000390000780c */ /* 0x000fe40003f04270 */
[----:B------:R-:W-:Y:S02]  /*4010*/  FSEL R96, R25, -INF , P4 ;  /* 0xff80000019607808 */ /* 0x000fe40002000000 */
[----:B------:R-:W-:Y:S02]  /*4020*/  FSEL R95, R24, -INF , P3 ;  /* 0xff800000185f7808 */ /* 0x000fe40001800000 */
[----:B------:R-:W-:-:S02]  /*4030*/  FSEL R94, R23, -INF , P2 ;  /* 0xff800000175e7808 */ /* 0x000fc40001000000 */
[----:B------:R-:W-:Y:S02]  /*4040*/  FSEL R93, R22, -INF , P1 ;  /* 0xff800000165d7808 */ /* 0x000fe40000800000 */
[----:B------:R-:W-:Y:S01]  /*4050*/  FSEL R92, R16, -INF , P0 ;  /* 0xff800000105c7808 */ /* 0x000fe20000000000 */
[----:B------:R-:W-:Y:S05]  /*4060*/  BRA.DIV ~URZ, `(.L_x_522) ;  /* 0x0000d6127f007947 */ /* 0x000fea000b800000 */
[----:B------:R-:W2:Y:S01]  /*4070*/  SHFL.IDX PT, R0, R4, 0x1, 0x1c1f ;  /* 0x003c1f0004007f89 */ /* 0x000ea200000e0000 */
[----:B------:R-:W-:-:S04]  /*4080*/  FMNMX.FTZ R2, R10, R14, !PT ;  /* 0x0000000e0a027209 */ /* 0x000fc80007810000 */
[----:B------:R-:W-:-:S04]  /*4090*/  FMNMX.FTZ R2, R15, R2, !PT ;  /* 0x000000020f027209 */ /* 0x000fc80007810000 */
[----:B------:R-:W-:-:S04]  /*40a0*/  FMNMX.FTZ R2, R17, R2, !PT ;  /* 0x0000000211027209 */ /* 0x000fc80007810000 */
[----:B------:R-:W-:-:S04]  /*40b0*/  FMNMX.FTZ R2, R18, R2, !PT ;  /* 0x0000000212027209 */ /* 0x000fc80007810000 */
[----:B------:R-:W-:-:S04]  /*40c0*/  FMNMX.FTZ R2, R19, R2, !PT ;  /* 0x0000000213027209 */ /* 0x000fc80007810000 */
[----:B------:R-:W-:Y:S01]  /*40d0*/  FMNMX.FTZ R2, R20, R2, !PT ;  /* 0x0000000214027209 */ /* 0x000fe20007810000 */
[----:B--2---:R-:W-:-:S03]  /*40e0*/  IMAD.IADD R0, R5, 0x1, R0 ;  /* 0x0000000105007824 */ /* 0x004fc600078e0200 */
[----:B------:R-:W-:Y:S02]  /*40f0*/  FMNMX.FTZ R2, R21, R2, !PT ;  /* 0x0000000215027209 */ /* 0x000fe40007810000 */
[----:B------:R-:W-:Y:S02]  /*4100*/  IMNMX R0, R6, R0, PT ;  /* 0x0000000006007217 */ /* 0x000fe40003800200 */
[----:B------:R-:W-:Y:S02]  /*4110*/  FMNMX.FTZ R2, R99, R2, !PT ;  /* 0x0000000263027209 */ /* 0x000fe40007810000 */
[C---:B------:R-:W-:Y:S02]  /*4120*/  ISETP.GT.AND P1, PT, R0.reuse, RZ, PT ;  /* 0x000000ff0000720c */ /* 0x040fe40003f24270 */
[C---:B------:R-:W-:Y:S02]  /*4130*/  ISETP.GT.AND P0, PT, R0.reuse, 0x1, PT ;  /* 0x000000010000780c */ /* 0x040fe40003f04270 */
[----:B------:R-:W-:-:S02]  /*4140*/  ISETP.GT.AND P2, PT, R0, 0x8, PT ;  /* 0x000000080000780c */ /* 0x000fc40003f44270 */
[----:B------:R-:W-:Y:S02]  /*4150*/  FSEL R5, R68, -INF , P1 ;  /* 0xff80000044057808 */ /* 0x000fe40000800000 */
[----:B------:R-:W-:Y:S02]  /*4160*/  FSEL R6, R61, -INF , P0 ;  /* 0xff8000003d067808 */ /* 0x000fe40000000000 */
[C---:B------:R-:W-:Y:S02]  /*4170*/  ISETP.GT.AND P0, PT, R0.reuse, 0x9, PT ;  /* 0x000000090000780c */ /* 0x040fe40003f04270 */
[----:B------:R-:W-:Y:S02]  /*4180*/  FSEL R13, R53, -INF , P2 ;  /* 0xff800000350d7808 */ /* 0x000fe40001000000 */
[----:B------:R-:W-:Y:S02]  /*4190*/  FMNMX.FTZ R3, R5, R6, !PT ;  /* 0x0000000605037209 */ /* 0x000fe40007810000 */
[----:B------:R-:W-:-:S02]  /*41a0*/  ISETP.GT.AND P1, PT, R0, 0x10, PT ;  /* 0x000000100000780c */ /* 0x000fc40003f24270 */
[----:B------:R-:W-:Y:S02]  /*41b0*/  FSEL R12, R51, -INF , P0 ;  /* 0xff800000330c7808 */ /* 0x000fe40000000000 */
[----:B------:R-:W-:Y:S02]  /*41c0*/  FMNMX.FTZ R3, R13, R3, !PT ;  /* 0x000000030d037209 */ /* 0x000fe40007810000 */
[----:B------:R-:W-:Y:S02]  /*41d0*/  ISETP.GT.AND P0, PT, R0, 0x11, PT ;  /* 0x000000110000780c */ /* 0x000fe40003f04270 */
        /* <DEDUP_REMOVED lines=14> */
[----:B------:R-:W-:-:S02]  /*42c0*/  FMNMX.FTZ R2, R98, R2, !PT ;  /* 0x0000000262027209 */ /* 0x000fc40007810000 */
[----:B------:R-:W-:Y:S02]  /*42d0*/  ISETP.GT.AND P1, PT, R0, 0x28, PT ;  /* 0x000000280000780c */ /* 0x000fe40003f24270 */
[----:B------:R-:W-:Y:S02]  /*42e0*/  FSEL R90, R36, -INF , P0 ;  /* 0xff800000245a7808 */ /* 0x000fe40000000000 */
[----:B------:R-:W-:Y:S02]  /*42f0*/  FMNMX.FTZ R3, R91, R3, !PT ;  /* 0x000000035b037209 */ /* 0x000fe40007810000 */
[----:B------:R-:W-:Y:S02]  /*4300*/  FMNMX.FTZ R2, R97, R2, !PT ;  /* 0x0000000261027209 */ /* 0x000fe40007810000 */
[----:B------:R-:W-:Y:S02]  /*4310*/  ISETP.GT.AND P0, PT, R0, 0x29, PT ;  /* 0x000000290000780c */ /* 0x000fe40003f04270 */
[----:B------:R-:W-:-:S02]  /*4320*/  FSEL R89, R35, -INF , P1 ;  /* 0xff80000023597808 */ /* 0x000fc40000800000 */
[----:B------:R-:W-:Y:S02]  /*4330*/  FMNMX.FTZ R3, R90, R3, !PT ;  /* 0x000000035a037209 */ /* 0x000fe40007810000 */
        /* <DEDUP_REMOVED lines=17> */
[----:B------:R-:W-:Y:S02]  /*4450*/  FSEL R84, R27, -INF , P0 ;  /* 0xff8000001b547808 */ /* 0x000fe40000000000 */
[----:B------:R-:W-:Y:S02]  /*4460*/  FMNMX.FTZ R2, R85, R3, !PT ;  /* 0x0000000355027209 */ /* 0x000fe40007810000 */
[----:B------:R-:W2:Y:S02]  /*4470*/  SHFL.BFLY PT, R3, R0, 0x2, 0x1f ;  /* 0x0c401f0000037f89 */ /* 0x000ea400000e0000 */
[----:B------:R-:W-:-:S05]  /*4480*/  FMNMX.FTZ R2, R84, R2, !PT ;  /* 0x0000000254027209 */ /* 0x000fca0007810000 */
[----:B------:R-:W3:Y:S01]  /*4490*/  SHFL.BFLY PT, R16, R2, 0x2, 0x1f ;  /* 0x0c401f0002107f89 */ /* 0x000ee200000e0000 */
[----:B--2---:R-:W-:-:S05]  /*44a0*/  FMNMX.FTZ R0, R3, R0, !PT ;  /* 0x0000000003007209 */ /* 0x004fca0007810000 */
[----:B------:R-:W2:Y:S01]  /*44b0*/  SHFL.BFLY PT, R132, R0, 0x1, 0x1f ;  /* 0x0c201f0000847f89 */ /* 0x000ea200000e0000 */
[----:B---3--:R-:W-:-:S05]  /*44c0*/  FMNMX.FTZ R16, R2, R16, !PT ;  /* 0x0000001002107209 */ /* 0x008fca0007810000 */
[----:B------:R3:W4:Y:S01]  /*44d0*/  SHFL.BFLY PT, R3, R16, 0x1, 0x1f ;  /* 0x0c201f0010037f89 */ /* 0x00072200000e0000 */
[----:B--2---:R-:W-:-:S03]  /*44e0*/  FMNMX.FTZ R132, R0, R132, !PT ;  /* 0x0000008400847209 */ /* 0x004fc60007810000 */
.L_x_578:
[----:B------:R-:W2:Y:S04]  /*44f0*/  LDL R115, [R1+0x28] ;  /* 0x0000280001737983 */ /* 0x000ea80000100800 */
[----:B------:R-:W5:Y:S04]  /*4500*/  LDL R100, [R1+0x2c] ;  /* 0x00002c0001647983 */ /* 0x000f680000100800 */
[----:B---3--:R-:W3:Y:S04]  /*4510*/  LDL R120, [R1+0x30] ;  /* 0x0000300001787983 */ /* 0x008ee80000100800 */
[----:B----4-:R-:W4:Y:S04]  /*4520*/  LDL R28, [R1+0x38] ;  /* 0x00003800011c7983 */ /* 0x010f280000100800 */
[----:B------:R-:W4:Y:S01]  /*4530*/  LDL R121, [R1+0x34] ;  /* 0x0000340001797983 */ /* 0x000f220000100800 */
[C---:B------:R-:W-:Y:S01]  /*4540*/  FMUL.FTZ R2, R132.reuse, c[0x0][0x2d0] ;  /* 0x0000b40084027a20 */ /* 0x040fe20000410000 */
[----:B------:R-:W-:-:S04]  /*4550*/  FSETP.NEU.FTZ.AND P0, PT, R132, -INF , PT ;  /* 0xff8000008400780b */ /* 0x000fc80003f1d000 */
[----:B------:R-:W-:-:S05]  /*4560*/  FSEL R2, R2, RZ, P0 ;  /* 0x000000ff02027208 */ /* 0x000fca0000000000 */
[----:B------:R-:W-:-:S04]  /*4570*/  FFMA.FTZ R0, R10, c[0x0][0x2d0], -R2 ;  /* 0x0000b4000a007a23 */ /* 0x000fc80000010802 */
[----:B------:R1:W-:Y:S02]  /*4580*/  MUFU.EX2 R113, R0 ;  /* 0x0000000000717308 */ /* 0x0003e40000000800 */
[----:B-1----:R-:W-:-:S06]  /*4590*/  FFMA.FTZ R0, R14, c[0x0][0x2d0], -R2 ;  /* 0x0000b4000e007a23 */ /* 0x002fcc0000010802 */
[----:B------:R1:W1:Y:S01]  /*45a0*/  MUFU.EX2 R112, R0 ;  /* 0x0000000000707308 */ /* 0x0002620000000800 */
[----:B------:R-:W-:Y:S01]  /*45b0*/  FMNMX.FTZ R16, R3, R16, !PT ;  /* 0x0000001003107209 */ /* 0x000fe20007810000 */
[----:B-1----:R-:W-:-:S06]  /*45c0*/  FFMA.FTZ R0, R15, c[0x0][0x2d0], -R2 ;  /* 0x0000b4000f007a23 */ /* 0x002fcc0000010802 */
[----:B------:R1:W-:Y:S01]  /*45d0*/  MUFU.EX2 R116, R0 ;  /* 0x0000000000747308 */ /* 0x0003e20000000800 */
[--C-:B------:R-:W-:Y:S02]  /*45e0*/  FFMA.FTZ R3, R20, c[0x0][0x2d0], -R2.reuse ;  /* 0x0000b40014037a23 */ /* 0x100fe40000010802 */
[----:B-1----:R-:W-:-:S05]  /*45f0*/  FFMA.FTZ R0, R17, c[0x0][0x2d0], -R2 ;  /* 0x0000b40011007a23 */ /* 0x002fca0000010802 */
[----:B------:R1:W1:Y:S01]  /*4600*/  MUFU.EX2 R118, R0 ;  /* 0x0000000000767308 */ /* 0x0002620000000800 */
[----:B------:R-:W-:Y:S01]  /*4610*/  FSETP.NEU.FTZ.AND P0, PT, R16, -INF , PT ;  /* 0xff8000001000780b */ /* 0x000fe20003f1d000 */
[----:B-1----:R-:W-:-:S06]  /*4620*/  FFMA.FTZ R0, R18, c[0x0][0x2d0], -R2 ;  /* 0x0000b40012007a23 */ /* 0x002fcc0000010802 */
[----:B------:R1:W-:Y:S02]  /*4630*/  MUFU.EX2 R128, R0 ;  /* 0x0000000000807308 */ /* 0x0003e40000000800 */
[----:B-1----:R-:W-:-:S06]  /*4640*/  FFMA.FTZ R0, R19, c[0x0][0x2d0], -R2 ;  /* 0x0000b40013007a23 */ /* 0x002fcc0000010802 */
[----:B------:R1:W-:Y:S01]  /*4650*/  MUFU.EX2 R129, R0 ;  /* 0x0000000000817308 */ /* 0x0003e20000000800 */
[----:B------:R-:W-:Y:S07]  /*4660*/  WARPSYNC 0xffffffff ;  /* 0xffffffff00007948 */ /* 0x000fee0003800000 */
[----:B------:R1:W-:Y:S02]  /*4670*/  MUFU.EX2 R130, R3 ;  /* 0x0000000300827308 */ /* 0x0003e40000000800 */
[----:B-1----:R-:W-:-:S05]  /*4680*/  FMUL.FTZ R0, R16, c[0x0][0x2d0] ;  /* 0x0000b40010007a20 */ /* 0x002fca0000410000 */
[----:B------:R-:W-:Y:S01]  /*4690*/  FSEL R0, R0, RZ, P0 ;  /* 0x000000ff00007208 */ /* 0x000fe20000000000 */
[----:B------:R-:W-:-:S04]  /*46a0*/  FFMA.FTZ R3, R21, c[0x0][0x2d0], -R2 ;  /* 0x0000b40015037a23 */ /* 0x000fc80000010802 */
[----:B------:R1:W-:Y:S02]  /*46b0*/  MUFU.EX2 R134, R3 ;  /* 0x0000000300867308 */ /* 0x0003e40000000800 */
[----:B-1----:R-:W-:-:S06]  /*46c0*/  FFMA.FTZ R3, R5, c[0x0][0x2d0], -R0 ;  /* 0x0000b40005037a23 */ /* 0x002fcc0000010800 */
[----:B------:R1:W-:Y:S02]  /*46d0*/  MUFU.EX2 R18, R3 ;  /* 0x0000000300127308 */ /* 0x0003e40000000800 */
[----:B-1----:R-:W-:-:S06]  /*46e0*/  FFMA.FTZ R3, R6, c[0x0][0x2d0], -R0 ;  /* 0x0000b40006037a23 */ /* 0x002fcc0000010800 */
[----:B------:R1:W1:Y:S02]  /*46f0*/  MUFU.EX2 R17, R3 ;  /* 0x0000000300117308 */ /* 0x0002640000000800 */
[----:B-1----:R-:W-:-:S06]  /*4700*/  FFMA.FTZ R3, R13, c[0x0][0x2d0], -R0 ;  /* 0x0000b4000d037a23 */ /* 0x002fcc0000010800 */
[----:B------:R1:W-:Y:S02]  /*4710*/  MUFU.EX2 R19, R3 ;  /* 0x0000000300137308 */ /* 0x0003e40000000800 */
[----:B-1----:R-:W-:-:S06]  /*4720*/  FFMA.FTZ R3, R12, c[0x0][0x2d0], -R0 ;  /* 0x0000b4000c037a23 */ /* 0x002fcc0000010800 */
[----:B------:R1:W1:Y:S01]  /*4730*/  MUFU.EX2 R117, R3 ;  /* 0x0000000300757308 */ /* 0x0002620000000800 */
[----:B------:R-:W-:Y:S02]  /*4740*/  F2FP.BF16.PACK_AB R12, R112, R113 ;  /* 0x00000071700c723e */ /* 0x000fe400000010ff */
[----:B------:R-:W-:Y:S02]  /*4750*/  F2FP.BF16.PACK_AB R14, R118, R116 ;  /* 0x00000074760e723e */ /* 0x000fe400000010ff */
[----:B------:R-:W-:Y:S01]  /*4760*/  F2FP.BF16.PACK_AB R13, R17, R18 ;  /* 0x00000012110d723e */ /* 0x000fe200000010ff */
[----:B-1----:R-:W-:-:S04]  /*4770*/  FFMA.FTZ R3, R9, c[0x0][0x2d0], -R0 ;  /* 0x0000b40009037a23 */ /* 0x002fc80000010800 */
[----:B------:R1:W-:Y:S01]  /*4780*/  MUFU.EX2 R119, R3 ;  /* 0x0000000300777308 */ /* 0x0003e20000000800 */
[----:B------:R-:W-:Y:S01]  /*4790*/  F2FP.BF16.PACK_AB R15, R117, R19 ;  /* 0x00000013750f723e */ /* 0x000fe200000010ff */
[----:B--2---:R-:W2:Y:S01]  /*47a0*/  LDSM.16.MT88.4 R24, [R115] ;  /* 0x000000007318783b */ /* 0x004ea20000004200 */
[----:B-1----:R-:W-:-:S03]  /*47b0*/  FFMA.FTZ R3, R8, c[0x0][0x2d0], -R0 ;  /* 0x0000b40008037a23 */ /* 0x002fc60000010800 */
[----:B------:R-:W1:Y:S02]  /*47c0*/  LDSM.16.MT88.4 R36, [R115+0x800] ;  /* 0x000800007324783b */ /* 0x000e640000004200 */
[----:B------:R4:W1:Y:S02]  /*47d0*/  MUFU.EX2 R131, R3 ;  /* 0x0000000300837308 */ /* 0x0008640000000800 */
[----:B-----5:R-:W-:Y:S04]  /*47e0*/  LDSM.16.MT88.4 R44, [R100] ;  /* 0x00000000642c783b */ /* 0x020fe80000004200 */
[----:B---3--:R-:W3:Y:S04]  /*47f0*/  LDSM.16.MT88.4 R20, [R120] ;  /* 0x000000007814783b */ /* 0x008ee80000004200 */
[----:B------:R-:W5:Y:S04]  /*4800*/  LDSM.16.MT88.4 R60, [R100+0x800] ;  /* 0x00080000643c783b */ /* 0x000f680000004200 */
[----:B------:R-:W3:Y:S01]  /*4810*/  LDSM.16.MT88.4 R40, [R120+0x800] ;  /* 0x000800007828783b */ /* 0x000ee20000004200 */
[----:B----4-:R-:W-:-:S03]  /*4820*/  FFMA.FTZ R3, R7, c[0x0][0x2d0], -R0 ;  /* 0x0000b40007037a23 */ /* 0x010fc60000010800 */
[----:B------:R-:W4:Y:S01]  /*4830*/  LDSM.16.MT88.4 R28, [R28] ;  /* 0x000000001c1c783b */ /* 0x000f220000004200 */
[----:B------:R2:W-:Y:S03]  /*4840*/  MUFU.EX2 R133, R3 ;  /* 0x0000000300857308 */ /* 0x0005e60000000800 */
[----:B------:R-:W-:Y:S04]  /*4850*/  LDSM.16.MT88.4 R68, [R120+0x2000] ;  /* 0x002000007844783b */ /* 0x000fe80000004200 */
[----:B------:R-:W-:Y:S04]  /*4860*/  LDSM.16.MT88.4 R64, [R121+0x800] ;  /* 0x000800007940783b */ /* 0x000fe80000004200 */
[----:B------:R-:W-:Y:S04]  /*4870*/  LDSM.16.MT88.4 R48, [R115+0x2800] ;  /* 0x002800007330783b */ /* 0x000fe80000004200 */
[----:B------:R-:W-:Y:S01]  /*4880*/  LDSM.16.MT88.4 R72, [R100+0x2000] ;  /* 0x002000006448783b */ /* 0x000fe20000004200 */
[----:B--2---:R-:W-:Y:S01]  /*4890*/  FFMA.FTZ R3, R11, c[0x0][0x2d0], -R0 ;  /* 0x0000b4000b037a23 */ /* 0x004fe20000010800 */
[C---:B------:R-:W-:Y:S02]  /*48a0*/  HMMA.16816.F32.BF16 R4, R12.reuse, R24, RZ ;  /* 0x000000180c04723c */ /* 0x040fe400000418ff */
[----:B------:R-:W-:Y:S01]  /*48b0*/  LDSM.16.MT88.4 R56, [R121+0x2000] ;  /* 0x002000007938783b */ /* 0x000fe20000004200 */
[----:B------:R-:W2:Y:S03]  /*48c0*/  MUFU.EX2 R101, R3 ;  /* 0x0000000300657308 */ /* 0x000ea60000000800 */
[----:B------:R-:W-:Y:S02]  /*48d0*/  LDSM.16.MT88.4 R76, [R100+0x2800] ;  /* 0x00280000644c783b */ /* 0x000fe40000004200 */
[----:B------:R-:W-:Y:S01]  /*48e0*/  HMMA.16816.F32.BF16 R24, R12, R26, RZ ;  /* 0x0000001a0c18723c */ /* 0x000fe200000418ff */
[----:B------:R-:W-:Y:S01]  /*48f0*/  F2FP.BF16.PACK_AB R8, R129, R128 ;  /* 0x000000808108723e */ /* 0x000fe200000010ff */
[----:B------:R-:W-:Y:S01]  /*4900*/  LDSM.16.MT88.4 R80, [R115+0x4000] ;  /* 0x004000007350783b */ /* 0x000fe20000004200 */
[----:B------:R-:W-:-:S02]  /*4910*/  F2FP.BF16.PACK_AB R10, R134, R130 ;  /* 0x00000082860a723e */ /* 0x000fc400000010ff */
[----:B-1----:R-:W-:Y:S02]  /*4920*/  F2FP.BF16.PACK_AB R9, R131, R119 ;  /* 0x000000778309723e */ /* 0x002fe400000010ff */
[----:B--2---:R-:W-:-:S09]  /*4930*/  F2FP.BF16.PACK_AB R11, R101, R133 ;  /* 0x00000085650b723e */ /* 0x004fd200000010ff */
[C---:B------:R-:W-:Y:S08]  /*4940*/  HMMA.16816.F32.BF16 R164, R8.reuse, R36, R4 ;  /* 0x0000002408a4723c */ /* 0x040ff00000041804 */
[----:B------:R-:W-:Y:S01]  /*4950*/  HMMA.16816.F32.BF16 R4, R8, R38, R24 ;  /* 0x000000260804723c */ /* 0x000fe20000041818 */
[----:B------:R-:W1:Y:S07]  /*4960*/  LDSM.16.MT88.4 R24, [R115+0x2000] ;  /* 0x002000007318783b */ /* 0x000e6e0000004200 */
[C---:B---3--:R-:W-:Y:S11]  /*4970*/  HMMA.16816.F32.BF16 R32, R12.reuse, R20, RZ ;  /* 0x000000140c20723c */ /* 0x048ff600000418ff */
[----:B------:R-:W-:Y:S05]  /*4980*/  @!UPT UIADD3 URZ, URZ, URZ, URZ ;  /* 0x0000003f3f3ff290 */ /* 0x000fea000fffe03f */
[----:B------:R-:W-:Y:S02]  /*4990*/  MOV R114, R5 ;  /* 0x0000000500727202 */ /* 0x000fe40000000f00 */
[----:B------:R-:W-:Y:S02]  /*49a0*/  MOV R111, R6 ;  /* 0x00000006006f7202 */ /* 0x000fe40000000f00 */
[----:B------:R-:W-:Y:S02]  /*49b0*/  MOV R110, R7 ;  /* 0x00000007006e7202 */ /* 0x000fe40000000f00 */
[----:B------:R-:W-:Y:S02]  /*49c0*/  MOV R109, R4 ;  /* 0x00000004006d7202 */ /* 0x000fe40000000f00 */
[C---:B------:R-:W-:Y:S08]  /*49d0*/  HMMA.16816.F32.BF16 R4, R12.reuse, R44, RZ ;  /* 0x0000002c0c04723c */ /* 0x040ff000000418ff */
[----:B------:R-:W-:Y:S11]  /*49e0*/  HMMA.16816.F32.BF16 R20, R12, R22, RZ ;  /* 0x000000160c14723c */ /* 0x000ff600000418ff */
[----:B------:R-:W-:Y:S05]  /*49f0*/  @!UPT UIADD3 URZ, URZ, URZ, URZ ;  /* 0x0000003f3f3ff290 */ /* 0x000fea000fffe03f */
[----:B-----5:R-:W-:Y:S08]  /*4a00*/  HMMA.16816.F32.BF16 R36, R8, R60, R4 ;  /* 0x0000003c0824723c */ /* 0x020ff00000041804 */
[----:B------:R-:W-:Y:S01]  /*4a10*/  HMMA.16816.F32.BF16 R52, R12, R46, RZ ;  /* 0x0000002e0c34723c */ /* 0x000fe200000418ff */
[----:B------:R-:W2:Y:S07]  /*4a20*/  LDSM.16.MT88.4 R44, [R120+0x2800] ;  /* 0x00280000782c783b */ /* 0x000eae0000004200 */
[C---:B------:R-:W-:Y:S08]  /*4a30*/  HMMA.16816.F32.BF16 R156, R8.reuse, R40, R32 ;  /* 0x00000028089c723c */ /* 0x040ff00000041820 */
[----:B------:R-:W-:Y:S08]  /*4a40*/  HMMA.16816.F32.BF16 R148, R8, R42, R20 ;  /* 0x0000002a0894723c */ /* 0x000ff00000041814 */
[C---:B----4-:R-:W-:Y:S08]  /*4a50*/  HMMA.16816.F32.BF16 R40, R12.reuse, R28, RZ ;  /* 0x0000001c0c28723c */ /* 0x050ff000000418ff */
[----:B-1----:R-:W-:Y:S01]  /*4a60*/  HMMA.16816.F32.BF16 R32, R12, R24, RZ ;  /* 0x000000180c20723c */ /* 0x002fe200000418ff */
[----:B------:R-:W-:Y:S01]  /*4a70*/  MOV R106, R38 ;  /* 0x00000026006a7202 */ /* 0x000fe20000000f00 */
[----:B------:R-:W-:Y:S01]  /*4a80*/  IMAD.MOV.U32 R103, RZ, RZ, R37 ;  /* 0x000000ffff677224 */ /* 0x000fe200078e0025 */
[----:B------:R-:W-:-:S02]  /*4a90*/  MOV R105, R39 ;  /* 0x0000002700697202 */ /* 0x000fc40000000f00 */
[----:B------:R-:W-:-:S03]  /*4aa0*/  MOV R104, R36 ;  /* 0x0000002400687202 */ /* 0x000fc60000000f00 */
[C---:B------:R-:W-:Y:S08]  /*4ab0*/  HMMA.16816.F32.BF16 R36, R12.reuse, R30, RZ ;  /* 0x0000001e0c24723c */ /* 0x040ff000000418ff */
[C---:B------:R-:W-:Y:S08]  /*4ac0*/  HMMA.16816.F32.BF16 R28, R12.reuse, R26, RZ ;  /* 0x0000001a0c1c723c */ /* 0x040ff000000418ff */
[C---:B------:R-:W-:Y:S08]  /*4ad0*/  HMMA.16816.F32.BF16 R24, R12.reuse, R68, RZ ;  /* 0x000000440c18723c */ /* 0x040ff000000418ff */
[----:B------:R-:W-:Y:S08]  /*4ae0*/  HMMA.16816.F32.BF16 R20, R12, R70, RZ ;  /* 0x000000460c14723c */ /* 0x000ff000000418ff */
[C---:B------:R-:W-:Y:S01]  /*4af0*/  HMMA.16816.F32.BF16 R140, R8.reuse, R62, R52 ;  /* 0x0000003e088c723c */ /* 0x040fe20000041834 */
[----:B------:R-:W1:Y:S04]  /*4b00*/  LDSM.16.MT88.4 R52, [R121+0x2800] ;  /* 0x002800007934783b */ /* 0x000e680000004200 */
[----:B------:R-:W-:Y:S03]  /*4b10*/  LDSM.16.MT88.4 R60, [R115+0x4800] ;  /* 0x00480000733c783b */ /* 0x000fe60000004200 */
[C---:B------:R-:W-:Y:S01]  /*4b20*/  HMMA.16816.F32.BF16 R124, R8.reuse, R64, R40 ;  /* 0x00000040087c723c */ /* 0x040fe20000041828 */
[----:B------:R-:W3:Y:S07]  /*4b30*/  LDSM.16.MT88.4 R40, [R120+0x4000] ;  /* 0x004000007828783b */ /* 0x000eee0000004200 */
[----:B------:R-:W-:Y:S08]  /*4b40*/  HMMA.16816.F32.BF16 R32, R8, R48, R32 ;  /* 0x000000300820723c */ /* 0x000ff00000041820 */
[----:B------:R-:W-:Y:S08]  /*4b50*/  HMMA.16816.F32.BF16 R4, R12, R72, RZ ;  /* 0x000000480c04723c */ /* 0x000ff000000418ff */
[----:B------:R-:W-:Y:S08]  /*4b60*/  HMMA.16816.F32.BF16 R180, R8, R50, R28 ;  /* 0x0000003208b4723c */ /* 0x000ff0000004181c */
[----:B------:R-:W-:Y:S08]  /*4b70*/  HMMA.16816.F32.BF16 R28, R12, R74, RZ ;  /* 0x0000004a0c1c723c */ /* 0x000ff000000418ff */
[C---:B--2---:R-:W-:Y:S08]  /*4b80*/  HMMA.16816.F32.BF16 R248, R8.reuse, R44, R24 ;  /* 0x0000002c08f8723c */ /* 0x044ff00000041818 */
[----:B------:R-:W-:Y:S01]  /*4b90*/  HMMA.16816.F32.BF16 R68, R8, R46, R20 ;  /* 0x0000002e0844723c */ /* 0x000fe20000041814 */
[----:B------:R-:W2:Y:S07]  /*4ba0*/  LDSM.16.MT88.4 R44, [R100+0x4000] ;  /* 0x00400000642c783b */ /* 0x000eae0000004200 */
[C---:B------:R-:W-:Y:S08]  /*4bb0*/  HMMA.16816.F32.BF16 R24, R12.reuse, R56, RZ ;  /* 0x000000380c18723c */ /* 0x040ff000000418ff */
[----:B------:R-:W-:Y:S01]  /*4bc0*/  HMMA.16816.F32.BF16 R20, R12, R58, RZ ;  /* 0x0000003a0c14723c */ /* 0x000fe200000418ff */
[----:B------:R-:W-:-:S02]  /*4bd0*/  MOV R108, R33 ;  /* 0x00000021006c7202 */ /* 0x000fc40000000f00 */
[----:B------:R-:W-:-:S05]  /*4be0*/  MOV R107, R34 ;  /* 0x00000022006b7202 */ /* 0x000fca0000000f00 */
[C---:B------:R-:W-:Y:S01]  /*4bf0*/  HMMA.16816.F32.BF16 R184, R8.reuse, R66, R36 ;  /* 0x0000004208b8723c */ /* 0x040fe20000041824 */
[----:B------:R-:W-:Y:S06]  /*4c00*/  LDSM.16.MT88.4 R36, [R100+0x4800] ;  /* 0x004800006424783b */ /* 0x000fec0000004200 */
[----:B------:R-:W-:Y:S01]  /*4c10*/  IMAD.MOV.U32 R67, RZ, RZ, R35 ;  /* 0x000000ffff437224 */ /* 0x000fe200078e0023 */
[----:B------:R-:W-:Y:S02]  /*4c20*/  MOV R66, R32 ;  /* 0x0000002000427202 */ /* 0x000fe40000000f00 */
[----:B------:R-:W4:Y:S01]  /*4c30*/  LDSM.16.MT88.4 R32, [R120+0x4800] ;  /* 0x004800007820783b */ /* 0x000f220000004200 */
[----:B------:R-:W-:Y:S08]  /*4c40*/  HMMA.16816.F32.BF16 R188, R8, R76, R4 ;  /* 0x0000004c08bc723c */ /* 0x000ff00000041804 */
[----:B------:R-:W-:Y:S08]  /*4c50*/  HMMA.16816.F32.BF16 R4, R12, R80, RZ ;  /* 0x000000500c04723c */ /* 0x000ff000000418ff */
[----:B------:R-:W-:Y:S08]  /*4c60*/  HMMA.16816.F32.BF16 R72, R8, R78, R28 ;  /* 0x0000004e0848723c */ /* 0x000ff0000004181c */
[----:B------:R-:W-:Y:S07]  /*4c70*/  HMMA.16816.F32.BF16 R28, R12, R82, RZ ;  /* 0x000000520c1c723c */ /* 0x000fee00000418ff */
[----:B------:R-:W-:Y:S01]  /*4c80*/  MOV R83, R121 ;  /* 0x0000007900537202 */ /* 0x000fe20000000f00 */
[C---:B-1----:R-:W-:Y:S08]  /*4c90*/  HMMA.16816.F32.BF16 R76, R8.reuse, R52, R24 ;  /* 0x00000034084c723c */ /* 0x042ff00000041818 */
[----:B------:R-:W-:Y:S08]  /*4ca0*/  HMMA.16816.F32.BF16 R160, R8, R54, R20 ;  /* 0x0000003608a0723c */ /* 0x000ff00000041814 */
[C---:B---3--:R-:W-:Y:S08]  /*4cb0*/  HMMA.16816.F32.BF16 R24, R12.reuse, R40, RZ ;  /* 0x000000280c18723c */ /* 0x048ff000000418ff */
[----:B------:R-:W-:Y:S01]  /*4cc0*/  HMMA.16816.F32.BF16 R20, R12, R42, RZ ;  /* 0x0000002a0c14723c */ /* 0x000fe200000418ff */
[----:B------:R-:W1:Y:S07]  /*4cd0*/  LDSM.16.MT88.4 R40, [R83+0x4000] ;  /* 0x004000005328783b */ /* 0x000e6e0000004200 */
[----:B------:R-:W-:Y:S08]  /*4ce0*/  HMMA.16816.F32.BF16 R176, R8, R60, R4 ;  /* 0x0000003c08b0723c */ /* 0x000ff00000041804 */
[----:B--2---:R-:W-:Y:S08]  /*4cf0*/  HMMA.16816.F32.BF16 R4, R12, R44, RZ ;  /* 0x0000002c0c04723c */ /* 0x004ff000000418ff */
[----:B----4-:R-:W-:Y:S01]  /*4d00*/  HMMA.16816.F32.BF16 R152, R8, R32, R24 ;  /* 0x000000200898723c */ /* 0x010fe20000041818 */
[----:B------:R-:W2:Y:S01]  /*4d10*/  LDSM.16.MT88.4 R24, [R83+0x4800] ;  /* 0x004800005318783b */ /* 0x000ea20000004200 */
[----:B------:R-:W-:-:S02]  /*4d20*/  MOV R102, R126 ;  /* 0x0000007e00667202 */ /* 0x000fc40000000f00 */
[----:B------:R-:W-:Y:S01]  /*4d30*/  MOV R45, R115 ;  /* 0x00000073002d7202 */ /* 0x000fe20000000f00 */
[----:B------:R-:W-:Y:S01]  /*4d40*/  IMAD.MOV.U32 R82, RZ, RZ, R101 ;  /* 0x000000ffff527224 */ /* 0x000fe200078e0065 */
[----:B------:R-:W-:Y:S02]  /*4d50*/  MOV R81, R103 ;  /* 0x0000006700517202 */ /* 0x000fe40000000f00 */
[C---:B------:R-:W-:Y:S08]  /*4d60*/  HMMA.16816.F32.BF16 R136, R8.reuse, R62, R28 ;  /* 0x0000003e0888723c */ /* 0x040ff0000004181c */
[----:B------:R-:W-:Y:S01]  /*4d70*/  HMMA.16816.F32.BF16 R144, R8, R36, R4 ;  /* 0x000000240890723c */ /* 0x000fe20000041804 */
[----:B------:R-:W-:Y:S01]  /*4d80*/  MOV R54, R102 ;  /* 0x0000006600367202 */ /* 0x000fe20000000f00 */
[----:B------:R-:W3:Y:S06]  /*4d90*/  LDSM.16.MT88.4 R28, [R45+0x6000] ;  /* 0x006000002d1c783b */ /* 0x000eec0000004200 */
[----:B-1----:R-:W-:Y:S01]  /*4da0*/  HMMA.16816.F32.BF16 R4, R12, R40, RZ ;  /* 0x000000280c04723c */ /* 0x002fe200000418ff */
[----:B------:R-:W-:-:S07]  /*4db0*/  MOV R63, R100 ;  /* 0x00000064003f7202 */ /* 0x000fce0000000f00 */
[----:B------:R-:W-:Y:S08]  /*4dc0*/  HMMA.16816.F32.BF16 R100, R8, R34, R20 ;  /* 0x000000220864723c */ /* 0x000ff00000041814 */
[----:B------:R-:W-:Y:S01]  /*4dd0*/  HMMA.16816.F32.BF16 R20, R12, R46, RZ ;  /* 0x0000002e0c14723c */ /* 0x000fe200000418ff */
[----:B------:R-:W-:Y:S01]  /*4de0*/  MOV R48, R111 ;  /* 0x0000006f00307202 */ /* 0x000fe20000000f00 */
[----:B------:R-:W-:Y:S01]  /*4df0*/  IMAD.MOV.U32 R49, RZ, RZ, R110 ;  /* 0x000000ffff317224 */ /* 0x000fe200078e006e */
[----:B------:R-:W-:-:S02]  /*4e00*/  MOV R50, R109 ;  /* 0x0000006d00327202 */ /* 0x000fc40000000f00 */
[----:B------:R-:W-:-:S03]  /*4e10*/  MOV R57, R108 ;  /* 0x0000006c00397202 */ /* 0x000fc60000000f00 */
[----:B--2---:R-:W-:Y:S01]  /*4e20*/  HMMA.16816.F32.BF16 R108, R8, R24, R4 ;  /* 0x00000018086c723c */ /* 0x004fe20000041804 */
[----:B------:R-:W-:-:S07]  /*4e30*/  MOV R58, R107 ;  /* 0x0000006b003a7202 */ /* 0x000fce0000000f00 */
[----:B------:R-:W-:Y:S01]  /*4e40*/  HMMA.16816.F32.BF16 R4, R12, R42, RZ ;  /* 0x0000002a0c04723c */ /* 0x000fe200000418ff */
[----:B------:R-:W-:Y:S01]  /*4e50*/  MOV R60, R106 ;  /* 0x0000006a003c7202 */ /* 0x000fe20000000f00 */
[----:B------:R-:W-:Y:S01]  /*4e60*/  IMAD.MOV.U32 R61, RZ, RZ, R105 ;  /* 0x000000ffff3d7224 */ /* 0x000fe200078e0069 */
[----:B------:R-:W-:-:S05]  /*4e70*/  MOV R80, R104 ;  /* 0x0000006800507202 */ /* 0x000fca0000000f00 */
[----:B------:R-:W-:Y:S01]  /*4e80*/  HMMA.16816.F32.BF16 R104, R8, R38, R20 ;  /* 0x000000260868723c */ /* 0x000fe20000041814 */
[----:B------:R-:W1:Y:S01]  /*4e90*/  LDSM.16.MT88.4 R20, [R45+0x6800] ;  /* 0x006800002d14783b */ /* 0x000e620000004200 */
[----:B------:R-:W-:Y:S02]  /*4ea0*/  MOV R3, R125 ;  /* 0x0000007d00037202 */ /* 0x000fe40000000f00 */
[----:B------:R-:W-:Y:S02]  /*4eb0*/  MOV R51, R114 ;  /* 0x0000007200337202 */ /* 0x000fe40000000f00 */
[----:B------:R-:W-:Y:S01]  /*4ec0*/  MOV R53, R3 ;  /* 0x0000000300357202 */ /* 0x000fe20000000f00 */
[----:B------:R-:W-:-:S09]  /*4ed0*/  FADD.FTZ R3, R113, R112 ;  /* 0x0000007071037221 */ /* 0x000fd20000010000 */
[----:B------:R-:W-:Y:S08]  /*4ee0*/  HMMA.16816.F32.BF16 R112, R8, R26, R4 ;  /* 0x0000001a0870723c */ /* 0x000ff00000041804 */
[----:B---3--:R-:W-:Y:S01]  /*4ef0*/  HMMA.16816.F32.BF16 R4, R12, R28, RZ ;  /* 0x0000001c0c04723c */ /* 0x008fe200000418ff */
[----:B------:R-:W-:Y:S02]  /*4f00*/  MOV R65, R127 ;  /* 0x0000007f00417202 */ /* 0x000fe40000000f00 */
[----:B------:R-:W-:Y:S11]  /*4f10*/  MOV R64, R124 ;  /* 0x0000007c00407202 */ /* 0x000ff60000000f00 */
[----:B------:R-:W-:Y:S10]  /*4f20*/  @!UPT UIADD3 URZ, URZ, URZ, URZ ;  /* 0x0000003f3f3ff290 */ /* 0x000ff4000fffe03f */
[----:B-1----:R-:W-:Y:S08]  /*4f30*/  HMMA.16816.F32.BF16 R124, R8, R20, R4 ;  /* 0x00000014087c723c */ /* 0x002ff00000041804 */
[----:B------:R-:W-:Y:S01]  /*4f40*/  HMMA.16816.F32.BF16 R4, R12, R30, RZ ;  /* 0x0000001e0c04723c */ /* 0x000fe200000418ff */
[----:B------:R-:W-:Y:S01]  /*4f50*/  MOV R44, R120 ;  /* 0x00000078002c7202 */ /* 0x000fe20000000f00 */
[----:B------:R-:W-:-:S04]  /*4f60*/  FADD.FTZ R17, R18, R17 ;  /* 0x0000001112117221 */ /* 0x000fc80000010000 */
[----:B------:R-:W-:Y:S11]  /*4f70*/  LDSM.16.MT88.4 R24, [R44+0x6800] ;  /* 0x006800002c18783b */ /* 0x000ff60000004200 */
[----:B------:R-:W-:Y:S07]  /*4f80*/  @!UPT UIADD3 URZ, URZ, URZ, URZ ;  /* 0x0000003f3f3ff290 */ /* 0x000fee000fffe03f */
[----:B------:R-:W-:Y:S01]  /*4f90*/  HMMA.16816.F32.BF16 R120, R8, R22, R4 ;  /* 0x000000160878723c */ /* 0x000fe20000041804 */
[----:B------:R-:W1:Y:S01]  /*4fa0*/  LDSM.16.MT88.4 R20, [R44+0x6000] ;  /* 0x006000002c14783b */ /* 0x000e620000004200 */
[----:B------:R-:W-:-:S05]  /*4fb0*/  FADD.FTZ R17, R19, R17 ;  /* 0x0000001113117221 */ /* 0x000fca0000010000 */
[----:B------:R-:W-:-:S04]  /*4fc0*/  FADD.FTZ R4, R117, R17 ;  /* 0x0000001175047221 */ /* 0x000fc80000010000 */
[----:B------:R-:W-:Y:S02]  /*4fd0*/  FADD.FTZ R30, R119, R4 ;  /* 0x00000004771e7221 */ /* 0x000fe40000010000 */
[----:B------:R-:W-:-:S04]  /*4fe0*/  FADD.FTZ R3, R116, R3 ;  /* 0x0000000374037221 */ /* 0x000fc80000010000 */
[----:B------:R-:W-:-:S04]  /*4ff0*/  FADD.FTZ R3, R118, R3 ;  /* 0x0000000376037221 */ /* 0x000fc80000010000 */
[----:B------:R-:W-:Y:S01]  /*5000*/  FADD.FTZ R3, R128, R3 ;  /* 0x0000000380037221 */ /* 0x000fe20000010000 */
[----:B-1----:R-:W-:Y:S03]  /*5010*/  HMMA.16816.F32.BF16 R4, R12, R20, RZ ;  /* 0x000000140c04723c */ /* 0x002fe600000418ff */
[----:B------:R-:W-:Y:S02]  /*5020*/  FADD.FTZ R3, R129, R3 ;  /* 0x0000000381037221 */ /* 0x000fe40000010000 */
[--C-:B------:R-:W-:Y:S02]  /*5030*/  FFMA.FTZ R28, R99, c[0x0][0x2d0], -R2.reuse ;  /* 0x0000b400631c7a23 */ /* 0x100fe40000010802 */
[--C-:B------:R-:W-:Y:S02]  /*5040*/  FFMA.FTZ R19, R98, c[0x0][0x2d0], -R2.reuse ;  /* 0x0000b40062137a23 */ /* 0x100fe40000010802 */
[----:B------:R-:W-:-:S02]  /*5050*/  FFMA.FTZ R18, R97, c[0x0][0x2d0], -R2 ;  /* 0x0000b40061127a23 */ /* 0x000fc40000010802 */
[--C-:B------:R-:W-:Y:S02]  /*5060*/  FFMA.FTZ R17, R96, c[0x0][0x2d0], -R2.reuse ;  /* 0x0000b40060117a23 */ /* 0x100fe40000010802 */
[--C-:B------:R-:W-:Y:S02]  /*5070*/  FFMA.FTZ R29, R95, c[0x0][0x2d0], -R2.reuse ;  /* 0x0000b4005f1d7a23 */ /* 0x100fe40000010802 */
[--C-:B------:R-:W-:Y:S02]  /*5080*/  FFMA.FTZ R31, R94, c[0x0][0x2d0], -R2.reuse ;  /* 0x0000b4005e1f7a23 */ /* 0x100fe40000010802 */
[--C-:B------:R-:W-:Y:S02]  /*5090*/  FFMA.FTZ R36, R93, c[0x0][0x2d0], -R2.reuse ;  /* 0x0000b4005d247a23 */ /* 0x100fe40000010802 */
[----:B------:R-:W-:Y:S02]  /*50a0*/  FFMA.FTZ R35, R92, c[0x0][0x2d0], -R2 ;  /* 0x0000b4005c237a23 */ /* 0x000fe40000010802 */
[----:B------:R-:W-:-:S02]  /*50b0*/  FADD.FTZ R2, R130, R3 ;  /* 0x0000000382027221 */ /* 0x000fc40000010000 */
[----:B------:R-:W-:Y:S01]  /*50c0*/  FADD.FTZ R3, R131, R30 ;  /* 0x0000001e83037221 */ /* 0x000fe20000010000 */
[----:B------:R-:W-:Y:S03]  /*50d0*/  HMMA.16816.F32.BF16 R116, R8, R24, R4 ;  /* 0x000000180874723c */ /* 0x000fe60000041804 */
[----:B------:R-:W-:Y:S01]  /*50e0*/  FADD.FTZ R3, R133, R3 ;  /* 0x0000000385037221 */ /* 0x000fe20000010000 */
[----:B------:R-:W-:-:S04]  /*50f0*/  MOV R133, R63 ;  /* 0x0000003f00857202 */ /* 0x000fc80000000f00 */
[----:B------:R-:W-:Y:S01]  /*5100*/  HMMA.16816.F32.BF16 R4, R12, R22, RZ ;  /* 0x000000160c04723c */ /* 0x000fe200000418ff */
[----:B------:R-:W1:Y:S08]  /*5110*/  MUFU.EX2 R25, R28 ;  /* 0x0000001c00197308 */ /* 0x000e700000000800 */
[----:B------:R-:W-:Y:S08]  /*5120*/  MUFU.EX2 R21, R29 ;  /* 0x0000001d00157308 */ /* 0x000ff00000000800 */
[----:B------:R2:W-:Y:S08]  /*5130*/  MUFU.EX2 R20, R31 ;  /* 0x0000001f00147308 */ /* 0x0005f00000000800 */
[----:B------:R3:W4:Y:S01]  /*5140*/  MUFU.EX2 R23, R19 ;  /* 0x0000001300177308 */ /* 0x0007220000000800 */
[----:B--2---:R-:W2:Y:S07]  /*5150*/  LDSM.16.MT88.4 R28, [R133+0x6000] ;  /* 0x00600000851c783b */ /* 0x004eae0000004200 */
[----:B------:R5:W-:Y:S01]  /*5160*/  MUFU.EX2 R24, R18 ;  /* 0x0000001200187308 */ /* 0x000be20000000800 */
[----:B------:R-:W-:Y:S01]  /*5170*/  FADD.FTZ R2, R134, R2 ;  /* 0x0000000286027221 */ /* 0x000fe20000010000 */
[----:B------:R-:W-:-:S06]  /*5180*/  MOV R59, R67 ;  /* 0x00000043003b7202 */ /* 0x000fcc0000000f00 */
[----:B------:R1:W1:Y:S01]  /*5190*/  MUFU.EX2 R22, R17 ;  /* 0x0000001100167308 */ /* 0x0002620000000800 */
[----:B------:R-:W-:Y:S02]  /*51a0*/  MOV R56, R66 ;  /* 0x0000004200387202 */ /* 0x000fe40000000f00 */
[----:B------:R-:W-:Y:S02]  /*51b0*/  MOV R55, R65 ;  /* 0x0000004100377202 */ /* 0x000fe40000000f00 */
[----:B------:R-:W-:Y:S01]  /*51c0*/  MOV R52, R64 ;  /* 0x0000004000347202 */ /* 0x000fe20000000f00 */
[--C-:B---3--:R-:W-:Y:S01]  /*51d0*/  FFMA.FTZ R19, R91, c[0x0][0x2d0], -R0.reuse ;  /* 0x0000b4005b137a23 */ /* 0x108fe20000010800 */
[----:B------:R-:W-:Y:S01]  /*51e0*/  HMMA.16816.F32.BF16 R64, R8, R26, R4 ;  /* 0x0000001a0840723c */ /* 0x000fe20000041804 */
[--C-:B-----5:R-:W-:Y:S02]  /*51f0*/  FFMA.FTZ R18, R90, c[0x0][0x2d0], -R0.reuse ;  /* 0x0000b4005a127a23 */ /* 0x120fe40000010800 */
[----:B------:R-:W-:-:S02]  /*5200*/  FFMA.FTZ R32, R86, c[0x0][0x2d0], -R0 ;  /* 0x0000b40056207a23 */ /* 0x000fc40000010800 */
[--C-:B------:R-:W-:Y:S02]  /*5210*/  FFMA.FTZ R34, R85, c[0x0][0x2d0], -R0.reuse ;  /* 0x0000b40055227a23 */ /* 0x100fe40000010800 */
[--C-:B------:R-:W-:Y:S02]  /*5220*/  FFMA.FTZ R7, R88, c[0x0][0x2d0], -R0.reuse ;  /* 0x0000b40058077a23 */ /* 0x100fe40000010800 */
[--C-:B-1----:R-:W-:Y:S02]  /*5230*/  FFMA.FTZ R17, R89, c[0x0][0x2d0], -R0.reuse ;  /* 0x0000b40059117a23 */ /* 0x102fe40000010800 */
[--C-:B------:R-:W-:Y:S02]  /*5240*/  FFMA.FTZ R5, R87, c[0x0][0x2d0], -R0.reuse ;  /* 0x0000b40057057a23 */ /* 0x100fe40000010800 */
[----:B------:R-:W-:Y:S02]  /*5250*/  FFMA.FTZ R33, R84, c[0x0][0x2d0], -R0 ;  /* 0x0000b40054217a23 */ /* 0x000fe40000010800 */
[----:B------:R-:W-:-:S04]  /*5260*/  FADD.FTZ R0, R25, R2 ;  /* 0x0000000219007221 */ /* 0x000fc80000010000 */
[C---:B----4-:R-:W-:Y:S01]  /*5270*/  FADD.FTZ R0, R23.reuse, R0 ;  /* 0x0000000017007221 */ /* 0x050fe20000010000 */
[----:B------:R-:W-:Y:S02]  /*5280*/  F2FP.BF16.PACK_AB R4, R23, R25 ;  /* 0x000000191704723e */ /* 0x000fe400000010ff */
[----:B------:R-:W-:Y:S01]  /*5290*/  F2FP.BF16.PACK_AB R6, R22, R24 ;  /* 0x000000181606723e */ /* 0x000fe200000010ff */
[----:B------:R-:W-:Y:S02]  /*52a0*/  FADD.FTZ R0, R24, R0 ;  /* 0x0000000018007221 */ /* 0x000fe40000010000 */
[----:B------:R-:W1:Y:S02]  /*52b0*/  LDSM.16.MT88.4 R24, [R133+0x6800] ;  /* 0x006800008518783b */ /* 0x000e640000004200 */
[----:B------:R-:W-:-:S04]  /*52c0*/  FADD.FTZ R0, R22, R0 ;  /* 0x0000000016007221 */ /* 0x000fc80000010000 */
[----:B------:R-:W-:Y:S01]  /*52d0*/  FADD.FTZ R0, R21, R0 ;  /* 0x0000000015007221 */ /* 0x000fe20000010000 */
[----:B------:R-:W-:Y:S01]  /*52e0*/  F2FP.BF16.PACK_AB R128, R20, R21 ;  /* 0x000000151480723e */ /* 0x000fe200000010ff */
[----:B------:R-:W-:Y:S02]  /*52f0*/  FADD.FTZ R2, R82, R3 ;  /* 0x0000000352027221 */ /* 0x000fe40000010000 */
[----:B------:R-:W-:Y:S02]  /*5300*/  FADD.FTZ R3, R20, R0 ;  /* 0x0000000014037221 */ /* 0x000fe40000010000 */
[----:B--2---:R-:W-:Y:S01]  /*5310*/  HMMA.16816.F32.BF16 R20, R12, R28, RZ ;  /* 0x0000001c0c14723c */ /* 0x004fe200000418ff */
[----:B------:R-:W-:Y:S02]  /*5320*/  MOV R134, R83 ;  /* 0x0000005300867202 */ /* 0x000fe40000000f00 */
[----:B------:R-:W-:Y:S02]  /*5330*/  MOV R82, R60 ;  /* 0x0000003c00527202 */ /* 0x000fe40000000f00 */
[----:B------:R-:W-:Y:S01]  /*5340*/  MOV R83, R61 ;  /* 0x0000003d00537202 */ /* 0x000fe20000000f00 */
[----:B------:R-:W-:Y:S01]  /*5350*/  IMAD.MOV.U32 R61, RZ, RZ, R51 ;  /* 0x000000ffff3d7224 */ /* 0x000fe200078e0033 */
[----:B------:R-:W-:-:S02]  /*5360*/  MOV R60, R50 ;  /* 0x00000032003c7202 */ /* 0x000fc40000000f00 */
[----:B------:R-:W-:Y:S02]  /*5370*/  MOV R62, R48 ;  /* 0x00000030003e7202 */ /* 0x000fe40000000f00 */
[----:B------:R-:W-:Y:S11]  /*5380*/  MOV R63, R49 ;  /* 0x00000031003f7202 */ /* 0x000ff60000000f00 */
[----:B------:R-:W-:Y:S02]  /*5390*/  @!UPT UIADD3 URZ, URZ, URZ, URZ ;  /* 0x0000003f3f3ff290 */ /* 0x000fe4000fffe03f */
[----:B-1----:R-:W-:Y:S08]  /*53a0*/  HMMA.16816.F32.BF16 R48, R8, R24, R20 ;  /* 0x000000180830723c */ /* 0x002ff00000041814 */
[----:B------:R-:W-:Y:S01]  /*53b0*/  HMMA.16816.F32.BF16 R20, R12, R30, RZ ;  /* 0x0000001e0c14723c */ /* 0x000fe200000418ff */
[----:B------:R-:W1:Y:S08]  /*53c0*/  MUFU.EX2 R25, R19 ;  /* 0x0000001300197308 */ /* 0x000e700000000800 */
[----:B------:R-:W2:Y:S11]  /*53d0*/  MUFU.EX2 R18, R18 ;  /* 0x0000001200127308 */ /* 0x000eb60000000800 */
[----:B------:R-:W-:Y:S04]  /*53e0*/  @!UPT UIADD3 URZ, URZ, URZ, URZ ;  /* 0x0000003f3f3ff290 */ /* 0x000fe8000fffe03f */
[----:B------:R-:W-:Y:S01]  /*53f0*/  HMMA.16816.F32.BF16 R40, R8, R26, R20 ;  /* 0x0000001a0828723c */ /* 0x000fe20000041814 */
[----:B------:R-:W3:Y:S01]  /*5400*/  LDSM.16.MT88.4 R20, [R134+0x6000] ;  /* 0x006000008614783b */ /* 0x000ee20000004200 */
[----:B------:R-:W4:Y:S01]  /*5410*/  MUFU.EX2 R29, R36 ;  /* 0x00000024001d7308 */ /* 0x000f220000000800 */
[----:B-1----:R-:W-:-:S07]  /*5420*/  FADD.FTZ R0, R25, R2 ;  /* 0x0000000219007221 */ /* 0x002fce0000010000 */
[----:B------:R-:W1:Y:S08]  /*5430*/  MUFU.EX2 R28, R35 ;  /* 0x00000023001c7308 */ /* 0x000e700000000800 */
[----:B------:R-:W5:Y:S01]  /*5440*/  MUFU.EX2 R24, R17 ;  /* 0x0000001100187308 */ /* 0x000f620000000800 */
[----:B--2---:R-:W-:-:S07]  /*5450*/  FADD.FTZ R2, R18, R0 ;  /* 0x0000000012027221 */ /* 0x004fce0000010000 */
[----:B------:R-:W2:Y:S01]  /*5460*/  MUFU.EX2 R7, R7 ;  /* 0x0000000700077308 */ /* 0x000ea20000000800 */
[----:B----4-:R-:W-:-:S04]  /*5470*/  FADD.FTZ R0, R29, R3 ;  /* 0x000000031d007221 */ /* 0x010fc80000010000 */
[----:B-1----:R-:W-:Y:S02]  /*5480*/  FADD.FTZ R0, R28, R0 ;  /* 0x000000001c007221 */ /* 0x002fe40000010000 */
[----:B-----5:R-:W-:Y:S01]  /*5490*/  FADD.FTZ R2, R24, R2 ;  /* 0x0000000218027221 */ /* 0x020fe20000010000 */
[----:B------:R1:W4:Y:S02]  /*54a0*/  MUFU.EX2 R19, R5 ;  /* 0x0000000500137308 */ /* 0x0003240000000800 */
[----:B------:R2:W-:Y:S01]  /*54b0*/  STL [R1+0x78], R0 ;  /* 0x0000780001007387 */ /* 0x0005e20000100800 */
[----:B-1----:R-:W-:Y:S01]  /*54c0*/  F2FP.BF16.PACK_AB R5, R18, R25 ;  /* 0x000000191205723e */ /* 0x002fe200000010ff */
[C---:B--2---:R-:W-:Y:S01]  /*54d0*/  FADD.FTZ R0, R7.reuse, R2 ;  /* 0x0000000207007221 */ /* 0x044fe20000010000 */
[----:B------:R-:W-:Y:S02]  /*54e0*/  F2FP.BF16.PACK_AB R7, R7, R24 ;  /* 0x000000180707723e */ /* 0x000fe400000010ff */
[C---:B---3--:R-:W-:Y:S08]  /*54f0*/  HMMA.16816.F32.BF16 R24, R12.reuse, R20, RZ ;  /* 0x000000140c18723c */ /* 0x048ff000000418ff */
[----:B------:R-:W-:Y:S01]  /*5500*/  HMMA.16816.F32.BF16 R12, R12, R22, RZ ;  /* 0x000000160c0c723c */ /* 0x000fe200000418ff */
[----:B------:R-:W1:Y:S01]  /*5510*/  LDSM.16.MT88.4 R20, [R134+0x6800] ;  /* 0x006800008614783b */ /* 0x000e620000004200 */
[----:B------:R-:W2:Y:S01]  /*5520*/  MUFU.EX2 R17, R32 ;  /* 0x0000002000117308 */ /* 0x000ea20000000800 */
[----:B----4-:R-:W-:-:S04]  /*5530*/  FADD.FTZ R0, R19, R0 ;  /* 0x0000000013007221 */ /* 0x010fc80000010000 */
[C---:B--2---:R-:W-:Y:S01]  /*5540*/  FADD.FTZ R0, R17.reuse, R0 ;  /* 0x0000000011007221 */ /* 0x044fe20000010000 */
[----:B------:R-:W-:Y:S02]  /*5550*/  F2FP.BF16.PACK_AB R129, R17, R19 ;  /* 0x000000131181723e */ /* 0x000fe400000010ff */
[----:B------:R-:W-:-:S06]  /*5560*/  MOV R17, R45 ;  /* 0x0000002d00117202 */ /* 0x000fcc0000000f00 */
[C---:B-1----:R-:W-:Y:S08]  /*5570*/  HMMA.16816.F32.BF16 R24, R8.reuse, R20, R24 ;  /* 0x000000140818723c */ /* 0x042ff00000041818 */
[----:B------:R-:W-:Y:S01]  /*5580*/  HMMA.16816.F32.BF16 R12, R8, R22, R12 ;  /* 0x00000016080c723c */ /* 0x000fe2000004180c */
[----:B------:R-:W1:Y:S01]  /*5590*/  LDSM.16.MT88.4 R8, [R17+0x1000] ;  /* 0x001000001108783b */ /* 0x000e620000004200 */
[----:B------:R-:W-:-:S06]  /*55a0*/  MOV R18, R44 ;  /* 0x0000002c00127202 */ /* 0x000fcc0000000f00 */
[C---:B-1----:R-:W-:Y:S08]  /*55b0*/  HMMA.16816.F32.BF16 R164, R4.reuse, R8, R164 ;  /* 0x0000000804a4723c */ /* 0x042ff000000418a4 */
[----:B------:R-:W-:Y:S01]  /*55c0*/  HMMA.16816.F32.BF16 R20, R4, R10, R60 ;  /* 0x0000000a0414723c */ /* 0x000fe2000004183c */
[----:B------:R-:W1:Y:S01]  /*55d0*/  LDSM.16.MT88.4 R8, [R18+0x1000] ;  /* 0x001000001208783b */ /* 0x000e620000004200 */
[----:B------:R-:W-:-:S06]  /*55e0*/  F2FP.BF16.PACK_AB R130, R28, R29 ;  /* 0x0000001d1c82723e */ /* 0x000fcc00000010ff */
[C---:B-1----:R-:W-:Y:S08]  /*55f0*/  HMMA.16816.F32.BF16 R156, R4.reuse, R8, R156 ;  /* 0x00000008049c723c */ /* 0x042ff0000004189c */
[C---:B------:R-:W-:Y:S01]  /*5600*/  HMMA.16816.F32.BF16 R28, R4.reuse, R10, R148 ;  /* 0x0000000a041c723c */ /* 0x040fe20000041894 */
[----:B------:R-:W1:Y:S01]  /*5610*/  LDSM.16.MT88.4 R8, [R133+0x1000] ;  /* 0x001000008508783b */ /* 0x000e620000004200 */
[----:B------:R-:W2:Y:S08]  /*5620*/  MUFU.EX2 R3, R34 ;  /* 0x0000002200037308 */ /* 0x000eb00000000800 */
[----:B------:R3:W4:Y:S01]  /*5630*/  MUFU.EX2 R2, R33 ;  /* 0x0000002100027308 */ /* 0x0007220000000800 */
[C---:B-1----:R-:W-:Y:S08]  /*5640*/  HMMA.16816.F32.BF16 R148, R4.reuse, R8, R80 ;  /* 0x000000080494723c */ /* 0x042ff00000041850 */
[C---:B---3--:R-:W-:Y:S01]  /*5650*/  HMMA.16816.F32.BF16 R32, R4.reuse, R10, R140 ;  /* 0x0000000a0420723c */ /* 0x048fe2000004188c */
        /* <DEDUP_REMOVED lines=14> */
[----:B------:R-:W-:Y:S01]  /*5740*/  HMMA.16816.F32.BF16 R80, R4, R10, R160 ;  /* 0x0000000a0450723c */ /* 0x000fe200000418a0 */
[----:B------:R-:W1:Y:S01]  /*5750*/  LDSM.16.MT88.4 R8, [R17+0x5000] ;  /* 0x005000001108783b */ /* 0x000e620000004200 */
[----:B--2---:R-:W-:Y:S01]  /*5760*/  FADD.FTZ R0, R3, R0 ;  /* 0x0000000003007221 */ /* 0x004fe20000010000 */
[----:B----4-:R-:W-:-:S02]  /*5770*/  F2FP.BF16.PACK_AB R131, R2, R3 ;  /* 0x000000030283723e */ /* 0x010fc400000010ff */
[----:B------:R-:W-:Y:S03]  /*5780*/  LDSM.16.MT88.4 R160, [R17+0x1800] ;  /* 0x0018000011a0783b */ /* 0x000fe60000004200 */
[C---:B-1----:R-:W-:Y:S08]  /*5790*/  HMMA.16816.F32.BF16 R84, R4.reuse, R8, R176 ;  /* 0x000000080454723c */ /* 0x042ff000000418b0 */
[----:B------:R-:W-:Y:S01]  /*57a0*/  HMMA.16816.F32.BF16 R88, R4, R10, R136 ;  /* 0x0000000a0458723c */ /* 0x000fe20000041888 */
[----:B------:R-:W1:Y:S01]  /*57b0*/  LDSM.16.MT88.4 R8, [R18+0x5000] ;  /* 0x005000001208783b */ /* 0x000e620000004200 */
[----:B------:R-:W-:-:S03]  /*57c0*/  FADD.FTZ R0, R2, R0 ;  /* 0x0000000002007221 */ /* 0x000fc60000010000 */
[----:B------:R-:W2:Y:S03]  /*57d0*/  LDSM.16.MT88.4 R136, [R134+0x1800] ;  /* 0x001800008688783b */ /* 0x000ea60000004200 */
[C---:B-1----:R-:W-:Y:S08]  /*57e0*/  HMMA.16816.F32.BF16 R92, R4.reuse, R8, R152 ;  /* 0x00000008045c723c */ /* 0x042ff00000041898 */
[----:B------:R-:W-:Y:S01]  /*57f0*/  HMMA.16816.F32.BF16 R96, R4, R10, R100 ;  /* 0x0000000a0460723c */ /* 0x000fe20000041864 */
[----:B------:R-:W1:Y:S04]  /*5800*/  LDSM.16.MT88.4 R8, [R133+0x5000] ;  /* 0x005000008508783b */ /* 0x000e680000004200 */
[----:B------:R3:W-:Y:S03]  /*5810*/  STL [R1+0x74], R0 ;  /* 0x0000740001007387 */ /* 0x0007e60000100800 */
[----:B--2---:R-:W-:Y:S01]  /*5820*/  HMMA.16816.F32.BF16 R140, R128, R136, R140 ;  /* 0x00000088808c723c */ /* 0x004fe2000004188c */
[----:B------:R-:W-:Y:S01]  /*5830*/  MOV R2, c[0x0][0x2c4] ;  /* 0x0000b10000027a02 */ /* 0x000fe20000000f00 */
[----:B------:R-:W-:Y:S04]  /*5840*/  LDSM.16.MT88.4 R152, [R18+0x1800] ;  /* 0x001800001298783b */ /* 0x000fe80000004200 */
[----:B---3--:R-:W2:Y:S04]  /*5850*/  LDL R0, [R1+0xb0] ;  /* 0x0000b00001007983 */ /* 0x008ea80000100800 */
[----:B------:R-:W3:Y:S01]  /*5860*/  LDL.LU R3, [R1+0x50] ;  /* 0x0000500001037983 */ /* 0x000ee20000300800 */
[C---:B-1----:R-:W-:Y:S08]  /*5870*/  HMMA.16816.F32.BF16 R100, R4.reuse, R8, R144 ;  /* 0x000000080464723c */ /* 0x042ff00000041890 */
[----:B------:R-:W-:Y:S01]  /*5880*/  HMMA.16816.F32.BF16 R104, R4, R10, R104 ;  /* 0x0000000a0468723c */ /* 0x000fe20000041868 */
[----:B------:R-:W1:Y:S07]  /*5890*/  LDSM.16.MT88.4 R8, [R134+0x5000] ;  /* 0x005000008608783b */ /* 0x000e6e0000004200 */
[----:B------:R-:W-:Y:S01]  /*58a0*/  HMMA.16816.F32.BF16 R136, R128, R138, R36 ;  /* 0x0000008a8088723c */ /* 0x000fe20000041824 */
[----:B------:R-:W-:Y:S01]  /*58b0*/  ISETP.NE.AND P1, PT, R2, 0x1, PT ;  /* 0x000000010200780c */ /* 0x000fe20003f25270 */
[----:B------:R-:W-:Y:S06]  /*58c0*/  LDSM.16.MT88.4 R144, [R133+0x1800] ;  /* 0x001800008590783b */ /* 0x000fec0000004200 */
        /* <DEDUP_REMOVED lines=10> */
[C---:B-1----:R-:W-:Y:S01]  /*5970*/  HMMA.16816.F32.BF16 R124, R4.reuse, R10, R40 ;  /* 0x0000000a047c723c */ /* 0x042fe20000041828 */
[----:B------:R-:W1:Y:S07]  /*5980*/  LDSM.16.MT88.4 R40, [R17+0x3800] ;  /* 0x003800001128783b */ /* 0x000e6e0000004200 */
[----:B------:R-:W-:Y:S01]  /*5990*/  HMMA.16816.F32.BF16 R180, R4, R8, R48 ;  /* 0x0000000804b4723c */ /* 0x000fe20000041830 */
[----:B------:R-:W4:Y:S04]  /*59a0*/  LDSM.16.MT88.4 R48, [R18+0x3800] ;  /* 0x003800001230783b */ /* 0x000f280000004200 */
[----:B------:R-:W-:Y:S03]  /*59b0*/  LDSM.16.MT88.4 R8, [R134+0x7000] ;  /* 0x007000008608783b */ /* 0x000fe60000004200 */
[C---:B-1----:R-:W-:Y:S08]  /*59c0*/  HMMA.16816.F32.BF16 R36, R128.reuse, R40, R44 ;  /* 0x000000288024723c */ /* 0x042ff0000004182c */
[C---:B----4-:R-:W-:Y:S01]  /*59d0*/  HMMA.16816.F32.BF16 R44, R128.reuse, R48, R56 ;  /* 0x00000030802c723c */ /* 0x050fe20000041838 */
[----:B------:R-:W1:Y:S07]  /*59e0*/  LDSM.16.MT88.4 R56, [R133+0x3800] ;  /* 0x003800008538783b */ /* 0x000e6e0000004200 */
[C---:B------:R-:W-:Y:S08]  /*59f0*/  HMMA.16816.F32.BF16 R48, R128.reuse, R50, R60 ;  /* 0x000000328030723c */ /* 0x040ff0000004183c */
[C---:B------:R-:W-:Y:S08]  /*5a00*/  HMMA.16816.F32.BF16 R60, R128.reuse, R64, R76 ;  /* 0x00000040803c723c */ /* 0x040ff0000004184c */
[C---:B------:R-:W-:Y:S01]  /*5a10*/  HMMA.16816.F32.BF16 R64, R128.reuse, R66, R80 ;  /* 0x000000428040723c */ /* 0x040fe20000041850 */
[----:B------:R-:W4:Y:S07]  /*5a20*/  LDSM.16.MT88.4 R80, [R18+0x5800] ;  /* 0x005800001250783b */ /* 0x000f2e0000004200 */
[C---:B------:R-:W-:Y:S08]  /*5a30*/  HMMA.16816.F32.BF16 R40, R128.reuse, R42, R52 ;  /* 0x0000002a8028723c */ /* 0x040ff00000041834 */
[C---:B-1----:R-:W-:Y:S08]  /*5a40*/  HMMA.16816.F32.BF16 R52, R128.reuse, R56, R68 ;  /* 0x000000388034723c */ /* 0x042ff00000041844 */
[C---:B------:R-:W-:Y:S01]  /*5a50*/  HMMA.16816.F32.BF16 R56, R128.reuse, R58, R72 ;  /* 0x0000003a8038723c */ /* 0x040fe20000041848 */
[----:B------:R-:W1:Y:S07]  /*5a60*/  LDSM.16.MT88.4 R72, [R17+0x5800] ;  /* 0x005800001148783b */ /* 0x000e6e0000004200 */
[C---:B----4-:R-:W-:Y:S08]  /*5a70*/  HMMA.16816.F32.BF16 R76, R128.reuse, R80, R92 ;  /* 0x00000050804c723c */ /* 0x050ff0000004185c */
[C---:B------:R-:W-:Y:S01]  /*5a80*/  HMMA.16816.F32.BF16 R80, R128.reuse, R82, R96 ;  /* 0x000000528050723c */ /* 0x040fe20000041860 */
[----:B------:R-:W4:Y:S07]  /*5a90*/  LDSM.16.MT88.4 R96, [R134+0x5800] ;  /* 0x005800008660783b */ /* 0x000f2e0000004200 */
[C---:B-1----:R-:W-:Y:S08]  /*5aa0*/  HMMA.16816.F32.BF16 R68, R128.reuse, R72, R84 ;  /* 0x000000488044723c */ /* 0x042ff00000041854 */
[C---:B------:R-:W-:Y:S01]  /*5ab0*/  HMMA.16816.F32.BF16 R72, R128.reuse, R74, R88 ;  /* 0x0000004a8048723c */ /* 0x040fe20000041858 */
[----:B------:R-:W1:Y:S07]  /*5ac0*/  LDSM.16.MT88.4 R88, [R133+0x5800] ;  /* 0x005800008558783b */ /* 0x000e6e0000004200 */
[C---:B----4-:R-:W-:Y:S08]  /*5ad0*/  HMMA.16816.F32.BF16 R92, R128.reuse, R96, R108 ;  /* 0x00000060805c723c */ /* 0x050ff0000004186c */
[----:B------:R-:W-:Y:S01]  /*5ae0*/  HMMA.16816.F32.BF16 R96, R128, R98, R112 ;  /* 0x000000628060723c */ /* 0x000fe20000041870 */
[----:B------:R-:W4:Y:S01]  /*5af0*/  LDSM.16.MT88.4 R112, [R18+0x7800] ;  /* 0x007800001270783b */ /* 0x000f220000004200 */
[----:B--2---:R-:W-:-:S05]  /*5b00*/  @P1 IMAD.HI.U32 R2, R0, c[0x0][0x2c8], RZ ;  /* 0x0000b20000021a27 */ /* 0x004fca00078e00ff */
[----:B------:R-:W-:Y:S01]  /*5b10*/  @P1 SHF.R.U32.HI R0, RZ, c[0x0][0x2cc], R2 ;  /* 0x0000b300ff001a19 */ /* 0x000fe20000011602 */
[----:B------:R-:W-:Y:S08]  /*5b20*/  HMMA.16816.F32.BF16 R24, R4, R8, R24 ;  /* 0x000000080418723c */ /* 0x000ff00000041818 */
[C---:B-1----:R-:W-:Y:S08]  /*5b30*/  HMMA.16816.F32.BF16 R84, R128.reuse, R88, R100 ;  /* 0x000000588054723c */ /* 0x042ff00000041864 */
[----:B------:R-:W-:Y:S01]  /*5b40*/  HMMA.16816.F32.BF16 R88, R128, R90, R104 ;  /* 0x0000005a8058723c */ /* 0x000fe20000041868 */
[----:B------:R1:W-:Y:S07]  /*5b50*/  LDSM.16.MT88.4 R104, [R17+0x7800] ;  /* 0x007800001168783b */ /* 0x0003ee0000004200 */
[----:B------:R-:W-:Y:S01]  /*5b60*/  HMMA.16816.F32.BF16 R12, R4, R10, R12 ;  /* 0x0000000a040c723c */ /* 0x000fe2000004180c */
[----:B------:R-:W-:Y:S07]  /*5b70*/  LDSM.16.MT88.4 R4, [R134+0x7800] ;  /* 0x007800008604783b */ /* 0x000fee0000004200 */
[----:B----4-:R-:W-:Y:S01]  /*5b80*/  HMMA.16816.F32.BF16 R108, R128, R112, R120 ;  /* 0x00000070806c723c */ /* 0x010fe20000041878 */
[----:B------:R-:W2:Y:S01]  /*5b90*/  LDSM.16.MT88.4 R120, [R133+0x7800] ;  /* 0x007800008578783b */ /* 0x000ea20000004200 */
[----:B-1----:R-:W-:-:S05]  /*5ba0*/  MOV R17, c[0x0][0x2ac] ;  /* 0x0000ab0000117a02 */ /* 0x002fca0000000f00 */
[----:B------:R-:W-:-:S05]  /*5bb0*/  IMAD R17, R17, c[0x0][0x1d0], RZ ;  /* 0x0000740011117a24 */ /* 0x000fca00078e02ff */
[----:B------:R-:W-:-:S04]  /*5bc0*/  IADD3 R0, R0, -c[0x0][0x168], R17 ;  /* 0x80005a0000007a10 */ /* 0x000fc80007ffe011 */
[----:B------:R-:W-:-:S04]  /*5bd0*/  SHF.R.S32.HI R2, RZ, 0x1f, R0 ;  /* 0x0000001fff027819 */ /* 0x000fc80000011400 */
[----:B------:R-:W-:-:S04]  /*5be0*/  LEA.HI R0, R2, R0, RZ, 0x6 ;  /* 0x0000000002007211 */ /* 0x000fc800078f30ff */
[----:B------:R-:W-:Y:S02]  /*5bf0*/  SHF.R.S32.HI R0, RZ, 0x6, R0 ;  /* 0x00000006ff007819 */ /* 0x000fe40000011400 */
[----:B---3--:R-:W-:Y:S02]  /*5c00*/  IADD3 R3, R3, -0x2, RZ ;  /* 0xfffffffe03037810 */ /* 0x008fe40007ffe0ff */
[----:B------:R-:W-:-:S03]  /*5c10*/  IMNMX R0, RZ, R0, !PT ;  /* 0x00000000ff007217 */ /* 0x000fc60007800200 */
[----:B------:R1:W-:Y:S04]  /*5c20*/  STL [R1+0x60], R3 ;  /* 0x0000600301007387 */ /* 0x0003e80000100800 */
[----:B------:R1:W-:Y:S01]  /*5c30*/  STL [R1+0x80], R0 ;  /* 0x0000800001007387 */ /* 0x0003e20000100800 */
[----:B------:R-:W-:Y:S01]  /*5c40*/  ISETP.GE.AND P0, PT, R3, R0, PT ;  /* 0x000000000300720c */ /* 0x000fe20003f06270 */
        /* <DEDUP_REMOVED lines=12> */
[----:B------:R-:W-:Y:S01]  /*5d10*/  HMMA.16816.F32.BF16 R128, R128, R6, R12 ;  /* 0x000000068080723c */ /* 0x000fe2000004180c */
[----:B------:R-:W-:Y:S01]  /*5d20*/  @!UPT UIADD3 URZ, URZ, URZ, URZ ;  /* 0x0000003f3f3ff290 */ /* 0x000fe2000fffe03f */
[----:B------:R-:W-:Y:S11]  /*5d30*/  @!P0 BRA `(.L_x_523) ;  /* 0x0000456000008947 */ /* 0x000ff60003800000 */
[----:B-1----:R-:W-:Y:S02]  /*5d40*/  MOV R0, R3 ;  /* 0x0000000300007202 */ /* 0x002fe40000000f00 */
[----:B------:R-:W-:-:S02]  /*5d50*/  MOV R134, R16 ;  /* 0x0000001000867202 */ /* 0x000fc40000000f00 */
[----:B------:R-:W-:Y:S01]  /*5d60*/  MOV R133, R132 ;  /* 0x0000008400857202 */ /* 0x000fe20000000f00 */
[----:B------:R1:W-:Y:S06]  /*5d70*/  STL [R1+0x10], R0 ;  /* 0x0000100001007387 */ /* 0x0003ec0000100800 */
.L_x_534:
[----:B-1----:R-:W2:Y:S01]  /*5d80*/  LDL R0, [R1+0x10] ;  /* 0x0000100001007983 */ /* 0x002ea20000100800 */
[----:B------:R-:W-:Y:S04]  /*5d90*/  DEPBAR.LE SB0, 0x0 ;  /* 0x000080000000791a */ /* 0x000fe80000000000 */
[----:B------:R-:W-:Y:S01]  /*5da0*/  WARPSYNC 0xffffffff ;  /* 0xffffffff00007948 */ /* 0x000fe20003800000 */
[----:B------:R-:W-:Y:S06]  /*5db0*/  BAR.SYNC.DEFER_BLOCKING 0x0 ;  /* 0x0000000000007b1d */ /* 0x000fec0000010000 */
[----:B------:R1:W3:Y:S01]  /*5dc0*/  LDSM.16.M88.4 R8, [R252] ;  /* 0x00000000fc08783b */ /* 0x0002e20000000200 */
[----:B------:R-:W-:Y:S03]  /*5dd0*/  BSSY B0, `(.L_x_524) ;  /* 0x000006a000007945 */ /* 0x000fe60003800000 */
[----:B------:R1:W4:Y:S04]  /*5de0*/  LDSM.16.M88.4 R16, [R252+0x800] ;  /* 0x00080000fc10783b */ /* 0x0003280000000200 */
[----:B------:R1:W1:Y:S04]  /*5df0*/  LDSM.16.M88.4 R24, [R252+0x1000] ;  /* 0x00100000fc18783b */ /* 0x0002680000000200 */
[----:B------:R1:W1:Y:S04]  /*5e00*/  LDSM.16.M88.4 R32, [R252+0x1800] ;  /* 0x00180000fc20783b */ /* 0x0002680000000200 */
[----:B------:R1:W1:Y:S04]  /*5e10*/  LDSM.16.M88.4 R176, [R135] ;  /* 0x0000000087b0783b */ /* 0x0002680000000200 */
[----:B------:R1:W1:Y:S04]  /*5e20*/  LDSM.16.M88.4 R180, [R135+0x800] ;  /* 0x0008000087b4783b */ /* 0x0002680000000200 */
[----:B------:R1:W1:Y:S04]  /*5e30*/  LDSM.16.M88.4 R184, [R135+0x1000] ;  /* 0x0010000087b8783b */ /* 0x0002680000000200 */
[----:B------:R1:W1:Y:S01]  /*5e40*/  LDSM.16.M88.4 R188, [R135+0x1800] ;  /* 0x0018000087bc783b */ /* 0x0002620000000200 */
[----:B--2---:R-:W-:Y:S11]  /*5e50*/  ISETP.GE.AND P0, PT, R0, RZ, PT ;  /* 0x000000ff0000720c */ /* 0x004ff60003f06270 */
[----:B------:R-:W-:Y:S02]  /*5e60*/  @!UPT UIADD3 URZ, URZ, URZ, URZ ;  /* 0x0000003f3f3ff290 */ /* 0x000fe4000fffe03f */
[----:B------:R-:W-:-:S05]  /*5e70*/  @!P0 BRA `(.L_x_525) ;  /* 0x000005f000008947 */ /* 0x000fca0003800000 */
[----:B-1-34-:R-:W2:Y:S04]  /*5e80*/  LDL R4, [R1+0x5c] ;  /* 0x00005c0001047983 */ /* 0x01aea80000100800 */
[----:B------:R-:W3:Y:S04]  /*5e90*/  LDL R28, [R1+0x58] ;  /* 0x00005800011c7983 */ /* 0x000ee80000100800 */
[----:B------:R-:W4:Y:S04]  /*5ea0*/  LDL.64 R22, [R1+0xa0] ;  /* 0x0000a00001167983 */ /* 0x000f280000100a00 */
[----:B------:R-:W5:Y:S04]  /*5eb0*/  LDL R12, [R1+0xac] ;  /* 0x0000ac00010c7983 */ /* 0x000f680000100800 */
[----:B------:R-:W4:Y:S04]  /*5ec0*/  LDL R21, [R1+0xe8] ;  /* 0x0000e80001157983 */ /* 0x000f280000100800 */
[----:B------:R-:W4:Y:S04]  /*5ed0*/  LDL R5, [R1+0x70] ;  /* 0x0000700001057983 */ /* 0x000f280000100800 */
[----:B------:R-:W5:Y:S04]  /*5ee0*/  LDL R20, [R1+0xec] ;  /* 0x0000ec0001147983 */ /* 0x000f680000100800 */
[----:B------:R-:W5:Y:S04]  /*5ef0*/  LDL R15, [R1+0x68] ;  /* 0x00006800010f7983 */ /* 0x000f680000100800 */
[----:B------:R-:W5:Y:S04]  /*5f00*/  LDL R14, [R1+0xf0] ;  /* 0x0000f000010e7983 */ /* 0x000f680000100800 */
[----:B------:R-:W5:Y:S04]  /*5f10*/  LDL R13, [R1+0x6c] ;  /* 0x00006c00010d7983 */ /* 0x000f680000100800 */
[----:B------:R-:W5:Y:S04]  /*5f20*/  LDL R7, [R1+0xf4] ;  /* 0x0000f40001077983 */ /* 0x000f680000100800 */
[----:B------:R-:W5:Y:S01]  /*5f30*/  LDL R6, [R1+0x54] ;  /* 0x0000540001067983 */ /* 0x000f620000100800 */
[----:B--2---:R-:W-:Y:S01]  /*5f40*/  SHF.R.S32.HI R0, RZ, 0x1f, R4 ;  /* 0x0000001fff007819 */ /* 0x004fe20000011404 */
[----:B------:R-:W-:Y:S04]  /*5f50*/  IMAD.WIDE.U32 R2, R4, c[0x0][0x208], RZ ;  /* 0x0000820004027a25 */ /* 0x000fe800078e00ff */
[----:B------:R-:W-:Y:S04]  /*5f60*/  IMAD R0, R0, c[0x0][0x208], RZ ;  /* 0x0000820000007a24 */ /* 0x000fe800078e02ff */
[----:B------:R-:W-:Y:S01]  /*5f70*/  IMAD R0, R4, c[0x0][0x20c], R0 ;  /* 0x0000830004007a24 */ /* 0x000fe200078e0200 */
[----:B---3--:R-:W-:Y:S03]  /*5f80*/  SHF.R.S32.HI R4, RZ, 0x1f, R28 ;  /* 0x0000001fff047819 */ /* 0x008fe6000001141c */
[----:B------:R-:W-:Y:S02]  /*5f90*/  IMAD.IADD R3, R3, 0x1, R0 ;  /* 0x0000000103037824 */ /* 0x000fe400078e0200 */
[----:B------:R-:W-:Y:S02]  /*5fa0*/  IMAD R4, R4, c[0x0][0x218], RZ ;  /* 0x0000860004047a24 */ /* 0x000fe400078e02ff */
[C---:B------:R-:W-:Y:S04]  /*5fb0*/  IMAD.WIDE.U32 R2, R28.reuse, c[0x0][0x218], R2 ;  /* 0x000086001c027a25 */ /* 0x040fe800078e0002 */
[----:B------:R-:W-:Y:S01]  /*5fc0*/  IMAD R4, R28, c[0x0][0x21c], R4 ;  /* 0x000087001c047a24 */ /* 0x000fe200078e0204 */
[----:B----4-:R-:W-:Y:S01]  /*5fd0*/  IADD3 R0, P0, R22, R2, RZ ;  /* 0x0000000216007210 */ /* 0x010fe20007f1e0ff */
[C---:B------:R-:W-:Y:S01]  /*5fe0*/  IMAD.SHL.U32 R30, R5.reuse, 0x2, RZ ;  /* 0x00000002051e7824 */ /* 0x040fe200078e00ff */
[----:B------:R-:W-:Y:S02]  /*5ff0*/  SHF.L.U64.HI R22, R5, 0x1, R21 ;  /* 0x0000000105167819 */ /* 0x000fe40000010215 */
[----:B-----5:R-:W-:Y:S02]  /*6000*/  IADD3.X R4, R12, R3, R4, P0, !PT ;  /* 0x000000030c047210 */ /* 0x020fe400007fe404 */
[C---:B------:R-:W-:Y:S02]  /*6010*/  LEA R12, P0, R0.reuse, c[0x0][0x1f8], 0x1 ;  /* 0x00007e00000c7a11 */ /* 0x040fe400078008ff */
[C---:B------:R-:W-:Y:S02]  /*6020*/  SHF.L.U64.HI R21, R15.reuse, 0x1, R20 ;  /* 0x000000010f157819 */ /* 0x040fe40000010214 */
[----:B------:R-:W-:Y:S02]  /*6030*/  LEA.HI.X R5, R0, c[0x0][0x1fc], R4, 0x1, P0 ;  /* 0x00007f0000057a11 */ /* 0x000fe400000f0c04 */
[----:B------:R-:W-:Y:S02]  /*6040*/  SHF.L.U32 R29, R15, 0x1, RZ ;  /* 0x000000010f1d7819 */ /* 0x000fe400000006ff */
[C---:B------:R-:W-:Y:S01]  /*6050*/  SHF.L.U64.HI R20, R13.reuse, 0x1, R14 ;  /* 0x000000010d147819 */ /* 0x040fe2000001020e */
[----:B------:R-:W-:Y:S01]  /*6060*/  IMAD.SHL.U32 R28, R13, 0x2, RZ ;  /* 0x000000020d1c7824 */ /* 0x000fe200078e00ff */
[C---:B------:R-:W-:Y:S02]  /*6070*/  SHF.L.U64.HI R13, R6.reuse, 0x1, R7 ;  /* 0x00000001060d7819 */ /* 0x040fe40000010207 */
[----:B------:R-:W-:Y:S01]  /*6080*/  SHF.L.U32 R23, R6, 0x1, RZ ;  /* 0x0000000106177819 */ /* 0x000fe200000006ff */
[----:B------:R-:W-:-:S05]  /*6090*/  BRA.DIV ~URZ, `(.L_x_526) ;  /* 0x0000bb927f007947 */ /* 0x000fca000b800000 */
[----:B------:R1:W2:Y:S02]  /*60a0*/  SHFL.IDX PT, R4, R5, RZ, 0x181f ;  /* 0x00181fff05047589 */ /* 0x0002a400000e0000 */
.L_x_579:
[----:B------:R-:W-:-:S05]  /*60b0*/  BRA.DIV ~URZ, `(.L_x_527) ;  /* 0x0000bbe27f007947 */ /* 0x000fca000b800000 */
[----:B------:R-:W3:Y:S04]  /*60c0*/  LDL R2, [R1+0x54] ;  /* 0x0000540001027983 */ /* 0x000ee80000100800 */
[----:B------:R-:W4:Y:S04]  /*60d0*/  LDL R31, [R1+0x4c] ;  /* 0x00004c00011f7983 */ /* 0x000f280000100800 */
[----:B------:R-:W5:Y:S04]  /*60e0*/  LDL R7, [R1+0x6c] ;  /* 0x00006c0001077983 */ /* 0x000f680000100800 */
[----:B--2---:R-:W2:Y:S04]  /*60f0*/  LDL R248, [R1+0x68] ;  /* 0x0000680001f87983 */ /* 0x004ea80000100800 */
[----:B------:R-:W4:Y:S04]  /*6100*/  LDL R132, [R1+0x70] ;  /* 0x0000700001847983 */ /* 0x000f280000100800 */
[----:B------:R-:W1:Y:S02]  /*6110*/  SHFL.IDX PT, R0, R12, RZ, 0x181f ;  /* 0x00181fff0c007589 */ /* 0x000e6400000e0000 */
[----:B-1----:R-:W-:Y:S02]  /*6120*/  IADD3 R6, P2, R0, R30, RZ ;  /* 0x0000001e00067210 */ /* 0x002fe40007f5e0ff */
[----:B---3--:R-:W-:Y:S02]  /*6130*/  ISETP.GE.AND P4, PT, R2, c[0x0][0x1d4], PT ;  /* 0x0000750002007a0c */ /* 0x008fe40003f86270 */
[----:B------:R-:W-:Y:S05]  /*6140*/  IADD3 R2, P0, R0, R23, RZ ;  /* 0x0000001700027210 */ /* 0x000fea0007f1e0ff */
[C---:B------:R-:W-:Y:S01]  /*6150*/  IMAD.X R3, R4.reuse, 0x1, R13, P0 ;  /* 0x0000000104037824 */ /* 0x040fe200000e060d */
[----:B-----5:R-:W-:Y:S01]  /*6160*/  ISETP.GE.AND P3, PT, R7, c[0x0][0x1d4], PT ;  /* 0x0000750007007a0c */ /* 0x020fe20003f66270 */
[----:B------:R-:W-:Y:S01]  /*6170*/  IMAD.X R7, R4, 0x1, R22, P2 ;  /* 0x0000000104077824 */ /* 0x000fe200010e0616 */
[----:B--2---:R-:W-:Y:S03]  /*6180*/  ISETP.GE.AND P1, PT, R248, c[0x0][0x1d4], PT ;  /* 0x00007500f8007a0c */ /* 0x004fe60003f26270 */
[----:B------:R-:W-:Y:S01]  /*6190*/  @!PT LDS RZ, [RZ] ;  /* 0x00000000fffff984 */ /* 0x000fe20000000800 */
[----:B------:R-:W-:Y:S01]  /*61a0*/  @!PT LDS RZ, [RZ] ;  /* 0x00000000fffff984 */ /* 0x000fe20000000800 */
[----:B----4-:R1:W-:Y:S01]  /*61b0*/  LDGSTS.E.BYPASS.LTC128B.128 [R31+0x100], [R2.64], !P4 ;  /* 0x00100000021f7fae */ /* 0x0103e2000e101d46 */
[----:B------:R-:W-:Y:S02]  /*61c0*/  SEL R15, RZ, 0x10, P1 ;  /* 0x00000010ff0f7807 */ /* 0x000fe40000800000 */
[----:B-1----:R-:W-:Y:S05]  /*61d0*/  IADD3 R2, P0, R0, R28, RZ ;  /* 0x0000001c00027210 */ /* 0x002fea0007f1e0ff */
[----:B------:R-:W-:Y:S05]  /*61e0*/  IMAD.X R3, R4, 0x1, R20, P0 ;  /* 0x0000000104037824 */ /* 0x000fea00000e0614 */
[----:B------:R1:W-:Y:S02]  /*61f0*/  LDGSTS.E.BYPASS.LTC128B.128 [R31+0x2100], [R2.64], !P3 ;  /* 0x02100000021f7fae */ /* 0x0003e4000d901d46 */
[----:B-1----:R-:W-:Y:S02]  /*6200*/  IADD3 R2, P0, R0, R29, RZ ;  /* 0x0000001d00027210 */ /* 0x002fe40007f1e0ff */
[----:B------:R-:W1:Y:S03]  /*6210*/  SHFL.IDX PT, R0, R12, 0x1, 0x181f ;  /* 0x00381f000c007f89 */ /* 0x000e6600000e0000 */
[----:B------:R-:W-:Y:S01]  /*6220*/  IMAD.X R3, R4, 0x1, R21, P0 ;  /* 0x0000000104037824 */ /* 0x000fe200000e0615 */
[----:B------:R-:W-:Y:S01]  /*6230*/  ISETP.GE.AND P0, PT, R132, c[0x0][0x1d4], PT ;  /* 0x0000750084007a0c */ /* 0x000fe20003f06270 */
[----:B------:R2:W3:Y:S03]  /*6240*/  SHFL.IDX PT, R4, R5, 0x1, 0x181f ;  /* 0x00381f0005047f89 */ /* 0x0004e600000e0000 */
[----:B------:R-:W-:Y:S01]  /*6250*/  SEL R14, RZ, 0x10, P0 ;  /* 0x00000010ff0e7807 */ /* 0x000fe20000000000 */
[----:B------:R4:W-:Y:S08]  /*6260*/  LDGSTS.E.BYPASS.LTC128B.128 [R31+0x4100], [R2.64], !P1 ;  /* 0x04100000021f7fae */ /* 0x0009f0000c901d46 */
[----:B------:R5:W-:Y:S01]  /*6270*/  LDGSTS.E.BYPASS.LTC128B.128 [R31+0x6100], [R6.64], !P0 ;  /* 0x06100000061f7fae */ /* 0x000be2000c101d46 */
[----:B--2---:R-:W-:Y:S02]  /*6280*/  SEL R5, RZ, 0x10, P4 ;  /* 0x00000010ff057807 */ /* 0x004fe40002000000 */
[----:B-----5:R-:W-:Y:S02]  /*6290*/  SEL R6, RZ, 0x10, P3 ;  /* 0x00000010ff067807 */ /* 0x020fe40001800000 */
.L_x_580:
[C---:B-1-34-:R-:W-:Y:S01]  /*62a0*/  ISETP.NE.U32.AND P2, PT, R5.reuse, RZ, PT ;  /* 0x000000ff0500720c */ /* 0x05afe20003f45070 */
[----:B------:R-:W2:Y:S01]  /*62b0*/  LDL R31, [R1+0x4c] ;  /* 0x00004c00011f7983 */ /* 0x000ea20000100800 */
[----:B------:R-:W-:Y:S02]  /*62c0*/  IADD3 R5, -R5, 0x10, RZ ;  /* 0x0000001005057810 */ /* 0x000fe40007ffe1ff */
[C---:B------:R-:W-:Y:S02]  /*62d0*/  ISETP.NE.U32.AND P3, PT, R6.reuse, RZ, PT ;  /* 0x000000ff0600720c */ /* 0x040fe40003f65070 */
[----:B------:R-:W-:Y:S02]  /*62e0*/  LOP3.LUT R5, R5, 0xf, RZ, 0xc0, !PT ;  /* 0x0000000f05057812 */ /* 0x000fe400078ec0ff */
[----:B------:R-:W-:Y:S02]  /*62f0*/  IADD3 R6, -R6, 0x10, RZ ;  /* 0x0000001006067810 */ /* 0x000fe40007ffe1ff */
[----:B------:R-:W-:Y:S02]  /*6300*/  IADD3 R2, P1, P0, R5, R0, R23 ;  /* 0x0000000005027210 */ /* 0x000fe4000783e017 */
[----:B------:R-:W-:Y:S02]  /*6310*/  LOP3.LUT R6, R6, 0xf, RZ, 0xc0, !PT ;  /* 0x0000000f06067812 */ /* 0x000fe400078ec0ff */
[----:B------:R-:W-:Y:S02]  /*6320*/  IADD3.X R3, RZ, R4, R13, P1, P0 ;  /* 0x00000004ff037210 */ /* 0x000fe40000fe040d */
[----:B------:R-:W-:Y:S02]  /*6330*/  IADD3 R12, P1, P0, R6, R0, R28 ;  /* 0x00000000060c7210 */ /* 0x000fe4000783e01c */
[C---:B------:R-:W-:Y:S02]  /*6340*/  IADD3 R6, -R15.reuse, 0x10, RZ ;  /* 0x000000100f067810 */ /* 0x040fe40007ffe1ff */
[----:B------:R-:W-:Y:S02]  /*6350*/  IADD3.X R13, RZ, R4, R20, P1, P0 ;  /* 0x00000004ff0d7210 */ /* 0x000fe40000fe0414 */
[----:B------:R-:W-:Y:S04]  /*6360*/  LOP3.LUT R6, R6, 0xf, RZ, 0xc0, !PT ;  /* 0x0000000f06067812 */ /* 0x000fe800078ec0ff */
[----:B------:R-:W-:Y:S04]  /*6370*/  IADD3 R6, P1, P0, R6, R0, R29 ;  /* 0x0000000006067210 */ /* 0x000fe8000783e01d */
[----:B------:R-:W-:Y:S01]  /*6380*/  IADD3.X R7, RZ, R4, R21, P1, P0 ;  /* 0x00000004ff077210 */ /* 0x000fe20000fe0415 */
[----:B------:R-:W-:Y:S01]  /*6390*/  @!PT LDS RZ, [RZ] ;  /* 0x00000000fffff984 */ /* 0x000fe20000000800 */
[----:B------:R-:W-:Y:S01]  /*63a0*/  @!PT LDS RZ, [RZ] ;  /* 0x00000000fffff984 */ /* 0x000fe20000000800 */
[----:B------:R-:W-:Y:S01]  /*63b0*/  @!PT LDS RZ, [RZ] ;  /* 0x00000000fffff984 */ /* 0x000fe20000000800 */
[----:B--2---:R1:W-:Y:S01]  /*63c0*/  LDGSTS.E.BYPASS.LTC128B.128.ZFILL [R31+0x1100], [R2.64], P2 ;  /* 0x01100000021f7fae */ /* 0x0043e20009141d46 */
[----:B------:R-:W-:Y:S03]  /*63d0*/  ISETP.NE.U32.AND P2, PT, R15, RZ, PT ;  /* 0x000000ff0f00720c */ /* 0x000fe60003f45070 */
[----:B------:R2:W-:Y:S10]  /*63e0*/  LDGSTS.E.BYPASS.LTC128B.128.ZFILL [R31+0x3100], [R12.64], P3 ;  /* 0x031000000c1f7fae */ /* 0x0005f40009941d46 */
[----:B------:R2:W-:Y:S01]  /*63f0*/  LDGSTS.E.BYPASS.LTC128B.128.ZFILL [R31+0x5100], [R6.64], P2 ;  /* 0x05100000061f7fae */ /* 0x0005e20009141d46 */
[----:B-1----:R-:W-:Y:S04]  /*6400*/  IADD3 R2, -R14, 0x10, RZ ;  /* 0x000000100e027810 */ /* 0x002fe80007ffe1ff */
[----:B------:R-:W-:Y:S04]  /*6410*/  LOP3.LUT R2, R2, 0xf, RZ, 0xc0, !PT ;  /* 0x0000000f02027812 */ /* 0x000fe800078ec0ff */
[----:B------:R-:W-:Y:S04]  /*6420*/  IADD3 R2, P1, P0, R2, R0, R30 ;  /* 0x0000000002027210 */ /* 0x000fe8000783e01e */
[----:B------:R-:W-:Y:S02]  /*6430*/  IADD3.X R3, RZ, R4, R22, P1, P0 ;  /* 0x00000004ff037210 */ /* 0x000fe40000fe0416 */
[----:B------:R-:W-:Y:S11]  /*6440*/  ISETP.NE.U32.AND P0, PT, R14, RZ, PT ;  /* 0x000000ff0e00720c */ /* 0x000ff60003f05070 */
[----:B------:R-:W-:Y:S02]  /*6450*/  @!UPT UIADD3 URZ, URZ, URZ, URZ ;  /* 0x0000003f3f3ff290 */ /* 0x000fe4000fffe03f */
[----:B------:R2:W-:Y:S02]  /*6460*/  LDGSTS.E.BYPASS.LTC128B.128.ZFILL [R31+0x7100], [R2.64], P0 ;  /* 0x07100000021f7fae */ /* 0x0005e40008141d46 */
.L_x_525:
[----:B-1-34-:R-:W-:Y:S05]  /*6470*/  BSYNC B0 ;  /* 0x0000000000007941 */ /* 0x01afea0003800000 */
.L_x_524:
[----:B--2---:R-:W2:Y:S04]  /*6480*/  LDL R2, [R1+0x24] ;  /* 0x0000240001027983 */ /* 0x004ea80000100800 */
[----:B------:R-:W3:Y:S04]  /*6490*/  LDL R0, [R1+0x20] ;  /* 0x0000200001007983 */ /* 0x000ee80000100800 */
[----:B------:R-:W0:Y:S01]  /*64a0*/  LDGDEPBAR ;  /* 0x00000000000079af */ /* 0x000e220000000000 */
[----:B------:R-:W-:Y:S01]  /*64b0*/  WARPSYNC 0xffffffff ;  /* 0xffffffff00007948 */ /* 0x000fe20003800000 */
[C---:B------:R-:W-:Y:S01]  /*64c0*/  HMMA.16816.F32.BF16 R4, R168.reuse, R8, RZ ;  /* 0x00000008a804723c */ /* 0x040fe200000418ff */
[----:B------:R-:W-:Y:S07]  /*64d0*/  BSSY B0, `(.L_x_528) ;  /* 0x0000174000007945 */ /* 0x000fee0003800000 */
[C---:B------:R-:W-:Y:S08]  /*64e0*/  HMMA.16816.F32.BF16 R8, R168.reuse, R10, RZ ;  /* 0x0000000aa808723c */ /* 0x040ff000000418ff */
[C---:B------:R-:W-:Y:S08]  /*64f0*/  HMMA.16816.F32.BF16 R12, R168.reuse, R16, RZ ;  /* 0x00000010a80c723c */ /* 0x040ff000000418ff */
[C---:B------:R-:W-:Y:S08]  /*6500*/  HMMA.16816.F32.BF16 R16, R168.reuse, R18, RZ ;  /* 0x00000012a810723c */ /* 0x040ff000000418ff */
[C---:B------:R-:W-:Y:S08]  /*6510*/  HMMA.16816.F32.BF16 R20, R168.reuse, R24, RZ ;  /* 0x00000018a814723c */ /* 0x040ff000000418ff */
[C---:B------:R-:W-:Y:S08]  /*6520*/  HMMA.16816.F32.BF16 R24, R168.reuse, R26, RZ ;  /* 0x0000001aa818723c */ /* 0x040ff000000418ff */
[C---:B------:R-:W-:Y:S08]  /*6530*/  HMMA.16816.F32.BF16 R28, R168.reuse, R32, RZ ;  /* 0x00000020a81c723c */ /* 0x040ff000000418ff */
[----:B------:R-:W-:Y:S08]  /*6540*/  HMMA.16816.F32.BF16 R32, R168, R34, RZ ;  /* 0x00000022a820723c */ /* 0x000ff000000418ff */
        /* <DEDUP_REMOVED lines=8> */
[----:B--2---:R-:W1:Y:S08]  /*65d0*/  LDSM.16.M88.4 R176, [R2] ;  /* 0x0000000002b0783b */ /* 0x004e700000000200 */
[----:B------:R-:W2:Y:S08]  /*65e0*/  LDSM.16.M88.4 R180, [R2+0x800] ;  /* 0x0008000002b4783b */ /* 0x000eb00000000200 */
[----:B------:R-:W-:Y:S01]  /*65f0*/  LDSM.16.M88.4 R184, [R2+0x1800] ;  /* 0x0018000002b8783b */ /* 0x000fe20000000200 */
[C---:B-1----:R-:W-:Y:S08]  /*6600*/  HMMA.16816.F32.BF16 R4, R192.reuse, R176, R4 ;  /* 0x000000b0c004723c */ /* 0x042ff00000041804 */
[C---:B------:R-:W-:Y:S01]  /*6610*/  HMMA.16816.F32.BF16 R8, R192.reuse, R178, R8 ;  /* 0x000000b2c008723c */ /* 0x040fe20000041808 */
[----:B------:R-:W1:Y:S07]  /*6620*/  LDSM.16.M88.4 R176, [R2+0x1000] ;  /* 0x0010000002b0783b */ /* 0x000e6e0000000200 */
[C---:B--2---:R-:W-:Y:S08]  /*6630*/  HMMA.16816.F32.BF16 R12, R192.reuse, R180, R12 ;  /* 0x000000b4c00c723c */ /* 0x044ff0000004180c */
[C---:B------:R-:W-:Y:S01]  /*6640*/  HMMA.16816.F32.BF16 R16, R192.reuse, R182, R16 ;  /* 0x000000b6c010723c */ /* 0x040fe20000041810 */
[----:B---3--:R-:W2:Y:S07]  /*6650*/  LDSM.16.M88.4 R180, [R0+-0x6000] ;  /* 0xffa0000000b4783b */ /* 0x008eae0000000200 */
[C---:B-1----:R-:W-:Y:S08]  /*6660*/  HMMA.16816.F32.BF16 R20, R192.reuse, R176, R20 ;  /* 0x000000b0c014723c */ /* 0x042ff00000041814 */
[C---:B------:R-:W-:Y:S01]  /*6670*/  HMMA.16816.F32.BF16 R24, R192.reuse, R178, R24 ;  /* 0x000000b2c018723c */ /* 0x040fe20000041818 */
[----:B------:R-:W1:Y:S07]  /*6680*/  LDSM.16.M88.4 R176, [R0+-0x5800] ;  /* 0xffa8000000b0783b */ /* 0x000e6e0000000200 */
[C---:B------:R-:W-:Y:S08]  /*6690*/  HMMA.16816.F32.BF16 R28, R192.reuse, R184, R28 ;  /* 0x000000b8c01c723c */ /* 0x040ff0000004181c */
[----:B------:R-:W-:Y:S01]  /*66a0*/  HMMA.16816.F32.BF16 R32, R192, R186, R32 ;  /* 0x000000bac020723c */ /* 0x000fe20000041820 */
[----:B------:R-:W3:Y:S07]  /*66b0*/  LDSM.16.M88.4 R184, [R0+-0x5000] ;  /* 0xffb0000000b8783b */ /* 0x000eee0000000200 */
[C---:B--2---:R-:W-:Y:S08]  /*66c0*/  HMMA.16816.F32.BF16 R4, R196.reuse, R180, R4 ;  /* 0x000000b4c404723c */ /* 0x044ff00000041804 */
[C---:B------:R-:W-:Y:S01]  /*66d0*/  HMMA.16816.F32.BF16 R8, R196.reuse, R182, R8 ;  /* 0x000000b6c408723c */ /* 0x040fe20000041808 */
[----:B------:R-:W2:Y:S07]  /*66e0*/  LDSM.16.M88.4 R180, [R0+-0x4800] ;  /* 0xffb8000000b4783b */ /* 0x000eae0000000200 */
        /* <DEDUP_REMOVED lines=32> */
[----:B------:R-:W3:Y:S07]  /*68f0*/  LDSM.16.M88.4 R184, [R2+0x3000] ;  /* 0x0030000002b8783b */ /* 0x000eee0000000200 */
[C---:B--2---:R-:W-:Y:S08]  /*6900*/  HMMA.16816.F32.BF16 R4, R208.reuse, R180, R4 ;  /* 0x000000b4d004723c */ /* 0x044ff00000041804 */
[C---:B------:R-:W-:Y:S01]  /*6910*/  HMMA.16816.F32.BF16 R8, R208.reuse, R182, R8 ;  /* 0x000000b6d008723c */ /* 0x040fe20000041808 */
[----:B------:R-:W2:Y:S07]  /*6920*/  LDSM.16.M88.4 R180, [R2+0x3800] ;  /* 0x0038000002b4783b */ /* 0x000eae0000000200 */
[C---:B-1----:R-:W-:Y:S08]  /*6930*/  HMMA.16816.F32.BF16 R12, R208.reuse, R176, R12 ;  /* 0x000000b0d00c723c */ /* 0x042ff0000004180c */
[C---:B------:R-:W-:Y:S01]  /*6940*/  HMMA.16816.F32.BF16 R16, R208.reuse, R178, R16 ;  /* 0x000000b2d010723c */ /* 0x040fe20000041810 */
[----:B------:R-:W1:Y:S07]  /*6950*/  LDSM.16.M88.4 R176, [R0+-0x4000] ;  /* 0xffc0000000b0783b */ /* 0x000e6e0000000200 */
[C---:B---3--:R-:W-:Y:S08]  /*6960*/  HMMA.16816.F32.BF16 R20, R208.reuse, R184, R20 ;  /* 0x000000b8d014723c */ /* 0x048ff00000041814 */
[C---:B------:R-:W-:Y:S01]  /*6970*/  HMMA.16816.F32.BF16 R24, R208.reuse, R186, R24 ;  /* 0x000000bad018723c */ /* 0x040fe20000041818 */
[----:B------:R-:W3:Y:S07]  /*6980*/  LDSM.16.M88.4 R184, [R0+-0x3800] ;  /* 0xffc8000000b8783b */ /* 0x000eee0000000200 */
[C---:B--2---:R-:W-:Y:S08]  /*6990*/  HMMA.16816.F32.BF16 R28, R208.reuse, R180, R28 ;  /* 0x000000b4d01c723c */ /* 0x044ff0000004181c */
[----:B------:R-:W-:Y:S01]  /*69a0*/  HMMA.16816.F32.BF16 R32, R208, R182, R32 ;  /* 0x000000b6d020723c */ /* 0x000fe20000041820 */
[----:B------:R-:W2:Y:S07]  /*69b0*/  LDSM.16.M88.4 R180, [R0+-0x3000] ;  /* 0xffd0000000b4783b */ /* 0x000eae0000000200 */
[C---:B-1----:R-:W-:Y:S08]  /*69c0*/  HMMA.16816.F32.BF16 R4, R212.reuse, R176, R4 ;  /* 0x000000b0d404723c */ /* 0x042ff00000041804 */
[C---:B------:R-:W-:Y:S01]  /*69d0*/  HMMA.16816.F32.BF16 R8, R212.reuse, R178, R8 ;  /* 0x000000b2d408723c */ /* 0x040fe20000041808 */
[----:B------:R-:W1:Y:S07]  /*69e0*/  LDSM.16.M88.4 R176, [R0+-0x2800] ;  /* 0xffd8000000b0783b */ /* 0x000e6e0000000200 */
        /* <DEDUP_REMOVED lines=38> */
[----:B------:R-:W3:Y:S07]  /*6c50*/  LDSM.16.M88.4 R184, [R0+-0x2000] ;  /* 0xffe0000000b8783b */ /* 0x000eee0000000200 */
[C---:B--2---:R-:W-:Y:S08]  /*6c60*/  HMMA.16816.F32.BF16 R20, R224.reuse, R180, R20 ;  /* 0x000000b4e014723c */ /* 0x044ff00000041814 */
[C---:B------:R-:W-:Y:S01]  /*6c70*/  HMMA.16816.F32.BF16 R24, R224.reuse, R182, R24 ;  /* 0x000000b6e018723c */ /* 0x040fe20000041818 */
[----:B------:R-:W2:Y:S07]  /*6c80*/  LDSM.16.M88.4 R180, [R0+-0x1800] ;  /* 0xffe8000000b4783b */ /* 0x000eae0000000200 */
[C---:B-1----:R-:W-:Y:S08]  /*6c90*/  HMMA.16816.F32.BF16 R28, R224.reuse, R176, R28 ;  /* 0x000000b0e01c723c */ /* 0x042ff0000004181c */
[----:B------:R-:W-:Y:S01]  /*6ca0*/  HMMA.16816.F32.BF16 R32, R224, R178, R32 ;  /* 0x000000b2e020723c */ /* 0x000fe20000041820 */
[----:B------:R-:W1:Y:S07]  /*6cb0*/  LDSM.16.M88.4 R176, [R0+-0x1000] ;  /* 0xfff0000000b0783b */ /* 0x000e6e0000000200 */
[C---:B---3--:R-:W-:Y:S08]  /*6cc0*/  HMMA.16816.F32.BF16 R4, R228.reuse, R184, R4 ;  /* 0x000000b8e404723c */ /* 0x048ff00000041804 */
[C---:B------:R-:W-:Y:S01]  /*6cd0*/  HMMA.16816.F32.BF16 R8, R228.reuse, R186, R8 ;  /* 0x000000bae408723c */ /* 0x040fe20000041808 */
[----:B------:R-:W3:Y:S07]  /*6ce0*/  LDSM.16.M88.4 R184, [R0+-0x800] ;  /* 0xfff8000000b8783b */ /* 0x000eee0000000200 */
        /* <DEDUP_REMOVED lines=38> */
[----:B------:R-:W2:Y:S07]  /*6f50*/  LDSM.16.M88.4 R180, [R0] ;  /* 0x0000000000b4783b */ /* 0x000eae0000000200 */
        /* <DEDUP_REMOVED lines=29> */
[----:B------:R-:W-:Y:S01]  /*7130*/  FMUL.FTZ R19, R19, c[0x0][0x320] ;  /* 0x0000c80013137a20 */ /* 0x000fe20000410000 */
[----:B--2---:R2:W-:Y:S08]  /*7140*/  STL [R1+0x8], R2 ;  /* 0x0000080201007387 */ /* 0x0045f00000100800 */
[----:B------:R-:W-:Y:S10]  /*7150*/  MUFU.TANH R187, R8 ;  /* 0x0000000800bb7308 */ /* 0x000ff40000002400 */
[----:B-1----:R-:W1:Y:S01]  /*7160*/  MUFU.TANH R3, R10 ;  /* 0x0000000a00037308 */ /* 0x002e620000002400 */
[----:B---3--:R-:W3:Y:S09]  /*7170*/  LDSM.16.M88.4 R4, [R0+0x1000] ;  /* 0x001000000004783b */ /* 0x008ef20000000200 */
[----:B--2---:R-:W2:Y:S10]  /*7180*/  MUFU.TANH R2, R11 ;  /* 0x0000000b00027308 */ /* 0x004eb40000002400 */
[----:B------:R4:W3:Y:S01]  /*7190*/  MUFU.TANH R186, R9 ;  /* 0x0000000900ba7308 */ /* 0x0008e20000002400 */
[----:B-1----:R-:W-:Y:S09]  /*71a0*/  STL [R1+0x4], R3 ;  /* 0x0000040301007387 */ /* 0x002ff20000100800 */
[----:B------:R-:W1:Y:S01]  /*71b0*/  MUFU.TANH R248, R15 ;  /* 0x0000000f00f87308 */ /* 0x000e620000002400 */
[----:B--2---:R2:W-:Y:S09]  /*71c0*/  STL [R1], R2 ;  /* 0x0000000201007387 */ /* 0x0045f20000100800 */
[----:B------:R-:W1:Y:S01]  /*71d0*/  MUFU.TANH R179, R16 ;  /* 0x0000001000b37308 */ /* 0x000e620000002400 */
[----:B----4-:R-:W4:Y:S01]  /*71e0*/  LDSM.16.M88.4 R8, [R0+0x1800] ;  /* 0x001800000008783b */ /* 0x010f220000000200 */
[----:B------:R-:W-:Y:S04]  /*71f0*/  DEPBAR.LE SB0, 0x0 ;  /* 0x000080000000791a */ /* 0x000fe80000000000 */
[C---:B---3--:R-:W-:Y:S04]  /*7200*/  HMMA.16816.F32.BF16 R20, R244.reuse, R4, R20 ;  /* 0x00000004f414723c */ /* 0x048fe80000041814 */
[----:B------:R3:W1:Y:S01]  /*7210*/  MUFU.TANH R177, R17 ;  /* 0x0000001100b17308 */ /* 0x0006620000002400 */
[----:B------:R-:W-:Y:S03]  /*7220*/  BAR.SYNC.DEFER_BLOCKING 0x0 ;  /* 0x0000000000007b1d */ /* 0x000fe60000010000 */
[C---:B------:R-:W-:Y:S06]  /*7230*/  HMMA.16816.F32.BF16 R24, R244.reuse, R6, R24 ;  /* 0x00000006f418723c */ /* 0x040fec0000041818 */
[----:B------:R5:W1:Y:S01]  /*7240*/  MUFU.TANH R185, R18 ;  /* 0x0000001200b97308 */ /* 0x000a620000002400 */
[----:B--2---:R-:W2:Y:S09]  /*7250*/  LDL R2, [R1+0x10] ;  /* 0x0000100001027983 */ /* 0x004eb20000100800 */
[----:B------:R-:W1:Y:S01]  /*7260*/  MUFU.TANH R183, R12 ;  /* 0x0000000c00b77308 */ /* 0x000e620000002400 */
[----:B------:R-:W-:Y:S02]  /*7270*/  FMUL.FTZ R22, R22, c[0x0][0x320] ;  /* 0x0000c80016167a20 */ /* 0x000fe40000410000 */
[----:B---3--:R-:W-:Y:S02]  /*7280*/  FMUL.FTZ R17, R21, c[0x0][0x320] ;  /* 0x0000c80015117a20 */ /* 0x008fe40000410000 */
[----:B------:R-:W-:Y:S05]  /*7290*/  FMUL.FTZ R23, R23, c[0x0][0x320] ;  /* 0x0000c80017177a20 */ /* 0x000fea0000410000 */
[----:B------:R-:W3:Y:S01]  /*72a0*/  MUFU.TANH R182, R13 ;  /* 0x0000000d00b67308 */ /* 0x000ee20000002400 */
[----:B------:R-:W-:Y:S02]  /*72b0*/  FMUL.FTZ R26, R26, c[0x0][0x320] ;  /* 0x0000c8001a1a7a20 */ /* 0x000fe40000410000 */
[----:B------:R-:W-:Y:S01]  /*72c0*/  FMUL.FTZ R27, R27, c[0x0][0x320] ;  /* 0x0000c8001b1b7a20 */ /* 0x000fe20000410000 */
[C---:B----4-:R-:W-:Y:S03]  /*72d0*/  HMMA.16816.F32.BF16 R28, R244.reuse, R8, R28 ;  /* 0x00000008f41c723c */ /* 0x050fe6000004181c */
[----:B-----5:R-:W-:Y:S02]  /*72e0*/  FMUL.FTZ R18, R20, c[0x0][0x320] ;  /* 0x0000c80014127a20 */ /* 0x020fe40000410000 */
[----:B------:R-:W-:Y:S01]  /*72f0*/  FMUL.FTZ R16, R24, c[0x0][0x320] ;  /* 0x0000c80018107a20 */ /* 0x000fe20000410000 */
[----:B------:R4:W1:Y:S01]  /*7300*/  MUFU.TANH R178, R26 ;  /* 0x0000001a00b27308 */ /* 0x0008620000002400 */
[----:B------:R-:W-:Y:S01]  /*7310*/  FMUL.FTZ R15, R25, c[0x0][0x320] ;  /* 0x0000c800190f7a20 */ /* 0x000fe20000410000 */
[----:B------:R-:W-:Y:S08]  /*7320*/  HMMA.16816.F32.BF16 R32, R244, R10, R32 ;  /* 0x0000000af420723c */ /* 0x000ff00000041820 */
[----:B------:R5:W1:Y:S08]  /*7330*/  MUFU.TANH R176, R27 ;  /* 0x0000001b00b07308 */ /* 0x000a700000002400 */
[----:B------:R-:W-:Y:S02]  /*7340*/  FMUL.FTZ R28, R28, c[0x0][0x320] ;  /* 0x0000c8001c1c7a20 */ /* 0x000fe40000410000 */
[----:B------:R-:W1:Y:S01]  /*7350*/  MUFU.TANH R249, R14 ;  /* 0x0000000e00f97308 */ /* 0x000e620000002400 */
[----:B------:R-:W-:Y:S02]  /*7360*/  FMUL.FTZ R30, R30, c[0x0][0x320] ;  /* 0x0000c8001e1e7a20 */ /* 0x000fe40000410000 */
[----:B------:R-:W-:Y:S03]  /*7370*/  FMUL.FTZ R31, R31, c[0x0][0x320] ;  /* 0x0000c8001f1f7a20 */ /* 0x000fe60000410000 */
[----:B----4-:R-:W-:Y:S02]  /*7380*/  FMUL.FTZ R26, R33, c[0x0][0x320] ;  /* 0x0000c800211a7a20 */ /* 0x010fe40000410000 */
[----:B------:R-:W-:Y:S02]  /*7390*/  FMUL.FTZ R34, R34, c[0x0][0x320] ;  /* 0x0000c80022227a20 */ /* 0x000fe40000410000 */
[----:B------:R4:W1:Y:S01]  /*73a0*/  MUFU.TANH R132, R28 ;  /* 0x0000001c00847308 */ /* 0x0008620000002400 */
[----:B------:R-:W-:Y:S02]  /*73b0*/  FMUL.FTZ R35, R35, c[0x0][0x320] ;  /* 0x0000c80023237a20 */ /* 0x000fe40000410000 */
[----:B-----5:R-:W-:Y:S07]  /*73c0*/  FMUL.FTZ R27, R32, c[0x0][0x320] ;  /* 0x0000c800201b7a20 */ /* 0x020fee0000410000 */
[----:B------:R1:W1:Y:S10]  /*73d0*/  MUFU.TANH R184, R19 ;  /* 0x0000001300b87308 */ /* 0x0002740000002400 */
[----:B------:R-:W1:Y:S01]  /*73e0*/  MUFU.TANH R18, R18 ;  /* 0x0000001200127308 */ /* 0x000e620000002400 */
[----:B----4-:R-:W-:Y:S09]  /*73f0*/  FMUL.FTZ R28, R29, c[0x0][0x320] ;  /* 0x0000c8001d1c7a20 */ /* 0x010ff20000410000 */
[----:B------:R-:W4:Y:S10]  /*7400*/  MUFU.TANH R17, R17 ;  /* 0x0000001100117308 */ /* 0x000f340000002400 */
[----:B------:R1:W1:Y:S10]  /*7410*/  MUFU.TANH R181, R22 ;  /* 0x0000001600b57308 */ /* 0x0002740000002400 */
[----:B------:R1:W1:Y:S10]  /*7420*/  MUFU.TANH R180, R23 ;  /* 0x0000001700b47308 */ /* 0x0002740000002400 */
[----:B------:R-:W1:Y:S10]  /*7430*/  MUFU.TANH R16, R16 ;  /* 0x0000001000107308 */ /* 0x000e740000002400 */
[----:B------:R-:W1:Y:S10]  /*7440*/  MUFU.TANH R15, R15 ;  /* 0x0000000f000f7308 */ /* 0x000e740000002400 */
[----:B------:R-:W1:Y:S10]  /*7450*/  MUFU.TANH R28, R28 ;  /* 0x0000001c001c7308 */ /* 0x000e740000002400 */
[----:B------:R1:W1:Y:S10]  /*7460*/  MUFU.TANH R189, R30 ;  /* 0x0000001e00bd7308 */ /* 0x0002740000002400 */
[----:B------:R1:W1:Y:S10]  /*7470*/  MUFU.TANH R191, R31 ;  /* 0x0000001f00bf7308 */ /* 0x0002740000002400 */
[----:B------:R-:W1:Y:S10]  /*7480*/  MUFU.TANH R27, R27 ;  /* 0x0000001b001b7308 */ /* 0x000e740000002400 */
[----:B------:R-:W1:Y:S10]  /*7490*/  MUFU.TANH R26, R26 ;  /* 0x0000001a001a7308 */ /* 0x000e740000002400 */
[----:B------:R1:W1:Y:S10]  /*74a0*/  MUFU.TANH R188, R34 ;  /* 0x0000002200bc7308 */ /* 0x0002740000002400 */
[----:B------:R1:W1:Y:S01]  /*74b0*/  MUFU.TANH R190, R35 ;  /* 0x0000002300be7308 */ /* 0x0002620000002400 */
[----:B--2---:R-:W-:Y:S11]  /*74c0*/  ISETP.GE.AND P0, PT, R2, 0x1, PT ;  /* 0x000000010200780c */ /* 0x004ff60003f06270 */
[----:B------:R-:W-:Y:S02]  /*74d0*/  @!UPT UIADD3 URZ, URZ, URZ, URZ ;  /* 0x0000003f3f3ff290 */ /* 0x000fe4000fffe03f */
[----:B------:R-:W-:-:S05]  /*74e0*/  @!P0 BRA `(.L_x_529) ;  /* 0x0000072000008947 */ /* 0x000fca0003800000 */
[----:B-1-34-:R-:W2:Y:S01]  /*74f0*/  LDL R3, [R1+0x84] ;  /* 0x0000840001037983 */ /* 0x01aea20000100800 */
[----:B------:R-:W-:Y:S02]  /*7500*/  IMAD.MOV.U32 R14, RZ, RZ, RZ ;  /* 0x000000ffff0e7224 */ /* 0x000fe400078e00ff */
[----:B------:R-:W-:Y:S01]  /*7510*/  IMAD.MOV.U32 R5, RZ, RZ, c[0x0][0x2b8] ;  /* 0x0000ae00ff057624 */ /* 0x000fe200078e00ff */
[----:B------:R-:W3:Y:S04]  /*7520*/  LDL R0, [R1+0x7c] ;  /* 0x00007c0001007983 */ /* 0x000ee80000100800 */
[----:B------:R-:W4:Y:S01]  /*7530*/  LDL.64 R22, [R1+0x98] ;  /* 0x0000980001167983 */ /* 0x000f220000100a00 */
[----:B------:R-:W-:Y:S03]  /*7540*/  ISETP.NE.AND P1, PT, R5, 0x1, PT ;  /* 0x000000010500780c */ /* 0x000fe60003f25270 */
[----:B------:R-:W5:Y:S04]  /*7550*/  LDL R4, [R1+0xa8] ;  /* 0x0000a80001047983 */ /* 0x000f680000100800 */
[----:B------:R-:W4:Y:S04]  /*7560*/  LDL.64 R20, [R1+0x90] ;  /* 0x0000900001147983 */ /* 0x000f280000100a00 */
[----:B------:R-:W5:Y:S04]  /*7570*/  LDL R8, [R1+0x88] ;  /* 0x0000880001087983 */ /* 0x000f680000100800 */
[----:B------:R-:W5:Y:S04]  /*7580*/  LDL R11, [R1+0xe8] ;  /* 0x0000e800010b7983 */ /* 0x000f680000100800 */
[----:B------:R-:W5:Y:S04]  /*7590*/  LDL R13, [R1+0x70] ;  /* 0x00007000010d7983 */ /* 0x000f680000100800 */
[----:B------:R-:W5:Y:S04]  /*75a0*/  LDL R10, [R1+0xec] ;  /* 0x0000ec00010a7983 */ /* 0x000f680000100800 */
[----:B------:R-:W5:Y:S04]  /*75b0*/  LDL R12, [R1+0x68] ;  /* 0x00006800010c7983 */ /* 0x000f680000100800 */
[----:B------:R-:W5:Y:S04]  /*75c0*/  LDL R9, [R1+0xf0] ;  /* 0x0000f00001097983 */ /* 0x000f680000100800 */
[----:B------:R-:W5:Y:S04]  /*75d0*/  LDL R7, [R1+0x6c] ;  /* 0x00006c0001077983 */ /* 0x000f680000100800 */
[----:B------:R-:W5:Y:S04]  /*75e0*/  LDL R6, [R1+0xf4] ;  /* 0x0000f40001067983 */ /* 0x000f680000100800 */
[----:B------:R-:W5:Y:S01]  /*75f0*/  LDL R19, [R1+0x54] ;  /* 0x0000540001137983 */ /* 0x000f620000100800 */
[----:B--2---:R-:W-:Y:S05]  /*7600*/  IMAD R2, R2, 0x40, R3 ;  /* 0x0000004002027824 */ /* 0x004fea00078e0203 */
[----:B---3--:R-:W-:Y:S05]  /*7610*/  IADD3 R2, R2, -0x40, R0 ;  /* 0xffffffc002027810 */ /* 0x008fea0007ffe000 */
[----:B------:R-:W-:Y:S04]  /*7620*/  @P1 IMAD.HI.U32 R3, R2, c[0x0][0x2bc], RZ ;  /* 0x0000af0002031a27 */ /* 0x000fe800078e00ff */
[----:B------:R-:W-:Y:S01]  /*7630*/  IMAD.MOV.U32 R0, RZ, RZ, R2 ;  /* 0x000000ffff007224 */ /* 0x000fe200078e0002 */
[----:B------:R-:W-:Y:S04]  /*7640*/  @P1 SHF.R.U32.HI R0, RZ, c[0x0][0x2c0], R3 ;  /* 0x0000b000ff001a19 */ /* 0x000fe80000011603 */
[C---:B----4-:R-:W-:Y:S04]  /*7650*/  @!P6 IADD3 R3, P0, R0.reuse, R22, RZ ;  /* 0x000000160003e210 */ /* 0x050fe80007f1e0ff */
[----:B-----5:R-:W-:Y:S01]  /*7660*/  @!P6 LEA.HI.X.SX32 R5, R0, R4, 0x1, P0 ;  /* 0x000000040005e211 */ /* 0x020fe200000f0eff */
[----:B------:R-:W-:Y:S01]  /*7670*/  IMAD.MOV R0, RZ, RZ, -R0 ;  /* 0x000000ffff007224 */ /* 0x000fe200078e0a00 */
[C---:B------:R-:W-:Y:S03]  /*7680*/  @!P6 LEA R4, P0, R3.reuse, c[0x0][0x2a0], 0x2 ;  /* 0x0000a8000304ea11 */ /* 0x040fe600078010ff */
[----:B------:R-:W-:Y:S01]  /*7690*/  IMAD R22, R0, c[0x0][0x2b8], R2 ;  /* 0x0000ae0000167a24 */ /* 0x000fe200078e0202 */
[----:B------:R-:W-:Y:S03]  /*76a0*/  @!P6 LEA.HI.X R5, R3, c[0x0][0x2a4], R5, 0x2, P0 ;  /* 0x0000a9000305ea11 */ /* 0x000fe600000f1405 */
[----:B------:R-:W-:Y:S01]  /*76b0*/  IMAD.WIDE.U32 R2, R22, c[0x0][0x1e0], RZ ;  /* 0x0000780016027a25 */ /* 0x000fe200078e00ff */
[----:B------:R-:W-:Y:S01]  /*76c0*/  SHF.R.S32.HI R0, RZ, 0x1f, R22 ;  /* 0x0000001fff007819 */ /* 0x000fe20000011416 */
[----:B------:R-:W2:Y:S02]  /*76d0*/  @!P6 LDG.E R14, [R4.64] ;  /* 0x00000006040ee981 */ /* 0x000ea4000c1e1900 */
[----:B------:R-:W-:Y:S02]  /*76e0*/  IMAD.SHL.U32 R21, R12, 0x2, RZ ;  /* 0x000000020c157824 */ /* 0x000fe400078e00ff */
[----:B------:R1:W-:Y:S01]  /*76f0*/  STL [R1+0x5c], R22 ;  /* 0x00005c1601007387 */ /* 0x0003e20000100800 */
[----:B------:R-:W-:Y:S04]  /*7700*/  IMAD R0, R0, c[0x0][0x1e0], RZ ;  /* 0x0000780000007a24 */ /* 0x000fe800078e02ff */
[----:B------:R-:W-:Y:S05]  /*7710*/  IMAD R0, R22, c[0x0][0x1e4], R0 ;  /* 0x0000790016007a24 */ /* 0x000fea00078e0200 */
[----:B------:R-:W-:Y:S01]  /*7720*/  IADD3 R3, R3, R0, RZ ;  /* 0x0000000003037210 */ /* 0x000fe20007ffe0ff */
[----:B-1----:R-:W-:Y:S01]  /*7730*/  IMAD.SHL.U32 R22, R13, 0x2, RZ ;  /* 0x000000020d167824 */ /* 0x002fe200078e00ff */
[----:B--2---:R-:W-:Y:S01]  /*7740*/  SHF.R.S32.HI R5, RZ, 0x1f, R14 ;  /* 0x0000001fff057819 */ /* 0x004fe2000001140e */
[----:B------:R1:W-:Y:S02]  /*7750*/  STL [R1+0x58], R14 ;  /* 0x0000580e01007387 */ /* 0x0003e40000100800 */
[----:B------:R-:W-:Y:S04]  /*7760*/  IMAD.WIDE.U32 R2, R14, c[0x0][0x1f0], R2 ;  /* 0x00007c000e027a25 */ /* 0x000fe800078e0002 */
[----:B------:R-:W-:Y:S01]  /*7770*/  IMAD R5, R5, c[0x0][0x1f0], RZ ;  /* 0x00007c0005057a24 */ /* 0x000fe200078e02ff */
[----:B------:R-:W-:Y:S02]  /*7780*/  IADD3 R0, P0, R20, R2, RZ ;  /* 0x0000000214007210 */ /* 0x000fe40007f1e0ff */
[----:B------:R-:W-:Y:S01]  /*7790*/  SHF.L.U32 R20, R7, 0x1, RZ ;  /* 0x0000000107147819 */ /* 0x000fe200000006ff */
[----:B------:R-:W-:Y:S05]  /*77a0*/  IMAD R5, R14, c[0x0][0x1f4], R5 ;  /* 0x00007d000e057a24 */ /* 0x000fea00078e0205 */
[----:B------:R-:W-:Y:S02]  /*77b0*/  IADD3.X R5, R8, R3, R5, P0, !PT ;  /* 0x0000000308057210 */ /* 0x000fe400007fe405 */
[C---:B------:R-:W-:Y:S04]  /*77c0*/  LEA R8, P0, R0.reuse, c[0x0][0x1c8], 0x1 ;  /* 0x0000720000087a11 */ /* 0x040fe800078008ff */
[----:B------:R-:W-:Y:S02]  /*77d0*/  LEA.HI.X R5, R0, c[0x0][0x1cc], R5, 0x1, P0 ;  /* 0x0000730000057a11 */ /* 0x000fe400000f0c05 */
[----:B-1----:R-:W-:Y:S02]  /*77e0*/  SHF.L.U64.HI R14, R13, 0x1, R11 ;  /* 0x000000010d0e7819 */ /* 0x002fe4000001020b */
[----:B------:R-:W-:Y:S02]  /*77f0*/  SHF.L.U64.HI R13, R12, 0x1, R10 ;  /* 0x000000010c0d7819 */ /* 0x000fe4000001020a */
[----:B------:R-:W-:Y:S02]  /*7800*/  SHF.L.U64.HI R12, R7, 0x1, R9 ;  /* 0x00000001070c7819 */ /* 0x000fe40000010209 */
[C---:B------:R-:W-:Y:S01]  /*7810*/  SHF.L.U64.HI R9, R19.reuse, 0x1, R6 ;  /* 0x0000000113097819 */ /* 0x040fe20000010206 */
[----:B------:R-:W-:Y:S01]  /*7820*/  IMAD.SHL.U32 R19, R19, 0x2, RZ ;  /* 0x0000000213137824 */ /* 0x000fe200078e00ff */
[----:B------:R-:W-:-:S05]  /*7830*/  BRA.DIV ~URZ, `(.L_x_530) ;  /* 0x0000a7627f007947 */ /* 0x000fca000b800000 */
[----:B------:R1:W2:Y:S02]  /*7840*/  SHFL.IDX PT, R4, R5, RZ, 0x181f ;  /* 0x00181fff05047589 */ /* 0x0002a400000e0000 */
.L_x_581:
        /* <DEDUP_REMOVED lines=31> */
.L_x_582:
        /* <DEDUP_REMOVED lines=29> */
.L_x_529:
[----:B-1-34-:R-:W-:Y:S05]  /*7c10*/  BSYNC B0 ;  /* 0x0000000000007941 */ /* 0x01afea0003800000 */
.L_x_528:
[----:B------:R-:W3:Y:S01]  /*7c20*/  LDL R4, [R1+0xb0] ;  /* 0x0000b00001047983 */ /* 0x000ee20000100800 */
[----:B------:R-:W-:Y:S03]  /*7c30*/  MOV R5, c[0x0][0x2c4] ;  /* 0x0000b10000057a02 */ /* 0x000fe60000000f00 */
[----:B------:R-:W3:Y:S01]  /*7c40*/  LDL R0, [R1+0xbc] ;  /* 0x0000bc0001007983 */ /* 0x000ee20000100800 */
[----:B------:R-:W-:Y:S01]  /*7c50*/  ISETP.NE.AND P0, PT, R5, 0x1, PT ;  /* 0x000000010500780c */ /* 0x000fe20003f05270 */
[----:B------:R-:W-:Y:S02]  /*7c60*/  IMAD.MOV.U32 R5, RZ, RZ, 0x1 ;  /* 0x00000001ff057424 */ /* 0x000fe400078e00ff */
[----:B--2---:R-:W2:Y:S04]  /*7c70*/  LDL R3, [R1+0x10] ;  /* 0x0000100001037983 */ /* 0x004ea80000100800 */
[----:B------:R-:W4:Y:S04]  /*7c80*/  LDL R2, [R1+0xc0] ;  /* 0x0000c00001027983 */ /* 0x000f280000100800 */
[----:B------:R-:W0:Y:S01]  /*7c90*/  LDGDEPBAR ;  /* 0x00000000000079af */ /* 0x000e220000000000 */
[----:B--2---:R-:W-:Y:S01]  /*7ca0*/  IMAD R5, R3, -0x40, R5 ;  /* 0xffffffc003057824 */ /* 0x004fe200078e0205 */
[----:B---3--:R-:W-:Y:S03]  /*7cb0*/  IADD3 R4, R0, R4, RZ ;  /* 0x0000000400047210 */ /* 0x008fe60007ffe0ff */
[----:B----4-:R-:W-:Y:S02]  /*7cc0*/  IMAD.IADD R5, R5, 0x1, -R2 ;  /* 0x0000000105057824 */ /* 0x010fe400078e0a02 */
[----:B------:R-:W-:Y:S05]  /*7cd0*/  @P0 IMAD.HI.U32 R0, R4, c[0x0][0x2c8], RZ ;  /* 0x0000b20004000a27 */ /* 0x000fea00078e00ff */
[----:B------:R-:W-:Y:S02]  /*7ce0*/  @P0 SHF.R.U32.HI R4, RZ, c[0x0][0x2cc], R0 ;  /* 0x0000b300ff040a19 */ /* 0x000fe40000011600 */
[----:B------:R-:W-:Y:S05]  /*7cf0*/  MOV R0, c[0x0][0x2ac] ;  /* 0x0000ab0000007a02 */ /* 0x000fea0000000f00 */
[----:B------:R-:W-:Y:S05]  /*7d00*/  IMAD R5, R0, c[0x0][0x1d0], R5 ;  /* 0x0000740000057a24 */ /* 0x000fea00078e0205 */
[----:B------:R-:W-:Y:S01]  /*7d10*/  IADD3 R5, R5, -c[0x0][0x168], RZ ;  /* 0x80005a0005057a10 */ /* 0x000fe20007ffe0ff */
[----:B------:R-:W-:-:S05]  /*7d20*/  BRA.DIV ~URZ, `(.L_x_532) ;  /* 0x0000a5e27f007947 */ /* 0x000fca000b800000 */
[----:B------:R1:W2:Y:S02]  /*7d30*/  SHFL.IDX PT, R0, R4, RZ, 0x1c1f ;  /* 0x001c1fff04007589 */ /* 0x0002a400000e0000 */
.L_x_583:
[----:B--2---:R-:W-:Y:S05]  /*7d40*/  IMAD.IADD R0, R5, 0x1, R0 ;  /* 0x0000000105007824 */ /* 0x004fea00078e0200 */
[C---:B------:R-:W-:Y:S02]  /*7d50*/  ISETP.GT.AND P0, PT, R0.reuse, RZ, PT ;  /* 0x000000ff0000720c */ /* 0x040fe40003f04270 */
[C---:B------:R-:W-:Y:S02]  /*7d60*/  ISETP.GT.AND P2, PT, R0.reuse, 0x1, PT ;  /* 0x000000010000780c */ /* 0x040fe40003f44270 */
[C---:B------:R-:W-:Y:S02]  /*7d70*/  ISETP.GT.AND P3, PT, R0.reuse, 0x8, PT ;  /* 0x000000080000780c */ /* 0x040fe40003f64270 */
[C---:B------:R-:W-:Y:S02]  /*7d80*/  ISETP.GT.AND P4, PT, R0.reuse, 0x9, PT ;  /* 0x000000090000780c */ /* 0x040fe40003f84270 */
[----:B------:R-:W-:Y:S02]  /*7d90*/  FSEL R6, R251, -INF , P0 ;  /* 0xff800000fb067808 */ /* 0x000fe40000000000 */
[C---:B------:R-:W-:Y:S02]  /*7da0*/  ISETP.GT.AND P1, PT, R0.reuse, 0x10, PT ;  /* 0x000000100000780c */ /* 0x040fe40003f24270 */
[----:B------:R-:W-:Y:S02]  /*7db0*/  ISETP.GT.AND P0, PT, R0, 0x11, PT ;  /* 0x000000110000780c */ /* 0x000fe40003f04270 */
[----:B------:R-:W-:Y:S02]  /*7dc0*/  FSEL R25, R250, -INF , P2 ;  /* 0xff800000fa197808 */ /* 0x000fe40001000000 */
[----:B------:R-:W-:Y:S02]  /*7dd0*/  FSEL R24, R187, -INF , P3 ;  /* 0xff800000bb187808 */ /* 0x000fe40001800000 */
[----:B------:R-:W-:Y:S02]  /*7de0*/  ISETP.GT.AND P3, PT, R0, 0x18, PT ;  /* 0x000000180000780c */ /* 0x000fe40003f64270 */
[----:B------:R-:W-:Y:S02]  /*7df0*/  FSEL R23, R186, -INF , P4 ;  /* 0xff800000ba177808 */ /* 0x000fe40002000000 */
[C---:B------:R-:W-:Y:S02]  /*7e00*/  ISETP.GT.AND P4, PT, R0.reuse, 0x19, PT ;  /* 0x000000190000780c */ /* 0x040fe40003f84270 */
[----:B------:R-:W-:Y:S02]  /*7e10*/  FSEL R22, R183, -INF , P1 ;  /* 0xff800000b7167808 */ /* 0x000fe40000800000 */
[----:B------:R-:W-:Y:S02]  /*7e20*/  ISETP.GT.AND P2, PT, R0, 0x20, PT ;  /* 0x000000200000780c */ /* 0x000fe40003f44270 */
[----:B------:R-:W-:Y:S02]  /*7e30*/  FSEL R21, R182, -INF , P0 ;  /* 0xff800000b6157808 */ /* 0x000fe40000000000 */
[C---:B------:R-:W-:Y:S02]  /*7e40*/  ISETP.GT.AND P1, PT, R0.reuse, 0x21, PT ;  /* 0x000000210000780c */ /* 0x040fe40003f24270 */
[C---:B------:R-:W-:Y:S02]  /*7e50*/  ISETP.GT.AND P0, PT, R0.reuse, 0x28, PT ;  /* 0x000000280000780c */ /* 0x040fe40003f04270 */
        /* <DEDUP_REMOVED lines=9> */
[----:B------:R-:W-:Y:S02]  /*7ef0*/  ISETP.GT.AND P0, PT, R0, 0x39, PT ;  /* 0x000000390000780c */ /* 0x000fe40003f04270 */
[----:B------:R-:W-:Y:S02]  /*7f00*/  FSEL R15, R15, -INF , P4 ;  /* 0xff8000000f0f7808 */ /* 0x000fe40002000000 */
[----:B------:R-:W-:Y:S02]  /*7f10*/  FSEL R14, R132, -INF , P3 ;  /* 0xff800000840e7808 */ /* 0x000fe40001800000 */
[----:B------:R-:W-:Y:S02]  /*7f20*/  FSEL R13, R28, -INF , P2 ;  /* 0xff8000001c0d7808 */ /* 0x000fe40001000000 */
[----:B------:R-:W-:Y:S02]  /*7f30*/  FSEL R12, R27, -INF , P1 ;  /* 0xff8000001b0c7808 */ /* 0x000fe40000800000 */
[----:B------:R-:W-:Y:S01]  /*7f40*/  FSEL R11, R26, -INF , P0 ;  /* 0xff8000001a0b7808 */ /* 0x000fe20000000000 */
[----:B------:R-:W-:-:S05]  /*7f50*/  BRA.DIV ~URZ, `(.L_x_533) ;  /* 0x0000a4227f007947 */ /* 0x000fca000b800000 */
[----:B------:R-:W2:Y:S04]  /*7f60*/  LDL.LU R182, [R1+0xc] ;  /* 0x00000c0001b67983 */ /* 0x000ea80000300800 */
[----:B------:R-:W3:Y:S04]  /*7f70*/  LDL.LU R179, [R1+0x8] ;  /* 0x0000080001b37983 */ /* 0x000ee80000300800 */
[----:B------:R-:W4:Y:S04]  /*7f80*/  LDL.LU R3, [R1+0x4] ;  /* 0x0000040001037983 */ /* 0x000f280000300800 */
[----:B------:R-:W5:Y:S04]  /*7f90*/  LDL.LU R2, [R1] ;  /* 0x0000000001027983 */ /* 0x000f680000300800 */
[----:B------:R-:W1:Y:S02]  /*7fa0*/  SHFL.IDX PT, R0, R4, 0x1, 0x1c1f ;  /* 0x003c1f0004007f89 */ /* 0x000e6400000e0000 */
[----:B-1----:R-:W-:Y:S05]  /*7fb0*/  IMAD.IADD R0, R5, 0x1, R0 ;  /* 0x0000000105007824 */ /* 0x002fea00078e0200 */
[C---:B------:R-:W-:Y:S02]  /*7fc0*/  ISETP.GT.AND P0, PT, R0.reuse, RZ, PT ;  /* 0x000000ff0000720c */ /* 0x040fe40003f04270 */
[C---:B------:R-:W-:Y:S02]  /*7fd0*/  ISETP.GT.AND P2, PT, R0.reuse, 0x1, PT ;  /* 0x000000010000780c */ /* 0x040fe40003f44270 */
[C---:B------:R-:W-:Y:S02]  /*7fe0*/  ISETP.GT.AND P3, PT, R0.reuse, 0x8, PT ;  /* 0x000000080000780c */ /* 0x040fe40003f64270 */
[C---:B------:R-:W-:Y:S02]  /*7ff0*/  ISETP.GT.AND P4, PT, R0.reuse, 0x9, PT ;  /* 0x000000090000780c */ /* 0x040fe40003f84270 */
[C---:B------:R-:W-:Y:S04]  /*8000*/  ISETP.GT.AND P1, PT, R0.reuse, 0x10, PT ;  /* 0x000000100000780c */ /* 0x040fe80003f24270 */
[----:B------:R-:W-:Y:S02]  /*8010*/  FSEL R33, R249, -INF , P1 ;  /* 0xff800000f9217808 */ /* 0x000fe40000800000 */
[----:B------:R-:W-:Y:S04]  /*8020*/  ISETP.GT.AND P1, PT, R0, 0x21, PT ;  /* 0x000000210000780c */ /* 0x000fe80003f24270 */
[----:B------:R-:W-:Y:S02]  /*8030*/  FSEL R28, R180, -INF , P1 ;  /* 0xff800000b41c7808 */ /* 0x000fe40000800000 */
[----:B------:R-:W-:Y:S04]  /*8040*/  ISETP.GT.AND P1, PT, R0, 0x38, PT ;  /* 0x000000380000780c */ /* 0x000fe80003f24270 */
[----:B------:R-:W-:Y:S02]  /*8050*/  FSEL R8, R188, -INF , P1 ;  /* 0xff800000bc087808 */ /* 0x000fe40000800000 */
[----:B--2---:R-:W-:Y:S02]  /*8060*/  FSEL R5, R182, -INF , P0 ;  /* 0xff800000b6057808 */ /* 0x004fe40000000000 */
[C---:B------:R-:W-:Y:S02]  /*8070*/  ISETP.GT.AND P0, PT, R0.reuse, 0x11, PT ;  /* 0x000000110000780c */ /* 0x040fe40003f04270 */
[----:B---3--:R-:W-:Y:S02]  /*8080*/  FSEL R177, R179, -INF , P2 ;  /* 0xff800000b3b17808 */ /* 0x008fe40001000000 */
[C---:B------:R-:W-:Y:S02]  /*8090*/  ISETP.GT.AND P2, PT, R0.reuse, 0x20, PT ;  /* 0x000000200000780c */ /* 0x040fe40003f44270 */
[----:B----4-:R-:W-:Y:S02]  /*80a0*/  FSEL R35, R3, -INF , P3 ;  /* 0xff80000003237808 */ /* 0x010fe40001800000 */
[----:B------:R-:W-:Y:S02]  /*80b0*/  ISETP.GT.AND P3, PT, R0, 0x18, PT ;  /* 0x000000180000780c */ /* 0x000fe40003f64270 */
[----:B-----5:R-:W-:Y:S02]  /*80c0*/  FSEL R34, R2, -INF , P4 ;  /* 0xff80000002227808 */ /* 0x020fe40002000000 */
[----:B------:R-:W-:Y:S02]  /*80d0*/  ISETP.GT.AND P4, PT, R0, 0x19, PT ;  /* 0x000000190000780c */ /* 0x000fe40003f84270 */
[----:B------:R-:W-:Y:S02]  /*80e0*/  FSEL R32, R248, -INF , P0 ;  /* 0xff800000f8207808 */ /* 0x000fe40000000000 */
[----:B------:R-:W-:Y:S02]  /*80f0*/  ISETP.GT.AND P0, PT, R0, 0x28, PT ;  /* 0x000000280000780c */ /* 0x000fe40003f04270 */
[----:B------:R-:W-:Y:S02]  /*8100*/  FSEL R31, R185, -INF , P3 ;  /* 0xff800000b91f7808 */ /* 0x000fe40001800000 */
[----:B------:R-:W-:Y:S02]  /*8110*/  FSEL R30, R184, -INF , P4 ;  /* 0xff800000b81e7808 */ /* 0x000fe40002000000 */
[C---:B------:R-:W-:Y:S02]  /*8120*/  ISETP.GT.AND P4, PT, R0.reuse, 0x29, PT ;  /* 0x000000290000780c */ /* 0x040fe40003f84270 */
[----:B------:R-:W-:Y:S02]  /*8130*/  FSEL R29, R181, -INF , P2 ;  /* 0xff800000b51d7808 */ /* 0x000fe40001000000 */
[C---:B------:R-:W-:Y:S02]  /*8140*/  ISETP.GT.AND P3, PT, R0.reuse, 0x30, PT ;  /* 0x000000300000780c */ /* 0x040fe40003f64270 */
[----:B------:R-:W-:Y:S02]  /*8150*/  ISETP.GT.AND P2, PT, R0, 0x31, PT ;  /* 0x000000310000780c */ /* 0x000fe40003f44270 */
[----:B------:R-:W-:Y:S02]  /*8160*/  FSEL R27, R178, -INF , P0 ;  /* 0xff800000b21b7808 */ /* 0x000fe40000000000 */
[----:B------:R-:W-:Y:S02]  /*8170*/  ISETP.GT.AND P0, PT, R0, 0x39, PT ;  /* 0x000000390000780c */ /* 0x000fe40003f04270 */
[----:B------:R-:W-:Y:S02]  /*8180*/  FMNMX.FTZ R0, R6, R133, !PT ;  /* 0x0000008506007209 */ /* 0x000fe40007810000 */
[----:B------:R-:W-:Y:S02]  /*8190*/  FSEL R26, R176, -INF , P4 ;  /* 0xff800000b01a7808 */ /* 0x000fe40002000000 */
[----:B------:R-:W-:Y:S02]  /*81a0*/  FMNMX.FTZ R0, R25, R0, !PT ;  /* 0x0000000019007209 */ /* 0x000fe40007810000 */
[----:B------:R-:W-:Y:S02]  /*81b0*/  FSEL R10, R189, -INF , P3 ;  /* 0xff800000bd0a7808 */ /* 0x000fe40001800000 */
[----:B------:R-:W-:Y:S02]  /*81c0*/  FMNMX.FTZ R0, R24, R0, !PT ;  /* 0x0000000018007209 */ /* 0x000fe40007810000 */
[----:B------:R-:W-:Y:S02]  /*81d0*/  FSEL R9, R191, -INF , P2 ;  /* 0xff800000bf097808 */ /* 0x000fe40001000000 */
[----:B------:R-:W-:Y:S02]  /*81e0*/  FMNMX.FTZ R0, R23, R0, !PT ;  /* 0x0000000017007209 */ /* 0x000fe40007810000 */
[----:B------:R-:W-:Y:S02]  /*81f0*/  FSEL R7, R190, -INF , P0 ;  /* 0xff800000be077808 */ /* 0x000fe40000000000 */
        /* <DEDUP_REMOVED lines=15> */
[----:B-1----:R-:W-:Y:S02]  /*82f0*/  FMNMX.FTZ R132, R0, R132, !PT ;  /* 0x0000008400847209 */ /* 0x002fe40007810000 */
        /* <DEDUP_REMOVED lines=18> */
[----:B------:R1:W2:Y:S02]  /*8420*/  SHFL.BFLY PT, R0, R4, 0x1, 0x1f ;  /* 0x0c201f0004007f89 */ /* 0x0002a400000e0000 */
.L_x_584:
[----:B------:R-:W3:Y:S01]  /*8430*/  LDL.LU R178, [R1+0x78] ;  /* 0x0000780001b27983 */ /* 0x000ee20000300800 */
[C---:B------:R-:W-:Y:S01]  /*8440*/  FMUL.FTZ R2, R132.reuse, c[0x0][0x2d0] ;  /* 0x0000b40084027a20 */ /* 0x040fe20000410000 */
[----:B------:R-:W-:Y:S01]  /*8450*/  FSETP.NEU.FTZ.AND P0, PT, R132, -INF , PT ;  /* 0xff8000008400780b */ /* 0x000fe20003f1d000 */
[----:B------:R-:W-:Y:S01]  /*8460*/  WARPSYNC 0xffffffff ;  /* 0xffffffff00007948 */ /* 0x000fe20003800000 */
[----:B--2---:R-:W-:Y:S02]  /*8470*/  FMNMX.FTZ R3, R0, R4, !PT ;  /* 0x0000000400037209 */ /* 0x004fe40007810000 */
[----:B------:R-:W-:Y:S02]  /*8480*/  FSEL R2, R2, RZ, P0 ;  /* 0x000000ff02027208 */ /* 0x000fe40000000000 */
[----:B------:R-:W-:Y:S01]  /*8490*/  FSEL R0, R132, RZ, P0 ;  /* 0x000000ff84007208 */ /* 0x000fe20000000000 */
[C---:B-1----:R-:W-:Y:S01]  /*84a0*/  FMUL.FTZ R4, R3.reuse, c[0x0][0x2d0] ;  /* 0x0000b40003047a20 */ /* 0x042fe20000410000 */
[----:B------:R-:W-:Y:S01]  /*84b0*/  FSETP.NEU.FTZ.AND P0, PT, R3, -INF , PT ;  /* 0xff8000000300780b */ /* 0x000fe20003f1d000 */
[--C-:B------:R-:W-:Y:S02]  /*84c0*/  FFMA.FTZ R188, R22, c[0x0][0x2d0], -R2.reuse ;  /* 0x0000b40016bc7a23 */ /* 0x100fe40000010802 */
[--C-:B------:R-:W-:Y:S01]  /*84d0*/  FFMA.FTZ R22, R12, c[0x0][0x2d0], -R2.reuse ;  /* 0x0000b4000c167a23 */ /* 0x100fe20000010802 */
[----:B------:R-:W-:Y:S01]  /*84e0*/  FSEL R4, R4, RZ, P0 ;  /* 0x000000ff04047208 */ /* 0x000fe20000000000 */
[----:B------:R-:W2:Y:S01]  /*84f0*/  LDL.LU R12, [R1+0x74] ;  /* 0x00007400010c7983 */ /* 0x000ea20000300800 */
[----:B------:R-:W-:Y:S02]  /*8500*/  FADD.FTZ R0, -R0, R133 ;  /* 0x0000008500007221 */ /* 0x000fe40000010100 */
[--C-:B------:R-:W-:Y:S02]  /*8510*/  FFMA.FTZ R6, R6, c[0x0][0x2d0], -R2.reuse ;  /* 0x0000b40006067a23 */ /* 0x100fe40000010802 */
[----:B------:R-:W-:Y:S02]  /*8520*/  FMUL.FTZ R0, R0, c[0x0][0x2d0] ;  /* 0x0000b40000007a20 */ /* 0x000fe40000410000 */
[--C-:B------:R-:W-:Y:S01]  /*8530*/  FFMA.FTZ R25, R25, c[0x0][0x2d0], -R2.reuse ;  /* 0x0000b40019197a23 */ /* 0x100fe20000010802 */
[----:B------:R-:W-:Y:S01]  /*8540*/  MUFU.EX2 R176, R6 ;  /* 0x0000000600b07308 */ /* 0x000fe20000000800 */
[--C-:B------:R-:W-:Y:S02]  /*8550*/  FFMA.FTZ R187, R21, c[0x0][0x2d0], -R2.reuse ;  /* 0x0000b40015bb7a23 */ /* 0x100fe40000010802 */
        /* <DEDUP_REMOVED lines=10> */
[----:B------:R-:W4:Y:S01]  /*8600*/  MUFU.EX2 R25, R25 ;  /* 0x0000001900197308 */ /* 0x000f220000000800 */
[--C-:B------:R-:W-:Y:S02]  /*8610*/  FFMA.FTZ R19, R13, c[0x0][0x2d0], -R2.reuse ;  /* 0x0000b4000d137a23 */ /* 0x100fe40000010802 */
[----:B------:R-:W-:Y:S02]  /*8620*/  FFMA.FTZ R179, R11, c[0x0][0x2d0], -R2 ;  /* 0x0000b4000bb37a23 */ /* 0x000fe40000010802 */
[--C-:B------:R-:W-:Y:S02]  /*8630*/  FFMA.FTZ R10, R10, c[0x0][0x2d0], -R4.reuse ;  /* 0x0000b4000a0a7a23 */ /* 0x100fe40000010804 */
[--C-:B------:R-:W-:Y:S02]  /*8640*/  FFMA.FTZ R11, R7, c[0x0][0x2d0], -R4.reuse ;  /* 0x0000b400070b7a23 */ /* 0x100fe40000010804 */
[--C-:B------:R-:W-:Y:S01]  /*8650*/  FFMA.FTZ R133, R35, c[0x0][0x2d0], -R4.reuse ;  /* 0x0000b40023857a23 */ /* 0x100fe20000010804 */
[----:B------:R-:W-:Y:S01]  /*8660*/  MUFU.EX2 R24, R24 ;  /* 0x0000001800187308 */ /* 0x000fe20000000800 */
        /* <DEDUP_REMOVED lines=8> */
[--C-:B------:R-:W-:Y:S02]  /*86f0*/  FFMA.FTZ R248, R26, c[0x0][0x2d0], -R4.reuse ;  /* 0x0000b4001af87a23 */ /* 0x100fe40000010804 */
[--C-:B------:R-:W-:Y:S02]  /*8700*/  FFMA.FTZ R15, R9, c[0x0][0x2d0], -R4.reuse ;  /* 0x0000b400090f7a23 */ /* 0x100fe40000010804 */
[--C-:B------:R-:W-:Y:S01]  /*8710*/  FFMA.FTZ R5, R5, c[0x0][0x2d0], -R4.reuse ;  /* 0x0000b40005057a23 */ /* 0x100fe20000010804 */
[----:B------:R-:W-:Y:S01]  /*8720*/  MUFU.EX2 R190, R190 ;  /* 0x000000be00be7308 */ /* 0x000fe20000000800 */
[----:B------:R-:W-:Y:S09]  /*8730*/  FFMA.FTZ R177, R177, c[0x0][0x2d0], -R4 ;  /* 0x0000b400b1b17a23 */ /* 0x000ff20000010804 */
[----:B------:R-:W-:Y:S10]  /*8740*/  MUFU.EX2 R7, R5 ;  /* 0x0000000500077308 */ /* 0x000ff40000000800 */
[----:B------:R-:W-:Y:S10]  /*8750*/  MUFU.EX2 R177, R177 ;  /* 0x000000b100b17308 */ /* 0x000ff40000000800 */
[----:B------:R-:W-:Y:S10]  /*8760*/  MUFU.EX2 R189, R189 ;  /* 0x000000bd00bd7308 */ /* 0x000ff40000000800 */
[----:B------:R-:W-:Y:S10]  /*8770*/  MUFU.EX2 R191, R191 ;  /* 0x000000bf00bf7308 */ /* 0x000ff40000000800 */
[----:B------:R-:W-:Y:S10]  /*8780*/  MUFU.EX2 R248, R248 ;  /* 0x000000f800f87308 */ /* 0x000ff40000000800 */
[----:B------:R-:W-:Y:S10]  /*8790*/  MUFU.EX2 R183, R183 ;  /* 0x000000b700b77308 */ /* 0x000ff40000000800 */
[----:B------:R-:W-:Y:S01]  /*87a0*/  MUFU.EX2 R184, R184 ;  /* 0x000000b800b87308 */ /* 0x000fe20000000800 */
[C---:B-1----:R-:W-:Y:S01]  /*87b0*/  FMUL.FTZ R13, R0.reuse, R157 ;  /* 0x0000009d000d7220 */ /* 0x042fe20000410000 */
[----:B------:R-:W-:Y:S01]  /*87c0*/  MOV R157, R10 ;  /* 0x0000000a009d7202 */ /* 0x000fe20000000f00 */
[C---:B------:R-:W-:Y:S02]  /*87d0*/  FMUL.FTZ R20, R0.reuse, R148 ;  /* 0x0000009400147220 */ /* 0x040fe40000410000 */
[----:B------:R-:W2:Y:S01]  /*87e0*/  LDL R148, [R1+0x2c] ;  /* 0x00002c0001947983 */ /* 0x000ea20000100800 */
[C---:B------:R-:W-:Y:S01]  /*87f0*/  FMUL.FTZ R9, R0.reuse, R161 ;  /* 0x000000a100097220 */ /* 0x040fe20000410000 */
[----:B------:R-:W-:Y:S01]  /*8800*/  MOV R161, R15 ;  /* 0x0000000f00a17202 */ /* 0x000fe20000000f00 */
[C---:B------:R-:W-:Y:S02]  /*8810*/  FMUL.FTZ R16, R0.reuse, R152 ;  /* 0x0000009800107220 */ /* 0x040fe40000410000 */
[C---:B------:R-:W-:Y:S01]  /*8820*/  FMUL.FTZ R17, R0.reuse, R153 ;  /* 0x0000009900117220 */ /* 0x040fe20000410000 */
[----:B------:R-:W-:Y:S01]  /*8830*/  MUFU.EX2 R152, R133 ;  /* 0x0000008500987308 */ /* 0x000fe20000000800 */
[C---:B------:R-:W-:Y:S01]  /*8840*/  FMUL.FTZ R21, R0.reuse, R149 ;  /* 0x0000009500157220 */ /* 0x040fe20000410000 */
[----:B------:R-:W-:Y:S01]  /*8850*/  MOV R153, R179 ;  /* 0x000000b300997202 */ /* 0x000fe20000000f00 */
[C---:B------:R-:W-:Y:S01]  /*8860*/  FMUL.FTZ R28, R0.reuse, R140 ;  /* 0x0000008c001c7220 */ /* 0x040fe20000410000 */
[----:B------:R-:W-:Y:S01]  /*8870*/  MOV R140, R19 ;  /* 0x00000013008c7202 */ /* 0x000fe20000000f00 */
[C---:B------:R-:W-:Y:S02]  /*8880*/  FMUL.FTZ R29, R0.reuse, R141 ;  /* 0x0000008d001d7220 */ /* 0x040fe40000410000 */
[C---:B------:R-:W-:Y:S01]  /*8890*/  FMUL.FTZ R32, R0.reuse, R136 ;  /* 0x0000008800207220 */ /* 0x040fe20000410000 */
[----:B------:R-:W2:Y:S01]  /*88a0*/  LDL R141, [R1+0x34] ;  /* 0x00003400018d7983 */ /* 0x000ea20000100800 */
        /* <DEDUP_REMOVED lines=50> */
[----:B---3--:R-:W-:Y:S01]  /*8bd0*/  FFMA.FTZ R2, R0, R178, R176 ;  /* 0x000000b200027223 */ /* 0x008fe200000100b0 */
[----:B----4-:R-:W-:Y:S02]  /*8be0*/  F2FP.BF16.PACK_AB R176, R25, R176 ;  /* 0x000000b019b0723e */ /* 0x010fe400000010ff */
[----:B-----5:R-:W-:Y:S01]  /*8bf0*/  F2FP.BF16.PACK_AB R178, R23, R24 ;  /* 0x0000001817b2723e */ /* 0x020fe200000010ff */
[----:B------:R-:W-:Y:S01]  /*8c00*/  FADD.FTZ R6, R25, R2 ;  /* 0x0000000219067221 */ /* 0x000fe20000010000 */
[----:B------:R-:W-:Y:S02]  /*8c10*/  FSEL R2, R3, RZ, P0 ;  /* 0x000000ff03027208 */ /* 0x000fe40000000000 */
[----:B------:R-:W-:Y:S01]  /*8c20*/  MOV R25, R14 ;  /* 0x0000000e00197202 */ /* 0x000fe20000000f00 */
[----:B------:R-:W-:Y:S02]  /*8c30*/  FFMA.FTZ R14, R8, c[0x0][0x2d0], -R4 ;  /* 0x0000b400080e7a23 */ /* 0x000fe40000010804 */
[----:B------:R-:W-:Y:S01]  /*8c40*/  FADD.FTZ R2, -R2, R134 ;  /* 0x0000008602027221 */ /* 0x000fe20000010100 */
[----:B------:R-:W-:Y:S01]  /*8c50*/  MOV R149, R25 ;  /* 0x0000001900957202 */ /* 0x000fe20000000f00 */
[----:B------:R-:W-:Y:S02]  /*8c60*/  FFMA.FTZ R134, R34, c[0x0][0x2d0], -R4 ;  /* 0x0000b40022867a23 */ /* 0x000fe40000010804 */
[----:B------:R-:W-:Y:S02]  /*8c70*/  FMUL.FTZ R2, R2, c[0x0][0x2d0] ;  /* 0x0000b40002027a20 */ /* 0x000fe40000410000 */
[----:B------:R-:W-:Y:S02]  /*8c80*/  FADD.FTZ R4, R24, R6 ;  /* 0x0000000618047221 */ /* 0x000fe40000010000 */
[C---:B------:R-:W-:Y:S02]  /*8c90*/  FMUL.FTZ R8, R0.reuse, R160 ;  /* 0x000000a000087220 */ /* 0x040fe40000410000 */
[----:B------:R-:W1:Y:S01]  /*8ca0*/  MUFU.EX2 R2, R2 ;  /* 0x0000000200027308 */ /* 0x000e620000000800 */
[----:B------:R-:W-:Y:S02]  /*8cb0*/  FADD.FTZ R180, R23, R4 ;  /* 0x0000000417b47221 */ /* 0x000fe40000010000 */
[C---:B------:R-:W-:Y:S01]  /*8cc0*/  FMUL.FTZ R4, R0.reuse, R164 ;  /* 0x000000a400047220 */ /* 0x040fe20000410000 */
[----:B------:R-:W-:Y:S01]  /*8cd0*/  MOV R164, R11 ;  /* 0x0000000b00a47202 */ /* 0x000fe20000000f00 */
[C---:B------:R-:W-:Y:S01]  /*8ce0*/  FMUL.FTZ R24, R0.reuse, R144 ;  /* 0x0000009000187220 */ /* 0x040fe20000410000 */
[----:B------:R-:W-:Y:S01]  /*8cf0*/  MOV R144, R18 ;  /* 0x0000001200907202 */ /* 0x000fe20000000f00 */
[----:B------:R-:W-:Y:S01]  /*8d00*/  FMUL.FTZ R25, R0, R145 ;  /* 0x0000009100197220 */ /* 0x000fe20000410000 */
[----:B------:R-:W-:Y:S01]  /*8d10*/  MOV R145, R22 ;  /* 0x0000001600917202 */ /* 0x000fe20000000f00 */
[C---:B-1----:R-:W-:Y:S02]  /*8d20*/  FMUL.FTZ R10, R2.reuse, R162 ;  /* 0x000000a2020a7220 */ /* 0x042fe40000410000 */
[----:B------:R-:W3:Y:S01]  /*8d30*/  LDL R162, [R1+0x28] ;  /* 0x0000280001a27983 */ /* 0x000ee20000100800 */
[C---:B------:R-:W-:Y:S02]  /*8d40*/  FMUL.FTZ R11, R2.reuse, R163 ;  /* 0x000000a3020b7220 */ /* 0x040fe40000410000 */
[----:B--2---:R-:W-:Y:S01]  /*8d50*/  FFMA.FTZ R5, R2, R12, R7 ;  /* 0x0000000c02057223 */ /* 0x004fe20000010007 */
[----:B------:R-:W2:Y:S01]  /*8d60*/  LDL R163, [R1+0x30] ;  /* 0x0000300001a37983 */ /* 0x000ea20000100800 */
[C---:B------:R-:W-:Y:S02]  /*8d70*/  FMUL.FTZ R12, R0.reuse, R156 ;  /* 0x0000009c000c7220 */ /* 0x040fe40000410000 */
[C---:B------:R-:W-:Y:S01]  /*8d80*/  FADD.FTZ R6, R177.reuse, R5 ;  /* 0x00000005b1067221 */ /* 0x040fe20000010000 */
[----:B------:R-:W1:Y:S01]  /*8d90*/  MUFU.EX2 R156, R134 ;  /* 0x00000086009c7308 */ /* 0x000e620000000800 */
[----:B------:R-:W-:Y:S01]  /*8da0*/  FMUL.FTZ R5, R0, R165 ;  /* 0x000000a500057220 */ /* 0x000fe20000410000 */
[----:B------:R-:W-:Y:S01]  /*8db0*/  F2FP.BF16.PACK_AB R177, R177, R7 ;  /* 0x00000007b1b1723e */ /* 0x000fe200000010ff */
[----:B------:R-:W4:Y:S01]  /*8dc0*/  LDL R0, [R1+0x38] ;  /* 0x0000380001007983 */ /* 0x000f220000100800 */
[C---:B------:R-:W-:Y:S01]  /*8dd0*/  FMUL.FTZ R34, R2.reuse, R138 ;  /* 0x0000008a02227220 */ /* 0x040fe20000410000 */
[----:B------:R-:W-:Y:S01]  /*8de0*/  MOV R160, R6 ;  /* 0x0000000600a07202 */ /* 0x000fe20000000f00 */
        /* <DEDUP_REMOVED lines=13> */
[----:B------:R-:W-:Y:S01]  /*8ec0*/  FMUL.FTZ R23, R2, R151 ;  /* 0x0000009702177220 */ /* 0x000fe20000410000 */
[----:B-1----:R-:W-:Y:S01]  /*8ed0*/  F2FP.BF16.PACK_AB R179, R156, R152 ;  /* 0x000000989cb3723e */ /* 0x002fe200000010ff */
        /* <DEDUP_REMOVED lines=57> */
[----:B------:R-:W1:Y:S01]  /*9270*/  MUFU.EX2 R2, R187 ;  /* 0x000000bb00027308 */ /* 0x000e620000000800 */
[----:B---3--:R-:W3:Y:S02]  /*9280*/  LDSM.16.MT88.4 R136, [R162] ;  /* 0x00000000a288783b */ /* 0x008ee40000004200 */
[C---:B---3--:R-:W-:Y:S08]  /*9290*/  HMMA.16816.F32.BF16 R4, R176.reuse, R136, R4 ;  /* 0x00000088b004723c */ /* 0x048ff00000041804 */
[C---:B------:R-:W-:Y:S01]  /*92a0*/  HMMA.16816.F32.BF16 R8, R176.reuse, R138, R8 ;  /* 0x0000008ab008723c */ /* 0x040fe20000041808 */
[----:B--2---:R-:W2:Y:S07]  /*92b0*/  LDSM.16.MT88.4 R136, [R163] ;  /* 0x00000000a388783b */ /* 0x004eae0000004200 */
[C---:B--2---:R-:W-:Y:S08]  /*92c0*/  HMMA.16816.F32.BF16 R12, R176.reuse, R136, R12 ;  /* 0x00000088b00c723c */ /* 0x044ff0000004180c */
[C---:B------:R-:W-:Y:S01]  /*92d0*/  HMMA.16816.F32.BF16 R16, R176.reuse, R138, R16 ;  /* 0x0000008ab010723c */ /* 0x040fe20000041810 */
[----:B------:R-:W2:Y:S07]  /*92e0*/  LDSM.16.MT88.4 R136, [R148] ;  /* 0x000000009488783b */ /* 0x000eae0000004200 */
[C---:B--2---:R-:W-:Y:S08]  /*92f0*/  HMMA.16816.F32.BF16 R20, R176.reuse, R136, R20 ;  /* 0x00000088b014723c */ /* 0x044ff00000041814 */
[C---:B------:R-:W-:Y:S01]  /*9300*/  HMMA.16816.F32.BF16 R24, R176.reuse, R138, R24 ;  /* 0x0000008ab018723c */ /* 0x040fe20000041818 */
[----:B----4-:R2:W3:Y:S03]  /*9310*/  LDSM.16.MT88.4 R136, [R0] ;  /* 0x000000000088783b */ /* 0x0104e60000004200 */
[----:B--2---:R-:W-:Y:S02]  /*9320*/  FADD.FTZ R0, R133, R180 ;  /* 0x000000b485007221 */ /* 0x004fe40000010000 */
[----:B------:R-:W2:Y:S02]  /*9330*/  MUFU.EX2 R180, R161 ;  /* 0x000000a100b47308 */ /* 0x000ea40000000800 */
[----:B-1----:R-:W-:Y:S04]  /*9340*/  FADD.FTZ R0, R2, R0 ;  /* 0x0000000002007221 */ /* 0x002fe80000010000 */
[----:B------:R-:W-:Y:S04]  /*9350*/  FADD.FTZ R0, R144, R0 ;  /* 0x0000000090007221 */ /* 0x000fe80000010000 */
        /* <DEDUP_REMOVED lines=36> */
[----:B------:R-:W1:Y:S08]  /*95a0*/  LDSM.16.MT88.4 R136, [R141+0x6000] ;  /* 0x006000008d88783b */ /* 0x000e700000004200 */
[----:B------:R-:W3:Y:S01]  /*95b0*/  LDSM.16.MT88.4 R140, [R162+0x800] ;  /* 0x00080000a28c783b */ /* 0x000ee20000004200 */
        /* <DEDUP_REMOVED lines=9> */
[----:B--2---:R-:W-:Y:S05]  /*9650*/  F2FP.BF16.PACK_AB R177, R180, R181 ;  /* 0x000000b5b4b1723e */ /* 0x004fea00000010ff */
[C---:B---3--:R-:W-:Y:S02]  /*9660*/  HMMA.16816.F32.BF16 R4, R136.reuse, R140, R4 ;  /* 0x0000008c8804723c */ /* 0x048fe40000041804 */
[----:B------:R2:W-:Y:S06]  /*9670*/  MUFU.EX2 R134, R249 ;  /* 0x000000f900867308 */ /* 0x0005ec0000000800 */
[C---:B------:R-:W-:Y:S01]  /*9680*/  HMMA.16816.F32.BF16 R8, R136.reuse, R142, R8 ;  /* 0x0000008e8808723c */ /* 0x040fe20000041808 */
[----:B------:R-:W3:Y:S03]  /*9690*/  LDSM.16.MT88.4 R140, [R148+0x800] ;  /* 0x00080000948c783b */ /* 0x000ee60000004200 */
[----:B------:R-:W5:Y:S01]  /*96a0*/  MUFU.EX2 R133, R158 ;  /* 0x0000009e00857308 */ /* 0x000f620000000800 */
[----:B----4-:R-:W-:Y:S09]  /*96b0*/  MOV R251, R148 ;  /* 0x0000009400fb7202 */ /* 0x010ff20000000f00 */
[----:B------:R-:W-:Y:S01]  /*96c0*/  MUFU.EX2 R176, R167 ;  /* 0x000000a700b07308 */ /* 0x000fe20000000800 */
[----:B--2---:R-:W-:Y:S01]  /*96d0*/  MOV R249, R162 ;  /* 0x000000a200f97202 */ /* 0x004fe20000000f00 */
[C---:B-1----:R-:W-:Y:S03]  /*96e0*/  HMMA.16816.F32.BF16 R12, R136.reuse, R144, R12 ;  /* 0x00000090880c723c */ /* 0x042fe6000004180c */
[----:B-----5:R-:W-:Y:S05]  /*96f0*/  FADD.FTZ R0, R133, R0 ;  /* 0x0000000085007221 */ /* 0x020fea0000010000 */
[C---:B------:R-:W-:Y:S01]  /*9700*/  HMMA.16816.F32.BF16 R16, R136.reuse, R146, R16 ;  /* 0x000000928810723c */ /* 0x040fe20000041810 */
[----:B------:R-:W1:Y:S03]  /*9710*/  LDSM.16.MT88.4 R144, [R188+0x800] ;  /* 0x00080000bc90783b */ /* 0x000e660000004200 */
[----:B------:R-:W-:Y:S04]  /*9720*/  FADD.FTZ R0, R2, R0 ;  /* 0x0000000002007221 */ /* 0x000fe80000010000 */
[C---:B---3--:R-:W-:Y:S08]  /*9730*/  HMMA.16816.F32.BF16 R20, R136.reuse, R140, R20 ;  /* 0x0000008c8814723c */ /* 0x048ff00000041814 */
        /* <DEDUP_REMOVED lines=25> */
[----:B------:R2:W3:Y:S07]  /*98d0*/  LDSM.16.MT88.4 R140, [R162+0x6800] ;  /* 0x00680000a28c783b */ /* 0x0004ee0000004200 */
[C---:B-1----:R-:W-:Y:S04]  /*98e0*/  HMMA.16816.F32.BF16 R92, R136.reuse, R144, R92 ;  /* 0x00000090885c723c */ /* 0x042fe8000004185c */
[----:B--2---:R-:W-:Y:S04]  /*98f0*/  MOV R162, R149 ;  /* 0x0000009500a27202 */ /* 0x004fe80000000f00 */
[C---:B------:R-:W-:Y:S01]  /*9900*/  HMMA.16816.F32.BF16 R96, R136.reuse, R146, R96 ;  /* 0x000000928860723c */ /* 0x040fe20000041860 */
[----:B------:R-:W1:Y:S07]  /*9910*/  LDSM.16.MT88.4 R144, [R163+0x6800] ;  /* 0x00680000a390783b */ /* 0x000e6e0000004200 */
[C---:B---3--:R-:W-:Y:S08]  /*9920*/  HMMA.16816.F32.BF16 R100, R136.reuse, R140, R100 ;  /* 0x0000008c8864723c */ /* 0x048ff00000041864 */
[C---:B------:R-:W-:Y:S01]  /*9930*/  HMMA.16816.F32.BF16 R104, R136.reuse, R142, R104 ;  /* 0x0000008e8868723c */ /* 0x040fe20000041868 */
[----:B------:R2:W3:Y:S07]  /*9940*/  LDSM.16.MT88.4 R140, [R148+0x6800] ;  /* 0x00680000948c783b */ /* 0x0004ee0000004200 */
[C---:B-1----:R-:W-:Y:S01]  /*9950*/  HMMA.16816.F32.BF16 R108, R136.reuse, R144, R108 ;  /* 0x00000090886c723c */ /* 0x042fe2000004186c */
[----:B--2---:R1:W2:Y:S07]  /*9960*/  MUFU.EX2 R148, R250 ;  /* 0x000000fa00947308 */ /* 0x0042ae0000000800 */
[C---:B------:R-:W-:Y:S01]  /*9970*/  HMMA.16816.F32.BF16 R112, R136.reuse, R146, R112 ;  /* 0x000000928870723c */ /* 0x040fe20000041870 */
[----:B------:R-:W4:Y:S07]  /*9980*/  LDSM.16.MT88.4 R144, [R188+0x6800] ;  /* 0x00680000bc90783b */ /* 0x000f2e0000004200 */
[C---:B---3--:R-:W-:Y:S04]  /*9990*/  HMMA.16816.F32.BF16 R116, R136.reuse, R140, R116 ;  /* 0x0000008c8874723c */ /* 0x048fe80000041874 */
[----:B-1----:R-:W-:Y:S04]  /*99a0*/  MOV R250, R163 ;  /* 0x000000a300fa7202 */ /* 0x002fe80000000f00 */
[C---:B------:R-:W-:Y:S01]  /*99b0*/  HMMA.16816.F32.BF16 R120, R136.reuse, R142, R120 ;  /* 0x0000008e8878723c */ /* 0x040fe20000041878 */
[----:B------:R-:W1:Y:S03]  /*99c0*/  LDSM.16.MT88.4 R140, [R249+0x1000] ;  /* 0x00100000f98c783b */ /* 0x000e660000004200 */
[----:B--2---:R-:W-:Y:S04]  /*99d0*/  FADD.FTZ R0, R148, R0 ;  /* 0x0000000094007221 */ /* 0x004fe80000010000 */
[C---:B------:R-:W-:Y:S01]  /*99e0*/  FADD.FTZ R0, R134.reuse, R0 ;  /* 0x0000000086007221 */ /* 0x040fe20000010000 */
[C---:B----4-:R-:W-:Y:S08]  /*99f0*/  HMMA.16816.F32.BF16 R124, R136.reuse, R144, R124 ;  /* 0x00000090887c723c */ /* 0x050ff0000004187c */
[----:B------:R-:W-:Y:S01]  /*9a00*/  HMMA.16816.F32.BF16 R128, R136, R146, R128 ;  /* 0x000000928880723c */ /* 0x000fe20000041880 */
[----:B------:R-:W2:Y:S06]  /*9a10*/  LDSM.16.MT88.4 R144, [R250+0x1000] ;  /* 0x00100000fa90783b */ /* 0x000eac0000004200 */
[----:B------:R-:W-:Y:S02]  /*9a20*/  F2FP.BF16.PACK_AB R138, R134, R148 ;  /* 0x00000094868a723e */ /* 0x000fe400000010ff */
[----:B------:R-:W3:Y:S01]  /*9a30*/  LDSM.16.MT88.4 R148, [R251+0x1000] ;  /* 0x00100000fb94783b */ /* 0x000ee20000004200 */
[----:B------:R-:W-:Y:S02]  /*9a40*/  MUFU.EX2 R134, R165 ;  /* 0x000000a500867308 */ /* 0x000fe40000000800 */
[----:B------:R-:W-:Y:S02]  /*9a50*/  F2FP.BF16.PACK_AB R136, R2, R133 ;  /* 0x000000850288723e */ /* 0x000fe400000010ff */
[----:B------:R-:W-:Y:S02]  /*9a60*/  F2FP.BF16.PACK_AB R137, R189, R190 ;  /* 0x000000bebd89723e */ /* 0x000fe400000010ff */
[----:B------:R-:W-:Y:S04]  /*9a70*/  F2FP.BF16.PACK_AB R139, R248, R191 ;  /* 0x000000bff88b723e */ /* 0x000fe800000010ff */
[----:B------:R-:W4:Y:S03]  /*9a80*/  MUFU.EX2 R2, R162 ;  /* 0x000000a200027308 */ /* 0x000f260000000800 */
[C---:B-1----:R-:W-:Y:S07]  /*9a90*/  HMMA.16816.F32.BF16 R4, R136.reuse, R140, R4 ;  /* 0x0000008c8804723c */ /* 0x042fee0000041804 */
[----:B------:R-:W1:Y:S01]  /*9aa0*/  MUFU.EX2 R133, R166 ;  /* 0x000000a600857308 */ /* 0x000e620000000800 */
[C---:B------:R-:W-:Y:S01]  /*9ab0*/  HMMA.16816.F32.BF16 R8, R136.reuse, R142, R8 ;  /* 0x0000008e8808723c */ /* 0x040fe20000041808 */
[----:B------:R-:W5:Y:S07]  /*9ac0*/  LDSM.16.MT88.4 R140, [R188+0x1000] ;  /* 0x00100000bc8c783b */ /* 0x000f6e0000004200 */
[C---:B--2---:R-:W-:Y:S04]  /*9ad0*/  HMMA.16816.F32.BF16 R12, R136.reuse, R144, R12 ;  /* 0x00000090880c723c */ /* 0x044fe8000004180c */
[----:B----4-:R-:W-:Y:S04]  /*9ae0*/  FADD.FTZ R0, R2, R0 ;  /* 0x0000000002007221 */ /* 0x010fe80000010000 */
[C---:B------:R-:W-:Y:S01]  /*9af0*/  FADD.FTZ R0, R176.reuse, R0 ;  /* 0x00000000b0007221 */ /* 0x040fe20000010000 */
[C---:B------:R-:W-:Y:S01]  /*9b00*/  HMMA.16816.F32.BF16 R16, R136.reuse, R146, R16 ;  /* 0x000000928810723c */ /* 0x040fe20000041810 */
[----:B------:R-:W2:Y:S02]  /*9b10*/  LDSM.16.MT88.4 R144, [R249+0x3000] ;  /* 0x00300000f990783b */ /* 0x000ea40000004200 */
[----:B------:R-:W-:Y:S01]  /*9b20*/  F2FP.BF16.PACK_AB R176, R176, R2 ;  /* 0x00000002b0b0723e */ /* 0x000fe200000010ff */
[----:B------:R-:W-:Y:S02]  /*9b30*/  FADD.FTZ R2, R152, R160 ;  /* 0x000000a098027221 */ /* 0x000fe40000010000 */
[----:B-1----:R-:W-:Y:S02]  /*9b40*/  FADD.FTZ R0, R133, R0 ;  /* 0x0000000085007221 */ /* 0x002fe40000010000 */
[C---:B---3--:R-:W-:Y:S01]  /*9b50*/  HMMA.16816.F32.BF16 R20, R136.reuse, R148, R20 ;  /* 0x000000948814723c */ /* 0x048fe20000041814 */
[----:B------:R-:W-:Y:S03]  /*9b60*/  LDSM.16.MT88.4 R160, [R249+0x1800] ;  /* 0x00180000f9a0783b */ /* 0x000fe60000004200 */
[C---:B------:R-:W-:Y:S01]  /*9b70*/  FADD.FTZ R0, R178.reuse, R0 ;  /* 0x00000000b2007221 */ /* 0x040fe20000010000 */
[----:B------:R-:W-:Y:S02]  /*9b80*/  F2FP.BF16.PACK_AB R178, R178, R133 ;  /* 0x00000085b2b2723e */ /* 0x000fe400000010ff */
[----:B------:R-:W1:Y:S01]  /*9b90*/  MUFU.EX2 R133, R164 ;  /* 0x000000a400857308 */ /* 0x000e620000000800 */
[C---:B------:R-:W-:Y:S01]  /*9ba0*/  HMMA.16816.F32.BF16 R24, R136.reuse, R150, R24 ;  /* 0x000000968818723c */ /* 0x040fe20000041818 */
[----:B------:R-:W3:Y:S07]  /*9bb0*/  LDSM.16.MT88.4 R148, [R250+0x3000] ;  /* 0x00300000fa94783b */ /* 0x000eee0000004200 */
[C---:B-----5:R-:W-:Y:S01]  /*9bc0*/  HMMA.16816.F32.BF16 R28, R136.reuse, R140, R28 ;  /* 0x0000008c881c723c */ /* 0x060fe2000004181c */
[----:B------:R-:W-:Y:S07]  /*9bd0*/  LDSM.16.MT88.4 R152, [R250+0x1800] ;  /* 0x00180000fa98783b */ /* 0x000fee0000004200 */
[C---:B------:R-:W-:Y:S01]  /*9be0*/  HMMA.16816.F32.BF16 R32, R136.reuse, R142, R32 ;  /* 0x0000008e8820723c */ /* 0x040fe20000041820 */
[----:B------:R-:W4:Y:S03]  /*9bf0*/  LDSM.16.MT88.4 R140, [R251+0x3000] ;  /* 0x00300000fb8c783b */ /* 0x000f260000004200 */
[----:B-1----:R-:W-:Y:S04]  /*9c00*/  F2FP.BF16.PACK_AB R179, R133, R134 ;  /* 0x0000008685b3723e */ /* 0x002fe800000010ff */
[C---:B--2---:R-:W-:Y:S01]  /*9c10*/  HMMA.16816.F32.BF16 R36, R136.reuse, R144, R36 ;  /* 0x000000908824723c */ /* 0x044fe20000041824 */
[----:B------:R1:W-:Y:S04]  /*9c20*/  STL [R1+0x78], R0 ;  /* 0x0000780001007387 */ /* 0x0003e80000100800 */
[----:B------:R-:W2:Y:S03]  /*9c30*/  LDL R187, [R1+0x80] ;  /* 0x0000800001bb7983 */ /* 0x000ea60000100800 */
[C---:B------:R-:W-:Y:S01]  /*9c40*/  HMMA.16816.F32.BF16 R40, R136.reuse, R146, R40 ;  /* 0x000000928828723c */ /* 0x040fe20000041828 */
[----:B------:R-:W5:Y:S07]  /*9c50*/  LDSM.16.MT88.4 R144, [R188+0x3000] ;  /* 0x00300000bc90783b */ /* 0x000f6e0000004200 */
[C---:B---3--:R-:W-:Y:S01]  /*9c60*/  HMMA.16816.F32.BF16 R44, R136.reuse, R148, R44 ;  /* 0x00000094882c723c */ /* 0x048fe2000004182c */
[----:B------:R-:W2:Y:S07]  /*9c70*/  LDL.LU R186, [R1+0x10] ;  /* 0x0000100001ba7983 */ /* 0x000eae0000300800 */
[C---:B------:R-:W-:Y:S01]  /*9c80*/  HMMA.16816.F32.BF16 R48, R136.reuse, R150, R48 ;  /* 0x000000968830723c */ /* 0x040fe20000041830 */
[----:B------:R-:W3:Y:S03]  /*9c90*/  LDSM.16.MT88.4 R148, [R249+0x5000] ;  /* 0x00500000f994783b */ /* 0x000ee60000004200 */
[----:B-1----:R-:W-:Y:S04]  /*9ca0*/  FADD.FTZ R0, R156, R2 ;  /* 0x000000029c007221 */ /* 0x002fe80000010000 */
[C---:B----4-:R-:W-:Y:S04]  /*9cb0*/  HMMA.16816.F32.BF16 R52, R136.reuse, R140, R52 ;  /* 0x0000008c8834723c */ /* 0x050fe80000041834 */
[----:B------:R-:W-:Y:S04]  /*9cc0*/  FADD.FTZ R0, R185, R0 ;  /* 0x00000000b9007221 */ /* 0x000fe80000010000 */
[C---:B------:R-:W-:Y:S01]  /*9cd0*/  HMMA.16816.F32.BF16 R56, R136.reuse, R142, R56 ;  /* 0x0000008e8838723c */ /* 0x040fe20000041838 */
[----:B------:R-:W1:Y:S03]  /*9ce0*/  LDSM.16.MT88.4 R140, [R250+0x5000] ;  /* 0x00500000fa8c783b */ /* 0x000e660000004200 */
[----:B------:R-:W-:Y:S04]  /*9cf0*/  FADD.FTZ R0, R182, R0 ;  /* 0x00000000b6007221 */ /* 0x000fe80000010000 */
[----:B------:R-:W-:Y:S01]  /*9d00*/  FADD.FTZ R0, R183, R0 ;  /* 0x00000000b7007221 */ /* 0x000fe20000010000 */
[C---:B-----5:R-:W-:Y:S03]  /*9d10*/  HMMA.16816.F32.BF16 R60, R136.reuse, R144, R60 ;  /* 0x00000090883c723c */ /* 0x060fe6000004183c */
[----:B------:R-:W-:Y:S04]  /*9d20*/  FADD.FTZ R0, R184, R0 ;  /* 0x00000000b8007221 */ /* 0x000fe80000010000 */
[----:B------:R-:W-:Y:S01]  /*9d30*/  FADD.FTZ R0, R190, R0 ;  /* 0x00000000be007221 */ /* 0x000fe20000010000 */
[C---:B------:R-:W-:Y:S01]  /*9d40*/  HMMA.16816.F32.BF16 R64, R136.reuse, R146, R64 ;  /* 0x000000928840723c */ /* 0x040fe20000041840 */
[----:B------:R-:W4:Y:S03]  /*9d50*/  LDSM.16.MT88.4 R144, [R251+0x5000] ;  /* 0x00500000fb90783b */ /* 0x000f260000004200 */
[----:B------:R-:W-:Y:S04]  /*9d60*/  FADD.FTZ R0, R189, R0 ;  /* 0x00000000bd007221 */ /* 0x000fe80000010000 */
[C---:B---3--:R-:W-:Y:S04]  /*9d70*/  HMMA.16816.F32.BF16 R68, R136.reuse, R148, R68 ;  /* 0x000000948844723c */ /* 0x048fe80000041844 */
[----:B------:R-:W-:Y:S04]  /*9d80*/  FADD.FTZ R0, R191, R0 ;  /* 0x00000000bf007221 */ /* 0x000fe80000010000 */
[C---:B------:R-:W-:Y:S01]  /*9d90*/  HMMA.16816.F32.BF16 R72, R136.reuse, R150, R72 ;  /* 0x000000968848723c */ /* 0x040fe20000041848 */
[----:B------:R-:W3:Y:S03]  /*9da0*/  LDSM.16.MT88.4 R148, [R188+0x5000] ;  /* 0x00500000bc94783b */ /* 0x000ee60000004200 */
[----:B------:R-:W-:Y:S04]  /*9db0*/  FADD.FTZ R0, R248, R0 ;  /* 0x00000000f8007221 */ /* 0x000fe80000010000 */
[C---:B-1----:R-:W-:Y:S04]  /*9dc0*/  HMMA.16816.F32.BF16 R76, R136.reuse, R140, R76 ;  /* 0x0000008c884c723c */ /* 0x042fe8000004184c */
[----:B------:R-:W-:Y:S04]  /*9dd0*/  FADD.FTZ R0, R181, R0 ;  /* 0x00000000b5007221 */ /* 0x000fe80000010000 */
[C---:B------:R-:W-:Y:S01]  /*9de0*/  HMMA.16816.F32.BF16 R80, R136.reuse, R142, R80 ;  /* 0x0000008e8850723c */ /* 0x040fe20000041850 */
[----:B------:R-:W1:Y:S03]  /*9df0*/  LDSM.16.MT88.4 R140, [R249+0x7000] ;  /* 0x00700000f98c783b */ /* 0x000e660000004200 */
[----:B------:R-:W-:Y:S04]  /*9e00*/  FADD.FTZ R0, R180, R0 ;  /* 0x00000000b4007221 */ /* 0x000fe80000010000 */
[----:B------:R-:W-:Y:S01]  /*9e10*/  FADD.FTZ R0, R134, R0 ;  /* 0x0000000086007221 */ /* 0x000fe20000010000 */
[C---:B----4-:R-:W-:Y:S03]  /*9e20*/  HMMA.16816.F32.BF16 R84, R136.reuse, R144, R84 ;  /* 0x000000908854723c */ /* 0x050fe60000041854 */
[----:B------:R-:W-:Y:S01]  /*9e30*/  FADD.FTZ R0, R133, R0 ;  /* 0x0000000085007221 */ /* 0x000fe20000010000 */
[----:B------:R-:W-:Y:S02]  /*9e40*/  MOV R133, R132 ;  /* 0x0000008400857202 */ /* 0x000fe40000000f00 */
[----:B------:R-:W-:Y:S02]  /*9e50*/  MOV R134, R3 ;  /* 0x0000000300867202 */ /* 0x000fe40000000f00 */
[C---:B------:R-:W-:Y:S01]  /*9e60*/  HMMA.16816.F32.BF16 R88, R136.reuse, R146, R88 ;  /* 0x000000928858723c */ /* 0x040fe20000041858 */
[----:B------:R-:W4:Y:S07]  /*9e70*/  LDSM.16.MT88.4 R144, [R250+0x7000] ;  /* 0x00700000fa90783b */ /* 0x000f2e0000004200 */
[C---:B---3--:R-:W-:Y:S08]  /*9e80*/  HMMA.16816.F32.BF16 R92, R136.reuse, R148, R92 ;  /* 0x00000094885c723c */ /* 0x048ff0000004185c */
[C---:B------:R-:W-:Y:S01]  /*9e90*/  HMMA.16816.F32.BF16 R96, R136.reuse, R150, R96 ;  /* 0x000000968860723c */ /* 0x040fe20000041860 */
[----:B------:R-:W3:Y:S07]  /*9ea0*/  LDSM.16.MT88.4 R148, [R251+0x7000] ;  /* 0x00700000fb94783b */ /* 0x000eee0000004200 */
[C---:B-1----:R-:W-:Y:S08]  /*9eb0*/  HMMA.16816.F32.BF16 R100, R136.reuse, R140, R100 ;  /* 0x0000008c8864723c */ /* 0x042ff00000041864 */
[C---:B------:R-:W-:Y:S01]  /*9ec0*/  HMMA.16816.F32.BF16 R104, R136.reuse, R142, R104 ;  /* 0x0000008e8868723c */ /* 0x040fe20000041868 */
[----:B------:R-:W1:Y:S07]  /*9ed0*/  LDSM.16.MT88.4 R140, [R188+0x7000] ;  /* 0x00700000bc8c783b */ /* 0x000e6e0000004200 */
[C---:B----4-:R-:W-:Y:S08]  /*9ee0*/  HMMA.16816.F32.BF16 R108, R136.reuse, R144, R108 ;  /* 0x00000090886c723c */ /* 0x050ff0000004186c */
[C---:B------:R-:W-:Y:S01]  /*9ef0*/  HMMA.16816.F32.BF16 R112, R136.reuse, R146, R112 ;  /* 0x000000928870723c */ /* 0x040fe20000041870 */
[----:B------:R-:W4:Y:S07]  /*9f00*/  LDSM.16.MT88.4 R144, [R251+0x1800] ;  /* 0x00180000fb90783b */ /* 0x000f2e0000004200 */
        /* <DEDUP_REMOVED lines=8> */
[----:B------:R-:W5:Y:S07]  /*9f90*/  LDSM.16.MT88.4 R8, [R250+0x3800] ;  /* 0x00380000fa08783b */ /* 0x000f6e0000004200 */
[C---:B------:R-:W-:Y:S01]  /*9fa0*/  HMMA.16816.F32.BF16 R156, R176.reuse, R152, R12 ;  /* 0x00000098b09c723c */ /* 0x040fe2000004180c */
[----:B------:R-:W3:Y:S07]  /*9fb0*/  LDSM.16.MT88.4 R12, [R251+0x3800] ;  /* 0x00380000fb0c783b */ /* 0x000eee0000004200 */
[C---:B------:R-:W-:Y:S01]  /*9fc0*/  HMMA.16816.F32.BF16 R152, R176.reuse, R154, R16 ;  /* 0x0000009ab098723c */ /* 0x040fe20000041810 */
[----:B------:R-:W5:Y:S07]  /*9fd0*/  LDSM.16.MT88.4 R16, [R188+0x3800] ;  /* 0x00380000bc10783b */ /* 0x000f6e0000004200 */
[C---:B----4-:R-:W-:Y:S08]  /*9fe0*/  HMMA.16816.F32.BF16 R148, R176.reuse, R144, R20 ;  /* 0x00000090b094723c */ /* 0x050ff00000041814 */
[C---:B------:R-:W-:Y:S08]  /*9ff0*/  HMMA.16816.F32.BF16 R144, R176.reuse, R146, R24 ;  /* 0x00000092b090723c */ /* 0x040ff00000041818 */
[C---:B-1----:R-:W-:Y:S08]  /*a000*/  HMMA.16816.F32.BF16 R140, R176.reuse, R136, R28 ;  /* 0x00000088b08c723c */ /* 0x042ff0000004181c */
[C---:B------:R-:W-:Y:S08]  /*a010*/  HMMA.16816.F32.BF16 R136, R176.reuse, R138, R32 ;  /* 0x0000008ab088723c */ /* 0x040ff00000041820 */
[C---:B---3--:R-:W-:Y:S08]  /*a020*/  HMMA.16816.F32.BF16 R36, R176.reuse, R4, R36 ;  /* 0x00000004b024723c */ /* 0x048ff00000041824 */
[C---:B------:R-:W-:Y:S01]  /*a030*/  HMMA.16816.F32.BF16 R40, R176.reuse, R6, R40 ;  /* 0x00000006b028723c */ /* 0x040fe20000041828 */
[----:B------:R-:W1:Y:S07]  /*a040*/  LDSM.16.MT88.4 R4, [R249+0x5800] ;  /* 0x00580000f904783b */ /* 0x000e6e0000004200 */
[C---:B-----5:R-:W-:Y:S08]  /*a050*/  HMMA.16816.F32.BF16 R44, R176.reuse, R8, R44 ;  /* 0x00000008b02c723c */ /* 0x060ff0000004182c */
[C---:B------:R-:W-:Y:S01]  /*a060*/  HMMA.16816.F32.BF16 R48, R176.reuse, R10, R48 ;  /* 0x0000000ab030723c */ /* 0x040fe20000041830 */
[----:B------:R-:W3:Y:S07]  /*a070*/  LDSM.16.MT88.4 R8, [R250+0x5800] ;  /* 0x00580000fa08783b */ /* 0x000eee0000004200 */
[C---:B------:R-:W-:Y:S08]  /*a080*/  HMMA.16816.F32.BF16 R52, R176.reuse, R12, R52 ;  /* 0x0000000cb034723c */ /* 0x040ff00000041834 */
[C---:B------:R-:W-:Y:S01]  /*a090*/  HMMA.16816.F32.BF16 R56, R176.reuse, R14, R56 ;  /* 0x0000000eb038723c */ /* 0x040fe20000041838 */
[----:B------:R-:W4:Y:S07]  /*a0a0*/  LDSM.16.MT88.4 R12, [R251+0x5800] ;  /* 0x00580000fb0c783b */ /* 0x000f2e0000004200 */
[C---:B------:R-:W-:Y:S08]  /*a0b0*/  HMMA.16816.F32.BF16 R60, R176.reuse, R16, R60 ;  /* 0x00000010b03c723c */ /* 0x040ff0000004183c */
[C---:B------:R-:W-:Y:S01]  /*a0c0*/  HMMA.16816.F32.BF16 R64, R176.reuse, R18, R64 ;  /* 0x00000012b040723c */ /* 0x040fe20000041840 */
[----:B------:R-:W5:Y:S02]  /*a0d0*/  LDSM.16.MT88.4 R16, [R188+0x5800] ;  /* 0x00580000bc10783b */ /* 0x000f640000004200 */
[C---:B--2---:R-:W-:Y:S02]  /*a0e0*/  ISETP.GT.AND P0, PT, R186.reuse, R187, PT ;  /* 0x000000bbba00720c */ /* 0x044fe40003f04270 */
[----:B------:R-:W-:Y:S03]  /*a0f0*/  IADD3 R2, R186, -0x1, RZ ;  /* 0xffffffffba027810 */ /* 0x000fe60007ffe0ff */
[C---:B-1----:R-:W-:Y:S02]  /*a100*/  HMMA.16816.F32.BF16 R68, R176.reuse, R4, R68 ;  /* 0x00000004b044723c */ /* 0x042fe40000041844 */
[----:B------:R-:W-:Y:S04]  /*a110*/  STL [R1+0x60], R2 ;  /* 0x0000600201007387 */ /* 0x000fe80000100800 */
[----:B------:R1:W-:Y:S02]  /*a120*/  STL [R1+0x74], R0 ;  /* 0x0000740001007387 */ /* 0x0003e40000100800 */
[C---:B------:R-:W-:Y:S02]  /*a130*/  HMMA.16816.F32.BF16 R72, R176.reuse, R6, R72 ;  /* 0x00000006b048723c */ /* 0x040fe40000041848 */
[----:B------:R-:W2:Y:S06]  /*a140*/  LDSM.16.MT88.4 R4, [R249+0x7800] ;  /* 0x00780000f904783b */ /* 0x000eac0000004200 */
[C---:B---3--:R-:W-:Y:S08]  /*a150*/  HMMA.16816.F32.BF16 R76, R176.reuse, R8, R76 ;  /* 0x00000008b04c723c */ /* 0x048ff0000004184c */
[C---:B------:R-:W-:Y:S01]  /*a160*/  HMMA.16816.F32.BF16 R80, R176.reuse, R10, R80 ;  /* 0x0000000ab050723c */ /* 0x040fe20000041850 */
[----:B------:R-:W3:Y:S03]  /*a170*/  LDSM.16.MT88.4 R8, [R250+0x7800] ;  /* 0x00780000fa08783b */ /* 0x000ee60000004200 */
[----:B-1----:R-:W-:Y:S04]  /*a180*/  MOV R0, R2 ;  /* 0x0000000200007202 */ /* 0x002fe80000000f00 */
[C---:B----4-:R-:W-:Y:S01]  /*a190*/  HMMA.16816.F32.BF16 R84, R176.reuse, R12, R84 ;  /* 0x0000000cb054723c */ /* 0x050fe20000041854 */
[----:B------:R-:W-:Y:S07]  /*a1a0*/  STL [R1+0x10], R0 ;  /* 0x0000100001007387 */ /* 0x000fee0000100800 */
[C---:B------:R-:W-:Y:S01]  /*a1b0*/  HMMA.16816.F32.BF16 R88, R176.reuse, R14, R88 ;  /* 0x0000000eb058723c */ /* 0x040fe20000041858 */
[----:B------:R-:W1:Y:S07]  /*a1c0*/  LDSM.16.MT88.4 R12, [R251+0x7800] ;  /* 0x00780000fb0c783b */ /* 0x000e6e0000004200 */
[C---:B-----5:R-:W-:Y:S08]  /*a1d0*/  HMMA.16816.F32.BF16 R92, R176.reuse, R16, R92 ;  /* 0x00000010b05c723c */ /* 0x060ff0000004185c */
[C---:B------:R-:W-:Y:S01]  /*a1e0*/  HMMA.16816.F32.BF16 R96, R176.reuse, R18, R96 ;  /* 0x00000012b060723c */ /* 0x040fe20000041860 */
[----:B------:R-:W4:Y:S07]  /*a1f0*/  LDSM.16.MT88.4 R16, [R188+0x7800] ;  /* 0x00780000bc10783b */ /* 0x000f2e0000004200 */
[C---:B--2---:R-:W-:Y:S08]  /*a200*/  HMMA.16816.F32.BF16 R100, R176.reuse, R4, R100 ;  /* 0x00000004b064723c */ /* 0x044ff00000041864 */
[C---:B------:R-:W-:Y:S08]  /*a210*/  HMMA.16816.F32.BF16 R104, R176.reuse, R6, R104 ;  /* 0x00000006b068723c */ /* 0x040ff00000041868 */
[C---:B---3--:R-:W-:Y:S08]  /*a220*/  HMMA.16816.F32.BF16 R108, R176.reuse, R8, R108 ;  /* 0x00000008b06c723c */ /* 0x048ff0000004186c */
[C---:B------:R-:W-:Y:S08]  /*a230*/  HMMA.16816.F32.BF16 R112, R176.reuse, R10, R112 ;  /* 0x0000000ab070723c */ /* 0x040ff00000041870 */
[C---:B-1----:R-:W-:Y:S08]  /*a240*/  HMMA.16816.F32.BF16 R116, R176.reuse, R12, R116 ;  /* 0x0000000cb074723c */ /* 0x042ff00000041874 */
[C---:B------:R-:W-:Y:S08]  /*a250*/  HMMA.16816.F32.BF16 R120, R176.reuse, R14, R120 ;  /* 0x0000000eb078723c */ /* 0x040ff00000041878 */
[C---:B----4-:R-:W-:Y:S07]  /*a260*/  HMMA.16816.F32.BF16 R124, R176.reuse, R16, R124 ;  /* 0x00000010b07c723c */ /* 0x050fee000004187c */
[----:B------:R-:W-:Y:S01]  /*a270*/  MOV R16, R3 ;  /* 0x0000000300107202 */ /* 0x000fe20000000f00 */
[----:B------:R-:W-:Y:S01]  /*a280*/  HMMA.16816.F32.BF16 R128, R176, R18, R128 ;  /* 0x00000012b080723c */ /* 0x000fe20000041880 */
[----:B------:R-:W-:-:S07]  /*a290*/  @P0 BRA `(.L_x_534) ;  /* 0xffffbae000000947 */ /* 0x000fce000383ffff */
.L_x_523:
[----:B-1----:R-:W2:Y:S02]  /*a2a0*/  LDL R0, [R1+0x60] ;  /* 0x0000600001007983 */ /* 0x002ea40000100800 */
[----:B--2---:R-:W-:-:S13]  /*a2b0*/  ISETP.GE.AND P0, PT, R0, RZ, PT ;  /* 0x000000ff0000720c */ /* 0x004fda0003f06270 */
[----:B------:R-:W-:Y:S05]  /*a2c0*/  @!P0 BRA `(.L_x_535) ;  /* 0x0000402000008947 */ /* 0x000fea0003800000 */
[----:B------:R-:W-:Y:S02]  /*a2d0*/  MOV R134, R16 ;  /* 0x0000001000867202 */ /* 0x000fe40000000f00 */
[----:B------:R-:W-:Y:S02]  /*a2e0*/  MOV R133, R132 ;  /* 0x0000008400857202 */ /* 0x000fe40000000f00 */
.L_x_542:
[----:B------:R-:W2:Y:S01]  /*a2f0*/  LDL R8, [R1+0x5c] ;  /* 0x00005c0001087983 */ /* 0x000ea20000100800 */
[----:B------:R-:W-:Y:S04]  /*a300*/  DEPBAR.LE SB0, 0x0 ;  /* 0x000080000000791a */ /* 0x000fe80000000000 */
[----:B------:R-:W3:Y:S01]  /*a310*/  LDL R12, [R1+0x58] ;  /* 0x00005800010c7983 */ /* 0x000ee20000100800 */
[C---:B------:R-:W-:Y:S01]  /*a320*/  IADD3 R20, R135.reuse, 0x6000, RZ ;  /* 0x0000600087147810 */ /* 0x040fe20007ffe0ff */
[----:B------:R-:W-:Y:S01]  /*a330*/  WARPSYNC 0xffffffff ;  /* 0xffffffff00007948 */ /* 0x000fe20003800000 */
[C---:B------:R-:W-:Y:S01]  /*a340*/  IADD3 R21, R135.reuse, 0x5000, RZ ;  /* 0x0000500087157810 */ /* 0x040fe20007ffe0ff */
[----:B------:R-:W4:Y:S01]  /*a350*/  LDL.64 R6, [R1+0xa0] ;  /* 0x0000a00001067983 */ /* 0x000f220000100a00 */
[C---:B------:R-:W-:Y:S02]  /*a360*/  IADD3 R249, R135.reuse, 0x3800, RZ ;  /* 0x0000380087f97810 */ /* 0x040fe40007ffe0ff */
[C---:B------:R-:W-:Y:S01]  /*a370*/  IADD3 R248, R135.reuse, 0x3000, RZ ;  /* 0x0000300087f87810 */ /* 0x040fe20007ffe0ff */
[----:B------:R-:W5:Y:S01]  /*a380*/  LDL R5, [R1+0xac] ;  /* 0x0000ac0001057983 */ /* 0x000f620000100800 */
[----:B------:R-:W-:Y:S03]  /*a390*/  IADD3 R132, R135, 0x2800, RZ ;  /* 0x0000280087847810 */ /* 0x000fe60007ffe0ff */
[----:B------:R-:W5:Y:S04]  /*a3a0*/  LDL R15, [R1+0xe8] ;  /* 0x0000e800010f7983 */ /* 0x000f680000100800 */
[----:B------:R-:W5:Y:S04]  /*a3b0*/  LDL R14, [R1+0x70] ;  /* 0x00007000010e7983 */ /* 0x000f680000100800 */
[----:B------:R-:W5:Y:S04]  /*a3c0*/  LDL R13, [R1+0xec] ;  /* 0x0000ec00010d7983 */ /* 0x000f680000100800 */
[----:B------:R-:W-:Y:S06]  /*a3d0*/  BAR.SYNC.DEFER_BLOCKING 0x0 ;  /* 0x0000000000007b1d */ /* 0x000fec0000010000 */
[----:B------:R-:W1:Y:S04]  /*a3e0*/  LDSM.16.M88.4 R16, [R252+0x800] ;  /* 0x00080000fc10783b */ /* 0x000e680000000200 */
[----:B------:R-:W1:Y:S04]  /*a3f0*/  LDSM.16.M88.4 R24, [R252+0x1000] ;  /* 0x00100000fc18783b */ /* 0x000e680000000200 */
[----:B------:R-:W1:Y:S04]  /*a400*/  LDSM.16.M88.4 R32, [R252+0x1800] ;  /* 0x00180000fc20783b */ /* 0x000e680000000200 */
[----:B------:R-:W1:Y:S04]  /*a410*/  LDSM.16.M88.4 R176, [R135] ;  /* 0x0000000087b0783b */ /* 0x000e680000000200 */
[----:B------:R-:W1:Y:S04]  /*a420*/  LDSM.16.M88.4 R180, [R135+0x800] ;  /* 0x0008000087b4783b */ /* 0x000e680000000200 */
[----:B------:R-:W1:Y:S04]  /*a430*/  LDSM.16.M88.4 R184, [R135+0x1000] ;  /* 0x0010000087b8783b */ /* 0x000e680000000200 */
[----:B------:R-:W1:Y:S04]  /*a440*/  LDSM.16.M88.4 R188, [R135+0x1800] ;  /* 0x0018000087bc783b */ /* 0x000e680000000200 */
[----:B----4-:R-:W4:Y:S01]  /*a450*/  LDL R7, [R1+0x68] ;  /* 0x0000680001077983 */ /* 0x010f220000100800 */
[----:B--2---:R-:W-:Y:S01]  /*a460*/  SHF.R.S32.HI R0, RZ, 0x1f, R8 ;  /* 0x0000001fff007819 */ /* 0x004fe20000011408 */
[----:B------:R-:W-:Y:S01]  /*a470*/  IMAD.WIDE.U32 R2, R8, c[0x0][0x208], RZ ;  /* 0x0000820008027a25 */ /* 0x000fe200078e00ff */
[----:B---3--:R-:W-:Y:S03]  /*a480*/  SHF.R.S32.HI R4, RZ, 0x1f, R12 ;  /* 0x0000001fff047819 */ /* 0x008fe6000001140c */
[----:B------:R-:W-:Y:S02]  /*a490*/  IMAD R0, R0, c[0x0][0x208], RZ ;  /* 0x0000820000007a24 */ /* 0x000fe400078e02ff */
[----:B------:R-:W-:Y:S02]  /*a4a0*/  IMAD R4, R4, c[0x0][0x218], RZ ;  /* 0x0000860004047a24 */ /* 0x000fe400078e02ff */
[----:B------:R-:W-:Y:S02]  /*a4b0*/  IMAD R0, R8, c[0x0][0x20c], R0 ;  /* 0x0000830008007a24 */ /* 0x000fe400078e0200 */
[----:B------:R-:W2:Y:S01]  /*a4c0*/  LDSM.16.M88.4 R8, [R252] ;  /* 0x00000000fc08783b */ /* 0x000ea20000000200 */
[----:B------:R-:W-:Y:S01]  /*a4d0*/  IMAD R4, R12, c[0x0][0x21c], R4 ;  /* 0x000087000c047a24 */ /* 0x000fe200078e0204 */
[C---:B-----5:R-:W-:Y:S01]  /*a4e0*/  SHF.L.U64.HI R29, R14.reuse, 0x1, R15 ;  /* 0x000000010e1d7819 */ /* 0x060fe2000001020f */
[----:B------:R-:W-:Y:S02]  /*a4f0*/  IMAD.IADD R3, R3, 0x1, R0 ;  /* 0x0000000103037824 */ /* 0x000fe400078e0200 */
[----:B------:R-:W-:Y:S02]  /*a500*/  IMAD.SHL.U32 R251, R14, 0x2, RZ ;  /* 0x000000020efb7824 */ /* 0x000fe400078e00ff */
[----:B------:R-:W-:Y:S05]  /*a510*/  IMAD.WIDE.U32 R2, R12, c[0x0][0x218], R2 ;  /* 0x000086000c027a25 */ /* 0x000fea00078e0002 */
[----:B------:R-:W-:Y:S02]  /*a520*/  IADD3 R0, P0, R6, R2, RZ ;  /* 0x0000000206007210 */ /* 0x000fe40007f1e0ff */
[----:B------:R-:W-:Y:S02]  /*a530*/  IADD3 R2, R135, 0x7000, RZ ;  /* 0x0000700087027810 */ /* 0x000fe40007ffe0ff */
[----:B------:R-:W-:Y:S02]  /*a540*/  IADD3.X R4, R5, R3, R4, P0, !PT ;  /* 0x0000000305047210 */ /* 0x000fe400007fe404 */
[C---:B------:R-:W-:Y:S04]  /*a550*/  LEA R12, P0, R0.reuse, c[0x0][0x1f8], 0x1 ;  /* 0x00007e00000c7a11 */ /* 0x040fe800078008ff */
[----:B------:R-:W-:Y:S02]  /*a560*/  LEA.HI.X R4, R0, c[0x0][0x1fc], R4, 0x1, P0 ;  /* 0x00007f0000047a11 */ /* 0x000fe400000f0c04 */
[C---:B------:R-:W-:Y:S05]  /*a570*/  IADD3 R0, R135.reuse, 0x7800, RZ ;  /* 0x0000780087007810 */ /* 0x040fea0007ffe0ff */
[----:B------:R3:W-:Y:S04]  /*a580*/  STL [R1+0x1c], R0 ;  /* 0x00001c0001007387 */ /* 0x0007e80000100800 */
[----:B------:R-:W5:Y:S04]  /*a590*/  LDL R6, [R1+0xf0] ;  /* 0x0000f00001067983 */ /* 0x000f680000100800 */
[----:B------:R1:W-:Y:S04]  /*a5a0*/  STL [R1+0x18], R2 ;  /* 0x0000180201007387 */ /* 0x0003e80000100800 */
[----:B------:R-:W5:Y:S04]  /*a5b0*/  LDL R5, [R1+0x6c] ;  /* 0x00006c0001057983 */ /* 0x000f680000100800 */
[----:B------:R-:W2:Y:S01]  /*a5c0*/  LDL R3, [R1+0xf4] ;  /* 0x0000f40001037983 */ /* 0x000ea20000100800 */
[C---:B---3--:R-:W-:Y:S05]  /*a5d0*/  IADD3 R0, R135.reuse, 0x6800, RZ ;  /* 0x0000680087007810 */ /* 0x048fea0007ffe0ff */
[----:B------:R3:W-:Y:S04]  /*a5e0*/  STL [R1+0x14], R0 ;  /* 0x0000140001007387 */ /* 0x0007e80000100800 */
[----:B-1----:R-:W2:Y:S04]  /*a5f0*/  LDL R2, [R1+0x54] ;  /* 0x0000540001027983 */ /* 0x002ea80000100800 */
[----:B------:R1:W-:Y:S01]  /*a600*/  STL [R1+0x10], R20 ;  /* 0x0000101401007387 */ /* 0x0003e20000100800 */
[C---:B---3--:R-:W-:Y:S05]  /*a610*/  IADD3 R0, R135.reuse, 0x5800, RZ ;  /* 0x0000580087007810 */ /* 0x048fea0007ffe0ff */
[----:B------:R3:W-:Y:S01]  /*a620*/  STL [R1+0xc], R0 ;  /* 0x00000c0001007387 */ /* 0x0007e20000100800 */
[C---:B-1----:R-:W-:Y:S03]  /*a630*/  IADD3 R20, R135.reuse, 0x4800, RZ ;  /* 0x0000480087147810 */ /* 0x042fe60007ffe0ff */
[----:B------:R-:W-:Y:S04]  /*a640*/  STL [R1+0x8], R21 ;  /* 0x0000081501007387 */ /* 0x000fe80000100800 */
[----:B------:R-:W-:Y:S01]  /*a650*/  STL [R1+0x4], R20 ;  /* 0x0000041401007387 */ /* 0x000fe20000100800 */
[C---:B---3--:R-:W-:Y:S05]  /*a660*/  IADD3 R0, R135.reuse, 0x4000, RZ ;  /* 0x0000400087007810 */ /* 0x048fea0007ffe0ff */
[----:B------:R1:W-:Y:S02]  /*a670*/  STL [R1], R0 ;  /* 0x0000000001007387 */ /* 0x0003e40000100800 */
[----:B-1----:R-:W-:Y:S02]  /*a680*/  IADD3 R0, R135, 0x2000, RZ ;  /* 0x0000200087007810 */ /* 0x002fe40007ffe0ff */
[C---:B----4-:R-:W-:Y:S01]  /*a690*/  SHF.L.U64.HI R28, R7.reuse, 0x1, R13 ;  /* 0x00000001071c7819 */ /* 0x050fe2000001020d */
[----:B------:R-:W-:Y:S01]  /*a6a0*/  IMAD.SHL.U32 R250, R7, 0x2, RZ ;  /* 0x0000000207fa7824 */ /* 0x000fe200078e00ff */
[C---:B-----5:R-:W-:Y:S01]  /*a6b0*/  SHF.L.U64.HI R23, R5.reuse, 0x1, R6 ;  /* 0x0000000105177819 */ /* 0x060fe20000010206 */
[----:B------:R-:W-:Y:S01]  /*a6c0*/  IMAD.SHL.U32 R31, R5, 0x2, RZ ;  /* 0x00000002051f7824 */ /* 0x000fe200078e00ff */
[C---:B--2---:R-:W-:Y:S01]  /*a6d0*/  SHF.L.U64.HI R20, R2.reuse, 0x1, R3 ;  /* 0x0000000102147819 */ /* 0x044fe20000010203 */
[----:B------:R-:W-:Y:S01]  /*a6e0*/  IMAD.SHL.U32 R30, R2, 0x2, RZ ;  /* 0x00000002021e7824 */ /* 0x000fe200078e00ff */
[----:B------:R-:W-:-:S05]  /*a6f0*/  BRA.DIV ~URZ, `(.L_x_536) ;  /* 0x000082427f007947 */ /* 0x000fca000b800000 */
[----:B------:R1:W2:Y:S02]  /*a700*/  SHFL.IDX PT, R2, R4, RZ, 0x181f ;  /* 0x00181fff04027589 */ /* 0x0002a400000e0000 */
.L_x_585:
[----:B------:R-:W3:Y:S01]  /*a710*/  LDL R6, [R1+0x54] ;  /* 0x0000540001067983 */ /* 0x000ee20000100800 */
[----:B------:R-:W-:Y:S04]  /*a720*/  BSSY B0, `(.L_x_537) ;  /* 0x00001b4000007945 */ /* 0x000fe80003800000 */
[----:B------:R-:W4:Y:S05]  /*a730*/  LDL R3, [R1+0x6c] ;  /* 0x00006c0001037983 */ /* 0x000f2a0000100800 */
[----:B--2---:R-:W2:Y:S05]  /*a740*/  LDL R13, [R1+0x68] ;  /* 0x00006800010d7983 */ /* 0x004eaa0000100800 */
[----:B------:R-:W2:Y:S05]  /*a750*/  LDL R21, [R1+0x70] ;  /* 0x0000700001157983 */ /* 0x000eaa0000100800 */
[----:B------:R1:W-:Y:S05]  /*a760*/  STL.64 [R1+0x128], R46 ;  /* 0x0001282e01007387 */ /* 0x0003ea0000100a00 */
[----:B------:R-:W3:Y:S05]  /*a770*/  SHFL.IDX PT, R5, R12, RZ, 0x181f ;  /* 0x00181fff0c057589 */ /* 0x000eea00000e0000 */
[----:B-1----:R-:W-:Y:S05]  /*a780*/  SHFL.IDX PT, R4, R4, 0x1, 0x181f ;  /* 0x00381f0004047f89 */ /* 0x002fea00000e0000 */
[----:B------:R-:W2:Y:S05]  /*a790*/  LDL R47, [R1+0x4c] ;  /* 0x00004c00012f7983 */ /* 0x000eaa0000100800 */
[----:B------:R-:W-:Y:S05]  /*a7a0*/  STL.64 [R1+0x120], R44 ;  /* 0x0001202c01007387 */ /* 0x000fea0000100a00 */
[----:B------:R-:W-:Y:S05]  /*a7b0*/  STL [R1+0x118], R37 ;  /* 0x0001182501007387 */ /* 0x000fea0000100800 */
[----:B------:R-:W-:Y:S05]  /*a7c0*/  STL.64 [R1+0x110], R42 ;  /* 0x0001102a01007387 */ /* 0x000fea0000100a00 */
[----:B------:R-:W-:Y:S05]  /*a7d0*/  STL.64 [R1+0x108], R40 ;  /* 0x0001082801007387 */ /* 0x000fea0000100a00 */
[----:B------:R1:W-:Y:S01]  /*a7e0*/  STL [R1+0x100], R36 ;  /* 0x0001002401007387 */ /* 0x0003e20000100800 */
[----:B---3--:R-:W-:Y:S02]  /*a7f0*/  ISETP.GE.AND P1, PT, R6, c[0x0][0x1d4], PT ;  /* 0x0000750006007a0c */ /* 0x008fe40003f26270 */
[----:B------:R-:W-:Y:S02]  /*a800*/  IADD3 R6, P0, R5, R30, RZ ;  /* 0x0000001e05067210 */ /* 0x000fe40007f1e0ff */
[----:B-1----:R-:W-:Y:S02]  /*a810*/  SEL R36, RZ, 0x10, P1 ;  /* 0x00000010ff247807 */ /* 0x002fe40000800000 */
[----:B----4-:R-:W-:Y:S01]  /*a820*/  ISETP.GE.AND P5, PT, R3, c[0x0][0x1d4], PT ;  /* 0x0000750003007a0c */ /* 0x010fe20003fa6270 */
[C---:B------:R-:W-:Y:S01]  /*a830*/  IMAD.X R7, R2.reuse, 0x1, R20, P0 ;  /* 0x0000000102077824 */ /* 0x040fe200000e0614 */
[----:B------:R1:W3:Y:S01]  /*a840*/  SHFL.IDX PT, R3, R12, 0x1, 0x181f ;  /* 0x00381f000c037f89 */ /* 0x0002e200000e0000 */
[----:B------:R-:W-:Y:S02]  /*a850*/  IADD3 R14, P0, R5, R31, RZ ;  /* 0x0000001f050e7210 */ /* 0x000fe40007f1e0ff */
[----:B--2---:R-:W-:Y:S02]  /*a860*/  ISETP.GE.AND P4, PT, R13, c[0x0][0x1d4], PT ;  /* 0x000075000d007a0c */ /* 0x004fe40003f86270 */
[----:B------:R2:W-:Y:S01]  /*a870*/  STL [R1+0x50], R36 ;  /* 0x0000502401007387 */ /* 0x0005e20000100800 */
[C---:B------:R-:W-:Y:S01]  /*a880*/  IMAD.X R15, R2.reuse, 0x1, R23, P0 ;  /* 0x00000001020f7824 */ /* 0x040fe200000e0617 */
[----:B------:R-:W-:Y:S02]  /*a890*/  ISETP.GE.AND P3, PT, R21, c[0x0][0x1d4], PT ;  /* 0x0000750015007a0c */ /* 0x000fe40003f66270 */
[----:B------:R-:W-:Y:S01]  /*a8a0*/  SEL R21, RZ, 0x10, P4 ;  /* 0x00000010ff157807 */ /* 0x000fe20002000000 */
[----:B------:R-:W4:Y:S05]  /*a8b0*/  LDL R37, [R1+0x24] ;  /* 0x0000240001257983 */ /* 0x000f2a0000100800 */
[----:B------:R-:W4:Y:S05]  /*a8c0*/  LDL.LU R41, [R1] ;  /* 0x0000000001297983 */ /* 0x000f2a0000300800 */
[----:B------:R-:W4:Y:S01]  /*a8d0*/  LDL.LU R40, [R1+0x4] ;  /* 0x0000040001287983 */ /* 0x000f220000300800 */
[C---:B-1----:R-:W-:Y:S04]  /*a8e0*/  IADD3 R12, P0, R5.reuse, R250, RZ ;  /* 0x000000fa050c7210 */ /* 0x042fe80007f1e0ff */
[C---:B------:R-:W-:Y:S01]  /*a8f0*/  IADD3.X R13, R2.reuse, R28, RZ, P0, !PT ;  /* 0x0000001c020d7210 */ /* 0x040fe200007fe4ff */
[----:B------:R1:W-:Y:S05]  /*a900*/  LDGSTS.E.BYPASS.LTC128B.128 [R47+0x100], [R6.64], !P1 ;  /* 0x00100000062f7fae */ /* 0x0003ea000c901d46 */
[----:B------:R2:W-:Y:S05]  /*a910*/  LDGSTS.E.BYPASS.LTC128B.128 [R47+0x2100], [R14.64], !P5 ;  /* 0x021000000e2f7fae */ /* 0x0005ea000e901d46 */
[----:B------:R2:W-:Y:S01]  /*a920*/  LDGSTS.E.BYPASS.LTC128B.128 [R47+0x4100], [R12.64], !P4 ;  /* 0x041000000c2f7fae */ /* 0x0005e2000e101d46 */
[----:B-1----:R-:W-:Y:S05]  /*a930*/  IADD3 R6, P0, R5, R251, RZ ;  /* 0x000000fb05067210 */ /* 0x002fea0007f1e0ff */
[----:B------:R-:W-:Y:S01]  /*a940*/  IMAD.X R7, R2, 0x1, R29, P0 ;  /* 0x0000000102077824 */ /* 0x000fe200000e061d */
[----:B------:R-:W-:Y:S02]  /*a950*/  SEL R2, RZ, 0x10, P5 ;  /* 0x00000010ff027807 */ /* 0x000fe40002800000 */
[----:B--2---:R-:W-:Y:S02]  /*a960*/  IADD3 R12, -R36, 0x10, RZ ;  /* 0x00000010240c7810 */ /* 0x004fe40007ffe1ff */
[----:B------:R1:W-:Y:S01]  /*a970*/  LDGSTS.E.BYPASS.LTC128B.128 [R47+0x6100], [R6.64], !P3 ;  /* 0x06100000062f7fae */ /* 0x0003e2000d901d46 */
[----:B------:R-:W-:Y:S02]  /*a980*/  IADD3 R22, -R2, 0x10, RZ ;  /* 0x0000001002167810 */ /* 0x000fe40007ffe1ff */
[----:B------:R-:W-:Y:S02]  /*a990*/  LOP3.LUT R12, R12, 0xf, RZ, 0xc0, !PT ;  /* 0x0000000f0c0c7812 */ /* 0x000fe400078ec0ff */
[----:B------:R-:W-:Y:S02]  /*a9a0*/  LOP3.LUT R22, R22, 0xf, RZ, 0xc0, !PT ;  /* 0x0000000f16167812 */ /* 0x000fe400078ec0ff */
[-C--:B---3--:R-:W-:Y:S02]  /*a9b0*/  IADD3 R12, P1, P0, R12, R3.reuse, R30 ;  /* 0x000000030c0c7210 */ /* 0x088fe4000783e01e */
[----:B------:R-:W-:Y:S02]  /*a9c0*/  IADD3 R30, -R21, 0x10, RZ ;  /* 0x00000010151e7810 */ /* 0x000fe40007ffe1ff */
[-C--:B------:R-:W-:Y:S02]  /*a9d0*/  IADD3.X R13, RZ, R4.reuse, R20, P1, P0 ;  /* 0x00000004ff0d7210 */ /* 0x080fe40000fe0414 */
[----:B------:R-:W-:Y:S02]  /*a9e0*/  SEL R20, RZ, 0x10, P3 ;  /* 0x00000010ff147807 */ /* 0x000fe40001800000 */
[-C--:B------:R-:W-:Y:S02]  /*a9f0*/  IADD3 R22, P1, P0, R22, R3.reuse, R31 ;  /* 0x0000000316167210 */ /* 0x080fe4000783e01f */
[----:B------:R-:W-:Y:S02]  /*aa00*/  LOP3.LUT R30, R30, 0xf, RZ, 0xc0, !PT ;  /* 0x0000000f1e1e7812 */ /* 0x000fe400078ec0ff */
[----:B------:R-:W-:Y:S02]  /*aa10*/  IADD3 R5, -R20, 0x10, RZ ;  /* 0x0000001014057810 */ /* 0x000fe40007ffe1ff */
[-C--:B------:R-:W-:Y:S02]  /*aa20*/  IADD3.X R23, RZ, R4.reuse, R23, P1, P0 ;  /* 0x00000004ff177210 */ /* 0x080fe40000fe0417 */
[-C--:B------:R-:W-:Y:S02]  /*aa30*/  IADD3 R30, P1, P0, R30, R3.reuse, R250 ;  /* 0x000000031e1e7210 */ /* 0x080fe4000783e0fa */
[----:B------:R-:W-:Y:S02]  /*aa40*/  LOP3.LUT R5, R5, 0xf, RZ, 0xc0, !PT ;  /* 0x0000000f05057812 */ /* 0x000fe400078ec0ff */
[-C--:B------:R-:W-:Y:S02]  /*aa50*/  IADD3.X R31, RZ, R4.reuse, R28, P1, P0 ;  /* 0x00000004ff1f7210 */ /* 0x080fe40000fe041c */
[----:B------:R-:W-:Y:S02]  /*aa60*/  IADD3 R28, P1, P0, R5, R3, R251 ;  /* 0x00000003051c7210 */ /* 0x000fe4000783e0fb */
[----:B------:R-:W-:Y:S02]  /*aa70*/  ISETP.NE.U32.AND P2, PT, R2, RZ, PT ;  /* 0x000000ff0200720c */ /* 0x000fe40003f45070 */
[----:B------:R-:W-:Y:S02]  /*aa80*/  IADD3.X R29, RZ, R4, R29, P1, P0 ;  /* 0x00000004ff1d7210 */ /* 0x000fe40000fe041d */
[C---:B-1----:R-:W-:Y:S03]  /*aa90*/  HMMA.16816.F32.BF16 R4, R168.reuse, R8, RZ ;  /* 0x00000008a804723c */ /* 0x042fe600000418ff */
[----:B------:R-:W-:Y:S02]  /*aaa0*/  ISETP.NE.U32.AND P0, PT, R36, RZ, PT ;  /* 0x000000ff2400720c */ /* 0x000fe40003f05070 */
[----:B------:R-:W2:Y:S01]  /*aab0*/  LDL.LU R36, [R1+0x8] ;  /* 0x0000080001247983 */ /* 0x000ea20000300800 */
[----:B------:R-:W-:Y:S02]  /*aac0*/  ISETP.NE.U32.AND P1, PT, R21, RZ, PT ;  /* 0x000000ff1500720c */ /* 0x000fe40003f25070 */
[C---:B------:R-:W-:Y:S02]  /*aad0*/  HMMA.16816.F32.BF16 R8, R168.reuse, R10, RZ ;  /* 0x0000000aa808723c */ /* 0x040fe400000418ff */
[----:B------:R-:W3:Y:S05]  /*aae0*/  LDL.LU R3, [R1+0xc] ;  /* 0x00000c0001037983 */ /* 0x000eea0000300800 */
[----:B------:R-:W2:Y:S05]  /*aaf0*/  LDL R2, [R1+0x20] ;  /* 0x0000200001027983 */ /* 0x000eaa0000100800 */
[----:B------:R1:W-:Y:S01]  /*ab00*/  LDGSTS.E.BYPASS.LTC128B.128.ZFILL [R47+0x1100], [R12.64], P0 ;  /* 0x011000000c2f7fae */ /* 0x0003e20008141d46 */
[----:B------:R-:W-:Y:S04]  /*ab10*/  ISETP.NE.U32.AND P0, PT, R20, RZ, PT ;  /* 0x000000ff1400720c */ /* 0x000fe80003f05070 */
[----:B------:R1:W-:Y:S05]  /*ab20*/  LDGSTS.E.BYPASS.LTC128B.128.ZFILL [R47+0x3100], [R22.64], P2 ;  /* 0x03100000162f7fae */ /* 0x0003ea0009141d46 */
[----:B------:R-:W3:Y:S05]  /*ab30*/  LDL.LU R44, [R1+0x10] ;  /* 0x00001000012c7983 */ /* 0x000eea0000300800 */
[----:B------:R1:W-:Y:S05]  /*ab40*/  LDGSTS.E.BYPASS.LTC128B.128.ZFILL [R47+0x5100], [R30.64], P1 ;  /* 0x051000001e2f7fae */ /* 0x0003ea0008941d46 */
[----:B------:R1:W-:Y:S05]  /*ab50*/  LDGSTS.E.BYPASS.LTC128B.128.ZFILL [R47+0x7100], [R28.64], P0 ;  /* 0x071000001c2f7fae */ /* 0x0003ea0008141d46 */
[----:B------:R-:W0:Y:S01]  /*ab60*/  LDGDEPBAR ;  /* 0x00000000000079af */ /* 0x000e220000000000 */
[C---:B-1----:R-:W-:Y:S08]  /*ab70*/  HMMA.16816.F32.BF16 R12, R168.reuse, R16, RZ ;  /* 0x00000010a80c723c */ /* 0x042ff000000418ff */
        /* <DEDUP_REMOVED lines=13> */
[----:B----4-:R-:W1:Y:S05]  /*ac50*/  LDSM.16.M88.4 R176, [R37] ;  /* 0x0000000025b0783b */ /* 0x010e6a0000000200 */
[----:B------:R-:W4:Y:S05]  /*ac60*/  LDSM.16.M88.4 R180, [R37+0x800] ;  /* 0x0008000025b4783b */ /* 0x000f2a0000000200 */
[----:B------:R-:W4:Y:S05]  /*ac70*/  LDSM.16.M88.4 R184, [R37+0x1000] ;  /* 0x0010000025b8783b */ /* 0x000f2a0000000200 */
[----:B------:R-:W4:Y:S01]  /*ac80*/  LDSM.16.M88.4 R188, [R37+0x1800] ;  /* 0x0018000025bc783b */ /* 0x000f220000000200 */
[C---:B-1----:R-:W-:Y:S08]  /*ac90*/  HMMA.16816.F32.BF16 R4, R192.reuse, R176, R4 ;  /* 0x000000b0c004723c */ /* 0x042ff00000041804 */
[C---:B------:R-:W-:Y:S08]  /*aca0*/  HMMA.16816.F32.BF16 R8, R192.reuse, R178, R8 ;  /* 0x000000b2c008723c */ /* 0x040ff00000041808 */
[C---:B----4-:R-:W-:Y:S08]  /*acb0*/  HMMA.16816.F32.BF16 R12, R192.reuse, R180, R12 ;  /* 0x000000b4c00c723c */ /* 0x050ff0000004180c */
[C---:B------:R-:W-:Y:S08]  /*acc0*/  HMMA.16816.F32.BF16 R16, R192.reuse, R182, R16 ;  /* 0x000000b6c010723c */ /* 0x040ff00000041810 */
[C---:B------:R-:W-:Y:S08]  /*acd0*/  HMMA.16816.F32.BF16 R20, R192.reuse, R184, R20 ;  /* 0x000000b8c014723c */ /* 0x040ff00000041814 */
[C---:B------:R-:W-:Y:S08]  /*ace0*/  HMMA.16816.F32.BF16 R24, R192.reuse, R186, R24 ;  /* 0x000000bac018723c */ /* 0x040ff00000041818 */
[C---:B------:R-:W-:Y:S08]  /*acf0*/  HMMA.16816.F32.BF16 R28, R192.reuse, R188, R28 ;  /* 0x000000bcc01c723c */ /* 0x040ff0000004181c */
[----:B------:R-:W-:Y:S01]  /*ad00*/  HMMA.16816.F32.BF16 R32, R192, R190, R32 ;  /* 0x000000bec020723c */ /* 0x000fe20000041820 */
[----:B------:R-:W-:Y:S05]  /*ad10*/  LDSM.16.M88.4 R188, [R252+0x2000] ;  /* 0x00200000fcbc783b */ /* 0x000fea0000000200 */
[----:B--2---:R-:W1:Y:S05]  /*ad20*/  LDSM.16.M88.4 R176, [R2+-0x6000] ;  /* 0xffa0000002b0783b */ /* 0x004e6a0000000200 */
[----:B------:R-:W2:Y:S05]  /*ad30*/  LDSM.16.M88.4 R180, [R2+-0x5800] ;  /* 0xffa8000002b4783b */ /* 0x000eaa0000000200 */
[----:B------:R-:W4:Y:S01]  /*ad40*/  LDSM.16.M88.4 R184, [R2+-0x5000] ;  /* 0xffb0000002b8783b */ /* 0x000f220000000200 */
[C---:B-1----:R-:W-:Y:S08]  /*ad50*/  HMMA.16816.F32.BF16 R4, R196.reuse, R176, R4 ;  /* 0x000000b0c404723c */ /* 0x042ff00000041804 */
[C---:B------:R-:W-:Y:S01]  /*ad60*/  HMMA.16816.F32.BF16 R8, R196.reuse, R178, R8 ;  /* 0x000000b2c408723c */ /* 0x040fe20000041808 */
[----:B------:R-:W1:Y:S07]  /*ad70*/  LDSM.16.M88.4 R176, [R2+-0x4800] ;  /* 0xffb8000002b0783b */ /* 0x000e6e0000000200 */
[C---:B--2---:R-:W-:Y:S08]  /*ad80*/  HMMA.16816.F32.BF16 R12, R196.reuse, R180, R12 ;  /* 0x000000b4c40c723c */ /* 0x044ff0000004180c */
[C---:B------:R-:W-:Y:S01]  /*ad90*/  HMMA.16816.F32.BF16 R16, R196.reuse, R182, R16 ;  /* 0x000000b6c410723c */ /* 0x040fe20000041810 */
[----:B------:R-:W2:Y:S07]  /*ada0*/  LDSM.16.M88.4 R180, [R252+0x2800] ;  /* 0x00280000fcb4783b */ /* 0x000eae0000000200 */
[C---:B----4-:R-:W-:Y:S08]  /*adb0*/  HMMA.16816.F32.BF16 R20, R196.reuse, R184, R20 ;  /* 0x000000b8c414723c */ /* 0x050ff00000041814 */
[C---:B------:R-:W-:Y:S01]  /*adc0*/  HMMA.16816.F32.BF16 R24, R196.reuse, R186, R24 ;  /* 0x000000bac418723c */ /* 0x040fe20000041818 */
[----:B------:R-:W-:Y:S07]  /*add0*/  LDSM.16.M88.4 R184, [R252+0x3800] ;  /* 0x00380000fcb8783b */ /* 0x000fee0000000200 */
[C---:B-1----:R-:W-:Y:S08]  /*ade0*/  HMMA.16816.F32.BF16 R28, R196.reuse, R176, R28 ;  /* 0x000000b0c41c723c */ /* 0x042ff0000004181c */
[----:B------:R-:W-:Y:S01]  /*adf0*/  HMMA.16816.F32.BF16 R32, R196, R178, R32 ;  /* 0x000000b2c420723c */ /* 0x000fe20000041820 */
[----:B------:R-:W1:Y:S07]  /*ae00*/  LDSM.16.M88.4 R176, [R252+0x3000] ;  /* 0x00300000fcb0783b */ /* 0x000e6e0000000200 */
[C---:B------:R-:W-:Y:S08]  /*ae10*/  HMMA.16816.F32.BF16 R4, R200.reuse, R188, R4 ;  /* 0x000000bcc804723c */ /* 0x040ff00000041804 */
[C---:B------:R-:W-:Y:S01]  /*ae20*/  HMMA.16816.F32.BF16 R8, R200.reuse, R190, R8 ;  /* 0x000000bec808723c */ /* 0x040fe20000041808 */
[----:B------:R-:W4:Y:S07]  /*ae30*/  LDSM.16.M88.4 R188, [R0] ;  /* 0x0000000000bc783b */ /* 0x000f2e0000000200 */
[C---:B--2---:R-:W-:Y:S08]  /*ae40*/  HMMA.16816.F32.BF16 R12, R200.reuse, R180, R12 ;  /* 0x000000b4c80c723c */ /* 0x044ff0000004180c */
[C---:B------:R-:W-:Y:S01]  /*ae50*/  HMMA.16816.F32.BF16 R16, R200.reuse, R182, R16 ;  /* 0x000000b6c810723c */ /* 0x040fe20000041810 */
[----:B------:R-:W2:Y:S07]  /*ae60*/  LDSM.16.M88.4 R180, [R132] ;  /* 0x0000000084b4783b */ /* 0x000eae0000000200 */
[C---:B-1----:R-:W-:Y:S08]  /*ae70*/  HMMA.16816.F32.BF16 R20, R200.reuse, R176, R20 ;  /* 0x000000b0c814723c */ /* 0x042ff00000041814 */
[C---:B------:R-:W-:Y:S01]  /*ae80*/  HMMA.16816.F32.BF16 R24, R200.reuse, R178, R24 ;  /* 0x000000b2c818723c */ /* 0x040fe20000041818 */
[----:B------:R-:W1:Y:S05]  /*ae90*/  LDSM.16.M88.4 R176, [R248] ;  /* 0x00000000f8b0783b */ /* 0x000e6a0000000200 */
[----:B------:R-:W1:Y:S02]  /*aea0*/  LDSM.16.M88.4 R248, [R249] ;  /* 0x00000000f9f8783b */ /* 0x000e640000000200 */
[C---:B------:R-:W-:Y:S08]  /*aeb0*/  HMMA.16816.F32.BF16 R28, R200.reuse, R184, R28 ;  /* 0x000000b8c81c723c */ /* 0x040ff0000004181c */
[----:B------:R-:W-:Y:S01]  /*aec0*/  HMMA.16816.F32.BF16 R32, R200, R186, R32 ;  /* 0x000000bac820723c */ /* 0x000fe20000041820 */
[----:B------:R-:W3:Y:S07]  /*aed0*/  LDSM.16.M88.4 R184, [R37+0x2000] ;  /* 0x0020000025b8783b */ /* 0x000eee0000000200 */
[C---:B----4-:R-:W-:Y:S08]  /*aee0*/  HMMA.16816.F32.BF16 R4, R204.reuse, R188, R4 ;  /* 0x000000bccc04723c */ /* 0x050ff00000041804 */
[C---:B------:R-:W-:Y:S01]  /*aef0*/  HMMA.16816.F32.BF16 R8, R204.reuse, R190, R8 ;  /* 0x000000becc08723c */ /* 0x040fe20000041808 */
[----:B------:R-:W4:Y:S07]  /*af00*/  LDSM.16.M88.4 R188, [R37+0x2800] ;  /* 0x0028000025bc783b */ /* 0x000f2e0000000200 */
[C---:B--2---:R-:W-:Y:S08]  /*af10*/  HMMA.16816.F32.BF16 R12, R204.reuse, R180, R12 ;  /* 0x000000b4cc0c723c */ /* 0x044ff0000004180c */
[C---:B------:R-:W-:Y:S01]  /*af20*/  HMMA.16816.F32.BF16 R16, R204.reuse, R182, R16 ;  /* 0x000000b6cc10723c */ /* 0x040fe20000041810 */
[----:B------:R-:W-:Y:S07]  /*af30*/  LDSM.16.M88.4 R180, [R37+0x3800] ;  /* 0x0038000025b4783b */ /* 0x000fee0000000200 */
[C---:B-1----:R-:W-:Y:S08]  /*af40*/  HMMA.16816.F32.BF16 R20, R204.reuse, R176, R20 ;  /* 0x000000b0cc14723c */ /* 0x042ff00000041814 */
[C---:B------:R-:W-:Y:S01]  /*af50*/  HMMA.16816.F32.BF16 R24, R204.reuse, R178, R24 ;  /* 0x000000b2cc18723c */ /* 0x040fe20000041818 */
[----:B------:R-:W1:Y:S07]  /*af60*/  LDSM.16.M88.4 R176, [R37+0x3000] ;  /* 0x0030000025b0783b */ /* 0x000e6e0000000200 */
[C---:B------:R-:W-:Y:S08]  /*af70*/  HMMA.16816.F32.BF16 R28, R204.reuse, R248, R28 ;  /* 0x000000f8cc1c723c */ /* 0x040ff0000004181c */
[----:B------:R-:W-:Y:S01]  /*af80*/  HMMA.16816.F32.BF16 R32, R204, R250, R32 ;  /* 0x000000facc20723c */ /* 0x000fe20000041820 */
[----:B------:R-:W2:Y:S07]  /*af90*/  LDSM.16.M88.4 R248, [R2+-0x4000] ;  /* 0xffc0000002f8783b */ /* 0x000eae0000000200 */
[C---:B---3--:R-:W-:Y:S08]  /*afa0*/  HMMA.16816.F32.BF16 R4, R208.reuse, R184, R4 ;  /* 0x000000b8d004723c */ /* 0x048ff00000041804 */
[C---:B------:R-:W-:Y:S01]  /*afb0*/  HMMA.16816.F32.BF16 R8, R208.reuse, R186, R8 ;  /* 0x000000bad008723c */ /* 0x040fe20000041808 */
[----:B------:R-:W3:Y:S07]  /*afc0*/  LDSM.16.M88.4 R184, [R2+-0x3800] ;  /* 0xffc8000002b8783b */ /* 0x000eee0000000200 */
[C---:B----4-:R-:W-:Y:S08]  /*afd0*/  HMMA.16816.F32.BF16 R12, R208.reuse, R188, R12 ;  /* 0x000000bcd00c723c */ /* 0x050ff0000004180c */
[C---:B------:R-:W-:Y:S01]  /*afe0*/  HMMA.16816.F32.BF16 R16, R208.reuse, R190, R16 ;  /* 0x000000bed010723c */ /* 0x040fe20000041810 */
[----:B------:R-:W-:Y:S07]  /*aff0*/  LDSM.16.M88.4 R188, [R252+0x4000] ;  /* 0x00400000fcbc783b */ /* 0x000fee0000000200 */
[C---:B-1----:R-:W-:Y:S08]  /*b000*/  HMMA.16816.F32.BF16 R20, R208.reuse, R176, R20 ;  /* 0x000000b0d014723c */ /* 0x042ff00000041814 */
[C---:B------:R-:W-:Y:S01]  /*b010*/  HMMA.16816.F32.BF16 R24, R208.reuse, R178, R24 ;  /* 0x000000b2d018723c */ /* 0x040fe20000041818 */
[----:B------:R-:W1:Y:S07]  /*b020*/  LDSM.16.M88.4 R176, [R2+-0x3000] ;  /* 0xffd0000002b0783b */ /* 0x000e6e0000000200 */
[C---:B------:R-:W-:Y:S08]  /*b030*/  HMMA.16816.F32.BF16 R28, R208.reuse, R180, R28 ;  /* 0x000000b4d01c723c */ /* 0x040ff0000004181c */
[----:B------:R-:W-:Y:S01]  /*b040*/  HMMA.16816.F32.BF16 R32, R208, R182, R32 ;  /* 0x000000b6d020723c */ /* 0x000fe20000041820 */
[----:B------:R-:W4:Y:S07]  /*b050*/  LDSM.16.M88.4 R180, [R2+-0x2800] ;  /* 0xffd8000002b4783b */ /* 0x000f2e0000000200 */
[C---:B--2---:R-:W-:Y:S08]  /*b060*/  HMMA.16816.F32.BF16 R4, R212.reuse, R248, R4 ;  /* 0x000000f8d404723c */ /* 0x044ff00000041804 */
[C---:B------:R-:W-:Y:S01]  /*b070*/  HMMA.16816.F32.BF16 R8, R212.reuse, R250, R8 ;  /* 0x000000fad408723c */ /* 0x040fe20000041808 */
[----:B------:R-:W2:Y:S07]  /*b080*/  LDSM.16.M88.4 R248, [R252+0x4800] ;  /* 0x00480000fcf8783b */ /* 0x000eae0000000200 */
[C---:B---3--:R-:W-:Y:S08]  /*b090*/  HMMA.16816.F32.BF16 R12, R212.reuse, R184, R12 ;  /* 0x000000b8d40c723c */ /* 0x048ff0000004180c */
[C---:B------:R-:W-:Y:S01]  /*b0a0*/  HMMA.16816.F32.BF16 R16, R212.reuse, R186, R16 ;  /* 0x000000bad410723c */ /* 0x040fe20000041810 */
[----:B------:R-:W-:Y:S07]  /*b0b0*/  LDSM.16.M88.4 R184, [R41] ;  /* 0x0000000029b8783b */ /* 0x000fee0000000200 */
[C---:B-1----:R-:W-:Y:S08]  /*b0c0*/  HMMA.16816.F32.BF16 R20, R212.reuse, R176, R20 ;  /* 0x000000b0d414723c */ /* 0x042ff00000041814 */
[C---:B------:R-:W-:Y:S01]  /*b0d0*/  HMMA.16816.F32.BF16 R24, R212.reuse, R178, R24 ;  /* 0x000000b2d418723c */ /* 0x040fe20000041818 */
[----:B------:R-:W1:Y:S07]  /*b0e0*/  LDSM.16.M88.4 R176, [R252+0x5000] ;  /* 0x00500000fcb0783b */ /* 0x000e6e0000000200 */
[C---:B----4-:R-:W-:Y:S08]  /*b0f0*/  HMMA.16816.F32.BF16 R28, R212.reuse, R180, R28 ;  /* 0x000000b4d41c723c */ /* 0x050ff0000004181c */
[----:B------:R-:W-:Y:S01]  /*b100*/  HMMA.16816.F32.BF16 R32, R212, R182, R32 ;  /* 0x000000b6d420723c */ /* 0x000fe20000041820 */
[----:B------:R-:W3:Y:S07]  /*b110*/  LDSM.16.M88.4 R180, [R252+0x5800] ;  /* 0x00580000fcb4783b */ /* 0x000eee0000000200 */
[C---:B------:R-:W-:Y:S08]  /*b120*/  HMMA.16816.F32.BF16 R4, R216.reuse, R188, R4 ;  /* 0x000000bcd804723c */ /* 0x040ff00000041804 */
[C---:B------:R-:W-:Y:S01]  /*b130*/  HMMA.16816.F32.BF16 R8, R216.reuse, R190, R8 ;  /* 0x000000bed808723c */ /* 0x040fe20000041808 */
[----:B------:R-:W4:Y:S05]  /*b140*/  LDSM.16.M88.4 R188, [R40] ;  /* 0x0000000028bc783b */ /* 0x000f2a0000000200 */
[----:B------:R-:W-:Y:S02]  /*b150*/  LDSM.16.M88.4 R40, [R37+0x4800] ;  /* 0x004800002528783b */ /* 0x000fe40000000200 */
[C---:B--2---:R-:W-:Y:S08]  /*b160*/  HMMA.16816.F32.BF16 R12, R216.reuse, R248, R12 ;  /* 0x000000f8d80c723c */ /* 0x044ff0000004180c */
[C---:B------:R-:W-:Y:S01]  /*b170*/  HMMA.16816.F32.BF16 R16, R216.reuse, R250, R16 ;  /* 0x000000fad810723c */ /* 0x040fe20000041810 */
[----:B------:R2:W4:Y:S07]  /*b180*/  LDSM.16.M88.4 R248, [R36] ;  /* 0x0000000024f8783b */ /* 0x00052e0000000200 */
[C---:B-1----:R-:W-:Y:S08]  /*b190*/  HMMA.16816.F32.BF16 R20, R216.reuse, R176, R20 ;  /* 0x000000b0d814723c */ /* 0x042ff00000041814 */
[C---:B------:R-:W-:Y:S01]  /*b1a0*/  HMMA.16816.F32.BF16 R24, R216.reuse, R178, R24 ;  /* 0x000000b2d818723c */ /* 0x040fe20000041818 */
[----:B------:R1:W4:Y:S07]  /*b1b0*/  LDSM.16.M88.4 R176, [R3] ;  /* 0x0000000003b0783b */ /* 0x00032e0000000200 */
[C---:B---3--:R-:W-:Y:S01]  /*b1c0*/  HMMA.16816.F32.BF16 R28, R216.reuse, R180, R28 ;  /* 0x000000b4d81c723c */ /* 0x048fe2000004181c */
[----:B--2---:R-:W2:Y:S07]  /*b1d0*/  LDL.LU R36, [R1+0x14] ;  /* 0x0000140001247983 */ /* 0x004eae0000300800 */
[----:B------:R-:W-:Y:S01]  /*b1e0*/  HMMA.16816.F32.BF16 R32, R216, R182, R32 ;  /* 0x000000b6d820723c */ /* 0x000fe20000041820 */
[----:B------:R-:W3:Y:S07]  /*b1f0*/  LDSM.16.M88.4 R180, [R37+0x4000] ;  /* 0x0040000025b4783b */ /* 0x000eee0000000200 */
[C---:B------:R-:W-:Y:S01]  /*b200*/  HMMA.16816.F32.BF16 R4, R220.reuse, R184, R4 ;  /* 0x000000b8dc04723c */ /* 0x040fe20000041804 */
[----:B-1----:R-:W2:Y:S05]  /*b210*/  LDL.LU R3, [R1+0x18] ;  /* 0x0000180001037983 */ /* 0x002eaa0000300800 */
[----:B------:R-:W2:Y:S02]  /*b220*/  LDL.LU R0, [R1+0x1c] ;  /* 0x00001c0001007983 */ /* 0x000ea40000300800 */
[C---:B------:R-:W-:Y:S03]  /*b230*/  HMMA.16816.F32.BF16 R8, R220.reuse, R186, R8 ;  /* 0x000000badc08723c */ /* 0x040fe60000041808 */
[----:B------:R-:W1:Y:S05]  /*b240*/  LDSM.16.M88.4 R184, [R37+0x5000] ;  /* 0x0050000025b8783b */ /* 0x000e6a0000000200 */
[C---:B----4-:R-:W-:Y:S08]  /*b250*/  HMMA.16816.F32.BF16 R12, R220.reuse, R188, R12 ;  /* 0x000000bcdc0c723c */ /* 0x050ff0000004180c */
[C---:B------:R-:W-:Y:S01]  /*b260*/  HMMA.16816.F32.BF16 R16, R220.reuse, R190, R16 ;  /* 0x000000bedc10723c */ /* 0x040fe20000041810 */
[----:B------:R-:W4:Y:S07]  /*b270*/  LDSM.16.M88.4 R188, [R37+0x5800] ;  /* 0x0058000025bc783b */ /* 0x000f2e0000000200 */
[C---:B------:R-:W-:Y:S08]  /*b280*/  HMMA.16816.F32.BF16 R20, R220.reuse, R248, R20 ;  /* 0x000000f8dc14723c */ /* 0x040ff00000041814 */
[C---:B------:R-:W-:Y:S01]  /*b290*/  HMMA.16816.F32.BF16 R24, R220.reuse, R250, R24 ;  /* 0x000000fadc18723c */ /* 0x040fe20000041818 */
[----:B------:R-:W-:Y:S07]  /*b2a0*/  LDSM.16.M88.4 R248, [R2+-0x800] ;  /* 0xfff8000002f8783b */ /* 0x000fee0000000200 */
[C---:B------:R-:W-:Y:S08]  /*b2b0*/  HMMA.16816.F32.BF16 R28, R220.reuse, R176, R28 ;  /* 0x000000b0dc1c723c */ /* 0x040ff0000004181c */
[----:B------:R-:W-:Y:S01]  /*b2c0*/  HMMA.16816.F32.BF16 R32, R220, R178, R32 ;  /* 0x000000b2dc20723c */ /* 0x000fe20000041820 */
[----:B------:R-:W4:Y:S07]  /*b2d0*/  LDSM.16.M88.4 R176, [R2+-0x2000] ;  /* 0xffe0000002b0783b */ /* 0x000f2e0000000200 */
[C---:B---3--:R-:W-:Y:S08]  /*b2e0*/  HMMA.16816.F32.BF16 R4, R224.reuse, R180, R4 ;  /* 0x000000b4e004723c */ /* 0x048ff00000041804 */
[C---:B------:R-:W-:Y:S01]  /*b2f0*/  HMMA.16816.F32.BF16 R8, R224.reuse, R182, R8 ;  /* 0x000000b6e008723c */ /* 0x040fe20000041808 */
[----:B------:R-:W3:Y:S07]  /*b300*/  LDSM.16.M88.4 R180, [R2+-0x1800] ;  /* 0xffe8000002b4783b */ /* 0x000eee0000000200 */
[C---:B------:R-:W-:Y:S08]  /*b310*/  HMMA.16816.F32.BF16 R12, R224.reuse, R40, R12 ;  /* 0x00000028e00c723c */ /* 0x040ff0000004180c */
[C---:B------:R-:W-:Y:S01]  /*b320*/  HMMA.16816.F32.BF16 R16, R224.reuse, R42, R16 ;  /* 0x0000002ae010723c */ /* 0x040fe20000041810 */
[----:B------:R-:W-:Y:S07]  /*b330*/  LDSM.16.M88.4 R40, [R252+0x6000] ;  /* 0x00600000fc28783b */ /* 0x000fee0000000200 */
[C---:B-1----:R-:W-:Y:S08]  /*b340*/  HMMA.16816.F32.BF16 R20, R224.reuse, R184, R20 ;  /* 0x000000b8e014723c */ /* 0x042ff00000041814 */
[C---:B------:R-:W-:Y:S01]  /*b350*/  HMMA.16816.F32.BF16 R24, R224.reuse, R186, R24 ;  /* 0x000000bae018723c */ /* 0x040fe20000041818 */
[----:B------:R-:W1:Y:S07]  /*b360*/  LDSM.16.M88.4 R184, [R2+-0x1000] ;  /* 0xfff0000002b8783b */ /* 0x000e6e0000000200 */
[C---:B----4-:R-:W-:Y:S08]  /*b370*/  HMMA.16816.F32.BF16 R28, R224.reuse, R188, R28 ;  /* 0x000000bce01c723c */ /* 0x050ff0000004181c */
[----:B------:R-:W-:Y:S01]  /*b380*/  HMMA.16816.F32.BF16 R32, R224, R190, R32 ;  /* 0x000000bee020723c */ /* 0x000fe20000041820 */
[----:B------:R-:W-:Y:S07]  /*b390*/  LDSM.16.M88.4 R188, [R252+0x7000] ;  /* 0x00700000fcbc783b */ /* 0x000fee0000000200 */
[C---:B------:R-:W-:Y:S08]  /*b3a0*/  HMMA.16816.F32.BF16 R4, R228.reuse, R176, R4 ;  /* 0x000000b0e404723c */ /* 0x040ff00000041804 */
[C---:B------:R-:W-:Y:S01]  /*b3b0*/  HMMA.16816.F32.BF16 R8, R228.reuse, R178, R8 ;  /* 0x000000b2e408723c */ /* 0x040fe20000041808 */
[----:B------:R-:W4:Y:S07]  /*b3c0*/  LDSM.16.M88.4 R176, [R252+0x6800] ;  /* 0x00680000fcb0783b */ /* 0x000f2e0000000200 */
[C---:B---3--:R-:W-:Y:S08]  /*b3d0*/  HMMA.16816.F32.BF16 R12, R228.reuse, R180, R12 ;  /* 0x000000b4e40c723c */ /* 0x048ff0000004180c */
[C---:B------:R-:W-:Y:S01]  /*b3e0*/  HMMA.16816.F32.BF16 R16, R228.reuse, R182, R16 ;  /* 0x000000b6e410723c */ /* 0x040fe20000041810 */
[----:B------:R-:W-:Y:S07]  /*b3f0*/  LDSM.16.M88.4 R180, [R252+0x7800] ;  /* 0x00780000fcb4783b */ /* 0x000fee0000000200 */
[C---:B-1----:R-:W-:Y:S08]  /*b400*/  HMMA.16816.F32.BF16 R20, R228.reuse, R184, R20 ;  /* 0x000000b8e414723c */ /* 0x042ff00000041814 */
[C---:B------:R-:W-:Y:S01]  /*b410*/  HMMA.16816.F32.BF16 R24, R228.reuse, R186, R24 ;  /* 0x000000bae418723c */ /* 0x040fe20000041818 */
[----:B------:R-:W-:Y:S05]  /*b420*/  LDSM.16.M88.4 R184, [R44] ;  /* 0x000000002cb8783b */ /* 0x000fea0000000200 */
[----:B------:R-:W1:Y:S02]  /*b430*/  LDSM.16.M88.4 R44, [R37+0x6000] ;  /* 0x00600000252c783b */ /* 0x000e640000000200 */
[C---:B------:R-:W-:Y:S08]  /*b440*/  HMMA.16816.F32.BF16 R28, R228.reuse, R248, R28 ;  /* 0x000000f8e41c723c */ /* 0x040ff0000004181c */
[----:B------:R-:W-:Y:S08]  /*b450*/  HMMA.16816.F32.BF16 R32, R228, R250, R32 ;  /* 0x000000fae420723c */ /* 0x000ff00000041820 */
[C---:B------:R-:W-:Y:S08]  /*b460*/  HMMA.16816.F32.BF16 R4, R232.reuse, R40, R4 ;  /* 0x00000028e804723c */ /* 0x040ff00000041804 */
[C---:B------:R-:W-:Y:S08]  /*b470*/  HMMA.16816.F32.BF16 R8, R232.reuse, R42, R8 ;  /* 0x0000002ae808723c */ /* 0x040ff00000041808 */
[C---:B----4-:R-:W-:Y:S04]  /*b480*/  HMMA.16816.F32.BF16 R12, R232.reuse, R176, R12 ;  /* 0x000000b0e80c723c */ /* 0x050fe8000004180c */
[----:B-1----:R-:W-:Y:S04]  /*b490*/  IMAD.MOV.U32 R132, RZ, RZ, R45 ;  /* 0x000000ffff847224 */ /* 0x002fe800078e002d */
[C---:B------:R-:W-:Y:S08]  /*b4a0*/  HMMA.16816.F32.BF16 R16, R232.reuse, R178, R16 ;  /* 0x000000b2e810723c */ /* 0x040ff00000041810 */
[C---:B------:R-:W-:Y:S08]  /*b4b0*/  HMMA.16816.F32.BF16 R20, R232.reuse, R188, R20 ;  /* 0x000000bce814723c */ /* 0x040ff00000041814 */
[C---:B------:R-:W-:Y:S01]  /*b4c0*/  HMMA.16816.F32.BF16 R24, R232.reuse, R190, R24 ;  /* 0x000000bee818723c */ /* 0x040fe20000041818 */
[----:B------:R-:W-:Y:S07]  /*b4d0*/  LDSM.16.M88.4 R188, [R37+0x7800] ;  /* 0x0078000025bc783b */ /* 0x000fee0000000200 */
[C---:B------:R-:W-:Y:S08]  /*b4e0*/  HMMA.16816.F32.BF16 R28, R232.reuse, R180, R28 ;  /* 0x000000b4e81c723c */ /* 0x040ff0000004181c */
[----:B------:R-:W-:Y:S01]  /*b4f0*/  HMMA.16816.F32.BF16 R32, R232, R182, R32 ;  /* 0x000000b6e820723c */ /* 0x000fe20000041820 */
[----:B------:R-:W-:Y:S07]  /*b500*/  LDSM.16.M88.4 R180, [R37+0x6800] ;  /* 0x0068000025b4783b */ /* 0x000fee0000000200 */
[C---:B------:R-:W-:Y:S08]  /*b510*/  HMMA.16816.F32.BF16 R4, R236.reuse, R184, R4 ;  /* 0x000000b8ec04723c */ /* 0x040ff00000041804 */
[C---:B------:R-:W-:Y:S01]  /*b520*/  HMMA.16816.F32.BF16 R8, R236.reuse, R186, R8 ;  /* 0x000000baec08723c */ /* 0x040fe20000041808 */
[----:B------:R-:W-:Y:S05]  /*b530*/  LDSM.16.M88.4 R184, [R37+0x7000] ;  /* 0x0070000025b8783b */ /* 0x000fea0000000200 */
[----:B--2---:R1:W2:Y:S05]  /*b540*/  LDSM.16.M88.4 R248, [R36] ;  /* 0x0000000024f8783b */ /* 0x0042aa0000000200 */
[----:B------:R3:W4:Y:S05]  /*b550*/  LDSM.16.M88.4 R40, [R3] ;  /* 0x000000000328783b */ /* 0x00072a0000000200 */
[----:B------:R2:W4:Y:S01]  /*b560*/  LDSM.16.M88.4 R176, [R0] ;  /* 0x0000000000b0783b */ /* 0x0005220000000200 */
[----:B-1----:R-:W-:Y:S02]  /*b570*/  MOV R36, R44 ;  /* 0x0000002c00247202 */ /* 0x002fe40000000f00 */
[----:B---3--:R-:W-:Y:S01]  /*b580*/  MOV R3, R46 ;  /* 0x0000002e00037202 */ /* 0x008fe20000000f00 */
[C---:B--2---:R-:W-:Y:S03]  /*b590*/  HMMA.16816.F32.BF16 R12, R236.reuse, R248, R12 ;  /* 0x000000f8ec0c723c */ /* 0x044fe6000004180c */
[----:B------:R-:W-:Y:S02]  /*b5a0*/  IMAD.MOV.U32 R0, RZ, RZ, R47 ;  /* 0x000000ffff007224 */ /* 0x000fe400078e002f */
[----:B------:R1:W5:Y:S03]  /*b5b0*/  LDL.LU.64 R46, [R1+0x128] ;  /* 0x00012800012e7983 */ /* 0x0003660000300a00 */
[C---:B------:R-:W-:Y:S02]  /*b5c0*/  HMMA.16816.F32.BF16 R16, R236.reuse, R250, R16 ;  /* 0x000000faec10723c */ /* 0x040fe40000041810 */
[----:B------:R-:W2:Y:S06]  /*b5d0*/  LDSM.16.M88.4 R248, [R2] ;  /* 0x0000000002f8783b */ /* 0x000eac0000000200 */
[C---:B----4-:R-:W-:Y:S01]  /*b5e0*/  HMMA.16816.F32.BF16 R20, R236.reuse, R40, R20 ;  /* 0x00000028ec14723c */ /* 0x050fe20000041814 */
[----:B------:R1:W5:Y:S05]  /*b5f0*/  LDL.LU.64 R44, [R1+0x120] ;  /* 0x00012000012c7983 */ /* 0x00036a0000300a00 */
[----:B------:R1:W5:Y:S02]  /*b600*/  LDL.LU R37, [R1+0x118] ;  /* 0x0001180001257983 */ /* 0x0003640000300800 */
[C---:B------:R-:W-:Y:S03]  /*b610*/  HMMA.16816.F32.BF16 R24, R236.reuse, R42, R24 ;  /* 0x0000002aec18723c */ /* 0x040fe60000041818 */
[----:B------:R1:W5:Y:S05]  /*b620*/  LDL.LU.64 R42, [R1+0x110] ;  /* 0x00011000012a7983 */ /* 0x00036a0000300a00 */
[C---:B------:R-:W-:Y:S01]  /*b630*/  HMMA.16816.F32.BF16 R28, R236.reuse, R176, R28 ;  /* 0x000000b0ec1c723c */ /* 0x040fe2000004181c */
[----:B------:R1:W5:Y:S06]  /*b640*/  LDL.LU.64 R40, [R1+0x108] ;  /* 0x0001080001287983 */ /* 0x00036c0000300a00 */
[----:B------:R-:W-:Y:S01]  /*b650*/  MOV R176, R36 ;  /* 0x0000002400b07202 */ /* 0x000fe20000000f00 */
[----:B------:R-:W-:Y:S01]  /*b660*/  HMMA.16816.F32.BF16 R32, R236, R178, R32 ;  /* 0x000000b2ec20723c */ /* 0x000fe20000041820 */
[----:B------:R1:W5:Y:S03]  /*b670*/  LDL.LU R36, [R1+0x100] ;  /* 0x0001000001247983 */ /* 0x0003660000300800 */
[----:B------:R-:W-:Y:S03]  /*b680*/  IMAD.MOV.U32 R177, RZ, RZ, R132 ;  /* 0x000000ffffb17224 */ /* 0x000fe600078e0084 */
[----:B------:R-:W-:Y:S02]  /*b690*/  MOV R178, R3 ;  /* 0x0000000300b27202 */ /* 0x000fe40000000f00 */
[----:B------:R-:W-:Y:S02]  /*b6a0*/  MOV R179, R0 ;  /* 0x0000000000b37202 */ /* 0x000fe40000000f00 */
[C---:B------:R-:W-:Y:S08]  /*b6b0*/  HMMA.16816.F32.BF16 R4, R240.reuse, R176, R4 ;  /* 0x000000b0f004723c */ /* 0x040ff00000041804 */
[C---:B------:R-:W-:Y:S01]  /*b6c0*/  HMMA.16816.F32.BF16 R8, R240.reuse, R178, R8 ;  /* 0x000000b2f008723c */ /* 0x040fe20000041808 */
[----:B------:R-:W3:Y:S07]  /*b6d0*/  LDSM.16.M88.4 R176, [R2+0x800] ;  /* 0x0008000002b0783b */ /* 0x000eee0000000200 */
[C---:B------:R-:W-:Y:S08]  /*b6e0*/  HMMA.16816.F32.BF16 R12, R240.reuse, R180, R12 ;  /* 0x000000b4f00c723c */ /* 0x040ff0000004180c */
[C---:B------:R-:W-:Y:S08]  /*b6f0*/  HMMA.16816.F32.BF16 R16, R240.reuse, R182, R16 ;  /* 0x000000b6f010723c */ /* 0x040ff00000041810 */
[C---:B------:R-:W-:Y:S08]  /*b700*/  HMMA.16816.F32.BF16 R20, R240.reuse, R184, R20 ;  /* 0x000000b8f014723c */ /* 0x040ff00000041814 */
[C---:B------:R-:W-:Y:S08]  /*b710*/  HMMA.16816.F32.BF16 R24, R240.reuse, R186, R24 ;  /* 0x000000baf018723c */ /* 0x040ff00000041818 */
[C---:B------:R-:W-:Y:S08]  /*b720*/  HMMA.16816.F32.BF16 R28, R240.reuse, R188, R28 ;  /* 0x000000bcf01c723c */ /* 0x040ff0000004181c */
[----:B------:R-:W-:Y:S08]  /*b730*/  HMMA.16816.F32.BF16 R32, R240, R190, R32 ;  /* 0x000000bef020723c */ /* 0x000ff00000041820 */
[C---:B--2---:R-:W-:Y:S08]  /*b740*/  HMMA.16816.F32.BF16 R4, R244.reuse, R248, R4 ;  /* 0x000000f8f404723c */ /* 0x044ff00000041804 */
[C---:B------:R-:W-:Y:S08]  /*b750*/  HMMA.16816.F32.BF16 R8, R244.reuse, R250, R8 ;  /* 0x000000faf408723c */ /* 0x040ff00000041808 */
[C---:B---3--:R-:W-:Y:S08]  /*b760*/  HMMA.16816.F32.BF16 R12, R244.reuse, R176, R12 ;  /* 0x000000b0f40c723c */ /* 0x048ff0000004180c */
[----:B------:R-:W-:Y:S01]  /*b770*/  FMUL.FTZ R4, R4, c[0x0][0x320] ;  /* 0x0000c80004047a20 */ /* 0x000fe20000410000 */
[C---:B------:R-:W-:Y:S03]  /*b780*/  HMMA.16816.F32.BF16 R16, R244.reuse, R178, R16 ;  /* 0x000000b2f410723c */ /* 0x040fe60000041810 */
[----:B------:R-:W2:Y:S01]  /*b790*/  MUFU.TANH R188, R4 ;  /* 0x0000000400bc7308 */ /* 0x000ea20000002400 */
[----:B------:R-:W-:Y:S02]  /*b7a0*/  FMUL.FTZ R5, R5, c[0x0][0x320] ;  /* 0x0000c80005057a20 */ /* 0x000fe40000410000 */
[----:B------:R-:W-:Y:S02]  /*b7b0*/  FMUL.FTZ R6, R6, c[0x0][0x320] ;  /* 0x0000c80006067a20 */ /* 0x000fe40000410000 */
[----:B------:R-:W-:Y:S04]  /*b7c0*/  FMUL.FTZ R7, R7, c[0x0][0x320] ;  /* 0x0000c80007077a20 */ /* 0x000fe80000410000 */
[----:B------:R-:W-:Y:S01]  /*b7d0*/  FMUL.FTZ R8, R8, c[0x0][0x320] ;  /* 0x0000c80008087a20 */ /* 0x000fe20000410000 */
[----:B------:R-:W3:Y:S01]  /*b7e0*/  MUFU.TANH R250, R5 ;  /* 0x0000000500fa7308 */ /* 0x000ee20000002400 */
[----:B------:R-:W-:Y:S02]  /*b7f0*/  FMUL.FTZ R9, R9, c[0x0][0x320] ;  /* 0x0000c80009097a20 */ /* 0x000fe40000410000 */
[----:B------:R-:W-:Y:S02]  /*b800*/  FMUL.FTZ R10, R10, c[0x0][0x320] ;  /* 0x0000c8000a0a7a20 */ /* 0x000fe40000410000 */
[----:B------:R-:W-:Y:S02]  /*b810*/  FMUL.FTZ R11, R11, c[0x0][0x320] ;  /* 0x0000c8000b0b7a20 */ /* 0x000fe40000410000 */
[----:B------:R-:W-:Y:S02]  /*b820*/  FMUL.FTZ R13, R13, c[0x0][0x320] ;  /* 0x0000c8000d0d7a20 */ /* 0x000fe40000410000 */
[----:B------:R-:W-:Y:S01]  /*b830*/  FMUL.FTZ R14, R14, c[0x0][0x320] ;  /* 0x0000c8000e0e7a20 */ /* 0x000fe20000410000 */
[----:B------:R-:W4:Y:S01]  /*b840*/  MUFU.TANH R248, R6 ;  /* 0x0000000600f87308 */ /* 0x000f220000002400 */
[----:B------:R-:W-:Y:S02]  /*b850*/  FMUL.FTZ R15, R15, c[0x0][0x320] ;  /* 0x0000c8000f0f7a20 */ /* 0x000fe40000410000 */
[----:B------:R-:W-:Y:S02]  /*b860*/  FMUL.FTZ R16, R16, c[0x0][0x320] ;  /* 0x0000c80010107a20 */ /* 0x000fe40000410000 */
[----:B------:R-:W-:Y:S02]  /*b870*/  FMUL.FTZ R17, R17, c[0x0][0x320] ;  /* 0x0000c80011117a20 */ /* 0x000fe40000410000 */
[----:B------:R-:W-:Y:S02]  /*b880*/  FMUL.FTZ R18, R18, c[0x0][0x320] ;  /* 0x0000c80012127a20 */ /* 0x000fe40000410000 */
[----:B------:R-:W-:Y:S01]  /*b890*/  FMUL.FTZ R19, R19, c[0x0][0x320] ;  /* 0x0000c80013137a20 */ /* 0x000fe20000410000 */
[----:B------:R1:W1:Y:S01]  /*b8a0*/  MUFU.TANH R251, R7 ;  /* 0x0000000700fb7308 */ /* 0x0002620000002400 */
[----:B------:R-:W-:Y:S09]  /*b8b0*/  FMUL.FTZ R12, R12, c[0x0][0x320] ;  /* 0x0000c8000c0c7a20 */ /* 0x000ff20000410000 */
[----:B------:R-:W2:Y:S10]  /*b8c0*/  MUFU.TANH R190, R8 ;  /* 0x0000000800be7308 */ /* 0x000eb40000002400 */
[----:B------:R-:W2:Y:S01]  /*b8d0*/  MUFU.TANH R189, R9 ;  /* 0x0000000900bd7308 */ /* 0x000ea20000002400 */
[----:B-1----:R-:W1:Y:S09]  /*b8e0*/  LDSM.16.M88.4 R4, [R2+0x1000] ;  /* 0x001000000204783b */ /* 0x002e720000000200 */
[----:B------:R-:W1:Y:S10]  /*b8f0*/  MUFU.TANH R249, R10 ;  /* 0x0000000a00f97308 */ /* 0x000e740000002400 */
[----:B------:R1:W1:Y:S10]  /*b900*/  MUFU.TANH R191, R11 ;  /* 0x0000000b00bf7308 */ /* 0x0002740000002400 */
[----:B------:R-:W2:Y:S10]  /*b910*/  MUFU.TANH R184, R13 ;  /* 0x0000000d00b87308 */ /* 0x000eb40000002400 */
[----:B------:R-:W2:Y:S01]  /*b920*/  MUFU.TANH R187, R14 ;  /* 0x0000000e00bb7308 */ /* 0x000ea20000002400 */
[----:B-1----:R1:W2:Y:S01]  /*b930*/  LDSM.16.M88.4 R8, [R2+0x1800] ;  /* 0x001800000208783b */ /* 0x0022a20000000200 */
[----:B------:R-:W-:Y:S08]  /*b940*/  DEPBAR.LE SB0, 0x0 ;  /* 0x000080000000791a */ /* 0x000ff00000000000 */
[----:B------:R-:W2:Y:S01]  /*b950*/  MUFU.TANH R186, R15 ;  /* 0x0000000f00ba7308 */ /* 0x000ea20000002400 */
[----:B------:R-:W-:Y:S01]  /*b960*/  BAR.SYNC.DEFER_BLOCKING 0x0 ;  /* 0x0000000000007b1d */ /* 0x000fe20000010000 */
[C---:B------:R-:W-:Y:S08]  /*b970*/  HMMA.16816.F32.BF16 R20, R244.reuse, R4, R20 ;  /* 0x00000004f414723c */ /* 0x040ff00000041814 */
[----:B------:R-:W2:Y:S01]  /*b980*/  MUFU.TANH R183, R16 ;  /* 0x0000001000b77308 */ /* 0x000ea20000002400 */
[C---:B------:R-:W-:Y:S01]  /*b990*/  HMMA.16816.F32.BF16 R24, R244.reuse, R6, R24 ;  /* 0x00000006f418723c */ /* 0x040fe20000041818 */
[----:B-1----:R-:W3:Y:S08]  /*b9a0*/  LDL R2, [R1+0x60] ;  /* 0x0000600001027983 */ /* 0x002ef00000100800 */
[----:B------:R1:W1:Y:S06]  /*b9b0*/  MUFU.TANH R180, R17 ;  /* 0x0000001100b47308 */ /* 0x00026c0000002400 */
[----:B------:R-:W-:Y:S02]  /*b9c0*/  FMUL.FTZ R20, R20, c[0x0][0x320] ;  /* 0x0000c80014147a20 */ /* 0x000fe40000410000 */
[----:B------:R-:W-:Y:S02]  /*b9d0*/  FMUL.FTZ R21, R21, c[0x0][0x320] ;  /* 0x0000c80015157a20 */ /* 0x000fe40000410000 */
[----:B------:R1:W1:Y:S01]  /*b9e0*/  MUFU.TANH R182, R18 ;  /* 0x0000001200b67308 */ /* 0x0002620000002400 */
[----:B------:R-:W-:Y:S02]  /*b9f0*/  FMUL.FTZ R22, R22, c[0x0][0x320] ;  /* 0x0000c80016167a20 */ /* 0x000fe40000410000 */
[----:B------:R-:W-:Y:S01]  /*ba00*/  FMUL.FTZ R23, R23, c[0x0][0x320] ;  /* 0x0000c80017177a20 */ /* 0x000fe20000410000 */
[C---:B--2---:R-:W-:Y:S06]  /*ba10*/  HMMA.16816.F32.BF16 R28, R244.reuse, R8, R28 ;  /* 0x00000008f41c723c */ /* 0x044fec000004181c */
[----:B------:R2:W2:Y:S02]  /*ba20*/  MUFU.TANH R181, R19 ;  /* 0x0000001300b57308 */ /* 0x0004a40000002400 */
[----:B------:R-:W-:Y:S08]  /*ba30*/  HMMA.16816.F32.BF16 R32, R244, R10, R32 ;  /* 0x0000000af420723c */ /* 0x000ff00000041820 */
[----:B------:R4:W3:Y:S08]  /*ba40*/  MUFU.TANH R179, R20 ;  /* 0x0000001400b37308 */ /* 0x0008f00000002400 */
[----:B-1----:R-:W-:Y:S02]  /*ba50*/  FMUL.FTZ R17, R29, c[0x0][0x320] ;  /* 0x0000c8001d117a20 */ /* 0x002fe40000410000 */
[----:B------:R1:W1:Y:S01]  /*ba60*/  MUFU.TANH R176, R21 ;  /* 0x0000001500b07308 */ /* 0x0002620000002400 */
[----:B------:R-:W-:Y:S02]  /*ba70*/  FMUL.FTZ R18, R31, c[0x0][0x320] ;  /* 0x0000c8001f127a20 */ /* 0x000fe40000410000 */
[----:B--2---:R-:W-:Y:S03]  /*ba80*/  FMUL.FTZ R19, R30, c[0x0][0x320] ;  /* 0x0000c8001e137a20 */ /* 0x004fe60000410000 */
[----:B------:R-:W-:Y:S02]  /*ba90*/  FMUL.FTZ R14, R32, c[0x0][0x320] ;  /* 0x0000c800200e7a20 */ /* 0x000fe40000410000 */
[----:B------:R-:W-:Y:S02]  /*baa0*/  FMUL.FTZ R13, R33, c[0x0][0x320] ;  /* 0x0000c800210d7a20 */ /* 0x000fe40000410000 */
[----:B------:R2:W2:Y:S01]  /*bab0*/  MUFU.TANH R178, R22 ;  /* 0x0000001600b27308 */ /* 0x0004a20000002400 */
[----:B------:R-:W-:Y:S02]  /*bac0*/  FMUL.FTZ R16, R34, c[0x0][0x320] ;  /* 0x0000c80022107a20 */ /* 0x000fe40000410000 */
[----:B------:R-:W-:Y:S02]  /*bad0*/  FMUL.FTZ R15, R35, c[0x0][0x320] ;  /* 0x0000c800230f7a20 */ /* 0x000fe40000410000 */
[----:B----4-:R-:W-:Y:S05]  /*bae0*/  FMUL.FTZ R20, R28, c[0x0][0x320] ;  /* 0x0000c8001c147a20 */ /* 0x010fea0000410000 */
[----:B------:R4:W3:Y:S01]  /*baf0*/  MUFU.TANH R177, R23 ;  /* 0x0000001700b17308 */ /* 0x0008e20000002400 */
[----:B-1----:R-:W-:Y:S09]  /*bb00*/  FMUL.FTZ R21, R25, c[0x0][0x320] ;  /* 0x0000c80019157a20 */ /* 0x002ff20000410000 */
[----:B------:R1:W1:Y:S01]  /*bb10*/  MUFU.TANH R185, R12 ;  /* 0x0000000c00b97308 */ /* 0x0002620000002400 */
[----:B--2---:R-:W-:Y:S02]  /*bb20*/  FMUL.FTZ R22, R24, c[0x0][0x320] ;  /* 0x0000c80018167a20 */ /* 0x004fe40000410000 */
[----:B------:R-:W-:Y:S07]  /*bb30*/  FMUL.FTZ R24, R26, c[0x0][0x320] ;  /* 0x0000c8001a187a20 */ /* 0x000fee0000410000 */
[----:B------:R-:W2:Y:S01]  /*bb40*/  MUFU.TANH R22, R22 ;  /* 0x0000001600167308 */ /* 0x000ea20000002400 */
[----:B----4-:R-:W-:Y:S09]  /*bb50*/  FMUL.FTZ R23, R27, c[0x0][0x320] ;  /* 0x0000c8001b177a20 */ /* 0x010ff20000410000 */
[----:B------:R-:W4:Y:S10]  /*bb60*/  MUFU.TANH R21, R21 ;  /* 0x0000001500157308 */ /* 0x000f340000002400 */
        /* <DEDUP_REMOVED lines=10> */
[----:B---3--:R-:W-:Y:S11]  /*bc10*/  ISETP.GE.AND P0, PT, R2, 0x1, PT ;  /* 0x000000010200780c */ /* 0x008ff60003f06270 */
        /* <DEDUP_REMOVED lines=8> */
[----:B------:R-:W4:Y:S04]  /*bca0*/  LDL R4, [R1+0xa8] ;  /* 0x0000a80001047983 */ /* 0x000f280000100800 */
[----:B------:R-:W4:Y:S04]  /*bcb0*/  LDL.64 R28, [R1+0x90] ;  /* 0x00009000011c7983 */ /* 0x000f280000100a00 */
[----:B------:R-:W4:Y:S04]  /*bcc0*/  LDL R8, [R1+0x88] ;  /* 0x0000880001087983 */ /* 0x000f280000100800 */
[----:B------:R-:W4:Y:S04]  /*bcd0*/  LDL R11, [R1+0xe8] ;  /* 0x0000e800010b7983 */ /* 0x000f280000100800 */
[----:B------:R-:W4:Y:S04]  /*bce0*/  LDL R26, [R1+0x70] ;  /* 0x00007000011a7983 */ /* 0x000f280000100800 */
[----:B------:R-:W4:Y:S04]  /*bcf0*/  LDL R10, [R1+0xec] ;  /* 0x0000ec00010a7983 */ /* 0x000f280000100800 */
[----:B------:R-:W4:Y:S04]  /*bd00*/  LDL R25, [R1+0x68] ;  /* 0x0000680001197983 */ /* 0x000f280000100800 */
[----:B------:R-:W4:Y:S04]  /*bd10*/  LDL R7, [R1+0x6c] ;  /* 0x00006c0001077983 */ /* 0x000f280000100800 */
[----:B------:R-:W4:Y:S04]  /*bd20*/  LDL R132, [R1+0x54] ;  /* 0x0000540001847983 */ /* 0x000f280000100800 */
[----:B------:R-:W4:Y:S04]  /*bd30*/  LDL R9, [R1+0xf0] ;  /* 0x0000f00001097983 */ /* 0x000f280000100800 */
[----:B------:R-:W4:Y:S01]  /*bd40*/  LDL R6, [R1+0xf4] ;  /* 0x0000f40001067983 */ /* 0x000f220000100800 */
[----:B--2---:R-:W-:Y:S05]  /*bd50*/  IMAD R2, R2, 0x40, R3 ;  /* 0x0000004002027824 */ /* 0x004fea00078e0203 */
[----:B---3--:R-:W-:Y:S05]  /*bd60*/  IADD3 R2, R2, -0x40, R0 ;  /* 0xffffffc002027810 */ /* 0x008fea0007ffe000 */
[----:B------:R-:W-:Y:S04]  /*bd70*/  @P2 IMAD.HI.U32 R3, R2, c[0x0][0x2bc], RZ ;  /* 0x0000af0002032a27 */ /* 0x000fe800078e00ff */
[----:B------:R-:W-:Y:S01]  /*bd80*/  IMAD.MOV.U32 R0, RZ, RZ, R2 ;  /* 0x000000ffff007224 */ /* 0x000fe200078e0002 */
[----:B------:R-:W-:Y:S04]  /*bd90*/  @P2 SHF.R.U32.HI R0, RZ, c[0x0][0x2c0], R3 ;  /* 0x0000b000ff002a19 */ /* 0x000fe80000011603 */
[C---:B----4-:R-:W-:Y:S04]  /*bda0*/  @!P6 IADD3 R3, P0, R0.reuse, R30, RZ ;  /* 0x0000001e0003e210 */ /* 0x050fe80007f1e0ff */
[----:B------:R-:W-:Y:S01]  /*bdb0*/  @!P6 LEA.HI.X.SX32 R5, R0, R4, 0x1, P0 ;  /* 0x000000040005e211 */ /* 0x000fe200000f0eff */
[----:B------:R-:W-:Y:S01]  /*bdc0*/  IMAD.MOV R0, RZ, RZ, -R0 ;  /* 0x000000ffff007224 */ /* 0x000fe200078e0a00 */
[C---:B------:R-:W-:Y:S03]  /*bdd0*/  @!P6 LEA R4, P0, R3.reuse, c[0x0][0x2a0], 0x2 ;  /* 0x0000a8000304ea11 */ /* 0x040fe600078010ff */
[----:B------:R-:W-:Y:S01]  /*bde0*/  IMAD R27, R0, c[0x0][0x2b8], R2 ;  /* 0x0000ae00001b7a24 */ /* 0x000fe200078e0202 */
[----:B------:R-:W-:Y:S03]  /*bdf0*/  @!P6 LEA.HI.X R5, R3, c[0x0][0x2a4], R5, 0x2, P0 ;  /* 0x0000a9000305ea11 */ /* 0x000fe600000f1405 */
[C---:B------:R-:W-:Y:S01]  /*be00*/  IMAD.WIDE.U32 R2, R27.reuse, c[0x0][0x1e0], RZ ;  /* 0x000078001b027a25 */ /* 0x040fe200078e00ff */
[----:B------:R-:W-:Y:S01]  /*be10*/  SHF.R.S32.HI R0, RZ, 0x1f, R27 ;  /* 0x0000001fff007819 */ /* 0x000fe2000001141b */
[----:B------:R-:W2:Y:S04]  /*be20*/  @!P6 LDG.E R12, [R4.64] ;  /* 0x00000006040ce981 */ /* 0x000ea8000c1e1900 */
        /* <DEDUP_REMOVED lines=9> */
[----:B------:R-:W-:Y:S01]  /*bec0*/  IADD3 R0, P0, R28, R2, RZ ;  /* 0x000000021c007210 */ /* 0x000fe20007f1e0ff */
[----:B------:R-:W-:Y:S02]  /*bed0*/  IMAD.SHL.U32 R28, R26, 0x2, RZ ;  /* 0x000000021a1c7824 */ /* 0x000fe400078e00ff */
[----:B------:R-:W-:Y:S05]  /*bee0*/  IMAD R5, R12, c[0x0][0x1f4], R5 ;  /* 0x00007d000c057a24 */ /* 0x000fea00078e0205 */
[----:B------:R-:W-:Y:S02]  /*bef0*/  IADD3.X R5, R8, R3, R5, P0, !PT ;  /* 0x0000000308057210 */ /* 0x000fe400007fe405 */
[C---:B------:R-:W-:Y:S04]  /*bf00*/  LEA R8, P0, R0.reuse, c[0x0][0x1c8], 0x1 ;  /* 0x0000720000087a11 */ /* 0x040fe800078008ff */
[----:B------:R-:W-:Y:S02]  /*bf10*/  LEA.HI.X R5, R0, c[0x0][0x1cc], R5, 0x1, P0 ;  /* 0x0000730000057a11 */ /* 0x000fe400000f0c05 */
[----:B-1----:R-:W-:Y:S02]  /*bf20*/  SHF.L.U64.HI R12, R26, 0x1, R11 ;  /* 0x000000011a0c7819 */ /* 0x002fe4000001020b */
[----:B------:R-:W-:Y:S01]  /*bf30*/  SHF.L.U64.HI R11, R25, 0x1, R10 ;  /* 0x00000001190b7819 */ /* 0x000fe2000001020a */
[C---:B------:R-:W-:Y:S01]  /*bf40*/  IMAD.SHL.U32 R25, R132.reuse, 0x2, RZ ;  /* 0x0000000284197824 */ /* 0x040fe200078e00ff */
[C---:B------:R-:W-:Y:S02]  /*bf50*/  SHF.L.U64.HI R10, R7.reuse, 0x1, R9 ;  /* 0x00000001070a7819 */ /* 0x040fe40000010209 */
[----:B------:R-:W-:Y:S02]  /*bf60*/  SHF.L.U32 R26, R7, 0x1, RZ ;  /* 0x00000001071a7819 */ /* 0x000fe400000006ff */
[----:B------:R-:W-:Y:S01]  /*bf70*/  SHF.L.U64.HI R9, R132, 0x1, R6 ;  /* 0x0000000184097819 */ /* 0x000fe20000010206 */
[----:B------:R-:W-:-:S05]  /*bf80*/  BRA.DIV ~URZ, `(.L_x_539) ;  /* 0x00006a227f007947 */ /* 0x000fca000b800000 */
[----:B------:R1:W2:Y:S02]  /*bf90*/  SHFL.IDX PT, R4, R5, RZ, 0x181f ;  /* 0x00181fff05047589 */ /* 0x0002a400000e0000 */
.L_x_586:
[----:B------:R-:W-:-:S05]  /*bfa0*/  BRA.DIV ~URZ, `(.L_x_540) ;  /* 0x00006a727f007947 */ /* 0x000fca000b800000 */
[----:B------:R-:W3:Y:S04]  /*bfb0*/  LDL R6, [R1+0x50] ;  /* 0x0000500001067983 */ /* 0x000ee80000100800 */
[----:B------:R-:W4:Y:S04]  /*bfc0*/  LDL R29, [R1+0x4c] ;  /* 0x00004c00011d7983 */ /* 0x000f280000100800 */
[----:B------:R-:W1:Y:S01]  /*bfd0*/  SHFL.IDX PT, R0, R8, RZ, 0x181f ;  /* 0x00181fff08007589 */ /* 0x000e6200000e0000 */
[----:B---3--:R-:W-:Y:S04]  /*bfe0*/  IADD3 R2, -R6, 0x10, RZ ;  /* 0x0000001006027810 */ /* 0x008fe80007ffe1ff */
[----:B------:R-:W-:Y:S04]  /*bff0*/  LOP3.LUT R2, R2, 0xf, RZ, 0xc0, !PT ;  /* 0x0000000f02027812 */ /* 0x000fe800078ec0ff */
[----:B-1----:R-:W-:Y:S04]  /*c000*/  IADD3 R2, P1, P0, R2, R0, R25 ;  /* 0x0000000002027210 */ /* 0x002fe8000783e019 */
[----:B--2---:R-:W-:Y:S02]  /*c010*/  IADD3.X R3, RZ, R4, R9, P1, P0 ;  /* 0x00000004ff037210 */ /* 0x004fe40000fe0409 */
[----:B------:R-:W-:Y:S11]  /*c020*/  ISETP.NE.U32.AND P0, PT, R6, RZ, PT ;  /* 0x000000ff0600720c */ /* 0x000ff60003f05070 */
[----:B------:R-:W-:Y:S02]  /*c030*/  @!UPT UIADD3 URZ, URZ, URZ, URZ ;  /* 0x0000003f3f3ff290 */ /* 0x000fe4000fffe03f */
[----:B------:R-:W-:Y:S01]  /*c040*/  @!PT LDS RZ, [RZ] ;  /* 0x00000000fffff984 */ /* 0x000fe20000000800 */
[----:B------:R-:W-:Y:S01]  /*c050*/  @!PT LDS RZ, [RZ] ;  /* 0x00000000fffff984 */ /* 0x000fe20000000800 */
[----:B----4-:R1:W-:Y:S02]  /*c060*/  LDGSTS.E.BYPASS.LTC128B.128.ZFILL [R29+0x10100], [R2.64], P0 ;  /* 0x10100000021d7fae */ /* 0x0103e40008141d46 */
[----:B-1----:R-:W-:Y:S05]  /*c070*/  IADD3 R2, P0, R0, R26, RZ ;  /* 0x0000001a00027210 */ /* 0x002fea0007f1e0ff */
[----:B------:R-:W-:Y:S01]  /*c080*/  IMAD.X R3, R4, 0x1, R10, P0 ;  /* 0x0000000104037824 */ /* 0x000fe200000e060a */
[----:B------:R-:W-:Y:S04]  /*c090*/  IADD3 R6, P0, R0, R27, RZ ;  /* 0x0000001b00067210 */ /* 0x000fe80007f1e0ff */
[----:B------:R1:W-:Y:S01]  /*c0a0*/  LDGSTS.E.BYPASS.LTC128B.128 [R29+0x12100], [R2.64], !P5 ;  /* 0x12100000021d7fae */ /* 0x0003e2000e901d46 */
[----:B------:R-:W-:Y:S05]  /*c0b0*/  IMAD.X R7, R4, 0x1, R11, P0 ;  /* 0x0000000104077824 */ /* 0x000fea00000e060b */
[----:B------:R2:W-:Y:S01]  /*c0c0*/  LDGSTS.E.BYPASS.LTC128B.128 [R29+0x14100], [R6.64], !P4 ;  /* 0x14100000061d7fae */ /* 0x0005e2000e101d46 */
[----:B-1----:R-:W-:Y:S03]  /*c0d0*/  IADD3 R2, P0, R0, R28, RZ ;  /* 0x0000001c00027210 */ /* 0x002fe60007f1e0ff */
[----:B------:R2:W1:Y:S02]  /*c0e0*/  SHFL.IDX PT, R0, R8, 0x1, 0x181f ;  /* 0x00381f0008007f89 */ /* 0x00046400000e0000 */
[----:B------:R-:W-:Y:S02]  /*c0f0*/  IMAD.X R3, R4, 0x1, R12, P0 ;  /* 0x0000000104037824 */ /* 0x000fe400000e060c */
[----:B------:R2:W3:Y:S04]  /*c100*/  SHFL.IDX PT, R4, R5, 0x1, 0x181f ;  /* 0x00381f0005047f89 */ /* 0x0004e800000e0000 */
[----:B------:R2:W-:Y:S02]  /*c110*/  LDGSTS.E.BYPASS.LTC128B.128 [R29+0x16100], [R2.64], !P3 ;  /* 0x16100000021d7fae */ /* 0x0005e4000d901d46 */
.L_x_587:
[----:B--2---:R-:W2:Y:S04]  /*c120*/  LDL.LU R2, [R1+0x50] ;  /* 0x0000500001027983 */ /* 0x004ea80000300800 */
[----:B------:R-:W4:Y:S01]  /*c130*/  LDL R5, [R1+0x4c] ;  /* 0x00004c0001057983 */ /* 0x000f220000100800 */
[C---:B--2---:R-:W-:Y:S02]  /*c140*/  ISETP.NE.U32.AND P0, PT, R2.reuse, RZ, PT ;  /* 0x000000ff0200720c */ /* 0x044fe40003f05070 */
[----:B------:R-:W-:Y:S04]  /*c150*/  IADD3 R2, -R2, 0x10, RZ ;  /* 0x0000001002027810 */ /* 0x000fe80007ffe1ff */
[----:B------:R-:W-:Y:S04]  /*c160*/  LOP3.LUT R2, R2, 0xf, RZ, 0xc0, !PT ;  /* 0x0000000f02027812 */ /* 0x000fe800078ec0ff */
[----:B-1----:R-:W-:Y:S04]  /*c170*/  IADD3 R2, P2, P1, R2, R0, R25 ;  /* 0x0000000002027210 */ /* 0x002fe8000795e019 */
[----:B---3--:R-:W-:Y:S02]  /*c180*/  IADD3.X R3, RZ, R4, R9, P2, P1 ;  /* 0x00000004ff037210 */ /* 0x008fe400017e2409 */
[C---:B------:R-:W-:Y:S03]  /*c190*/  IADD3 R6, P1, R0.reuse, R27, RZ ;  /* 0x0000001b00067210 */ /* 0x040fe60007f3e0ff */
[----:B------:R-:W-:Y:S01]  /*c1a0*/  @!PT LDS RZ, [RZ] ;  /* 0x00000000fffff984 */ /* 0x000fe20000000800 */
[----:B------:R-:W-:Y:S01]  /*c1b0*/  @!PT LDS RZ, [RZ] ;  /* 0x00000000fffff984 */ /* 0x000fe20000000800 */
[----:B------:R-:W-:Y:S01]  /*c1c0*/  @!PT LDS RZ, [RZ] ;  /* 0x00000000fffff984 */ /* 0x000fe20000000800 */
[----:B----4-:R1:W-:Y:S01]  /*c1d0*/  LDGSTS.E.BYPASS.LTC128B.128.ZFILL [R5+0x11100], [R2.64], P0 ;  /* 0x1110000002057fae */ /* 0x0103e20008141d46 */
[----:B------:R-:W-:Y:S01]  /*c1e0*/  IADD3 R8, P0, R0, R26, RZ ;  /* 0x0000001a00087210 */ /* 0x000fe20007f1e0ff */
[C---:B------:R-:W-:Y:S04]  /*c1f0*/  IMAD.X R7, R4.reuse, 0x1, R11, P1 ;  /* 0x0000000104077824 */ /* 0x040fe800008e060b */
[----:B------:R-:W-:Y:S05]  /*c200*/  IMAD.X R9, R4, 0x1, R10, P0 ;  /* 0x0000000104097824 */ /* 0x000fea00000e060a */
[----:B------:R2:W-:Y:S04]  /*c210*/  LDGSTS.E.BYPASS.LTC128B.128 [R5+0x13100], [R8.64], !P5 ;  /* 0x1310000008057fae */ /* 0x0005e8000e901d46 */
[----:B------:R2:W-:Y:S01]  /*c220*/  LDGSTS.E.BYPASS.LTC128B.128 [R5+0x15100], [R6.64], !P4 ;  /* 0x1510000006057fae */ /* 0x0005e2000e101d46 */
[----:B-1----:R-:W-:Y:S05]  /*c230*/  IADD3 R2, P0, R0, R28, RZ ;  /* 0x0000001c00027210 */ /* 0x002fea0007f1e0ff */
[----:B------:R-:W-:Y:S05]  /*c240*/  IMAD.X R3, R4, 0x1, R12, P0 ;  /* 0x0000000104037824 */ /* 0x000fea00000e060c */
[----:B------:R2:W-:Y:S03]  /*c250*/  LDGSTS.E.BYPASS.LTC128B.128 [R5+0x17100], [R2.64], !P3 ;  /* 0x1710000002057fae */ /* 0x0005e6000d901d46 */
.L_x_538:
[----:B-12-4-:R-:W-:Y:S05]  /*c260*/  BSYNC B0 ;  /* 0x0000000000007941 */ /* 0x016fea0003800000 */
.L_x_537:
[----:B------:R-:W-:Y:S01]  /*c270*/  FMNMX.FTZ R2, R188, R133, !PT ;  /* 0x00000085bc027209 */ /* 0x000fe20007810000 */
[----:B------:R-:W0:Y:S01]  /*c280*/  LDGDEPBAR ;  /* 0x00000000000079af */ /* 0x000e220000000000 */
[----:B------:R-:W-:Y:S02]  /*c290*/  FMNMX.FTZ R0, R248, R134, !PT ;  /* 0x00000086f8007209 */ /* 0x000fe40007810000 */
        /* <DEDUP_REMOVED lines=29> */
[----:B------:R-:W-:Y:S01]  /*c470*/  FMNMX.FTZ R5, R15, R0, !PT ;  /* 0x000000000f057209 */ /* 0x000fe20007810000 */
[----:B------:R-:W-:-:S05]  /*c480*/  BRA.DIV ~URZ, `(.L_x_541) ;  /* 0x000068227f007947 */ /* 0x000fca000b800000 */
[----:B------:R-:W1:Y:S02]  /*c490*/  SHFL.BFLY PT, R0, R4, 0x2, 0x1f ;  /* 0x0c401f0004007f89 */ /* 0x000e6400000e0000 */
[----:B-1----:R-:W-:Y:S05]  /*c4a0*/  FMNMX.FTZ R4, R4, R0, !PT ;  /* 0x0000000004047209 */ /* 0x002fea0007810000 */
[----:B------:R-:W1:Y:S02]  /*c4b0*/  SHFL.BFLY PT, R132, R4, 0x1, 0x1f ;  /* 0x0c201f0004847f89 */ /* 0x000e6400000e0000 */
[----:B-1----:R-:W-:Y:S02]  /*c4c0*/  FMNMX.FTZ R132, R4, R132, !PT ;  /* 0x0000008404847209 */ /* 0x002fe40007810000 */
[----:B------:R-:W1:Y:S02]  /*c4d0*/  SHFL.BFLY PT, R4, R5, 0x2, 0x1f ;  /* 0x0c401f0005047f89 */ /* 0x000e6400000e0000 */
[----:B-1----:R-:W-:Y:S05]  /*c4e0*/  FMNMX.FTZ R4, R5, R4, !PT ;  /* 0x0000000405047209 */ /* 0x002fea0007810000 */
[----:B------:R1:W2:Y:S02]  /*c4f0*/  SHFL.BFLY PT, R0, R4, 0x1, 0x1f ;  /* 0x0c201f0004007f89 */ /* 0x0002a400000e0000 */
.L_x_588:
[----:B------:R-:W3:Y:S01]  /*c500*/  LDL.LU R10, [R1+0x78] ;  /* 0x00007800010a7983 */ /* 0x000ee20000300800 */
[----:B--2---:R-:W-:Y:S01]  /*c510*/  FMNMX.FTZ R3, R0, R4, !PT ;  /* 0x0000000400037209 */ /* 0x004fe20007810000 */
[C---:B------:R-:W-:Y:S01]  /*c520*/  FADD.FTZ R0, -R132.reuse, R133 ;  /* 0x0000008584007221 */ /* 0x040fe20000010100 */
[----:B------:R-:W-:Y:S01]  /*c530*/  WARPSYNC 0xffffffff ;  /* 0xffffffff00007948 */ /* 0x000fe20003800000 */
[----:B-1----:R-:W-:Y:S02]  /*c540*/  FMUL.FTZ R4, R132, c[0x0][0x2d0] ;  /* 0x0000b40084047a20 */ /* 0x002fe40000410000 */
[----:B------:R-:W-:Y:S02]  /*c550*/  FMUL.FTZ R0, R0, c[0x0][0x2d0] ;  /* 0x0000b40000007a20 */ /* 0x000fe40000410000 */
[--C-:B------:R-:W-:Y:S02]  /*c560*/  FFMA.FTZ R11, R179, c[0x0][0x2d0], -R4.reuse ;  /* 0x0000b400b30b7a23 */ /* 0x100fe40000010804 */
[----:B------:R-:W1:Y:S01]  /*c570*/  MUFU.EX2 R2, R0 ;  /* 0x0000000000027308 */ /* 0x000e620000000800 */
[----:B------:R-:W2:Y:S01]  /*c580*/  LDL.LU R179, [R1+0x74] ;  /* 0x0000740001b37983 */ /* 0x000ea20000300800 */
[--C-:B------:R-:W-:Y:S02]  /*c590*/  FFMA.FTZ R34, R17, c[0x0][0x2d0], -R4.reuse ;  /* 0x0000b40011227a23 */ /* 0x100fe40000010804 */
[--C-:B------:R-:W-:Y:S02]  /*c5a0*/  FFMA.FTZ R7, R188, c[0x0][0x2d0], -R4.reuse ;  /* 0x0000b400bc077a23 */ /* 0x100fe40000010804 */
[--C-:B------:R-:W-:Y:S02]  /*c5b0*/  FFMA.FTZ R26, R176, c[0x0][0x2d0], -R4.reuse ;  /* 0x0000b400b01a7a23 */ /* 0x100fe40000010804 */
[--C-:B------:R-:W-:Y:S02]  /*c5c0*/  FFMA.FTZ R6, R250, c[0x0][0x2d0], -R4.reuse ;  /* 0x0000b400fa067a23 */ /* 0x100fe40000010804 */
[----:B------:R-:W-:Y:S01]  /*c5d0*/  MUFU.EX2 R176, R7 ;  /* 0x0000000700b07308 */ /* 0x000fe20000000800 */
        /* <DEDUP_REMOVED lines=11> */
[----:B------:R4:W-:Y:S01]  /*c690*/  MUFU.EX2 R9, R5 ;  /* 0x0000000500097308 */ /* 0x0009e20000000800 */
[----:B------:R-:W-:Y:S02]  /*c6a0*/  FFMA.FTZ R8, R189, c[0x0][0x2d0], -R4 ;  /* 0x0000b400bd087a23 */ /* 0x000fe40000010804 */
[----:B------:R-:W-:Y:S04]  /*c6b0*/  FMUL.FTZ R4, R3, c[0x0][0x2d0] ;  /* 0x0000b40003047a20 */ /* 0x000fe80000410000 */
        /* <DEDUP_REMOVED lines=11> */
[--C-:B----4-:R-:W-:Y:S02]  /*c770*/  FFMA.FTZ R5, R248, c[0x0][0x2d0], -R4.reuse ;  /* 0x0000b400f8057a23 */ /* 0x110fe40000010804 */
[--C-:B------:R-:W-:Y:S02]  /*c780*/  FFMA.FTZ R248, R23, c[0x0][0x2d0], -R4.reuse ;  /* 0x0000b40017f87a23 */ /* 0x100fe40000010804 */
[--C-:B------:R-:W-:Y:S01]  /*c790*/  FFMA.FTZ R188, R177, c[0x0][0x2d0], -R4.reuse ;  /* 0x0000b400b1bc7a23 */ /* 0x100fe20000010804 */
[----:B------:R-:W-:Y:S01]  /*c7a0*/  MUFU.EX2 R191, R191 ;  /* 0x000000bf00bf7308 */ /* 0x000fe20000000800 */
[--C-:B------:R-:W-:Y:S02]  /*c7b0*/  FFMA.FTZ R190, R24, c[0x0][0x2d0], -R4.reuse ;  /* 0x0000b40018be7a23 */ /* 0x100fe40000010804 */
[----:B------:R-:W-:Y:S07]  /*c7c0*/  FFMA.FTZ R14, R15, c[0x0][0x2d0], -R4 ;  /* 0x0000b4000f0e7a23 */ /* 0x000fee0000010804 */
[----:B------:R-:W-:Y:S10]  /*c7d0*/  MUFU.EX2 R133, R133 ;  /* 0x0000008500857308 */ /* 0x000ff40000000800 */
[----:B------:R-:W-:Y:S10]  /*c7e0*/  MUFU.EX2 R189, R189 ;  /* 0x000000bd00bd7308 */ /* 0x000ff40000000800 */
[----:B------:R-:W-:Y:S10]  /*c7f0*/  MUFU.EX2 R188, R188 ;  /* 0x000000bc00bc7308 */ /* 0x000ff40000000800 */
[----:B------:R-:W-:Y:S10]  /*c800*/  MUFU.EX2 R190, R190 ;  /* 0x000000be00be7308 */ /* 0x000ff40000000800 */
[----:B------:R-:W-:Y:S10]  /*c810*/  MUFU.EX2 R248, R248 ;  /* 0x000000f800f87308 */ /* 0x000ff40000000800 */
[----:B------:R-:W-:Y:S10]  /*c820*/  MUFU.EX2 R187, R187 ;  /* 0x000000bb00bb7308 */ /* 0x000ff40000000800 */
[----:B------:R-:W-:Y:S01]  /*c830*/  MUFU.EX2 R186, R186 ;  /* 0x000000ba00ba7308 */ /* 0x000fe20000000800 */
[----:B-1----:R-:W-:Y:S01]  /*c840*/  FMUL.FTZ R17, R2, R153 ;  /* 0x0000009902117220 */ /* 0x002fe20000410000 */
[----:B------:R-:W-:Y:S01]  /*c850*/  F2FP.BF16.PACK_AB R178, R8, R9 ;  /* 0x0000000908b2723e */ /* 0x000fe200000010ff */
[----:B------:R-:W4:Y:S01]  /*c860*/  LDL R153, [R1+0x28] ;  /* 0x0000280001997983 */ /* 0x000f220000100800 */
[C---:B------:R-:W-:Y:S02]  /*c870*/  FMUL.FTZ R12, R2.reuse, R156 ;  /* 0x0000009c020c7220 */ /* 0x040fe40000410000 */
[C---:B------:R-:W-:Y:S01]  /*c880*/  FMUL.FTZ R28, R2.reuse, R140 ;  /* 0x0000008c021c7220 */ /* 0x040fe20000410000 */
[----:B------:R-:W4:Y:S01]  /*c890*/  LDL R156, [R1+0x30] ;  /* 0x00003000019c7983 */ /* 0x000f220000100800 */
[C---:B------:R-:W-:Y:S02]  /*c8a0*/  FMUL.FTZ R32, R2.reuse, R136 ;  /* 0x0000008802207220 */ /* 0x040fe40000410000 */
[C---:B------:R-:W-:Y:S01]  /*c8b0*/  FMUL.FTZ R33, R2.reuse, R137 ;  /* 0x0000008902217220 */ /* 0x040fe20000410000 */
[----:B------:R-:W4:Y:S01]  /*c8c0*/  LDL R140, [R1+0x38] ;  /* 0x00003800018c7983 */ /* 0x000f220000100800 */
[C---:B------:R-:W-:Y:S01]  /*c8d0*/  FMUL.FTZ R21, R2.reuse, R149 ;  /* 0x0000009502157220 */ /* 0x040fe20000410000 */
[----:B------:R-:W-:Y:S01]  /*c8e0*/  MOV R149, R34 ;  /* 0x0000002200957202 */ /* 0x000fe20000000f00 */
[C---:B------:R-:W-:Y:S02]  /*c8f0*/  FMUL.FTZ R16, R2.reuse, R152 ;  /* 0x0000009802107220 */ /* 0x040fe40000410000 */
        /* <DEDUP_REMOVED lines=8> */
[C---:B------:R-:W-:Y:S02]  /*c980*/  FMUL.FTZ R29, R2.reuse, R141 ;  /* 0x0000008d021d7220 */ /* 0x040fe40000410000 */
[C---:B-----5:R-:W-:Y:S02]  /*c990*/  FMUL.FTZ R36, R2.reuse, R36 ;  /* 0x0000002402247220 */ /* 0x060fe40000410000 */
        /* <DEDUP_REMOVED lines=49> */
[C---:B------:R-:W-:Y:S01]  /*ccb0*/  F2FP.BF16.PACK_AB R176, R6.reuse, R176 ;  /* 0x000000b006b0723e */ /* 0x040fe200000010ff */
[----:B------:R1:W-:Y:S02]  /*ccc0*/  MUFU.EX2 R10, R5 ;  /* 0x00000005000a7308 */ /* 0x0003e40000000800 */
[----:B------:R-:W-:Y:S02]  /*ccd0*/  FADD.FTZ R7, R6, R0 ;  /* 0x0000000006077221 */ /* 0x000fe40000010000 */
[----:B------:R-:W-:Y:S01]  /*cce0*/  FADD.FTZ R0, -R3, R134 ;  /* 0x0000008603007221 */ /* 0x000fe20000010100 */
[----:B------:R-:W-:Y:S01]  /*ccf0*/  MOV R134, R35 ;  /* 0x0000002300867202 */ /* 0x000fe20000000f00 */
[--C-:B------:R-:W-:Y:S02]  /*cd00*/  FFMA.FTZ R6, R251, c[0x0][0x2d0], -R4.reuse ;  /* 0x0000b400fb067a23 */ /* 0x100fe40000010804 */
[----:B------:R-:W-:Y:S02]  /*cd10*/  FMUL.FTZ R0, R0, c[0x0][0x2d0] ;  /* 0x0000b40000007a20 */ /* 0x000fe40000410000 */
[----:B------:R-:W-:Y:S01]  /*cd20*/  FFMA.FTZ R251, R19, c[0x0][0x2d0], -R4 ;  /* 0x0000b40013fb7a23 */ /* 0x000fe20000010804 */
[----:B------:R-:W-:Y:S01]  /*cd30*/  MUFU.EX2 R177, R6 ;  /* 0x0000000600b17308 */ /* 0x000fe20000000800 */
[----:B------:R-:W-:Y:S02]  /*cd40*/  FADD.FTZ R4, R9, R7 ;  /* 0x0000000709047221 */ /* 0x000fe40000010000 */
[----:B------:R-:W-:Y:S01]  /*cd50*/  FMUL.FTZ R9, R2, R161 ;  /* 0x000000a102097220 */ /* 0x000fe20000410000 */
[----:B------:R-:W-:Y:S01]  /*cd60*/  MOV R161, R30 ;  /* 0x0000001e00a17202 */ /* 0x000fe20000000f00 */
[----:B------:R-:W-:Y:S02]  /*cd70*/  FADD.FTZ R185, R8, R4 ;  /* 0x0000000408b97221 */ /* 0x000fe40000010000 */
[C---:B------:R-:W-:Y:S01]  /*cd80*/  FMUL.FTZ R4, R2.reuse, R164 ;  /* 0x000000a402047220 */ /* 0x040fe20000410000 */
[----:B------:R-:W-:Y:S01]  /*cd90*/  MOV R164, R14 ;  /* 0x0000000e00a47202 */ /* 0x000fe20000000f00 */
[C---:B------:R-:W-:Y:S01]  /*cda0*/  FMUL.FTZ R8, R2.reuse, R160 ;  /* 0x000000a002087220 */ /* 0x040fe20000410000 */
[----:B------:R-:W3:Y:S01]  /*cdb0*/  MUFU.EX2 R0, R0 ;  /* 0x0000000000007308 */ /* 0x000ee20000000800 */
[----:B------:R-:W-:Y:S01]  /*cdc0*/  MOV R160, R18 ;  /* 0x0000001200a07202 */ /* 0x000fe20000000f00 */
[----:B-1----:R-:W-:Y:S01]  /*cdd0*/  FMUL.FTZ R5, R2, R165 ;  /* 0x000000a502057220 */ /* 0x002fe20000410000 */
[----:B------:R-:W-:Y:S07]  /*cde0*/  MOV R165, R27 ;  /* 0x0000001b00a57202 */ /* 0x000fee0000000f00 */
[----:B------:R-:W1:Y:S01]  /*cdf0*/  MUFU.EX2 R2, R184 ;  /* 0x000000b800027308 */ /* 0x000e620000000800 */
[C---:B---3--:R-:W-:Y:S02]  /*ce00*/  FMUL.FTZ R7, R0.reuse, R167 ;  /* 0x000000a700077220 */ /* 0x048fe40000410000 */
[----:B------:R-:W3:Y:S01]  /*ce10*/  LDL R167, [R1+0x2c] ;  /* 0x00002c0001a77983 */ /* 0x000ee20000100800 */
[C---:B------:R-:W-:Y:S02]  /*ce20*/  FMUL.FTZ R34, R0.reuse, R138 ;  /* 0x0000008a00227220 */ /* 0x040fe40000410000 */
[C---:B------:R-:W-:Y:S02]  /*ce30*/  FMUL.FTZ R35, R0.reuse, R139 ;  /* 0x0000008b00237220 */ /* 0x040fe40000410000 */
[C---:B--2---:R-:W-:Y:S01]  /*ce40*/  FFMA.FTZ R6, R0.reuse, R179, R10 ;  /* 0x000000b300067223 */ /* 0x044fe2000001000a */
[----:B------:R-:W-:Y:S01]  /*ce50*/  F2FP.BF16.PACK_AB R179, R191, R249 ;  /* 0x000000f9bfb3723e */ /* 0x000fe200000010ff */
[C---:B------:R-:W-:Y:S02]  /*ce60*/  FMUL.FTZ R26, R0.reuse, R146 ;  /* 0x00000092001a7220 */ /* 0x040fe40000410000 */
[C---:B------:R-:W-:Y:S01]  /*ce70*/  FADD.FTZ R152, R177.reuse, R6 ;  /* 0x00000006b1987221 */ /* 0x040fe20000010000 */
[----:B------:R-:W-:Y:S01]  /*ce80*/  F2FP.BF16.PACK_AB R177, R177, R10 ;  /* 0x0000000ab1b1723e */ /* 0x000fe200000010ff */
[C---:B------:R-:W-:Y:S01]  /*ce90*/  FMUL.FTZ R6, R0.reuse, R166 ;  /* 0x000000a600067220 */ /* 0x040fe20000410000 */
[----:B------:R-:W2:Y:S01]  /*cea0*/  LDL R146, [R1+0x34] ;  /* 0x0000340001927983 */ /* 0x000ea20000100800 */
[C---:B------:R-:W-:Y:S01]  /*ceb0*/  FMUL.FTZ R10, R0.reuse, R162 ;  /* 0x000000a2000a7220 */ /* 0x040fe20000410000 */
[----:B------:R-:W-:Y:S01]  /*cec0*/  MOV R162, R144 ;  /* 0x0000009000a27202 */ /* 0x000fe20000000f00 */
[C---:B------:R-:W-:Y:S01]  /*ced0*/  FMUL.FTZ R11, R0.reuse, R163 ;  /* 0x000000a3000b7220 */ /* 0x040fe20000410000 */
[----:B------:R-:W1:Y:S01]  /*cee0*/  MUFU.EX2 R144, R183 ;  /* 0x000000b700907308 */ /* 0x000e620000000800 */
[C---:B------:R-:W-:Y:S01]  /*cef0*/  FMUL.FTZ R14, R0.reuse, R158 ;  /* 0x0000009e000e7220 */ /* 0x040fe20000410000 */
[----:B------:R-:W-:Y:S01]  /*cf00*/  MOV R163, R145 ;  /* 0x0000009100a37202 */ /* 0x000fe20000000f00 */
[C---:B------:R-:W-:Y:S01]  /*cf10*/  FMUL.FTZ R15, R0.reuse, R159 ;  /* 0x0000009f000f7220 */ /* 0x040fe20000410000 */
[----:B------:R-:W-:Y:S01]  /*cf20*/  MOV R166, R149 ;  /* 0x0000009500a67202 */ /* 0x000fe20000000f00 */
[C---:B------:R-:W-:Y:S01]  /*cf30*/  FMUL.FTZ R18, R0.reuse, R154 ;  /* 0x0000009a00127220 */ /* 0x040fe20000410000 */
[----:B------:R-:W-:Y:S01]  /*cf40*/  MOV R149, R134 ;  /* 0x0000008600957202 */ /* 0x000fe20000000f00 */
        /* <DEDUP_REMOVED lines=26> */
[----:B------:R1:W1:Y:S01]  /*d0f0*/  MUFU.EX2 R181, R251 ;  /* 0x000000fb00b57308 */ /* 0x0002620000000800 */
        /* <DEDUP_REMOVED lines=14> */
[----:B----4-:R-:W4:Y:S01]  /*d1e0*/  LDSM.16.MT88.4 R136, [R153] ;  /* 0x000000009988783b */ /* 0x010f220000004200 */
[C---:B------:R-:W-:Y:S02]  /*d1f0*/  FMUL.FTZ R98, R0.reuse, R98 ;  /* 0x0000006200627220 */ /* 0x040fe40000410000 */
[C---:B------:R-:W-:Y:S01]  /*d200*/  FMUL.FTZ R99, R0.reuse, R99 ;  /* 0x0000006300637220 */ /* 0x040fe20000410000 */
[----:B-1----:R-:W-:Y:S01]  /*d210*/  MOV R251, R156 ;  /* 0x0000009c00fb7202 */ /* 0x002fe20000000f00 */
        /* <DEDUP_REMOVED lines=16> */
[----:B------:R-:W-:Y:S01]  /*d320*/  FADD.FTZ R0, R133, R185 ;  /* 0x000000b985007221 */ /* 0x000fe20000010000 */
[C---:B----4-:R-:W-:Y:S05]  /*d330*/  HMMA.16816.F32.BF16 R4, R176.reuse, R136, R4 ;  /* 0x00000088b004723c */ /* 0x050fea0000041804 */
[----:B------:R-:W-:Y:S03]  /*d340*/  FADD.FTZ R0, R2, R0 ;  /* 0x0000000002007221 */ /* 0x000fe60000010000 */
[C---:B------:R-:W-:Y:S01]  /*d350*/  HMMA.16816.F32.BF16 R8, R176.reuse, R138, R8 ;  /* 0x0000008ab008723c */ /* 0x040fe20000041808 */
[----:B------:R-:W1:Y:S03]  /*d360*/  LDSM.16.MT88.4 R136, [R156] ;  /* 0x000000009c88783b */ /* 0x000e660000004200 */
[----:B------:R-:W-:Y:S04]  /*d370*/  FADD.FTZ R0, R144, R0 ;  /* 0x0000000090007221 */ /* 0x000fe80000010000 */
[----:B------:R-:W-:Y:S01]  /*d380*/  FADD.FTZ R0, R134, R0 ;  /* 0x0000000086007221 */ /* 0x000fe20000010000 */
[C---:B-1----:R-:W-:Y:S08]  /*d390*/  HMMA.16816.F32.BF16 R12, R176.reuse, R136, R12 ;  /* 0x00000088b00c723c */ /* 0x042ff0000004180c */
[C---:B------:R-:W-:Y:S01]  /*d3a0*/  HMMA.16816.F32.BF16 R16, R176.reuse, R138, R16 ;  /* 0x0000008ab010723c */ /* 0x040fe20000041810 */
[----:B---3--:R-:W1:Y:S03]  /*d3b0*/  LDSM.16.MT88.4 R136, [R167] ;  /* 0x00000000a788783b */ /* 0x008e660000004200 */
[----:B--2---:R-:W-:Y:S04]  /*d3c0*/  MOV R185, R146 ;  /* 0x0000009200b97202 */ /* 0x004fe80000000f00 */
[C---:B-1----:R-:W-:Y:S08]  /*d3d0*/  HMMA.16816.F32.BF16 R20, R176.reuse, R136, R20 ;  /* 0x00000088b014723c */ /* 0x042ff00000041814 */
[C---:B------:R-:W-:Y:S01]  /*d3e0*/  HMMA.16816.F32.BF16 R24, R176.reuse, R138, R24 ;  /* 0x0000008ab018723c */ /* 0x040fe20000041818 */
[----:B------:R-:W1:Y:S08]  /*d3f0*/  LDSM.16.MT88.4 R136, [R140] ;  /* 0x000000008c88783b */ /* 0x000e700000004200 */
[----:B------:R-:W-:Y:S01]  /*d400*/  LDSM.16.MT88.4 R140, [R153+0x800] ;  /* 0x00080000998c783b */ /* 0x000fe20000004200 */
        /* <DEDUP_REMOVED lines=39> */
[----:B------:R-:W1:Y:S03]  /*d680*/  MUFU.EX2 R133, R163 ;  /* 0x000000a300857308 */ /* 0x000e660000000800 */
[----:B------:R-:W-:Y:S03]  /*d690*/  F2FP.BF16.PACK_AB R137, R186, R187 ;  /* 0x000000bbba89723e */ /* 0x000fe600000010ff */
[----:B------:R-:W-:Y:S02]  /*d6a0*/  F2FP.BF16.PACK_AB R138, R134, R144 ;  /* 0x00000090868a723e */ /* 0x000fe400000010ff */
[----:B------:R-:W2:Y:S02]  /*d6b0*/  LDSM.16.MT88.4 R144, [R156+0x800] ;  /* 0x000800009c90783b */ /* 0x000ea40000004200 */
[----:B------:R-:W3:Y:S01]  /*d6c0*/  MUFU.EX2 R2, R162 ;  /* 0x000000a200027308 */ /* 0x000ee20000000800 */
[----:B------:R-:W-:Y:S02]  /*d6d0*/  F2FP.BF16.PACK_AB R139, R182, R183 ;  /* 0x000000b7b68b723e */ /* 0x000fe400000010ff */
[----:B------:R-:W-:Y:S05]  /*d6e0*/  F2FP.BF16.PACK_AB R177, R180, R181 ;  /* 0x000000b5b4b1723e */ /* 0x000fea00000010ff */
[C---:B------:R-:W-:Y:S02]  /*d6f0*/  HMMA.16816.F32.BF16 R4, R136.reuse, R140, R4 ;  /* 0x0000008c8804723c */ /* 0x040fe40000041804 */
[----:B------:R-:W-:Y:S03]  /*d700*/  MUFU.EX2 R178, R161 ;  /* 0x000000a100b27308 */ /* 0x000fe60000000800 */
[----:B-1----:R-:W-:Y:S03]  /*d710*/  FADD.FTZ R0, R133, R0 ;  /* 0x0000000085007221 */ /* 0x002fe60000010000 */
[C---:B------:R-:W-:Y:S01]  /*d720*/  HMMA.16816.F32.BF16 R8, R136.reuse, R142, R8 ;  /* 0x0000008e8808723c */ /* 0x040fe20000041808 */
[----:B------:R-:W1:Y:S03]  /*d730*/  LDSM.16.MT88.4 R140, [R167+0x800] ;  /* 0x00080000a78c783b */ /* 0x000e660000004200 */
[----:B------:R4:W4:Y:S01]  /*d740*/  MUFU.EX2 R134, R250 ;  /* 0x000000fa00867308 */ /* 0x0009220000000800 */
[----:B---3--:R-:W-:Y:S04]  /*d750*/  FADD.FTZ R0, R2, R0 ;  /* 0x0000000002007221 */ /* 0x008fe80000010000 */
[----:B------:R-:W-:Y:S05]  /*d760*/  FADD.FTZ R0, R148, R0 ;  /* 0x0000000094007221 */ /* 0x000fea0000010000 */
[----:B------:R-:W-:Y:S01]  /*d770*/  MUFU.EX2 R176, R166 ;  /* 0x000000a600b07308 */ /* 0x000fe20000000800 */
[C---:B--2---:R-:W-:Y:S03]  /*d780*/  HMMA.16816.F32.BF16 R12, R136.reuse, R144, R12 ;  /* 0x00000090880c723c */ /* 0x044fe6000004180c */
[----:B----4-:R-:W-:Y:S01]  /*d790*/  MOV R250, R167 ;  /* 0x000000a700fa7202 */ /* 0x010fe20000000f00 */
[C---:B------:R-:W-:Y:S04]  /*d7a0*/  FADD.FTZ R0, R134.reuse, R0 ;  /* 0x0000000086007221 */ /* 0x040fe80000010000 */
        /* <DEDUP_REMOVED lines=34> */
[----:B------:R1:W3:Y:S07]  /*d9d0*/  LDSM.16.MT88.4 R140, [R167+0x6800] ;  /* 0x00680000a78c783b */ /* 0x0002ee0000004200 */
[C---:B--2---:R-:W-:Y:S04]  /*d9e0*/  HMMA.16816.F32.BF16 R108, R136.reuse, R144, R108 ;  /* 0x00000090886c723c */ /* 0x044fe8000004186c */
[----:B-1----:R-:W-:Y:S04]  /*d9f0*/  MOV R167, R149 ;  /* 0x0000009500a77202 */ /* 0x002fe80000000f00 */
[C---:B------:R-:W-:Y:S01]  /*da00*/  HMMA.16816.F32.BF16 R112, R136.reuse, R146, R112 ;  /* 0x000000928870723c */ /* 0x040fe20000041870 */
[----:B------:R-:W1:Y:S07]  /*da10*/  LDSM.16.MT88.4 R144, [R185+0x6800] ;  /* 0x00680000b990783b */ /* 0x000e6e0000004200 */
[C---:B---3--:R-:W-:Y:S08]  /*da20*/  HMMA.16816.F32.BF16 R116, R136.reuse, R140, R116 ;  /* 0x0000008c8874723c */ /* 0x048ff00000041874 */
[C---:B------:R-:W-:Y:S01]  /*da30*/  HMMA.16816.F32.BF16 R120, R136.reuse, R142, R120 ;  /* 0x0000008e8878723c */ /* 0x040fe20000041878 */
[----:B------:R-:W2:Y:S07]  /*da40*/  LDSM.16.MT88.4 R140, [R153+0x1000] ;  /* 0x00100000998c783b */ /* 0x000eae0000004200 */
[C---:B-1----:R-:W-:Y:S08]  /*da50*/  HMMA.16816.F32.BF16 R124, R136.reuse, R144, R124 ;  /* 0x00000090887c723c */ /* 0x042ff0000004187c */
[----:B------:R-:W-:Y:S01]  /*da60*/  HMMA.16816.F32.BF16 R128, R136, R146, R128 ;  /* 0x000000928880723c */ /* 0x000fe20000041880 */
[----:B------:R-:W1:Y:S06]  /*da70*/  LDSM.16.MT88.4 R144, [R156+0x1000] ;  /* 0x001000009c90783b */ /* 0x000e6c0000004200 */
[----:B------:R-:W-:Y:S02]  /*da80*/  F2FP.BF16.PACK_AB R138, R134, R148 ;  /* 0x00000094868a723e */ /* 0x000fe400000010ff */
[----:B------:R-:W3:Y:S01]  /*da90*/  LDSM.16.MT88.4 R148, [R250+0x1000] ;  /* 0x00100000fa94783b */ /* 0x000ee20000004200 */
[----:B------:R-:W-:Y:S02]  /*daa0*/  MUFU.EX2 R134, R165 ;  /* 0x000000a500867308 */ /* 0x000fe40000000800 */
[----:B------:R-:W-:Y:S02]  /*dab0*/  F2FP.BF16.PACK_AB R136, R2, R133 ;  /* 0x000000850288723e */ /* 0x000fe400000010ff */
[----:B------:R-:W-:Y:S02]  /*dac0*/  F2FP.BF16.PACK_AB R137, R188, R189 ;  /* 0x000000bdbc89723e */ /* 0x000fe400000010ff */
[----:B------:R-:W-:Y:S04]  /*dad0*/  F2FP.BF16.PACK_AB R139, R248, R190 ;  /* 0x000000bef88b723e */ /* 0x000fe800000010ff */
[----:B------:R-:W4:Y:S03]  /*dae0*/  MUFU.EX2 R2, R167 ;  /* 0x000000a700027308 */ /* 0x000f260000000800 */
[C---:B--2---:R-:W-:Y:S07]  /*daf0*/  HMMA.16816.F32.BF16 R4, R136.reuse, R140, R4 ;  /* 0x0000008c8804723c */ /* 0x044fee0000041804 */
[----:B------:R-:W2:Y:S01]  /*db00*/  MUFU.EX2 R133, R157 ;  /* 0x0000009d00857308 */ /* 0x000ea20000000800 */
[C---:B------:R-:W-:Y:S01]  /*db10*/  HMMA.16816.F32.BF16 R8, R136.reuse, R142, R8 ;  /* 0x0000008e8808723c */ /* 0x040fe20000041808 */
[----:B------:R-:W3:Y:S07]  /*db20*/  LDSM.16.MT88.4 R140, [R185+0x1000] ;  /* 0x00100000b98c783b */ /* 0x000eee0000004200 */
[C---:B-1----:R-:W-:Y:S04]  /*db30*/  HMMA.16816.F32.BF16 R12, R136.reuse, R144, R12 ;  /* 0x00000090880c723c */ /* 0x042fe8000004180c */
[----:B----4-:R-:W-:Y:S04]  /*db40*/  FADD.FTZ R0, R2, R0 ;  /* 0x0000000002007221 */ /* 0x010fe80000010000 */
[C---:B------:R-:W-:Y:S01]  /*db50*/  FADD.FTZ R0, R176.reuse, R0 ;  /* 0x00000000b0007221 */ /* 0x040fe20000010000 */
[C---:B------:R-:W-:Y:S01]  /*db60*/  HMMA.16816.F32.BF16 R16, R136.reuse, R146, R16 ;  /* 0x000000928810723c */ /* 0x040fe20000041810 */
[----:B------:R-:W1:Y:S02]  /*db70*/  LDSM.16.MT88.4 R144, [R153+0x3000] ;  /* 0x003000009990783b */ /* 0x000e640000004200 */
[----:B------:R-:W-:Y:S01]  /*db80*/  F2FP.BF16.PACK_AB R176, R176, R2 ;  /* 0x00000002b0b0723e */ /* 0x000fe200000010ff */
[----:B------:R-:W-:Y:S01]  /*db90*/  FADD.FTZ R2, R249, R152 ;  /* 0x00000098f9027221 */ /* 0x000fe20000010000 */
[----:B------:R-:W-:Y:S01]  /*dba0*/  MOV R249, R153 ;  /* 0x0000009900f97202 */ /* 0x000fe20000000f00 */
[----:B--2---:R-:W-:Y:S02]  /*dbb0*/  FADD.FTZ R0, R133, R0 ;  /* 0x0000000085007221 */ /* 0x004fe40000010000 */
[C---:B---3--:R-:W-:Y:S02]  /*dbc0*/  HMMA.16816.F32.BF16 R20, R136.reuse, R148, R20 ;  /* 0x000000948814723c */ /* 0x048fe40000041814 */
[----:B------:R-:W-:Y:S02]  /*dbd0*/  LDSM.16.MT88.4 R160, [R249+0x1800] ;  /* 0x00180000f9a0783b */ /* 0x000fe40000004200 */
[C---:B------:R-:W-:Y:S01]  /*dbe0*/  FADD.FTZ R0, R178.reuse, R0 ;  /* 0x00000000b2007221 */ /* 0x040fe20000010000 */
[----:B------:R-:W-:Y:S02]  /*dbf0*/  F2FP.BF16.PACK_AB R178, R178, R133 ;  /* 0x00000085b2b2723e */ /* 0x000fe400000010ff */
[----:B------:R-:W2:Y:S01]  /*dc00*/  MUFU.EX2 R133, R164 ;  /* 0x000000a400857308 */ /* 0x000ea20000000800 */
[C---:B------:R-:W-:Y:S02]  /*dc10*/  HMMA.16816.F32.BF16 R24, R136.reuse, R150, R24 ;  /* 0x000000968818723c */ /* 0x040fe40000041818 */
[----:B------:R-:W4:Y:S06]  /*dc20*/  LDSM.16.MT88.4 R148, [R156+0x3000] ;  /* 0x003000009c94783b */ /* 0x000f2c0000004200 */
[C---:B------:R-:W-:Y:S02]  /*dc30*/  HMMA.16816.F32.BF16 R28, R136.reuse, R140, R28 ;  /* 0x0000008c881c723c */ /* 0x040fe4000004181c */
[----:B------:R4:W-:Y:S04]  /*dc40*/  STL [R1+0x78], R0 ;  /* 0x0000780001007387 */ /* 0x0009e80000100800 */
[----:B------:R-:W3:Y:S02]  /*dc50*/  LDL.LU R184, [R1+0x60] ;  /* 0x0000600001b87983 */ /* 0x000ee40000300800 */
[C---:B------:R-:W-:Y:S02]  /*dc60*/  HMMA.16816.F32.BF16 R32, R136.reuse, R142, R32 ;  /* 0x0000008e8820723c */ /* 0x040fe40000041820 */
[----:B------:R-:W4:Y:S02]  /*dc70*/  LDSM.16.MT88.4 R140, [R250+0x3000] ;  /* 0x00300000fa8c783b */ /* 0x000f240000004200 */
[----:B--2---:R-:W-:Y:S04]  /*dc80*/  F2FP.BF16.PACK_AB R179, R133, R134 ;  /* 0x0000008685b3723e */ /* 0x004fe800000010ff */
[C---:B-1----:R-:W-:Y:S08]  /*dc90*/  HMMA.16816.F32.BF16 R36, R136.reuse, R144, R36 ;  /* 0x000000908824723c */ /* 0x042ff00000041824 */
[C---:B------:R-:W-:Y:S01]  /*dca0*/  HMMA.16816.F32.BF16 R40, R136.reuse, R146, R40 ;  /* 0x000000928828723c */ /* 0x040fe20000041828 */
[----:B------:R-:W1:Y:S03]  /*dcb0*/  LDSM.16.MT88.4 R144, [R185+0x3000] ;  /* 0x00300000b990783b */ /* 0x000e660000004200 */
[----:B----4-:R-:W-:Y:S04]  /*dcc0*/  FADD.FTZ R0, R191, R2 ;  /* 0x00000002bf007221 */ /* 0x010fe80000010000 */
[----:B------:R-:W-:Y:S01]  /*dcd0*/  FADD.FTZ R0, R187, R0 ;  /* 0x00000000bb007221 */ /* 0x000fe20000010000 */
[C---:B------:R-:W-:Y:S03]  /*dce0*/  HMMA.16816.F32.BF16 R44, R136.reuse, R148, R44 ;  /* 0x00000094882c723c */ /* 0x040fe6000004182c */
[----:B------:R-:W-:Y:S04]  /*dcf0*/  FADD.FTZ R0, R186, R0 ;  /* 0x00000000ba007221 */ /* 0x000fe80000010000 */
[----:B------:R-:W-:Y:S01]  /*dd00*/  FADD.FTZ R0, R183, R0 ;  /* 0x00000000b7007221 */ /* 0x000fe20000010000 */
[C---:B------:R-:W-:Y:S01]  /*dd10*/  HMMA.16816.F32.BF16 R48, R136.reuse, R150, R48 ;  /* 0x000000968830723c */ /* 0x040fe20000041830 */
[----:B------:R-:W2:Y:S03]  /*dd20*/  LDSM.16.MT88.4 R148, [R153+0x5000] ;  /* 0x005000009994783b */ /* 0x000ea60000004200 */
[----:B------:R-:W-:Y:S04]  /*dd30*/  FADD.FTZ R0, R182, R0 ;  /* 0x00000000b6007221 */ /* 0x000fe80000010000 */
[C---:B------:R-:W-:Y:S04]  /*dd40*/  HMMA.16816.F32.BF16 R52, R136.reuse, R140, R52 ;  /* 0x0000008c8834723c */ /* 0x040fe80000041834 */
[----:B------:R-:W-:Y:S04]  /*dd50*/  FADD.FTZ R0, R189, R0 ;  /* 0x00000000bd007221 */ /* 0x000fe80000010000 */
[C---:B------:R-:W-:Y:S01]  /*dd60*/  HMMA.16816.F32.BF16 R56, R136.reuse, R142, R56 ;  /* 0x0000008e8838723c */ /* 0x040fe20000041838 */
[----:B------:R-:W4:Y:S03]  /*dd70*/  LDSM.16.MT88.4 R140, [R156+0x5000] ;  /* 0x005000009c8c783b */ /* 0x000f260000004200 */
[----:B------:R-:W-:Y:S04]  /*dd80*/  FADD.FTZ R0, R188, R0 ;  /* 0x00000000bc007221 */ /* 0x000fe80000010000 */
[C---:B-1----:R-:W-:Y:S04]  /*dd90*/  HMMA.16816.F32.BF16 R60, R136.reuse, R144, R60 ;  /* 0x00000090883c723c */ /* 0x042fe8000004183c */
[----:B------:R-:W-:Y:S04]  /*dda0*/  FADD.FTZ R0, R190, R0 ;  /* 0x00000000be007221 */ /* 0x000fe80000010000 */
[C---:B------:R-:W-:Y:S01]  /*ddb0*/  HMMA.16816.F32.BF16 R64, R136.reuse, R146, R64 ;  /* 0x000000928840723c */ /* 0x040fe20000041840 */
[----:B------:R-:W1:Y:S03]  /*ddc0*/  LDSM.16.MT88.4 R144, [R250+0x5000] ;  /* 0x00500000fa90783b */ /* 0x000e660000004200 */
[----:B------:R-:W-:Y:S04]  /*ddd0*/  FADD.FTZ R0, R248, R0 ;  /* 0x00000000f8007221 */ /* 0x000fe80000010000 */
[----:B------:R-:W-:Y:S01]  /*dde0*/  FADD.FTZ R0, R181, R0 ;  /* 0x00000000b5007221 */ /* 0x000fe20000010000 */
[C---:B--2---:R-:W-:Y:S03]  /*ddf0*/  HMMA.16816.F32.BF16 R68, R136.reuse, R148, R68 ;  /* 0x000000948844723c */ /* 0x044fe60000041844 */
[----:B------:R-:W-:Y:S04]  /*de00*/  FADD.FTZ R0, R180, R0 ;  /* 0x00000000b4007221 */ /* 0x000fe80000010000 */
[----:B------:R-:W-:Y:S01]  /*de10*/  FADD.FTZ R2, R134, R0 ;  /* 0x0000000086027221 */ /* 0x000fe20000010000 */
[C---:B------:R-:W-:Y:S01]  /*de20*/  HMMA.16816.F32.BF16 R72, R136.reuse, R150, R72 ;  /* 0x000000968848723c */ /* 0x040fe20000041848 */
[----:B------:R-:W2:Y:S03]  /*de30*/  LDSM.16.MT88.4 R148, [R185+0x5000] ;  /* 0x00500000b994783b */ /* 0x000ea60000004200 */
[----:B------:R-:W-:Y:S01]  /*de40*/  FADD.FTZ R2, R133, R2 ;  /* 0x0000000285027221 */ /* 0x000fe20000010000 */
[----:B------:R-:W-:Y:S02]  /*de50*/  MOV R133, R132 ;  /* 0x0000008400857202 */ /* 0x000fe40000000f00 */
[-C--:B------:R-:W-:Y:S01]  /*de60*/  MOV R134, R3.reuse ;  /* 0x0000000300867202 */ /* 0x080fe20000000f00 */
[C---:B----4-:R-:W-:Y:S08]  /*de70*/  HMMA.16816.F32.BF16 R76, R136.reuse, R140, R76 ;  /* 0x0000008c884c723c */ /* 0x050ff0000004184c */
[C---:B------:R-:W-:Y:S01]  /*de80*/  HMMA.16816.F32.BF16 R80, R136.reuse, R142, R80 ;  /* 0x0000008e8850723c */ /* 0x040fe20000041850 */
[----:B------:R-:W4:Y:S07]  /*de90*/  LDSM.16.MT88.4 R140, [R153+0x7000] ;  /* 0x00700000998c783b */ /* 0x000f2e0000004200 */
[C---:B-1----:R-:W-:Y:S01]  /*dea0*/  HMMA.16816.F32.BF16 R84, R136.reuse, R144, R84 ;  /* 0x000000908854723c */ /* 0x042fe20000041854 */
[----:B------:R-:W-:Y:S07]  /*deb0*/  LDSM.16.MT88.4 R152, [R251+0x1800] ;  /* 0x00180000fb98783b */ /* 0x000fee0000004200 */
[C---:B------:R-:W-:Y:S01]  /*dec0*/  HMMA.16816.F32.BF16 R88, R136.reuse, R146, R88 ;  /* 0x000000928858723c */ /* 0x040fe20000041858 */
[----:B------:R-:W1:Y:S07]  /*ded0*/  LDSM.16.MT88.4 R144, [R156+0x7000] ;  /* 0x007000009c90783b */ /* 0x000e6e0000004200 */
[C---:B--2---:R-:W-:Y:S08]  /*dee0*/  HMMA.16816.F32.BF16 R92, R136.reuse, R148, R92 ;  /* 0x00000094885c723c */ /* 0x044ff0000004185c */
[C---:B------:R-:W-:Y:S01]  /*def0*/  HMMA.16816.F32.BF16 R96, R136.reuse, R150, R96 ;  /* 0x000000968860723c */ /* 0x040fe20000041860 */
[----:B------:R-:W2:Y:S07]  /*df00*/  LDSM.16.MT88.4 R148, [R250+0x7000] ;  /* 0x00700000fa94783b */ /* 0x000eae0000004200 */
[C---:B----4-:R-:W-:Y:S08]  /*df10*/  HMMA.16816.F32.BF16 R100, R136.reuse, R140, R100 ;  /* 0x0000008c8864723c */ /* 0x050ff00000041864 */
[C---:B------:R-:W-:Y:S01]  /*df20*/  HMMA.16816.F32.BF16 R104, R136.reuse, R142, R104 ;  /* 0x0000008e8868723c */ /* 0x040fe20000041868 */
[----:B------:R-:W4:Y:S07]  /*df30*/  LDSM.16.MT88.4 R140, [R185+0x7000] ;  /* 0x00700000b98c783b */ /* 0x000f2e0000004200 */
[C---:B-1----:R-:W-:Y:S08]  /*df40*/  HMMA.16816.F32.BF16 R108, R136.reuse, R144, R108 ;  /* 0x00000090886c723c */ /* 0x042ff0000004186c */
[C---:B------:R-:W-:Y:S01]  /*df50*/  HMMA.16816.F32.BF16 R112, R136.reuse, R146, R112 ;  /* 0x000000928870723c */ /* 0x040fe20000041870 */
[----:B------:R-:W1:Y:S07]  /*df60*/  LDSM.16.MT88.4 R144, [R250+0x1800] ;  /* 0x00180000fa90783b */ /* 0x000e6e0000004200 */
[C---:B--2---:R-:W-:Y:S08]  /*df70*/  HMMA.16816.F32.BF16 R116, R136.reuse, R148, R116 ;  /* 0x000000948874723c */ /* 0x044ff00000041874 */
[C---:B------:R-:W-:Y:S08]  /*df80*/  HMMA.16816.F32.BF16 R120, R136.reuse, R150, R120 ;  /* 0x000000968878723c */ /* 0x040ff00000041878 */
[C---:B----4-:R-:W-:Y:S08]  /*df90*/  HMMA.16816.F32.BF16 R124, R136.reuse, R140, R124 ;  /* 0x0000008c887c723c */ /* 0x050ff0000004187c */
[----:B------:R-:W-:Y:S01]  /*dfa0*/  HMMA.16816.F32.BF16 R128, R136, R142, R128 ;  /* 0x0000008e8880723c */ /* 0x000fe20000041880 */
[----:B------:R-:W2:Y:S07]  /*dfb0*/  LDSM.16.MT88.4 R136, [R185+0x1800] ;  /* 0x00180000b988783b */ /* 0x000eae0000004200 */
[C---:B------:R-:W-:Y:S01]  /*dfc0*/  HMMA.16816.F32.BF16 R164, R176.reuse, R160, R4 ;  /* 0x000000a0b0a4723c */ /* 0x040fe20000041804 */
[----:B------:R-:W4:Y:S07]  /*dfd0*/  LDSM.16.MT88.4 R4, [R249+0x3800] ;  /* 0x00380000f904783b */ /* 0x000f2e0000004200 */
[C---:B------:R-:W-:Y:S01]  /*dfe0*/  HMMA.16816.F32.BF16 R160, R176.reuse, R162, R8 ;  /* 0x000000a2b0a0723c */ /* 0x040fe20000041808 */
[----:B------:R-:W4:Y:S07]  /*dff0*/  LDSM.16.MT88.4 R8, [R251+0x3800] ;  /* 0x00380000fb08783b */ /* 0x000f2e0000004200 */
[C---:B------:R-:W-:Y:S01]  /*e000*/  HMMA.16816.F32.BF16 R156, R176.reuse, R152, R12 ;  /* 0x00000098b09c723c */ /* 0x040fe2000004180c */
[----:B------:R-:W3:Y:S07]  /*e010*/  LDSM.16.MT88.4 R12, [R250+0x3800] ;  /* 0x00380000fa0c783b */ /* 0x000eee0000004200 */
[C---:B------:R-:W-:Y:S01]  /*e020*/  HMMA.16816.F32.BF16 R152, R176.reuse, R154, R16 ;  /* 0x0000009ab098723c */ /* 0x040fe20000041810 */
[----:B------:R-:W3:Y:S07]  /*e030*/  LDSM.16.MT88.4 R16, [R185+0x3800] ;  /* 0x00380000b910783b */ /* 0x000eee0000004200 */
[C---:B-1----:R-:W-:Y:S08]  /*e040*/  HMMA.16816.F32.BF16 R148, R176.reuse, R144, R20 ;  /* 0x00000090b094723c */ /* 0x042ff00000041814 */
[C---:B------:R-:W-:Y:S08]  /*e050*/  HMMA.16816.F32.BF16 R144, R176.reuse, R146, R24 ;  /* 0x00000092b090723c */ /* 0x040ff00000041818 */
[C---:B--2---:R-:W-:Y:S08]  /*e060*/  HMMA.16816.F32.BF16 R140, R176.reuse, R136, R28 ;  /* 0x00000088b08c723c */ /* 0x044ff0000004181c */
[C---:B------:R-:W-:Y:S08]  /*e070*/  HMMA.16816.F32.BF16 R136, R176.reuse, R138, R32 ;  /* 0x0000008ab088723c */ /* 0x040ff00000041820 */
[C---:B----4-:R-:W-:Y:S08]  /*e080*/  HMMA.16816.F32.BF16 R36, R176.reuse, R4, R36 ;  /* 0x00000004b024723c */ /* 0x050ff00000041824 */
[C---:B------:R-:W-:Y:S01]  /*e090*/  HMMA.16816.F32.BF16 R40, R176.reuse, R6, R40 ;  /* 0x00000006b028723c */ /* 0x040fe20000041828 */
[----:B------:R-:W1:Y:S07]  /*e0a0*/  LDSM.16.MT88.4 R4, [R249+0x5800] ;  /* 0x00580000f904783b */ /* 0x000e6e0000004200 */
[C---:B------:R-:W-:Y:S08]  /*e0b0*/  HMMA.16816.F32.BF16 R44, R176.reuse, R8, R44 ;  /* 0x00000008b02c723c */ /* 0x040ff0000004182c */
[C---:B------:R-:W-:Y:S01]  /*e0c0*/  HMMA.16816.F32.BF16 R48, R176.reuse, R10, R48 ;  /* 0x0000000ab030723c */ /* 0x040fe20000041830 */
[----:B------:R-:W2:Y:S03]  /*e0d0*/  LDSM.16.MT88.4 R8, [R251+0x5800] ;  /* 0x00580000fb08783b */ /* 0x000ea60000004200 */
[C---:B---3--:R-:W-:Y:S02]  /*e0e0*/  IADD3 R0, R184.reuse, -0x1, RZ ;  /* 0xffffffffb8007810 */ /* 0x048fe40007ffe0ff */
[----:B------:R-:W-:Y:S02]  /*e0f0*/  ISETP.GT.AND P0, PT, R184, RZ, PT ;  /* 0x000000ffb800720c */ /* 0x000fe40003f04270 */
[C---:B------:R-:W-:Y:S01]  /*e100*/  HMMA.16816.F32.BF16 R52, R176.reuse, R12, R52 ;  /* 0x0000000cb034723c */ /* 0x040fe20000041834 */
[----:B------:R-:W-:Y:S04]  /*e110*/  STL [R1+0x60], R0 ;  /* 0x0000600001007387 */ /* 0x000fe80000100800 */
[----:B------:R-:W-:Y:S03]  /*e120*/  STL [R1+0x74], R2 ;  /* 0x0000740201007387 */ /* 0x000fe60000100800 */
        /* <DEDUP_REMOVED lines=23> */
[C---:B----4-:R-:W-:Y:S07]  /*e2a0*/  HMMA.16816.F32.BF16 R124, R176.reuse, R16, R124 ;  /* 0x00000010b07c723c */ /* 0x050fee000004187c */
[----:B------:R-:W-:Y:S01]  /*e2b0*/  MOV R16, R3 ;  /* 0x0000000300107202 */ /* 0x000fe20000000f00 */
[----:B------:R-:W-:Y:S01]  /*e2c0*/  HMMA.16816.F32.BF16 R128, R176, R18, R128 ;  /* 0x00000012b080723c */ /* 0x000fe20000041880 */
[----:B------:R-:W-:Y:S07]  /*e2d0*/  @!UPT UIADD3 URZ, URZ, URZ, URZ ;  /* 0x0000003f3f3ff290 */ /* 0x000fee000fffe03f */
[----:B------:R-:W-:-:S11]  /*e2e0*/  @P0 BRA `(.L_x_542) ;  /* 0xffffc00000000947 */ /* 0x000fd6000383ffff */
.L_x_535:
[----:B------:R-:W-:Y:S05]  /*e2f0*/  BRA.DIV ~URZ, `(.L_x_543) ;  /* 0x00004ac27f007947 */ /* 0x000fea000b800000 */
[----:B------:R-:W2:Y:S04]  /*e300*/  LDL R0, [R1+0x78] ;  /* 0x0000780001007983 */ /* 0x000ea80000100800 */
[----:B--2---:R1:W2:Y:S02]  /*e310*/  SHFL.BFLY PT, R5, R0, 0x2, 0x1f ;  /* 0x0c401f0000057f89 */ /* 0x0042a400000e0000 */
.L_x_589:
[----:B-1----:R-:W3:Y:S02]  /*e320*/  LDL.LU R0, [R1+0x78] ;  /* 0x0000780001007983 */ /* 0x002ee40000300800 */
[----:B--23--:R-:W-:Y:S01]  /*e330*/  FADD.FTZ R5, R5, R0 ;  /* 0x0000000005057221 */ /* 0x00cfe20000010000 */
[----:B------:R-:W-:Y:S05]  /*e340*/  BRA.DIV ~URZ, `(.L_x_544) ;  /* 0x00004ad27f007947 */ /* 0x000fea000b800000 */
[----:B------:R-:W2:Y:S04]  /*e350*/  LDL.LU R2, [R1+0x74] ;  /* 0x0000740001027983 */ /* 0x000ea80000300800 */
[----:B------:R-:W1:Y:S02]  /*e360*/  SHFL.BFLY PT, R0, R5, 0x1, 0x1f ;  /* 0x0c201f0005007f89 */ /* 0x000e6400000e0000 */
[----:B-1----:R-:W-:-:S02]  /*e370*/  FADD.FTZ R5, R5, R0 ;  /* 0x0000000005057221 */ /* 0x002fc40000010000 */
[----:B--2---:R-:W1:Y:S02]  /*e380*/  SHFL.BFLY PT, R4, R2, 0x2, 0x1f ;  /* 0x0c401f0002047f89 */ /* 0x004e6400000e0000 */
[----:B-1----:R-:W-:-:S05]  /*e390*/  FADD.FTZ R4, R4, R2 ;  /* 0x0000000204047221 */ /* 0x002fca0000010000 */
[----:B------:R1:W2:Y:S02]  /*e3a0*/  SHFL.BFLY PT, R3, R4, 0x1, 0x1f ;  /* 0x0c201f0004037f89 */ /* 0x0002a400000e0000 */
.L_x_590:
[----:B------:R-:W-:Y:S01]  /*e3b0*/  FSETP.NE.FTZ.AND P1, PT, R5, RZ, PT ;  /* 0x000000ff0500720b */ /* 0x000fe20003f35000 */
[----:B--2---:R-:W-:Y:S01]  /*e3c0*/  FADD.FTZ R3, R3, R4 ;  /* 0x0000000403037221 */ /* 0x004fe20000010000 */
[----:B------:R-:W-:Y:S02]  /*e3d0*/  MOV R2, RZ ;  /* 0x000000ff00027202 */ /* 0x000fe40000000f00 */
[----:B------:R-:W-:Y:S02]  /*e3e0*/  MOV R0, RZ ;  /* 0x000000ff00007202 */ /* 0x000fe40000000f00 */
[----:B------:R-:W-:Y:S02]  /*e3f0*/  FSETP.NE.FTZ.AND P0, PT, R3, RZ, PT ;  /* 0x000000ff0300720b */ /* 0x000fe40003f15000 */
[----:B------:R-:W-:-:S05]  /*e400*/  MOV R173, 0xff800000 ;  /* 0xff80000000ad7802 */ /* 0x000fca0000000f00 */
[----:B------:R-:W2:Y:S01]  /*e410*/  @P1 MUFU.RCP R2, R5 ;  /* 0x0000000500021308 */ /* 0x000ea20000001000 */
[----:B-1----:R-:W-:-:S05]  /*e420*/  @P1 MOV R4, 0x3f317218 ;  /* 0x3f31721800041802 */ /* 0x002fca0000000f00 */
[----:B------:R-:W-:Y:S02]  /*e430*/  @P1 FMUL.FTZ R4, R4, c[0x0][0x2d0] ;  /* 0x0000b40004041a20 */ /* 0x000fe40000410000 */
[----:B------:R-:W1:Y:S01]  /*e440*/  @P1 MUFU.LG2 R5, R5 ;  /* 0x0000000500051308 */ /* 0x000e620000000c00 */
[----:B--2---:R-:W-:-:S07]  /*e450*/  FMUL.FTZ R133, R2, R36 ;  /* 0x0000002402857220 */ /* 0x004fce0000410000 */
[----:B------:R-:W2:Y:S01]  /*e460*/  @P0 MUFU.RCP R0, R3 ;  /* 0x0000000300000308 */ /* 0x000ea20000001000 */
        /* <DEDUP_REMOVED lines=30> */
[C---:B------:R-:W-:Y:S01]  /*e650*/  FMUL.FTZ R34, R2.reuse, R65 ;  /* 0x0000004102227220 */ /* 0x040fe20000410000 */
[----:B------:R-:W-:Y:S01]  /*e660*/  MOV R65, 0xff800000 ;  /* 0xff80000000417802 */ /* 0x000fe20000000f00 */
        /* <DEDUP_REMOVED lines=32> */
[----:B------:R3:W4:Y:S01]  /*e870*/  @P0 MUFU.LG2 R2, R3 ;  /* 0x0000000300020308 */ /* 0x0007220000000c00 */
[----:B-1----:R-:W-:Y:S02]  /*e880*/  @P1 FMUL.FTZ R5, R5, 0.69314718246459960938 ;  /* 0x3f31721805051820 */ /* 0x002fe40000410000 */
[----:B--2---:R-:W-:Y:S01]  /*e890*/  FMUL.FTZ R6, R0, R46 ;  /* 0x0000002e00067220 */ /* 0x004fe20000410000 */
[----:B------:R-:W-:Y:S01]  /*e8a0*/  MOV R46, 0x1 ;  /* 0x00000001002e7802 */ /* 0x000fe20000000f00 */
[----:B------:R-:W-:-:S02]  /*e8b0*/  @P1 FFMA.FTZ R173, R4, R132, R5 ;  /* 0x0000008404ad1223 */ /* 0x000fc40000010005 */
[C---:B------:R-:W-:Y:S02]  /*e8c0*/  FMUL.FTZ R45, R0.reuse, R43 ;  /* 0x0000002b002d7220 */ /* 0x040fe40000410000 */
[C---:B------:R-:W-:Y:S02]  /*e8d0*/  FMUL.FTZ R166, R0.reuse, R166 ;  /* 0x000000a600a67220 */ /* 0x040fe40000410000 */
[C---:B------:R-:W-:Y:S02]  /*e8e0*/  FMUL.FTZ R167, R0.reuse, R167 ;  /* 0x000000a700a77220 */ /* 0x040fe40000410000 */
[C---:B------:R-:W-:Y:S02]  /*e8f0*/  FMUL.FTZ R162, R0.reuse, R162 ;  /* 0x000000a200a27220 */ /* 0x040fe40000410000 */
[----:B------:R-:W-:Y:S01]  /*e900*/  FMUL.FTZ R61, R0, R163 ;  /* 0x000000a3003d7220 */ /* 0x000fe20000410000 */
[----:B---3--:R-:W-:Y:S01]  /*e910*/  @P0 MOV R3, 0x3f317218 ;  /* 0x3f31721800030802 */ /* 0x008fe20000000f00 */
[----:B----4-:R-:W-:-:S02]  /*e920*/  @P0 FMUL.FTZ R2, R2, 0.69314718246459960938 ;  /* 0x3f31721802020820 */ /* 0x010fc40000410000 */
[C---:B------:R-:W-:Y:S02]  /*e930*/  FMUL.FTZ R158, R0.reuse, R158 ;  /* 0x0000009e009e7220 */ /* 0x040fe40000410000 */
[----:B------:R-:W-:Y:S02]  /*e940*/  @P0 FMUL.FTZ R3, R3, c[0x0][0x2d0] ;  /* 0x0000b40003030a20 */ /* 0x000fe40000410000 */
        /* <DEDUP_REMOVED lines=56> */
[----:B------:R-:W-:Y:S01]  /*ecd0*/  FMUL.FTZ R131, R0, R131 ;  /* 0x0000008300837220 */ /* 0x000fe20000410000 */
[----:B------:R-:W-:Y:S01]  /*ece0*/  PRMT R0, R46, 0x7610, R0 ;  /* 0x000076102e007816 */ /* 0x000fe20000000000 */
[----:B------:R-:W-:-:S02]  /*ecf0*/  @P0 FFMA.FTZ R65, R3, R16, R2 ;  /* 0x0000001003410223 */ /* 0x000fc40000010002 */
.L_x_516:
[----:B------:R2:W5:Y:S01]  /*ed00*/  LDL R48, [R1+0xc4] ;  /* 0x0000c40001307983 */ /* 0x0005620000100800 */
[----:B------:R-:W-:Y:S03]  /*ed10*/  BSSY B0, `(.L_x_545) ;  /* 0x0000012000007945 */ /* 0x000fe60003800000 */
[----:B------:R-:W3:Y:S02]  /*ed20*/  S2R R69, SR_TID.X ;  /* 0x0000000000457919 */ /* 0x000ee40000002100 */
[----:B---3--:R-:W-:-:S13]  /*ed30*/  LOP3.LUT P0, RZ, R69, 0xff, RZ, 0xc0, !PT ;  /* 0x000000ff45ff7812 */ /* 0x008fda000780c0ff */
[----:B------:R-:W-:Y:S05]  /*ed40*/  @P0 BRA `(.L_x_546) ;  /* 0x000000e000000947 */ /* 0x000fea0003800000 */
[----:B-12---:R-:W1:Y:S01]  /*ed50*/  S2R R16, SR_LANEID ;  /* 0x0000000000107919 */ /* 0x006e620000000000 */
[----:B------:R-:W-:Y:S01]  /*ed60*/  VOTEU.ANY UR4, UPT, PT ;  /* 0x0000000000047886 */ /* 0x000fe200038e0100 */
[----:B------:R-:W-:Y:S01]  /*ed70*/  IMAD.MOV.U32 R46, RZ, RZ, c[0x0][0x580] ;  /* 0x00016000ff2e7624 */ /* 0x000fe200078e00ff */
[----:B------:R-:W1:Y:S01]  /*ed80*/  FLO.U32 R3, UR4 ;  /* 0x0000000400037d00 */ /* 0x000e6200080e0000 */
[----:B------:R-:W-:-:S07]  /*ed90*/  IMAD.MOV.U32 R47, RZ, RZ, c[0x0][0x584] ;  /* 0x00016100ff2f7624 */ /* 0x000fce00078e00ff */
[----:B------:R-:W2:Y:S01]  /*eda0*/  POPC R2, UR4 ;  /* 0x0000000400027d09 */ /* 0x000ea20008000000 */
[----:B-1----:R-:W-:-:S13]  /*edb0*/  ISETP.EQ.U32.AND P0, PT, R3, R16, PT ;  /* 0x000000100300720c */ /* 0x002fda0003f02070 */
[----:B--2---:R-:W2:Y:S04]  /*edc0*/  @P0 ATOMG.E.ADD.STRONG.GPU PT, R2, [R46.64], R2 ;  /* 0x000000022e0209a8 */ /* 0x004ea800081ee1c6 */
[----:B------:R-:W1:Y:S04]  /*edd0*/  S2R R16, SR_LTMASK ;  /* 0x0000000000107919 */ /* 0x000e680000003900 */
[----:B--2---:R1:W2:Y:S02]  /*ede0*/  SHFL.IDX PT, R3, R2, R3, 0x1f ;  /* 0x00001f0302037589 */ /* 0x0042a400000e0000 */
[----:B-1----:R-:W-:-:S06]  /*edf0*/  LOP3.LUT R2, R16, UR4, RZ, 0xc0, !PT ;  /* 0x0000000410027c12 */ /* 0x002fcc000f8ec0ff */
[----:B------:R-:W2:Y:S02]  /*ee00*/  POPC R2, R2 ;  /* 0x0000000200027309 */ /* 0x000ea40000000000 */
[----:B--2--5:R-:W-:-:S05]  /*ee10*/  IADD3 R48, R3, c[0x0][0xc], R2 ;  /* 0x0000030003307a10 */ /* 0x024fca0007ffe002 */
[----:B------:R1:W-:Y:S02]  /*ee20*/  STL [R1+0xc4], R48 ;  /* 0x0000c43001007387 */ /* 0x0003e40000100800 */
.L_x_546:
[----:B--2---:R-:W-:Y:S05]  /*ee30*/  BSYNC B0 ;  /* 0x0000000000007941 */ /* 0x004fea0003800000 */
.L_x_545:
[----:B------:R-:W-:Y:S01]  /*ee40*/  PRMT R0, R0, 0x9910, RZ ;  /* 0x0000991000007816 */ /* 0x000fe200000000ff */
[----:B------:R-:W-:Y:S01]  /*ee50*/  BSSY B1, `(.L_x_547) ;  /* 0x000022f000017945 */ /* 0x000fe20003800000 */
[----:B-----5:R-:W-:Y:S02]  /*ee60*/  IMAD.MOV.U32 R81, RZ, RZ, R48 ;  /* 0x000000ffff517224 */ /* 0x020fe400078e0030 */
[----:B------:R-:W-:-:S13]  /*ee70*/  ISETP.NE.AND P0, PT, R0, RZ, PT ;  /* 0x000000ff0000720c */ /* 0x000fda0003f05270 */
[----:B------:R-:W-:Y:S05]  /*ee80*/  @!P0 BRA `(.L_x_548) ;  /* 0x000015c000008947 */ /* 0x000fea0003800000 */
[----:B------:R-:W2:Y:S04]  /*ee90*/  LDL R87, [R1+0xc8] ;  /* 0x0000c80001577983 */ /* 0x000ea80000100800 */
[----:B------:R-:W3:Y:S04]  /*eea0*/  LDL R83, [R1+0xcc] ;  /* 0x0000cc0001537983 */ /* 0x000ee80000100800 */
[----:B------:R-:W4:Y:S04]  /*eeb0*/  LDL R79, [R1+0xd4] ;  /* 0x0000d400014f7983 */ /* 0x000f280000100800 */
[----:B------:R-:W5:Y:S04]  /*eec0*/  LDL R77, [R1+0xd0] ;  /* 0x0000d000014d7983 */ /* 0x000f680000100800 */
[----:B------:R-:W4:Y:S04]  /*eed0*/  LDL R75, [R1+0xe4] ;  /* 0x0000e400014b7983 */ /* 0x000f280000100800 */
[----:B------:R-:W5:Y:S04]  /*eee0*/  LDL R73, [R1+0xdc] ;  /* 0x0000dc0001497983 */ /* 0x000f680000100800 */
[----:B------:R-:W5:Y:S04]  /*eef0*/  LDL R71, [R1+0xe0] ;  /* 0x0000e00001477983 */ /* 0x000f680000100800 */
[----:B------:R-:W5:Y:S01]  /*ef00*/  LDL R67, [R1+0xd8] ;  /* 0x0000d80001437983 */ /* 0x000f620000100800 */
[----:B------:R-:W-:Y:S01]  /*ef10*/  WARPSYNC 0xffffffff ;  /* 0xffffffff00007948 */ /* 0x000fe20003800000 */
[----:B------:R-:W-:-:S02]  /*ef20*/  F2FP.BF16.PACK_AB R64, R165, R164 ;  /* 0x000000a4a540723e */ /* 0x000fc400000010ff */
[----:B------:R-:W-:Y:S01]  /*ef30*/  BAR.SYNC.DEFER_BLOCKING 0x1, 0x100 ;  /* 0x0044000000007b1d */ /* 0x000fe20000010000 */
[----:B------:R-:W-:Y:S02]  /*ef40*/  F2FP.BF16.PACK_AB R63, R167, R166 ;  /* 0x000000a6a73f723e */ /* 0x000fe400000010ff */
[----:B------:R-:W-:Y:S02]  /*ef50*/  F2FP.BF16.PACK_AB R62, R161, R160 ;  /* 0x000000a0a13e723e */ /* 0x000fe400000010ff */
[----:B------:R-:W-:Y:S02]  /*ef60*/  F2FP.BF16.PACK_AB R61, R61, R162 ;  /* 0x000000a23d3d723e */ /* 0x000fe400000010ff */
[----:B------:R-:W-:Y:S02]  /*ef70*/  F2FP.BF16.PACK_AB R60, R157, R156 ;  /* 0x0000009c9d3c723e */ /* 0x000fe400000010ff */
[----:B------:R-:W-:Y:S02]  /*ef80*/  F2FP.BF16.PACK_AB R59, R159, R158 ;  /* 0x0000009e9f3b723e */ /* 0x000fe400000010ff */
[----:B------:R-:W-:-:S02]  /*ef90*/  F2FP.BF16.PACK_AB R58, R153, R152 ;  /* 0x00000098993a723e */ /* 0x000fc400000010ff */
[----:B------:R-:W-:Y:S02]  /*efa0*/  F2FP.BF16.PACK_AB R57, R57, R154 ;  /* 0x0000009a3939723e */ /* 0x000fe400000010ff */
[----:B------:R-:W-:Y:S02]  /*efb0*/  F2FP.BF16.PACK_AB R56, R149, R148 ;  /* 0x000000949538723e */ /* 0x000fe400000010ff */
[----:B------:R-:W-:Y:S02]  /*efc0*/  F2FP.BF16.PACK_AB R55, R151, R150 ;  /* 0x000000969737723e */ /* 0x000fe400000010ff */
[----:B------:R-:W-:Y:S02]  /*efd0*/  F2FP.BF16.PACK_AB R54, R145, R144 ;  /* 0x000000909136723e */ /* 0x000fe400000010ff */
[----:B------:R-:W-:Y:S02]  /*efe0*/  F2FP.BF16.PACK_AB R53, R53, R146 ;  /* 0x000000923535723e */ /* 0x000fe400000010ff */
[----:B------:R-:W-:-:S02]  /*eff0*/  F2FP.BF16.PACK_AB R52, R141, R140 ;  /* 0x0000008c8d34723e */ /* 0x000fc400000010ff */
[----:B------:R-:W-:Y:S02]  /*f000*/  F2FP.BF16.PACK_AB R51, R143, R142 ;  /* 0x0000008e8f33723e */ /* 0x000fe400000010ff */
[----:B-1----:R-:W-:Y:S02]  /*f010*/  F2FP.BF16.PACK_AB R50, R137, R136 ;  /* 0x000000888932723e */ /* 0x002fe400000010ff */
        /* <DEDUP_REMOVED lines=48> */
[----:B------:R-:W-:Y:S01]  /*f320*/  F2FP.BF16.PACK_AB R0, R131, R130 ;  /* 0x000000828300723e */ /* 0x000fe200000010ff */
[----:B--2---:R1:W-:Y:S04]  /*f330*/  STS [R87], R64 ;  /* 0x0000004057007388 */ /* 0x0043e80000000800 */
[----:B------:R1:W-:Y:S04]  /*f340*/  STS [R87+0x400], R63 ;  /* 0x0004003f57007388 */ /* 0x0003e80000000800 */
[----:B---3--:R1:W-:Y:S04]  /*f350*/  STS [R83], R62 ;  /* 0x0000003e53007388 */ /* 0x0083e80000000800 */
[----:B------:R1:W-:Y:S04]  /*f360*/  STS [R83+0x400], R61 ;  /* 0x0004003d53007388 */ /* 0x0003e80000000800 */
[----:B----4-:R1:W-:Y:S04]  /*f370*/  STS [R79], R60 ;  /* 0x0000003c4f007388 */ /* 0x0103e80000000800 */
[----:B------:R1:W-:Y:S04]  /*f380*/  STS [R79+0x400], R59 ;  /* 0x0004003b4f007388 */ /* 0x0003e80000000800 */
[----:B-----5:R1:W-:Y:S04]  /*f390*/  STS [R77], R58 ;  /* 0x0000003a4d007388 */ /* 0x0203e80000000800 */
[----:B------:R1:W-:Y:S04]  /*f3a0*/  STS [R77+0x400], R57 ;  /* 0x000400394d007388 */ /* 0x0003e80000000800 */
[----:B------:R1:W-:Y:S04]  /*f3b0*/  STS [R75], R56 ;  /* 0x000000384b007388 */ /* 0x0003e80000000800 */
[----:B------:R1:W-:Y:S04]  /*f3c0*/  STS [R75+0x400], R55 ;  /* 0x000400374b007388 */ /* 0x0003e80000000800 */
[----:B------:R1:W-:Y:S04]  /*f3d0*/  STS [R73], R54 ;  /* 0x0000003649007388 */ /* 0x0003e80000000800 */
[----:B------:R1:W-:Y:S04]  /*f3e0*/  STS [R73+0x400], R53 ;  /* 0x0004003549007388 */ /* 0x0003e80000000800 */
[----:B------:R1:W-:Y:S04]  /*f3f0*/  STS [R71], R52 ;  /* 0x0000003447007388 */ /* 0x0003e80000000800 */
[----:B------:R1:W-:Y:S04]  /*f400*/  STS [R71+0x400], R51 ;  /* 0x0004003347007388 */ /* 0x0003e80000000800 */
[----:B------:R1:W-:Y:S04]  /*f410*/  STS [R67], R50 ;  /* 0x0000003243007388 */ /* 0x0003e80000000800 */
        /* <DEDUP_REMOVED lines=49> */
[----:B------:R-:W-:Y:S06]  /*f730*/  BAR.SYNC.DEFER_BLOCKING 0x1, 0x100 ;  /* 0x0044000000007b1d */ /* 0x000fec0000010000 */
[----:B------:R-:W-:Y:S05]  /*f740*/  BRA.CONV ~URZ, `(.L_x_549) ;  /* 0x000000837f007947 */ /* 0x000fea000b800000 */
[----:B------:R2:W-:Y:S01]  /*f750*/  STL [R1+0x64], RZ ;  /* 0x000064ff01007387 */ /* 0x0005e20000100800 */
[----:B-1----:R-:W-:Y:S01]  /*f760*/  SHF.R.S32.HI R67, RZ, 0x1f, R69 ;  /* 0x0000001fff437819 */ /* 0x002fe20000011445 */
[----:B------:R-:W-:Y:S01]  /*f770*/  IMAD.MOV.U32 R3, RZ, RZ, 0x1f ;  /* 0x0000001fff037424 */ /* 0x000fe200078e00ff */
[----:B------:R-:W-:-:S02]  /*f780*/  MOV R2, 0xf7d0 ;  /* 0x0000f7d000027802 */ /* 0x000fc40000000f00 */
[----:B------:R-:W-:-:S04]  /*f790*/  LEA.HI R67, R67, R69, RZ, 0x7 ;  /* 0x0000004543437211 */ /* 0x000fc800078f38ff */
[----:B------:R-:W-:-:S05]  /*f7a0*/  SHF.R.S32.HI R67, RZ, 0x7, R67 ;  /* 0x00000007ff437819 */ /* 0x000fca0000011443 */
[----:B------:R-:W-:Y:S02]  /*f7b0*/  IMAD.MOV.U32 R7, RZ, RZ, R67 ;  /* 0x000000ffff077224 */ /* 0x000fe400078e0043 */
[----:B--2---:R-:W-:Y:S05]  /*f7c0*/  CALL.REL.NOINC `($__internal_3_$__cuda_sm70_shflsync_idx_p) ;  /* 0x00003c0000007944 */ /* 0x004fea0003c00000 */
.L_x_549:
[----:B-1----:R-:W2:Y:S04]  /*f7d0*/  LDL R2, [R1+0xbc] ;  /* 0x0000bc0001027983 */ /* 0x002ea80000100800 */
[----:B------:R-:W3:Y:S04]  /*f7e0*/  LDL R14, [R1+0x7c] ;  /* 0x00007c00010e7983 */ /* 0x000ee80000100800 */
[----:B------:R-:W4:Y:S04]  /*f7f0*/  LDL.LU R10, [R1+0xb8] ;  /* 0x0000b800010a7983 */ /* 0x000f280000300800 */
[----:B------:R-:W2:Y:S04]  /*f800*/  LDL.LU R12, [R1+0xb4] ;  /* 0x0000b400010c7983 */ /* 0x000ea80000300800 */
[----:B------:R-:W2:Y:S01]  /*f810*/  LDL.LU R17, [R1+0xb0] ;  /* 0x0000b00001117983 */ /* 0x000ea20000300800 */
[----:B-----5:R-:W-:-:S03]  /*f820*/  IMAD.MOV.U32 R0, RZ, RZ, 0x1 ;  /* 0x00000001ff007424 */ /* 0x020fc600078e00ff */
[----:B------:R-:W3:Y:S02]  /*f830*/  LDL R13, [R1+0xfc] ;  /* 0x0000fc00010d7983 */ /* 0x000ee40000100800 */
[----:B------:R-:W-:Y:S02]  /*f840*/  ISETP.NE.AND P0, PT, R0, c[0x0][0x4e8], PT ;  /* 0x00013a0000007a0c */ /* 0x000fe40003f05270 */
[----:B------:R-:W3:Y:S04]  /*f850*/  LDL R16, [R1+0x4c] ;  /* 0x00004c0001107983 */ /* 0x000ee80000100800 */
[----:B------:R-:W1:Y:S04]  /*f860*/  S2R R15, SR_TID.X ;  /* 0x00000000000f7919 */ /* 0x000e680000002100 */
[----:B------:R1:W5:Y:S04]  /*f870*/  LDL R87, [R1+0xf4] ;  /* 0x0000f40001577983 */ /* 0x0003680000100800 */
[----:B------:R1:W5:Y:S04]  /*f880*/  LDL R86, [R1+0x54] ;  /* 0x0000540001567983 */ /* 0x0003680000100800 */
[----:B------:R1:W5:Y:S04]  /*f890*/  LDL R85, [R1+0xf0] ;  /* 0x0000f00001557983 */ /* 0x0003680000100800 */
[----:B------:R1:W5:Y:S04]  /*f8a0*/  LDL R84, [R1+0x6c] ;  /* 0x00006c0001547983 */ /* 0x0003680000100800 */
[----:B------:R1:W5:Y:S04]  /*f8b0*/  LDL R83, [R1+0xec] ;  /* 0x0000ec0001537983 */ /* 0x0003680000100800 */
[----:B------:R1:W5:Y:S04]  /*f8c0*/  LDL R82, [R1+0x68] ;  /* 0x0000680001527983 */ /* 0x0003680000100800 */
[----:B------:R1:W5:Y:S01]  /*f8d0*/  LDL R80, [R1+0xe8] ;  /* 0x0000e80001507983 */ /* 0x0003620000100800 */
[----:B----4-:R-:W-:-:S05]  /*f8e0*/  SHF.R.S32.HI R5, RZ, 0x1f, R10 ;  /* 0x0000001fff057819 */ /* 0x010fca000001140a */
[----:B------:R-:W-:Y:S01]  /*f8f0*/  IMAD R6, R5, c[0x0][0x490], RZ ;  /* 0x0001240005067a24 */ /* 0x000fe200078e02ff */
[----:B--2---:R-:W-:Y:S01]  /*f900*/  IADD3 R4, R2, R17, RZ ;  /* 0x0000001102047210 */ /* 0x004fe20007ffe0ff */
[----:B------:R-:W-:-:S04]  /*f910*/  IMAD.WIDE.U32 R2, R10, c[0x0][0x490], RZ ;  /* 0x000124000a027a25 */ /* 0x000fc800078e00ff */
[----:B------:R-:W-:-:S04]  /*f920*/  @P0 IMAD.HI.U32 R7, R4, c[0x0][0x4ec], RZ ;  /* 0x00013b0004070a27 */ /* 0x000fc800078e00ff */
[----:B------:R-:W-:Y:S01]  /*f930*/  IMAD R6, R10, c[0x0][0x494], R6 ;  /* 0x000125000a067a24 */ /* 0x000fe200078e0206 */
[----:B------:R-:W-:Y:S01]  /*f940*/  SHF.R.S32.HI R11, RZ, 0x1f, R12 ;  /* 0x0000001fff0b7819 */ /* 0x000fe2000001140c */
[----:B------:R-:W-:Y:S01]  /*f950*/  IMAD.MOV.U32 R0, RZ, RZ, R4 ;  /* 0x000000ffff007224 */ /* 0x000fe200078e0004 */
[----:B------:R-:W-:Y:S02]  /*f960*/  @P0 SHF.R.U32.HI R0, RZ, c[0x0][0x4f0], R7 ;  /* 0x00013c00ff000a19 */ /* 0x000fe40000011607 */
[----:B------:R-:W-:Y:S01]  /*f970*/  IADD3 R3, R3, R6, RZ ;  /* 0x0000000603037210 */ /* 0x000fe20007ffe0ff */
[----:B------:R-:W-:Y:S02]  /*f980*/  IMAD R9, R11, c[0x0][0x498], RZ ;  /* 0x000126000b097a24 */ /* 0x000fe400078e02ff */
[----:B------:R-:W-:Y:S02]  /*f990*/  IMAD.MOV R8, RZ, RZ, -R0 ;  /* 0x000000ffff087224 */ /* 0x000fe400078e0a00 */
[----:B------:R-:W-:-:S04]  /*f9a0*/  IMAD.WIDE.U32 R6, R12, c[0x0][0x498], R2 ;  /* 0x000126000c067a25 */ /* 0x000fc800078e0002 */
[----:B------:R-:W-:Y:S01]  /*f9b0*/  IMAD R2, R8, c[0x0][0x4e8], R4 ;  /* 0x00013a0008027a24 */ /* 0x000fe200078e0204 */
[----:B------:R-:W-:Y:S01]  /*f9c0*/  SHF.R.S32.HI R8, RZ, 0x1f, R0 ;  /* 0x0000001fff087819 */ /* 0x000fe20000011400 */
[----:B------:R-:W-:Y:S01]  /*f9d0*/  IMAD R3, R12, c[0x0][0x49c], R9 ;  /* 0x000127000c037a24 */ /* 0x000fe200078e0209 */
[----:B------:R-:W-:Y:S01]  /*f9e0*/  IADD3 R4, P1, R0, R6, RZ ;  /* 0x0000000600047210 */ /* 0x000fe20007f3e0ff */
[----:B------:R-:W-:-:S03]  /*f9f0*/  IMAD R0, R5, c[0x0][0x3e8], RZ ;  /* 0x0000fa0005007a24 */ /* 0x000fc600078e02ff */
[----:B------:R-:W-:Y:S02]  /*fa00*/  IADD3.X R5, R8, R7, R3, P1, !PT ;  /* 0x0000000708057210 */ /* 0x000fe40000ffe403 */
[----:B---3--:R-:W-:Y:S02]  /*fa10*/  IADD3 R8, R14, R17, RZ ;  /* 0x000000110e087210 */ /* 0x008fe40007ffe0ff */
[----:B-1----:R-:W-:-:S04]  /*fa20*/  SHF.R.S32.HI R14, RZ, 0x1f, R15 ;  /* 0x0000001fff0e7819 */ /* 0x002fc8000001140f */
[----:B------:R-:W-:-:S04]  /*fa30*/  LEA.HI R14, R14, R15, RZ, 0x5 ;  /* 0x0000000f0e0e7211 */ /* 0x000fc800078f28ff */
[----:B------:R-:W-:-:S04]  /*fa40*/  LOP3.LUT R14, R14, 0xffffffe0, RZ, 0xc0, !PT ;  /* 0xffffffe00e0e7812 */ /* 0x000fc800078ec0ff */
[----:B------:R-:W-:Y:S02]  /*fa50*/  IADD3 R14, -R14, R15, RZ ;  /* 0x0000000f0e0e7210 */ /* 0x000fe40007ffe1ff */
[----:B------:R1:W5:Y:S01]  /*fa60*/  LDL R15, [R1+0x70] ;  /* 0x00007000010f7983 */ /* 0x0003620000100800 */
[----:B------:R-:W-:Y:S01]  /*fa70*/  SHF.R.S32.HI R6, RZ, 0x1f, R2 ;  /* 0x0000001fff067819 */ /* 0x000fe20000011402 */
[----:B------:R-:W-:-:S04]  /*fa80*/  IMAD R9, R10, c[0x0][0x3ec], R0 ;  /* 0x0000fb000a097a24 */ /* 0x000fc800078e0200 */
[----:B------:R-:W-:Y:S02]  /*fa90*/  IMAD R3, R6, c[0x0][0x488], RZ ;  /* 0x0001220006037a24 */ /* 0x000fe400078e02ff */
[----:B------:R-:W-:-:S04]  /*faa0*/  IMAD.WIDE.U32 R6, R10, c[0x0][0x3e8], RZ ;  /* 0x0000fa000a067a25 */ /* 0x000fc800078e00ff */
[C---:B------:R-:W-:Y:S02]  /*fab0*/  IMAD R10, R2.reuse, c[0x0][0x48c], R3 ;  /* 0x00012300020a7a24 */ /* 0x040fe400078e0203 */
[----:B------:R-:W-:-:S04]  /*fac0*/  IMAD.WIDE.U32 R4, R2, c[0x0][0x488], R4 ;  /* 0x0001220002047a25 */ /* 0x000fc800078e0004 */
[----:B------:R-:W-:Y:S01]  /*fad0*/  @P0 IMAD.HI.U32 R2, R8, c[0x0][0x4ec], RZ ;  /* 0x00013b0008020a27 */ /* 0x000fe200078e00ff */
[----:B------:R-:W-:-:S03]  /*fae0*/  IADD3 R3, R7, R9, RZ ;  /* 0x0000000907037210 */ /* 0x000fc60007ffe0ff */
[----:B------:R-:W-:Y:S01]  /*faf0*/  IMAD.MOV.U32 R0, RZ, RZ, R8 ;  /* 0x000000ffff007224 */ /* 0x000fe200078e0008 */
[----:B------:R-:W-:Y:S01]  /*fb00*/  @P0 SHF.R.U32.HI R0, RZ, c[0x0][0x4f0], R2 ;  /* 0x00013c00ff000a19 */ /* 0x000fe20000011602 */
[----:B------:R-:W-:Y:S01]  /*fb10*/  IMAD.IADD R5, R5, 0x1, R10 ;  /* 0x0000000105057824 */ /* 0x000fe200078e020a */
[C---:B------:R-:W-:Y:S02]  /*fb20*/  LEA R9, P0, R4.reuse, c[0x0][0x450], 0x2 ;  /* 0x0001140004097a11 */ /* 0x040fe400078010ff */
[----:B------:R-:W-:Y:S01]  /*fb30*/  MOV R2, R6 ;  /* 0x0000000600027202 */ /* 0x000fe20000000f00 */
[----:B------:R-:W-:Y:S01]  /*fb40*/  IMAD R6, R11, c[0x0][0x3f0], RZ ;  /* 0x0000fc000b067a24 */ /* 0x000fe200078e02ff */
[----:B------:R-:W-:-:S03]  /*fb50*/  LEA.HI.X R5, R4, c[0x0][0x454], R5, 0x2, P0 ;  /* 0x0001150004057a11 */ /* 0x000fc600000f1405 */
[----:B------:R-:W-:Y:S01]  /*fb60*/  IMAD R10, R12, c[0x0][0x3f4], R6 ;  /* 0x0000fd000c0a7a24 */ /* 0x000fe200078e0206 */
[----:B------:R-:W-:Y:S01]  /*fb70*/  SHFL.IDX PT, R4, R9, 0x1, 0x1c1f ;  /* 0x003c1f0009047f89 */ /* 0x000fe200000e0000 */
[----:B------:R-:W-:-:S03]  /*fb80*/  ULDC UR5, c[0x0][0x4e8] ;  /* 0x00013a0000057ab9 */ /* 0x000fc60000000800 */
[----:B------:R2:W-:Y:S01]  /*fb90*/  SHFL.IDX PT, R6, R9, RZ, 0x1c1f ;  /* 0x001c1fff09067589 */ /* 0x0005e200000e0000 */
[----:B------:R-:W-:-:S03]  /*fba0*/  ULDC UR4, c[0x0][0x388] ;  /* 0x0000e20000047ab9 */ /* 0x000fc60000000800 */
[----:B------:R-:W3:Y:S01]  /*fbb0*/  SHFL.IDX PT, R7, R5, RZ, 0x1c1f ;  /* 0x001c1fff05077589 */ /* 0x000ee200000e0000 */
[----:B------:R-:W-:-:S03]  /*fbc0*/  IMAD.MOV R11, RZ, RZ, -R0 ;  /* 0x000000ffff0b7224 */ /* 0x000fc600078e0a00 */
[----:B------:R-:W4:Y:S01]  /*fbd0*/  SHFL.IDX PT, R5, R5, 0x1, 0x1c1f ;  /* 0x003c1f0005057f89 */ /* 0x000f2200000e0000 */
[----:B------:R-:W-:Y:S01]  /*fbe0*/  UIMAD UR4, UR5, UR4, URZ ;  /* 0x00000004050472a4 */ /* 0x000fe2000f8e023f */
[----:B------:R-:W-:Y:S02]  /*fbf0*/  LOP3.LUT P0, RZ, R14, 0x3, RZ, 0xc0, !PT ;  /* 0x000000030eff7812 */ /* 0x000fe4000780c0ff */
[----:B------:R-:W1:Y:S01]  /*fc00*/  S2R R18, SR_TID.X ;  /* 0x0000000000127919 */ /* 0x000e620000002100 */
[----:B------:R-:W-:Y:S01]  /*fc10*/  IMAD R8, R11, c[0x0][0x4e8], R8 ;  /* 0x00013a000b087a24 */ /* 0x000fe200078e0208 */
[----:B--2---:R-:W-:-:S04]  /*fc20*/  IADD3 R9, R13, R17, RZ ;  /* 0x000000110d097210 */ /* 0x004fc80007ffe0ff */
[C---:B------:R-:W-:Y:S02]  /*fc30*/  IADD3 R11, R9.reuse, 0x8, RZ ;  /* 0x00000008090b7810 */ /* 0x040fe40007ffe0ff */
[----:B------:R-:W-:Y:S02]  /*fc40*/  ISETP.GE.OR P1, PT, R9, UR4, P0 ;  /* 0x0000000409007c0c */ /* 0x000fe40008726670 */
[----:B------:R-:W-:Y:S01]  /*fc50*/  ISETP.GE.OR P0, PT, R11, UR4, P0 ;  /* 0x000000040b007c0c */ /* 0x000fe20008706670 */
[----:B------:R-:W-:Y:S01]  /*fc60*/  IMAD.WIDE.U32 R2, R12, c[0x0][0x3f0], R2 ;  /* 0x0000fc000c027a25 */ /* 0x000fe200078e0002 */
[----:B------:R-:W-:-:S03]  /*fc70*/  SHF.R.S32.HI R12, RZ, 0x1f, R0 ;  /* 0x0000001fff0c7819 */ /* 0x000fc60000011400 */
[----:B------:R-:W-:Y:S02]  /*fc80*/  IMAD.IADD R3, R3, 0x1, R10 ;  /* 0x0000000103037824 */ /* 0x000fe400078e020a */
[----:B------:R-:W-:-:S04]  /*fc90*/  IMAD R10, R12, c[0x0][0x3e0], RZ ;  /* 0x0000f8000c0a7a24 */ /* 0x000fc800078e02ff */
[----:B---3--:R2:W-:Y:S01]  /*fca0*/  @!P1 ST.E [R6.64], R173 ;  /* 0x000000ad06009985 */ /* 0x0085e2000c101906 */
[----:B------:R-:W-:-:S03]  /*fcb0*/  IMAD R9, R0, c[0x0][0x3e4], R10 ;  /* 0x0000f90000097a24 */ /* 0x000fc600078e020a */
[----:B----4-:R2:W-:Y:S01]  /*fcc0*/  @!P0 ST.E [R4.64], R65 ;  /* 0x0000004104008985 */ /* 0x0105e2000c101906 */
[----:B------:R-:W-:Y:S01]  /*fcd0*/  IMAD.WIDE.U32 R2, R0, c[0x0][0x3e0], R2 ;  /* 0x0000f80000027a25 */ /* 0x000fe200078e0002 */
[----:B------:R-:W-:Y:S02]  /*fce0*/  SHF.R.S32.HI R0, RZ, 0x1f, R8 ;  /* 0x0000001fff007819 */ /* 0x000fe40000011408 */
[----:B------:R2:W3:Y:S01]  /*fcf0*/  LDS.128 R44, [R16+0x1080] ;  /* 0x00108000102c7984 */ /* 0x0004e20000000c00 */
[----:B-1----:R-:W-:-:S03]  /*fd00*/  SHF.R.S32.HI R13, RZ, 0x1f, R18 ;  /* 0x0000001fff0d7819 */ /* 0x002fc60000011412 */
[----:B------:R2:W1:Y:S04]  /*fd10*/  LDS.128 R60, [R16+0x2080] ;  /* 0x00208000103c7984 */ /* 0x0004680000000c00 */
        /* <DEDUP_REMOVED lines=10> */
[----:B------:R-:W-:Y:S01]  /*fdc0*/  IMAD.IADD R3, R3, 0x1, R9 ;  /* 0x0000000103037824 */ /* 0x000fe200078e0209 */
[----:B------:R-:W-:Y:S01]  /*fdd0*/  LEA.HI R13, R13, R18, RZ, 0x3 ;  /* 0x000000120d0d7211 */ /* 0x000fe200078f18ff */
[----:B------:R-:W-:-:S02]  /*fde0*/  IMAD R0, R0, c[0x0][0x3d8], RZ ;  /* 0x0000f60000007a24 */ /* 0x000fc400078e02ff */
[----:B------:R-:W-:Y:S01]  /*fdf0*/  IMAD.WIDE.U32 R2, R8, c[0x0][0x3d8], R2 ;  /* 0x0000f60008027a25 */ /* 0x000fe200078e0002 */
[----:B------:R-:W-:-:S03]  /*fe00*/  SHF.R.S32.HI R13, RZ, 0x3, R13 ;  /* 0x00000003ff0d7819 */ /* 0x000fc6000001140d */
[----:B------:R-:W-:Y:S01]  /*fe10*/  IMAD R0, R8, c[0x0][0x3dc], R0 ;  /* 0x0000f70008007a24 */ /* 0x000fe200078e0200 */
[----:B------:R-:W-:Y:S01]  /*fe20*/  LEA R14, P0, R2, c[0x0][0x380], 0x1 ;  /* 0x0000e000020e7a11 */ /* 0x000fe200078008ff */
[----:B------:R-:W-:-:S03]  /*fe30*/  IMAD.IADD R13, R13, 0x1, R17 ;  /* 0x000000010d0d7824 */ /* 0x000fc600078e0211 */
[----:B------:R-:W-:-:S04]  /*fe40*/  IADD3 R0, R3, R0, RZ ;  /* 0x0000000003007210 */ /* 0x000fc80007ffe0ff */
[----:B------:R-:W-:Y:S02]  /*fe50*/  LEA.HI.X R12, R2, c[0x0][0x384], R0, 0x1, P0 ;  /* 0x0000e100020c7a11 */ /* 0x000fe400000f0c00 */
[----:B------:R-:W-:Y:S01]  /*fe60*/  ISETP.GE.AND P0, PT, R13, UR4, PT ;  /* 0x000000040d007c0c */ /* 0x000fe2000bf06270 */
[----:B------:R2:W1:Y:S01]  /*fe70*/  SHFL.IDX PT, R0, R14, RZ, 0x181f ;  /* 0x00181fff0e007589 */ /* 0x00046200000e0000 */
[----:B------:R-:W-:Y:S03]  /*fe80*/  BSSY B0, `(.L_x_550) ;  /* 0x0000017000007945 */ /* 0x000fe60003800000 */
[----:B------:R2:W1:Y:S08]  /*fe90*/  SHFL.IDX PT, R2, R12, RZ, 0x181f ;  /* 0x00181fff0c027589 */ /* 0x00047000000e0000 */
[----:B------:R-:W-:Y:S05]  /*fea0*/  @P0 BRA `(.L_x_551) ;  /* 0x0000014000000947 */ /* 0x000fea0003800000 */
[----:B---34-:R-:W3:Y:S01]  /*feb0*/  LDS.128 R28, [R16+0x80] ;  /* 0x00008000101c7984 */ /* 0x018ee20000000c00 */
[----:B-----5:R-:W-:-:S02]  /*fec0*/  ISETP.GE.AND P3, PT, R86, c[0x0][0x3c8], PT ;  /* 0x0000f20056007a0c */ /* 0x020fc40003f66270 */
[----:B------:R-:W-:Y:S01]  /*fed0*/  ISETP.GE.AND P2, PT, R84, c[0x0][0x3c8], PT ;  /* 0x0000f20054007a0c */ /* 0x000fe20003f46270 */
[----:B------:R-:W4:Y:S01]  /*fee0*/  LDS.128 R24, [R16+0x4080] ;  /* 0x0040800010187984 */ /* 0x000f220000000c00 */
[----:B------:R-:W-:Y:S02]  /*fef0*/  ISETP.GE.AND P1, PT, R82, c[0x0][0x3c8], PT ;  /* 0x0000f20052007a0c */ /* 0x000fe40003f26270 */
[----:B------:R-:W-:Y:S01]  /*ff00*/  ISETP.GE.AND P0, PT, R15, c[0x0][0x3c8], PT ;  /* 0x0000f2000f007a0c */ /* 0x000fe20003f06270 */
[----:B------:R-:W2:Y:S04]  /*ff10*/  LDS.128 R20, [R16+0x8080] ;  /* 0x0080800010147984 */ /* 0x000ea80000000c00 */
[----:B--2---:R-:W2:Y:S02]  /*ff20*/  LDS.128 R16, [R16+0xc080] ;  /* 0x00c0800010107984 */ /* 0x004ea40000000c00 */
[----:B-1----:R-:W-:-:S02]  /*ff30*/  @!P3 LEA R10, P4, R86, R0, 0x1 ;  /* 0x00000000560ab211 */ /* 0x002fc400078808ff */
[----:B------:R-:W-:Y:S02]  /*ff40*/  @!P2 LEA R8, P6, R84, R0, 0x1 ;  /* 0x000000005408a211 */ /* 0x000fe400078c08ff */
[----:B------:R-:W-:Y:S02]  /*ff50*/  @!P3 LEA.HI.X R11, R86, R2, R87, 0x1, P4 ;  /* 0x00000002560bb211 */ /* 0x000fe400020f0c57 */
[-C--:B------:R-:W-:Y:S02]  /*ff60*/  @!P1 LEA R6, P5, R82, R0.reuse, 0x1 ;  /* 0x0000000052069211 */ /* 0x080fe400078a08ff */
[----:B------:R-:W-:Y:S02]  /*ff70*/  @!P0 LEA R4, P4, R15, R0, 0x1 ;  /* 0x000000000f048211 */ /* 0x000fe400078808ff */
[-C--:B------:R-:W-:Y:S02]  /*ff80*/  @!P2 LEA.HI.X R9, R84, R2.reuse, R85, 0x1, P6 ;  /* 0x000000025409a211 */ /* 0x080fe400030f0c55 */
[----:B------:R-:W-:-:S02]  /*ff90*/  @!P1 LEA.HI.X R7, R82, R2, R83, 0x1, P5 ;  /* 0x0000000252079211 */ /* 0x000fc400028f0c53 */
[----:B------:R-:W-:Y:S01]  /*ffa0*/  @!P0 LEA.HI.X R5, R15, R2, R80, 0x1, P4 ;  /* 0x000000020f058211 */ /* 0x000fe200020f0c50 */
[----:B---3--:R1:W-:Y:S04]  /*ffb0*/  @!P3 ST.E.128 [R10.64], R28 ;  /* 0x0000001c0a00b985 */ /* 0x0083e8000c101d06 */
[----:B----4-:R1:W-:Y:S04]  /*ffc0*/  @!P2 ST.E.128 [R8.64], R24 ;  /* 0x000000180800a985 */ /* 0x0103e8000c101d06 */
[----:B------:R1:W-:Y:S04]  /*ffd0*/  @!P1 ST.E.128 [R6.64], R20 ;  /* 0x0000001406009985 */ /* 0x0003e8000c101d06 */
[----:B--2---:R1:W-:Y:S02]  /*ffe0*/  @!P0 ST.E.128 [R4.64], R16 ;  /* 0x0000001004008985 */ /* 0x0043e4000c101d06 */
.L_x_551:
[----:B---34-:R-:W-:Y:S05]  /*fff0*/  BSYNC B0 ;  /* 0x0000000000007941 */ /* 0x018fea0003800000 */
.L_x_550:
[----:B------:R-:W-:Y:S01]  /*10000*/  IADD3 R3, R13, 0x20, RZ ;  /* 0x000000200d037810 */ /* 0x000fe20007ffe0ff */
[----:B-1----:R1:W3:Y:S01]  /*10010*/  SHFL.IDX PT, R2, R12, 0x1, 0x181f ;  /* 0x00381f000c027f89 */ /* 0x0022e200000e0000 */
[----:B------:R-:W-:Y:S02]  /*10020*/  BSSY B0, `(.L_x_552) ;  /* 0x0000014000007945 */ /* 0x000fe40003800000 */
[----:B------:R-:W-:Y:S01]  /*10030*/  ISETP.GE.AND P0, PT, R3, UR4, PT ;  /* 0x0000000403007c0c */ /* 0x000fe2000bf06270 */
[----:B------:R1:W4:-:S12]  /*10040*/  SHFL.IDX PT, R0, R14, 0x1, 0x181f ;  /* 0x00381f000e007f89 */ /* 0x00031800000e0000 */
[----:B------:R-:W-:Y:S05]  /*10050*/  @P0 BRA `(.L_x_553) ;  /* 0x0000010000000947 */ /* 0x000fea0003800000 */
[----:B-----5:R-:W-:Y:S02]  /*10060*/  ISETP.GE.AND P3, PT, R86, c[0x0][0x3c8], PT ;  /* 0x0000f20056007a0c */ /* 0x020fe40003f66270 */
[----:B------:R-:W-:Y:S02]  /*10070*/  ISETP.GE.AND P2, PT, R84, c[0x0][0x3c8], PT ;  /* 0x0000f20054007a0c */ /* 0x000fe40003f46270 */
[----:B------:R-:W-:Y:S02]  /*10080*/  ISETP.GE.AND P1, PT, R82, c[0x0][0x3c8], PT ;  /* 0x0000f20052007a0c */ /* 0x000fe40003f26270 */
[----:B------:R-:W-:-:S07]  /*10090*/  ISETP.GE.AND P0, PT, R15, c[0x0][0x3c8], PT ;  /* 0x0000f2000f007a0c */ /* 0x000fce0003f06270 */
[-C--:B----4-:R-:W-:Y:S02]  /*100a0*/  @!P3 LEA R10, P4, R86, R0.reuse, 0x1 ;  /* 0x00000000560ab211 */ /* 0x090fe400078808ff */
[----:B------:R-:W-:Y:S02]  /*100b0*/  @!P2 LEA R8, P6, R84, R0, 0x1 ;  /* 0x000000005408a211 */ /* 0x000fe400078c08ff */
[----:B---3--:R-:W-:Y:S02]  /*100c0*/  @!P3 LEA.HI.X R11, R86, R2, R87, 0x1, P4 ;  /* 0x00000002560bb211 */ /* 0x008fe400020f0c57 */
[-C--:B--2---:R-:W-:Y:S02]  /*100d0*/  @!P1 LEA R6, P5, R82, R0.reuse, 0x1 ;  /* 0x0000000052069211 */ /* 0x084fe400078a08ff */
[----:B------:R-:W-:Y:S01]  /*100e0*/  @!P0 LEA R4, P4, R15, R0, 0x1 ;  /* 0x000000000f048211 */ /* 0x000fe200078808ff */
[----:B------:R2:W-:Y:S01]  /*100f0*/  @!P3 ST.E.128 [R10.64], R44 ;  /* 0x0000002c0a00b985 */ /* 0x0005e2000c101d06 */
[----:B------:R-:W-:-:S02]  /*10100*/  @!P2 LEA.HI.X R9, R84, R2, R85, 0x1, P6 ;  /* 0x000000025409a211 */ /* 0x000fc400030f0c55 */
[-C--:B------:R-:W-:Y:S02]  /*10110*/  @!P1 LEA.HI.X R7, R82, R2.reuse, R83, 0x1, P5 ;  /* 0x0000000252079211 */ /* 0x080fe400028f0c53 */
[----:B------:R-:W-:Y:S01]  /*10120*/  @!P0 LEA.HI.X R5, R15, R2, R80, 0x1, P4 ;  /* 0x000000020f058211 */ /* 0x000fe200020f0c50 */
[----:B------:R2:W-:Y:S04]  /*10130*/  @!P2 ST.E.128 [R8.64], R40 ;  /* 0x000000280800a985 */ /* 0x0005e8000c101d06 */
[----:B------:R2:W-:Y:S04]  /*10140*/  @!P1 ST.E.128 [R6.64], R36 ;  /* 0x0000002406009985 */ /* 0x0005e8000c101d06 */
[----:B------:R2:W-:Y:S02]  /*10150*/  @!P0 ST.E.128 [R4.64], R32 ;  /* 0x0000002004008985 */ /* 0x0005e4000c101d06 */
.L_x_553:
[----:B------:R-:W-:Y:S05]  /*10160*/  BSYNC B0 ;  /* 0x0000000000007941 */ /* 0x000fea0003800000 */
.L_x_552:
[----:B------:R-:W-:Y:S01]  /*10170*/  IADD3 R3, R13, 0x40, RZ ;  /* 0x000000400d037810 */ /* 0x000fe20007ffe0ff */
[----:B---3--:R3:W1:Y:S01]  /*10180*/  SHFL.IDX PT, R2, R12, 0x2, 0x181f ;  /* 0x00581f000c027f89 */ /* 0x00866200000e0000 */
[----:B------:R-:W-:Y:S02]  /*10190*/  BSSY B0, `(.L_x_554) ;  /* 0x0000014000007945 */ /* 0x000fe40003800000 */
[----:B------:R-:W-:Y:S01]  /*101a0*/  ISETP.GE.AND P0, PT, R3, UR4, PT ;  /* 0x0000000403007c0c */ /* 0x000fe2000bf06270 */
[----:B----4-:R3:W4:-:S12]  /*101b0*/  SHFL.IDX PT, R0, R14, 0x2, 0x181f ;  /* 0x00581f000e007f89 */ /* 0x01071800000e0000 */
[----:B------:R-:W-:Y:S05]  /*101c0*/  @P0 BRA `(.L_x_555) ;  /* 0x0000010000000947 */ /* 0x000fea0003800000 */
[----:B-----5:R-:W-:Y:S02]  /*101d0*/  ISETP.GE.AND P3, PT, R86, c[0x0][0x3c8], PT ;  /* 0x0000f20056007a0c */ /* 0x020fe40003f66270 */
[----:B------:R-:W-:Y:S02]  /*101e0*/  ISETP.GE.AND P2, PT, R84, c[0x0][0x3c8], PT ;  /* 0x0000f20054007a0c */ /* 0x000fe40003f46270 */
[----:B------:R-:W-:Y:S02]  /*101f0*/  ISETP.GE.AND P1, PT, R82, c[0x0][0x3c8], PT ;  /* 0x0000f20052007a0c */ /* 0x000fe40003f26270 */
[----:B------:R-:W-:-:S07]  /*10200*/  ISETP.GE.AND P0, PT, R15, c[0x0][0x3c8], PT ;  /* 0x0000f2000f007a0c */ /* 0x000fce0003f06270 */
[-C--:B--2-4-:R-:W-:Y:S02]  /*10210*/  @!P3 LEA R10, P4, R86, R0.reuse, 0x1 ;  /* 0x00000000560ab211 */ /* 0x094fe400078808ff */
[----:B------:R-:W-:Y:S02]  /*10220*/  @!P2 LEA R8, P6, R84, R0, 0x1 ;  /* 0x000000005408a211 */ /* 0x000fe400078c08ff */
[----:B-1----:R-:W-:Y:S02]  /*10230*/  @!P3 LEA.HI.X R11, R86, R2, R87, 0x1, P4 ;  /* 0x00000002560bb211 */ /* 0x002fe400020f0c57 */
[-C--:B------:R-:W-:Y:S02]  /*10240*/  @!P1 LEA R6, P5, R82, R0.reuse, 0x1 ;  /* 0x0000000052069211 */ /* 0x080fe400078a08ff */
        /* <DEDUP_REMOVED lines=8> */
.L_x_555:
[----:B------:R-:W-:Y:S05]  /*102d0*/  BSYNC B0 ;  /* 0x0000000000007941 */ /* 0x000fea0003800000 */
.L_x_554:
[----:B------:R-:W-:Y:S01]  /*102e0*/  IADD3 R3, R13, 0x60, RZ ;  /* 0x000000600d037810 */ /* 0x000fe20007ffe0ff */
[----:B-1----:R1:W2:Y:S03]  /*102f0*/  SHFL.IDX PT, R2, R12, 0x3, 0x181f ;  /* 0x00781f000c027f89 */ /* 0x0022a600000e0000 */
[----:B------:R-:W-:Y:S01]  /*10300*/  ISETP.GE.AND P0, PT, R3, UR4, PT ;  /* 0x0000000403007c0c */ /* 0x000fe2000bf06270 */
[----:B----4-:R1:W4:-:S12]  /*10310*/  SHFL.IDX PT, R0, R14, 0x3, 0x181f ;  /* 0x00781f000e007f89 */ /* 0x01031800000e0000 */
[----:B------:R-:W-:Y:S05]  /*10320*/  @P0 BRA `(.L_x_556) ;  /* 0x00000e1000000947 */ /* 0x000fea0003800000 */
[----:B-----5:R-:W-:Y:S02]  /*10330*/  ISETP.GE.AND P2, PT, R86, c[0x0][0x3c8], PT ;  /* 0x0000f20056007a0c */ /* 0x020fe40003f46270 */
[----:B------:R-:W-:Y:S02]  /*10340*/  ISETP.GE.AND P1, PT, R84, c[0x0][0x3c8], PT ;  /* 0x0000f20054007a0c */ /* 0x000fe40003f26270 */
[----:B------:R-:W-:-:S09]  /*10350*/  ISETP.GE.AND P0, PT, R82, c[0x0][0x3c8], PT ;  /* 0x0000f20052007a0c */ /* 0x000fd20003f06270 */
[-C--:B--2-4-:R-:W-:Y:S02]  /*10360*/  @!P2 LEA R8, P5, R86, R0.reuse, 0x1 ;  /* 0x000000005608a211 */ /* 0x094fe400078a08ff */
[-C--:B------:R-:W-:Y:S02]  /*10370*/  @!P1 LEA R6, P4, R84, R0.reuse, 0x1 ;  /* 0x0000000054069211 */ /* 0x080fe400078808ff */
[----:B------:R-:W-:Y:S02]  /*10380*/  @!P0 LEA R4, P3, R82, R0, 0x1 ;  /* 0x0000000052048211 */ /* 0x000fe400078608ff */
[-C--:B------:R-:W-:Y:S02]  /*10390*/  @!P2 LEA.HI.X R9, R86, R2.reuse, R87, 0x1, P5 ;  /* 0x000000025609a211 */ /* 0x080fe400028f0c57 */
[-C--:B------:R-:W-:Y:S02]  /*103a0*/  @!P1 LEA.HI.X R7, R84, R2.reuse, R85, 0x1, P4 ;  /* 0x0000000254079211 */ /* 0x080fe400020f0c55 */
[----:B------:R-:W-:Y:S01]  /*103b0*/  @!P0 LEA.HI.X R5, R82, R2, R83, 0x1, P3 ;  /* 0x0000000252058211 */ /* 0x000fe200018f0c53 */
[----:B------:R2:W-:Y:S04]  /*103c0*/  @!P2 ST.E.128 [R8.64], R72 ;  /* 0x000000480800a985 */ /* 0x0005e8000c101d06 */
[----:B------:R2:W-:Y:S04]  /*103d0*/  @!P1 ST.E.128 [R6.64], R68 ;  /* 0x0000004406009985 */ /* 0x0005e8000c101d06 */
[----:B------:R2:W-:Y:S01]  /*103e0*/  @!P0 ST.E.128 [R4.64], R64 ;  /* 0x0000004004008985 */ /* 0x0005e2000c101d06 */
[----:B------:R-:W-:-:S13]  /*103f0*/  ISETP.GE.AND P0, PT, R15, c[0x0][0x3c8], PT ;  /* 0x0000f2000f007a0c */ /* 0x000fda0003f06270 */
[----:B------:R-:W-:Y:S05]  /*10400*/  @P0 BRA `(.L_x_556) ;  /* 0x00000d3000000947 */ /* 0x000fea0003800000 */
[----:B--2---:R-:W-:-:S04]  /*10410*/  LEA R4, P0, R15, R0, 0x1 ;  /* 0x000000000f047211 */ /* 0x004fc800078008ff */
[----:B------:R-:W-:-:S05]  /*10420*/  LEA.HI.X R5, R15, R2, R80, 0x1, P0 ;  /* 0x000000020f057211 */ /* 0x000fca00000f0c50 */
[----:B------:R2:W-:Y:S01]  /*10430*/  ST.E.128 [R4.64], R76 ;  /* 0x0000004c04007985 */ /* 0x0005e2000c101d06 */
[----:B------:R-:W-:Y:S05]  /*10440*/  BRA `(.L_x_556) ;  /* 0x00000cf000007947 */ /* 0x000fea0003800000 */
.L_x_548:
[----:B------:R-:W2:Y:S04]  /*10450*/  LDL R2, [R1+0xb8] ;  /* 0x0000b80001027983 */ /* 0x000ea80000100800 */
[----:B------:R-:W3:Y:S04]  /*10460*/  LDL R0, [R1+0xb4] ;  /* 0x0000b40001007983 */ /* 0x000ee80000100800 */
[----:B------:R-:W4:Y:S04]  /*10470*/  LDL R4, [R1+0xb0] ;  /* 0x0000b00001047983 */ /* 0x000f280000100800 */
[----:B------:R-:W5:Y:S01]  /*10480*/  S2R R3, SR_TID.X ;  /* 0x0000000000037919 */ /* 0x000f620000002100 */
[----:B------:R-:W-:Y:S01]  /*10490*/  BSSY B0, `(.L_x_557) ;  /* 0x0000026000007945 */ /* 0x000fe20003800000 */
[----:B-----5:R-:W-:Y:S01]  /*104a0*/  ISETP.GE.AND P0, PT, R3, 0x80, PT ;  /* 0x000000800300780c */ /* 0x020fe20003f06270 */
[----:B--2---:R-:W-:-:S02]  /*104b0*/  IMAD.MOV.U32 R12, RZ, RZ, R2 ;  /* 0x000000ffff0c7224 */ /* 0x004fc400078e0002 */
[----:B---3--:R-:W-:-:S03]  /*104c0*/  IMAD.MOV.U32 R11, RZ, RZ, R0 ;  /* 0x000000ffff0b7224 */ /* 0x008fc600078e0000 */
[----:B------:R-:W-:Y:S01]  /*104d0*/  SHF.R.S32.HI R9, RZ, 0x1f, R12 ;  /* 0x0000001fff097819 */ /* 0x000fe2000001140c */
[----:B----4-:R-:W-:Y:S01]  /*104e0*/  IMAD.MOV.U32 R13, RZ, RZ, R4 ;  /* 0x000000ffff0d7224 */ /* 0x010fe200078e0004 */
[----:B------:R-:W-:-:S05]  /*104f0*/  SHF.R.S32.HI R10, RZ, 0x1f, R11 ;  /* 0x0000001fff0a7819 */ /* 0x000fca000001140b */
[----:B------:R-:W-:Y:S05]  /*10500*/  @P0 BRA `(.L_x_558) ;  /* 0x000001e000000947 */ /* 0x000fea0003800000 */
[----:B------:R-:W-:Y:S02]  /*10510*/  MOV R2, c[0x0][0x4e8] ;  /* 0x00013a0000027a02 */ /* 0x000fe40000000f00 */
[----:B------:R-:W-:-:S03]  /*10520*/  IADD3 R6, R13, R3, RZ ;  /* 0x000000030d067210 */ /* 0x000fc60007ffe0ff */
[----:B------:R-:W-:-:S05]  /*10530*/  IMAD R0, R2, c[0x0][0x388], RZ ;  /* 0x0000e20002007a24 */ /* 0x000fca00078e02ff */
[----:B------:R-:W-:-:S13]  /*10540*/  ISETP.GE.AND P0, PT, R6, R0, PT ;  /* 0x000000000600720c */ /* 0x000fda0003f06270 */
[----:B------:R-:W-:Y:S05]  /*10550*/  @P0 BRA `(.L_x_558) ;  /* 0x0000019000000947 */ /* 0x000fea0003800000 */
[----:B------:R-:W-:Y:S01]  /*10560*/  ISETP.NE.AND P0, PT, R2, 0x1, PT ;  /* 0x000000010200780c */ /* 0x000fe20003f05270 */
[----:B------:R-:W-:Y:S01]  /*10570*/  IMAD R4, R9, c[0x0][0x490], RZ ;  /* 0x0001240009047a24 */ /* 0x000fe200078e02ff */
[----:B------:R-:W-:Y:S01]  /*10580*/  MOV R0, R6 ;  /* 0x0000000600007202 */ /* 0x000fe20000000f00 */
[----:B------:R-:W-:-:S04]  /*10590*/  IMAD.WIDE.U32 R2, R12, c[0x0][0x490], RZ ;  /* 0x000124000c027a25 */ /* 0x000fc800078e00ff */
[----:B------:R-:W-:Y:S02]  /*105a0*/  IMAD R4, R12, c[0x0][0x494], R4 ;  /* 0x000125000c047a24 */ /* 0x000fe400078e0204 */
[----:B------:R-:W-:-:S03]  /*105b0*/  IMAD R8, R10, c[0x0][0x498], RZ ;  /* 0x000126000a087a24 */ /* 0x000fc600078e02ff */
[----:B------:R-:W-:Y:S01]  /*105c0*/  IADD3 R3, R3, R4, RZ ;  /* 0x0000000403037210 */ /* 0x000fe20007ffe0ff */
[----:B------:R-:W-:-:S05]  /*105d0*/  @P0 IMAD.HI.U32 R5, R6, c[0x0][0x4ec], RZ ;  /* 0x00013b0006050a27 */ /* 0x000fca00078e00ff */
[----:B------:R-:W-:Y:S01]  /*105e0*/  @P0 SHF.R.U32.HI R0, RZ, c[0x0][0x4f0], R5 ;  /* 0x00013c00ff000a19 */ /* 0x000fe20000011605 */
[----:B------:R-:W-:-:S03]  /*105f0*/  IMAD.WIDE.U32 R4, R11, c[0x0][0x498], R2 ;  /* 0x000126000b047a25 */ /* 0x000fc600078e0002 */
[C---:B------:R-:W-:Y:S01]  /*10600*/  IADD3 R7, -R0.reuse, RZ, RZ ;  /* 0x000000ff00077210 */ /* 0x040fe20007ffe1ff */
[----:B------:R-:W-:Y:S01]  /*10610*/  IMAD R3, R11, c[0x0][0x49c], R8 ;  /* 0x000127000b037a24 */ /* 0x000fe200078e0208 */
[----:B------:R-:W-:-:S03]  /*10620*/  IADD3 R4, P0, R0, R4, RZ ;  /* 0x0000000400047210 */ /* 0x000fc60007f1e0ff */
[----:B------:R-:W-:Y:S01]  /*10630*/  IMAD R2, R7, c[0x0][0x4e8], R6 ;  /* 0x00013a0007027a24 */ /* 0x000fe200078e0206 */
[----:B------:R-:W-:-:S04]  /*10640*/  SHF.R.S32.HI R6, RZ, 0x1f, R0 ;  /* 0x0000001fff067819 */ /* 0x000fc80000011400 */
[----:B------:R-:W-:Y:S02]  /*10650*/  SHF.R.S32.HI R0, RZ, 0x1f, R2 ;  /* 0x0000001fff007819 */ /* 0x000fe40000011402 */
[----:B------:R-:W-:-:S03]  /*10660*/  IADD3.X R5, R6, R5, R3, P0, !PT ;  /* 0x0000000506057210 */ /* 0x000fc600007fe403 */
[----:B------:R-:W-:-:S04]  /*10670*/  IMAD R0, R0, c[0x0][0x488], RZ ;  /* 0x0001220000007a24 */ /* 0x000fc800078e02ff */
[C---:B------:R-:W-:Y:S02]  /*10680*/  IMAD R0, R2.reuse, c[0x0][0x48c], R0 ;  /* 0x0001230002007a24 */ /* 0x040fe400078e0200 */
[----:B------:R-:W-:-:S05]  /*10690*/  IMAD.WIDE.U32 R2, R2, c[0x0][0x488], R4 ;  /* 0x0001220002027a25 */ /* 0x000fca00078e0004 */
[----:B------:R-:W-:Y:S02]  /*106a0*/  IADD3 R0, R3, R0, RZ ;  /* 0x0000000003007210 */ /* 0x000fe40007ffe0ff */
[----:B------:R-:W-:-:S04]  /*106b0*/  LEA R4, P0, R2, c[0x0][0x450], 0x2 ;  /* 0x0001140002047a11 */ /* 0x000fc800078010ff */
[----:B------:R-:W-:Y:S02]  /*106c0*/  LEA.HI.X R5, R2, c[0x0][0x454], R0, 0x2, P0 ;  /* 0x0001150002057a11 */ /* 0x000fe400000f1400 */
[----:B------:R-:W-:-:S05]  /*106d0*/  MOV R0, 0xff800000 ;  /* 0xff80000000007802 */ /* 0x000fca0000000f00 */
[----:B------:R2:W-:Y:S02]  /*106e0*/  STG.E [R4.64], R0 ;  /* 0x0000000004007986 */ /* 0x0005e4000c101906 */
.L_x_558:
[----:B------:R-:W-:Y:S05]  /*106f0*/  BSYNC B0 ;  /* 0x0000000000007941 */ /* 0x000fea0003800000 */
.L_x_557:
[----:B------:R-:W3:Y:S01]  /*10700*/  LDL R2, [R1+0x7c] ;  /* 0x00007c0001027983 */ /* 0x000ee20000100800 */
[----:B--2---:R-:W-:Y:S01]  /*10710*/  MOV R0, c[0x0][0x4e8] ;  /* 0x00013a0000007a02 */ /* 0x004fe20000000f00 */
[----:B------:R-:W-:-:S03]  /*10720*/  IMAD R6, R10, c[0x0][0x3f0], RZ ;  /* 0x0000fc000a067a24 */ /* 0x000fc600078e02ff */
[----:B------:R-:W-:Y:S01]  /*10730*/  ISETP.NE.AND P0, PT, R0, 0x1, PT ;  /* 0x000000010000780c */ /* 0x000fe20003f05270 */
[----:B------:R-:W-:Y:S02]  /*10740*/  IMAD R0, R9, c[0x0][0x3e8], RZ ;  /* 0x0000fa0009007a24 */ /* 0x000fe400078e02ff */
[----:B------:R-:W-:Y:S02]  /*10750*/  IMAD R8, R11, c[0x0][0x3f4], R6 ;  /* 0x0000fd000b087a24 */ /* 0x000fe400078e0206 */
[----:B------:R-:W-:Y:S01]  /*10760*/  IMAD R5, R12, c[0x0][0x3ec], R0 ;  /* 0x0000fb000c057a24 */ /* 0x000fe200078e0200 */
[----:B---3--:R-:W-:Y:S01]  /*10770*/  IADD3 R4, R2, R13, RZ ;  /* 0x0000000d02047210 */ /* 0x008fe20007ffe0ff */
[----:B------:R-:W-:-:S03]  /*10780*/  IMAD.WIDE.U32 R2, R12, c[0x0][0x3e8], RZ ;  /* 0x0000fa000c027a25 */ /* 0x000fc600078e00ff */
[----:B------:R-:W-:-:S03]  /*10790*/  MOV R0, R4 ;  /* 0x0000000400007202 */ /* 0x000fc60000000f00 */
[----:B------:R-:W-:Y:S01]  /*107a0*/  @P0 IMAD.HI.U32 R7, R4, c[0x0][0x4ec], RZ ;  /* 0x00013b0004070a27 */ /* 0x000fe200078e00ff */
[----:B------:R-:W-:-:S04]  /*107b0*/  IADD3 R3, R3, R5, RZ ;  /* 0x0000000503037210 */ /* 0x000fc80007ffe0ff */
[----:B------:R-:W-:Y:S01]  /*107c0*/  @P0 SHF.R.U32.HI R0, RZ, c[0x0][0x4f0], R7 ;  /* 0x00013c00ff000a19 */ /* 0x000fe20000011607 */
[----:B------:R-:W-:-:S03]  /*107d0*/  IMAD.WIDE.U32 R2, R11, c[0x0][0x3f0], R2 ;  /* 0x0000fc000b027a25 */ /* 0x000fc600078e0002 */
[----:B------:R-:W-:Y:S02]  /*107e0*/  SHF.R.S32.HI R6, RZ, 0x1f, R0 ;  /* 0x0000001fff067819 */ /* 0x000fe40000011400 */
[----:B------:R-:W-:Y:S02]  /*107f0*/  IADD3 R5, -R0, RZ, RZ ;  /* 0x000000ff00057210 */ /* 0x000fe40007ffe1ff */
[----:B------:R-:W-:Y:S01]  /*10800*/  IADD3 R3, R3, R8, RZ ;  /* 0x0000000803037210 */ /* 0x000fe20007ffe0ff */
[----:B------:R-:W-:Y:S02]  /*10810*/  IMAD R6, R6, c[0x0][0x3e0], RZ ;  /* 0x0000f80006067a24 */ /* 0x000fe400078e02ff */
[----:B------:R-:W-:Y:S02]  /*10820*/  IMAD R4, R5, c[0x0][0x4e8], R4 ;  /* 0x00013a0005047a24 */ /* 0x000fe400078e0204 */
[C---:B------:R-:W-:Y:S02]  /*10830*/  IMAD R5, R0.reuse, c[0x0][0x3e4], R6 ;  /* 0x0000f90000057a24 */ /* 0x040fe400078e0206 */
[----:B------:R-:W-:Y:S01]  /*10840*/  IMAD.WIDE.U32 R2, R0, c[0x0][0x3e0], R2 ;  /* 0x0000f80000027a25 */ /* 0x000fe200078e0002 */
[----:B------:R-:W-:-:S04]  /*10850*/  SHF.R.S32.HI R0, RZ, 0x1f, R4 ;  /* 0x0000001fff007819 */ /* 0x000fc80000011404 */
[----:B------:R-:W-:Y:S01]  /*10860*/  IADD3 R3, R3, R5, RZ ;  /* 0x0000000503037210 */ /* 0x000fe20007ffe0ff */
[----:B------:R-:W-:-:S04]  /*10870*/  IMAD R0, R0, c[0x0][0x3d8], RZ ;  /* 0x0000f60000007a24 */ /* 0x000fc800078e02ff */
[----:B------:R-:W-:-:S04]  /*10880*/  IMAD.WIDE.U32 R2, R4, c[0x0][0x3d8], R2 ;  /* 0x0000f60004027a25 */ /* 0x000fc800078e0002 */
[----:B------:R-:W-:Y:S01]  /*10890*/  IMAD R4, R4, c[0x0][0x3dc], R0 ;  /* 0x0000f70004047a24 */ /* 0x000fe200078e0200 */
[----:B------:R-:W-:-:S04]  /*108a0*/  LEA R13, P0, R2, c[0x0][0x380], 0x1 ;  /* 0x0000e000020d7a11 */ /* 0x000fc800078008ff */
[----:B------:R-:W-:-:S04]  /*108b0*/  IADD3 R4, R3, R4, RZ ;  /* 0x0000000403047210 */ /* 0x000fc80007ffe0ff */
[----:B------:R-:W-:Y:S01]  /*108c0*/  LEA.HI.X R5, R2, c[0x0][0x384], R4, 0x1, P0 ;  /* 0x0000e10002057a11 */ /* 0x000fe200000f0c04 */
[----:B------:R-:W-:Y:S05]  /*108d0*/  BRA.DIV ~URZ, `(.L_x_559) ;  /* 0x000026427f007947 */ /* 0x000fea000b800000 */
[----:B------:R2:W3:Y:S02]  /*108e0*/  SHFL.IDX PT, R4, R5, RZ, 0x181f ;  /* 0x00181fff05047589 */ /* 0x0004e400000e0000 */
.L_x_591:
[----:B------:R-:W-:Y:S05]  /*108f0*/  BRA.DIV ~URZ, `(.L_x_560) ;  /* 0x000026927f007947 */ /* 0x000fea000b800000 */
[----:B------:R4:W1:Y:S02]  /*10900*/  SHFL.IDX PT, R0, R13, RZ, 0x181f ;  /* 0x00181fff0d007589 */ /* 0x00086400000e0000 */
.L_x_592:
[----:B------:R-:W5:Y:S04]  /*10910*/  LDL.LU R3, [R1+0xb0] ;  /* 0x0000b00001037983 */ /* 0x000f680000300800 */
[----:B------:R-:W2:Y:S01]  /*10920*/  S2R R6, SR_TID.X ;  /* 0x0000000000067919 */ /* 0x000ea20000002100 */
[----:B------:R-:W-:-:S04]  /*10930*/  IMAD.MOV.U32 R14, RZ, RZ, c[0x0][0x4e8] ;  /* 0x00013a00ff0e7624 */ /* 0x000fc800078e00ff */
[----:B------:R-:W-:Y:S01]  /*10940*/  IMAD R14, R14, c[0x0][0x388], RZ ;  /* 0x0000e2000e0e7a24 */ /* 0x000fe200078e02ff */
[----:B--2---:R-:W-:-:S04]  /*10950*/  SHF.R.S32.HI R2, RZ, 0x1f, R6 ;  /* 0x0000001fff027819 */ /* 0x004fc80000011406 */
[----:B------:R-:W-:-:S04]  /*10960*/  LEA.HI R2, R2, R6, RZ, 0x3 ;  /* 0x0000000602027211 */ /* 0x000fc800078f18ff */
[----:B------:R-:W-:Y:S01]  /*10970*/  SHF.R.S32.HI R2, RZ, 0x3, R2 ;  /* 0x00000003ff027819 */ /* 0x000fe20000011402 */
[----:B------:R-:W-:Y:S04]  /*10980*/  BSSY B0, `(.L_x_561) ;  /* 0x000001c000007945 */ /* 0x000fe80003800000 */
[----:B-----5:R-:W-:-:S05]  /*10990*/  IMAD.IADD R12, R2, 0x1, R3 ;  /* 0x00000001020c7824 */ /* 0x020fca00078e0203 */
[----:B------:R-:W-:-:S13]  /*109a0*/  ISETP.GE.AND P0, PT, R12, R14, PT ;  /* 0x0000000e0c00720c */ /* 0x000fda0003f06270 */
[----:B------:R-:W-:Y:S05]  /*109b0*/  @P0 BRA `(.L_x_562) ;  /* 0x0000018000000947 */ /* 0x000fea0003800000 */
[----:B------:R-:W2:Y:S04]  /*109c0*/  LDL R6, [R1+0x54] ;  /* 0x0000540001067983 */ /* 0x000ea80000100800 */
[----:B------:R-:W5:Y:S04]  /*109d0*/  LDL R2, [R1+0x6c] ;  /* 0x00006c0001027983 */ /* 0x000f680000100800 */
[----:B----4-:R-:W4:Y:S04]  /*109e0*/  LDL R17, [R1+0x68] ;  /* 0x0000680001117983 */ /* 0x010f280000100800 */
[----:B---3--:R-:W3:Y:S04]  /*109f0*/  LDL R15, [R1+0x70] ;  /* 0x00007000010f7983 */ /* 0x008ee80000100800 */
[----:B------:R-:W3:Y:S04]  /*10a00*/  LDL R7, [R1+0xf4] ;  /* 0x0000f40001077983 */ /* 0x000ee80000100800 */
[----:B------:R-:W3:Y:S04]  /*10a10*/  LDL R3, [R1+0xf0] ;  /* 0x0000f00001037983 */ /* 0x000ee80000100800 */
[----:B------:R-:W3:Y:S04]  /*10a20*/  LDL R18, [R1+0xec] ;  /* 0x0000ec0001127983 */ /* 0x000ee80000100800 */
[----:B-1----:R-:W3:Y:S01]  /*10a30*/  LDL R16, [R1+0xe8] ;  /* 0x0000e80001107983 */ /* 0x002ee20000100800 */
[----:B--2---:R-:W-:-:S02]  /*10a40*/  ISETP.GE.AND P3, PT, R6, c[0x0][0x3c8], PT ;  /* 0x0000f20006007a0c */ /* 0x004fc40003f66270 */
[----:B-----5:R-:W-:Y:S02]  /*10a50*/  ISETP.GE.AND P2, PT, R2, c[0x0][0x3c8], PT ;  /* 0x0000f20002007a0c */ /* 0x020fe40003f46270 */
[----:B----4-:R-:W-:Y:S02]  /*10a60*/  ISETP.GE.AND P1, PT, R17, c[0x0][0x3c8], PT ;  /* 0x0000f20011007a0c */ /* 0x010fe40003f26270 */
[----:B---3--:R-:W-:-:S07]  /*10a70*/  ISETP.GE.AND P0, PT, R15, c[0x0][0x3c8], PT ;  /* 0x0000f2000f007a0c */ /* 0x008fce0003f06270 */
[-C--:B------:R-:W-:Y:S02]  /*10a80*/  @!P3 LEA R10, P4, R6, R0.reuse, 0x1 ;  /* 0x00000000060ab211 */ /* 0x080fe400078808ff */
[----:B------:R-:W-:Y:S02]  /*10a90*/  @!P2 LEA R8, P6, R2, R0, 0x1 ;  /* 0x000000000208a211 */ /* 0x000fe400078c08ff */
[----:B------:R-:W-:Y:S02]  /*10aa0*/  @!P3 LEA.HI.X R11, R6, R4, R7, 0x1, P4 ;  /* 0x00000004060bb211 */ /* 0x000fe400020f0c07 */
[----:B------:R-:W-:Y:S02]  /*10ab0*/  @!P1 LEA R6, P5, R17, R0, 0x1 ;  /* 0x0000000011069211 */ /* 0x000fe400078a08ff */
[----:B------:R-:W-:Y:S02]  /*10ac0*/  @!P2 LEA.HI.X R9, R2, R4, R3, 0x1, P6 ;  /* 0x000000040209a211 */ /* 0x000fe400030f0c03 */
[----:B------:R-:W-:-:S02]  /*10ad0*/  @!P0 LEA R2, P4, R15, R0, 0x1 ;  /* 0x000000000f028211 */ /* 0x000fc400078808ff */
[-C--:B------:R-:W-:Y:S02]  /*10ae0*/  @!P1 LEA.HI.X R7, R17, R4.reuse, R18, 0x1, P5 ;  /* 0x0000000411079211 */ /* 0x080fe400028f0c12 */
[----:B------:R-:W-:Y:S01]  /*10af0*/  @!P0 LEA.HI.X R3, R15, R4, R16, 0x1, P4 ;  /* 0x000000040f038211 */ /* 0x000fe200020f0c10 */
[----:B------:R1:W-:Y:S04]  /*10b00*/  @!P3 ST.E.128 [R10.64], RZ ;  /* 0x000000ff0a00b985 */ /* 0x0003e8000c101d06 */
[----:B------:R1:W-:Y:S04]  /*10b10*/  @!P2 ST.E.128 [R8.64], RZ ;  /* 0x000000ff0800a985 */ /* 0x0003e8000c101d06 */
[----:B------:R1:W-:Y:S04]  /*10b20*/  @!P1 ST.E.128 [R6.64], RZ ;  /* 0x000000ff06009985 */ /* 0x0003e8000c101d06 */
[----:B------:R1:W-:Y:S02]  /*10b30*/  @!P0 ST.E.128 [R2.64], RZ ;  /* 0x000000ff02008985 */ /* 0x0003e4000c101d06 */
.L_x_562:
[----:B------:R-:W-:Y:S05]  /*10b40*/  BSYNC B0 ;  /* 0x0000000000007941 */ /* 0x000fea0003800000 */
.L_x_561:
[----:B------:R-:W-:Y:S05]  /*10b50*/  BRA.DIV ~URZ, `(.L_x_563) ;  /* 0x000024a27f007947 */ /* 0x000fea000b800000 */
[----:B---3--:R2:W3:Y:S04]  /*10b60*/  SHFL.IDX PT, R4, R5, 0x1, 0x181f ;  /* 0x00381f0005047f89 */ /* 0x0084e800000e0000 */
[----:B-1----:R2:W1:Y:S02]  /*10b70*/  SHFL.IDX PT, R0, R13, 0x1, 0x181f ;  /* 0x00381f000d007f89 */ /* 0x00246400000e0000 */
.L_x_593:
[----:B------:R-:W-:Y:S01]  /*10b80*/  IADD3 R2, R12, 0x20, RZ ;  /* 0x000000200c027810 */ /* 0x000fe20007ffe0ff */
[----:B------:R-:W-:Y:S03]  /*10b90*/  BSSY B0, `(.L_x_564) ;  /* 0x000001b000007945 */ /* 0x000fe60003800000 */
[----:B------:R-:W-:-:S13]  /*10ba0*/  ISETP.GE.AND P0, PT, R2, R14, PT ;  /* 0x0000000e0200720c */ /* 0x000fda0003f06270 */
[----:B------:R-:W-:Y:S05]  /*10bb0*/  @P0 BRA `(.L_x_565) ;  /* 0x0000018000000947 */ /* 0x000fea0003800000 */
        /* <DEDUP_REMOVED lines=8> */
[----:B-----5:R-:W-:-:S02]  /*10c40*/  ISETP.GE.AND P3, PT, R6, c[0x0][0x3c8], PT ;  /* 0x0000f20006007a0c */ /* 0x020fc40003f66270 */
[----:B--2---:R-:W-:Y:S02]  /*10c50*/  ISETP.GE.AND P2, PT, R3, c[0x0][0x3c8], PT ;  /* 0x0000f20003007a0c */ /* 0x004fe40003f46270 */
[----:B----4-:R-:W-:Y:S02]  /*10c60*/  ISETP.GE.AND P1, PT, R17, c[0x0][0x3c8], PT ;  /* 0x0000f20011007a0c */ /* 0x010fe40003f26270 */
[----:B---3--:R-:W-:-:S07]  /*10c70*/  ISETP.GE.AND P0, PT, R15, c[0x0][0x3c8], PT ;  /* 0x0000f2000f007a0c */ /* 0x008fce0003f06270 */
[CC--:B-1----:R-:W-:Y:S02]  /*10c80*/  @!P3 LEA R10, P4, R6.reuse, R0.reuse, 0x1 ;  /* 0x00000000060ab211 */ /* 0x0c2fe400078808ff */
        /* <DEDUP_REMOVED lines=11> */
.L_x_565:
[----:B------:R-:W-:Y:S05]  /*10d40*/  BSYNC B0 ;  /* 0x0000000000007941 */ /* 0x000fea0003800000 */
.L_x_564:
[----:B------:R-:W-:Y:S05]  /*10d50*/  BRA.DIV ~URZ, `(.L_x_566) ;  /* 0x000023927f007947 */ /* 0x000fea000b800000 */
[----:B---3--:R3:W2:Y:S02]  /*10d60*/  SHFL.IDX PT, R4, R5, 0x2, 0x181f ;  /* 0x00581f0005047f89 */ /* 0x0086a400000e0000 */
.L_x_594:
[----:B------:R-:W-:Y:S05]  /*10d70*/  BRA.DIV ~URZ, `(.L_x_567) ;  /* 0x000023f27f007947 */ /* 0x000fea000b800000 */
[----:B-1----:R1:W3:Y:S02]  /*10d80*/  SHFL.IDX PT, R0, R13, 0x2, 0x181f ;  /* 0x00581f000d007f89 */ /* 0x0022e400000e0000 */
.L_x_595:
[----:B------:R-:W-:Y:S01]  /*10d90*/  IADD3 R2, R12, 0x40, RZ ;  /* 0x000000400c027810 */ /* 0x000fe20007ffe0ff */
[----:B------:R-:W-:Y:S03]  /*10da0*/  BSSY B0, `(.L_x_568) ;  /* 0x000001b000007945 */ /* 0x000fe60003800000 */
[----:B------:R-:W-:-:S13]  /*10db0*/  ISETP.GE.AND P0, PT, R2, R14, PT ;  /* 0x0000000e0200720c */ /* 0x000fda0003f06270 */
[----:B------:R-:W-:Y:S05]  /*10dc0*/  @P0 BRA `(.L_x_569) ;  /* 0x0000018000000947 */ /* 0x000fea0003800000 */
[----:B------:R-:W5:Y:S04]  /*10dd0*/  LDL R6, [R1+0x54] ;  /* 0x0000540001067983 */ /* 0x000f680000100800 */
[----:B----4-:R-:W4:Y:S04]  /*10de0*/  LDL R3, [R1+0x6c] ;  /* 0x00006c0001037983 */ /* 0x010f280000100800 */
[----:B---3--:R-:W3:Y:S04]  /*10df0*/  LDL R17, [R1+0x68] ;  /* 0x0000680001117983 */ /* 0x008ee80000100800 */
[----:B--2---:R-:W2:Y:S04]  /*10e00*/  LDL R15, [R1+0x70] ;  /* 0x00007000010f7983 */ /* 0x004ea80000100800 */
[----:B------:R-:W2:Y:S04]  /*10e10*/  LDL R7, [R1+0xf4] ;  /* 0x0000f40001077983 */ /* 0x000ea80000100800 */
[----:B------:R-:W2:Y:S04]  /*10e20*/  LDL R19, [R1+0xf0] ;  /* 0x0000f00001137983 */ /* 0x000ea80000100800 */
[----:B------:R-:W2:Y:S04]  /*10e30*/  LDL R18, [R1+0xec] ;  /* 0x0000ec0001127983 */ /* 0x000ea80000100800 */
[----:B------:R-:W2:Y:S01]  /*10e40*/  LDL R16, [R1+0xe8] ;  /* 0x0000e80001107983 */ /* 0x000ea20000100800 */
[----:B-----5:R-:W-:-:S02]  /*10e50*/  ISETP.GE.AND P3, PT, R6, c[0x0][0x3c8], PT ;  /* 0x0000f20006007a0c */ /* 0x020fc40003f66270 */
[----:B----4-:R-:W-:Y:S02]  /*10e60*/  ISETP.GE.AND P2, PT, R3, c[0x0][0x3c8], PT ;  /* 0x0000f20003007a0c */ /* 0x010fe40003f46270 */
[----:B---3--:R-:W-:Y:S02]  /*10e70*/  ISETP.GE.AND P1, PT, R17, c[0x0][0x3c8], PT ;  /* 0x0000f20011007a0c */ /* 0x008fe40003f26270 */
[----:B--2---:R-:W-:-:S07]  /*10e80*/  ISETP.GE.AND P0, PT, R15, c[0x0][0x3c8], PT ;  /* 0x0000f2000f007a0c */ /* 0x004fce0003f06270 */
[CC--:B------:R-:W-:Y:S02]  /*10e90*/  @!P3 LEA R10, P4, R6.reuse, R0.reuse, 0x1 ;  /* 0x00000000060ab211 */ /* 0x0c0fe400078808ff */
        /* <DEDUP_REMOVED lines=11> */
.L_x_569:
[----:B------:R-:W-:Y:S05]  /*10f50*/  BSYNC B0 ;  /* 0x0000000000007941 */ /* 0x000fea0003800000 */
.L_x_568:
[----:B------:R-:W-:Y:S05]  /*10f60*/  BRA.DIV ~URZ, `(.L_x_570) ;  /* 0x000022827f007947 */ /* 0x000fea000b800000 */
[----:B--2---:R2:W1:Y:S04]  /*10f70*/  SHFL.IDX PT, R4, R5, 0x3, 0x181f ;  /* 0x00781f0005047f89 */ /* 0x00446800000e0000 */
[----:B---3--:R2:W3:Y:S02]  /*10f80*/  SHFL.IDX PT, R0, R13, 0x3, 0x181f ;  /* 0x00781f000d007f89 */ /* 0x0084e400000e0000 */
.L_x_596:
[----:B------:R-:W-:-:S04]  /*10f90*/  IADD3 R2, R12, 0x60, RZ ;  /* 0x000000600c027810 */ /* 0x000fc80007ffe0ff */
        /* <DEDUP_REMOVED lines=9> */
[----:B-1----:R-:W3:Y:S01]  /*11030*/  LDL R13, [R1+0xe8] ;  /* 0x0000e800010d7983 */ /* 0x002ee20000100800 */
[----:B-----5:R-:W-:-:S02]  /*11040*/  ISETP.GE.AND P3, PT, R6, c[0x0][0x3c8], PT ;  /* 0x0000f20006007a0c */ /* 0x020fc40003f66270 */
[----:B--2---:R-:W-:Y:S02]  /*11050*/  ISETP.GE.AND P2, PT, R3, c[0x0][0x3c8], PT ;  /* 0x0000f20003007a0c */ /* 0x004fe40003f46270 */
[----:B----4-:R-:W-:Y:S02]  /*11060*/  ISETP.GE.AND P1, PT, R15, c[0x0][0x3c8], PT ;  /* 0x0000f2000f007a0c */ /* 0x010fe40003f26270 */
[----:B---3--:R-:W-:-:S07]  /*11070*/  ISETP.GE.AND P0, PT, R5, c[0x0][0x3c8], PT ;  /* 0x0000f20005007a0c */ /* 0x008fce0003f06270 */
        /* <DEDUP_REMOVED lines=12> */
.L_x_556:
[----:B------:R-:W-:Y:S05]  /*11140*/  BSYNC B1 ;  /* 0x0000000000017941 */ /* 0x000fea0003800000 */
.L_x_547:
[----:B---34-:R-:W3:Y:S02]  /*11150*/  LDL R0, [R1+0xf8] ;  /* 0x0000f80001007983 */ /* 0x018ee40000100800 */
[----:B---3--:R-:W-:-:S13]  /*11160*/  ISETP.NE.AND P0, PT, R0, RZ, PT ;  /* 0x000000ff0000720c */ /* 0x008fda0003f05270 */
[----:B------:R-:W-:Y:S01]  /*11170*/  @P0 WARPSYNC 0xffffffff ;  /* 0xffffffff00000948 */ /* 0x000fe20003800000 */
[----:B------:R-:W-:Y:S06]  /*11180*/  @P0 BAR.SYNC.DEFER_BLOCKING 0x5, 0x100 ;  /* 0x0144000000000b1d */ /* 0x000fec0000010000 */
[----:B------:R-:W3:Y:S04]  /*11190*/  @P0 LDS R0, [0x18100] ;  /* 0x01810000ff000984 */ /* 0x000ee80000000800 */
[----:B---3--:R3:W-:Y:S04]  /*111a0*/  @P0 STL [R1+0xc4], R0 ;  /* 0x0000c40001000387 */ /* 0x0087e80000100800 */
[----:B------:R-:W-:Y:S06]  /*111b0*/  @P0 BAR.ARV 0x4, 0x100 ;  /* 0x0104000000000b1d */ /* 0x000fec0000002000 */
[----:B------:R-:W-:Y:S05]  /*111c0*/  @P0 BRA `(.L_x_571) ;  /* 0x0000009000000947 */ /* 0x000fea0003800000 */
[----:B------:R-:W-:Y:S05]  /*111d0*/  BRA.DIV ~URZ, `(.L_x_572) ;  /* 0x000021027f007947 */ /* 0x000fea000b800000 */
[----:B---3--:R3:W4:Y:S02]  /*111e0*/  SHFL.IDX PT, R0, R81, RZ, 0x1f ;  /* 0x00001fff51007589 */ /* 0x00872400000e0000 */
.L_x_597:
[----:B-12---:R-:W1:Y:S01]  /*111f0*/  S2R R2, SR_TID.X ;  /* 0x0000000000027919 */ /* 0x006e620000002100 */
[----:B------:R-:W-:Y:S03]  /*11200*/  WARPSYNC 0xffffffff ;  /* 0xffffffff00007948 */ /* 0x000fe60003800000 */
[----:B------:R-:W-:Y:S06]  /*11210*/  BAR.SYNC.DEFER_BLOCKING 0x4, 0x100 ;  /* 0x0104000000007b1d */ /* 0x000fec0000010000 */
[----:B----4-:R2:W-:Y:S01]  /*11220*/  STL [R1+0xc4], R0 ;  /* 0x0000c40001007387 */ /* 0x0105e20000100800 */
[----:B-1----:R-:W-:-:S13]  /*11230*/  LOP3.LUT P0, RZ, R2, 0xff, RZ, 0xc0, !PT ;  /* 0x000000ff02ff7812 */ /* 0x002fda000780c0ff */
[----:B------:R2:W-:Y:S04]  /*11240*/  @!P0 STS [0x18100], R81 ;  /* 0x01810051ff008388 */ /* 0x0005e80000000800 */
[----:B------:R-:W-:Y:S06]  /*11250*/  BAR.ARV 0x5, 0x100 ;  /* 0x0144000000007b1d */ /* 0x000fec0000002000 */
.L_x_571:
[----:B--23--:R-:W2:Y:S02]  /*11260*/  LDL R0, [R1+0xc4] ;  /* 0x0000c40001007983 */ /* 0x00cea40000100800 */
[----:B--2---:R-:W-:-:S13]  /*11270*/  ISETP.GE.AND P0, PT, R0, c[0x0][0x538], PT ;  /* 0x00014e0000007a0c */ /* 0x004fda0003f06270 */
[----:B-1---5:R-:W-:Y:S01]  /*11280*/  @P0 CALL.REL.NOINC `(.L_x_573) ;  /* 0x0000001000000944 */ /* 0x022fe20003c00000 */
[----:B------:R-:W-:Y:S05]  /*11290*/  BRA `(.L_x_574) ;  /* 0xfffef75000007947 */ /* 0x000fea000383ffff */
.L_x_573:
[----:B------:R-:W-:Y:S05]  /*112a0*/  EXIT ;  /* 0x000000000000794d */ /* 0x000fea0003800000 */
.L_x_519:
[----:B------:R2:W-:Y:S01]  /*112b0*/  STL [R1+0x64], RZ ;  /* 0x000064ff01007387 */ /* 0x0005e20000100800 */
[----:B-1----:R-:W-:Y:S01]  /*112c0*/  IMAD.MOV.U32 R7, RZ, RZ, R5 ;  /* 0x000000ffff077224 */ /* 0x002fe200078e0005 */
[----:B------:R-:W-:Y:S02]  /*112d0*/  MOV R3, 0x181f ;  /* 0x0000181f00037802 */ /* 0x000fe40000000f00 */
[----:B------:R-:W-:Y:S02]  /*112e0*/  MOV R2, 0x11300 ;  /* 0x0001130000027802 */ /* 0x000fe40000000f00 */
[----:B--2---:R-:W-:Y:S05]  /*112f0*/  CALL.REL.NOINC `($__internal_3_$__cuda_sm70_shflsync_idx_p) ;  /* 0x000020d000007944 */ /* 0x004fea0003c00000 */
[----:B-----5:R-:W-:Y:S01]  /*11300*/  MOV R4, R7 ;  /* 0x0000000700047202 */ /* 0x020fe20000000f00 */
[----:B-1----:R-:W-:Y:S05]  /*11310*/  BRA `(.L_x_575) ;  /* 0xffff264000007947 */ /* 0x002fea000383ffff */
.L_x_520:
[----:B------:R4:W-:Y:S01]  /*11320*/  STL [R1+0x64], RZ ;  /* 0x000064ff01007387 */ /* 0x0009e20000100800 */
[----:B-1----:R-:W-:Y:S01]  /*11330*/  IMAD.MOV.U32 R7, RZ, RZ, R15 ;  /* 0x000000ffff077224 */ /* 0x002fe200078e000f */
[----:B------:R-:W-:Y:S02]  /*11340*/  MOV R3, 0x181f ;  /* 0x0000181f00037802 */ /* 0x000fe40000000f00 */
[----:B------:R-:W-:Y:S02]  /*11350*/  MOV R2, 0x11370 ;  /* 0x0001137000027802 */ /* 0x000fe40000000f00 */
[----:B--234-:R-:W-:Y:S05]  /*11360*/  CALL.REL.NOINC `($__internal_3_$__cuda_sm70_shflsync_idx_p) ;  /* 0x0000206000007944 */ /* 0x01cfea0003c00000 */
[----:B------:R-:W2:Y:S04]  /*11370*/  LDL R2, [R1+0x54] ;  /* 0x0000540001027983 */ /* 0x000ea80000100800 */
[----:B------:R-:W3:Y:S04]  /*11380*/  LDL R14, [R1+0x6c] ;  /* 0x00006c00010e7983 */ /* 0x000ee80000100800 */
[----:B------:R-:W4:Y:S04]  /*11390*/  LDL R13, [R1+0x68] ;  /* 0x00006800010d7983 */ /* 0x000f280000100800 */
[----:B------:R-:W4:Y:S04]  /*113a0*/  LDL R12, [R1+0x70] ;  /* 0x00007000010c7983 */ /* 0x000f280000100800 */
[----:B-----5:R-:W4:Y:S01]  /*113b0*/  LDL R0, [R1+0x4c] ;  /* 0x00004c0001007983 */ /* 0x020f220000100800 */
[----:B------:R-:W-:-:S02]  /*113c0*/  IADD3 R10, P1, R7, R93, RZ ;  /* 0x0000005d070a7210 */ /* 0x000fc40007f3e0ff */
[C---:B------:R-:W-:Y:S02]  /*113d0*/  IADD3 R8, P0, R7.reuse, R94, RZ ;  /* 0x0000005e07087210 */ /* 0x040fe40007f1e0ff */
[C---:B------:R-:W-:Y:S01]  /*113e0*/  IADD3 R6, P5, R7.reuse, R95, RZ ;  /* 0x0000005f07067210 */ /* 0x040fe20007fbe0ff */
[C---:B------:R-:W-:Y:S02]  /*113f0*/  IMAD.X R11, R4.reuse, 0x1, R88, P1 ;  /* 0x00000001040b7824 */ /* 0x040fe400008e0658 */
[----:B------:R-:W-:Y:S01]  /*11400*/  IMAD.X R9, R4, 0x1, R89, P0 ;  /* 0x0000000104097824 */ /* 0x000fe200000e0659 */
[----:B--2---:R-:W-:Y:S02]  /*11410*/  ISETP.GE.AND P3, PT, R2, c[0x0][0x1d4], PT ;  /* 0x0000750002007a0c */ /* 0x004fe40003f66270 */
[----:B------:R-:W-:Y:S01]  /*11420*/  IADD3 R2, P4, R7, R96, RZ ;  /* 0x0000006007027210 */ /* 0x000fe20007f9e0ff */
[----:B------:R-:W-:Y:S01]  /*11430*/  IMAD.X R7, R4, 0x1, R90, P5 ;  /* 0x0000000104077824 */ /* 0x000fe200028e065a */
[----:B---3--:R-:W-:-:S03]  /*11440*/  ISETP.GE.AND P2, PT, R14, c[0x0][0x1d4], PT ;  /* 0x000075000e007a0c */ /* 0x008fc60003f46270 */
[----:B------:R-:W-:Y:S01]  /*11450*/  IMAD.X R3, R4, 0x1, R91, P4 ;  /* 0x0000000104037824 */ /* 0x000fe200020e065b */
[----:B----4-:R-:W-:Y:S02]  /*11460*/  ISETP.GE.AND P1, PT, R13, c[0x0][0x1d4], PT ;  /* 0x000075000d007a0c */ /* 0x010fe40003f26270 */
[----:B------:R-:W-:Y:S02]  /*11470*/  SEL R14, RZ, 0x10, P2 ;  /* 0x00000010ff0e7807 */ /* 0x000fe40001000000 */
[----:B------:R-:W-:Y:S02]  /*11480*/  ISETP.GE.AND P0, PT, R12, c[0x0][0x1d4], PT ;  /* 0x000075000c007a0c */ /* 0x000fe40003f06270 */
[----:B------:R-:W-:Y:S01]  /*11490*/  SEL R13, RZ, 0x10, P1 ;  /* 0x00000010ff0d7807 */ /* 0x000fe20000800000 */
[----:B------:R-:W-:Y:S01]  /*114a0*/  @!PT LDS RZ, [RZ] ;  /* 0x00000000fffff984 */ /* 0x000fe20000000800 */
[----:B------:R-:W-:Y:S01]  /*114b0*/  @!PT LDS RZ, [RZ] ;  /* 0x00000000fffff984 */ /* 0x000fe20000000800 */
[----:B------:R-:W-:Y:S01]  /*114c0*/  @!PT LDS RZ, [RZ] ;  /* 0x00000000fffff984 */ /* 0x000fe20000000800 */
[----:B------:R2:W-:Y:S01]  /*114d0*/  LDGSTS.E.BYPASS.LTC128B.128 [R0+0x10100], [R10.64], !P3 ;  /* 0x101000000a007fae */ /* 0x0005e2000d901d46 */
[----:B------:R-:W-:-:S03]  /*114e0*/  SEL R12, RZ, 0x10, P0 ;  /* 0x00000010ff0c7807 */ /* 0x000fc60000000000 */
[----:B------:R2:W-:Y:S04]  /*114f0*/  LDGSTS.E.BYPASS.LTC128B.128 [R0+0x12100], [R8.64], !P2 ;  /* 0x1210000008007fae */ /* 0x0005e8000d101d46 */
[----:B------:R3:W-:Y:S04]  /*11500*/  LDGSTS.E.BYPASS.LTC128B.128 [R0+0x14100], [R6.64], !P1 ;  /* 0x1410000006007fae */ /* 0x0007e8000c901d46 */
[----:B------:R2:W-:Y:S01]  /*11510*/  LDGSTS.E.BYPASS.LTC128B.128 [R0+0x16100], [R2.64], !P0 ;  /* 0x1610000002007fae */ /* 0x0005e2000c101d46 */
[----:B---3--:R-:W-:Y:S01]  /*11520*/  IMAD.MOV.U32 R7, RZ, RZ, R5 ;  /* 0x000000ffff077224 */ /* 0x008fe200078e0005 */
[----:B------:R-:W-:Y:S01]  /*11530*/  SEL R5, RZ, 0x10, P3 ;  /* 0x00000010ff057807 */ /* 0x000fe20001800000 */
[----:B--2---:R-:W-:Y:S01]  /*11540*/  IMAD.MOV.U32 R0, RZ, RZ, 0x1 ;  /* 0x00000001ff007424 */ /* 0x004fe200078e00ff */
[----:B------:R-:W-:Y:S01]  /*11550*/  MOV R2, 0x11590 ;  /* 0x0001159000027802 */ /* 0x000fe20000000f00 */
[----:B------:R-:W-:-:S03]  /*11560*/  IMAD.MOV.U32 R3, RZ, RZ, 0x181f ;  /* 0x0000181fff037424 */ /* 0x000fc600078e00ff */
[----:B------:R2:W-:Y:S04]  /*11570*/  STL [R1+0x64], R0 ;  /* 0x0000640001007387 */ /* 0x0005e80000100800 */
[----:B-12---:R-:W-:Y:S05]  /*11580*/  CALL.REL.NOINC `($__internal_3_$__cuda_sm70_shflsync_idx_p) ;  /* 0x00001e4000007944 */ /* 0x006fea0003c00000 */
[----:B-----5:R-:W-:Y:S01]  /*11590*/  MOV R0, 0x1 ;  /* 0x0000000100007802 */ /* 0x020fe20000000f00 */
[----:B------:R-:W-:Y:S01]  /*115a0*/  IMAD.MOV.U32 R4, RZ, RZ, R7 ;  /* 0x000000ffff047224 */ /* 0x000fe200078e0007 */
[----:B------:R-:W-:Y:S01]  /*115b0*/  MOV R3, 0x181f ;  /* 0x0000181f00037802 */ /* 0x000fe20000000f00 */
[----:B------:R-:W-:Y:S01]  /*115c0*/  IMAD.MOV.U32 R7, RZ, RZ, R15 ;  /* 0x000000ffff077224 */ /* 0x000fe200078e000f */
[----:B------:R-:W-:Y:S01]  /*115d0*/  MOV R2, 0x11600 ;  /* 0x0001160000027802 */ /* 0x000fe20000000f00 */
[----:B------:R2:W-:Y:S04]  /*115e0*/  STL [R1+0x64], R0 ;  /* 0x0000640001007387 */ /* 0x0005e80000100800 */
[----:B-12---:R-:W-:Y:S05]  /*115f0*/  CALL.REL.NOINC `($__internal_3_$__cuda_sm70_shflsync_idx_p) ;  /* 0x00001dd000007944 */ /* 0x006fea0003c00000 */
[----:B-----5:R-:W-:Y:S01]  /*11600*/  MOV R0, R7 ;  /* 0x0000000700007202 */ /* 0x020fe20000000f00 */
[----:B-1----:R-:W-:Y:S05]  /*11610*/  BRA `(.L_x_576) ;  /* 0xffff253000007947 */ /* 0x002fea000383ffff */
.L_x_521:
[----:B------:R1:W-:Y:S01]  /*11620*/  STL [R1+0x64], RZ ;  /* 0x000064ff01007387 */ /* 0x0003e20000100800 */
[----:B------:R-:W-:Y:S01]  /*11630*/  IMAD.MOV.U32 R7, RZ, RZ, R4 ;  /* 0x000000ffff077224 */ /* 0x000fe200078e0004 */
[----:B------:R-:W-:Y:S02]  /*11640*/  MOV R3, 0x1c1f ;  /* 0x00001c1f00037802 */ /* 0x000fe40000000f00 */
[----:B------:R-:W-:-:S02]  /*11650*/  MOV R2, 0x11670 ;  /* 0x0001167000027802 */ /* 0x000fc40000000f00 */
[----:B-1----:R-:W-:Y:S05]  /*11660*/  CALL.REL.NOINC `($__internal_3_$__cuda_sm70_shflsync_idx_p) ;  /* 0x00001d6000007944 */ /* 0x002fea0003c00000 */
[----:B-1---5:R-:W-:Y:S05]  /*11670*/  BRA `(.L_x_577) ;  /* 0xffff27c000007947 */ /* 0x022fea000383ffff */
.L_x_522:
[----:B------:R-:W-:Y:S01]  /*11680*/  MOV R0, 0x1 ;  /* 0x0000000100007802 */ /* 0x000fe20000000f00 */
[----:B------:R-:W-:Y:S01]  /*11690*/  IMAD.MOV.U32 R7, RZ, RZ, R4 ;  /* 0x000000ffff077224 */ /* 0x000fe200078e0004 */
[----:B------:R-:W-:Y:S01]  /*116a0*/  MOV R2, 0x116e0 ;  /* 0x000116e000027802 */ /* 0x000fe20000000f00 */
[----:B------:R-:W-:-:S02]  /*116b0*/  IMAD.MOV.U32 R3, RZ, RZ, 0x1c1f ;  /* 0x00001c1fff037424 */ /* 0x000fc400078e00ff */
[----:B------:R2:W-:Y:S04]  /*116c0*/  STL [R1+0x64], R0 ;  /* 0x0000640001007387 */ /* 0x0005e80000100800 */
[----:B-12---:R-:W-:Y:S05]  /*116d0*/  CALL.REL.NOINC `($__internal_3_$__cuda_sm70_shflsync_idx_p) ;  /* 0x00001cf000007944 */ /* 0x006fea0003c00000 */
[----:B-----5:R-:W-:Y:S01]  /*116e0*/  IMAD.IADD R0, R5, 0x1, R7 ;  /* 0x0000000105007824 */ /* 0x020fe200078e0207 */
[----:B------:R-:W-:-:S04]  /*116f0*/  FMNMX.FTZ R2, R10, R14, !PT ;  /* 0x0000000e0a027209 */ /* 0x000fc80007810000 */
[----:B------:R-:W-:Y:S02]  /*11700*/  IMNMX R0, R6, R0, PT ;  /* 0x0000000006007217 */ /* 0x000fe40003800200 */
[----:B------:R-:W-:Y:S02]  /*11710*/  FMNMX.FTZ R2, R15, R2, !PT ;  /* 0x000000020f027209 */ /* 0x000fe40007810000 */
[C---:B------:R-:W-:Y:S02]  /*11720*/  ISETP.GT.AND P1, PT, R0.reuse, RZ, PT ;  /* 0x000000ff0000720c */ /* 0x040fe40003f24270 */
[C---:B------:R-:W-:Y:S02]  /*11730*/  ISETP.GT.AND P0, PT, R0.reuse, 0x1, PT ;  /* 0x000000010000780c */ /* 0x040fe40003f04270 */
[----:B------:R-:W-:Y:S02]  /*11740*/  ISETP.GT.AND P2, PT, R0, 0x8, PT ;  /* 0x000000080000780c */ /* 0x000fe40003f44270 */
[----:B------:R-:W-:-:S02]  /*11750*/  FSEL R5, R68, -INF , P1 ;  /* 0xff80000044057808 */ /* 0x000fc40000800000 */
[----:B------:R-:W-:Y:S02]  /*11760*/  FSEL R6, R61, -INF , P0 ;  /* 0xff8000003d067808 */ /* 0x000fe40000000000 */
[C---:B------:R-:W-:Y:S02]  /*11770*/  ISETP.GT.AND P0, PT, R0.reuse, 0x9, PT ;  /* 0x000000090000780c */ /* 0x040fe40003f04270 */
[----:B------:R-:W-:Y:S02]  /*11780*/  FSEL R13, R53, -INF , P2 ;  /* 0xff800000350d7808 */ /* 0x000fe40001000000 */
[----:B------:R-:W-:Y:S02]  /*11790*/  FMNMX.FTZ R3, R5, R6, !PT ;  /* 0x0000000605037209 */ /* 0x000fe40007810000 */
[----:B------:R-:W-:Y:S02]  /*117a0*/  FMNMX.FTZ R7, R17, R2, !PT ;  /* 0x0000000211077209 */ /* 0x000fe40007810000 */
[----:B------:R-:W-:-:S02]  /*117b0*/  ISETP.GT.AND P1, PT, R0, 0x10, PT ;  /* 0x000000100000780c */ /* 0x000fc40003f24270 */
[----:B------:R-:W-:Y:S02]  /*117c0*/  FSEL R12, R51, -INF , P0 ;  /* 0xff800000330c7808 */ /* 0x000fe40000000000 */
[----:B------:R-:W-:Y:S02]  /*117d0*/  FMNMX.FTZ R2, R13, R3, !PT ;  /* 0x000000030d027209 */ /* 0x000fe40007810000 */
[----:B------:R-:W-:Y:S02]  /*117e0*/  FMNMX.FTZ R132, R18, R7, !PT ;  /* 0x0000000712847209 */ /* 0x000fe40007810000 */
[----:B------:R-:W-:Y:S02]  /*117f0*/  ISETP.GT.AND P0, PT, R0, 0x11, PT ;  /* 0x000000110000780c */ /* 0x000fe40003f04270 */
[----:B------:R-:W-:Y:S02]  /*11800*/  FSEL R9, R45, -INF , P1 ;  /* 0xff8000002d097808 */ /* 0x000fe40000800000 */
[----:B------:R-:W-:-:S02]  /*11810*/  FMNMX.FTZ R2, R12, R2, !PT ;  /* 0x000000020c027209 */ /* 0x000fc40007810000 */
[----:B------:R-:W-:Y:S02]  /*11820*/  FMNMX.FTZ R132, R19, R132, !PT ;  /* 0x0000008413847209 */ /* 0x000fe40007810000 */
[----:B------:R-:W-:Y:S02]  /*11830*/  ISETP.GT.AND P1, PT, R0, 0x18, PT ;  /* 0x000000180000780c */ /* 0x000fe40003f24270 */
        /* <DEDUP_REMOVED lines=35> */
[----:B------:R-:W-:Y:S01]  /*11a70*/  ISETP.GT.AND P0, PT, R0, 0x39, PT ;  /* 0x000000390000780c */ /* 0x000fe20003f04270 */
[----:B------:R-:W-:Y:S01]  /*11a80*/  IMAD.MOV.U32 R0, RZ, RZ, 0x2 ;  /* 0x00000002ff007424 */ /* 0x000fe200078e00ff */
[----:B------:R-:W-:Y:S02]  /*11a90*/  FSEL R85, R28, -INF , P1 ;  /* 0xff8000001c557808 */ /* 0x000fe40000800000 */
[----:B------:R-:W-:Y:S02]  /*11aa0*/  FMNMX.FTZ R16, R86, R16, !PT ;  /* 0x0000001056107209 */ /* 0x000fe40007810000 */
[----:B------:R-:W-:Y:S02]  /*11ab0*/  FMNMX.FTZ R132, R92, R132, !PT ;  /* 0x000000845c847209 */ /* 0x000fe40007810000 */
[----:B------:R-:W-:-:S02]  /*11ac0*/  FSEL R84, R27, -INF , P0 ;  /* 0xff8000001b547808 */ /* 0x000fc40000000000 */
[----:B------:R-:W-:Y:S01]  /*11ad0*/  FMNMX.FTZ R16, R85, R16, !PT ;  /* 0x0000001055107209 */ /* 0x000fe20007810000 */
[----:B------:R-:W-:Y:S01]  /*11ae0*/  IMAD.MOV.U32 R4, RZ, RZ, R132 ;  /* 0x000000ffff047224 */ /* 0x000fe200078e0084 */
[----:B------:R-:W-:Y:S02]  /*11af0*/  MOV R2, 0x11b20 ;  /* 0x00011b2000027802 */ /* 0x000fe40000000f00 */
[----:B------:R-:W-:Y:S02]  /*11b00*/  FMNMX.FTZ R16, R84, R16, !PT ;  /* 0x0000001054107209 */ /* 0x000fe40007810000 */
[----:B-1----:R-:W-:Y:S05]  /*11b10*/  CALL.REL.NOINC `($__internal_2_$__cuda_sm70_shflsync_bfly_p) ;  /* 0x0000183000007944 */ /* 0x002fea0003c00000 */
[----:B------:R-:W-:Y:S01]  /*11b20*/  FMNMX.FTZ R132, R132, R0, !PT ;  /* 0x0000000084847209 */ /* 0x000fe20007810000 */
[----:B------:R-:W-:Y:S01]  /*11b30*/  IMAD.MOV.U32 R0, RZ, RZ, 0x1 ;  /* 0x00000001ff007424 */ /* 0x000fe200078e00ff */
[----:B------:R-:W-:-:S03]  /*11b40*/  MOV R2, 0x11b70 ;  /* 0x00011b7000027802 */ /* 0x000fc60000000f00 */
[----:B------:R-:W-:Y:S02]  /*11b50*/  IMAD.MOV.U32 R4, RZ, RZ, R132 ;  /* 0x000000ffff047224 */ /* 0x000fe400078e0084 */
[----:B-1---5:R-:W-:Y:S05]  /*11b60*/  CALL.REL.NOINC `($__internal_2_$__cuda_sm70_shflsync_bfly_p) ;  /* 0x000017e000007944 */ /* 0x022fea0003c00000 */
[----:B------:R-:W-:Y:S01]  /*11b70*/  FMNMX.FTZ R132, R132, R0, !PT ;  /* 0x0000000084847209 */ /* 0x000fe20007810000 */
[----:B------:R-:W-:Y:S01]  /*11b80*/  IMAD.MOV.U32 R4, RZ, RZ, R16 ;  /* 0x000000ffff047224 */ /* 0x000fe200078e0010 */
[----:B------:R-:W-:Y:S01]  /*11b90*/  MOV R2, 0x11bc0 ;  /* 0x00011bc000027802 */ /* 0x000fe20000000f00 */
[----:B------:R-:W-:Y:S02]  /*11ba0*/  IMAD.MOV.U32 R0, RZ, RZ, 0x2 ;  /* 0x00000002ff007424 */ /* 0x000fe400078e00ff */
[----:B-1---5:R-:W-:Y:S05]  /*11bb0*/  CALL.REL.NOINC `($__internal_2_$__cuda_sm70_shflsync_bfly_p) ;  /* 0x0000179000007944 */ /* 0x022fea0003c00000 */
[----:B------:R-:W-:Y:S01]  /*11bc0*/  FMNMX.FTZ R16, R16, R0, !PT ;  /* 0x0000000010107209 */ /* 0x000fe20007810000 */
[----:B------:R-:W-:Y:S01]  /*11bd0*/  IMAD.MOV.U32 R0, RZ, RZ, 0x1 ;  /* 0x00000001ff007424 */ /* 0x000fe200078e00ff */
[----:B------:R-:W-:-:S03]  /*11be0*/  MOV R2, 0x11c10 ;  /* 0x00011c1000027802 */ /* 0x000fc60000000f00 */
[----:B------:R-:W-:Y:S02]  /*11bf0*/  IMAD.MOV.U32 R4, RZ, RZ, R16 ;  /* 0x000000ffff047224 */ /* 0x000fe400078e0010 */
[----:B-1---5:R-:W-:Y:S05]  /*11c00*/  CALL.REL.NOINC `($__internal_2_$__cuda_sm70_shflsync_bfly_p) ;  /* 0x0000174000007944 */ /* 0x022fea0003c00000 */
[----:B------:R-:W-:Y:S01]  /*11c10*/  MOV R3, R0 ;  /* 0x0000000000037202 */ /* 0x000fe20000000f00 */
[----:B-1---5:R-:W-:Y:S05]  /*11c20*/  BRA `(.L_x_578) ;  /* 0xffff28c000007947 */ /* 0x022fea000383ffff */
.L_x_526:
[----:B------:R-:W-:Y:S01]  /*11c30*/  MOV R3, 0x181f ;  /* 0x0000181f00037802 */ /* 0x000fe20000000f00 */
[----:B------:R1:W-:Y:S01]  /*11c40*/  STL [R1+0x64], RZ ;  /* 0x000064ff01007387 */ /* 0x0003e20000100800 */
[----:B------:R-:W-:Y:S01]  /*11c50*/  MOV R2, 0x11c80 ;  /* 0x00011c8000027802 */ /* 0x000fe20000000f00 */
[----:B------:R-:W-:Y:S02]  /*11c60*/  IMAD.MOV.U32 R7, RZ, RZ, R5 ;  /* 0x000000ffff077224 */ /* 0x000fe400078e0005 */
[----:B-1----:R-:W-:Y:S05]  /*11c70*/  CALL.REL.NOINC `($__internal_3_$__cuda_sm70_shflsync_idx_p) ;  /* 0x0000175000007944 */ /* 0x002fea0003c00000 */
[----:B-----5:R-:W-:Y:S01]  /*11c80*/  MOV R4, R7 ;  /* 0x0000000700047202 */ /* 0x020fe20000000f00 */
[----:B-1----:R-:W-:-:S05]  /*11c90*/  BRA `(.L_x_579) ;  /* 0xffff441000007947 */ /* 0x002fca000383ffff */
.L_x_527:
[----:B------:R-:W-:Y:S01]  /*11ca0*/  MOV R3, 0x181f ;  /* 0x0000181f00037802 */ /* 0x000fe20000000f00 */
[----:B------:R3:W-:Y:S01]  /*11cb0*/  STL [R1+0x64], RZ ;  /* 0x000064ff01007387 */ /* 0x0007e20000100800 */
[----:B------:R-:W-:Y:S01]  /*11cc0*/  MOV R2, 0x11cf0 ;  /* 0x00011cf000027802 */ /* 0x000fe20000000f00 */
[----:B------:R-:W-:Y:S02]  /*11cd0*/  IMAD.MOV.U32 R7, RZ, RZ, R12 ;  /* 0x000000ffff077224 */ /* 0x000fe400078e000c */
[----:B-123--:R-:W-:Y:S05]  /*11ce0*/  CALL.REL.NOINC `($__internal_3_$__cuda_sm70_shflsync_idx_p) ;  /* 0x000016e000007944 */ /* 0x00efea0003c00000 */
[----:B------:R-:W2:Y:S01]  /*11cf0*/  LDL R3, [R1+0x54] ;  /* 0x0000540001037983 */ /* 0x000ea20000100800 */
[----:B------:R-:W-:Y:S03]  /*11d00*/  IADD3 R14, P0, R7, R23, RZ ;  /* 0x00000017070e7210 */ /* 0x000fe60007f1e0ff */
[----:B------:R-:W3:Y:S02]  /*11d10*/  LDL R2, [R1+0x6c] ;  /* 0x00006c0001027983 */ /* 0x000ee40000100800 */
[----:B-----5:R-:W-:Y:S02]  /*11d20*/  IMAD.X R15, R4, 0x1, R13, P0 ;  /* 0x00000001040f7824 */ /* 0x020fe400000e060d */
[----:B------:R-:W4:Y:S04]  /*11d30*/  LDL R0, [R1+0x4c] ;  /* 0x00004c0001007983 */ /* 0x000f280000100800 */
[----:B------:R-:W4:Y:S04]  /*11d40*/  LDL R31, [R1+0x68] ;  /* 0x00006800011f7983 */ /* 0x000f280000100800 */
[----:B------:R-:W4:Y:S01]  /*11d50*/  LDL R6, [R1+0x70] ;  /* 0x0000700001067983 */ /* 0x000f220000100800 */
[----:B--2---:R-:W-:Y:S02]  /*11d60*/  ISETP.GE.AND P3, PT, R3, c[0x0][0x1d4], PT ;  /* 0x0000750003007a0c */ /* 0x004fe40003f66270 */
[----:B---3--:R-:W-:Y:S02]  /*11d70*/  ISETP.GE.AND P2, PT, R2, c[0x0][0x1d4], PT ;  /* 0x0000750002007a0c */ /* 0x008fe40003f46270 */
[----:B------:R-:W-:Y:S05]  /*11d80*/  IADD3 R2, P0, R7, R28, RZ ;  /* 0x0000001c07027210 */ /* 0x000fea0007f1e0ff */
[C---:B------:R-:W-:Y:S01]  /*11d90*/  IMAD.X R3, R4.reuse, 0x1, R20, P0 ;  /* 0x0000000104037824 */ /* 0x040fe200000e0614 */
[----:B----4-:R-:W-:Y:S03]  /*11da0*/  ISETP.GE.AND P1, PT, R31, c[0x0][0x1d4], PT ;  /* 0x000075001f007a0c */ /* 0x010fe60003f26270 */
[----:B------:R-:W-:Y:S01]  /*11db0*/  @!PT LDS RZ, [RZ] ;  /* 0x00000000fffff984 */ /* 0x000fe20000000800 */
[----:B------:R-:W-:Y:S01]  /*11dc0*/  @!PT LDS RZ, [RZ] ;  /* 0x00000000fffff984 */ /* 0x000fe20000000800 */
[----:B------:R-:W-:Y:S01]  /*11dd0*/  @!PT LDS RZ, [RZ] ;  /* 0x00000000fffff984 */ /* 0x000fe20000000800 */
[----:B------:R2:W-:Y:S04]  /*11de0*/  LDGSTS.E.BYPASS.LTC128B.128 [R0+0x100], [R14.64], !P3 ;  /* 0x001000000e007fae */ /* 0x0005e8000d901d46 */
[----:B------:R3:W-:Y:S01]  /*11df0*/  LDGSTS.E.BYPASS.LTC128B.128 [R0+0x2100], [R2.64], !P2 ;  /* 0x0210000002007fae */ /* 0x0007e2000d101d46 */
[----:B--2---:R-:W-:Y:S02]  /*11e00*/  SEL R15, RZ, 0x10, P1 ;  /* 0x00000010ff0f7807 */ /* 0x004fe40000800000 */
[C---:B---3--:R-:W-:Y:S05]  /*11e10*/  IADD3 R2, P0, R7.reuse, R29, RZ ;  /* 0x0000001d07027210 */ /* 0x048fea0007f1e0ff */
[C---:B------:R-:W-:Y:S05]  /*11e20*/  IMAD.X R3, R4.reuse, 0x1, R21, P0 ;  /* 0x0000000104037824 */ /* 0x040fea00000e0615 */
[----:B------:R2:W-:Y:S02]  /*11e30*/  LDGSTS.E.BYPASS.LTC128B.128 [R0+0x4100], [R2.64], !P1 ;  /* 0x0410000002007fae */ /* 0x0005e4000c901d46 */
[----:B--2---:R-:W-:Y:S01]  /*11e40*/  IADD3 R2, P0, R7, R30, RZ ;  /* 0x0000001e07027210 */ /* 0x004fe20007f1e0ff */
[----:B------:R-:W-:Y:S01]  /*11e50*/  IMAD.MOV.U32 R7, RZ, RZ, R5 ;  /* 0x000000ffff077224 */ /* 0x000fe200078e0005 */
[----:B------:R-:W-:Y:S03]  /*11e60*/  SEL R5, RZ, 0x10, P3 ;  /* 0x00000010ff057807 */ /* 0x000fe60001800000 */
[----:B------:R-:W-:Y:S01]  /*11e70*/  IMAD.X R3, R4, 0x1, R22, P0 ;  /* 0x0000000104037824 */ /* 0x000fe200000e0616 */
[----:B------:R-:W-:Y:S02]  /*11e80*/  ISETP.GE.AND P0, PT, R6, c[0x0][0x1d4], PT ;  /* 0x0000750006007a0c */ /* 0x000fe40003f06270 */
[----:B------:R-:W-:Y:S02]  /*11e90*/  SEL R6, RZ, 0x10, P2 ;  /* 0x00000010ff067807 */ /* 0x000fe40001000000 */
[----:B------:R-:W-:Y:S09]  /*11ea0*/  SEL R14, RZ, 0x10, P0 ;  /* 0x00000010ff0e7807 */ /* 0x000ff20000000000 */
[----:B------:R2:W-:Y:S02]  /*11eb0*/  LDGSTS.E.BYPASS.LTC128B.128 [R0+0x6100], [R2.64], !P0 ;  /* 0x0610000002007fae */ /* 0x0005e4000c101d46 */
[----:B--2---:R-:W-:Y:S01]  /*11ec0*/  IMAD.MOV.U32 R0, RZ, RZ, 0x1 ;  /* 0x00000001ff007424 */ /* 0x004fe200078e00ff */
[----:B------:R-:W-:Y:S01]  /*11ed0*/  MOV R2, 0x11f10 ;  /* 0x00011f1000027802 */ /* 0x000fe20000000f00 */
[----:B------:R-:W-:Y:S03]  /*11ee0*/  IMAD.MOV.U32 R3, RZ, RZ, 0x181f ;  /* 0x0000181fff037424 */ /* 0x000fe600078e00ff */
        /* <DEDUP_REMOVED lines=10> */
[----:B-1----:R-:W-:-:S05]  /*11f90*/  BRA `(.L_x_580) ;  /* 0xffff430000007947 */ /* 0x002fca000383ffff */
.L_x_530:
[----:B------:R-:W-:Y:S01]  /*11fa0*/  MOV R3, 0x181f ;  /* 0x0000181f00037802 */ /* 0x000fe20000000f00 */
[----:B------:R1:W-:Y:S01]  /*11fb0*/  STL [R1+0x64], RZ ;  /* 0x000064ff01007387 */ /* 0x0003e20000100800 */
[----:B------:R-:W-:Y:S01]  /*11fc0*/  MOV R2, 0x11ff0 ;  /* 0x00011ff000027802 */ /* 0x000fe20000000f00 */
[----:B------:R-:W-:Y:S02]  /*11fd0*/  IMAD.MOV.U32 R7, RZ, RZ, R5 ;  /* 0x000000ffff077224 */ /* 0x000fe400078e0005 */
[----:B-1----:R-:W-:Y:S05]  /*11fe0*/  CALL.REL.NOINC `($__internal_3_$__cuda_sm70_shflsync_idx_p) ;  /* 0x000013e000007944 */ /* 0x002fea0003c00000 */
[----:B-----5:R-:W-:Y:S01]  /*11ff0*/  MOV R4, R7 ;  /* 0x0000000700047202 */ /* 0x020fe20000000f00 */
[----:B-1----:R-:W-:-:S05]  /*12000*/  BRA `(.L_x_581) ;  /* 0xffff584000007947 */ /* 0x002fca000383ffff */
.L_x_531:
        /* <DEDUP_REMOVED lines=48> */
.L_x_532:
[----:B------:R-:W-:Y:S01]  /*12310*/  MOV R3, 0x1c1f ;  /* 0x00001c1f00037802 */ /* 0x000fe20000000f00 */
[----:B------:R1:W-:Y:S01]  /*12320*/  STL [R1+0x64], RZ ;  /* 0x000064ff01007387 */ /* 0x0003e20000100800 */
[----:B------:R-:W-:Y:S01]  /*12330*/  MOV R2, 0x12360 ;  /* 0x0001236000027802 */ /* 0x000fe20000000f00 */
[----:B------:R-:W-:Y:S02]  /*12340*/  IMAD.MOV.U32 R7, RZ, RZ, R4 ;  /* 0x000000ffff077224 */ /* 0x000fe400078e0004 */
[----:B-1----:R-:W-:Y:S05]  /*12350*/  CALL.REL.NOINC `($__internal_3_$__cuda_sm70_shflsync_idx_p) ;  /* 0x0000107000007944 */ /* 0x002fea0003c00000 */
[----:B-----5:R-:W-:Y:S01]  /*12360*/  MOV R0, R7 ;  /* 0x0000000700007202 */ /* 0x020fe20000000f00 */
[----:B-1----:R-:W-:-:S05]  /*12370*/  BRA `(.L_x_583) ;  /* 0xffff59c000007947 */ /* 0x002fca000383ffff */
.L_x_533:
[----:B------:R-:W-:Y:S01]  /*12380*/  MOV R0, 0x1 ;  /* 0x0000000100007802 */ /* 0x000fe20000000f00 */
[----:B------:R-:W-:Y:S01]  /*12390*/  IMAD.MOV.U32 R7, RZ, RZ, R4 ;  /* 0x000000ffff077224 */ /* 0x000fe200078e0004 */
[----:B------:R-:W-:Y:S01]  /*123a0*/  MOV R2, 0x123e0 ;  /* 0x000123e000027802 */ /* 0x000fe20000000f00 */
[----:B------:R-:W-:Y:S02]  /*123b0*/  IMAD.MOV.U32 R3, RZ, RZ, 0x1c1f ;  /* 0x00001c1fff037424 */ /* 0x000fe400078e00ff */
[----:B------:R2:W-:Y:S04]  /*123c0*/  STL [R1+0x64], R0 ;  /* 0x0000640001007387 */ /* 0x0005e80000100800 */
[----:B-12---:R-:W-:Y:S05]  /*123d0*/  CALL.REL.NOINC `($__internal_3_$__cuda_sm70_shflsync_idx_p) ;  /* 0x00000ff000007944 */ /* 0x006fea0003c00000 */
[----:B-----5:R-:W2:Y:S01]  /*123e0*/  LDL.LU R4, [R1+0xc] ;  /* 0x00000c0001047983 */ /* 0x020ea20000300800 */
[----:B------:R-:W-:Y:S03]  /*123f0*/  IMAD.IADD R7, R5, 0x1, R7 ;  /* 0x0000000105077824 */ /* 0x000fe600078e0207 */
[----:B------:R-:W3:Y:S02]  /*12400*/  LDL.LU R3, [R1+0x8] ;  /* 0x0000080001037983 */ /* 0x000ee40000300800 */
[C---:B------:R-:W-:Y:S02]  /*12410*/  ISETP.GT.AND P0, PT, R7.reuse, RZ, PT ;  /* 0x000000ff0700720c */ /* 0x040fe40003f04270 */
[C---:B------:R-:W-:Y:S01]  /*12420*/  ISETP.GT.AND P2, PT, R7.reuse, 0x1, PT ;  /* 0x000000010700780c */ /* 0x040fe20003f44270 */
[----:B------:R-:W4:Y:S01]  /*12430*/  LDL.LU R2, [R1+0x4] ;  /* 0x0000040001027983 */ /* 0x000f220000300800 */
[C---:B------:R-:W-:Y:S02]  /*12440*/  ISETP.GT.AND P3, PT, R7.reuse, 0x8, PT ;  /* 0x000000080700780c */ /* 0x040fe40003f64270 */
[C---:B------:R-:W-:Y:S01]  /*12450*/  ISETP.GT.AND P4, PT, R7.reuse, 0x9, PT ;  /* 0x000000090700780c */ /* 0x040fe20003f84270 */
[----:B------:R-:W4:Y:S01]  /*12460*/  LDL.LU R0, [R1] ;  /* 0x0000000001007983 */ /* 0x000f220000300800 */
[----:B------:R-:W-:Y:S04]  /*12470*/  ISETP.GT.AND P1, PT, R7, 0x10, PT ;  /* 0x000000100700780c */ /* 0x000fe80003f24270 */
[----:B------:R-:W-:Y:S02]  /*12480*/  FSEL R33, R249, -INF , P1 ;  /* 0xff800000f9217808 */ /* 0x000fe40000800000 */
[C---:B------:R-:W-:Y:S04]  /*12490*/  ISETP.GT.AND P1, PT, R7.reuse, 0x21, PT ;  /* 0x000000210700780c */ /* 0x040fe80003f24270 */
[----:B------:R-:W-:Y:S02]  /*124a0*/  FSEL R28, R180, -INF , P1 ;  /* 0xff800000b41c7808 */ /* 0x000fe40000800000 */
[C---:B------:R-:W-:Y:S04]  /*124b0*/  ISETP.GT.AND P1, PT, R7.reuse, 0x38, PT ;  /* 0x000000380700780c */ /* 0x040fe80003f24270 */
[----:B------:R-:W-:Y:S02]  /*124c0*/  FSEL R8, R188, -INF , P1 ;  /* 0xff800000bc087808 */ /* 0x000fe40000800000 */
[----:B--2---:R-:W-:Y:S02]  /*124d0*/  FSEL R5, R4, -INF , P0 ;  /* 0xff80000004057808 */ /* 0x004fe40000000000 */
[----:B------:R-:W-:Y:S02]  /*124e0*/  ISETP.GT.AND P0, PT, R7, 0x11, PT ;  /* 0x000000110700780c */ /* 0x000fe40003f04270 */
[----:B---3--:R-:W-:Y:S02]  /*124f0*/  FSEL R177, R3, -INF , P2 ;  /* 0xff80000003b17808 */ /* 0x008fe40001000000 */
[----:B------:R-:W-:Y:S02]  /*12500*/  FSEL R32, R248, -INF , P0 ;  /* 0xff800000f8207808 */ /* 0x000fe40000000000 */
[----:B------:R-:W-:Y:S02]  /*12510*/  ISETP.GT.AND P2, PT, R7, 0x20, PT ;  /* 0x000000200700780c */ /* 0x000fe40003f44270 */
[----:B----4-:R-:W-:Y:S02]  /*12520*/  FSEL R35, R2, -INF , P3 ;  /* 0xff80000002237808 */ /* 0x010fe40001800000 */
[----:B------:R-:W-:Y:S02]  /*12530*/  FMNMX.FTZ R2, R5, R134, !PT ;  /* 0x0000008605027209 */ /* 0x000fe40007810000 */
[----:B------:R-:W-:Y:S02]  /*12540*/  FSEL R34, R0, -INF , P4 ;  /* 0xff80000000227808 */ /* 0x000fe40002000000 */
[----:B------:R-:W-:Y:S02]  /*12550*/  FMNMX.FTZ R0, R6, R133, !PT ;  /* 0x0000008506007209 */ /* 0x000fe40007810000 */
[----:B------:R-:W-:Y:S02]  /*12560*/  FMNMX.FTZ R2, R177, R2, !PT ;  /* 0x00000002b1027209 */ /* 0x000fe40007810000 */
[----:B------:R-:W-:Y:S02]  /*12570*/  FMNMX.FTZ R0, R25, R0, !PT ;  /* 0x0000000019007209 */ /* 0x000fe40007810000 */
[----:B------:R-:W-:Y:S02]  /*12580*/  FMNMX.FTZ R2, R35, R2, !PT ;  /* 0x0000000223027209 */ /* 0x000fe40007810000 */
[----:B------:R-:W-:Y:S02]  /*12590*/  FMNMX.FTZ R0, R24, R0, !PT ;  /* 0x0000000018007209 */ /* 0x000fe40007810000 */
[----:B------:R-:W-:Y:S02]  /*125a0*/  FMNMX.FTZ R2, R34, R2, !PT ;  /* 0x0000000222027209 */ /* 0x000fe40007810000 */
[----:B------:R-:W-:Y:S02]  /*125b0*/  FMNMX.FTZ R0, R23, R0, !PT ;  /* 0x0000000017007209 */ /* 0x000fe40007810000 */
[----:B------:R-:W-:Y:S02]  /*125c0*/  ISETP.GT.AND P3, PT, R7, 0x18, PT ;  /* 0x000000180700780c */ /* 0x000fe40003f64270 */
[----:B------:R-:W-:Y:S02]  /*125d0*/  FMNMX.FTZ R0, R22, R0, !PT ;  /* 0x0000000016007209 */ /* 0x000fe40007810000 */
[----:B------:R-:W-:Y:S02]  /*125e0*/  FMNMX.FTZ R2, R33, R2, !PT ;  /* 0x0000000221027209 */ /* 0x000fe40007810000 */
[----:B------:R-:W-:Y:S02]  /*125f0*/  ISETP.GT.AND P4, PT, R7, 0x19, PT ;  /* 0x000000190700780c */ /* 0x000fe40003f84270 */
[----:B------:R-:W-:Y:S02]  /*12600*/  FSEL R31, R185, -INF , P3 ;  /* 0xff800000b91f7808 */ /* 0x000fe40001800000 */
[----:B------:R-:W-:Y:S02]  /*12610*/  FMNMX.FTZ R0, R21, R0, !PT ;  /* 0x0000000015007209 */ /* 0x000fe40007810000 */
[----:B------:R-:W-:Y:S02]  /*12620*/  FMNMX.FTZ R2, R32, R2, !PT ;  /* 0x0000000220027209 */ /* 0x000fe40007810000 */
[----:B------:R-:W-:Y:S02]  /*12630*/  FSEL R30, R184, -INF , P4 ;  /* 0xff800000b81e7808 */ /* 0x000fe40002000000 */
[----:B------:R-:W-:Y:S02]  /*12640*/  FMNMX.FTZ R0, R20, R0, !PT ;  /* 0x0000000014007209 */ /* 0x000fe40007810000 */
[----:B------:R-:W-:Y:S02]  /*12650*/  FMNMX.FTZ R2, R31, R2, !PT ;  /* 0x000000021f027209 */ /* 0x000fe40007810000 */
[----:B------:R-:W-:Y:S02]  /*12660*/  FSEL R29, R181, -INF , P2 ;  /* 0xff800000b51d7808 */ /* 0x000fe40001000000 */
        /* <DEDUP_REMOVED lines=9> */
[----:B------:R-:W-:Y:S02]  /*12700*/  ISETP.GT.AND P3, PT, R7, 0x30, PT ;  /* 0x000000300700780c */ /* 0x000fe40003f64270 */
[----:B------:R-:W-:Y:S02]  /*12710*/  FSEL R26, R176, -INF , P4 ;  /* 0xff800000b01a7808 */ /* 0x000fe40002000000 */
[----:B------:R-:W-:Y:S02]  /*12720*/  FMNMX.FTZ R0, R16, R0, !PT ;  /* 0x0000000010007209 */ /* 0x000fe40007810000 */
[----:B------:R-:W-:Y:S02]  /*12730*/  FMNMX.FTZ R2, R27, R2, !PT ;  /* 0x000000021b027209 */ /* 0x000fe40007810000 */
[----:B------:R-:W-:Y:S02]  /*12740*/  ISETP.GT.AND P2, PT, R7, 0x31, PT ;  /* 0x000000310700780c */ /* 0x000fe40003f44270 */
[----:B------:R-:W-:Y:S02]  /*12750*/  FMNMX.FTZ R0, R15, R0, !PT ;  /* 0x000000000f007209 */ /* 0x000fe40007810000 */
[----:B------:R-:W-:Y:S02]  /*12760*/  FSEL R10, R189, -INF , P3 ;  /* 0xff800000bd0a7808 */ /* 0x000fe40001800000 */
[----:B------:R-:W-:Y:S02]  /*12770*/  FMNMX.FTZ R176, R26, R2, !PT ;  /* 0x000000021ab07209 */ /* 0x000fe40007810000 */
[----:B------:R-:W-:Y:S01]  /*12780*/  FMNMX.FTZ R4, R14, R0, !PT ;  /* 0x000000000e047209 */ /* 0x000fe20007810000 */
[----:B------:R-:W-:Y:S01]  /*12790*/  IMAD.MOV.U32 R0, RZ, RZ, 0x2 ;  /* 0x00000002ff007424 */ /* 0x000fe200078e00ff */
[----:B------:R-:W-:Y:S02]  /*127a0*/  FSEL R9, R191, -INF , P2 ;  /* 0xff800000bf097808 */ /* 0x000fe40001000000 */
[----:B------:R-:W-:Y:S02]  /*127b0*/  FMNMX.FTZ R176, R10, R176, !PT ;  /* 0x000000b00ab07209 */ /* 0x000fe40007810000 */
[----:B------:R-:W-:Y:S02]  /*127c0*/  ISETP.GT.AND P0, PT, R7, 0x39, PT ;  /* 0x000000390700780c */ /* 0x000fe40003f04270 */
[----:B------:R-:W-:Y:S02]  /*127d0*/  FMNMX.FTZ R4, R13, R4, !PT ;  /* 0x000000040d047209 */ /* 0x000fe40007810000 */
[----:B------:R-:W-:Y:S02]  /*127e0*/  FMNMX.FTZ R176, R9, R176, !PT ;  /* 0x000000b009b07209 */ /* 0x000fe40007810000 */
[----:B------:R-:W-:Y:S02]  /*127f0*/  FMNMX.FTZ R4, R12, R4, !PT ;  /* 0x000000040c047209 */ /* 0x000fe40007810000 */
[----:B------:R-:W-:Y:S02]  /*12800*/  FSEL R7, R190, -INF , P0 ;  /* 0xff800000be077808 */ /* 0x000fe40000000000 */
[----:B------:R-:W-:Y:S02]  /*12810*/  FMNMX.FTZ R176, R8, R176, !PT ;  /* 0x000000b008b07209 */ /* 0x000fe40007810000 */
[----:B------:R-:W-:Y:S02]  /*12820*/  FMNMX.FTZ R4, R11, R4, !PT ;  /* 0x000000040b047209 */ /* 0x000fe40007810000 */
[----:B------:R-:W-:Y:S02]  /*12830*/  FMNMX.FTZ R176, R7, R176, !PT ;  /* 0x000000b007b07209 */ /* 0x000fe40007810000 */
[----:B------:R-:W-:Y:S02]  /*12840*/  MOV R2, 0x12860 ;  /* 0x0001286000027802 */ /* 0x000fe40000000f00 */
[----:B-1----:R-:W-:Y:S05]  /*12850*/  CALL.REL.NOINC `($__internal_2_$__cuda_sm70_shflsync_bfly_p) ;  /* 0x00000af000007944 */ /* 0x002fea0003c00000 */
[----:B------:R-:W-:Y:S01]  /*12860*/  FMNMX.FTZ R4, R4, R0, !PT ;  /* 0x0000000004047209 */ /* 0x000fe20007810000 */
[----:B------:R-:W-:Y:S01]  /*12870*/  IMAD.MOV.U32 R0, RZ, RZ, 0x1 ;  /* 0x00000001ff007424 */ /* 0x000fe200078e00ff */
[----:B------:R-:W-:Y:S02]  /*12880*/  MOV R2, 0x128a0 ;  /* 0x000128a000027802 */ /* 0x000fe40000000f00 */
        /* <DEDUP_REMOVED lines=8> */
[----:B------:R-:W-:Y:S02]  /*12910*/  MOV R2, 0x12930 ;  /* 0x0001293000027802 */ /* 0x000fe40000000f00 */
[----:B-1---5:R-:W-:Y:S05]  /*12920*/  CALL.REL.NOINC `($__internal_2_$__cuda_sm70_shflsync_bfly_p) ;  /* 0x00000a2000007944 */ /* 0x022fea0003c00000 */
[----:B-1---5:R-:W-:-:S05]  /*12930*/  BRA `(.L_x_584) ;  /* 0xffff5af000007947 */ /* 0x022fca000383ffff */
.L_x_536:
[----:B------:R-:W-:Y:S01]  /*12940*/  MOV R3, 0x181f ;  /* 0x0000181f00037802 */ /* 0x000fe20000000f00 */
[----:B------:R1:W-:Y:S01]  /*12950*/  STL [R1+0x64], RZ ;  /* 0x000064ff01007387 */ /* 0x0003e20000100800 */
[----:B------:R-:W-:Y:S01]  /*12960*/  MOV R2, 0x12990 ;  /* 0x0001299000027802 */ /* 0x000fe20000000f00 */
[----:B------:R-:W-:Y:S02]  /*12970*/  IMAD.MOV.U32 R7, RZ, RZ, R4 ;  /* 0x000000ffff077224 */ /* 0x000fe400078e0004 */
[----:B-1----:R-:W-:Y:S05]  /*12980*/  CALL.REL.NOINC `($__internal_3_$__cuda_sm70_shflsync_idx_p) ;  /* 0x00000a4000007944 */ /* 0x002fea0003c00000 */
[----:B------:R-:W-:Y:S01]  /*12990*/  MOV R2, R7 ;  /* 0x0000000700027202 */ /* 0x000fe20000000f00 */
[----:B-1---5:R-:W-:-:S05]  /*129a0*/  BRA `(.L_x_585) ;  /* 0xffff7d6000007947 */ /* 0x022fca000383ffff */
.L_x_539:
[----:B------:R-:W-:Y:S01]  /*129b0*/  MOV R3, 0x181f ;  /* 0x0000181f00037802 */ /* 0x000fe20000000f00 */
[----:B------:R1:W-:Y:S01]  /*129c0*/  STL [R1+0x64], RZ ;  /* 0x000064ff01007387 */ /* 0x0003e20000100800 */
[----:B------:R-:W-:Y:S01]  /*129d0*/  MOV R2, 0x12a00 ;  /* 0x00012a0000027802 */ /* 0x000fe20000000f00 */
[----:B------:R-:W-:Y:S02]  /*129e0*/  IMAD.MOV.U32 R7, RZ, RZ, R5 ;  /* 0x000000ffff077224 */ /* 0x000fe400078e0005 */
[----:B-1---5:R-:W-:Y:S05]  /*129f0*/  CALL.REL.NOINC `($__internal_3_$__cuda_sm70_shflsync_idx_p) ;  /* 0x000009d000007944 */ /* 0x022fea0003c00000 */
[----:B-----5:R-:W-:Y:S01]  /*12a00*/  MOV R4, R7 ;  /* 0x0000000700047202 */ /* 0x020fe20000000f00 */
[----:B-1----:R-:W-:-:S05]  /*12a10*/  BRA `(.L_x_586) ;  /* 0xffff958000007947 */ /* 0x002fca000383ffff */
.L_x_540:
[----:B------:R-:W-:Y:S01]  /*12a20*/  MOV R3, 0x181f ;  /* 0x0000181f00037802 */ /* 0x000fe20000000f00 */
[----:B------:R3:W-:Y:S01]  /*12a30*/  STL [R1+0x64], RZ ;  /* 0x000064ff01007387 */ /* 0x0007e20000100800 */
[----:B------:R-:W-:Y:S01]  /*12a40*/  MOV R2, 0x12a70 ;  /* 0x00012a7000027802 */ /* 0x000fe20000000f00 */
[----:B------:R-:W-:Y:S02]  /*12a50*/  IMAD.MOV.U32 R7, RZ, RZ, R8 ;  /* 0x000000ffff077224 */ /* 0x000fe400078e0008 */
[----:B-123-5:R-:W-:Y:S05]  /*12a60*/  CALL.REL.NOINC `($__internal_3_$__cuda_sm70_shflsync_idx_p) ;  /* 0x0000096000007944 */ /* 0x02efea0003c00000 */
[----:B------:R-:W2:Y:S04]  /*12a70*/  LDL R6, [R1+0x50] ;  /* 0x0000500001067983 */ /* 0x000ea80000100800 */
[----:B-----5:R-:W3:Y:S01]  /*12a80*/  LDL R0, [R1+0x4c] ;  /* 0x00004c0001007983 */ /* 0x020ee20000100800 */
[----:B--2---:R-:W-:Y:S04]  /*12a90*/  IADD3 R2, -R6, 0x10, RZ ;  /* 0x0000001006027810 */ /* 0x004fe80007ffe1ff */
[----:B------:R-:W-:Y:S04]  /*12aa0*/  LOP3.LUT R2, R2, 0xf, RZ, 0xc0, !PT ;  /* 0x0000000f02027812 */ /* 0x000fe800078ec0ff */
[----:B------:R-:W-:Y:S04]  /*12ab0*/  IADD3 R2, P1, P0, R2, R7, R25 ;  /* 0x0000000702027210 */ /* 0x000fe8000783e019 */
[----:B------:R-:W-:Y:S02]  /*12ac0*/  IADD3.X R3, RZ, R4, R9, P1, P0 ;  /* 0x00000004ff037210 */ /* 0x000fe40000fe0409 */
[----:B------:R-:W-:Y:S11]  /*12ad0*/  ISETP.NE.U32.AND P0, PT, R6, RZ, PT ;  /* 0x000000ff0600720c */ /* 0x000ff60003f05070 */
[----:B------:R-:W-:Y:S02]  /*12ae0*/  @!UPT UIADD3 URZ, URZ, URZ, URZ ;  /* 0x0000003f3f3ff290 */ /* 0x000fe4000fffe03f */
[----:B------:R-:W-:Y:S01]  /*12af0*/  @!PT LDS RZ, [RZ] ;  /* 0x00000000fffff984 */ /* 0x000fe20000000800 */
[----:B------:R-:W-:Y:S01]  /*12b00*/  @!PT LDS RZ, [RZ] ;  /* 0x00000000fffff984 */ /* 0x000fe20000000800 */
[----:B------:R-:W-:Y:S01]  /*12b10*/  @!PT LDS RZ, [RZ] ;  /* 0x00000000fffff984 */ /* 0x000fe20000000800 */
[----:B---3--:R2:W-:Y:S02]  /*12b20*/  LDGSTS.E.BYPASS.LTC128B.128.ZFILL [R0+0x10100], [R2.64], P0 ;  /* 0x1010000002007fae */ /* 0x0085e40008141d46 */
[C---:B--2---:R-:W-:Y:S05]  /*12b30*/  IADD3 R2, P0, R7.reuse, R26, RZ ;  /* 0x0000001a07027210 */ /* 0x044fea0007f1e0ff */
[C---:B------:R-:W-:Y:S01]  /*12b40*/  IMAD.X R3, R4.reuse, 0x1, R10, P0 ;  /* 0x0000000104037824 */ /* 0x040fe200000e060a */
[C---:B------:R-:W-:Y:S04]  /*12b50*/  IADD3 R30, P0, R7.reuse, R27, RZ ;  /* 0x0000001b071e7210 */ /* 0x040fe80007f1e0ff */
[----:B------:R2:W-:Y:S01]  /*12b60*/  LDGSTS.E.BYPASS.LTC128B.128 [R0+0x12100], [R2.64], !P5 ;  /* 0x1210000002007fae */ /* 0x0005e2000e901d46 */
[C---:B------:R-:W-:Y:S05]  /*12b70*/  IMAD.X R31, R4.reuse, 0x1, R11, P0 ;  /* 0x00000001041f7824 */ /* 0x040fea00000e060b */
[----:B------:R3:W-:Y:S01]  /*12b80*/  LDGSTS.E.BYPASS.LTC128B.128 [R0+0x14100], [R30.64], !P4 ;  /* 0x141000001e007fae */ /* 0x0007e2000e101d46 */
[----:B--2---:R-:W-:Y:S01]  /*12b90*/  IADD3 R2, P0, R7, R28, RZ ;  /* 0x0000001c07027210 */ /* 0x004fe20007f1e0ff */
[----:B------:R-:W-:Y:S04]  /*12ba0*/  IMAD.MOV.U32 R7, RZ, RZ, R5 ;  /* 0x000000ffff077224 */ /* 0x000fe800078e0005 */
[----:B------:R-:W-:Y:S05]  /*12bb0*/  IMAD.X R3, R4, 0x1, R12, P0 ;  /* 0x0000000104037824 */ /* 0x000fea00000e060c */
[----:B------:R3:W-:Y:S02]  /*12bc0*/  LDGSTS.E.BYPASS.LTC128B.128 [R0+0x16100], [R2.64], !P3 ;  /* 0x1610000002007fae */ /* 0x0007e4000d901d46 */
[----:B---3--:R-:W-:Y:S01]  /*12bd0*/  IMAD.MOV.U32 R0, RZ, RZ, 0x1 ;  /* 0x00000001ff007424 */ /* 0x008fe200078e00ff */
        /* <DEDUP_REMOVED lines=13> */
.L_x_541:
[----:B------:R-:W-:Y:S02]  /*12cb0*/  MOV R0, 0x2 ;  /* 0x0000000200007802 */ /* 0x000fe40000000f00 */
[----:B------:R-:W-:Y:S02]  /*12cc0*/  MOV R2, 0x12ce0 ;  /* 0x00012ce000027802 */ /* 0x000fe40000000f00 */
[----:B-----5:R-:W-:Y:S05]  /*12cd0*/  CALL.REL.NOINC `($__internal_2_$__cuda_sm70_shflsync_bfly_p) ;  /* 0x0000067000007944 */ /* 0x020fea0003c00000 */
[----:B------:R-:W-:Y:S01]  /*12ce0*/  FMNMX.FTZ R4, R4, R0, !PT ;  /* 0x0000000004047209 */ /* 0x000fe20007810000 */
[----:B------:R-:W-:Y:S01]  /*12cf0*/  IMAD.MOV.U32 R0, RZ, RZ, 0x1 ;  /* 0x00000001ff007424 */ /* 0x000fe200078e00ff */
[----:B------:R-:W-:Y:S02]  /*12d00*/  MOV R2, 0x12d20 ;  /* 0x00012d2000027802 */ /* 0x000fe40000000f00 */
[----:B-1---5:R-:W-:Y:S05]  /*12d10*/  CALL.REL.NOINC `($__internal_2_$__cuda_sm70_shflsync_bfly_p) ;  /* 0x0000063000007944 */ /* 0x022fea0003c00000 */
[----:B------:R-:W-:Y:S01]  /*12d20*/  FMNMX.FTZ R132, R4, R0, !PT ;  /* 0x0000000004847209 */ /* 0x000fe20007810000 */
[----:B-----5:R-:W-:Y:S01]  /*12d30*/  IMAD.MOV.U32 R4, RZ, RZ, R5 ;  /* 0x000000ffff047224 */ /* 0x020fe200078e0005 */
[----:B------:R-:W-:Y:S01]  /*12d40*/  MOV R2, 0x12d70 ;  /* 0x00012d7000027802 */ /* 0x000fe20000000f00 */
[----:B------:R-:W-:Y:S02]  /*12d50*/  IMAD.MOV.U32 R0, RZ, RZ, 0x2 ;  /* 0x00000002ff007424 */ /* 0x000fe400078e00ff */
[----:B-1----:R-:W-:Y:S05]  /*12d60*/  CALL.REL.NOINC `($__internal_2_$__cuda_sm70_shflsync_bfly_p) ;  /* 0x000005e000007944 */ /* 0x002fea0003c00000 */
[----:B-----5:R-:W-:Y:S01]  /*12d70*/  FMNMX.FTZ R4, R5, R0, !PT ;  /* 0x0000000005047209 */ /* 0x020fe20007810000 */
[----:B------:R-:W-:Y:S01]  /*12d80*/  IMAD.MOV.U32 R0, RZ, RZ, 0x1 ;  /* 0x00000001ff007424 */ /* 0x000fe200078e00ff */
[----:B------:R-:W-:Y:S02]  /*12d90*/  MOV R2, 0x12db0 ;  /* 0x00012db000027802 */ /* 0x000fe40000000f00 */
[----:B-1----:R-:W-:Y:S05]  /*12da0*/  CALL.REL.NOINC `($__internal_2_$__cuda_sm70_shflsync_bfly_p) ;  /* 0x000005a000007944 */ /* 0x002fea0003c00000 */
[----:B-1---5:R-:W-:-:S05]  /*12db0*/  BRA `(.L_x_588) ;  /* 0xffff974000007947 */ /* 0x022fca000383ffff */
.L_x_543:
[----:B------:R1:W5:Y:S01]  /*12dc0*/  LDL R4, [R1+0x78] ;  /* 0x0000780001047983 */ /* 0x0003620000100800 */
[----:B------:R-:W-:-:S02]  /*12dd0*/  MOV R0, 0x2 ;  /* 0x0000000200007802 */ /* 0x000fc40000000f00 */
[----:B------:R-:W-:Y:S02]  /*12de0*/  MOV R2, 0x12e00 ;  /* 0x00012e0000027802 */ /* 0x000fe40000000f00 */
[----:B-1---5:R-:W-:Y:S05]  /*12df0*/  CALL.REL.NOINC `($__internal_2_$__cuda_sm70_shflsync_bfly_p) ;  /* 0x0000055000007944 */ /* 0x022fea0003c00000 */
[----:B-----5:R-:W-:Y:S01]  /*12e00*/  MOV R5, R0 ;  /* 0x0000000000057202 */ /* 0x020fe20000000f00 */
[----:B-1----:R-:W-:Y:S05]  /*12e10*/  BRA `(.L_x_589) ;  /* 0xffffb50000007947 */ /* 0x002fea000383ffff */
.L_x_544:
[----:B------:R-:W-:Y:S01]  /*12e20*/  IMAD.MOV.U32 R4, RZ, RZ, R5 ;  /* 0x000000ffff047224 */ /* 0x000fe200078e0005 */
[----:B------:R-:W-:Y:S02]  /*12e30*/  MOV R0, 0x1 ;  /* 0x0000000100007802 */ /* 0x000fe40000000f00 */
[----:B------:R-:W-:Y:S02]  /*12e40*/  MOV R2, 0x12e60 ;  /* 0x00012e6000027802 */ /* 0x000fe40000000f00 */
[----:B------:R-:W-:Y:S05]  /*12e50*/  CALL.REL.NOINC `($__internal_2_$__cuda_sm70_shflsync_bfly_p) ;  /* 0x000004f000007944 */ /* 0x000fea0003c00000 */
[----:B------:R2:W5:Y:S02]  /*12e60*/  LDL R4, [R1+0x74] ;  /* 0x0000740001047983 */ /* 0x0005640000100800 */
[----:B-----5:R-:W-:Y:S01]  /*12e70*/  FADD.FTZ R5, R5, R0 ;  /* 0x0000000005057221 */ /* 0x020fe20000010000 */
[----:B------:R-:W-:Y:S02]  /*12e80*/  MOV R0, 0x2 ;  /* 0x0000000200007802 */ /* 0x000fe40000000f00 */
[----:B------:R-:W-:Y:S02]  /*12e90*/  MOV R2, 0x12eb0 ;  /* 0x00012eb000027802 */ /* 0x000fe40000000f00 */
[----:B-12---:R-:W-:Y:S05]  /*12ea0*/  CALL.REL.NOINC `($__internal_2_$__cuda_sm70_shflsync_bfly_p) ;  /* 0x000004a000007944 */ /* 0x006fea0003c00000 */
[----:B------:R-:W2:Y:S02]  /*12eb0*/  LDL.LU R2, [R1+0x74] ;  /* 0x0000740001027983 */ /* 0x000ea40000300800 */
[----:B--2---:R-:W-:Y:S01]  /*12ec0*/  FADD.FTZ R4, R2, R0 ;  /* 0x0000000002047221 */ /* 0x004fe20000010000 */
[----:B------:R-:W-:-:S02]  /*12ed0*/  MOV R0, 0x1 ;  /* 0x0000000100007802 */ /* 0x000fc40000000f00 */
[----:B------:R-:W-:Y:S02]  /*12ee0*/  MOV R2, 0x12f00 ;  /* 0x00012f0000027802 */ /* 0x000fe40000000f00 */
[----:B-1---5:R-:W-:Y:S05]  /*12ef0*/  CALL.REL.NOINC `($__internal_2_$__cuda_sm70_shflsync_bfly_p) ;  /* 0x0000045000007944 */ /* 0x022fea0003c00000 */
[----:B------:R-:W-:Y:S01]  /*12f00*/  MOV R3, R0 ;  /* 0x0000000000037202 */ /* 0x000fe20000000f00 */
[----:B-1---5:R-:W-:Y:S05]  /*12f10*/  BRA `(.L_x_590) ;  /* 0xffffb49000007947 */ /* 0x022fea000383ffff */
.L_x_559:
[----:B------:R2:W-:Y:S01]  /*12f20*/  STL [R1+0x64], RZ ;  /* 0x000064ff01007387 */ /* 0x0005e20000100800 */
[----:B------:R-:W-:Y:S01]  /*12f30*/  IMAD.MOV.U32 R7, RZ, RZ, R5 ;  /* 0x000000ffff077224 */ /* 0x000fe200078e0005 */
[----:B------:R-:W-:Y:S02]  /*12f40*/  MOV R3, 0x181f ;  /* 0x0000181f00037802 */ /* 0x000fe40000000f00 */
[----:B------:R-:W-:Y:S02]  /*12f50*/  MOV R2, 0x12f70 ;  /* 0x00012f7000027802 */ /* 0x000fe40000000f00 */
[----:B-12---:R-:W-:Y:S05]  /*12f60*/  CALL.REL.NOINC `($__internal_3_$__cuda_sm70_shflsync_idx_p) ;  /* 0x0000046000007944 */ /* 0x006fea0003c00000 */
[----:B-----5:R-:W-:Y:S01]  /*12f70*/  MOV R4, R7 ;  /* 0x0000000700047202 */ /* 0x020fe20000000f00 */
[----:B-1----:R-:W-:Y:S05]  /*12f80*/  BRA `(.L_x_591) ;  /* 0xffffd96000007947 */ /* 0x002fea000383ffff */
.L_x_560:
[----:B------:R4:W-:Y:S01]  /*12f90*/  STL [R1+0x64], RZ ;  /* 0x000064ff01007387 */ /* 0x0009e20000100800 */
[----:B------:R-:W-:Y:S01]  /*12fa0*/  IMAD.MOV.U32 R7, RZ, RZ, R13 ;  /* 0x000000ffff077224 */ /* 0x000fe200078e000d */
[----:B------:R-:W-:Y:S02]  /*12fb0*/  MOV R3, 0x181f ;  /* 0x0000181f00037802 */ /* 0x000fe40000000f00 */
[----:B------:R-:W-:-:S02]  /*12fc0*/  MOV R2, 0x12fe0 ;  /* 0x00012fe000027802 */ /* 0x000fc40000000f00 */
[----:B-1234-:R-:W-:Y:S05]  /*12fd0*/  CALL.REL.NOINC `($__internal_3_$__cuda_sm70_shflsync_idx_p) ;  /* 0x000003f000007944 */ /* 0x01efea0003c00000 */
[----:B-----5:R-:W-:Y:S01]  /*12fe0*/  MOV R0, R7 ;  /* 0x0000000700007202 */ /* 0x020fe20000000f00 */
[----:B-1----:R-:W-:Y:S05]  /*12ff0*/  BRA `(.L_x_592) ;  /* 0xffffd91000007947 */ /* 0x002fea000383ffff */
.L_x_563:
[----:B-1----:R-:W-:Y:S01]  /*13000*/  MOV R0, 0x1 ;  /* 0x0000000100007802 */ /* 0x002fe20000000f00 */
[----:B------:R-:W-:Y:S01]  /*13010*/  IMAD.MOV.U32 R7, RZ, RZ, R5 ;  /* 0x000000ffff077224 */ /* 0x000fe200078e0005 */
[----:B------:R-:W-:Y:S01]  /*13020*/  MOV R2, 0x13060 ;  /* 0x0001306000027802 */ /* 0x000fe20000000f00 */
[----:B------:R-:W-:-:S02]  /*13030*/  IMAD.MOV.U32 R3, RZ, RZ, 0x181f ;  /* 0x0000181fff037424 */ /* 0x000fc400078e00ff */
[----:B------:R1:W-:Y:S04]  /*13040*/  STL [R1+0x64], R0 ;  /* 0x0000640001007387 */ /* 0x0003e80000100800 */
[----:B-1-34-:R-:W-:Y:S05]  /*13050*/  CALL.REL.NOINC `($__internal_3_$__cuda_sm70_shflsync_idx_p) ;  /* 0x0000037000007944 */ /* 0x01afea0003c00000 */
        /* <DEDUP_REMOVED lines=9> */
.L_x_566:
[----:B-1----:R-:W-:Y:S01]  /*130f0*/  MOV R0, 0x2 ;  /* 0x0000000200007802 */ /* 0x002fe20000000f00 */
[----:B------:R-:W-:Y:S01]  /*13100*/  IMAD.MOV.U32 R7, RZ, RZ, R5 ;  /* 0x000000ffff077224 */ /* 0x000fe200078e0005 */
[----:B------:R-:W-:Y:S01]  /*13110*/  MOV R2, 0x13150 ;  /* 0x0001315000027802 */ /* 0x000fe20000000f00 */
[----:B------:R-:W-:Y:S02]  /*13120*/  IMAD.MOV.U32 R3, RZ, RZ, 0x181f ;  /* 0x0000181fff037424 */ /* 0x000fe400078e00ff */
[----:B------:R1:W-:Y:S04]  /*13130*/  STL [R1+0x64], R0 ;  /* 0x0000640001007387 */ /* 0x0003e80000100800 */
[----:B-1234-:R-:W-:Y:S05]  /*13140*/  CALL.REL.NOINC `($__internal_3_$__cuda_sm70_shflsync_idx_p) ;  /* 0x0000028000007944 */ /* 0x01efea0003c00000 */
[----:B-----5:R-:W-:Y:S01]  /*13150*/  MOV R4, R7 ;  /* 0x0000000700047202 */ /* 0x020fe20000000f00 */
[----:B-1----:R-:W-:Y:S05]  /*13160*/  BRA `(.L_x_594) ;  /* 0xffffdc0000007947 */ /* 0x002fea000383ffff */
.L_x_567:
[----:B-1----:R-:W-:Y:S01]  /*13170*/  MOV R0, 0x2 ;  /* 0x0000000200007802 */ /* 0x002fe20000000f00 */
[----:B------:R-:W-:Y:S01]  /*13180*/  IMAD.MOV.U32 R7, RZ, RZ, R13 ;  /* 0x000000ffff077224 */ /* 0x000fe200078e000d */
[----:B------:R-:W-:Y:S01]  /*13190*/  MOV R2, 0x131d0 ;  /* 0x000131d000027802 */ /* 0x000fe20000000f00 */
[----:B------:R-:W-:-:S02]  /*131a0*/  IMAD.MOV.U32 R3, RZ, RZ, 0x181f ;  /* 0x0000181fff037424 */ /* 0x000fc400078e00ff */
[----:B------:R1:W-:Y:S04]  /*131b0*/  STL [R1+0x64], R0 ;  /* 0x0000640001007387 */ /* 0x0003e80000100800 */
[----:B-1234-:R-:W-:Y:S05]  /*131c0*/  CALL.REL.NOINC `($__internal_3_$__cuda_sm70_shflsync_idx_p) ;  /* 0x0000020000007944 */ /* 0x01efea0003c00000 */
[----:B-----5:R-:W-:Y:S01]  /*131d0*/  MOV R0, R7 ;  /* 0x0000000700007202 */ /* 0x020fe20000000f00 */
[----:B-1----:R-:W-:Y:S05]  /*131e0*/  BRA `(.L_x_595) ;  /* 0xffffdba000007947 */ /* 0x002fea000383ffff */
.L_x_570:
[----:B---3--:R-:W-:Y:S01]  /*131f0*/  MOV R0, 0x3 ;  /* 0x0000000300007802 */ /* 0x008fe20000000f00 */
[----:B--2---:R-:W-:Y:S01]  /*13200*/  IMAD.MOV.U32 R7, RZ, RZ, R5 ;  /* 0x000000ffff077224 */ /* 0x004fe200078e0005 */
[----:B------:R-:W-:Y:S01]  /*13210*/  MOV R2, 0x13250 ;  /* 0x0001325000027802 */ /* 0x000fe20000000f00 */
[----:B------:R-:W-:Y:S02]  /*13220*/  IMAD.MOV.U32 R3, RZ, RZ, 0x181f ;  /* 0x0000181fff037424 */ /* 0x000fe400078e00ff */
        /* <DEDUP_REMOVED lines=11> */
.L_x_572:
[----:B------:R4:W-:Y:S01]  /*132e0*/  STL [R1+0x64], RZ ;  /* 0x000064ff01007387 */ /* 0x0009e20000100800 */
[----:B-12---:R-:W-:Y:S01]  /*132f0*/  IMAD.MOV.U32 R7, RZ, RZ, R81 ;  /* 0x000000ffff077224 */ /* 0x006fe200078e0051 */
[----:B------:R-:W-:-:S02]  /*13300*/  MOV R3, 0x1f ;  /* 0x0000001f00037802 */ /* 0x000fc40000000f00 */
[----:B------:R-:W-:Y:S02]  /*13310*/  MOV R2, 0x13330 ;  /* 0x0001333000027802 */ /* 0x000fe40000000f00 */
[----:B---345:R-:W-:Y:S05]  /*13320*/  CALL.REL.NOINC `($__internal_3_$__cuda_sm70_shflsync_idx_p) ;  /* 0x000000a000007944 */ /* 0x038fea0003c00000 */
[----:B-----5:R-:W-:Y:S01]  /*13330*/  MOV R0, R7 ;  /* 0x0000000700007202 */ /* 0x020fe20000000f00 */
[----:B-1----:R-:W-:Y:S05]  /*13340*/  BRA `(.L_x_597) ;  /* 0xffffdea000007947 */ /* 0x002fea000383ffff */
        .weak           $__internal_2_$__cuda_sm70_shflsync_bfly_p
        .type           $__internal_2_$__cuda_sm70_shflsync_bfly_p,@function
        .size           $__internal_2_$__cuda_sm70_shflsync_bfly_p,($__internal_3_$__cuda_sm70_shflsync_idx_p - $__internal_2_$__cuda_sm70_shflsync_bfly_p)
$__internal_2_$__cuda_sm70_shflsync_bfly_p:
[----:B------:R1:W-:Y:S01]  /*13350*/  STL [R1+0x100], R5 ;  /* 0x0001000501007387 */ /* 0x0003e20000100800 */
[----:B------:R-:W-:Y:S02]  /*13360*/  MOV R3, 0x1f ;  /* 0x0000001f00037802 */ /* 0x000fe40000000f00 */
[----:B-1----:R-:W-:-:S04]  /*13370*/  MOV R5, 0xffffffff ;  /* 0xffffffff00057802 */ /* 0x002fc80000000f00 */
[----:B------:R-:W-:Y:S04]  /*13380*/  WARPSYNC R5 ;  /* 0x0000000500007348 */ /* 0x000fe80003800000 */
[----:B------:R1:W2:Y:S04]  /*13390*/  SHFL.BFLY PT, R0, R4, R0, R3 ;  /* 0x0c00000004007389 */ /* 0x0002a800000e0003 */
[----:B-1----:R1:W5:Y:S01]  /*133a0*/  LDL.LU R5, [R1+0x100] ;  /* 0x0001000001057983 */ /* 0x0023620000300800 */
[----:B------:R-:W-:-:S04]  /*133b0*/  MOV R3, 0x0 ;  /* 0x0000000000037802 */ /* 0x000fc80000000f00 */
[----:B--2---:R-:W-:Y:S05]  /*133c0*/  RET.REL.NODEC R2 `(_ZN7cutlass13device_kernelIN5flash19enable_sm80_to_sm89INS1_16FlashAttnFwdSm80INS1_25CollectiveMainloopFwdSm80ILi8ELi1ELb1EN4cute5tupleIJNS5_1CILi128EEENS7_ILi64EEENS7_ILi256EEEEEELi256ENS_10bfloat16_tEfNS_4arch4Sm80ELb1ELb0ELb1ELb0ELb1ELb0ELb1ELb0EEENS1_21CollectiveEpilogueFwdINS6_IJS8_SA_S9_EEENS6_IJNS7_ILi1EEESI_SI_EEESC_SE_Li256ELb0ELb1ELb0ELb0EEENS1_30DynamicPersistentTileSchedulerILi256ELi256ELb0ELb1ELb0EEEEEEEEEvNT_6ParamsE) ;  /* 0xfffecc3002007950 */ /* 0x004fea0003c3ffff */
        .weak           $__internal_3_$__cuda_sm70_shflsync_idx_p
        .type           $__internal_3_$__cuda_sm70_shflsync_idx_p,@function
        .size           $__internal_3_$__cuda_sm70_shflsync_idx_p,(.L_x_3635 - $__internal_3_$__cuda_sm70_shflsync_idx_p)
$__internal_3_$__cuda_sm70_shflsync_idx_p:
[----:B------:R1:W-:Y:S04]  /*133d0*/  STL [R1+0x108], R4 ;  /* 0x0001080401007387 */ /* 0x0003e80000100800 */
[----:B------:R2:W-:Y:S01]  /*133e0*/  STL [R1+0x100], R0 ;  /* 0x0001000001007387 */ /* 0x0005e20000100800 */
[----:B-1----:R-:W-:-:S03]  /*133f0*/  MOV R4, 0xffffffff ;  /* 0xffffffff00047802 */ /* 0x002fc60000000f00 */
[----:B--2---:R-:W2:Y:S01]  /*13400*/  LDL.LU R0, [R1+0x64] ;  /* 0x0000640001007983 */ /* 0x004ea20000300800 */
[----:B------:R-:W-:Y:S04]  /*13410*/  WARPSYNC R4 ;  /* 0x0000000400007348 */ /* 0x000fe80003800000 */
[----:B--2---:R1:W2:Y:S04]  /*13420*/  SHFL.IDX PT, R7, R7, R0, R3 ;  /* 0x0000000007077389 */ /* 0x0042a800000e0003 */
[----:B-1----:R1:W5:Y:S04]  /*13430*/  LDL.LU R4, [R1+0x108] ;  /* 0x0001080001047983 */ /* 0x0023680000300800 */
[----:B------:R1:W5:Y:S01]  /*13440*/  LDL.LU R0, [R1+0x100] ;  /* 0x0001000001007983 */ /* 0x0003620000300800 */
[----:B------:R-:W-:-:S04]  /*13450*/  MOV R3, 0x0 ;  /* 0x0000000000037802 */ /* 0x000fc80000000f00 */
[----:B--2---:R-:W-:Y:S05]  /*13460*/  RET.REL.NODEC R2 `(_ZN7cutlass13device_kernelIN5flash19enable_sm80_to_sm89INS1_16FlashAttnFwdSm80INS1_25CollectiveMainloopFwdSm80ILi8ELi1ELb1EN4cute5tupleIJNS5_1CILi128EEENS7_ILi64EEENS7_ILi256EEEEEELi256ENS_10bfloat16_tEfNS_4arch4Sm80ELb1ELb0ELb1ELb0ELb1ELb0ELb1ELb0EEENS1_21CollectiveEpilogueFwdINS6_IJS8_SA_S9_EEENS6_IJNS7_ILi1EEESI_SI_EEESC_SE_Li256ELb0ELb1ELb0ELb0EEENS1_30DynamicPersistentTileSchedulerILi256ELi256ELb0ELb1ELb0EEEEEEEEEvNT_6ParamsE) ;  /* 0xfffecb9002007950 */ /* 0x004fea0003c3ffff */
.L_x_598:
        /* <DEDUP_REMOVED lines=9> */
.L_x_3635:


//--------------------- .text._ZN7cutlass13device_kernelIN5flash19enable_sm80_to_sm89INS1_16FlashAttnFwdSm80INS1_25CollectiveMainloopFwdSm80ILi8ELi1ELb1EN4cute5tupleIJNS5_1CILi128EEENS7_ILi64EEENS7_ILi256EEEEEELi256ENS_10bfloat16_tEfNS_4arch4Sm80ELb1ELb0ELb1ELb1ELb1ELb0ELb1ELb0EEENS1_21CollectiveEpilogueFwdINS6_IJS8_SA_S9_EEENS6_IJNS7_ILi1EEESI_SI_EEESC_SE_Li256ELb1ELb1ELb0ELb0EEENS1_19SingleTileSchedulerILb1ELb0ELb1ELi128EEEEEEEEEvNT_6ParamsE --------------------------
	.section	.text._ZN7cutlass13device_kernelIN5flash19enable_sm80_to_sm89INS1_16FlashAttnFwdSm80INS1_25CollectiveMainloopFwdSm80ILi8ELi1ELb1EN4cute5tupleIJNS5_1CILi128EEENS7_ILi64EEENS7_ILi256EEEEEELi256ENS_10bfloat16_tEfNS_4arch4Sm80ELb1ELb0ELb1ELb1ELb1ELb0ELb1ELb0EEENS1_21CollectiveEpilogueFwdINS6_IJS8_SA_S9_EEENS6_IJNS7_ILi1EEESI_SI_EEESC_SE_Li256ELb1ELb1ELb0ELb0EEENS1_19SingleTileSchedulerILb1ELb0ELb1ELi128EEEEEEEEEvNT_6ParamsE,"ax",@progbits
	.sectioninfo	@"SHI_REGISTERS=255"
	.align	128
.text._ZN7cutlass13device_kernelIN5flash19enable_sm80_to_sm89INS1_16FlashAttnFwdSm80INS1_25CollectiveMainloopFwdSm80ILi8ELi1ELb1EN4cute5tupleIJNS5_1CILi128EEENS7_ILi64EEENS7_ILi256EEEEEELi256ENS_10bfloat16_tEfNS_4arch4Sm80ELb1ELb0ELb1ELb1ELb1ELb0ELb1ELb0EEENS1_21CollectiveEpilogueFwdINS6_IJS8_SA_S9_EEENS6_IJNS7_ILi1EEESI_SI_EEESC_SE_Li256ELb1ELb1ELb0ELb0EEENS1_19SingleTileSchedulerILb1ELb0ELb1ELi128EEEEEEEEEvNT_6ParamsE:
        .type           _ZN7cutlass13device_kernelIN5flash19enable_sm80_to_sm89INS1_16FlashAttnFwdSm80INS1_25CollectiveMainloopFwdSm80ILi8ELi1ELb1EN4cute5tupleIJNS5_1CILi128EEENS7_ILi64EEENS7_ILi256EEEEEELi256ENS_10bfloat16_tEfNS_4arch4Sm80ELb1ELb0ELb1ELb1ELb1ELb0ELb1ELb0EEENS1_21CollectiveEpilogueFwdINS6_IJS8_SA_S9_EEENS6_IJNS7_ILi1EEESI_SI_EEESC_SE_Li256ELb1ELb1ELb0ELb0EEENS1_19SingleTileSchedulerILb1ELb0ELb1ELi128EEEEEEEEEvNT_6ParamsE,@function
        .size           _ZN7cutlass13device_kernelIN5flash19enable_sm80_to_sm89INS1_16FlashAttnFwdSm80INS1_25CollectiveMainloopFwdSm80ILi8ELi1ELb1EN4cute5tupleIJNS5_1CILi128EEENS7_ILi64EEENS7_ILi256EEEEEELi256ENS_10bfloat16_tEfNS_4arch4Sm80ELb1ELb0ELb1ELb1ELb1ELb0ELb1ELb0EEENS1_21CollectiveEpilogueFwdINS6_IJS8_SA_S9_EEENS6_IJNS7_ILi1EEESI_SI_EEESC_SE_Li256ELb1ELb1ELb0ELb0EEENS1_19SingleTileSchedulerILb1ELb0ELb1ELi128EEEEEEEEEvNT_6ParamsE,(.L_x_3638 - _ZN7cutlass13device_kernelIN5flash19enable_sm80_to_sm89INS1_16FlashAttnFwdSm80INS1_25CollectiveMainloopFwdSm80ILi8ELi1ELb1EN4cute5tupleIJNS5_1CILi128EEENS7_ILi64EEENS7_ILi256EEEEEELi256ENS_10bfloat16_tEfNS_4arch4Sm80ELb1ELb0ELb1ELb1ELb1ELb0ELb1ELb0EEENS1_21CollectiveEpilogueFwdINS6_IJS8_SA_S9_EEENS6_IJNS7_ILi1EEESI_SI_EEESC_SE_Li256ELb1ELb1ELb0ELb0EEENS1_19SingleTileSchedulerILb1ELb0ELb1ELi128EEEEEEEEEvNT_6ParamsE)
        .other          _ZN7cutlass13device_kernelIN5flash19enable_sm80_to_sm89INS1_16FlashAttnFwdSm80INS1_25CollectiveMainloopFwdSm80ILi8ELi1ELb1EN4cute5tupleIJNS5_1CILi128EEENS7_ILi64EEENS7_ILi256EEEEEELi256ENS_10bfloat16_tEfNS_4arch4Sm80ELb1ELb0ELb1ELb1ELb1ELb0ELb1ELb0EEENS1_21CollectiveEpilogueFwdINS6_IJS8_SA_S9_EEENS6_IJNS7_ILi1EEESI_SI_EEESC_SE_Li256ELb1ELb1ELb0ELb0EEENS1_19SingleTileSchedulerILb1ELb0ELb1ELi128EEEEEEEEEvNT_6ParamsE,@"STO_CUDA_ENTRY STV_DEFAULT"
_ZN7cutlass13device_kernelIN5flash19enable_sm80_to_sm89INS1_16FlashAttnFwdSm80INS1_25CollectiveMainloopFwdSm80ILi8ELi1ELb1EN4cute5tupleIJNS5_1CILi128EEENS7_ILi64EEENS7_ILi256EEEEEELi256ENS_10bfloat16_tEfNS_4arch4Sm80ELb1ELb0ELb1ELb1ELb1ELb0ELb1ELb0EEENS1_21CollectiveEpilogueFwdINS6_IJS8_SA_S9_EEENS6_IJNS7_ILi1EEESI_SI_EEESC_SE_Li256ELb1ELb1ELb0ELb0EEENS1_19SingleTileSchedulerILb1ELb0ELb1ELi128EEEEEEEEEvNT_6ParamsE:
        /* <DEDUP_REMOVED lines=21> */
.L_x_600:
        /* <DEDUP_REMOVED lines=13> */
.L_x_602:
[----:B------:R-:W-:Y:S02]  /*0220*/  ULDC UR5, c[0x0][0x54c] ;  /* 0x0001530000057ab9 */ /* 0x000fe40000000800 */
.L_x_601:
[----:B------:R-:W-:Y:S02]  /*0230*/  ULDC UR4, c[0x0][0x548] ;  /* 0x0001520000047ab9 */ /* 0x000fe40000000800 */
[----:B------:R-:W-:-:S02]  /*0240*/  USHF.L.U32 UR11, UR10, 0x7, URZ ;  /* 0x000000070a0b7899 */ /* 0x000fc4000800063f */
[----:B------:R-:W-:-:S04]  /*0250*/  UIMAD UR4, UR5, UR4, URZ ;  /* 0x00000004050472a4 */ /* 0x000fc8000f8e023f */
[----:B------:R-:W-:-:S04]  /*0260*/  UISETP.GE.AND UP0, UPT, UR11, UR4, UPT ;  /* 0x000000040b00728c */ /* 0x000fc8000bf06270 */
[----:B------:R-:W-:Y:S01]  /*0270*/  USEL UR14, UR14, 0xffffffff, !UP0 ;  /* 0xffffffff0e0e7887 */ /* 0x000fe2000c000000 */
[----:B------:R-:W-:Y:S05]  /*0280*/  BRA `(.L_x_603) ;  /* 0x000001b000007947 */ /* 0x000fea0003800000 */
.L_x_599:
        /* <DEDUP_REMOVED lines=8> */
.L_x_604:
        /* <DEDUP_REMOVED lines=13> */
.L_x_606:
[----:B------:R-:W-:Y:S02]  /*03e0*/  ULDC UR5, c[0x0][0x54c] ;  /* 0x0001530000057ab9 */ /* 0x000fe40000000800 */
.L_x_605:
[----:B------:R-:W-:Y:S02]  /*03f0*/  ULDC UR4, c[0x0][0x548] ;  /* 0x0001520000047ab9 */ /* 0x000fe40000000800 */
[----:B------:R-:W-:-:S02]  /*0400*/  USHF.L.U32 UR11, UR10, 0x7, URZ ;  /* 0x000000070a0b7899 */ /* 0x000fc4000800063f */
[----:B------:R-:W-:-:S04]  /*0410*/  UIMAD UR4, UR5, UR4, URZ ;  /* 0x00000004050472a4 */ /* 0x000fc8000f8e023f */
[----:B------:R-:W-:-:S04]  /*0420*/  UISETP.GE.AND UP0, UPT, UR11, UR4, UPT ;  /* 0x000000040b00728c */ /* 0x000fc8000bf06270 */
[----:B------:R-:W-:-:S06]  /*0430*/  USEL UR14, UR14, 0xffffffff, !UP0 ;  /* 0xffffffff0e0e7887 */ /* 0x000fcc000c000000 */
.L_x_603:
        /* <DEDUP_REMOVED lines=40> */
[----:B-1234-:R-:W-:Y:S05]  /*06c0*/  @P0 BRA `(.L_x_607) ;  /* 0x0000006000000947 */ /* 0x01efea0003800000 */
[----:B------:R-:W-:Y:S05]  /*06d0*/  @!P1 BRA `(.L_x_607) ;  /* 0x0000005000009947 */ /* 0x000fea0003800000 */
[----:B------:R-:W2:Y:S04]  /*06e0*/  LDG.E R2, [R6.64] ;  /* 0x0000001006027981 */ /* 0x000ea8000c1e1900 */
[----:B------:R-:W3:Y:S01]  /*06f0*/  LDG.E R0, [R6.64+0x4] ;  /* 0x0000041006007981 */ /* 0x000ee2000c1e1900 */
[----:B--2---:R-:W1:Y:S08]  /*0700*/  R2UR UR13, R2 ;  /* 0x00000000020d73c2 */ /* 0x004e7000000e0000 */
[----:B---3--:R-:W1:Y:S02]  /*0710*/  R2UR UR4, R0 ;  /* 0x00000000000473c2 */ /* 0x008e6400000e0000 */
[----:B-1----:R-:W-:-:S06]  /*0720*/  UIADD3 UR13, -UR13, UR4, URZ ;  /* 0x000000040d0d7290 */ /* 0x002fcc000fffe13f */
.L_x_607:
        /* <DEDUP_REMOVED lines=10> */
.L_x_608:
        /* <DEDUP_REMOVED lines=12> */
.L_x_609:
[----:B------:R-:W-:Y:S01]  /*0890*/  ULDC UR4, c[0x0][0x2c4] ;  /* 0x0000b10000047ab9 */ /* 0x000fe20000000800 */
[----:B------:R-:W-:Y:S01]  /*08a0*/  PLOP3.LUT P2, PT, PT, PT, PT, 0x80, 0x0 ;  /* 0x000000000000781c */ /* 0x000fe20003f4f070 */
[----:B------:R-:W-:Y:S01]  /*08b0*/  UISETP.NE.AND UP1, UPT, UR4, 0x1, UPT ;  /* 0x000000010400788c */ /* 0x000fe2000bf25270 */
[----:B------:R-:W-:Y:S01]  /*08c0*/  CS2R R10, SRZ ;  /* 0x00000000000a7805 */ /* 0x000fe2000001ff00 */
[----:B------:R-:W-:Y:S01]  /*08d0*/  UIADD3 UR7, -UR12, UR7, URZ ;  /* 0x000000070c077290 */ /* 0x000fe2000fffe13f */
[----:B------:R-:W-:Y:S01]  /*08e0*/  IMAD.MOV.U32 R130, RZ, RZ, RZ ;  /* 0x000000ffff827224 */ /* 0x000fe200078e00ff */
[----:B------:R-:W-:Y:S01]  /*08f0*/  ULDC.64 UR4, c[0x0][0x2c8] ;  /* 0x0000b20000047ab9 */ /* 0x000fe20000000a00 */
[----:B------:R-:W-:Y:S01]  /*0900*/  CS2R R128, SRZ ;  /* 0x0000000000807805 */ /* 0x000fe2000001ff00 */
[----:B------:R-:W-:Y:S01]  /*0910*/  UIADD3 UR6, UR7, 0x40, -UR13 ;  /* 0x0000004007067890 */ /* 0x000fe2000fffe80d */
[----:B------:R-:W-:Y:S01]  /*0920*/  CS2R R14, SRZ ;  /* 0x00000000000e7805 */ /* 0x000fe2000001ff00 */
[----:B------:R-:W-:Y:S01]  /*0930*/  IMAD.MOV.U32 R126, RZ, RZ, RZ ;  /* 0x000000ffff7e7224 */ /* 0x000fe200078e00ff */
[----:B------:R-:W-:Y:S01]  /*0940*/  CS2R R124, SRZ ;  /* 0x00000000007c7805 */ /* 0x000fe2000001ff00 */
[----:B------:R-:W-:Y:S01]  /*0950*/  MOV R122, RZ ;  /* 0x000000ff007a7202 */ /* 0x000fe20000000f00 */
[----:B------:R-:W-:Y:S01]  /*0960*/  @UP1 UIADD3 UR18, UR11, 0x7f, URZ ;  /* 0x0000007f0b121890 */ /* 0x000fe2000fffe03f */
[----:B------:R-:W-:Y:S01]  /*0970*/  CS2R R120, SRZ ;  /* 0x0000000000787805 */ /* 0x000fe2000001ff00 */
[----:B------:R-:W-:Y:S01]  /*0980*/  CS2R R12, SRZ ;  /* 0x00000000000c7805 */ /* 0x000fe2000001ff00 */
[----:B------:R-:W-:Y:S01]  /*0990*/  IMAD.MOV.U32 R118, RZ, RZ, RZ ;  /* 0x000000ffff767224 */ /* 0x000fe200078e00ff */
[----:B------:R-:W-:Y:S01]  /*09a0*/  UIMAD.WIDE.U32 UR18, UR18, UR4, URZ ;  /* 0x00000004121272a5 */ /* 0x000fe2000f8e003f */
[----:B------:R-:W-:Y:S01]  /*09b0*/  CS2R R116, SRZ ;  /* 0x0000000000747805 */ /* 0x000fe2000001ff00 */
[----:B------:R-:W-:Y:S01]  /*09c0*/  UIADD3 UR4, UR11, 0x7f, URZ ;  /* 0x0000007f0b047890 */ /* 0x000fe2000fffe03f */
[----:B------:R-:W-:Y:S01]  /*09d0*/  CS2R R16, SRZ ;  /* 0x0000000000107805 */ /* 0x000fe2000001ff00 */
[----:B------:R-:W-:Y:S01]  /*09e0*/  @UP1 USHF.R.U32.HI UR4, URZ, UR5, UR19 ;  /* 0x000000053f041299 */ /* 0x000fe20008011613 */
[----:B------:R-:W-:Y:S01]  /*09f0*/  MOV R114, RZ ;  /* 0x000000ff00727202 */ /* 0x000fe20000000f00 */
[----:B------:R-:W-:Y:S01]  /*0a00*/  UIADD3 UR5, UR7, 0x3f, URZ ;  /* 0x0000003f07057890 */ /* 0x000fe2000fffe03f */
[----:B------:R-:W-:Y:S01]  /*0a10*/  CS2R R112, SRZ ;  /* 0x0000000000707805 */ /* 0x000fe2000001ff00 */
[----:B------:R-:W-:Y:S01]  /*0a20*/  UIADD3 UR6, UR6, UR4, URZ ;  /* 0x0000000406067290 */ /* 0x000fe2000fffe03f */
[----:B------:R-:W-:Y:S01]  /*0a30*/  CS2R R18, SRZ ;  /* 0x0000000000127805 */ /* 0x000fe2000001ff00 */
[----:B------:R-:W-:Y:S01]  /*0a40*/  USHF.R.S32.HI UR18, URZ, 0x1f, UR5 ;  /* 0x0000001f3f127899 */ /* 0x000fe20008011405 */
[----:B------:R-:W-:Y:S01]  /*0a50*/  IMAD.MOV.U32 R110, RZ, RZ, RZ ;  /* 0x000000ffff6e7224 */ /* 0x000fe200078e00ff */
[----:B------:R-:W-:Y:S01]  /*0a60*/  USHF.R.S32.HI UR4, URZ, 0x1f, UR6 ;  /* 0x0000001f3f047899 */ /* 0x000fe20008011406 */
[----:B------:R-:W-:Y:S01]  /*0a70*/  CS2R R108, SRZ ;  /* 0x00000000006c7805 */ /* 0x000fe2000001ff00 */
[----:B------:R-:W-:Y:S01]  /*0a80*/  ULEA.HI UR18, UR18, UR5, URZ, 0x6 ;  /* 0x0000000512127291 */ /* 0x000fe2000f8f303f */
[----:B------:R-:W-:Y:S01]  /*0a90*/  CS2R R106, SRZ ;  /* 0x00000000006a7805 */ /* 0x000fe2000001ff00 */
[----:B------:R-:W-:Y:S01]  /*0aa0*/  ULEA.HI UR4, UR4, UR6, URZ, 0x6 ;  /* 0x0000000604047291 */ /* 0x000fe2000f8f303f */
[----:B------:R-:W-:Y:S01]  /*0ab0*/  CS2R R20, SRZ ;  /* 0x0000000000147805 */ /* 0x000fe2000001ff00 */
[----:B------:R-:W-:Y:S01]  /*0ac0*/  USHF.R.S32.HI UR18, URZ, 0x6, UR18 ;  /* 0x000000063f127899 */ /* 0x000fe20008011412 */
[----:B------:R-:W-:Y:S01]  /*0ad0*/  MOV R104, RZ ;  /* 0x000000ff00687202 */ /* 0x000fe20000000f00 */
[----:B------:R-:W-:Y:S01]  /*0ae0*/  USHF.R.S32.HI UR4, URZ, 0x6, UR4 ;  /* 0x000000063f047899 */ /* 0x000fe20008011404 */
[----:B------:R-:W-:Y:S01]  /*0af0*/  CS2R R102, SRZ ;  /* 0x0000000000667805 */ /* 0x000fe2000001ff00 */
[----:B------:R-:W-:Y:S01]  /*0b00*/  IMAD.MOV.U32 R23, RZ, RZ, RZ ;  /* 0x000000ffff177224 */ /* 0x000fe200078e00ff */
[----:B------:R-:W-:Y:S01]  /*0b10*/  MOV R100, RZ ;  /* 0x000000ff00647202 */ /* 0x000fe20000000f00 */
[----:B------:R-:W-:Y:S01]  /*0b20*/  UISETP.LT.AND UP0, UPT, UR18, UR4, UPT ;  /* 0x000000041200728c */ /* 0x000fe2000bf01270 */
[----:B------:R-:W-:Y:S01]  /*0b30*/  CS2R R98, SRZ ;  /* 0x0000000000627805 */ /* 0x000fe2000001ff00 */
[----:B------:R-:W-:Y:S01]  /*0b40*/  CS2R R24, SRZ ;  /* 0x0000000000187805 */ /* 0x000fe2000001ff00 */
[----:B------:R-:W-:Y:S01]  /*0b50*/  IMAD.MOV.U32 R96, RZ, RZ, RZ ;  /* 0x000000ffff607224 */ /* 0x000fe200078e00ff */
[----:B------:R-:W-:Y:S01]  /*0b60*/  USEL UR6, UR18, UR4, UP0 ;  /* 0x0000000412067287 */ /* 0x000fe20008000000 */
[----:B------:R-:W-:Y:S01]  /*0b70*/  CS2R R94, SRZ ;  /* 0x00000000005e7805 */ /* 0x000fe2000001ff00 */
[----:B------:R-:W-:Y:S01]  /*0b80*/  MOV R92, RZ ;  /* 0x000000ff005c7202 */ /* 0x000fe20000000f00 */
[----:B------:R-:W-:Y:S01]  /*0b90*/  CS2R R90, SRZ ;  /* 0x00000000005a7805 */ /* 0x000fe2000001ff00 */
[----:B------:R-:W-:Y:S01]  /*0ba0*/  UISETP.GE.AND UP0, UPT, UR6, 0x1, UPT ;  /* 0x000000010600788c */ /* 0x000fe2000bf06270 */
[----:B------:R-:W-:Y:S01]  /*0bb0*/  CS2R R26, SRZ ;  /* 0x00000000001a7805 */ /* 0x000fe2000001ff00 */
[----:B------:R-:W-:Y:S01]  /*0bc0*/  IMAD.MOV.U32 R88, RZ, RZ, RZ ;  /* 0x000000ffff587224 */ /* 0x000fe200078e00ff */
[----:B------:R-:W-:Y:S01]  /*0bd0*/  CS2R R86, SRZ ;  /* 0x0000000000567805 */ /* 0x000fe2000001ff00 */
[----:B------:R-:W-:Y:S01]  /*0be0*/  MOV R84, RZ ;  /* 0x000000ff00547202 */ /* 0x000fe20000000f00 */
[----:B------:R-:W-:Y:S01]  /*0bf0*/  CS2R R82, SRZ ;  /* 0x0000000000527805 */ /* 0x000fe2000001ff00 */
[----:B------:R-:W-:Y:S01]  /*0c00*/  PLOP3.LUT P0, PT, PT, PT, UP0, 0x80, 0x0 ;  /* 0x000000000000781c */ /* 0x000fe20003f0f008 */
[----:B------:R-:W-:Y:S01]  /*0c10*/  CS2R R28, SRZ ;  /* 0x00000000001c7805 */ /* 0x000fe2000001ff00 */
[----:B------:R-:W-:Y:S01]  /*0c20*/  IMAD.MOV.U32 R80, RZ, RZ, RZ ;  /* 0x000000ffff507224 */ /* 0x000fe200078e00ff */
[----:B------:R-:W-:Y:S01]  /*0c30*/  CS2R R78, SRZ ;  /* 0x00000000004e7805 */ /* 0x000fe2000001ff00 */
[----:B------:R-:W-:Y:S01]  /*0c40*/  MOV R76, RZ ;  /* 0x000000ff004c7202 */ /* 0x000fe20000000f00 */
[----:B------:R-:W-:Y:S01]  /*0c50*/  CS2R R74, SRZ ;  /* 0x00000000004a7805 */ /* 0x000fe2000001ff00 */
        /* <DEDUP_REMOVED lines=47> */
[----:B------:R-:W-:-:S03]  /*0f50*/  ULDC.64 UR4, c[0x0][0x2b0] ;  /* 0x0000ac0000047ab9 */ /* 0x000fc60000000a00 */
[----:B------:R-:W-:Y:S01]  /*0f60*/  LEA.HI R22, R102, R105, RZ, 0x3 ;  /* 0x0000006966167211 */ /* 0x000fe200078f18ff */
[----:B------:R1:W2:Y:S01]  /*0f70*/  @P0 LDG.E R0, [R2.64] ;  /* 0x0000001002000981 */ /* 0x0002a2000c1e1900 */
[----:B------:R-:W-:Y:S02]  /*0f80*/  IMAD.MOV.U32 R17, RZ, RZ, RZ ;  /* 0x000000ffff117224 */ /* 0x000fe400078e00ff */
[----:B------:R-:W-:Y:S01]  /*0f90*/  SHF.R.S32.HI R20, RZ, 0x3, R22 ;  /* 0x00000003ff147819 */ /* 0x000fe20000011416 */
[----:B-1----:R-:W-:Y:S01]  /*0fa0*/  IMAD.MOV.U32 R2, RZ, RZ, c[0x0][0x2b8] ;  /* 0x0000ae00ff027624 */ /* 0x002fe200078e00ff */
[----:B------:R-:W-:Y:S04]  /*0fb0*/  BAR.SYNC.DEFER_BLOCKING 0x0 ;  /* 0x0000000000007b1d */ /* 0x000fe80000010000 */
[----:B------:R-:W-:-:S02]  /*0fc0*/  ISETP.NE.AND P2, PT, R2, 0x1, PT ;  /* 0x000000010200780c */ /* 0x000fc40003f45270 */
[----:B--2---:R1:W2:Y:S02]  /*0fd0*/  @P0 R2UR UR21, R0 ;  /* 0x00000000001503c2 */ /* 0x0042a400000e0000 */
[----:B--2---:R-:W-:Y:S02]  /*0fe0*/  @!UP0 UMOV UR21, UR14 ;  /* 0x0000000e00158c82 */ /* 0x004fe40008000000 */
[----:B------:R-:W-:Y:S02]  /*0ff0*/  USHF.R.S32.HI UR15, URZ, 0x1f, UR21 ;  /* 0x0000001f3f0f7899 */ /* 0x000fe40008011415 */
[----:B------:R-:W-:Y:S02]  /*1000*/  UIMAD.WIDE.U32 UR18, UR21, UR4, URZ ;  /* 0x00000004151272a5 */ /* 0x000fe4000f8e003f */
[----:B------:R-:W-:-:S04]  /*1010*/  UIMAD UR15, UR15, UR4, URZ ;  /* 0x000000040f0f72a4 */ /* 0x000fc8000f8e023f */
[----:B------:R-:W-:Y:S01]  /*1020*/  UIMAD UR15, UR21, UR5, UR15 ;  /* 0x00000005150f72a4 */ /* 0x000fe2000f8e020f */
[----:B-1----:R-:W-:-:S03]  /*1030*/  LOP3.LUT R0, R22, 0xfffffff8, RZ, 0xc0, !PT ;  /* 0xfffffff816007812 */ /* 0x002fc600078ec0ff */
[----:B------:R-:W-:Y:S02]  /*1040*/  UIADD3 UR15, UR19, UR15, URZ ;  /* 0x0000000f130f7290 */ /* 0x000fe4000fffe03f */
[----:B------:R-:W-:Y:S01]  /*1050*/  USHF.R.S32.HI UR21, URZ, 0x1f, UR20 ;  /* 0x0000001f3f157899 */ /* 0x000fe20008011414 */
[----:B------:R-:W-:Y:S01]  /*1060*/  IMAD.IADD R19, R105, 0x1, -R0 ;  /* 0x0000000169137824 */ /* 0x000fe200078e0a00 */
[----:B------:R-:W-:Y:S01]  /*1070*/  ULDC.64 UR4, c[0x0][0x178] ;  /* 0x00005e0000047ab9 */ /* 0x000fe20000000a00 */
[----:B------:R-:W-:Y:S02]  /*1080*/  IMAD.U32 R0, RZ, RZ, UR6 ;  /* 0x00000006ff007e24 */ /* 0x000fe4000f8e00ff */
[----:B------:R-:W-:-:S04]  /*1090*/  IMAD R114, R19, 0x20, R20 ;  /* 0x0000002013727824 */ /* 0x000fc800078e0214 */
[----:B------:R-:W-:Y:S01]  /*10a0*/  IMAD R0, R0, 0x40, R114 ;  /* 0x0000004000007824 */ /* 0x000fe200078e0272 */
[----:B------:R-:W-:Y:S01]  /*10b0*/  UIMAD UR21, UR21, UR4, URZ ;  /* 0x00000004151572a4 */ /* 0x000fe2000f8e023f */
[----:B------:R-:W-:Y:S01]  /*10c0*/  IMAD.SHL.U32 R112, R19, 0x8, RZ ;  /* 0x0000000813707824 */ /* 0x000fe200078e00ff */
[----:B------:R-:W-:Y:S01]  /*10d0*/  UIMAD.WIDE.U32 UR22, UR20, UR4, URZ ;  /* 0x00000004141672a5 */ /* 0x000fe2000f8e003f */
[----:B------:R-:W-:Y:S01]  /*10e0*/  IADD3 R15, R20, UR11, RZ ;  /* 0x0000000b140f7c10 */ /* 0x000fe2000fffe0ff */
[----:B------:R-:W-:Y:S01]  /*10f0*/  STL [R1+0xa0], R114 ;  /* 0x0000a07201007387 */ /* 0x000fe20000100800 */
[----:B------:R-:W-:-:S04]  /*1100*/  IADD3 R0, R0, -0x40, RZ ;  /* 0xffffffc000007810 */ /* 0x000fc80007ffe0ff */
[C---:B------:R-:W-:Y:S02]  /*1110*/  ISETP.GE.AND P3, PT, R0.reuse, UR7, PT ;  /* 0x0000000700007c0c */ /* 0x040fe4000bf66270 */
        /* <DEDUP_REMOVED lines=13> */
[----:B------:R-:W-:Y:S01]  /*11f0*/  UISETP.GE.AND UP0, UPT, UR6, 0x2, UPT ;  /* 0x000000020600788c */ /* 0x000fe2000bf06270 */
[C---:B------:R-:W-:Y:S01]  /*1200*/  IADD3 R21, R112.reuse, 0x40, RZ ;  /* 0x0000004070157810 */ /* 0x040fe20007ffe0ff */
[----:B------:R-:W-:Y:S01]  /*1210*/  ULDC.64 UR4, c[0x0][0x1b8] ;  /* 0x00006e0000047ab9 */ /* 0x000fe20000000a00 */
[C---:B------:R-:W-:Y:S01]  /*1220*/  IADD3 R35, R112.reuse, 0x80, RZ ;  /* 0x0000008070237810 */ /* 0x040fe20007ffe0ff */
[----:B------:R-:W-:Y:S01]  /*1230*/  UIADD3 UR23, UR23, UR21, URZ ;  /* 0x0000001517177290 */ /* 0x000fe2000fffe03f */
[C---:B------:R-:W-:Y:S01]  /*1240*/  IADD3 R34, R112.reuse, 0xc0, RZ ;  /* 0x000000c070227810 */ /* 0x040fe20007ffe0ff */
[----:B------:R-:W-:Y:S01]  /*1250*/  USHF.R.S32.HI UR21, URZ, 0x1f, UR14 ;  /* 0x0000001f3f157899 */ /* 0x000fe2000801140e */
[----:B------:R-:W-:Y:S01]  /*1260*/  ISETP.GE.AND P6, PT, R112, c[0x0][0x198], PT ;  /* 0x0000660070007a0c */ /* 0x000fe20003fc6270 */
[----:B------:R-:W-:Y:S01]  /*1270*/  UIMAD UR20, UR8, UR4, URZ ;  /* 0x00000004081472a4 */ /* 0x000fe2000f8e023f */
[----:B------:R-:W-:Y:S01]  /*1280*/  ISETP.GE.AND P5, PT, R21, c[0x0][0x198], PT ;  /* 0x0000660015007a0c */ /* 0x000fe20003fa6270 */
[----:B------:R-:W-:Y:S01]  /*1290*/  USEL UR21, UR21, URZ, !UP2 ;  /* 0x0000003f15157287 */ /* 0x000fe2000d000000 */
[----:B------:R-:W-:Y:S01]  /*12a0*/  ISETP.GE.AND P4, PT, R35, c[0x0][0x198], PT ;  /* 0x0000660023007a0c */ /* 0x000fe20003f86270 */
[----:B------:R-:W-:Y:S01]  /*12b0*/  UIMAD UR20, UR9, UR5, UR20 ;  /* 0x00000005091472a4 */ /* 0x000fe2000f8e0214 */
[----:B------:R-:W-:Y:S01]  /*12c0*/  ISETP.GE.AND P3, PT, R34, c[0x0][0x198], PT ;  /* 0x0000660022007a0c */ /* 0x000fe20003f66270 */
[----:B------:R-:W-:Y:S01]  /*12d0*/  UIMAD.WIDE.U32 UR24, UR9, UR4, UR22 ;  /* 0x00000004091872a5 */ /* 0x000fe2000f8e0016 */
[----:B------:R-:W-:Y:S01]  /*12e0*/  LEA.HI R101, R102, R105, RZ, 0x5 ;  /* 0x0000006966657211 */ /* 0x000fe200078f28ff */
[----:B------:R-:W-:Y:S01]  /*12f0*/  USEL UR22, UR14, URZ, !UP2 ;  /* 0x0000003f0e167287 */ /* 0x000fe2000d000000 */
[----:B------:R-:W-:Y:S01]  /*1300*/  SHF.R.S32.HI R113, RZ, 0x1f, R112 ;  /* 0x0000001fff717819 */ /* 0x000fe20000011470 */
[----:B------:R-:W-:Y:S01]  /*1310*/  ULDC.64 UR4, c[0x0][0x1c0] ;  /* 0x0000700000047ab9 */ /* 0x000fe20000000a00 */
[----:B------:R-:W-:Y:S01]  /*1320*/  SHF.R.S32.HI R100, RZ, 0x5, R101 ;  /* 0x00000005ff647819 */ /* 0x000fe20000011465 */
[----:B------:R-:W-:Y:S01]  /*1330*/  UIMAD UR21, UR21, UR4, URZ ;  /* 0x00000004151572a4 */ /* 0x000fe2000f8e023f */
[----:B-1----:R-:W-:Y:S01]  /*1340*/  IADD3 R3, R114, UR11, RZ ;  /* 0x0000000b72037c10 */ /* 0x002fe2000fffe0ff */
[----:B------:R-:W-:-:S02]  /*1350*/  UIADD3 UR25, UR25, UR20, URZ ;  /* 0x0000001419197290 */ /* 0x000fc4000fffe03f */
[----:B------:R-:W-:Y:S02]  /*1360*/  UIMAD UR5, UR22, UR5, UR21 ;  /* 0x00000005160572a4 */ /* 0x000fe4000f8e0215 */
[----:B------:R-:W-:Y:S01]  /*1370*/  @P1 IMAD.HI.U32 R0, R3, c[0x0][0x2c8], RZ ;  /* 0x0000b20003001a27 */ /* 0x000fe200078e00ff */
[----:B------:R-:W-:Y:S02]  /*1380*/  UIMAD.WIDE.U32 UR22, UR22, UR4, UR24 ;  /* 0x00000004161672a5 */ /* 0x000fe4000f8e0018 */
[----:B------:R-:W-:Y:S01]  /*1390*/  ULDC UR21, c[0x0][0x2c4] ;  /* 0x0000b10000157ab9 */ /* 0x000fe20000000800 */
[----:B------:R-:W-:Y:S01]  /*13a0*/  IMAD.MOV.U32 R2, RZ, RZ, R3 ;  /* 0x000000ffff027224 */ /* 0x000fe200078e0003 */
[----:B------:R-:W-:Y:S01]  /*13b0*/  @P0 SHF.R.U32.HI R2, RZ, c[0x0][0x2cc], R0 ;  /* 0x0000b300ff020a19 */ /* 0x000fe20000011600 */
[----:B------:R-:W-:Y:S01]  /*13c0*/  UIADD3 UR5, UR23, UR5, URZ ;  /* 0x0000000517057290 */ /* 0x000fe2000fffe03f */
[----:B------:R-:W-:Y:S01]  /*13d0*/  IMAD.U32 R5, RZ, RZ, UR23 ;  /* 0x00000017ff057e24 */ /* 0x000fe2000f8e00ff */
[----:B------:R-:W-:Y:S01]  /*13e0*/  UIMAD UR21, UR13, UR21, URZ ;  /* 0x000000150d1572a4 */ /* 0x000fe2000f8e023f */
[--C-:B------:R-:W-:Y:S01]  /*13f0*/  SHF.R.S32.HI R0, RZ, 0x1f, R2.reuse ;  /* 0x0000001fff007819 */ /* 0x100fe20000011402 */
[----:B------:R-:W-:Y:S01]  /*1400*/  IMAD.MOV R6, RZ, RZ, -R2 ;  /* 0x000000ffff067224 */ /* 0x000fe200078e0a02 */
[----:B------:R-:W-:Y:S01]  /*1410*/  ULEA UR24, UR6, 0xffffffc0, 0x6 ;  /* 0xffffffc006187891 */ /* 0x000fe2000f8e303f */
[----:B------:R-:W-:-:S02]  /*1420*/  IMAD.U32 R4, RZ, RZ, UR22 ;  /* 0x00000016ff047e24 */ /* 0x000fc4000f8e00ff */
[----:B------:R-:W-:Y:S01]  /*1430*/  IMAD R0, R0, c[0x0][0x1b0], RZ ;  /* 0x00006c0000007a24 */ /* 0x000fe200078e02ff */
[----:B------:R-:W-:Y:S01]  /*1440*/  UIADD3 UR24, UR7, -UR24, URZ ;  /* 0x8000001807187290 */ /* 0x000fe2000fffe03f */
[----:B------:R-:W-:Y:S02]  /*1450*/  IMAD R6, R6, c[0x0][0x2c4], R3 ;  /* 0x0000b10006067a24 */ /* 0x000fe400078e0203 */
[----:B------:R-:W-:Y:S01]  /*1460*/  IMAD.U32 R5, RZ, RZ, UR5 ;  /* 0x00000005ff057e24 */ /* 0x000fe2000f8e00ff */
[----:B------:R-:W-:Y:S01]  /*1470*/  ULDC.64 UR4, c[0x0][0x1e8] ;  /* 0x00007a0000047ab9 */ /* 0x000fe20000000a00 */
[C---:B------:R-:W-:Y:S01]  /*1480*/  IMAD R7, R2.reuse, c[0x0][0x1b4], R0 ;  /* 0x00006d0002077a24 */ /* 0x040fe200078e0200 */
[----:B------:R-:W-:Y:S01]  /*1490*/  SHF.R.S32.HI R0, RZ, 0x1f, R6 ;  /* 0x0000001fff007819 */ /* 0x000fe20000011406 */
[----:B------:R-:W-:Y:S01]  /*14a0*/  IMAD.WIDE.U32 R2, R2, c[0x0][0x1b0], R4 ;  /* 0x00006c0002027a25 */ /* 0x000fe200078e0004 */
[----:B------:R-:W-:Y:S02]  /*14b0*/  UIMAD UR20, UR8, UR4, URZ ;  /* 0x00000004081472a4 */ /* 0x000fe4000f8e023f */
[----:B------:R-:W-:Y:S01]  /*14c0*/  UIMAD.WIDE.U32 UR22, UR9, UR4, URZ ;  /* 0x00000004091672a5 */ /* 0x000fe2000f8e003f */
[C---:B------:R-:W-:Y:S01]  /*14d0*/  IMAD.SHL.U32 R5, R20.reuse, 0x40, RZ ;  /* 0x0000004014057824 */ /* 0x040fe200078e00ff */
[----:B------:R-:W-:Y:S01]  /*14e0*/  UIMAD UR20, UR9, UR5, UR20 ;  /* 0x00000005091472a4 */ /* 0x000fe2000f8e0214 */
[----:B------:R-:W-:Y:S01]  /*14f0*/  IMAD.IADD R3, R3, 0x1, R7 ;  /* 0x0000000103037824 */ /* 0x000fe200078e0207 */
[----:B------:R-:W-:Y:S01]  /*1500*/  IADD3 R20, -R20, UR24, RZ ;  /* 0x0000001814147c10 */ /* 0x000fe2000fffe1ff */
[----:B------:R-:W-:Y:S01]  /*1510*/  IMAD R4, R0, c[0x0][0x1a8], RZ ;  /* 0x00006a0000047a24 */ /* 0x000fe200078e02ff */
[----:B------:R-:W-:Y:S01]  /*1520*/  LOP3.LUT R0, R5, 0x1c0, RZ, 0xc0, !PT ;  /* 0x000001c005007812 */ /* 0x000fe200078ec0ff */
[----:B------:R-:W-:Y:S01]  /*1530*/  IMAD.WIDE.U32 R2, R6, c[0x0][0x1a8], R2 ;  /* 0x00006a0006027a25 */ /* 0x000fe200078e0002 */
[----:B------:R-:W-:-:S02]  /*1540*/  UIADD3 UR20, UR23, UR20, URZ ;  /* 0x0000001417147290 */ /* 0x000fc4000fffe03f */
[----:B------:R-:W-:Y:S01]  /*1550*/  SHF.R.U32.HI R5, RZ, 0x3, R0 ;  /* 0x00000003ff057819 */ /* 0x000fe20000011600 */
[----:B------:R-:W-:Y:S01]  /*1560*/  IMAD R7, R6, c[0x0][0x1ac], R4 ;  /* 0x00006b0006077a24 */ /* 0x000fe200078e0204 */
[----:B------:R-:W-:Y:S01]  /*1570*/  LOP3.LUT R4, R0, 0x38, R112, 0xf8, !PT ;  /* 0x0000003800047812 */ /* 0x000fe200078ef870 */
[----:B------:R-:W-:Y:S01]  /*1580*/  ULDC.64 UR4, c[0x0][0x210] ;  /* 0x0000840000047ab9 */ /* 0x000fe20000000a00 */
[----:B------:R-:W-:Y:S01]  /*1590*/  LEA R14, P0, R2, c[0x0][0x160], 0x1 ;  /* 0x00005800020e7a11 */ /* 0x000fe200078008ff */
[----:B------:R-:W-:Y:S01]  /*15a0*/  IMAD.IADD R0, R3, 0x1, R7 ;  /* 0x0000000103007824 */ /* 0x000fe200078e0207 */
[----:B------:R-:W-:Y:S01]  /*15b0*/  LOP3.LUT R6, R4, R5, RZ, 0x3c, !PT ;  /* 0x0000000504067212 */ /* 0x000fe200078e3cff */
[----:B------:R-:W-:Y:S01]  /*15c0*/  UIMAD UR8, UR8, UR4, URZ ;  /* 0x00000004080872a4 */ /* 0x000fe2000f8e023f */
[----:B------:R-:W-:Y:S01]  /*15d0*/  LEA.HI R3, R102, R105, RZ, 0x6 ;  /* 0x0000006966037211 */ /* 0x000fe200078f30ff */
[----:B------:R-:W-:Y:S01]  /*15e0*/  SHFL.IDX PT, R4, R14, RZ, 0x181f ;  /* 0x00181fff0e047589 */ /* 0x000fe200000e0000 */
[----:B------:R-:W-:Y:S01]  /*15f0*/  LEA.HI.X R13, R2, c[0x0][0x164], R0, 0x1, P0 ;  /* 0x00005900020d7a11 */ /* 0x000fe200000f0c00 */
[----:B------:R-:W-:Y:S01]  /*1600*/  UIMAD.WIDE.U32 UR26, UR9, UR4, URZ ;  /* 0x00000004091a72a5 */ /* 0x000fe2000f8e003f */
[----:B------:R-:W-:Y:S01]  /*1610*/  ISETP.GE.AND P0, PT, R15, UR21, PT ;  /* 0x000000150f007c0c */ /* 0x000fe2000bf06270 */
[----:B------:R-:W-:Y:S01]  /*1620*/  IMAD.SHL.U32 R0, R3, 0x8, RZ ;  /* 0x0000000803007824 */ /* 0x000fe200078e00ff */
[----:B------:R-:W-:Y:S01]  /*1630*/  SHF.R.S32.HI R3, RZ, 0x1f, R21 ;  /* 0x0000001fff037819 */ /* 0x000fe20000011415 */
[----:B------:R-:W1:Y:S01]  /*1640*/  SHFL.IDX PT, R5, R13, RZ, 0x181f ;  /* 0x00181fff0d057589 */ /* 0x000e6200000e0000 */
[----:B------:R-:W-:Y:S01]  /*1650*/  SHF.R.S32.HI R2, RZ, 0x1f, R35 ;  /* 0x0000001fff027819 */ /* 0x000fe20000011423 */
[----:B------:R-:W-:Y:S01]  /*1660*/  UIMAD UR8, UR9, UR5, UR8 ;  /* 0x00000005090872a4 */ /* 0x000fe2000f8e0208 */
[----:B------:R-:W-:-:S02]  /*1670*/  LOP3.LUT R6, R6, 0xfffffe00, R0, 0xf8, !PT ;  /* 0xfffffe0006067812 */ /* 0x000fc400078ef800 */
[----:B------:R-:W-:Y:S01]  /*1680*/  SHF.R.S32.HI R0, RZ, 0x1f, R34 ;  /* 0x0000001fff007819 */ /* 0x000fe20000011422 */
[----:B------:R-:W-:Y:S01]  /*1690*/  UIADD3 UR8, UR27, UR8, URZ ;  /* 0x000000081b087290 */ /* 0x000fe2000fffe03f */
[----:B------:R-:W-:Y:S01]  /*16a0*/  LEA.HI R3, R3, R21, RZ, 0x3 ;  /* 0x0000001503037211 */ /* 0x000fe200078f18ff */
[----:B------:R-:W-:Y:S01]  /*16b0*/  IMAD.SHL.U32 R103, R6, 0x2, RZ ;  /* 0x0000000206677824 */ /* 0x000fe200078e00ff */
[----:B------:R-:W-:Y:S02]  /*16c0*/  LEA.HI R2, R2, R35, RZ, 0x3 ;  /* 0x0000002302027211 */ /* 0x000fe400078f18ff */
[----:B------:R-:W-:Y:S02]  /*16d0*/  LEA.HI R0, R0, R34, RZ, 0x3 ;  /* 0x0000002200007211 */ /* 0x000fe400078f18ff */
[----:B------:R-:W-:Y:S02]  /*16e0*/  LOP3.LUT R110, R3, 0xfffffff8, RZ, 0xc0, !PT ;  /* 0xfffffff8036e7812 */ /* 0x000fe400078ec0ff */
[----:B------:R-:W-:Y:S01]  /*16f0*/  LOP3.LUT R108, R2, 0xfffffff8, RZ, 0xc0, !PT ;  /* 0xfffffff8026c7812 */ /* 0x000fe200078ec0ff */
[----:B------:R-:W-:Y:S01]  /*1700*/  SHFL.IDX PT, R3, R13, 0x1, 0x181f ;  /* 0x00381f000d037f89 */ /* 0x000fe200000e0000 */
[----:B------:R-:W-:-:S02]  /*1710*/  LOP3.LUT R106, R0, 0xfffffff8, RZ, 0xc0, !PT ;  /* 0xfffffff8006a7812 */ /* 0x000fc400078ec0ff */
[----:B------:R-:W-:Y:S01]  /*1720*/  IADD3 R0, R15, 0x20, RZ ;  /* 0x000000200f007810 */ /* 0x000fe20007ffe0ff */
[----:B------:R-:W3:Y:S01]  /*1730*/  SHFL.IDX PT, R2, R14, 0x1, 0x181f ;  /* 0x00381f000e027f89 */ /* 0x000ee200000e0000 */
[----:B------:R-:W-:Y:S02]  /*1740*/  SHF.R.S32.HI R111, RZ, 0x1f, R110 ;  /* 0x0000001fff6f7819 */ /* 0x000fe4000001146e */
[----:B------:R-:W-:Y:S01]  /*1750*/  SHF.R.S32.HI R109, RZ, 0x1f, R108 ;  /* 0x0000001fff6d7819 */ /* 0x000fe2000001146c */
[----:B-1----:R-:W-:Y:S01]  /*1760*/  @!P0 IMAD.WIDE R10, R112, 0x2, R4 ;  /* 0x00000002700a8825 */ /* 0x002fe200078e0204 */
[----:B------:R-:W-:-:S03]  /*1770*/  SHF.R.S32.HI R107, RZ, 0x1f, R106 ;  /* 0x0000001fff6b7819 */ /* 0x000fc6000001146a */
[--C-:B------:R-:W-:Y:S01]  /*1780*/  @!P0 IMAD.WIDE R8, R110, 0x2, R4.reuse ;  /* 0x000000026e088825 */ /* 0x100fe200078e0204 */
[----:B------:R1:W-:Y:S03]  /*1790*/  @!P0 LDGSTS.E.BYPASS.LTC128B.128 [R103+0x100], [R10.64], !P6 ;  /* 0x001000000a678fae */ /* 0x0003e6000f101d50 */
[--C-:B------:R-:W-:Y:S01]  /*17a0*/  @!P0 IMAD.WIDE R6, R108, 0x2, R4.reuse ;  /* 0x000000026c068825 */ /* 0x100fe200078e0204 */
[----:B------:R3:W-:Y:S03]  /*17b0*/  @!P0 LDGSTS.E.BYPASS.LTC128B.128 [R103+0x4100], [R8.64], !P5 ;  /* 0x0410000008678fae */ /* 0x0007e6000e901d50 */
[----:B------:R-:W-:Y:S01]  /*17c0*/  @!P0 IMAD.WIDE R4, R106, 0x2, R4 ;  /* 0x000000026a048825 */ /* 0x000fe200078e0204 */
[----:B------:R4:W-:Y:S04]  /*17d0*/  @!P0 LDGSTS.E.BYPASS.LTC128B.128 [R103+0x8100], [R6.64], !P4 ;  /* 0x0810000006678fae */ /* 0x0009e8000e101d50 */
[----:B------:R5:W-:Y:S01]  /*17e0*/  @!P0 LDGSTS.E.BYPASS.LTC128B.128 [R103+0xc100], [R4.64], !P3 ;  /* 0x0c10000004678fae */ /* 0x000be2000d901d50 */
[----:B------:R-:W-:Y:S01]  /*17f0*/  ISETP.GE.AND P0, PT, R0, UR21, PT ;  /* 0x0000001500007c0c */ /* 0x000fe2000bf06270 */
[----:B------:R-:W-:-:S04]  /*1800*/  IMAD.MOV R0, RZ, RZ, -R12 ;  /* 0x000000ffff007224 */ /* 0x000fc800078e0a0c */
[----:B------:R-:W-:Y:S01]  /*1810*/  IMAD R18, R0, c[0x0][0x2b8], R16 ;  /* 0x0000ae0000127a24 */ /* 0x000fe200078e0210 */
[----:B------:R-:W-:-:S04]  /*1820*/  IADD3 R0, R15, 0x40, RZ ;  /* 0x000000400f007810 */ /* 0x000fc80007ffe0ff */
[----:B------:R-:W-:-:S03]  /*1830*/  SHF.R.S32.HI R12, RZ, 0x1f, R18 ;  /* 0x0000001fff0c7819 */ /* 0x000fc60000011412 */
[----:B---3--:R-:W-:-:S04]  /*1840*/  @!P0 IMAD.WIDE R8, R110, 0x2, R2 ;  /* 0x000000026e088825 */ /* 0x008fc800078e0202 */
[--C-:B----4-:R-:W-:Y:S01]  /*1850*/  @!P0 IMAD.WIDE R6, R112, 0x2, R2.reuse ;  /* 0x0000000270068825 */ /* 0x110fe200078e0202 */
[----:B-----5:R-:W-:Y:S04]  /*1860*/  SHFL.IDX PT, R4, R14, 0x2, 0x181f ;  /* 0x00581f000e047f89 */ /* 0x020fe800000e0000 */
[----:B------:R-:W1:Y:S04]  /*1870*/  SHFL.IDX PT, R5, R13, 0x2, 0x181f ;  /* 0x00581f000d057f89 */ /* 0x000e6800000e0000 */
[----:B------:R3:W-:Y:S04]  /*1880*/  @!P0 LDGSTS.E.BYPASS.LTC128B.128 [R103+0x1100], [R6.64], !P6 ;  /* 0x0110000006678fae */ /* 0x0007e8000f101d50 */
[----:B------:R4:W-:Y:S01]  /*1890*/  @!P0 LDGSTS.E.BYPASS.LTC128B.128 [R103+0x5100], [R8.64], !P5 ;  /* 0x0510000008678fae */ /* 0x0009e2000e901d50 */
[----:B---3--:R-:W-:-:S04]  /*18a0*/  @!P0 IMAD.WIDE R6, R108, 0x2, R2 ;  /* 0x000000026c068825 */ /* 0x008fc800078e0202 */
[----:B------:R-:W-:Y:S01]  /*18b0*/  @!P0 IMAD.WIDE R2, R106, 0x2, R2 ;  /* 0x000000026a028825 */ /* 0x000fe200078e0202 */
[----:B------:R3:W-:Y:S04]  /*18c0*/  @!P0 LDGSTS.E.BYPASS.LTC128B.128 [R103+0x9100], [R6.64], !P4 ;  /* 0x0910000006678fae */ /* 0x0007e8000e101d50 */
[----:B------:R5:W-:Y:S01]  /*18d0*/  @!P0 LDGSTS.E.BYPASS.LTC128B.128 [R103+0xd100], [R2.64], !P3 ;  /* 0x0d10000002678fae */ /* 0x000be2000d901d50 */
[----:B------:R-:W-:Y:S01]  /*18e0*/  ISETP.GE.AND P0, PT, R0, UR21, PT ;  /* 0x0000001500007c0c */ /* 0x000fe2000bf06270 */
[----:B------:R-:W-:-:S04]  /*18f0*/  IMAD R0, R12, c[0x0][0x1e0], RZ ;  /* 0x000078000c007a24 */ /* 0x000fc800078e02ff */
[----:B------:R-:W-:-:S08]  /*1900*/  IMAD R0, R18, c[0x0][0x1e4], R0 ;  /* 0x0000790012007a24 */ /* 0x000fd000078e0200 */
[----:B-1----:R-:W-:-:S04]  /*1910*/  @!P0 IMAD.WIDE R10, R112, 0x2, R4 ;  /* 0x00000002700a8825 */ /* 0x002fc800078e0204 */
[--C-:B----4-:R-:W-:Y:S01]  /*1920*/  @!P0 IMAD.WIDE R8, R110, 0x2, R4.reuse ;  /* 0x000000026e088825 */ /* 0x110fe200078e0204 */
[----:B------:R2:W-:Y:S03]  /*1930*/  @!P0 LDGSTS.E.BYPASS.LTC128B.128 [R103+0x2100], [R10.64], !P6 ;  /* 0x021000000a678fae */ /* 0x0005e6000f101d50 */
[----:B---3--:R-:W-:Y:S01]  /*1940*/  @!P0 IMAD.WIDE R6, R108, 0x2, R4 ;  /* 0x000000026c068825 */ /* 0x008fe200078e0204 */
[----:B------:R1:W-:Y:S03]  /*1950*/  @!P0 LDGSTS.E.BYPASS.LTC128B.128 [R103+0x6100], [R8.64], !P5 ;  /* 0x0610000008678fae */ /* 0x0003e6000e901d50 */
[----:B-----5:R-:W-:Y:S01]  /*1960*/  IMAD.WIDE.U32 R2, R18, c[0x0][0x1e0], RZ ;  /* 0x0000780012027a25 */ /* 0x020fe200078e00ff */
[----:B------:R3:W-:Y:S03]  /*1970*/  @!P0 LDGSTS.E.BYPASS.LTC128B.128 [R103+0xa100], [R6.64], !P4 ;  /* 0x0a10000006678fae */ /* 0x0007e6000e101d50 */
[----:B------:R-:W-:-:S02]  /*1980*/  IMAD.IADD R3, R3, 0x1, R0 ;  /* 0x0000000103037824 */ /* 0x000fc400078e0200 */
[----:B------:R-:W-:-:S05]  /*1990*/  @!P0 IMAD.WIDE R4, R106, 0x2, R4 ;  /* 0x000000026a048825 */ /* 0x000fca00078e0204 */
[----:B------:R4:W-:Y:S04]  /*19a0*/  @!P0 LDGSTS.E.BYPASS.LTC128B.128 [R103+0xe100], [R4.64], !P3 ;  /* 0x0e10000004678fae */ /* 0x0009e8000d901d50 */
[----:B---3--:R-:W-:Y:S04]  /*19b0*/  SHFL.IDX PT, R6, R14, 0x3, 0x181f ;  /* 0x00781f000e067f89 */ /* 0x008fe800000e0000 */
[----:B------:R3:W5:Y:S01]  /*19c0*/  SHFL.IDX PT, R7, R13, 0x3, 0x181f ;  /* 0x00781f000d077f89 */ /* 0x00076200000e0000 */
[----:B----4-:R-:W-:Y:S01]  /*19d0*/  IADD3 R5, R15, 0x60, RZ ;  /* 0x000000600f057810 */ /* 0x010fe20007ffe0ff */
[----:B------:R-:W-:-:S03]  /*19e0*/  IMAD R4, R12, c[0x0][0x208], RZ ;  /* 0x000082000c047a24 */ /* 0x000fc600078e02ff */
[----:B------:R-:W-:Y:S01]  /*19f0*/  ISETP.GE.AND P1, PT, R5, UR21, PT ;  /* 0x0000001505007c0c */ /* 0x000fe2000bf26270 */
[C---:B------:R-:W-:Y:S01]  /*1a00*/  IMAD R4, R18.reuse, c[0x0][0x20c], R4 ;  /* 0x0000830012047a24 */ /* 0x040fe200078e0204 */
[----:B--2---:R-:W-:Y:S01]  /*1a10*/  SHF.R.S32.HI R11, RZ, 0x1f, R17 ;  /* 0x0000001fff0b7819 */ /* 0x004fe20000011411 */
[----:B-1----:R-:W-:Y:S01]  /*1a20*/  IMAD.WIDE.U32 R8, R17, c[0x0][0x1f0], R2 ;  /* 0x00007c0011087a25 */ /* 0x002fe200078e0002 */
[----:B------:R-:W-:Y:S03]  /*1a30*/  STL [R1+0x58], R17 ;  /* 0x0000581101007387 */ /* 0x000fe60000100800 */
[----:B------:R-:W-:Y:S01]  /*1a40*/  IMAD R0, R11, c[0x0][0x1f0], RZ ;  /* 0x00007c000b007a24 */ /* 0x000fe200078e02ff */
[----:B------:R-:W-:Y:S01]  /*1a50*/  STL [R1+0x98], R112 ;  /* 0x0000987001007387 */ /* 0x000fe20000100800 */
[----:B------:R-:W-:-:S03]  /*1a60*/  IMAD.WIDE.U32 R2, R18, c[0x0][0x208], RZ ;  /* 0x0000820012027a25 */ /* 0x000fc600078e00ff */
[----:B------:R-:W-:Y:S01]  /*1a70*/  STL [R1+0x54], R103 ;  /* 0x0000546701007387 */ /* 0x000fe20000100800 */
[----:B------:R-:W-:Y:S01]  /*1a80*/  IMAD R10, R17, c[0x0][0x1f4], R0 ;  /* 0x00007d00110a7a24 */ /* 0x000fe200078e0200 */
[----:B------:R-:W-:Y:S01]  /*1a90*/  IADD3 R0, P0, R8, UR22, RZ ;  /* 0x0000001608007c10 */ /* 0x000fe2000ff1e0ff */
[----:B------:R-:W-:Y:S01]  /*1aa0*/  IMAD.IADD R5, R3, 0x1, R4 ;  /* 0x0000000103057824 */ /* 0x000fe200078e0204 */
[----:B------:R-:W-:Y:S01]  /*1ab0*/  STL [R1+0xd0], R110 ;  /* 0x0000d06e01007387 */ /* 0x000fe20000100800 */
[----:B------:R-:W-:Y:S01]  /*1ac0*/  IMAD.MOV.U32 R4, RZ, RZ, R2 ;  /* 0x000000ffff047224 */ /* 0x000fe200078e0002 */
[----:B------:R-:W-:Y:S02]  /*1ad0*/  IADD3.X R8, R9, UR20, R10, P0, !PT ;  /* 0x0000001409087c10 */ /* 0x000fe400087fe40a */
[C---:B---3--:R-:W-:Y:S01]  /*1ae0*/  LEA R13, P0, R0.reuse, c[0x0][0x1c8], 0x1 ;  /* 0x00007200000d7a11 */ /* 0x048fe200078008ff */
[----:B------:R-:W-:Y:S01]  /*1af0*/  IMAD.WIDE.U32 R4, R17, c[0x0][0x218], R4 ;  /* 0x0000860011047a25 */ /* 0x000fe200078e0004 */
[----:B------:R-:W-:Y:S02]  /*1b00*/  STL [R1+0xd4], R108 ;  /* 0x0000d46c01007387 */ /* 0x000fe40000100800 */
[----:B------:R-:W-:Y:S01]  /*1b10*/  LEA.HI.X R12, R0, c[0x0][0x1cc], R8, 0x1, P0 ;  /* 0x00007300000c7a11 */ /* 0x000fe200000f0c08 */
[----:B------:R-:W-:Y:S01]  /*1b20*/  IMAD R0, R11, c[0x0][0x218], RZ ;  /* 0x000086000b007a24 */ /* 0x000fe200078e02ff */
[----:B------:R-:W-:Y:S01]  /*1b30*/  SHFL.IDX PT, R2, R13, RZ, 0x181f ;  /* 0x00181fff0d027589 */ /* 0x000fe200000e0000 */
[----:B-----5:R-:W-:-:S03]  /*1b40*/  @!P1 IMAD.WIDE R10, R112, 0x2, R6 ;  /* 0x00000002700a9825 */ /* 0x020fc600078e0206 */
[----:B------:R-:W1:Y:S01]  /*1b50*/  SHFL.IDX PT, R3, R12, RZ, 0x181f ;  /* 0x00181fff0c037589 */ /* 0x000e6200000e0000 */
[----:B------:R-:W-:-:S03]  /*1b60*/  @!P1 IMAD.WIDE R8, R110, 0x2, R6 ;  /* 0x000000026e089825 */ /* 0x000fc600078e0206 */
[----:B------:R2:W-:Y:S01]  /*1b70*/  @!P1 LDGSTS.E.BYPASS.LTC128B.128 [R103+0x3100], [R10.64], !P6 ;  /* 0x031000000a679fae */ /* 0x0005e2000f101d50 */
[----:B------:R-:W-:Y:S01]  /*1b80*/  IMAD R0, R17, c[0x0][0x21c], R0 ;  /* 0x0000870011007a24 */ /* 0x000fe200078e0200 */
[----:B------:R-:W-:Y:S02]  /*1b90*/  ISETP.GE.AND P6, PT, R112, c[0x0][0x1d4], PT ;  /* 0x0000750070007a0c */ /* 0x000fe40003fc6270 */
[----:B------:R3:W-:Y:S04]  /*1ba0*/  @!P1 LDGSTS.E.BYPASS.LTC128B.128 [R103+0x7100], [R8.64], !P5 ;  /* 0x0710000008679fae */ /* 0x0007e8000e901d50 */
[----:B------:R-:W-:Y:S04]  /*1bb0*/  STL [R1+0x64], R106 ;  /* 0x0000646a01007387 */ /* 0x000fe80000100800 */
[----:B------:R-:W-:Y:S01]  /*1bc0*/  STL [R1+0x5c], R18 ;  /* 0x00005c1201007387 */ /* 0x000fe20000100800 */
[----:B--2---:R-:W-:-:S02]  /*1bd0*/  IADD3 R10, P0, R4, UR26, RZ ;  /* 0x0000001a040a7c10 */ /* 0x004fc4000ff1e0ff */
[----:B------:R-:W-:Y:S02]  /*1be0*/  LEA.HI R11, R102, R105, RZ, 0x4 ;  /* 0x00000069660b7211 */ /* 0x000fe400078f20ff */
[----:B------:R-:W-:Y:S01]  /*1bf0*/  IADD3.X R4, R5, UR8, R0, P0, !PT ;  /* 0x0000000805047c10 */ /* 0x000fe200087fe400 */
[--C-:B---3--:R-:W-:Y:S01]  /*1c00*/  @!P1 IMAD.WIDE R8, R108, 0x2, R6.reuse ;  /* 0x000000026c089825 */ /* 0x108fe200078e0206 */
[----:B------:R-:W-:Y:S02]  /*1c10*/  LEA R0, P5, R10, c[0x0][0x1f8], 0x1 ;  /* 0x00007e000a007a11 */ /* 0x000fe400078a08ff */
[----:B------:R-:W-:Y:S01]  /*1c20*/  ISETP.GE.AND P0, PT, R20, 0x1, PT ;  /* 0x000000011400780c */ /* 0x000fe20003f06270 */
[----:B------:R-:W-:Y:S01]  /*1c30*/  @!P1 IMAD.WIDE R6, R106, 0x2, R6 ;  /* 0x000000026a069825 */ /* 0x000fe200078e0206 */
[----:B------:R-:W-:Y:S01]  /*1c40*/  LEA.HI.X R10, R10, c[0x0][0x1fc], R4, 0x1, P5 ;  /* 0x00007f000a0a7a11 */ /* 0x000fe200028f0c04 */
[----:B------:R-:W2:Y:S01]  /*1c50*/  SHFL.IDX PT, R14, R0, RZ, 0x181f ;  /* 0x00181fff000e7589 */ /* 0x000ea200000e0000 */
[----:B------:R-:W-:-:S03]  /*1c60*/  ISETP.GE.AND P5, PT, R21, c[0x0][0x1d4], PT ;  /* 0x0000750015007a0c */ /* 0x000fc60003fa6270 */
[----:B------:R3:W-:Y:S01]  /*1c70*/  @!P1 LDGSTS.E.BYPASS.LTC128B.128 [R103+0xb100], [R8.64], !P4 ;  /* 0x0b10000008679fae */ /* 0x0007e2000e101d50 */
[----:B------:R-:W-:-:S03]  /*1c80*/  ISETP.GE.AND P4, PT, R35, c[0x0][0x1d4], PT ;  /* 0x0000750023007a0c */ /* 0x000fc60003f86270 */
[----:B------:R-:W4:Y:S02]  /*1c90*/  SHFL.IDX PT, R17, R10, RZ, 0x181f ;  /* 0x00181fff0a117589 */ /* 0x000f2400000e0000 */
[----:B-1----:R-:W-:Y:S02]  /*1ca0*/  @P0 IMAD.WIDE R4, R108, 0x2, R2 ;  /* 0x000000026c040825 */ /* 0x002fe400078e0202 */
[----:B------:R-:W1:Y:S04]  /*1cb0*/  SHFL.IDX PT, R15, R0, 0x1, 0x181f ;  /* 0x00381f00000f7f89 */ /* 0x000e6800000e0000 */
[----:B------:R5:W-:Y:S01]  /*1cc0*/  @!P1 LDGSTS.E.BYPASS.LTC128B.128 [R103+0xf100], [R6.64], !P3 ;  /* 0x0f10000006679fae */ /* 0x000be2000d901d50 */
[----:B------:R-:W-:Y:S02]  /*1cd0*/  ISETP.GE.AND P3, PT, R34, c[0x0][0x1d4], PT ;  /* 0x0000750022007a0c */ /* 0x000fe40003f66270 */
[----:B------:R-:W-:Y:S01]  /*1ce0*/  ISETP.GT.AND P1, PT, R20, 0x20, PT ;  /* 0x000000201400780c */ /* 0x000fe20003f24270 */
[----:B------:R1:W1:Y:S01]  /*1cf0*/  SHFL.IDX PT, R16, R10, 0x1, 0x181f ;  /* 0x00381f000a107f89 */ /* 0x00026200000e0000 */
[----:B------:R-:W-:-:S03]  /*1d00*/  SEL R104, RZ, 0x10, P3 ;  /* 0x00000010ff687807 */ /* 0x000fc60001800000 */
[----:B------:R-:W0:Y:S01]  /*1d10*/  LDGDEPBAR ;  /* 0x00000000000079af */ /* 0x000e220000000000 */
[----:B---3--:R-:W-:-:S05]  /*1d20*/  @P0 IMAD.WIDE R8, R112, 0x2, R2 ;  /* 0x0000000270080825 */ /* 0x008fca00078e0202 */
[----:B------:R3:W-:Y:S01]  /*1d30*/  @P0 LDGSTS.E.BYPASS.LTC128B.128 [R103+0x10100], [R8.64], !P6 ;  /* 0x1010000008670fae */ /* 0x0007e2000f101d50 */
[----:B-----5:R-:W-:Y:S01]  /*1d40*/  @P0 IMAD.WIDE R6, R110, 0x2, R2 ;  /* 0x000000026e060825 */ /* 0x020fe200078e0202 */
[----:B-1----:R-:W-:-:S04]  /*1d50*/  LOP3.LUT R10, R11, 0xfffffff0, RZ, 0xc0, !PT ;  /* 0xfffffff00b0a7812 */ /* 0x002fc800078ec0ff */
[----:B------:R1:W-:Y:S01]  /*1d60*/  @P0 LDGSTS.E.BYPASS.LTC128B.128 [R103+0x12100], [R6.64], !P5 ;  /* 0x1210000006670fae */ /* 0x0003e2000e901d50 */
[----:B------:R-:W-:-:S03]  /*1d70*/  IMAD.IADD R10, R105, 0x1, -R10 ;  /* 0x00000001690a7824 */ /* 0x000fc600078e0a0a */
[----:B------:R5:W-:Y:S02]  /*1d80*/  @P0 LDGSTS.E.BYPASS.LTC128B.128 [R103+0x14100], [R4.64], !P4 ;  /* 0x1410000004670fae */ /* 0x000be4000e101d50 */
[----:B------:R-:W-:-:S04]  /*1d90*/  SHF.R.S32.HI R18, RZ, 0x1f, R10 ;  /* 0x0000001fff127819 */ /* 0x000fc8000001140a */
[----:B------:R-:W-:Y:S01]  /*1da0*/  LEA.HI R18, R18, R10, RZ, 0x3 ;  /* 0x0000000a12127211 */ /* 0x000fe200078f18ff */
[----:B---3--:R-:W-:Y:S01]  /*1db0*/  IMAD.WIDE R8, R112, 0x2, RZ ;  /* 0x0000000270087825 */ /* 0x008fe200078e02ff */
[----:B-1----:R-:W-:-:S03]  /*1dc0*/  SHF.R.S32.HI R6, RZ, 0x4, R11 ;  /* 0x00000004ff067819 */ /* 0x002fc6000001140b */
[----:B------:R-:W-:Y:S02]  /*1dd0*/  IMAD.SHL.U32 R7, R19, 0x40, RZ ;  /* 0x0000004013077824 */ /* 0x000fe400078e00ff */
[----:B-----5:R-:W-:Y:S01]  /*1de0*/  @P0 IMAD.WIDE R4, R106, 0x2, R2 ;  /* 0x000000026a040825 */ /* 0x020fe200078e0202 */
[----:B------:R-:W-:Y:S01]  /*1df0*/  LEA.HI R0, R11, R6, RZ, 0x1 ;  /* 0x000000060b007211 */ /* 0x000fe200078f08ff */
[----:B------:R1:W-:Y:S01]  /*1e00*/  SHFL.IDX PT, R2, R13, 0x1, 0x181f ;  /* 0x00381f000d027f89 */ /* 0x0003e200000e0000 */
[----:B------:R-:W-:Y:S02]  /*1e10*/  LOP3.LUT R11, R18, 0xfffffff8, RZ, 0xc0, !PT ;  /* 0xfffffff8120b7812 */ /* 0x000fe400078ec0ff */
[----:B------:R-:W-:Y:S01]  /*1e20*/  LOP3.LUT R0, R0, 0xfffffffe, RZ, 0xc0, !PT ;  /* 0xfffffffe00007812 */ /* 0x000fe200078ec0ff */
[----:B------:R-:W3:Y:S02]  /*1e30*/  SHFL.IDX PT, R3, R12, 0x1, 0x181f ;  /* 0x00381f000c037f89 */ /* 0x000ee400000e0000 */
[----:B------:R-:W-:-:S02]  /*1e40*/  IMAD.IADD R11, R10, 0x1, -R11 ;  /* 0x000000010a0b7824 */ /* 0x000fc400078e0a0b */
[----:B------:R5:W-:Y:S01]  /*1e50*/  @P0 LDGSTS.E.BYPASS.LTC128B.128 [R103+0x16100], [R4.64], !P3 ;  /* 0x1610000004670fae */ /* 0x000be2000d901d50 */
[----:B--2---:R-:W-:-:S05]  /*1e60*/  IADD3 R32, P0, R14, R8, RZ ;  /* 0x000000080e207210 */ /* 0x004fca0007f1e0ff */
[----:B----4-:R-:W-:Y:S01]  /*1e70*/  IMAD.X R33, R17, 0x1, R9, P0 ;  /* 0x0000000111217824 */ /* 0x010fe200000e0609 */
[----:B------:R-:W-:-:S05]  /*1e80*/  IADD3 R30, P0, R8, R15, RZ ;  /* 0x0000000f081e7210 */ /* 0x000fca0007f1e0ff */
[----:B------:R-:W-:Y:S02]  /*1e90*/  IMAD.X R31, R9, 0x1, R16, P0 ;  /* 0x00000001091f7824 */ /* 0x000fe400000e0610 */
[----:B-1----:R-:W-:Y:S01]  /*1ea0*/  IMAD.IADD R13, R6, 0x1, -R0 ;  /* 0x00000001060d7824 */ /* 0x002fe200078e0a00 */
[----:B------:R-:W-:Y:S01]  /*1eb0*/  LOP3.LUT R0, R7, 0x1c0, RZ, 0xc0, !PT ;  /* 0x000001c007007812 */ /* 0x000fe200078ec0ff */
[----:B---3--:R-:W-:-:S03]  /*1ec0*/  @P1 IMAD.WIDE R8, R112, 0x2, R2 ;  /* 0x0000000270081825 */ /* 0x008fc600078e0202 */
[----:B------:R-:W-:Y:S02]  /*1ed0*/  LOP3.LUT R12, R0, 0x8, R22, 0xf8, !PT ;  /* 0x00000008000c7812 */ /* 0x000fe400078ef816 */
[----:B------:R-:W-:Y:S01]  /*1ee0*/  SHF.R.U32.HI R0, RZ, 0x3, R0 ;  /* 0x00000003ff007819 */ /* 0x000fe20000011600 */
[----:B------:R-:W-:Y:S01]  /*1ef0*/  @P1 IMAD.WIDE R6, R110, 0x2, R2 ;  /* 0x000000026e061825 */ /* 0x000fe200078e0202 */
[----:B------:R1:W-:Y:S02]  /*1f00*/  @P1 LDGSTS.E.BYPASS.LTC128B.128 [R103+0x11100], [R8.64], !P6 ;  /* 0x1110000008671fae */ /* 0x0003e4000f101d50 */
[----:B------:R-:W-:Y:S01]  /*1f10*/  LOP3.LUT R0, R12, R0, RZ, 0x3c, !PT ;  /* 0x000000000c007212 */ /* 0x000fe200078e3cff */
[----:B-----5:R-:W-:Y:S01]  /*1f20*/  IMAD.WIDE R4, R110, 0x2, RZ ;  /* 0x000000026e047825 */ /* 0x020fe200078e02ff */
[----:B------:R2:W-:Y:S03]  /*1f30*/  @P1 LDGSTS.E.BYPASS.LTC128B.128 [R103+0x13100], [R6.64], !P5 ;  /* 0x1310000006671fae */ /* 0x0005e6000e901d50 */
[----:B------:R-:W-:Y:S01]  /*1f40*/  IMAD R0, R13, 0x200, R0 ;  /* 0x000002000d007824 */ /* 0x000fe200078e0200 */
[----:B------:R-:W-:-:S03]  /*1f50*/  IADD3 R28, P0, R14, R4, RZ ;  /* 0x000000040e1c7210 */ /* 0x000fc60007f1e0ff */
[----:B------:R-:W-:Y:S02]  /*1f60*/  IMAD.SHL.U32 R134, R0, 0x2, RZ ;  /* 0x0000000200867824 */ /* 0x000fe400078e00ff */
[----:B------:R-:W-:Y:S01]  /*1f70*/  IMAD.X R29, R17, 0x1, R5, P0 ;  /* 0x00000001111d7824 */ /* 0x000fe200000e0605 */
[----:B------:R-:W-:Y:S02]  /*1f80*/  IADD3 R26, P0, R4, R15, RZ ;  /* 0x0000000f041a7210 */ /* 0x000fe40007f1e0ff */
[C---:B------:R-:W-:Y:S02]  /*1f90*/  IADD3 R0, R134.reuse, 0x10100, RZ ;  /* 0x0001010086007810 */ /* 0x040fe40007ffe0ff */
[----:B------:R-:W-:Y:S01]  /*1fa0*/  IADD3 R115, R134, 0x10120, RZ ;  /* 0x0001012086737810 */ /* 0x000fe20007ffe0ff */
[----:B------:R-:W-:Y:S02]  /*1fb0*/  IMAD.X R27, R5, 0x1, R16, P0 ;  /* 0x00000001051b7824 */ /* 0x000fe400000e0610 */
[----:B------:R-:W-:-:S04]  /*1fc0*/  @P1 IMAD.WIDE R4, R106, 0x2, R2 ;  /* 0x000000026a041825 */ /* 0x000fc800078e0202 */
[----:B-1----:R-:W-:-:S04]  /*1fd0*/  @P1 IMAD.WIDE R8, R108, 0x2, R2 ;  /* 0x000000026c081825 */ /* 0x002fc800078e0202 */
[----:B------:R-:W-:Y:S01]  /*1fe0*/  IMAD.WIDE R2, R108, 0x2, RZ ;  /* 0x000000026c027825 */ /* 0x000fe200078e02ff */
[----:B------:R1:W-:Y:S03]  /*1ff0*/  @P1 LDGSTS.E.BYPASS.LTC128B.128 [R103+0x15100], [R8.64], !P4 ;  /* 0x1510000008671fae */ /* 0x0003e6000e101d50 */
[----:B--2---:R-:W-:Y:S01]  /*2000*/  IMAD.SHL.U32 R6, R11, 0x40, RZ ;  /* 0x000000400b067824 */ /* 0x004fe200078e00ff */
[----:B------:R2:W-:Y:S01]  /*2010*/  @P1 LDGSTS.E.BYPASS.LTC128B.128 [R103+0x17100], [R4.64], !P3 ;  /* 0x1710000004671fae */ /* 0x0005e2000d901d50 */
[----:B------:R-:W-:Y:S01]  /*2020*/  IMAD.SHL.U32 R7, R13, 0x8, RZ ;  /* 0x000000080d077824 */ /* 0x000fe200078e00ff */
[----:B------:R-:W-:Y:S02]  /*2030*/  IADD3 R24, P1, R14, R2, RZ ;  /* 0x000000020e187210 */ /* 0x000fe40007f3e0ff */
[----:B------:R-:W0:Y:S01]  /*2040*/  LDGDEPBAR ;  /* 0x00000000000079af */ /* 0x000e220000000000 */
[----:B------:R-:W-:-:S02]  /*2050*/  LOP3.LUT R6, R6, 0x1c0, RZ, 0xc0, !PT ;  /* 0x000001c006067812 */ /* 0x000fc400078ec0ff */
[----:B------:R-:W-:Y:S01]  /*2060*/  IADD3 R22, P0, R2, R15, RZ ;  /* 0x0000000f02167210 */ /* 0x000fe20007f1e0ff */
[----:B------:R-:W-:Y:S01]  /*2070*/  IMAD.X R25, R17, 0x1, R3, P1 ;  /* 0x0000000111197824 */ /* 0x000fe200008e0603 */
[----:B------:R-:W-:Y:S01]  /*2080*/  LOP3.LUT R7, R6, 0x8, R7, 0xf8, !PT ;  /* 0x0000000806077812 */ /* 0x000fe200078ef807 */
[----:B------:R-:W-:Y:S01]  /*2090*/  IMAD.SHL.U32 R2, R18, 0x40, RZ ;  /* 0x0000004012027824 */ /* 0x000fe200078e00ff */
[----:B------:R-:W-:Y:S01]  /*20a0*/  SHF.R.U32.HI R6, RZ, 0x3, R6 ;  /* 0x00000003ff067819 */ /* 0x000fe20000011606 */
[----:B------:R-:W-:Y:S01]  /*20b0*/  IMAD.X R23, R3, 0x1, R16, P0 ;  /* 0x0000000103177824 */ /* 0x000fe200000e0610 */
[----:B------:R-:W-:Y:S02]  /*20c0*/  LOP3.LUT P1, RZ, R19, 0x2, RZ, 0xc0, !PT ;  /* 0x0000000213ff7812 */ /* 0x000fe4000782c0ff */
[----:B------:R-:W-:Y:S02]  /*20d0*/  LOP3.LUT R6, R7, R6, RZ, 0x3c, !PT ;  /* 0x0000000607067212 */ /* 0x000fe400078e3cff */
[----:B------:R-:W-:-:S09]  /*20e0*/  IADD3 R3, R103, 0x2100, RZ ;  /* 0x0000210067037810 */ /* 0x000fd20007ffe0ff */
[----:B------:R-:W-:Y:S01]  /*20f0*/  @P1 IADD3 R115, R0, -0x20, RZ ;  /* 0xffffffe000731810 */ /* 0x000fe20007ffe0ff */
[----:B--2---:R-:W-:Y:S01]  /*2100*/  IMAD.WIDE R4, R106, 0x2, RZ ;  /* 0x000000026a047825 */ /* 0x004fe200078e02ff */
[----:B------:R-:W-:-:S04]  /*2110*/  DEPBAR.LE SB0, 0x1 ;  /* 0x000080400000791a */ /* 0x000fc80000000000 */
[----:B------:R-:W-:Y:S01]  /*2120*/  BAR.SYNC.DEFER_BLOCKING 0x0 ;  /* 0x0000000000007b1d */ /* 0x000fe20000010000 */
[----:B------:R-:W-:Y:S02]  /*2130*/  IADD3 R12, P0, R14, R4, RZ ;  /* 0x000000040e0c7210 */ /* 0x000fe40007f1e0ff */
[----:B------:R-:W-:Y:S02]  /*2140*/  LOP3.LUT P1, RZ, R11, 0x2, RZ, 0xc0, !PT ;  /* 0x000000020bff7812 */ /* 0x000fe4000782c0ff */
[----:B------:R-:W-:Y:S01]  /*2150*/  IADD3 R7, R115, 0x2000, RZ ;  /* 0x0000200073077810 */ /* 0x000fe20007ffe0ff */
[----:B------:R-:W-:Y:S01]  /*2160*/  IMAD.X R13, R17, 0x1, R5, P0 ;  /* 0x00000001110d7824 */ /* 0x000fe200000e0605 */
[----:B-1----:R-:W-:Y:S01]  /*2170*/  IADD3 R8, P0, R4, R15, RZ ;  /* 0x0000000f04087210 */ /* 0x002fe20007f1e0ff */
[----:B------:R-:W-:Y:S01]  /*2180*/  STL [R1], R115 ;  /* 0x0000007301007387 */ /* 0x000fe20000100800 */
[----:B------:R-:W-:Y:S01]  /*2190*/  LOP3.LUT R4, R6, 0xfffffe00, R2, 0xf8, !PT ;  /* 0xfffffe0006047812 */ /* 0x000fe200078ef802 */
[----:B------:R-:W-:Y:S01]  /*21a0*/  IMAD.MOV.U32 R2, RZ, RZ, 0x20 ;  /* 0x00000020ff027424 */ /* 0x000fe200078e00ff */
[----:B------:R-:W-:Y:S01]  /*21b0*/  IADD3 R6, R103, 0x100, RZ ;  /* 0x0000010067067810 */ /* 0x000fe20007ffe0ff */
[----:B------:R-:W-:Y:S01]  /*21c0*/  IMAD.X R9, R5, 0x1, R16, P0 ;  /* 0x0000000105097824 */ /* 0x000fe200000e0610 */
[----:B------:R-:W-:Y:S01]  /*21d0*/  LOP3.LUT P0, RZ, R11, 0x4, RZ, 0xc0, !PT ;  /* 0x000000040bff7812 */ /* 0x000fe2000780c0ff */
[----:B------:R-:W-:Y:S01]  /*21e0*/  IMAD.MOV.U32 R5, RZ, RZ, 0x10 ;  /* 0x00000010ff057424 */ /* 0x000fe200078e00ff */
[----:B------:R-:W-:Y:S01]  /*21f0*/  STL [R1+0xe4], R113 ;  /* 0x0000e47101007387 */ /* 0x000fe20000100800 */
[----:B------:R-:W-:Y:S01]  /*2200*/  IMAD R232, R100, 0x400, R4 ;  /* 0x0000040064e87824 */ /* 0x000fe200078e0204 */
[----:B------:R-:W-:-:S02]  /*2210*/  SEL R0, R2, 0xffffffe0, !P0 ;  /* 0xffffffe002007807 */ /* 0x000fc40004000000 */
[----:B------:R-:W-:Y:S01]  /*2220*/  SEL R5, R5, 0xfffffff0, !P1 ;  /* 0xfffffff005057807 */ /* 0x000fe20004800000 */
[----:B------:R-:W-:Y:S01]  /*2230*/  STL [R1+0xb4], R104 ;  /* 0x0000b46801007387 */ /* 0x000fe20000100800 */
[C---:B------:R-:W-:Y:S01]  /*2240*/  LEA R240, R232.reuse, 0x100, 0x1 ;  /* 0x00000100e8f07811 */ /* 0x040fe200078e08ff */
[----:B------:R-:W-:Y:S01]  /*2250*/  IMAD.SHL.U32 R232, R232, 0x2, RZ ;  /* 0x00000002e8e87824 */ /* 0x000fe200078e00ff */
[----:B------:R-:W-:Y:S01]  /*2260*/  ISETP.GE.AND P1, PT, R112, c[0x0][0x1d4], PT ;  /* 0x0000750070007a0c */ /* 0x000fe20003f26270 */
[----:B------:R-:W-:Y:S02]  /*2270*/  STL [R1+0xdc], R111 ;  /* 0x0000dc6f01007387 */ /* 0x000fe40000100800 */
[--C-:B------:R-:W-:Y:S01]  /*2280*/  IMAD R236, R5, 0x2, R240.reuse ;  /* 0x0000000205ec7824 */ /* 0x100fe200078e02f0 */
[----:B------:R-:W-:Y:S01]  /*2290*/  ISETP.LT.OR P0, PT, R20, 0x1, P1 ;  /* 0x000000011400780c */ /* 0x000fe20000f01670 */
[C---:B------:R-:W-:Y:S01]  /*22a0*/  IMAD R240, R0.reuse, 0x2, R240 ;  /* 0x0000000200f07824 */ /* 0x040fe200078e02f0 */
[----:B------:R-:W-:Y:S01]  /*22b0*/  LDSM.16.M88.4 R168, [R232+0x100] ;  /* 0x00010000e8a8783b */ /* 0x000fe20000000200 */
[----:B------:R-:W-:Y:S01]  /*22c0*/  IMAD R244, R0, 0x2, R236 ;  /* 0x0000000200f47824 */ /* 0x000fe200078e02ec */
[----:B------:R-:W-:-:S02]  /*22d0*/  ISETP.GE.AND P1, PT, R21, c[0x0][0x1d4], PT ;  /* 0x0000750015007a0c */ /* 0x000fc40003f26270 */
        /* <DEDUP_REMOVED lines=16> */
[----:B------:R-:W-:Y:S04]  /*23e0*/  STL [R1+0xe0], R109 ;  /* 0x0000e06d01007387 */ /* 0x000fe80000100800 */
[----:B------:R-:W-:Y:S04]  /*23f0*/  STL [R1+0xb0], R107 ;  /* 0x0000b06b01007387 */ /* 0x000fe80000100800 */
[----:B------:R1:W-:Y:S04]  /*2400*/  STL [R1+0x60], R6 ;  /* 0x0000600601007387 */ /* 0x0003e80000100800 */
[----:B------:R2:W-:Y:S01]  /*2410*/  STL [R1+0xc8], R3 ;  /* 0x0000c80301007387 */ /* 0x0005e20000100800 */
[----:B------:R-:W-:-:S04]  /*2420*/  DEPBAR.LE SB0, 0x0 ;  /* 0x000080000000791a */ /* 0x000fc80000000000 */
[----:B------:R-:W-:Y:S01]  /*2430*/  BAR.SYNC.DEFER_BLOCKING 0x0 ;  /* 0x0000000000007b1d */ /* 0x000fe20000010000 */
[C---:B-1----:R-:W-:Y:S02]  /*2440*/  IADD3 R6, R103.reuse, 0x4100, RZ ;  /* 0x0000410067067810 */ /* 0x042fe40007ffe0ff */
[----:B--2---:R-:W-:-:S03]  /*2450*/  IADD3 R3, R103, 0x6100, RZ ;  /* 0x0000610067037810 */ /* 0x004fc60007ffe0ff */
[----:B------:R1:W-:Y:S04]  /*2460*/  STL [R1+0xc4], R6 ;  /* 0x0000c40601007387 */ /* 0x0003e80000100800 */
[----:B------:R2:W-:Y:S04]  /*2470*/  STL [R1+0xc0], R3 ;  /* 0x0000c00301007387 */ /* 0x0005e80000100800 */
[----:B------:R-:W-:Y:S04]  /*2480*/  LDSM.16.M88.4 R36, [R134+0x10100] ;  /* 0x010100008624783b */ /* 0x000fe80000000200 */
[----:B------:R-:W3:Y:S04]  /*2490*/  LDSM.16.M88.4 R40, [R134+0x10900] ;  /* 0x010900008628783b */ /* 0x000ee80000000200 */
[----:B------:R-:W-:Y:S04]  /*24a0*/  LDSM.16.M88.4 R48, [R134+0x11100] ;  /* 0x011100008630783b */ /* 0x000fe80000000200 */
[----:B------:R-:W4:Y:S04]  /*24b0*/  LDSM.16.M88.4 R56, [R134+0x11900] ;  /* 0x011900008638783b */ /* 0x000f280000000200 */
[----:B------:R-:W-:Y:S01]  /*24c0*/  LDSM.16.M88.4 R44, [R115] ;  /* 0x00000000732c783b */ /* 0x000fe20000000200 */
[----:B-1----:R-:W-:-:S03]  /*24d0*/  IADD3 R6, R115, 0x1000, RZ ;  /* 0x0000100073067810 */ /* 0x002fc60007ffe0ff */
[----:B------:R-:W1:Y:S01]  /*24e0*/  LDSM.16.M88.4 R52, [R115+0x800] ;  /* 0x000800007334783b */ /* 0x000e620000000200 */
[----:B--2---:R-:W-:-:S03]  /*24f0*/  IADD3 R3, R115, 0x1800, RZ ;  /* 0x0000180073037810 */ /* 0x004fc60007ffe0ff */
[----:B------:R-:W2:Y:S04]  /*2500*/  LDSM.16.M88.4 R72, [R115+0x1000] ;  /* 0x001000007348783b */ /* 0x000ea80000000200 */
[----:B------:R-:W5:Y:S04]  /*2510*/  LDSM.16.M88.4 R80, [R115+0x1800] ;  /* 0x001800007350783b */ /* 0x000f680000000200 */
[----:B------:R-:W-:Y:S01]  /*2520*/  @!PT LDS RZ, [RZ] ;  /* 0x00000000fffff984 */ /* 0x000fe20000000800 */
[----:B------:R-:W-:Y:S01]  /*2530*/  @!PT LDS RZ, [RZ] ;  /* 0x00000000fffff984 */ /* 0x000fe20000000800 */
[----:B------:R-:W-:Y:S01]  /*2540*/  @!PT LDS RZ, [RZ] ;  /* 0x00000000fffff984 */ /* 0x000fe20000000800 */
[----:B------:R1:W-:Y:S01]  /*2550*/  LDGSTS.E.BYPASS.LTC128B.128 [R103+0x100], [R32.64], !P0 ;  /* 0x0010000020677fae */ /* 0x0003e2000c101d50 */
[----:B------:R-:W-:Y:S02]  /*2560*/  ISETP.LT.OR P0, PT, R20, 0x1, P1 ;  /* 0x000000011400780c */ /* 0x000fe40000f01670 */
[----:B------:R-:W-:-:S11]  /*2570*/  ISETP.GE.AND P1, PT, R35, c[0x0][0x1d4], PT ;  /* 0x0000750023007a0c */ /* 0x000fd60003f26270 */
[----:B------:R4:W-:Y:S01]  /*2580*/  LDGSTS.E.BYPASS.LTC128B.128 [R103+0x2100], [R28.64], !P0 ;  /* 0x021000001c677fae */ /* 0x0009e2000c101d50 */
[----:B------:R-:W-:Y:S02]  /*2590*/  ISETP.LT.OR P0, PT, R20, 0x1, P1 ;  /* 0x000000011400780c */ /* 0x000fe40000f01670 */
[----:B------:R-:W-:-:S11]  /*25a0*/  ISETP.GE.AND P1, PT, R34, c[0x0][0x1d4], PT ;  /* 0x0000750022007a0c */ /* 0x000fd60003f26270 */
[----:B------:R1:W-:Y:S01]  /*25b0*/  LDGSTS.E.BYPASS.LTC128B.128 [R103+0x4100], [R24.64], !P0 ;  /* 0x0410000018677fae */ /* 0x0003e2000c101d50 */
[C---:B------:R-:W-:Y:S02]  /*25c0*/  ISETP.LT.OR P0, PT, R20.reuse, 0x1, P1 ;  /* 0x000000011400780c */ /* 0x040fe40000f01670 */
[----:B------:R-:W-:-:S11]  /*25d0*/  ISETP.LT.OR P1, PT, R20, 0x21, P1 ;  /* 0x000000211400780c */ /* 0x000fd60000f21670 */
[----:B------:R3:W-:Y:S01]  /*25e0*/  LDGSTS.E.BYPASS.LTC128B.128 [R103+0x6100], [R12.64], !P0 ;  /* 0x061000000c677fae */ /* 0x0007e2000c101d50 */
[----:B------:R-:W-:-:S04]  /*25f0*/  ISETP.GE.AND P0, PT, R112, c[0x0][0x1d4], PT ;  /* 0x0000750070007a0c */ /* 0x000fc80003f06270 */
[----:B------:R-:W-:-:S13]  /*2600*/  ISETP.LT.OR P0, PT, R20, 0x21, P0 ;  /* 0x000000211400780c */ /* 0x000fda0000701670 */
[----:B------:R4:W-:Y:S01]  /*2610*/  LDGSTS.E.BYPASS.LTC128B.128 [R103+0x1100], [R30.64], !P0 ;  /* 0x011000001e677fae */ /* 0x0009e2000c101d50 */
[----:B------:R-:W-:-:S04]  /*2620*/  ISETP.GE.AND P0, PT, R21, c[0x0][0x1d4], PT ;  /* 0x0000750015007a0c */ /* 0x000fc80003f06270 */
[----:B------:R-:W-:Y:S01]  /*2630*/  ISETP.LT.OR P0, PT, R20, 0x21, P0 ;  /* 0x000000211400780c */ /* 0x000fe20000701670 */
[C---:B---3--:R-:W-:Y:S11]  /*2640*/  HMMA.16816.F32.BF16 R12, R168.reuse, R40, RZ ;  /* 0x00000028a80c723c */ /* 0x048ff600000418ff */
[----:B------:R-:W-:Y:S01]  /*2650*/  @!UPT UIADD3 URZ, URZ, URZ, URZ ;  /* 0x0000003f3f3ff290 */ /* 0x000fe2000fffe03f */
[----:B------:R3:W-:Y:S01]  /*2660*/  LDGSTS.E.BYPASS.LTC128B.128 [R103+0x3100], [R26.64], !P0 ;  /* 0x031000001a677fae */ /* 0x0007e2000c101d50 */
[----:B------:R-:W-:Y:S02]  /*2670*/  LOP3.LUT P0, RZ, R19, 0x4, RZ, 0xc0, !PT ;  /* 0x0000000413ff7812 */ /* 0x000fe4000780c0ff */
[----:B------:R-:W-:Y:S02]  /*2680*/  HMMA.16816.F32.BF16 R16, R168, R38, RZ ;  /* 0x00000026a810723c */ /* 0x000fe400000418ff */
[----:B------:R-:W-:Y:S02]  /*2690*/  SEL R2, R2, 0xffffffe0, !P0 ;  /* 0xffffffe002027807 */ /* 0x000fe40004000000 */
[----:B------:R-:W-:-:S03]  /*26a0*/  ISETP.GE.AND P0, PT, R35, c[0x0][0x1d4], PT ;  /* 0x0000750023007a0c */ /* 0x000fc60003f06270 */
[----:B------:R-:W-:Y:S01]  /*26b0*/  IMAD R252, R2, 0x2, R134 ;  /* 0x0000000202fc7824 */ /* 0x000fe200078e0286 */
[----:B------:R-:W-:Y:S01]  /*26c0*/  ISETP.LT.OR P0, PT, R20, 0x21, P0 ;  /* 0x000000211400780c */ /* 0x000fe20000701670 */
[----:B----4-:R-:W-:Y:S01]  /*26d0*/  HMMA.16816.F32.BF16 R28, R168, R56, RZ ;  /* 0x00000038a81c723c */ /* 0x010fe200000418ff */
[----:B------:R-:W-:-:S07]  /*26e0*/  IMAD R249, R2, 0x2, R115 ;  /* 0x0000000202f97824 */ /* 0x000fce00078e0273 */
[----:B-1----:R-:W-:Y:S04]  /*26f0*/  HMMA.16816.F32.BF16 R60, R172, R52, R12 ;  /* 0x00000034ac3c723c */ /* 0x002fe8000004180c */
[----:B------:R1:W-:Y:S01]  /*2700*/  LDGSTS.E.BYPASS.LTC128B.128 [R103+0x5100], [R22.64], !P0 ;  /* 0x0510000016677fae */ /* 0x0003e2000c101d50 */
[----:B------:R-:W-:-:S03]  /*2710*/  PLOP3.LUT P0, PT, PT, PT, UP0, 0x40, 0x0 ;  /* 0x000000000000781c */ /* 0x000fc60003f0e808 */
[----:B---3--:R-:W-:Y:S01]  /*2720*/  HMMA.16816.F32.BF16 R24, R168, R36, RZ ;  /* 0x00000024a818723c */ /* 0x008fe200000418ff */
[----:B------:R3:W-:Y:S01]  /*2730*/  LDGSTS.E.BYPASS.LTC128B.128 [R103+0x7100], [R8.64], !P1 ;  /* 0x0710000008677fae */ /* 0x0007e2000c901d50 */
[----:B------:R-:W-:-:S03]  /*2740*/  ISETP.GT.AND P1, PT, R114, 0x3f, PT ;  /* 0x0000003f7200780c */ /* 0x000fc60003f24270 */
[----:B------:R-:W4:Y:S03]  /*2750*/  LDSM.16.M88.4 R36, [R252+0x10100] ;  /* 0x01010000fc24783b */ /* 0x000f260000000200 */
[----:B------:R-:W-:Y:S01]  /*2760*/  HMMA.16816.F32.BF16 R12, R168, R42, RZ ;  /* 0x0000002aa80c723c */ /* 0x000fe200000418ff */
[----:B------:R-:W1:Y:S04]  /*2770*/  LDSM.16.M88.4 R40, [R252+0x10900] ;  /* 0x01090000fc28783b */ /* 0x000e680000000200 */
[----:B------:R-:W-:Y:S03]  /*2780*/  LDSM.16.M88.4 R76, [R252+0x11900] ;  /* 0x01190000fc4c783b */ /* 0x000fe60000000200 */
[C---:B------:R-:W-:Y:S01]  /*2790*/  HMMA.16816.F32.BF16 R64, R172.reuse, R46, R16 ;  /* 0x0000002eac40723c */ /* 0x040fe20000041810 */
[----:B------:R-:W-:Y:S04]  /*27a0*/  LDSM.16.M88.4 R84, [R249+0x1800] ;  /* 0x00180000f954783b */ /* 0x000fe80000000200 */
[----:B------:R-:W-:Y:S03]  /*27b0*/  LDSM.16.M88.4 R96, [R115+0x7800] ;  /* 0x007800007360783b */ /* 0x000fe60000000200 */
[----:B------:R-:W-:Y:S01]  /*27c0*/  HMMA.16816.F32.BF16 R68, R172, R44, R24 ;  /* 0x0000002cac44723c */ /* 0x000fe20000041818 */
[----:B------:R-:W1:Y:S04]  /*27d0*/  LDSM.16.M88.4 R44, [R252+0x11100] ;  /* 0x01110000fc2c783b */ /* 0x000e680000000200 */
[----:B------:R-:W-:Y:S03]  /*27e0*/  LDSM.16.M88.4 R92, [R252+0x17900] ;  /* 0x01790000fc5c783b */ /* 0x000fe60000000200 */
[C---:B------:R-:W-:Y:S01]  /*27f0*/  HMMA.16816.F32.BF16 R16, R168.reuse, R48, RZ ;  /* 0x00000030a810723c */ /* 0x040fe200000418ff */
[----:B------:R-:W-:Y:S04]  /*2800*/  LDSM.16.M88.4 R88, [R252+0x17100] ;  /* 0x01710000fc58783b */ /* 0x000fe80000000200 */
[----:B------:R-:W0:Y:S03]  /*2810*/  LDGDEPBAR ;  /* 0x00000000000079af */ /* 0x000e260000000000 */
[C---:B------:R-:W-:Y:S01]  /*2820*/  HMMA.16816.F32.BF16 R24, R168.reuse, R50, RZ ;  /* 0x00000032a818723c */ /* 0x040fe200000418ff */
[----:B------:R-:W-:Y:S07]  /*2830*/  LDSM.16.M88.4 R48, [R249+0x800] ;  /* 0x00080000f930783b */ /* 0x000fee0000000200 */
[----:B------:R-:W-:Y:S01]  /*2840*/  HMMA.16816.F32.BF16 R32, R168, R58, RZ ;  /* 0x0000003aa820723c */ /* 0x000fe200000418ff */
[----:B------:R-:W-:Y:S07]  /*2850*/  LDSM.16.M88.4 R56, [R249+0x1000] ;  /* 0x00100000f938783b */ /* 0x000fee0000000200 */
[C---:B---3--:R-:W-:Y:S01]  /*2860*/  HMMA.16816.F32.BF16 R8, R172.reuse, R54, R12 ;  /* 0x00000036ac08723c */ /* 0x048fe2000004180c */
[----:B------:R-:W3:Y:S04]  /*2870*/  LDSM.16.M88.4 R12, [R249] ;  /* 0x00000000f90c783b */ /* 0x000ee80000000200 */
[----:B------:R-:W-:Y:S03]  /*2880*/  LDSM.16.M88.4 R52, [R134+0x13100] ;  /* 0x013100008634783b */ /* 0x000fe60000000200 */
[C---:B--2---:R-:W-:Y:S08]  /*2890*/  HMMA.16816.F32.BF16 R16, R172.reuse, R72, R16 ;  /* 0x00000048ac10723c */ /* 0x044ff00000041810 */
[C---:B-1----:R-:W-:Y:S01]  /*28a0*/  HMMA.16816.F32.BF16 R20, R172.reuse, R74, R24 ;  /* 0x0000004aac14723c */ /* 0x042fe20000041818 */
[----:B------:R-:W-:Y:S07]  /*28b0*/  LDSM.16.M88.4 R72, [R134+0x13900] ;  /* 0x013900008648783b */ /* 0x000fee0000000200 */
[C---:B-----5:R-:W-:Y:S08]  /*28c0*/  HMMA.16816.F32.BF16 R24, R172.reuse, R80, R28 ;  /* 0x00000050ac18723c */ /* 0x060ff0000004181c */
[----:B------:R-:W-:Y:S01]  /*28d0*/  HMMA.16816.F32.BF16 R28, R172, R82, R32 ;  /* 0x00000052ac1c723c */ /* 0x000fe20000041820 */
[----:B------:R-:W-:Y:S07]  /*28e0*/  LDSM.16.M88.4 R80, [R249+0x5800] ;  /* 0x00580000f950783b */ /* 0x000fee0000000200 */
[C---:B----4-:R-:W-:Y:S01]  /*28f0*/  HMMA.16816.F32.BF16 R32, R192.reuse, R36, R68 ;  /* 0x00000024c020723c */ /* 0x050fe20000041844 */
[----:B------:R-:W-:Y:S07]  /*2900*/  LDSM.16.M88.4 R68, [R115+0x3800] ;  /* 0x003800007344783b */ /* 0x000fee0000000200 */
[C---:B------:R-:W-:Y:S01]  /*2910*/  HMMA.16816.F32.BF16 R36, R192.reuse, R38, R64 ;  /* 0x00000026c024723c */ /* 0x040fe20000041840 */
[----:B------:R-:W-:Y:S07]  /*2920*/  LDSM.16.M88.4 R64, [R115+0x3000] ;  /* 0x003000007340783b */ /* 0x000fee0000000200 */
[C---:B------:R-:W-:Y:S08]  /*2930*/  HMMA.16816.F32.BF16 R60, R192.reuse, R40, R60 ;  /* 0x00000028c03c723c */ /* 0x040ff0000004183c */
[C---:B------:R-:W-:Y:S01]  /*2940*/  HMMA.16816.F32.BF16 R8, R192.reuse, R42, R8 ;  /* 0x0000002ac008723c */ /* 0x040fe20000041808 */
[----:B------:R-:W1:Y:S07]  /*2950*/  LDSM.16.M88.4 R40, [R134+0x12100] ;  /* 0x012100008628783b */ /* 0x000e6e0000000200 */
[C---:B------:R-:W-:Y:S08]  /*2960*/  HMMA.16816.F32.BF16 R16, R192.reuse, R44, R16 ;  /* 0x0000002cc010723c */ /* 0x040ff00000041810 */
[C---:B------:R-:W-:Y:S01]  /*2970*/  HMMA.16816.F32.BF16 R20, R192.reuse, R46, R20 ;  /* 0x0000002ec014723c */ /* 0x040fe20000041814 */
[----:B------:R-:W2:Y:S07]  /*2980*/  LDSM.16.M88.4 R44, [R134+0x12900] ;  /* 0x01290000862c783b */ /* 0x000eae0000000200 */
[C---:B------:R-:W-:Y:S08]  /*2990*/  HMMA.16816.F32.BF16 R24, R192.reuse, R76, R24 ;  /* 0x0000004cc018723c */ /* 0x040ff00000041818 */
[----:B------:R-:W-:Y:S01]  /*29a0*/  HMMA.16816.F32.BF16 R28, R192, R78, R28 ;  /* 0x0000004ec01c723c */ /* 0x000fe2000004181c */
[----:B------:R-:W-:Y:S07]  /*29b0*/  LDSM.16.M88.4 R76, [R252+0x13900] ;  /* 0x01390000fc4c783b */ /* 0x000fee0000000200 */
[C---:B---3--:R-:W-:Y:S08]  /*29c0*/  HMMA.16816.F32.BF16 R32, R196.reuse, R12, R32 ;  /* 0x0000000cc420723c */ /* 0x048ff00000041820 */
[C---:B------:R-:W-:Y:S01]  /*29d0*/  HMMA.16816.F32.BF16 R36, R196.reuse, R14, R36 ;  /* 0x0000000ec424723c */ /* 0x040fe20000041824 */
[----:B------:R-:W3:Y:S07]  /*29e0*/  LDSM.16.M88.4 R12, [R115+0x2000] ;  /* 0x00200000730c783b */ /* 0x000eee0000000200 */
[C---:B------:R-:W-:Y:S08]  /*29f0*/  HMMA.16816.F32.BF16 R60, R196.reuse, R48, R60 ;  /* 0x00000030c43c723c */ /* 0x040ff0000004183c */
[C---:B------:R-:W-:Y:S01]  /*2a00*/  HMMA.16816.F32.BF16 R8, R196.reuse, R50, R8 ;  /* 0x00000032c408723c */ /* 0x040fe20000041808 */
[----:B------:R-:W4:Y:S07]  /*2a10*/  LDSM.16.M88.4 R48, [R115+0x2800] ;  /* 0x002800007330783b */ /* 0x000f2e0000000200 */
[C---:B------:R-:W-:Y:S08]  /*2a20*/  HMMA.16816.F32.BF16 R16, R196.reuse, R56, R16 ;  /* 0x00000038c410723c */ /* 0x040ff00000041810 */
[C---:B------:R-:W-:Y:S01]  /*2a30*/  HMMA.16816.F32.BF16 R20, R196.reuse, R58, R20 ;  /* 0x0000003ac414723c */ /* 0x040fe20000041814 */
[----:B------:R-:W-:Y:S07]  /*2a40*/  LDSM.16.M88.4 R56, [R252+0x13100] ;  /* 0x01310000fc38783b */ /* 0x000fee0000000200 */
[C---:B------:R-:W-:Y:S08]  /*2a50*/  HMMA.16816.F32.BF16 R24, R196.reuse, R84, R24 ;  /* 0x00000054c418723c */ /* 0x040ff00000041818 */
[----:B------:R-:W-:Y:S01]  /*2a60*/  HMMA.16816.F32.BF16 R28, R196, R86, R28 ;  /* 0x00000056c41c723c */ /* 0x000fe2000004181c */
[----:B------:R-:W-:Y:S07]  /*2a70*/  LDSM.16.M88.4 R84, [R115+0x5800] ;  /* 0x005800007354783b */ /* 0x000fee0000000200 */
[C---:B-1----:R-:W-:Y:S08]  /*2a80*/  HMMA.16816.F32.BF16 R32, R200.reuse, R40, R32 ;  /* 0x00000028c820723c */ /* 0x042ff00000041820 */
[C---:B------:R-:W-:Y:S01]  /*2a90*/  HMMA.16816.F32.BF16 R36, R200.reuse, R42, R36 ;  /* 0x0000002ac824723c */ /* 0x040fe20000041824 */
[----:B------:R-:W1:Y:S07]  /*2aa0*/  LDSM.16.M88.4 R40, [R252+0x12100] ;  /* 0x01210000fc28783b */ /* 0x000e6e0000000200 */
[C---:B--2---:R-:W-:Y:S08]  /*2ab0*/  HMMA.16816.F32.BF16 R60, R200.reuse, R44, R60 ;  /* 0x0000002cc83c723c */ /* 0x044ff0000004183c */
[C---:B------:R-:W-:Y:S01]  /*2ac0*/  HMMA.16816.F32.BF16 R8, R200.reuse, R46, R8 ;  /* 0x0000002ec808723c */ /* 0x040fe20000041808 */
[----:B------:R-:W2:Y:S07]  /*2ad0*/  LDSM.16.M88.4 R44, [R252+0x12900] ;  /* 0x01290000fc2c783b */ /* 0x000eae0000000200 */
[C---:B------:R-:W-:Y:S08]  /*2ae0*/  HMMA.16816.F32.BF16 R16, R200.reuse, R52, R16 ;  /* 0x00000034c810723c */ /* 0x040ff00000041810 */
[C---:B------:R-:W-:Y:S01]  /*2af0*/  HMMA.16816.F32.BF16 R20, R200.reuse, R54, R20 ;  /* 0x00000036c814723c */ /* 0x040fe20000041814 */
[----:B------:R-:W-:Y:S07]  /*2b00*/  LDSM.16.M88.4 R52, [R249+0x2800] ;  /* 0x00280000f934783b */ /* 0x000fee0000000200 */
[C---:B------:R-:W-:Y:S08]  /*2b10*/  HMMA.16816.F32.BF16 R24, R200.reuse, R72, R24 ;  /* 0x00000048c818723c */ /* 0x040ff00000041818 */
[----:B------:R-:W-:Y:S01]  /*2b20*/  HMMA.16816.F32.BF16 R28, R200, R74, R28 ;  /* 0x0000004ac81c723c */ /* 0x000fe2000004181c */
[----:B------:R-:W-:Y:S07]  /*2b30*/  LDSM.16.M88.4 R72, [R249+0x3800] ;  /* 0x00380000f948783b */ /* 0x000fee0000000200 */
[C---:B---3--:R-:W-:Y:S08]  /*2b40*/  HMMA.16816.F32.BF16 R32, R204.reuse, R12, R32 ;  /* 0x0000000ccc20723c */ /* 0x048ff00000041820 */
        /* <DEDUP_REMOVED lines=11> */
[C---:B-1----:R-:W-:Y:S08]  /*2c00*/  HMMA.16816.F32.BF16 R32, R208.reuse, R40, R32 ;  /* 0x00000028d020723c */ /* 0x042ff00000041820 */
[C---:B------:R-:W-:Y:S01]  /*2c10*/  HMMA.16816.F32.BF16 R36, R208.reuse, R42, R36 ;  /* 0x0000002ad024723c */ /* 0x040fe20000041824 */
[----:B------:R-:W-:Y:S07]  /*2c20*/  LDSM.16.M88.4 R40, [R115+0x4000] ;  /* 0x004000007328783b */ /* 0x000fee0000000200 */
[C---:B--2---:R-:W-:Y:S08]  /*2c30*/  HMMA.16816.F32.BF16 R60, R208.reuse, R44, R60 ;  /* 0x0000002cd03c723c */ /* 0x044ff0000004183c */
        /* <DEDUP_REMOVED lines=9> */
[C---:B------:R-:W-:Y:S08]  /*2cd0*/  HMMA.16816.F32.BF16 R36, R212.reuse, R14, R36 ;  /* 0x0000000ed424723c */ /* 0x040ff00000041824 */
[C---:B------:R-:W-:Y:S08]  /*2ce0*/  HMMA.16816.F32.BF16 R12, R212.reuse, R54, R8 ;  /* 0x00000036d40c723c */ /* 0x040ff00000041808 */
[C---:B----4-:R-:W-:Y:S08]  /*2cf0*/  HMMA.16816.F32.BF16 R8, R212.reuse, R64, R16 ;  /* 0x00000040d408723c */ /* 0x050ff00000041810 */
[C---:B------:R-:W-:Y:S01]  /*2d00*/  HMMA.16816.F32.BF16 R20, R212.reuse, R66, R20 ;  /* 0x00000042d414723c */ /* 0x040fe20000041814 */
[----:B------:R-:W-:Y:S07]  /*2d10*/  LDSM.16.M88.4 R64, [R115+0x5000] ;  /* 0x005000007340783b */ /* 0x000fee0000000200 */
[C---:B------:R-:W-:Y:S08]  /*2d20*/  HMMA.16816.F32.BF16 R24, R212.reuse, R72, R24 ;  /* 0x00000048d418723c */ /* 0x040ff00000041818 */
[----:B------:R-:W-:Y:S01]  /*2d30*/  HMMA.16816.F32.BF16 R28, R212, R74, R28 ;  /* 0x0000004ad41c723c */ /* 0x000fe2000004181c */
[----:B------:R-:W-:Y:S07]  /*2d40*/  LDSM.16.M88.4 R72, [R134+0x17900] ;  /* 0x017900008648783b */ /* 0x000fee0000000200 */
[----:B-1----:R-:W-:Y:S08]  /*2d50*/  HMMA.16816.F32.BF16 R32, R216, R44, R32 ;  /* 0x0000002cd820723c */ /* 0x002ff00000041820 */
[----:B------:R-:W-:Y:S01]  /*2d60*/  HMMA.16816.F32.BF16 R60, R212, R52, R60 ;  /* 0x00000034d43c723c */ /* 0x000fe2000004183c */
[----:B------:R-:W1:Y:S07]  /*2d70*/  LDSM.16.M88.4 R52, [R115+0x4800] ;  /* 0x004800007334783b */ /* 0x000e6e0000000200 */
[C---:B------:R-:W-:Y:S01]  /*2d80*/  HMMA.16816.F32.BF16 R36, R216.reuse, R46, R36 ;  /* 0x0000002ed824723c */ /* 0x040fe20000041824 */
[----:B------:R-:W3:Y:S07]  /*2d90*/  LDSM.16.M88.4 R44, [R252+0x14100] ;  /* 0x01410000fc2c783b */ /* 0x000eee0000000200 */
[C---:B------:R-:W-:Y:S08]  /*2da0*/  HMMA.16816.F32.BF16 R16, R216.reuse, R50, R12 ;  /* 0x00000032d810723c */ /* 0x040ff0000004180c */
[C---:B--2---:R-:W-:Y:S08]  /*2db0*/  HMMA.16816.F32.BF16 R12, R216.reuse, R56, R8 ;  /* 0x00000038d80c723c */ /* 0x044ff00000041808 */
[C---:B------:R-:W-:Y:S01]  /*2dc0*/  HMMA.16816.F32.BF16 R8, R216.reuse, R58, R20 ;  /* 0x0000003ad808723c */ /* 0x040fe20000041814 */
[----:B------:R-:W-:Y:S07]  /*2dd0*/  LDSM.16.M88.4 R56, [R252+0x15100] ;  /* 0x01510000fc38783b */ /* 0x000fee0000000200 */
[C---:B------:R-:W-:Y:S08]  /*2de0*/  HMMA.16816.F32.BF16 R24, R216.reuse, R68, R24 ;  /* 0x00000044d818723c */ /* 0x040ff00000041818 */
[----:B------:R-:W-:Y:S01]  /*2df0*/  HMMA.16816.F32.BF16 R28, R216, R70, R28 ;  /* 0x00000046d81c723c */ /* 0x000fe2000004181c */
[----:B------:R-:W-:Y:S07]  /*2e00*/  LDSM.16.M88.4 R68, [R134+0x17100] ;  /* 0x017100008644783b */ /* 0x000fee0000000200 */
[----:B------:R-:W-:Y:S08]  /*2e10*/  HMMA.16816.F32.BF16 R32, R220, R40, R32 ;  /* 0x00000028dc20723c */ /* 0x000ff00000041820 */
[----:B------:R-:W-:Y:S01]  /*2e20*/  HMMA.16816.F32.BF16 R60, R216, R48, R60 ;  /* 0x00000030d83c723c */ /* 0x000fe2000004183c */
[----:B------:R-:W2:Y:S07]  /*2e30*/  LDSM.16.M88.4 R48, [R252+0x14900] ;  /* 0x01490000fc30783b */ /* 0x000eae0000000200 */
[C---:B------:R-:W-:Y:S01]  /*2e40*/  HMMA.16816.F32.BF16 R36, R220.reuse, R42, R36 ;  /* 0x0000002adc24723c */ /* 0x040fe20000041824 */
[----:B------:R-:W4:Y:S07]  /*2e50*/  LDSM.16.M88.4 R40, [R249+0x4000] ;  /* 0x00400000f928783b */ /* 0x000f2e0000000200 */
[C---:B-1----:R-:W-:Y:S08]  /*2e60*/  HMMA.16816.F32.BF16 R20, R220.reuse, R54, R16 ;  /* 0x00000036dc14723c */ /* 0x042ff00000041810 */
[C---:B------:R-:W-:Y:S08]  /*2e70*/  HMMA.16816.F32.BF16 R16, R220.reuse, R64, R12 ;  /* 0x00000040dc10723c */ /* 0x040ff0000004180c */
[C---:B------:R-:W-:Y:S01]  /*2e80*/  HMMA.16816.F32.BF16 R12, R220.reuse, R66, R8 ;  /* 0x00000042dc0c723c */ /* 0x040fe20000041808 */
[----:B------:R-:W-:Y:S07]  /*2e90*/  LDSM.16.M88.4 R64, [R249+0x5000] ;  /* 0x00500000f940783b */ /* 0x000fee0000000200 */
[C---:B------:R-:W-:Y:S08]  /*2ea0*/  HMMA.16816.F32.BF16 R8, R220.reuse, R84, R24 ;  /* 0x00000054dc08723c */ /* 0x040ff00000041818 */
[----:B------:R-:W-:Y:S01]  /*2eb0*/  HMMA.16816.F32.BF16 R28, R220, R86, R28 ;  /* 0x00000056dc1c723c */ /* 0x000fe2000004181c */
[----:B------:R-:W-:Y:S07]  /*2ec0*/  LDSM.16.M88.4 R84, [R252+0x16900] ;  /* 0x01690000fc54783b */ /* 0x000fee0000000200 */
[----:B---3--:R-:W-:Y:S08]  /*2ed0*/  HMMA.16816.F32.BF16 R32, R224, R44, R32 ;  /* 0x0000002ce020723c */ /* 0x008ff00000041820 */
[----:B------:R-:W-:Y:S01]  /*2ee0*/  HMMA.16816.F32.BF16 R60, R220, R52, R60 ;  /* 0x00000034dc3c723c */ /* 0x000fe2000004183c */
[----:B------:R-:W1:Y:S07]  /*2ef0*/  LDSM.16.M88.4 R52, [R249+0x4800] ;  /* 0x00480000f934783b */ /* 0x000e6e0000000200 */
[C---:B------:R-:W-:Y:S01]  /*2f00*/  HMMA.16816.F32.BF16 R36, R224.reuse, R46, R36 ;  /* 0x0000002ee024723c */ /* 0x040fe20000041824 */
[----:B------:R-:W3:Y:S07]  /*2f10*/  LDSM.16.M88.4 R44, [R134+0x16100] ;  /* 0x01610000862c783b */ /* 0x000eee0000000200 */
[C---:B--2---:R-:W-:Y:S08]  /*2f20*/  HMMA.16816.F32.BF16 R24, R224.reuse, R50, R20 ;  /* 0x00000032e018723c */ /* 0x044ff00000041814 */
[C---:B------:R-:W-:Y:S08]  /*2f30*/  HMMA.16816.F32.BF16 R20, R224.reuse, R56, R16 ;  /* 0x00000038e014723c */ /* 0x040ff00000041810 */
[C---:B------:R-:W-:Y:S01]  /*2f40*/  HMMA.16816.F32.BF16 R16, R224.reuse, R58, R12 ;  /* 0x0000003ae010723c */ /* 0x040fe2000004180c */
[----:B------:R-:W-:Y:S07]  /*2f50*/  LDSM.16.M88.4 R56, [R115+0x6800] ;  /* 0x006800007338783b */ /* 0x000fee0000000200 */
[C---:B------:R-:W-:Y:S08]  /*2f60*/  HMMA.16816.F32.BF16 R12, R224.reuse, R76, R8 ;  /* 0x0000004ce00c723c */ /* 0x040ff00000041808 */
[----:B------:R-:W-:Y:S01]  /*2f70*/  HMMA.16816.F32.BF16 R8, R224, R78, R28 ;  /* 0x0000004ee008723c */ /* 0x000fe2000004181c */
[----:B------:R-:W-:Y:S07]  /*2f80*/  LDSM.16.M88.4 R76, [R249+0x6800] ;  /* 0x00680000f94c783b */ /* 0x000fee0000000200 */
[----:B----4-:R-:W-:Y:S08]  /*2f90*/  HMMA.16816.F32.BF16 R32, R228, R40, R32 ;  /* 0x00000028e420723c */ /* 0x010ff00000041820 */
        /* <DEDUP_REMOVED lines=10> */
[----:B------:R-:W1:Y:S07]  /*3040*/  LDSM.16.M88.4 R80, [R252+0x16100] ;  /* 0x01610000fc50783b */ /* 0x000e6e0000000200 */
[----:B---3--:R-:W-:Y:S08]  /*3050*/  HMMA.16816.F32.BF16 R8, R232, R44, R32 ;  /* 0x0000002ce808723c */ /* 0x008ff00000041820 */
[----:B------:R-:W-:Y:S08]  /*3060*/  HMMA.16816.F32.BF16 R60, R228, R52, R60 ;  /* 0x00000034e43c723c */ /* 0x000ff0000004183c */
[C---:B--2---:R-:W-:Y:S08]  /*3070*/  HMMA.16816.F32.BF16 R32, R232.reuse, R50, R28 ;  /* 0x00000032e820723c */ /* 0x044ff0000004181c */
[C---:B------:R-:W-:Y:S08]  /*3080*/  HMMA.16816.F32.BF16 R28, R232.reuse, R68, R24 ;  /* 0x00000044e81c723c */ /* 0x040ff00000041818 */
[C---:B------:R-:W-:Y:S01]  /*3090*/  HMMA.16816.F32.BF16 R24, R232.reuse, R70, R20 ;  /* 0x00000046e818723c */ /* 0x040fe20000041814 */
[----:B------:R-:W2:Y:S07]  /*30a0*/  LDSM.16.M88.4 R68, [R249+0x6000] ;  /* 0x00600000f944783b */ /* 0x000eae0000000200 */
[C---:B------:R-:W-:Y:S08]  /*30b0*/  HMMA.16816.F32.BF16 R20, R232.reuse, R72, R16 ;  /* 0x00000048e814723c */ /* 0x040ff00000041810 */
[C---:B------:R-:W-:Y:S08]  /*30c0*/  HMMA.16816.F32.BF16 R36, R232.reuse, R46, R36 ;  /* 0x0000002ee824723c */ /* 0x040ff00000041824 */
[----:B------:R-:W-:Y:S01]  /*30d0*/  HMMA.16816.F32.BF16 R16, R232, R74, R12 ;  /* 0x0000004ae810723c */ /* 0x000fe2000004180c */
[----:B------:R-:W3:Y:S07]  /*30e0*/  LDSM.16.M88.4 R72, [R249+0x7000] ;  /* 0x00700000f948783b */ /* 0x000eee0000000200 */
[----:B----4-:R-:W-:Y:S08]  /*30f0*/  HMMA.16816.F32.BF16 R12, R236, R40, R8 ;  /* 0x00000028ec0c723c */ /* 0x010ff00000041808 */
[----:B------:R-:W-:Y:S08]  /*3100*/  HMMA.16816.F32.BF16 R60, R232, R48, R60 ;  /* 0x00000030e83c723c */ /* 0x000ff0000004183c */
[----:B------:R-:W-:Y:S08]  /*3110*/  HMMA.16816.F32.BF16 R8, R236, R42, R36 ;  /* 0x0000002aec08723c */ /* 0x000ff00000041824 */
[----:B-1----:R-:W-:Y:S08]  /*3120*/  HMMA.16816.F32.BF16 R36, R240, R80, R12 ;  /* 0x00000050f024723c */ /* 0x002ff0000004180c */
[C---:B------:R-:W-:Y:S08]  /*3130*/  HMMA.16816.F32.BF16 R60, R236.reuse, R56, R60 ;  /* 0x00000038ec3c723c */ /* 0x040ff0000004183c */
[----:B------:R-:W-:Y:S08]  /*3140*/  HMMA.16816.F32.BF16 R52, R236, R64, R28 ;  /* 0x00000040ec34723c */ /* 0x000ff0000004181c */
[----:B--2---:R-:W-:Y:S08]  /*3150*/  HMMA.16816.F32.BF16 R36, R244, R68, R36 ;  /* 0x00000044f424723c */ /* 0x004ff00000041824 */
[----:B------:R-:W-:Y:S08]  /*3160*/  HMMA.16816.F32.BF16 R44, R236, R96, R20 ;  /* 0x00000060ec2c723c */ /* 0x000ff00000041814 */
[----:B------:R-:W-:Y:S08]  /*3170*/  HMMA.16816.F32.BF16 R28, R240, R84, R60 ;  /* 0x00000054f01c723c */ /* 0x000ff0000004183c */
[----:B------:R-:W-:Y:S01]  /*3180*/  FMUL.FTZ R2, R36, c[0x0][0x320] ;  /* 0x0000c80024027a20 */ /* 0x000fe20000410000 */
[----:B------:R-:W-:Y:S08]  /*3190*/  HMMA.16816.F32.BF16 R56, R236, R58, R32 ;  /* 0x0000003aec38723c */ /* 0x000ff00000041820 */
[----:B------:R-:W-:Y:S08]  /*31a0*/  HMMA.16816.F32.BF16 R12, R240, R92, R44 ;  /* 0x0000005cf00c723c */ /* 0x000ff0000004182c */
[----:B------:R-:W-:Y:S01]  /*31b0*/  HMMA.16816.F32.BF16 R44, R244, R76, R28 ;  /* 0x0000004cf42c723c */ /* 0x000fe2000004181c */
[----:B------:R1:W2:Y:S07]  /*31c0*/  MUFU.TANH R29, R2 ;  /* 0x00000002001d7308 */ /* 0x0002ae0000002400 */
[----:B------:R-:W-:Y:S01]  /*31d0*/  HMMA.16816.F32.BF16 R48, R236, R66, R24 ;  /* 0x00000042ec30723c */ /* 0x000fe20000041818 */
[----:B------:R-:W4:Y:S01]  /*31e0*/  LDSM.16.M88.4 R64, [R249+0x7800] ;  /* 0x00780000f940783b */ /* 0x000f220000000200 */
[----:B------:R-:W-:-:S06]  /*31f0*/  DEPBAR.LE SB0, 0x0 ;  /* 0x000080000000791a */ /* 0x000fcc0000000000 */
[----:B------:R-:W-:Y:S01]  /*3200*/  HMMA.16816.F32.BF16 R40, R236, R98, R16 ;  /* 0x00000062ec28723c */ /* 0x000fe20000041810 */
[----:B-1----:R-:W-:-:S04]  /*3210*/  FMUL.FTZ R2, R37, c[0x0][0x320] ;  /* 0x0000c80025027a20 */ /* 0x002fc80000410000 */
[----:B------:R1:W1:Y:S03]  /*3220*/  MUFU.TANH R28, R2 ;  /* 0x00000002001c7308 */ /* 0x0002660000002400 */
[C---:B------:R-:W-:Y:S08]  /*3230*/  HMMA.16816.F32.BF16 R32, R240.reuse, R82, R8 ;  /* 0x00000052f020723c */ /* 0x040ff00000041808 */
[----:B------:R-:W-:Y:S01]  /*3240*/  HMMA.16816.F32.BF16 R20, R240, R88, R52 ;  /* 0x00000058f014723c */ /* 0x000fe20000041834 */
[----:B-1----:R-:W-:-:S07]  /*3250*/  IADD3 R2, R115, 0x800, RZ ;  /* 0x0000080073027810 */ /* 0x002fce0007ffe0ff */
[C---:B------:R-:W-:Y:S01]  /*3260*/  HMMA.16816.F32.BF16 R24, R240.reuse, R86, R56 ;  /* 0x00000056f018723c */ /* 0x040fe20000041838 */
[----:B------:R1:W-:Y:S04]  /*3270*/  STL [R1+0x3c], R2 ;  /* 0x00003c0201007387 */ /* 0x0003e80000100800 */
[----:B------:R5:W-:Y:S03]  /*3280*/  STL [R1+0x38], R6 ;  /* 0x0000380601007387 */ /* 0x000be60000100800 */
[C---:B------:R-:W-:Y:S01]  /*3290*/  HMMA.16816.F32.BF16 R16, R240.reuse, R90, R48 ;  /* 0x0000005af010723c */ /* 0x040fe20000041830 */
[----:B------:R2:W-:Y:S04]  /*32a0*/  STL [R1+0x34], R3 ;  /* 0x0000340301007387 */ /* 0x0005e80000100800 */
[----:B------:R-:W-:Y:S03]  /*32b0*/  STL [R1+0x30], R7 ;  /* 0x0000300701007387 */ /* 0x000fe60000100800 */
[----:B------:R-:W-:Y:S08]  /*32c0*/  HMMA.16816.F32.BF16 R8, R240, R94, R40 ;  /* 0x0000005ef008723c */ /* 0x000ff00000041828 */
[----:B------:R-:W-:Y:S01]  /*32d0*/  HMMA.16816.F32.BF16 R68, R244, R70, R32 ;  /* 0x00000046f444723c */ /* 0x000fe20000041820 */
[----:B-1----:R-:W-:Y:S01]  /*32e0*/  FMUL.FTZ R2, R38, c[0x0][0x320] ;  /* 0x0000c80026027a20 */ /* 0x002fe20000410000 */
[----:B-----5:R-:W-:-:S03]  /*32f0*/  IADD3 R6, R115, 0x2800, RZ ;  /* 0x0000280073067810 */ /* 0x020fc60007ffe0ff */
[----:B------:R1:W1:Y:S03]  /*3300*/  MUFU.TANH R30, R2 ;  /* 0x00000002001e7308 */ /* 0x0002660000002400 */
[C---:B---3--:R-:W-:Y:S01]  /*3310*/  HMMA.16816.F32.BF16 R32, R244.reuse, R72, R20 ;  /* 0x00000048f420723c */ /* 0x048fe20000041814 */
[C---:B--2---:R-:W-:Y:S01]  /*3320*/  IADD3 R3, R115.reuse, 0x3000, RZ ;  /* 0x0000300073037810 */ /* 0x044fe20007ffe0ff */
[----:B------:R2:W-:Y:S04]  /*3330*/  STL [R1+0x2c], R6 ;  /* 0x00002c0601007387 */ /* 0x0005e80000100800 */
[----:B------:R3:W-:Y:S02]  /*3340*/  STL [R1+0x28], R3 ;  /* 0x0000280301007387 */ /* 0x0007e40000100800 */
[----:B----4-:R-:W-:Y:S01]  /*3350*/  HMMA.16816.F32.BF16 R40, R244, R64, R12 ;  /* 0x00000040f428723c */ /* 0x010fe2000004180c */
[----:B-1----:R-:W-:-:S07]  /*3360*/  IADD3 R2, R115, 0x4800, RZ ;  /* 0x0000480073027810 */ /* 0x002fce0007ffe0ff */
[C---:B------:R-:W-:Y:S08]  /*3370*/  HMMA.16816.F32.BF16 R76, R244.reuse, R78, R24 ;  /* 0x0000004ef44c723c */ /* 0x040ff00000041818 */
[----:B------:R-:W-:Y:S01]  /*3380*/  HMMA.16816.F32.BF16 R72, R244, R74, R16 ;  /* 0x0000004af448723c */ /* 0x000fe20000041810 */
[C---:B--2---:R-:W-:Y:S02]  /*3390*/  IADD3 R6, R115.reuse, 0x3800, RZ ;  /* 0x0000380073067810 */ /* 0x044fe40007ffe0ff */
[----:B---3--:R-:W-:-:S03]  /*33a0*/  IADD3 R3, R115, 0x4000, RZ ;  /* 0x0000400073037810 */ /* 0x008fc60007ffe0ff */
[----:B------:R1:W-:Y:S02]  /*33b0*/  STL [R1+0x24], R6 ;  /* 0x0000240601007387 */ /* 0x0003e40000100800 */
[----:B------:R-:W-:Y:S02]  /*33c0*/  HMMA.16816.F32.BF16 R64, R244, R66, R8 ;  /* 0x00000042f440723c */ /* 0x000fe40000041808 */
[----:B------:R2:W-:Y:S04]  /*33d0*/  STL [R1+0x20], R3 ;  /* 0x0000200301007387 */ /* 0x0005e80000100800 */
[----:B------:R3:W-:Y:S01]  /*33e0*/  STL [R1+0x1c], R2 ;  /* 0x00001c0201007387 */ /* 0x0007e20000100800 */
[C---:B-1----:R-:W-:Y:S02]  /*33f0*/  IADD3 R6, R115.reuse, 0x5000, RZ ;  /* 0x0000500073067810 */ /* 0x042fe40007ffe0ff */
[----:B--2---:R-:W-:-:S03]  /*3400*/  IADD3 R3, R115, 0x5800, RZ ;  /* 0x0000580073037810 */ /* 0x004fc60007ffe0ff */
[----:B------:R1:W-:Y:S01]  /*3410*/  STL [R1+0x18], R6 ;  /* 0x0000180601007387 */ /* 0x0003e20000100800 */
[----:B---3--:R-:W-:-:S03]  /*3420*/  IADD3 R2, R115, 0x6000, RZ ;  /* 0x0000600073027810 */ /* 0x008fc60007ffe0ff */
[----:B------:R2:W-:Y:S04]  /*3430*/  STL [R1+0x14], R3 ;  /* 0x0000140301007387 */ /* 0x0005e80000100800 */
[----:B------:R3:W-:Y:S01]  /*3440*/  STL [R1+0x10], R2 ;  /* 0x0000100201007387 */ /* 0x0007e20000100800 */
[C---:B-1----:R-:W-:Y:S02]  /*3450*/  IADD3 R6, R115.reuse, 0x6800, RZ ;  /* 0x0000680073067810 */ /* 0x042fe40007ffe0ff */
[----:B--2---:R-:W-:-:S03]  /*3460*/  IADD3 R3, R115, 0x7000, RZ ;  /* 0x0000700073037810 */ /* 0x004fc60007ffe0ff */
[----:B------:R1:W-:Y:S01]  /*3470*/  STL [R1+0xc], R6 ;  /* 0x00000c0601007387 */ /* 0x0003e20000100800 */
[----:B---3--:R-:W-:-:S05]  /*3480*/  IADD3 R2, R115, 0x7800, RZ ;  /* 0x0000780073027810 */ /* 0x008fca0007ffe0ff */
[----:B------:R1:W-:Y:S04]  /*3490*/  STL [R1+0x4], R2 ;  /* 0x0000040201007387 */ /* 0x0003e80000100800 */
[----:B------:R1:W-:Y:S04]  /*34a0*/  STL [R1+0x8], R3 ;  /* 0x0000080301007387 */ /* 0x0003e80000100800 */
[----:B------:R-:W-:Y:S06]  /*34b0*/  BAR.SYNC.DEFER_BLOCKING 0x0 ;  /* 0x0000000000007b1d */ /* 0x000fec0000010000 */
[----:B------:R-:W-:Y:S05]  /*34c0*/  @P0 BRA `(.L_x_611) ;  /* 0x0000052000000947 */ /* 0x000fea0003800000 */
[----:B------:R-:W-:Y:S01]  /*34d0*/  ULEA UR4, UR6, UR12, 0x6 ;  /* 0x0000000c06047291 */ /* 0x000fe2000f8e303f */
[----:B------:R-:W-:Y:S01]  /*34e0*/  IMAD.MOV.U32 R9, RZ, RZ, RZ ;  /* 0x000000ffff097224 */ /* 0x000fe200078e00ff */
[----:B------:R-:W-:-:S04]  /*34f0*/  P2R R11, PR, RZ, 0x8 ;  /* 0x00000008ff0b7803 */ /* 0x000fc80000000000 */
[----:B-1----:R-:W-:-:S05]  /*3500*/  IMAD.U32 R3, RZ, RZ, UR4 ;  /* 0x00000004ff037e24 */ /* 0x002fca000f8e00ff */
        /* <DEDUP_REMOVED lines=16> */
[----:B------:R-:W-:Y:S01]  /*3610*/  SEL R25, RZ, 0x10, P4 ;  /* 0x00000010ff197807 */ /* 0x000fe20002000000 */
[----:B------:R-:W-:Y:S01]  /*3620*/  IMAD.SHL.U32 R22, R106, 0x2, RZ ;  /* 0x000000026a167824 */ /* 0x000fe200078e00ff */
[----:B------:R-:W-:Y:S01]  /*3630*/  SHF.R.S32.HI R2, RZ, 0x1f, R10 ;  /* 0x0000001fff027819 */ /* 0x000fe2000001140a */
[----:B------:R3:W-:Y:S01]  /*3640*/  STL [R1+0x5c], R10 ;  /* 0x00005c0a01007387 */ /* 0x0007e20000100800 */
[----:B------:R-:W-:-:S02]  /*3650*/  LOP3.LUT R8, R8, 0xf, RZ, 0xc0, !PT ;  /* 0x0000000f08087812 */ /* 0x000fc400078ec0ff */
[----:B------:R-:W-:Y:S02]  /*3660*/  SHF.L.U64.HI R21, R110, 0x1, R111 ;  /* 0x000000016e157819 */ /* 0x000fe4000001026f */
[----:B------:R-:W-:Y:S02]  /*3670*/  SHF.L.U64.HI R23, R108, 0x1, R109 ;  /* 0x000000016c177819 */ /* 0x000fe4000001026d */
[----:B------:R-:W-:Y:S01]  /*3680*/  SHF.L.U64.HI R24, R106, 0x1, R107 ;  /* 0x000000016a187819 */ /* 0x000fe2000001026b */
[----:B-1----:R-:W-:Y:S02]  /*3690*/  IMAD R6, R2, c[0x0][0x1e0], RZ ;  /* 0x0000780002067a24 */ /* 0x002fe400078e02ff */
[----:B------:R-:W-:-:S04]  /*36a0*/  IMAD.WIDE.U32 R2, R10, c[0x0][0x1e0], RZ ;  /* 0x000078000a027a25 */ /* 0x000fc800078e00ff */
[----:B------:R-:W-:-:S04]  /*36b0*/  IMAD R6, R10, c[0x0][0x1e4], R6 ;  /* 0x000079000a067a24 */ /* 0x000fc800078e0206 */
[----:B------:R-:W-:Y:S01]  /*36c0*/  IMAD.IADD R3, R3, 0x1, R6 ;  /* 0x0000000103037824 */ /* 0x000fe200078e0206 */
[----:B---3--:R-:W-:-:S04]  /*36d0*/  IADD3 R10, -R26, 0x10, RZ ;  /* 0x000000101a0a7810 */ /* 0x008fc80007ffe1ff */
[----:B------:R-:W-:Y:S02]  /*36e0*/  LOP3.LUT R10, R10, 0xf, RZ, 0xc0, !PT ;  /* 0x0000000f0a0a7812 */ /* 0x000fe400078ec0ff */
[----:B--2---:R-:W-:Y:S01]  /*36f0*/  SHF.R.S32.HI R6, RZ, 0x1f, R9 ;  /* 0x0000001fff067819 */ /* 0x004fe20000011409 */
[----:B------:R-:W-:Y:S01]  /*3700*/  IMAD.WIDE.U32 R2, R9, c[0x0][0x1f0], R2 ;  /* 0x00007c0009027a25 */ /* 0x000fe200078e0002 */
[----:B------:R1:W-:Y:S03]  /*3710*/  STL [R1+0x58], R9 ;  /* 0x0000580901007387 */ /* 0x0003e60000100800 */
[----:B------:R-:W-:Y:S01]  /*3720*/  IMAD R6, R6, c[0x0][0x1f0], RZ ;  /* 0x00007c0006067a24 */ /* 0x000fe200078e02ff */
[----:B------:R-:W-:-:S03]  /*3730*/  IADD3 R2, P0, R2, UR22, RZ ;  /* 0x0000001602027c10 */ /* 0x000fc6000ff1e0ff */
[----:B------:R-:W-:-:S05]  /*3740*/  IMAD R6, R9, c[0x0][0x1f4], R6 ;  /* 0x00007d0009067a24 */ /* 0x000fca00078e0206 */
[----:B------:R-:W-:Y:S02]  /*3750*/  IADD3.X R3, R3, UR20, R6, P0, !PT ;  /* 0x0000001403037c10 */ /* 0x000fe400087fe406 */
[----:B------:R-:W-:-:S04]  /*3760*/  LEA R7, P0, R2, c[0x0][0x1c8], 0x1 ;  /* 0x0000720002077a11 */ /* 0x000fc800078008ff */
[----:B------:R-:W-:Y:S02]  /*3770*/  LEA.HI.X R6, R2, c[0x0][0x1cc], R3, 0x1, P0 ;  /* 0x0000730002067a11 */ /* 0x000fe400000f0c03 */
[----:B------:R-:W2:Y:S04]  /*3780*/  SHFL.IDX PT, R2, R7, 0x1, 0x181f ;  /* 0x00381f0007027f89 */ /* 0x000ea800000e0000 */
[----:B------:R-:W3:Y:S01]  /*3790*/  SHFL.IDX PT, R3, R6, 0x1, 0x181f ;  /* 0x00381f0006037f89 */ /* 0x000ee200000e0000 */
[----:B-1----:R-:W-:Y:S02]  /*37a0*/  SHF.L.U64.HI R9, R112, 0x1, R113 ;  /* 0x0000000170097819 */ /* 0x002fe40000010271 */
[----:B--2---:R-:W-:Y:S01]  /*37b0*/  IADD3 R18, P3, P0, R8, R2, R31 ;  /* 0x0000000208127210 */ /* 0x004fe2000787e01f */
[----:B------:R-:W-:-:S03]  /*37c0*/  IMAD.SHL.U32 R8, R110, 0x2, RZ ;  /* 0x000000026e087824 */ /* 0x000fc600078e00ff */
[-C--:B---3--:R-:W-:Y:S02]  /*37d0*/  IADD3.X R19, RZ, R3.reuse, R9, P3, P0 ;  /* 0x00000003ff137210 */ /* 0x088fe40001fe0409 */
[----:B------:R-:W-:Y:S02]  /*37e0*/  IADD3 R16, P3, P0, R10, R2, R8 ;  /* 0x000000020a107210 */ /* 0x000fe4000787e008 */
[----:B------:R-:W-:Y:S02]  /*37f0*/  IADD3 R10, -R25, 0x10, RZ ;  /* 0x00000010190a7810 */ /* 0x000fe40007ffe1ff */
[----:B------:R-:W-:Y:S02]  /*3800*/  IADD3.X R17, RZ, R3, R21, P3, P0 ;  /* 0x00000003ff117210 */ /* 0x000fe40001fe0415 */
[----:B------:R-:W-:-:S04]  /*3810*/  LOP3.LUT R10, R10, 0xf, RZ, 0xc0, !PT ;  /* 0x0000000f0a0a7812 */ /* 0x000fc800078ec0ff */
[----:B------:R-:W-:Y:S02]  /*3820*/  IADD3 R14, P3, P0, R10, R2, R20 ;  /* 0x000000020a0e7210 */ /* 0x000fe4000787e014 */
[----:B------:R-:W-:Y:S02]  /*3830*/  IADD3 R10, -R104, 0x10, RZ ;  /* 0x00000010680a7810 */ /* 0x000fe40007ffe1ff */
[----:B------:R-:W-:Y:S02]  /*3840*/  IADD3.X R15, RZ, R3, R23, P3, P0 ;  /* 0x00000003ff0f7210 */ /* 0x000fe40001fe0417 */
[----:B------:R-:W-:-:S04]  /*3850*/  LOP3.LUT R10, R10, 0xf, RZ, 0xc0, !PT ;  /* 0x0000000f0a0a7812 */ /* 0x000fc800078ec0ff */
[----:B------:R-:W-:Y:S02]  /*3860*/  IADD3 R12, P3, P0, R10, R2, R22 ;  /* 0x000000020a0c7210 */ /* 0x000fe4000787e016 */
[----:B------:R-:W1:Y:S02]  /*3870*/  SHFL.IDX PT, R2, R7, RZ, 0x181f ;  /* 0x00181fff07027589 */ /* 0x000e6400000e0000 */
[----:B------:R-:W-:Y:S02]  /*3880*/  IADD3.X R13, RZ, R3, R24, P3, P0 ;  /* 0x00000003ff0d7210 */ /* 0x000fe40001fe0418 */
[----:B------:R-:W2:Y:S01]  /*3890*/  SHFL.IDX PT, R3, R6, RZ, 0x181f ;  /* 0x00181fff06037589 */ /* 0x000ea200000e0000 */
[----:B------:R-:W-:Y:S02]  /*38a0*/  ISETP.NE.AND P3, PT, R11, RZ, PT ;  /* 0x000000ff0b00720c */ /* 0x000fe40003f65270 */
        /* <DEDUP_REMOVED lines=20> */
.L_x_611:
[----:B-1----:R-:W-:Y:S01]  /*39f0*/  FMUL.FTZ R2, R68, c[0x0][0x320] ;  /* 0x0000c80044027a20 */ /* 0x002fe20000410000 */
[----:B------:R-:W-:Y:S01]  /*3a00*/  LOP3.LUT R3, R101, 0xffffffe0, RZ, 0xc0, !PT ;  /* 0xffffffe065037812 */ /* 0x000fe200078ec0ff */
[----:B------:R-:W-:Y:S01]  /*3a10*/  UMOV UR4, 0xffffffc0 ;  /* 0xffffffc000047882 */ /* 0x000fe20000000000 */
[----:B------:R-:W-:Y:S01]  /*3a20*/  LEA.HI R6, R102, R105, RZ, 0x2 ;  /* 0x0000006966067211 */ /* 0x000fe200078f10ff */
[----:B------:R1:W2:Y:S01]  /*3a30*/  MUFU.TANH R14, R2 ;  /* 0x00000002000e7308 */ /* 0x0002a20000002400 */
[----:B------:R-:W-:Y:S01]  /*3a40*/  SHF.R.S32.HI R7, RZ, 0x1f, R100 ;  /* 0x0000001fff077819 */ /* 0x000fe20000011464 */
[----:B------:R-:W-:Y:S01]  /*3a50*/  UIMAD UR4, UR6, UR4, 0x41 ;  /* 0x00000041060474a4 */ /* 0x000fe2000f8e0204 */
[----:B------:R-:W-:Y:S01]  /*3a60*/  LOP3.LUT R6, R6, 0xfffffffc, RZ, 0xc0, !PT ;  /* 0xfffffffc06067812 */ /* 0x000fe200078ec0ff */
[----:B------:R-:W-:Y:S01]  /*3a70*/  IMAD.SHL.U32 R135, R4, 0x2, RZ ;  /* 0x0000000204877824 */ /* 0x000fe200078e00ff */
[----:B------:R-:W-:Y:S01]  /*3a80*/  LEA.HI R7, R7, R100, RZ, 0x3 ;  /* 0x0000006407077211 */ /* 0x000fe200078f18ff */
[----:B------:R-:W-:Y:S01]  /*3a90*/  @UP1 USHF.L.U32 UR10, UR10, 0x7, URZ ;  /* 0x000000070a0a1899 */ /* 0x000fe2000800063f */
[----:B------:R-:W-:Y:S01]  /*3aa0*/  PLOP3.LUT P0, PT, PT, PT, UP1, 0x80, 0x0 ;  /* 0x000000000000781c */ /* 0x000fe20003f0f018 */
[----:B------:R-:W-:Y:S01]  /*3ab0*/  IMAD R248, R5, 0x2, R135 ;  /* 0x0000000205f87824 */ /* 0x000fe200078e0287 */
[----:B------:R-:W-:Y:S01]  /*3ac0*/  LOP3.LUT R7, R7, 0xffffff8, RZ, 0xc0, !PT ;  /* 0x0ffffff807077812 */ /* 0x000fe200078ec0ff */
[----:B------:R-:W0:Y:S01]  /*3ad0*/  LDGDEPBAR ;  /* 0x00000000000079af */ /* 0x000e220000000000 */
[C---:B------:R-:W-:Y:S01]  /*3ae0*/  LEA R251, R0.reuse, R135, 0x1 ;  /* 0x0000008700fb7211 */ /* 0x040fe200078e08ff */
[----:B------:R-:W-:-:S02]  /*3af0*/  IMAD R250, R0, 0x2, R248 ;  /* 0x0000000200fa7824 */ /* 0x000fc400078e02f8 */
[----:B------:R-:W-:Y:S02]  /*3b00*/  IMAD.IADD R10, R100, 0x1, -R7 ;  /* 0x00000001640a7824 */ /* 0x000fe400078e0a07 */
[----:B-1----:R-:W-:Y:S01]  /*3b10*/  FMUL.FTZ R2, R69, c[0x0][0x320] ;  /* 0x0000c80045027a20 */ /* 0x002fe20000410000 */
[----:B------:R-:W-:Y:S03]  /*3b20*/  LDSM.16.MT88.4 R48, [R251+0x100] ;  /* 0x00010000fb30783b */ /* 0x000fe60000004200 */
[----:B------:R1:W3:Y:S01]  /*3b30*/  MUFU.TANH R13, R2 ;  /* 0x00000002000d7308 */ /* 0x0002e20000002400 */
[----:B------:R-:W-:Y:S01]  /*3b40*/  LDSM.16.MT88.4 R56, [R250+0x100] ;  /* 0x00010000fa38783b */ /* 0x000fe20000004200 */
[----:B-1----:R-:W-:-:S06]  /*3b50*/  FMUL.FTZ R2, R44, c[0x0][0x320] ;  /* 0x0000c8002c027a20 */ /* 0x002fcc0000410000 */
[----:B------:R1:W4:Y:S02]  /*3b60*/  MUFU.TANH R21, R2 ;  /* 0x0000000200157308 */ /* 0x0003240000002400 */
[----:B-1----:R-:W-:Y:S02]  /*3b70*/  IMAD.IADD R2, R105, 0x1, -R3 ;  /* 0x0000000169027824 */ /* 0x002fe400078e0a03 */
[----:B------:R-:W-:-:S03]  /*3b80*/  FMUL.FTZ R3, R45, c[0x0][0x320] ;  /* 0x0000c8002d037a20 */ /* 0x000fc60000410000 */
[----:B------:R-:W-:Y:S01]  /*3b90*/  SHF.R.S32.HI R8, RZ, 0x1f, R2 ;  /* 0x0000001fff087819 */ /* 0x000fe20000011402 */
[----:B------:R1:W5:Y:S02]  /*3ba0*/  MUFU.TANH R22, R3 ;  /* 0x0000000300167308 */ /* 0x0003640000002400 */
[----:B-1----:R-:W-:Y:S01]  /*3bb0*/  IMAD.IADD R3, R105, 0x1, -R6 ;  /* 0x0000000169037824 */ /* 0x002fe200078e0a06 */
[----:B------:R-:W-:Y:S01]  /*3bc0*/  LEA.HI R6, R8, R2, RZ, 0x2 ;  /* 0x0000000208067211 */ /* 0x000fe200078f10ff */
[----:B------:R-:W-:-:S03]  /*3bd0*/  FMUL.FTZ R8, R76, c[0x0][0x320] ;  /* 0x0000c8004c087a20 */ /* 0x000fc60000410000 */
[----:B------:R-:W-:Y:S01]  /*3be0*/  LEA.HI R9, R3, R3, RZ, 0x1 ;  /* 0x0000000303097211 */ /* 0x000fe200078f08ff */
[----:B------:R1:W1:Y:S01]  /*3bf0*/  MUFU.TANH R23, R8 ;  /* 0x0000000800177308 */ /* 0x0002620000002400 */
[C---:B------:R-:W-:Y:S02]  /*3c00*/  LEA.HI.SX32 R7, R6.reuse, UR11, 0x1e ;  /* 0x0000000b06077c11 */ /* 0x040fe4000f8ff2ff */
[----:B------:R-:W-:Y:S02]  /*3c10*/  LOP3.LUT R9, R9, 0x1ffffffe, RZ, 0xc0, !PT ;  /* 0x1ffffffe09097812 */ /* 0x000fe400078ec0ff */
[----:B------:R-:W-:Y:S02]  /*3c20*/  LOP3.LUT R6, R6, 0x7ffffffc, RZ, 0xc0, !PT ;  /* 0x7ffffffc06067812 */ /* 0x000fe400078ec0ff */
[----:B------:R-:W-:-:S03]  /*3c30*/  IADD3 R3, R3, -R9, RZ ;  /* 0x8000000903037210 */ /* 0x000fc60007ffe0ff */
[----:B------:R-:W-:Y:S02]  /*3c40*/  IMAD.IADD R6, R2, 0x1, -R6 ;  /* 0x0000000102067824 */ /* 0x000fe400078e0a06 */
[----:B------:R-:W-:-:S03]  /*3c50*/  FMUL.FTZ R2, R64, c[0x0][0x320] ;  /* 0x0000c80040027a20 */ /* 0x000fc60000410000 */
[----:B------:R-:W-:Y:S01]  /*3c60*/  SHF.L.U32 R11, R6, 0x1, RZ ;  /* 0x00000001060b7819 */ /* 0x000fe200000006ff */
[----:B-1----:R-:W-:Y:S01]  /*3c70*/  IMAD R8, R10, 0x10, R7 ;  /* 0x000000100a087824 */ /* 0x002fe200078e0207 */
[----:B------:R1:W-:Y:S01]  /*3c80*/  MUFU.TANH R17, R2 ;  /* 0x0000000200117308 */ /* 0x0003e20000002400 */
[----:B------:R-:W-:Y:S02]  /*3c90*/  FMUL.FTZ R7, R77, c[0x0][0x320] ;  /* 0x0000c8004d077a20 */ /* 0x000fe40000410000 */
[----:B------:R-:W-:Y:S02]  /*3ca0*/  IMAD R133, R3, 0x8, R8 ;  /* 0x0000000803857824 */ /* 0x000fe400078e0208 */
[----:B------:R-:W-:Y:S02]  /*3cb0*/  FMUL.FTZ R3, R32, c[0x0][0x320] ;  /* 0x0000c80020037a20 */ /* 0x000fe40000410000 */
[----:B------:R-:W-:Y:S01]  /*3cc0*/  @P0 IMAD.HI.U32 R8, R133, c[0x0][0x2c8], RZ ;  /* 0x0000b20085080a27 */ /* 0x000fe200078e00ff */
[----:B------:R-:W-:Y:S01]  /*3cd0*/  PLOP3.LUT P0, PT, PT, PT, UP1, 0x80, 0x0 ;  /* 0x000000000000781c */ /* 0x000fe20003f0f018 */
[----:B------:R2:W-:Y:S01]  /*3ce0*/  MUFU.TANH R12, R3 ;  /* 0x00000003000c7308 */ /* 0x0005e20000002400 */
[----:B------:R-:W-:Y:S04]  /*3cf0*/  STL [R1+0xbc], R133 ;  /* 0x0000bc8501007387 */ /* 0x000fe80000100800 */
[----:B------:R-:W-:Y:S01]  /*3d00*/  STL [R1+0xcc], R11 ;  /* 0x0000cc0b01007387 */ /* 0x000fe20000100800 */
[----:B-1----:R-:W-:-:S02]  /*3d10*/  FMUL.FTZ R2, R65, c[0x0][0x320] ;  /* 0x0000c80041027a20 */ /* 0x002fc40000410000 */
[----:B------:R1:W1:Y:S01]  /*3d20*/  MUFU.TANH R25, R7 ;  /* 0x0000000700197308 */ /* 0x0002620000002400 */
[----:B--2---:R-:W-:-:S07]  /*3d30*/  FMUL.FTZ R3, R72, c[0x0][0x320] ;  /* 0x0000c80048037a20 */ /* 0x004fce0000410000 */
[----:B------:R-:W-:Y:S01]  /*3d40*/  MUFU.TANH R16, R2 ;  /* 0x0000000200107308 */ /* 0x000fe20000002400 */
[----:B-1----:R-:W-:-:S07]  /*3d50*/  FMUL.FTZ R7, R73, c[0x0][0x320] ;  /* 0x0000c80049077a20 */ /* 0x002fce0000410000 */
[----:B------:R1:W-:Y:S08]  /*3d60*/  MUFU.TANH R24, R3 ;  /* 0x0000000300187308 */ /* 0x0003f00000002400 */
[----:B------:R2:W-:Y:S01]  /*3d70*/  MUFU.TANH R20, R7 ;  /* 0x0000000700147308 */ /* 0x0005e20000002400 */
[----:B-1----:R-:W-:Y:S01]  /*3d80*/  IMAD.MOV.U32 R3, RZ, RZ, R133 ;  /* 0x000000ffff037224 */ /* 0x002fe200078e0085 */
[----:B------:R-:W-:-:S05]  /*3d90*/  @P0 SHF.R.U32.HI R3, RZ, c[0x0][0x2cc], R8 ;  /* 0x0000b300ff030a19 */ /* 0x000fca0000011608 */
[----:B------:R-:W1:Y:S01]  /*3da0*/  SHFL.IDX PT, R8, R3, RZ, 0x1c1f ;  /* 0x001c1fff03087589 */ /* 0x000e6200000e0000 */
[----:B--2---:R-:W-:-:S04]  /*3db0*/  FMUL.FTZ R7, R40, c[0x0][0x320] ;  /* 0x0000c80028077a20 */ /* 0x004fc80000410000 */
[----:B------:R2:W-:Y:S02]  /*3dc0*/  MUFU.TANH R19, R7 ;  /* 0x0000000700137308 */ /* 0x0005e40000002400 */
[----:B--2---:R-:W-:-:S06]  /*3dd0*/  FMUL.FTZ R7, R41, c[0x0][0x320] ;  /* 0x0000c80029077a20 */ /* 0x004fcc0000410000 */
[----:B------:R2:W-:Y:S02]  /*3de0*/  MUFU.TANH R18, R7 ;  /* 0x0000000700127308 */ /* 0x0005e40000002400 */
[----:B--2---:R-:W-:Y:S01]  /*3df0*/  IMAD.U32 R7, RZ, RZ, UR4 ;  /* 0x00000004ff077e24 */ /* 0x004fe2000f8e00ff */
[----:B------:R-:W-:-:S04]  /*3e00*/  ULDC.64 UR4, c[0x0][0x2c8] ;  /* 0x0000b20000047ab9 */ /* 0x000fc80000000a00 */
[C---:B------:R-:W-:Y:S02]  /*3e10*/  IADD3 R6, -R11.reuse, UR7, R7 ;  /* 0x000000070b067c10 */ /* 0x040fe4000fffe107 */
[----:B------:R-:W-:Y:S01]  /*3e20*/  IADD3 R7, -R11, UR24, RZ ;  /* 0x000000180b077c10 */ /* 0x000fe2000fffe1ff */
[----:B------:R-:W-:Y:S01]  /*3e30*/  UIMAD.WIDE.U32 UR24, UR10, UR4, URZ ;  /* 0x000000040a1872a5 */ /* 0x000fe2000f8e003f */
[----:B------:R-:W-:Y:S01]  /*3e40*/  IADD3 R6, R6, -UR13, RZ ;  /* 0x8000000d06067c10 */ /* 0x000fe2000fffe0ff */
[----:B------:R-:W-:-:S04]  /*3e50*/  UIADD3 UR10, UR6, -0x2, URZ ;  /* 0xfffffffe060a7890 */ /* 0x000fc8000fffe03f */
[----:B-1----:R-:W-:Y:S01]  /*3e60*/  IMAD.IADD R2, R6, 0x1, R8 ;  /* 0x0000000106027824 */ /* 0x002fe200078e0208 */
[----:B------:R-:W-:Y:S01]  /*3e70*/  @UP1 UMOV UR21, UR25 ;  /* 0x0000001900151c82 */ /* 0x000fe20008000000 */
[----:B------:R-:W-:Y:S01]  /*3e80*/  FMUL.FTZ R8, R33, c[0x0][0x320] ;  /* 0x0000c80021087a20 */ /* 0x000fe20000410000 */
[----:B------:R-:W-:Y:S02]  /*3e90*/  @UP1 USHF.R.U32.HI UR11, URZ, UR5, UR21 ;  /* 0x000000053f0b1299 */ /* 0x000fe40008011615 */
[----:B------:R-:W-:Y:S01]  /*3ea0*/  IMNMX R2, R7, R2, PT ;  /* 0x0000000207027217 */ /* 0x000fe20003800200 */
[----:B------:R1:W2:Y:S01]  /*3eb0*/  MUFU.TANH R9, R8 ;  /* 0x0000000800097308 */ /* 0x0002a20000002400 */
[----:B------:R-:W-:Y:S02]  /*3ec0*/  UIADD3 UR11, UR11, UR7, -UR13 ;  /* 0x000000070b0b7290 */ /* 0x000fe4000fffe80d */
[----:B------:R-:W-:Y:S02]  /*3ed0*/  ISETP.GT.AND P0, PT, R2, RZ, PT ;  /* 0x000000ff0200720c */ /* 0x000fe40003f04270 */
[----:B------:R-:W-:-:S02]  /*3ee0*/  USHF.R.S32.HI UR4, URZ, 0x1f, UR11 ;  /* 0x0000001f3f047899 */ /* 0x000fc4000801140b */
[----:B------:R-:W-:Y:S02]  /*3ef0*/  FSEL R11, R29, -INF , P0 ;  /* 0xff8000001d0b7808 */ /* 0x000fe40000000000 */
[----:B------:R-:W-:Y:S01]  /*3f00*/  ISETP.GT.AND P0, PT, R2, 0x1, PT ;  /* 0x000000010200780c */ /* 0x000fe20003f04270 */
[----:B------:R-:W-:-:S03]  /*3f10*/  ULEA.HI UR4, UR4, UR11, URZ, 0x6 ;  /* 0x0000000b04047291 */ /* 0x000fc6000f8f303f */
[----:B------:R-:W-:Y:S01]  /*3f20*/  FSEL R10, R28, -INF , P0 ;  /* 0xff8000001c0a7808 */ /* 0x000fe20000000000 */
[----:B------:R-:W-:Y:S01]  /*3f30*/  USHF.R.S32.HI UR4, URZ, 0x6, UR4 ;  /* 0x000000063f047899 */ /* 0x000fe20008011404 */
[----:B------:R-:W-:Y:S01]  /*3f40*/  ISETP.GT.AND P0, PT, R2, 0x8, PT ;  /* 0x000000080200780c */ /* 0x000fe20003f04270 */
[----:B-1----:R-:W-:Y:S02]  /*3f50*/  FMUL.FTZ R8, R79, c[0x0][0x320] ;  /* 0x0000c8004f087a20 */ /* 0x002fe40000410000 */
[----:B------:R-:W-:Y:S01]  /*3f60*/  UISETP.LT.AND UP0, UPT, URZ, UR4, UPT ;  /* 0x000000043f00728c */ /* 0x000fe2000bf01270 */
[----:B------:R-:W-:Y:S01]  /*3f70*/  FSEL R14, R14, -INF , P0 ;  /* 0xff8000000e0e7808 */ /* 0x000fe20000000000 */
[----:B------:R1:W-:Y:S01]  /*3f80*/  MUFU.TANH R27, R8 ;  /* 0x00000008001b7308 */ /* 0x0003e20000002400 */
[----:B------:R-:W-:Y:S01]  /*3f90*/  ISETP.GT.AND P0, PT, R2, 0x9, PT ;  /* 0x000000090200780c */ /* 0x000fe20003f04270 */
[----:B------:R-:W-:-:S03]  /*3fa0*/  USEL UR4, URZ, UR4, !UP0 ;  /* 0x000000043f047287 */ /* 0x000fc6000c000000 */
[----:B---3--:R-:W-:Y:S01]  /*3fb0*/  FSEL R13, R13, -INF , P0 ;  /* 0xff8000000d0d7808 */ /* 0x008fe20000000000 */
[----:B------:R-:W-:Y:S01]  /*3fc0*/  UISETP.GE.AND UP0, UPT, UR10, UR4, UPT ;  /* 0x000000040a00728c */ /* 0x000fe2000bf06270 */
[----:B------:R-:W-:-:S04]  /*3fd0*/  ISETP.GT.AND P0, PT, R2, 0x10, PT ;  /* 0x000000100200780c */ /* 0x000fc80003f04270 */
[----:B----4-:R-:W-:Y:S02]  /*3fe0*/  FSEL R21, R21, -INF , P0 ;  /* 0xff80000015157808 */ /* 0x010fe40000000000 */
[----:B------:R-:W-:Y:S01]  /*3ff0*/  ISETP.GT.AND P0, PT, R2, 0x11, PT ;  /* 0x000000110200780c */ /* 0x000fe20003f04270 */
[----:B-1----:R-:W-:-:S03]  /*4000*/  FMUL.FTZ R8, R71, c[0x0][0x320] ;  /* 0x0000c80047087a20 */ /* 0x002fc60000410000 */
[----:B-----5:R-:W-:Y:S02]  /*4010*/  FSEL R22, R22, -INF , P0 ;  /* 0xff80000016167808 */ /* 0x020fe40000000000 */
[C---:B------:R-:W-:Y:S01]  /*4020*/  ISETP.GT.AND P0, PT, R2.reuse, 0x18, PT ;  /* 0x000000180200780c */ /* 0x040fe20003f04270 */
[----:B------:R1:W-:Y:S03]  /*4030*/  MUFU.TANH R15, R8 ;  /* 0x00000008000f7308 */ /* 0x0003e60000002400 */
[----:B------:R-:W-:Y:S02]  /*4040*/  FSEL R23, R23, -INF , P0 ;  /* 0xff80000017177808 */ /* 0x000fe40000000000 */
[----:B------:R-:W-:-:S04]  /*4050*/  ISETP.GT.AND P0, PT, R2, 0x19, PT ;  /* 0x000000190200780c */ /* 0x000fc80003f04270 */
[----:B------:R-:W-:Y:S02]  /*4060*/  FSEL R28, R25, -INF , P0 ;  /* 0xff800000191c7808 */ /* 0x000fe40000000000 */
[----:B------:R-:W-:-:S04]  /*4070*/  ISETP.GT.AND P0, PT, R2, 0x20, PT ;  /* 0x000000200200780c */ /* 0x000fc80003f04270 */
[----:B------:R-:W-:Y:S01]  /*4080*/  FSEL R106, R12, -INF , P0 ;  /* 0xff8000000c6a7808 */ /* 0x000fe20000000000 */
[----:B-1----:R-:W-:Y:S01]  /*4090*/  FMUL.FTZ R8, R34, c[0x0][0x320] ;  /* 0x0000c80022087a20 */ /* 0x002fe20000410000 */
[----:B------:R-:W-:-:S03]  /*40a0*/  ISETP.GT.AND P0, PT, R2, 0x21, PT ;  /* 0x000000210200780c */ /* 0x000fc60003f04270 */
[----:B------:R1:W-:Y:S01]  /*40b0*/  MUFU.TANH R98, R8 ;  /* 0x0000000800627308 */ /* 0x0003e20000002400 */
[----:B--2---:R-:W-:Y:S02]  /*40c0*/  FSEL R105, R9, -INF , P0 ;  /* 0xff80000009697808 */ /* 0x004fe40000000000 */
[----:B------:R-:W-:-:S04]  /*40d0*/  ISETP.GT.AND P0, PT, R2, 0x28, PT ;  /* 0x000000280200780c */ /* 0x000fc80003f04270 */
[----:B------:R-:W-:Y:S02]  /*40e0*/  FSEL R104, R24, -INF , P0 ;  /* 0xff80000018687808 */ /* 0x000fe40000000000 */
[----:B------:R-:W-:-:S04]  /*40f0*/  ISETP.GT.AND P0, PT, R2, 0x29, PT ;  /* 0x000000290200780c */ /* 0x000fc80003f04270 */
[----:B------:R-:W-:Y:S01]  /*4100*/  FSEL R103, R20, -INF , P0 ;  /* 0xff80000014677808 */ /* 0x000fe20000000000 */
[----:B------:R-:W-:Y:S01]  /*4110*/  FMUL.FTZ R20, R43, c[0x0][0x320] ;  /* 0x0000c8002b147a20 */ /* 0x000fe20000410000 */
[C---:B------:R-:W-:Y:S01]  /*4120*/  ISETP.GT.AND P0, PT, R2.reuse, 0x30, PT ;  /* 0x000000300200780c */ /* 0x040fe20003f04270 */
[----:B-1----:R-:W-:Y:S02]  /*4130*/  FMUL.FTZ R8, R35, c[0x0][0x320] ;  /* 0x0000c80023087a20 */ /* 0x002fe40000410000 */
[----:B------:R-:W-:Y:S01]  /*4140*/  MUFU.TANH R24, R20 ;  /* 0x0000001400187308 */ /* 0x000fe20000002400 */
[----:B------:R-:W-:Y:S01]  /*4150*/  FSEL R102, R19, -INF , P0 ;  /* 0xff80000013667808 */ /* 0x000fe20000000000 */
[----:B------:R-:W-:Y:S01]  /*4160*/  LDSM.16.MT88.4 R32, [R251+0x900] ;  /* 0x00090000fb20783b */ /* 0x000fe20000004200 */
[----:B------:R-:W-:-:S04]  /*4170*/  ISETP.GT.AND P0, PT, R2, 0x31, PT ;  /* 0x000000310200780c */ /* 0x000fc80003f04270 */
[----:B------:R-:W-:Y:S01]  /*4180*/  FSEL R101, R18, -INF , P0 ;  /* 0xff80000012657808 */ /* 0x000fe20000000000 */
[----:B------:R1:W-:Y:S01]  /*4190*/  MUFU.TANH R97, R8 ;  /* 0x0000000800617308 */ /* 0x0003e20000002400 */
[----:B------:R-:W-:-:S04]  /*41a0*/  ISETP.GT.AND P0, PT, R2, 0x38, PT ;  /* 0x000000380200780c */ /* 0x000fc80003f04270 */
[----:B------:R-:W-:Y:S02]  /*41b0*/  FSEL R100, R17, -INF , P0 ;  /* 0xff80000011647808 */ /* 0x000fe40000000000 */
[----:B------:R-:W-:-:S04]  /*41c0*/  ISETP.GT.AND P0, PT, R2, 0x39, PT ;  /* 0x000000390200780c */ /* 0x000fc80003f04270 */
[----:B------:R-:W-:Y:S01]  /*41d0*/  FSEL R99, R16, -INF , P0 ;  /* 0xff80000010637808 */ /* 0x000fe20000000000 */
[----:B-1----:R-:W-:Y:S02]  /*41e0*/  FMUL.FTZ R8, R39, c[0x0][0x320] ;  /* 0x0000c80027087a20 */ /* 0x002fe40000410000 */
[----:B------:R-:W-:Y:S02]  /*41f0*/  LDSM.16.MT88.4 R36, [R248+0x900] ;  /* 0x00090000f824783b */ /* 0x000fe40000004200 */
[----:B------:R1:W2:Y:S02]  /*4200*/  MUFU.TANH R12, R8 ;  /* 0x00000008000c7308 */ /* 0x0002a40000002400 */
[----:B-1----:R1:W3:Y:S02]  /*4210*/  SHFL.IDX PT, R8, R3, 0x1, 0x1c1f ;  /* 0x003c1f0003087f89 */ /* 0x0022e400000e0000 */
[----:B-1----:R-:W-:Y:S02]  /*4220*/  FMUL.FTZ R3, R74, c[0x0][0x320] ;  /* 0x0000c8004a037a20 */ /* 0x002fe40000410000 */
[----:B---3--:R-:W-:-:S02]  /*4230*/  IMAD.IADD R6, R6, 0x1, R8 ;  /* 0x0000000106067824 */ /* 0x008fc400078e0208 */
[----:B------:R1:W-:Y:S03]  /*4240*/  MUFU.TANH R96, R3 ;  /* 0x0000000300607308 */ /* 0x0003e60000002400 */
[----:B------:R-:W-:Y:S01]  /*4250*/  IMNMX R2, R7, R6, PT ;  /* 0x0000000607027217 */ /* 0x000fe20003800200 */
[----:B------:R-:W-:-:S03]  /*4260*/  FMUL.FTZ R6, R78, c[0x0][0x320] ;  /* 0x0000c8004e067a20 */ /* 0x000fc60000410000 */
[----:B------:R-:W-:Y:S01]  /*4270*/  ISETP.GT.AND P0, PT, R2, RZ, PT ;  /* 0x000000ff0200720c */ /* 0x000fe20003f04270 */
[----:B------:R3:W-:Y:S03]  /*4280*/  MUFU.TANH R17, R6 ;  /* 0x0000000600117308 */ /* 0x0007e60000002400 */
[----:B------:R-:W-:Y:S02]  /*4290*/  FSEL R9, R30, -INF , P0 ;  /* 0xff8000001e097808 */ /* 0x000fe40000000000 */
[----:B------:R-:W-:Y:S01]  /*42a0*/  ISETP.GT.AND P0, PT, R2, 0x1, PT ;  /* 0x000000010200780c */ /* 0x000fe20003f04270 */
[----:B-1----:R-:W-:-:S03]  /*42b0*/  FMUL.FTZ R3, R46, c[0x0][0x320] ;  /* 0x0000c8002e037a20 */ /* 0x002fc60000410000 */
[----:B--2---:R-:W-:Y:S02]  /*42c0*/  FSEL R8, R12, -INF , P0 ;  /* 0xff8000000c087808 */ /* 0x004fe40000000000 */
[----:B------:R-:W-:Y:S01]  /*42d0*/  ISETP.GT.AND P0, PT, R2, 0x8, PT ;  /* 0x000000080200780c */ /* 0x000fe20003f04270 */
[----:B------:R1:W-:Y:S01]  /*42e0*/  MUFU.TANH R19, R3 ;  /* 0x0000000300137308 */ /* 0x0003e20000002400 */
[----:B---3--:R-:W-:Y:S02]  /*42f0*/  FMUL.FTZ R6, R75, c[0x0][0x320] ;  /* 0x0000c8004b067a20 */ /* 0x008fe40000410000 */
[----:B------:R-:W-:Y:S05]  /*4300*/  LDSM.16.MT88.4 R72, [R248+0x2100] ;  /* 0x00210000f848783b */ /* 0x000fea0000004200 */
[----:B------:R2:W-:Y:S01]  /*4310*/  MUFU.TANH R26, R6 ;  /* 0x00000006001a7308 */ /* 0x0005e20000002400 */
[----:B-1----:R-:W-:-:S02]  /*4320*/  FMUL.FTZ R3, R70, c[0x0][0x320] ;  /* 0x0000c80046037a20 */ /* 0x002fc40000410000 */
[----:B------:R-:W-:Y:S05]  /*4330*/  LDSM.16.MT88.4 R68, [R250+0x900] ;  /* 0x00090000fa44783b */ /* 0x000fea0000004200 */
[----:B------:R1:W3:Y:S01]  /*4340*/  MUFU.TANH R7, R3 ;  /* 0x0000000300077308 */ /* 0x0002e20000002400 */
[----:B--2---:R-:W-:Y:S01]  /*4350*/  FMNMX.FTZ R6, R9, R8, !PT ;  /* 0x0000000809067209 */ /* 0x004fe20007810000 */
[----:B-1----:R-:W-:Y:S01]  /*4360*/  FMUL.FTZ R3, R47, c[0x0][0x320] ;  /* 0x0000c8002f037a20 */ /* 0x002fe20000410000 */
[----:B---3--:R-:W-:Y:S02]  /*4370*/  FSEL R7, R7, -INF , P0 ;  /* 0xff80000007077808 */ /* 0x008fe40000000000 */
[----:B------:R-:W-:-:S03]  /*4380*/  ISETP.GT.AND P0, PT, R2, 0x9, PT ;  /* 0x000000090200780c */ /* 0x000fc60003f04270 */
[----:B------:R1:W2:Y:S01]  /*4390*/  MUFU.TANH R18, R3 ;  /* 0x0000000300127308 */ /* 0x0002a20000002400 */
[----:B------:R-:W-:Y:S02]  /*43a0*/  FMNMX.FTZ R6, R7, R6, !PT ;  /* 0x0000000607067209 */ /* 0x000fe40007810000 */
[----:B------:R-:W-:Y:S01]  /*43b0*/  FSEL R12, R15, -INF , P0 ;  /* 0xff8000000f0c7808 */ /* 0x000fe20000000000 */
[----:B------:R-:W-:Y:S01]  /*43c0*/  FMUL.FTZ R15, R42, c[0x0][0x320] ;  /* 0x0000c8002a0f7a20 */ /* 0x000fe20000410000 */
[----:B------:R-:W-:Y:S01]  /*43d0*/  ISETP.GT.AND P0, PT, R2, 0x10, PT ;  /* 0x000000100200780c */ /* 0x000fe20003f04270 */
[----:B------:R-:W-:Y:S01]  /*43e0*/  LDSM.16.MT88.4 R40, [R135+0x900] ;  /* 0x000900008728783b */ /* 0x000fe20000004200 */
[----:B------:R-:W-:Y:S01]  /*43f0*/  FMNMX.FTZ R6, R12, R6, !PT ;  /* 0x000000060c067209 */ /* 0x000fe20007810000 */
[----:B------:R3:W4:Y:S01]  /*4400*/  MUFU.TANH R25, R15 ;  /* 0x0000000f00197308 */ /* 0x0007220000002400 */
[----:B------:R-:W-:Y:S02]  /*4410*/  FSEL R19, R19, -INF , P0 ;  /* 0xff80000013137808 */ /* 0x000fe40000000000 */
[----:B------:R-:W-:-:S02]  /*4420*/  ISETP.GT.AND P0, PT, R2, 0x11, PT ;  /* 0x000000110200780c */ /* 0x000fc40003f04270 */
[----:B-1----:R-:W-:Y:S02]  /*4430*/  FMNMX.FTZ R3, R11, R10, !PT ;  /* 0x0000000a0b037209 */ /* 0x002fe40007810000 */
[----:B--2---:R-:W-:Y:S02]  /*4440*/  FSEL R18, R18, -INF , P0 ;  /* 0xff80000012127808 */ /* 0x004fe40000000000 */
[----:B------:R-:W-:Y:S02]  /*4450*/  FMNMX.FTZ R3, R14, R3, !PT ;  /* 0x000000030e037209 */ /* 0x000fe40007810000 */
[----:B------:R-:W-:Y:S02]  /*4460*/  ISETP.GT.AND P0, PT, R2, 0x18, PT ;  /* 0x000000180200780c */ /* 0x000fe40003f04270 */
[----:B------:R-:W-:Y:S01]  /*4470*/  FMNMX.FTZ R3, R13, R3, !PT ;  /* 0x000000030d037209 */ /* 0x000fe20007810000 */
[----:B---3--:R-:W-:Y:S01]  /*4480*/  FMUL.FTZ R15, R66, c[0x0][0x320] ;  /* 0x0000c800420f7a20 */ /* 0x008fe20000410000 */
[----:B------:R-:W-:-:S02]  /*4490*/  FSEL R17, R17, -INF , P0 ;  /* 0xff80000011117808 */ /* 0x000fc40000000000 */
[----:B------:R-:W-:Y:S01]  /*44a0*/  FMNMX.FTZ R3, R21, R3, !PT ;  /* 0x0000000315037209 */ /* 0x000fe20007810000 */
[----:B------:R-:W1:Y:S01]  /*44b0*/  MUFU.TANH R20, R15 ;  /* 0x0000000f00147308 */ /* 0x000e620000002400 */
[----:B------:R-:W-:Y:S02]  /*44c0*/  ISETP.GT.AND P0, PT, R2, 0x19, PT ;  /* 0x000000190200780c */ /* 0x000fe40003f04270 */
[----:B------:R-:W-:Y:S02]  /*44d0*/  FMNMX.FTZ R3, R22, R3, !PT ;  /* 0x0000000316037209 */ /* 0x000fe40007810000 */
[----:B------:R-:W-:Y:S02]  /*44e0*/  FSEL R16, R27, -INF , P0 ;  /* 0xff8000001b107808 */ /* 0x000fe40000000000 */
[----:B------:R-:W-:Y:S02]  /*44f0*/  FMNMX.FTZ R3, R23, R3, !PT ;  /* 0x0000000317037209 */ /* 0x000fe40007810000 */
[----:B------:R-:W-:-:S02]  /*4500*/  ISETP.GT.AND P0, PT, R2, 0x20, PT ;  /* 0x000000200200780c */ /* 0x000fc40003f04270 */
[----:B------:R-:W-:Y:S02]  /*4510*/  FMNMX.FTZ R3, R28, R3, !PT ;  /* 0x000000031c037209 */ /* 0x000fe40007810000 */
[----:B------:R-:W-:Y:S02]  /*4520*/  FSEL R98, R98, -INF , P0 ;  /* 0xff80000062627808 */ /* 0x000fe40000000000 */
[----:B------:R-:W-:Y:S02]  /*4530*/  FMNMX.FTZ R3, R106, R3, !PT ;  /* 0x000000036a037209 */ /* 0x000fe40007810000 */
[----:B------:R-:W-:Y:S02]  /*4540*/  ISETP.GT.AND P0, PT, R2, 0x21, PT ;  /* 0x000000210200780c */ /* 0x000fe40003f04270 */
[----:B------:R-:W-:Y:S02]  /*4550*/  FMNMX.FTZ R132, R105, R3, !PT ;  /* 0x0000000369847209 */ /* 0x000fe40007810000 */
[----:B------:R-:W-:Y:S01]  /*4560*/  FMNMX.FTZ R3, R19, R6, !PT ;  /* 0x0000000613037209 */ /* 0x000fe20007810000 */
[----:B------:R-:W-:Y:S01]  /*4570*/  FMUL.FTZ R6, R67, c[0x0][0x320] ;  /* 0x0000c80043067a20 */ /* 0x000fe20000410000 */
[----:B------:R-:W-:Y:S01]  /*4580*/  FSEL R97, R97, -INF , P0 ;  /* 0xff80000061617808 */ /* 0x000fe20000000000 */
[----:B------:R-:W-:Y:S01]  /*4590*/  LDSM.16.MT88.4 R64, [R135+0x2100] ;  /* 0x002100008740783b */ /* 0x000fe20000004200 */
[----:B------:R-:W-:Y:S01]  /*45a0*/  FMNMX.FTZ R3, R18, R3, !PT ;  /* 0x0000000312037209 */ /* 0x000fe20007810000 */
[----:B------:R-:W2:Y:S01]  /*45b0*/  MUFU.TANH R15, R6 ;  /* 0x00000006000f7308 */ /* 0x000ea20000002400 */
[----:B------:R-:W-:-:S02]  /*45c0*/  ISETP.GT.AND P0, PT, R2, 0x28, PT ;  /* 0x000000280200780c */ /* 0x000fc40003f04270 */
[----:B------:R-:W-:Y:S02]  /*45d0*/  FMNMX.FTZ R3, R17, R3, !PT ;  /* 0x0000000311037209 */ /* 0x000fe40007810000 */
[----:B------:R-:W-:Y:S02]  /*45e0*/  FSEL R96, R96, -INF , P0 ;  /* 0xff80000060607808 */ /* 0x000fe40000000000 */
[----:B------:R-:W-:Y:S02]  /*45f0*/  FMNMX.FTZ R3, R16, R3, !PT ;  /* 0x0000000310037209 */ /* 0x000fe40007810000 */
[----:B------:R-:W-:Y:S02]  /*4600*/  ISETP.GT.AND P0, PT, R2, 0x29, PT ;  /* 0x000000290200780c */ /* 0x000fe40003f04270 */
[----:B------:R-:W-:Y:S02]  /*4610*/  FMNMX.FTZ R3, R98, R3, !PT ;  /* 0x0000000362037209 */ /* 0x000fe40007810000 */
[----:B------:R-:W-:-:S02]  /*4620*/  FMNMX.FTZ R132, R104, R132, !PT ;  /* 0x0000008468847209 */ /* 0x000fc40007810000 */
[----:B------:R-:W-:Y:S02]  /*4630*/  FSEL R95, R26, -INF , P0 ;  /* 0xff8000001a5f7808 */ /* 0x000fe40000000000 */
[----:B------:R-:W-:Y:S02]  /*4640*/  ISETP.GT.AND P0, PT, R2, 0x30, PT ;  /* 0x000000300200780c */ /* 0x000fe40003f04270 */
[----:B------:R-:W-:Y:S02]  /*4650*/  FMNMX.FTZ R3, R97, R3, !PT ;  /* 0x0000000361037209 */ /* 0x000fe40007810000 */
[----:B------:R-:W-:Y:S02]  /*4660*/  FMNMX.FTZ R132, R103, R132, !PT ;  /* 0x0000008467847209 */ /* 0x000fe40007810000 */
[----:B----4-:R-:W-:Y:S02]  /*4670*/  FSEL R94, R25, -INF , P0 ;  /* 0xff800000195e7808 */ /* 0x010fe40000000000 */
[----:B------:R-:W-:-:S02]  /*4680*/  FMNMX.FTZ R3, R96, R3, !PT ;  /* 0x0000000360037209 */ /* 0x000fc40007810000 */
[----:B------:R-:W-:Y:S02]  /*4690*/  ISETP.GT.AND P0, PT, R2, 0x31, PT ;  /* 0x000000310200780c */ /* 0x000fe40003f04270 */
[----:B------:R-:W-:Y:S02]  /*46a0*/  FMNMX.FTZ R132, R102, R132, !PT ;  /* 0x0000008466847209 */ /* 0x000fe40007810000 */
[----:B------:R-:W-:Y:S02]  /*46b0*/  FMNMX.FTZ R3, R95, R3, !PT ;  /* 0x000000035f037209 */ /* 0x000fe40007810000 */
[----:B------:R-:W-:Y:S02]  /*46c0*/  FSEL R93, R24, -INF , P0 ;  /* 0xff800000185d7808 */ /* 0x000fe40000000000 */
[----:B------:R-:W-:Y:S01]  /*46d0*/  ISETP.GT.AND P0, PT, R2, 0x38, PT ;  /* 0x000000380200780c */ /* 0x000fe20003f04270 */
[----:B------:R-:W-:Y:S01]  /*46e0*/  LDSM.16.MT88.4 R24, [R135+0x100] ;  /* 0x000100008718783b */ /* 0x000fe20000004200 */
[----:B------:R-:W-:-:S02]  /*46f0*/  FMNMX.FTZ R132, R101, R132, !PT ;  /* 0x0000008465847209 */ /* 0x000fc40007810000 */
[----:B------:R-:W-:Y:S02]  /*4700*/  FMNMX.FTZ R3, R94, R3, !PT ;  /* 0x000000035e037209 */ /* 0x000fe40007810000 */
[----:B-1----:R-:W-:Y:S02]  /*4710*/  FSEL R92, R20, -INF , P0 ;  /* 0xff800000145c7808 */ /* 0x002fe40000000000 */
[----:B------:R-:W-:Y:S02]  /*4720*/  FMNMX.FTZ R132, R100, R132, !PT ;  /* 0x0000008464847209 */ /* 0x000fe40007810000 */
[----:B------:R-:W-:Y:S02]  /*4730*/  ISETP.GT.AND P0, PT, R2, 0x39, PT ;  /* 0x000000390200780c */ /* 0x000fe40003f04270 */
[----:B------:R-:W-:Y:S02]  /*4740*/  FMNMX.FTZ R2, R93, R3, !PT ;  /* 0x000000035d027209 */ /* 0x000fe40007810000 */
[----:B------:R-:W-:-:S02]  /*4750*/  FMNMX.FTZ R132, R99, R132, !PT ;  /* 0x0000008463847209 */ /* 0x000fc40007810000 */
[----:B--2---:R-:W-:Y:S02]  /*4760*/  FSEL R91, R15, -INF , P0 ;  /* 0xff8000000f5b7808 */ /* 0x004fe40000000000 */
[----:B------:R-:W-:Y:S01]  /*4770*/  FMNMX.FTZ R2, R92, R2, !PT ;  /* 0x000000025c027209 */ /* 0x000fe20007810000 */
[----:B------:R-:W1:Y:S03]  /*4780*/  SHFL.BFLY PT, R6, R132, 0x2, 0x1f ;  /* 0x0c401f0084067f89 */ /* 0x000e6600000e0000 */
        /* <DEDUP_REMOVED lines=8> */
[----:B------:R-:W-:Y:S01]  /*4810*/  FMUL.FTZ R6, R132, c[0x0][0x2d0] ;  /* 0x0000b40084067a20 */ /* 0x000fe20000410000 */
[----:B--2---:R-:W-:-:S04]  /*4820*/  FMNMX.FTZ R3, R3, R2, !PT ;  /* 0x0000000203037209 */ /* 0x004fc80007810000 */
[----:B------:R-:W-:Y:S02]  /*4830*/  FSEL R6, R6, RZ, P0 ;  /* 0x000000ff06067208 */ /* 0x000fe40000000000 */
[C---:B------:R-:W-:Y:S01]  /*4840*/  FSETP.NEU.FTZ.AND P0, PT, R3.reuse, -INF , PT ;  /* 0xff8000000300780b */ /* 0x040fe20003f1d000 */
[----:B------:R-:W-:Y:S02]  /*4850*/  FMUL.FTZ R2, R3, c[0x0][0x2d0] ;  /* 0x0000b40003027a20 */ /* 0x000fe40000410000 */
[--C-:B------:R-:W-:Y:S02]  /*4860*/  FFMA.FTZ R11, R11, c[0x0][0x2d0], -R6.reuse ;  /* 0x0000b4000b0b7a23 */ /* 0x100fe40000010806 */
[--C-:B------:R-:W-:Y:S01]  /*4870*/  FFMA.FTZ R10, R10, c[0x0][0x2d0], -R6.reuse ;  /* 0x0000b4000a0a7a23 */ /* 0x100fe20000010806 */
[----:B------:R-:W-:Y:S01]  /*4880*/  FSEL R2, R2, RZ, P0 ;  /* 0x000000ff02027208 */ /* 0x000fe20000000000 */
[----:B------:R-:W-:Y:S01]  /*4890*/  MUFU.EX2 R79, R11 ;  /* 0x0000000b004f7308 */ /* 0x000fe20000000800 */
[--C-:B------:R-:W-:Y:S01]  /*48a0*/  FFMA.FTZ R14, R14, c[0x0][0x2d0], -R6.reuse ;  /* 0x0000b4000e0e7a23 */ /* 0x100fe20000010806 */
[----:B------:R-:W-:Y:S01]  /*48b0*/  PLOP3.LUT P0, PT, PT, PT, UP0, 0x40, 0x0 ;  /* 0x000000000000781c */ /* 0x000fe20003f0e808 */
[----:B------:R-:W-:-:S02]  /*48c0*/  FFMA.FTZ R13, R13, c[0x0][0x2d0], -R6 ;  /* 0x0000b4000d0d7a23 */ /* 0x000fc40000010806 */
[--C-:B------:R-:W-:Y:S02]  /*48d0*/  FFMA.FTZ R9, R9, c[0x0][0x2d0], -R2.reuse ;  /* 0x0000b40009097a23 */ /* 0x100fe40000010802 */
[--C-:B------:R-:W-:Y:S01]  /*48e0*/  FFMA.FTZ R4, R8, c[0x0][0x2d0], -R2.reuse ;  /* 0x0000b40008047a23 */ /* 0x100fe20000010802 */
[----:B------:R-:W1:Y:S01]  /*48f0*/  MUFU.EX2 R78, R10 ;  /* 0x0000000a004e7308 */ /* 0x000e620000000800 */
[----:B------:R-:W-:Y:S02]  /*4900*/  FFMA.FTZ R7, R7, c[0x0][0x2d0], -R2 ;  /* 0x0000b40007077a23 */ /* 0x000fe40000010802 */
[----:B------:R-:W-:-:S05]  /*4910*/  FFMA.FTZ R0, R28, c[0x0][0x2d0], -R6 ;  /* 0x0000b4001c007a23 */ /* 0x000fca0000010806 */
[----:B------:R2:W-:Y:S08]  /*4920*/  MUFU.EX2 R77, R9 ;  /* 0x00000009004d7308 */ /* 0x0005f00000000800 */
[----:B------:R3:W-:Y:S01]  /*4930*/  MUFU.EX2 R76, R4 ;  /* 0x00000004004c7308 */ /* 0x0007e20000000800 */
[----:B--2---:R-:W2:Y:S07]  /*4940*/  LDSM.16.MT88.4 R8, [R248+0x100] ;  /* 0x00010000f808783b */ /* 0x004eae0000004200 */
[----:B------:R-:W-:Y:S01]  /*4950*/  MUFU.EX2 R82, R14 ;  /* 0x0000000e00527308 */ /* 0x000fe20000000800 */
[----:B---3--:R-:W-:-:S07]  /*4960*/  FFMA.FTZ R4, R12, c[0x0][0x2d0], -R2 ;  /* 0x0000b4000c047a23 */ /* 0x008fce0000010802 */
[----:B------:R-:W3:Y:S01]  /*4970*/  MUFU.EX2 R85, R13 ;  /* 0x0000000d00557308 */ /* 0x000ee20000000800 */
[----:B-1----:R-:W-:-:S07]  /*4980*/  F2FP.BF16.PACK_AB R12, R78, R79 ;  /* 0x0000004f4e0c723e */ /* 0x002fce00000010ff */
[----:B------:R-:W-:Y:S08]  /*4990*/  MUFU.EX2 R80, R7 ;  /* 0x0000000700507308 */ /* 0x000ff00000000800 */
[----:B------:R1:W4:Y:S01]  /*49a0*/  MUFU.EX2 R84, R4 ;  /* 0x0000000400547308 */ /* 0x0003220000000800 */
[----:B---3--:R-:W-:Y:S02]  /*49b0*/  F2FP.BF16.PACK_AB R14, R85, R82 ;  /* 0x00000052550e723e */ /* 0x008fe400000010ff */
[----:B------:R-:W-:-:S05]  /*49c0*/  F2FP.BF16.PACK_AB R13, R76, R77 ;  /* 0x0000004d4c0d723e */ /* 0x000fca00000010ff */
[----:B------:R3:W-:Y:S01]  /*49d0*/  MUFU.EX2 R89, R0 ;  /* 0x0000000000597308 */ /* 0x0007e20000000800 */
[----:B-1----:R-:W-:Y:S01]  /*49e0*/  FFMA.FTZ R4, R21, c[0x0][0x2d0], -R6 ;  /* 0x0000b40015047a23 */ /* 0x002fe20000010806 */
[----:B----4-:R-:W-:-:S06]  /*49f0*/  F2FP.BF16.PACK_AB R15, R84, R80 ;  /* 0x00000050540f723e */ /* 0x010fcc00000010ff */
[----:B------:R1:W-:Y:S01]  /*4a00*/  MUFU.EX2 R83, R4 ;  /* 0x0000000400537308 */ /* 0x0003e20000000800 */
[----:B---3--:R-:W-:Y:S01]  /*4a10*/  FFMA.FTZ R0, R19, c[0x0][0x2d0], -R2 ;  /* 0x0000b40013007a23 */ /* 0x008fe20000010802 */
[C---:B--2---:R-:W-:Y:S06]  /*4a20*/  HMMA.16816.F32.BF16 R44, R12.reuse, R8, RZ ;  /* 0x000000080c2c723c */ /* 0x044fec00000418ff */
[----:B------:R2:W-:Y:S02]  /*4a30*/  MUFU.EX2 R7, R0 ;  /* 0x0000000000077308 */ /* 0x0005e40000000800 */
[----:B------:R-:W-:Y:S01]  /*4a40*/  HMMA.16816.F32.BF16 R60, R12, R24, RZ ;  /* 0x000000180c3c723c */ /* 0x000fe200000418ff */
[----:B-1----:R-:W-:-:S05]  /*4a50*/  FFMA.FTZ R4, R22, c[0x0][0x2d0], -R6 ;  /* 0x0000b40016047a23 */ /* 0x002fca0000010806 */
[----:B------:R1:W3:Y:S02]  /*4a60*/  MUFU.EX2 R88, R4 ;  /* 0x0000000400587308 */ /* 0x0002e40000000800 */
[----:B------:R-:W-:Y:S01]  /*4a70*/  HMMA.16816.F32.BF16 R52, R12, R26, RZ ;  /* 0x0000001a0c34723c */ /* 0x000fe200000418ff */
[----:B--2---:R-:W-:-:S05]  /*4a80*/  FFMA.FTZ R0, R18, c[0x0][0x2d0], -R2 ;  /* 0x0000b40012007a23 */ /* 0x004fca0000010802 */
[----:B------:R2:W4:Y:S02]  /*4a90*/  MUFU.EX2 R81, R0 ;  /* 0x0000000000517308 */ /* 0x0005240000000800 */
[----:B------:R-:W-:Y:S01]  /*4aa0*/  HMMA.16816.F32.BF16 R24, R12, R48, RZ ;  /* 0x000000300c18723c */ /* 0x000fe200000418ff */
[----:B-1----:R-:W-:-:S07]  /*4ab0*/  FFMA.FTZ R4, R23, c[0x0][0x2d0], -R6 ;  /* 0x0000b40017047a23 */ /* 0x002fce0000010806 */
[----:B------:R-:W-:Y:S01]  /*4ac0*/  HMMA.16816.F32.BF16 R28, R12, R10, RZ ;  /* 0x0000000a0c1c723c */ /* 0x000fe200000418ff */
[----:B---3--:R-:W-:Y:S01]  /*4ad0*/  F2FP.BF16.PACK_AB R8, R88, R83 ;  /* 0x000000535808723e */ /* 0x008fe200000010ff */
[----:B------:R-:W1:Y:S01]  /*4ae0*/  MUFU.EX2 R90, R4 ;  /* 0x00000004005a7308 */ /* 0x000e620000000800 */
[----:B--2---:R-:W-:-:S05]  /*4af0*/  FFMA.FTZ R0, R17, c[0x0][0x2d0], -R2 ;  /* 0x0000b40011007a23 */ /* 0x004fca0000010802 */
[----:B------:R-:W-:Y:S01]  /*4b00*/  HMMA.16816.F32.BF16 R20, R12, R50, RZ ;  /* 0x000000320c14723c */ /* 0x000fe200000418ff */
[----:B----4-:R-:W-:Y:S01]  /*4b10*/  F2FP.BF16.PACK_AB R9, R81, R7 ;  /* 0x000000075109723e */ /* 0x010fe200000010ff */
[----:B------:R-:W-:Y:S01]  /*4b20*/  LDSM.16.MT88.4 R48, [R250+0x2100] ;  /* 0x00210000fa30783b */ /* 0x000fe20000004200 */
[----:B------:R2:W-:Y:S01]  /*4b30*/  MUFU.EX2 R87, R0 ;  /* 0x0000000000577308 */ /* 0x0005e20000000800 */
[----:B-1----:R-:W-:Y:S01]  /*4b40*/  F2FP.BF16.PACK_AB R10, R89, R90 ;  /* 0x0000005a590a723e */ /* 0x002fe200000010ff */
[----:B--2---:R-:W-:-:S03]  /*4b50*/  FFMA.FTZ R0, R16, c[0x0][0x2d0], -R2 ;  /* 0x0000b40010007a23 */ /* 0x004fc60000010802 */
[----:B------:R-:W-:Y:S03]  /*4b60*/  HMMA.16816.F32.BF16 R16, R12, R56, RZ ;  /* 0x000000380c10723c */ /* 0x000fe600000418ff */
[----:B------:R-:W1:Y:S02]  /*4b70*/  MUFU.EX2 R86, R0 ;  /* 0x0000000000567308 */ /* 0x000e640000000800 */
[----:B-1----:R-:W-:-:S07]  /*4b80*/  F2FP.BF16.PACK_AB R11, R86, R87 ;  /* 0x00000057560b723e */ /* 0x002fce00000010ff */
[C---:B------:R-:W-:Y:S01]  /*4b90*/  HMMA.16816.F32.BF16 R108, R8.reuse, R36, R44 ;  /* 0x00000024086c723c */ /* 0x040fe2000004182c */
[----:B------:R-:W1:Y:S07]  /*4ba0*/  LDSM.16.MT88.4 R44, [R135+0x2900] ;  /* 0x00290000872c783b */ /* 0x000e6e0000004200 */
[C---:B------:R-:W-:Y:S08]  /*4bb0*/  HMMA.16816.F32.BF16 R24, R8.reuse, R32, R24 ;  /* 0x000000200818723c */ /* 0x040ff00000041818 */
[C---:B------:R-:W-:Y:S01]  /*4bc0*/  HMMA.16816.F32.BF16 R148, R8.reuse, R38, R28 ;  /* 0x000000260894723c */ /* 0x040fe2000004181c */
[----:B------:R-:W2:Y:S07]  /*4bd0*/  LDSM.16.MT88.4 R36, [R248+0x2900] ;  /* 0x00290000f824783b */ /* 0x000eae0000004200 */
[----:B------:R-:W-:Y:S01]  /*4be0*/  HMMA.16816.F32.BF16 R140, R8, R34, R20 ;  /* 0x00000022088c723c */ /* 0x000fe20000041814 */
[----:B------:R-:W-:Y:S01]  /*4bf0*/  IMAD.MOV.U32 R129, RZ, RZ, R110 ;  /* 0x000000ffff817224 */ /* 0x000fe200078e006e */
[----:B------:R-:W-:Y:S01]  /*4c00*/  MOV R128, R111 ;  /* 0x0000006f00807202 */ /* 0x000fe20000000f00 */
[----:B------:R-:W-:-:S02]  /*4c10*/  IMAD.MOV.U32 R131, RZ, RZ, R108 ;  /* 0x000000ffff837224 */ /* 0x000fc400078e006c */
[----:B------:R-:W-:-:S03]  /*4c20*/  IMAD.MOV.U32 R130, RZ, RZ, R109 ;  /* 0x000000ffff827224 */ /* 0x000fc600078e006d */
[C---:B------:R-:W-:Y:S01]  /*4c30*/  HMMA.16816.F32.BF16 R32, R12.reuse, R58, RZ ;  /* 0x0000003a0c20723c */ /* 0x040fe200000418ff */
[----:B------:R-:W-:Y:S01]  /*4c40*/  IMAD.MOV.U32 R112, RZ, RZ, R25 ;  /* 0x000000ffff707224 */ /* 0x000fe200078e0019 */
[----:B------:R-:W-:Y:S01]  /*4c50*/  LDSM.16.MT88.4 R56, [R251+0x2900] ;  /* 0x00290000fb38783b */ /* 0x000fe20000004200 */
[----:B------:R-:W-:Y:S02]  /*4c60*/  IMAD.MOV.U32 R111, RZ, RZ, R26 ;  /* 0x000000ffff6f7224 */ /* 0x000fe400078e001a */
[----:B------:R-:W-:Y:S02]  /*4c70*/  IMAD.MOV.U32 R110, RZ, RZ, R24 ;  /* 0x000000ffff6e7224 */ /* 0x000fe400078e0018 */
[----:B------:R-:W-:Y:S01]  /*4c80*/  IMAD.MOV.U32 R107, RZ, RZ, R27 ;  /* 0x000000ffff6b7224 */ /* 0x000fe200078e001b */
[----:B------:R-:W-:Y:S08]  /*4c90*/  HMMA.16816.F32.BF16 R28, R12, R64, RZ ;  /* 0x000000400c1c723c */ /* 0x000ff000000418ff */
[C---:B------:R-:W-:Y:S01]  /*4ca0*/  HMMA.16816.F32.BF16 R164, R8.reuse, R40, R60 ;  /* 0x0000002808a4723c */ /* 0x040fe2000004183c */
[----:B------:R-:W-:Y:S07]  /*4cb0*/  LDSM.16.MT88.4 R60, [R135+0x4100] ;  /* 0x00410000873c783b */ /* 0x000fee0000004200 */
[----:B------:R-:W-:Y:S01]  /*4cc0*/  HMMA.16816.F32.BF16 R156, R8, R42, R52 ;  /* 0x0000002a089c723c */ /* 0x000fe20000041834 */
[----:B------:R-:W3:Y:S07]  /*4cd0*/  LDSM.16.MT88.4 R40, [R251+0x2100] ;  /* 0x00210000fb28783b */ /* 0x000eee0000004200 */
[C---:B------:R-:W-:Y:S01]  /*4ce0*/  HMMA.16816.F32.BF16 R24, R12.reuse, R66, RZ ;  /* 0x000000420c18723c */ /* 0x040fe200000418ff */
[----:B------:R-:W-:Y:S07]  /*4cf0*/  LDSM.16.MT88.4 R64, [R135+0x4900] ;  /* 0x004900008740783b */ /* 0x000fee0000004200 */
[----:B------:R-:W-:Y:S08]  /*4d00*/  HMMA.16816.F32.BF16 R20, R12, R72, RZ ;  /* 0x000000480c14723c */ /* 0x000ff000000418ff */
[C---:B------:R-:W-:Y:S08]  /*4d10*/  HMMA.16816.F32.BF16 R52, R8.reuse, R70, R32 ;  /* 0x000000460834723c */ /* 0x040ff00000041820 */
[C---:B-1----:R-:W-:Y:S08]  /*4d20*/  HMMA.16816.F32.BF16 R28, R8.reuse, R44, R28 ;  /* 0x0000002c081c723c */ /* 0x042ff0000004181c */
[C---:B------:R-:W-:Y:S08]  /*4d30*/  HMMA.16816.F32.BF16 R16, R8.reuse, R68, R16 ;  /* 0x000000440810723c */ /* 0x040ff00000041810 */
[----:B------:R-:W-:Y:S01]  /*4d40*/  HMMA.16816.F32.BF16 R24, R8, R46, R24 ;  /* 0x0000002e0818723c */ /* 0x000fe20000041818 */
[----:B------:R-:W-:Y:S01]  /*4d50*/  IMAD.MOV.U32 R109, RZ, RZ, R52 ;  /* 0x000000ffff6d7224 */ /* 0x000fe200078e0034 */
[----:B------:R-:W-:Y:S01]  /*4d60*/  MOV R108, R53 ;  /* 0x00000035006c7202 */ /* 0x000fe20000000f00 */
[----:B------:R-:W-:Y:S01]  /*4d70*/  IMAD.MOV.U32 R5, RZ, RZ, R54 ;  /* 0x000000ffff057224 */ /* 0x000fe200078e0036 */
[----:B------:R-:W-:Y:S01]  /*4d80*/  LDSM.16.MT88.4 R44, [R251+0x4100] ;  /* 0x00410000fb2c783b */ /* 0x000fe20000004200 */
[----:B------:R-:W-:-:S03]  /*4d90*/  IMAD.MOV.U32 R0, RZ, RZ, R55 ;  /* 0x000000ffff007224 */ /* 0x000fc600078e0037 */
[----:B--2---:R-:W-:Y:S01]  /*4da0*/  HMMA.16816.F32.BF16 R20, R8, R36, R20 ;  /* 0x000000240814723c */ /* 0x004fe20000041814 */
[----:B------:R-:W-:Y:S01]  /*4db0*/  IMAD.MOV.U32 R116, RZ, RZ, R28 ;  /* 0x000000ffff747224 */ /* 0x000fe200078e001c */
[----:B------:R-:W-:Y:S01]  /*4dc0*/  MOV R114, R30 ;  /* 0x0000001e00727202 */ /* 0x000fe20000000f00 */
[----:B------:R-:W-:Y:S01]  /*4dd0*/  IMAD.MOV.U32 R115, RZ, RZ, R29 ;  /* 0x000000ffff737224 */ /* 0x000fe200078e001d */
[----:B------:R-:W1:Y:S01]  /*4de0*/  LDSM.16.MT88.4 R52, [R250+0x2900] ;  /* 0x00290000fa34783b */ /* 0x000e620000004200 */
[----:B------:R-:W-:-:S03]  /*4df0*/  IMAD.MOV.U32 R113, RZ, RZ, R31 ;  /* 0x000000ffff717224 */ /* 0x000fc600078e001f */
[C---:B---3--:R-:W-:Y:S01]  /*4e00*/  HMMA.16816.F32.BF16 R32, R12.reuse, R40, RZ ;  /* 0x000000280c20723c */ /* 0x048fe200000418ff */
[----:B------:R-:W-:Y:S01]  /*4e10*/  MOV R178, R16 ;  /* 0x0000001000b27202 */ /* 0x000fe20000000f00 */
[----:B------:R-:W-:Y:S02]  /*4e20*/  IMAD.MOV.U32 R177, RZ, RZ, R17 ;  /* 0x000000ffffb17224 */ /* 0x000fe400078e0011 */
[----:B------:R-:W-:Y:S02]  /*4e30*/  IMAD.MOV.U32 R176, RZ, RZ, R18 ;  /* 0x000000ffffb07224 */ /* 0x000fe400078e0012 */
[----:B------:R-:W-:Y:S02]  /*4e40*/  IMAD.MOV.U32 R4, RZ, RZ, R19 ;  /* 0x000000ffff047224 */ /* 0x000fe400078e0013 */
[----:B------:R-:W-:Y:S01]  /*4e50*/  HMMA.16816.F32.BF16 R28, R12, R42, RZ ;  /* 0x0000002a0c1c723c */ /* 0x000fe200000418ff */
[----:B------:R-:W2:Y:S01]  /*4e60*/  LDSM.16.MT88.4 R40, [R248+0x4100] ;  /* 0x00410000f828783b */ /* 0x000ea20000004200 */
[----:B------:R-:W-:Y:S01]  /*4e70*/  IMAD.MOV.U32 R120, RZ, RZ, R24 ;  /* 0x000000ffff787224 */ /* 0x000fe200078e0018 */
[----:B------:R-:W-:Y:S01]  /*4e80*/  MOV R117, R27 ;  /* 0x0000001b00757202 */ /* 0x000fe20000000f00 */
[----:B------:R-:W-:-:S02]  /*4e90*/  IMAD.MOV.U32 R119, RZ, RZ, R25 ;  /* 0x000000ffff777224 */ /* 0x000fc400078e0019 */
[----:B------:R-:W-:Y:S02]  /*4ea0*/  IMAD.MOV.U32 R118, RZ, RZ, R26 ;  /* 0x000000ffff767224 */ /* 0x000fe400078e001a */
[----:B------:R-:W-:Y:S01]  /*4eb0*/  HMMA.16816.F32.BF16 R16, R12, R74, RZ ;  /* 0x0000004a0c10723c */ /* 0x000fe200000418ff */
[----:B------:R-:W-:Y:S01]  /*4ec0*/  IMAD.MOV.U32 R73, RZ, RZ, R20 ;  /* 0x000000ffff497224 */ /* 0x000fe200078e0014 */
[----:B------:R-:W-:Y:S01]  /*4ed0*/  MOV R36, R23 ;  /* 0x0000001700247202 */ /* 0x000fe20000000f00 */
[----:B------:R-:W-:Y:S02]  /*4ee0*/  IMAD.MOV.U32 R72, RZ, RZ, R21 ;  /* 0x000000ffff487224 */ /* 0x000fe400078e0015 */
[----:B------:R-:W-:-:S03]  /*4ef0*/  IMAD.MOV.U32 R37, RZ, RZ, R22 ;  /* 0x000000ffff257224 */ /* 0x000fc600078e0016 */
[C---:B------:R-:W-:Y:S07]  /*4f00*/  HMMA.16816.F32.BF16 R24, R12.reuse, R48, RZ ;  /* 0x000000300c18723c */ /* 0x040fee00000418ff */
[----:B------:R-:W-:Y:S01]  /*4f10*/  IMAD.MOV.U32 R49, RZ, RZ, R111 ;  /* 0x000000ffff317224 */ /* 0x000fe200078e006f */
[----:B------:R-:W-:Y:S01]  /*4f20*/  HMMA.16816.F32.BF16 R20, R12, R50, RZ ;  /* 0x000000320c14723c */ /* 0x000fe200000418ff */
[----:B------:R-:W-:-:S06]  /*4f30*/  IMAD.MOV.U32 R48, RZ, RZ, R112 ;  /* 0x000000ffff307224 */ /* 0x000fcc00078e0070 */
[----:B------:R-:W-:Y:S01]  /*4f40*/  IMAD.MOV.U32 R51, RZ, RZ, R110 ;  /* 0x000000ffff337224 */ /* 0x000fe200078e006e */
[C---:B------:R-:W-:Y:S01]  /*4f50*/  HMMA.16816.F32.BF16 R180, R8.reuse, R56, R32 ;  /* 0x0000003808b4723c */ /* 0x040fe20000041820 */
[----:B------:R-:W3:Y:S06]  /*4f60*/  LDSM.16.MT88.4 R32, [R248+0x4900] ;  /* 0x00490000f820783b */ /* 0x000eec0000004200 */
[----:B------:R-:W-:Y:S01]  /*4f70*/  IMAD.MOV.U32 R56, RZ, RZ, R73 ;  /* 0x000000ffff387224 */ /* 0x000fe200078e0049 */
[----:B------:R-:W-:Y:S01]  /*4f80*/  HMMA.16816.F32.BF16 R188, R8, R38, R16 ;  /* 0x0000002608bc723c */ /* 0x000fe20000041810 */
[----:B------:R-:W-:-:S07]  /*4f90*/  IMAD.MOV.U32 R57, RZ, RZ, R72 ;  /* 0x000000ffff397224 */ /* 0x000fce00078e0048 */
[----:B------:R-:W-:Y:S07]  /*4fa0*/  HMMA.16816.F32.BF16 R16, R12, R60, RZ ;  /* 0x0000003c0c10723c */ /* 0x000fee00000418ff */
[----:B------:R-:W-:Y:S01]  /*4fb0*/  IMAD.MOV.U32 R60, RZ, RZ, R116 ;  /* 0x000000ffff3c7224 */ /* 0x000fe200078e0074 */
[----:B------:R-:W-:Y:S01]  /*4fc0*/  HMMA.16816.F32.BF16 R68, R8, R58, R28 ;  /* 0x0000003a0844723c */ /* 0x000fe2000004181c */
[----:B------:R-:W-:-:S06]  /*4fd0*/  IMAD.MOV.U32 R61, RZ, RZ, R115 ;  /* 0x000000ffff3d7224 */ /* 0x000fcc00078e0073 */
[----:B------:R-:W-:Y:S01]  /*4fe0*/  IMAD.MOV.U32 R58, RZ, RZ, R37 ;  /* 0x000000ffff3a7224 */ /* 0x000fe200078e0025 */
[----:B------:R-:W-:Y:S01]  /*4ff0*/  MOV R59, R36 ;  /* 0x00000024003b7202 */ /* 0x000fe20000000f00 */
[C---:B-1----:R-:W-:Y:S01]  /*5000*/  HMMA.16816.F32.BF16 R72, R8.reuse, R52, R24 ;  /* 0x000000340848723c */ /* 0x042fe20000041818 */
[----:B------:R-:W1:Y:S06]  /*5010*/  LDSM.16.MT88.4 R36, [R251+0x4900] ;  /* 0x00490000fb24783b */ /* 0x000e6c0000004200 */
[----:B------:R-:W-:Y:S01]  /*5020*/  IMAD.MOV.U32 R52, RZ, RZ, R120 ;  /* 0x000000ffff347224 */ /* 0x000fe200078e0078 */
[----:B------:R-:W-:Y:S01]  /*5030*/  HMMA.16816.F32.BF16 R152, R8, R54, R20 ;  /* 0x000000360898723c */ /* 0x000fe20000041814 */
[----:B------:R-:W-:-:S06]  /*5040*/  IMAD.MOV.U32 R53, RZ, RZ, R119 ;  /* 0x000000ffff357224 */ /* 0x000fcc00078e0077 */
[----:B------:R-:W-:Y:S01]  /*5050*/  IMAD.MOV.U32 R54, RZ, RZ, R118 ;  /* 0x000000ffff367224 */ /* 0x000fe200078e0076 */
[----:B--2---:R-:W-:Y:S01]  /*5060*/  HMMA.16816.F32.BF16 R24, R12, R40, RZ ;  /* 0x000000280c18723c */ /* 0x004fe200000418ff */
[----:B------:R-:W-:-:S07]  /*5070*/  MOV R55, R117 ;  /* 0x0000007500377202 */ /* 0x000fce0000000f00 */
[----:B------:R-:W-:Y:S01]  /*5080*/  HMMA.16816.F32.BF16 R20, R12, R42, RZ ;  /* 0x0000002a0c14723c */ /* 0x000fe200000418ff */
[----:B------:R-:W2:Y:S07]  /*5090*/  LDSM.16.MT88.4 R40, [R250+0x4100] ;  /* 0x00410000fa28783b */ /* 0x000eae0000004200 */
[----:B------:R-:W-:Y:S08]  /*50a0*/  HMMA.16816.F32.BF16 R160, R8, R64, R16 ;  /* 0x0000004008a0723c */ /* 0x000ff00000041810 */
[----:B------:R-:W-:Y:S07]  /*50b0*/  HMMA.16816.F32.BF16 R16, R12, R44, RZ ;  /* 0x0000002c0c10723c */ /* 0x000fee00000418ff */
[----:B------:R-:W-:Y:S01]  /*50c0*/  MOV R44, R109 ;  /* 0x0000006d002c7202 */ /* 0x000fe20000000f00 */
[----:B---3--:R-:W-:Y:S01]  /*50d0*/  HMMA.16816.F32.BF16 R144, R8, R32, R24 ;  /* 0x000000200890723c */ /* 0x008fe20000041818 */
[----:B------:R-:W3:Y:S01]  /*50e0*/  LDSM.16.MT88.4 R24, [R250+0x4900] ;  /* 0x00490000fa18783b */ /* 0x000ee20000004200 */
[----:B------:R-:W-:-:S05]  /*50f0*/  IMAD.MOV.U32 R45, RZ, RZ, R108 ;  /* 0x000000ffff2d7224 */ /* 0x000fca00078e006c */
[--C-:B------:R-:W-:Y:S01]  /*5100*/  FFMA.FTZ R33, R94, c[0x0][0x2d0], -R2.reuse ;  /* 0x0000b4005e217a23 */ /* 0x100fe20000010802 */
[----:B------:R-:W-:Y:S01]  /*5110*/  HMMA.16816.F32.BF16 R28, R12, R62, RZ ;  /* 0x0000003e0c1c723c */ /* 0x000fe200000418ff */
[----:B------:R-:W-:-:S06]  /*5120*/  FFMA.FTZ R32, R93, c[0x0][0x2d0], -R2 ;  /* 0x0000b4005d207a23 */ /* 0x000fcc0000010802 */
[----:B------:R-:W-:Y:S01]  /*5130*/  IMAD.MOV.U32 R62, RZ, RZ, R114 ;  /* 0x000000ffff3e7224 */ /* 0x000fe200078e0072 */
[----:B-1----:R-:W-:Y:S01]  /*5140*/  HMMA.16816.F32.BF16 R136, R8, R36, R16 ;  /* 0x000000240888723c */ /* 0x002fe20000041810 */
[----:B------:R-:W-:-:S06]  /*5150*/  MOV R63, R113 ;  /* 0x00000071003f7202 */ /* 0x000fcc0000000f00 */
[--C-:B------:R-:W-:Y:S01]  /*5160*/  FFMA.FTZ R36, R102, c[0x0][0x2d0], -R6.reuse ;  /* 0x0000b40066247a23 */ /* 0x100fe20000010806 */
[----:B--2---:R-:W-:Y:S01]  /*5170*/  HMMA.16816.F32.BF16 R16, R12, R40, RZ ;  /* 0x000000280c10723c */ /* 0x004fe200000418ff */
[----:B------:R-:W-:Y:S01]  /*5180*/  FFMA.FTZ R37, R101, c[0x0][0x2d0], -R6 ;  /* 0x0000b40065257a23 */ /* 0x000fe20000010806 */
[----:B------:R-:W-:Y:S01]  /*5190*/  MOV R101, R130 ;  /* 0x0000008200657202 */ /* 0x000fe20000000f00 */
[----:B------:R-:W-:-:S05]  /*51a0*/  IMAD.MOV.U32 R102, RZ, RZ, R129 ;  /* 0x000000ffff667224 */ /* 0x000fca00078e0081 */
[C---:B------:R-:W-:Y:S07]  /*51b0*/  HMMA.16816.F32.BF16 R120, R8.reuse, R34, R20 ;  /* 0x000000220878723c */ /* 0x040fee0000041814 */
[--C-:B------:R-:W-:Y:S01]  /*51c0*/  FFMA.FTZ R35, R92, c[0x0][0x2d0], -R2.reuse ;  /* 0x0000b4005c237a23 */ /* 0x100fe20000010802 */
[----:B------:R-:W-:Y:S01]  /*51d0*/  HMMA.16816.F32.BF16 R124, R8, R66, R28 ;  /* 0x00000042087c723c */ /* 0x000fe2000004181c */
[----:B------:R-:W1:Y:S01]  /*51e0*/  LDSM.16.MT88.4 R28, [R135+0x6100] ;  /* 0x00610000871c783b */ /* 0x000e620000004200 */
[----:B------:R-:W-:-:S06]  /*51f0*/  FFMA.FTZ R34, R91, c[0x0][0x2d0], -R2 ;  /* 0x0000b4005b227a23 */ /* 0x000fcc0000010802 */
[----:B------:R-:W-:Y:S07]  /*5200*/  HMMA.16816.F32.BF16 R20, R12, R46, RZ ;  /* 0x0000002e0c14723c */ /* 0x000fee00000418ff */
[----:B------:R-:W-:Y:S01]  /*5210*/  IMAD.MOV.U32 R46, RZ, RZ, R5 ;  /* 0x000000ffff2e7224 */ /* 0x000fe200078e0005 */
[----:B---3--:R-:W-:Y:S01]  /*5220*/  HMMA.16816.F32.BF16 R116, R8, R24, R16 ;  /* 0x000000180874723c */ /* 0x008fe20000041810 */
[----:B------:R-:W-:Y:S02]  /*5230*/  IMAD.MOV.U32 R47, RZ, RZ, R0 ;  /* 0x000000ffff2f7224 */ /* 0x000fe400078e0000 */
[----:B------:R-:W-:-:S02]  /*5240*/  FADD.FTZ R0, R79, R78 ;  /* 0x0000004e4f007221 */ /* 0x000fc40000010000 */
[----:B------:R-:W-:Y:S01]  /*5250*/  FADD.FTZ R5, R77, R76 ;  /* 0x0000004c4d057221 */ /* 0x000fe20000010000 */
[----:B------:R-:W-:Y:S01]  /*5260*/  MOV R76, R178 ;  /* 0x000000b2004c7202 */ /* 0x000fe20000000f00 */
[----:B------:R-:W-:Y:S01]  /*5270*/  IMAD.MOV.U32 R77, RZ, RZ, R177 ;  /* 0x000000ffff4d7224 */ /* 0x000fe200078e00b1 */
[----:B------:R-:W-:Y:S01]  /*5280*/  HMMA.16816.F32.BF16 R16, R12, R42, RZ ;  /* 0x0000002a0c10723c */ /* 0x000fe200000418ff */
[----:B------:R-:W-:Y:S02]  /*5290*/  IMAD.MOV.U32 R78, RZ, RZ, R176 ;  /* 0x000000ffff4e7224 */ /* 0x000fe400078e00b0 */
[----:B------:R-:W-:Y:S02]  /*52a0*/  FADD.FTZ R0, R82, R0 ;  /* 0x0000000052007221 */ /* 0x000fe40000010000 */
[----:B------:R-:W-:Y:S02]  /*52b0*/  IMAD.MOV.U32 R79, RZ, RZ, R4 ;  /* 0x000000ffff4f7224 */ /* 0x000fe400078e0004 */
[----:B------:R-:W-:Y:S01]  /*52c0*/  FADD.FTZ R5, R80, R5 ;  /* 0x0000000550057221 */ /* 0x000fe20000010000 */
[----:B------:R-:W-:Y:S01]  /*52d0*/  HMMA.16816.F32.BF16 R108, R8, R38, R20 ;  /* 0x00000026086c723c */ /* 0x000fe20000041814 */
[----:B------:R-:W2:Y:S01]  /*52e0*/  LDSM.16.MT88.4 R20, [R135+0x6900] ;  /* 0x006900008714783b */ /* 0x000ea20000004200 */
[----:B------:R-:W-:-:S02]  /*52f0*/  FADD.FTZ R4, R85, R0 ;  /* 0x0000000055047221 */ /* 0x000fc40000010000 */
[----:B------:R-:W-:Y:S02]  /*5300*/  FADD.FTZ R0, R84, R5 ;  /* 0x0000000554007221 */ /* 0x000fe40000010000 */
[----:B------:R-:W-:Y:S02]  /*5310*/  FADD.FTZ R4, R83, R4 ;  /* 0x0000000453047221 */ /* 0x000fe40000010000 */
[----:B------:R-:W-:Y:S02]  /*5320*/  FADD.FTZ R0, R7, R0 ;  /* 0x0000000007007221 */ /* 0x000fe40000010000 */
[--C-:B------:R-:W-:Y:S02]  /*5330*/  FFMA.FTZ R24, R106, c[0x0][0x2d0], -R6.reuse ;  /* 0x0000b4006a187a23 */ /* 0x100fe40000010806 */
[--C-:B------:R-:W-:Y:S02]  /*5340*/  FFMA.FTZ R38, R100, c[0x0][0x2d0], -R6.reuse ;  /* 0x0000b40064267a23 */ /* 0x100fe40000010806 */
[----:B------:R-:W-:-:S02]  /*5350*/  FFMA.FTZ R39, R99, c[0x0][0x2d0], -R6 ;  /* 0x0000b40063277a23 */ /* 0x000fc40000010806 */
[----:B------:R-:W-:Y:S01]  /*5360*/  HMMA.16816.F32.BF16 R112, R8, R26, R16 ;  /* 0x0000001a0870723c */ /* 0x000fe20000041810 */
[----:B------:R-:W-:Y:S02]  /*5370*/  FADD.FTZ R25, R88, R4 ;  /* 0x0000000458197221 */ /* 0x000fe40000010000 */
[----:B------:R-:W-:Y:S02]  /*5380*/  IMAD.MOV.U32 R106, RZ, RZ, R49 ;  /* 0x000000ffff6a7224 */ /* 0x000fe400078e0031 */
[----:B------:R-:W-:Y:S02]  /*5390*/  IMAD.MOV.U32 R100, RZ, RZ, R131 ;  /* 0x000000ffff647224 */ /* 0x000fe400078e0083 */
[----:B------:R-:W-:Y:S01]  /*53a0*/  FFMA.FTZ R26, R105, c[0x0][0x2d0], -R6 ;  /* 0x0000b400691a7a23 */ /* 0x000fe20000010806 */
[----:B-1----:R-:W-:Y:S01]  /*53b0*/  HMMA.16816.F32.BF16 R16, R12, R28, RZ ;  /* 0x0000001c0c10723c */ /* 0x002fe200000418ff */
[----:B------:R-:W-:Y:S02]  /*53c0*/  FADD.FTZ R27, R81, R0 ;  /* 0x00000000511b7221 */ /* 0x000fe40000010000 */
[----:B------:R-:W-:Y:S01]  /*53d0*/  MUFU.EX2 R0, R26 ;  /* 0x0000001a00007308 */ /* 0x000fe20000000800 */
[----:B------:R-:W-:-:S03]  /*53e0*/  IMAD.MOV.U32 R105, RZ, RZ, R48 ;  /* 0x000000ffff697224 */ /* 0x000fc600078e0030 */
[--C-:B------:R-:W-:Y:S01]  /*53f0*/  FFMA.FTZ R28, R104, c[0x0][0x2d0], -R6.reuse ;  /* 0x0000b400681c7a23 */ /* 0x100fe20000010806 */
[----:B------:R-:W-:Y:S01]  /*5400*/  MOV R104, R51 ;  /* 0x0000003300687202 */ /* 0x000fe20000000f00 */
[----:B------:R-:W-:Y:S02]  /*5410*/  FFMA.FTZ R29, R103, c[0x0][0x2d0], -R6 ;  /* 0x0000b400671d7a23 */ /* 0x000fe40000010806 */
[----:B------:R-:W-:Y:S11]  /*5420*/  IMAD.MOV.U32 R103, RZ, RZ, R128 ;  /* 0x000000ffff677224 */ /* 0x000ff600078e0080 */
[----:B------:R-:W-:Y:S02]  /*5430*/  @!UPT UIADD3 URZ, URZ, URZ, URZ ;  /* 0x0000003f3f3ff290 */ /* 0x000fe4000fffe03f */
[----:B--2---:R-:W-:Y:S08]  /*5440*/  HMMA.16816.F32.BF16 R184, R8, R20, R16 ;  /* 0x0000001408b8723c */ /* 0x004ff00000041810 */
[----:B------:R-:W-:Y:S07]  /*5450*/  HMMA.16816.F32.BF16 R16, R12, R30, RZ ;  /* 0x0000001e0c10723c */ /* 0x000fee00000418ff */
[----:B------:R-:W-:-:S02]  /*5460*/  FFMA.FTZ R31, R96, c[0x0][0x2d0], -R2 ;  /* 0x0000b400601f7a23 */ /* 0x000fc40000010802 */
[--C-:B------:R-:W-:Y:S11]  /*5470*/  FFMA.FTZ R30, R95, c[0x0][0x2d0], -R2.reuse ;  /* 0x0000b4005f1e7a23 */ /* 0x100ff60000010802 */
[----:B------:R-:W-:Y:S04]  /*5480*/  @!UPT UIADD3 URZ, URZ, URZ, URZ ;  /* 0x0000003f3f3ff290 */ /* 0x000fe8000fffe03f */
[----:B------:R-:W-:Y:S01]  /*5490*/  HMMA.16816.F32.BF16 R176, R8, R22, R16 ;  /* 0x0000001608b0723c */ /* 0x000fe20000041810 */
[----:B------:R-:W1:Y:S04]  /*54a0*/  LDSM.16.MT88.4 R20, [R248+0x6100] ;  /* 0x00610000f814783b */ /* 0x000e680000004200 */
[----:B------:R-:W2:Y:S03]  /*54b0*/  LDSM.16.MT88.4 R16, [R248+0x6900] ;  /* 0x00690000f810783b */ /* 0x000ea60000004200 */
[C---:B-1----:R-:W-:Y:S08]  /*54c0*/  HMMA.16816.F32.BF16 R4, R12.reuse, R20, RZ ;  /* 0x000000140c04723c */ /* 0x042ff000000418ff */
[----:B------:R-:W-:Y:S11]  /*54d0*/  HMMA.16816.F32.BF16 R20, R12, R22, RZ ;  /* 0x000000160c14723c */ /* 0x000ff600000418ff */
[----:B------:R-:W-:Y:S05]  /*54e0*/  @!UPT UIADD3 URZ, URZ, URZ, URZ ;  /* 0x0000003f3f3ff290 */ /* 0x000fea000fffe03f */
[C---:B--2---:R-:W-:Y:S01]  /*54f0*/  HMMA.16816.F32.BF16 R80, R8.reuse, R16, R4 ;  /* 0x000000100850723c */ /* 0x044fe20000041804 */
[----:B------:R1:W2:Y:S06]  /*5500*/  MUFU.EX2 R4, R24 ;  /* 0x0000001800047308 */ /* 0x0002ac0000000800 */
[----:B------:R-:W-:Y:S01]  /*5510*/  FADD.FTZ R5, R90, R25 ;  /* 0x000000195a057221 */ /* 0x000fe20000010000 */
[----:B------:R-:W-:Y:S01]  /*5520*/  HMMA.16816.F32.BF16 R64, R8, R18, R20 ;  /* 0x000000120840723c */ /* 0x000fe20000041814 */
[----:B------:R-:W-:Y:S01]  /*5530*/  FADD.FTZ R17, R87, R27 ;  /* 0x0000001b57117221 */ /* 0x000fe20000010000 */
[----:B------:R-:W3:Y:S01]  /*5540*/  MUFU.EX2 R16, R28 ;  /* 0x0000001c00107308 */ /* 0x000ee20000000800 */
[--C-:B------:R-:W-:Y:S01]  /*5550*/  FFMA.FTZ R6, R98, c[0x0][0x2d0], -R2.reuse ;  /* 0x0000b40062067a23 */ /* 0x100fe20000010802 */
[----:B------:R-:W-:Y:S03]  /*5560*/  LDSM.16.MT88.4 R20, [R251+0x6900] ;  /* 0x00690000fb14783b */ /* 0x000fe60000004200 */
[----:B------:R-:W-:Y:S01]  /*5570*/  FADD.FTZ R18, R89, R5 ;  /* 0x0000000559127221 */ /* 0x000fe20000010000 */
[----:B-1----:R-:W1:Y:S01]  /*5580*/  LDSM.16.MT88.4 R24, [R251+0x6100] ;  /* 0x00610000fb18783b */ /* 0x002e620000004200 */
[----:B------:R-:W-:Y:S01]  /*5590*/  FFMA.FTZ R5, R97, c[0x0][0x2d0], -R2 ;  /* 0x0000b40061057a23 */ /* 0x000fe20000010802 */
[----:B------:R-:W4:Y:S01]  /*55a0*/  MUFU.EX2 R6, R6 ;  /* 0x0000000600067308 */ /* 0x000f220000000800 */
[----:B------:R-:W-:-:S02]  /*55b0*/  FADD.FTZ R19, R86, R17 ;  /* 0x0000001156137221 */ /* 0x000fc40000010000 */
[----:B--2---:R-:W-:Y:S01]  /*55c0*/  FADD.FTZ R17, R4, R18 ;  /* 0x0000001204117221 */ /* 0x004fe20000010000 */
[----:B------:R-:W-:-:S03]  /*55d0*/  F2FP.BF16.PACK_AB R4, R0, R4 ;  /* 0x000000040004723e */ /* 0x000fc600000010ff */
[----:B------:R-:W-:Y:S01]  /*55e0*/  FADD.FTZ R2, R0, R17 ;  /* 0x0000001100027221 */ /* 0x000fe20000010000 */
[----:B------:R-:W2:Y:S03]  /*55f0*/  MUFU.EX2 R5, R5 ;  /* 0x0000000500057308 */ /* 0x000ea60000000800 */
[----:B---3--:R-:W-:-:S05]  /*5600*/  FADD.FTZ R2, R16, R2 ;  /* 0x0000000210027221 */ /* 0x008fca0000010000 */
[----:B------:R2:W3:Y:S01]  /*5610*/  MUFU.EX2 R7, R29 ;  /* 0x0000001d00077308 */ /* 0x0004e20000000800 */
[----:B----4-:R-:W-:-:S04]  /*5620*/  FADD.FTZ R0, R6, R19 ;  /* 0x0000001306007221 */ /* 0x010fc80000010000 */
[C---:B--2---:R-:W-:Y:S01]  /*5630*/  FADD.FTZ R29, R5.reuse, R0 ;  /* 0x00000000051d7221 */ /* 0x044fe20000010000 */
[----:B------:R-:W-:Y:S01]  /*5640*/  F2FP.BF16.PACK_AB R5, R5, R6 ;  /* 0x000000060505723e */ /* 0x000fe200000010ff */
[C---:B---3--:R-:W-:Y:S01]  /*5650*/  FADD.FTZ R28, R7.reuse, R2 ;  /* 0x00000002071c7221 */ /* 0x048fe20000010000 */
[----:B------:R-:W-:Y:S01]  /*5660*/  F2FP.BF16.PACK_AB R6, R7, R16 ;  /* 0x000000100706723e */ /* 0x000fe200000010ff */
[----:B------:R-:W2:Y:S01]  /*5670*/  MUFU.EX2 R2, R31 ;  /* 0x0000001f00027308 */ /* 0x000ea20000000800 */
[C---:B-1----:R-:W-:Y:S07]  /*5680*/  HMMA.16816.F32.BF16 R16, R12.reuse, R24, RZ ;  /* 0x000000180c10723c */ /* 0x042fee00000418ff */
[----:B------:R-:W1:Y:S01]  /*5690*/  MUFU.EX2 R0, R30 ;  /* 0x0000001e00007308 */ /* 0x000e620000000800 */
[----:B------:R-:W-:Y:S01]  /*56a0*/  HMMA.16816.F32.BF16 R24, R12, R26, RZ ;  /* 0x0000001a0c18723c */ /* 0x000fe200000418ff */
[----:B--2---:R-:W-:Y:S11]  /*56b0*/  FADD.FTZ R7, R2, R29 ;  /* 0x0000001d02077221 */ /* 0x004ff60000010000 */
[----:B------:R-:W-:Y:S04]  /*56c0*/  @!UPT UIADD3 URZ, URZ, URZ, URZ ;  /* 0x0000003f3f3ff290 */ /* 0x000fe8000fffe03f */
[C---:B------:R-:W-:Y:S01]  /*56d0*/  HMMA.16816.F32.BF16 R48, R8.reuse, R20, R16 ;  /* 0x000000140830723c */ /* 0x040fe20000041810 */
[----:B------:R-:W2:Y:S07]  /*56e0*/  MUFU.EX2 R17, R36 ;  /* 0x0000002400117308 */ /* 0x000eae0000000800 */
[----:B------:R-:W-:Y:S01]  /*56f0*/  HMMA.16816.F32.BF16 R40, R8, R22, R24 ;  /* 0x000000160828723c */ /* 0x000fe20000041818 */
[----:B------:R-:W3:Y:S06]  /*5700*/  MUFU.EX2 R16, R37 ;  /* 0x0000002500107308 */ /* 0x000eec0000000800 */
[C---:B-1----:R-:W-:Y:S01]  /*5710*/  FADD.FTZ R23, R0.reuse, R7 ;  /* 0x0000000700177221 */ /* 0x042fe20000010000 */
[----:B------:R-:W-:Y:S01]  /*5720*/  F2FP.BF16.PACK_AB R7, R0, R2 ;  /* 0x000000020007723e */ /* 0x000fe200000010ff */
[----:B------:R-:W1:Y:S01]  /*5730*/  MUFU.EX2 R19, R33 ;  /* 0x0000002100137308 */ /* 0x000e620000000800 */
[----:B--2---:R-:W-:-:S07]  /*5740*/  FADD.FTZ R22, R17, R28 ;  /* 0x0000001c11167221 */ /* 0x004fce0000010000 */
[----:B------:R-:W2:Y:S01]  /*5750*/  MUFU.EX2 R21, R38 ;  /* 0x0000002600157308 */ /* 0x000ea20000000800 */
[C---:B---3--:R-:W-:Y:S01]  /*5760*/  FADD.FTZ R2, R16.reuse, R22 ;  /* 0x0000001610027221 */ /* 0x048fe20000010000 */
[----:B------:R-:W-:-:S06]  /*5770*/  F2FP.BF16.PACK_AB R128, R16, R17 ;  /* 0x000000111080723e */ /* 0x000fcc00000010ff */
[----:B------:R-:W3:Y:S01]  /*5780*/  MUFU.EX2 R18, R32 ;  /* 0x0000002000127308 */ /* 0x000ee20000000800 */
[----:B-1----:R-:W-:-:S07]  /*5790*/  FADD.FTZ R0, R19, R23 ;  /* 0x0000001713007221 */ /* 0x002fce0000010000 */
[----:B------:R-:W1:Y:S01]  /*57a0*/  MUFU.EX2 R20, R39 ;  /* 0x0000002700147308 */ /* 0x000e620000000800 */
[----:B--2---:R-:W-:Y:S02]  /*57b0*/  FADD.FTZ R2, R21, R2 ;  /* 0x0000000215027221 */ /* 0x004fe40000010000 */
[C---:B---3--:R-:W-:Y:S01]  /*57c0*/  FADD.FTZ R16, R18.reuse, R0 ;  /* 0x0000000012107221 */ /* 0x048fe20000010000 */
[----:B------:R-:W-:Y:S01]  /*57d0*/  F2FP.BF16.PACK_AB R129, R18, R19 ;  /* 0x000000131281723e */ /* 0x000fe200000010ff */
[C---:B-1----:R-:W-:Y:S01]  /*57e0*/  FADD.FTZ R0, R20.reuse, R2 ;  /* 0x0000000214007221 */ /* 0x042fe20000010000 */
[----:B------:R-:W-:Y:S02]  /*57f0*/  F2FP.BF16.PACK_AB R130, R20, R21 ;  /* 0x000000151482723e */ /* 0x000fe400000010ff */
[----:B------:R-:W1:Y:S01]  /*5800*/  MUFU.EX2 R2, R35 ;  /* 0x0000002300027308 */ /* 0x000e620000000800 */
[----:B------:R-:W2:Y:S04]  /*5810*/  LDSM.16.MT88.4 R20, [R250+0x6100] ;  /* 0x00610000fa14783b */ /* 0x000ea80000004200 */
[----:B------:R3:W-:Y:S01]  /*5820*/  STL [R1+0xa4], R0 ;  /* 0x0000a40001007387 */ /* 0x0007e20000100800 */
[----:B-1----:R-:W-:-:S02]  /*5830*/  FADD.FTZ R16, R2, R16 ;  /* 0x0000001002107221 */ /* 0x002fc40000010000 */
[----:B---3--:R-:W1:Y:S01]  /*5840*/  MUFU.EX2 R0, R34 ;  /* 0x0000002200007308 */ /* 0x008e620000000800 */
[----:B--2---:R-:W-:Y:S01]  /*5850*/  HMMA.16816.F32.BF16 R24, R12, R20, RZ ;  /* 0x000000140c18723c */ /* 0x004fe200000418ff */
[C---:B-1----:R-:W-:Y:S01]  /*5860*/  FADD.FTZ R16, R0.reuse, R16 ;  /* 0x0000001000107221 */ /* 0x042fe20000010000 */
[----:B------:R-:W-:-:S06]  /*5870*/  F2FP.BF16.PACK_AB R131, R0, R2 ;  /* 0x000000020083723e */ /* 0x000fcc00000010ff */
[----:B------:R-:W-:Y:S01]  /*5880*/  HMMA.16816.F32.BF16 R12, R12, R22, RZ ;  /* 0x000000160c0c723c */ /* 0x000fe200000418ff */
[----:B------:R-:W-:Y:S04]  /*5890*/  STL [R1+0x9c], R16 ;  /* 0x00009c1001007387 */ /* 0x000fe80000100800 */
[----:B------:R-:W1:Y:S11]  /*58a0*/  LDSM.16.MT88.4 R16, [R250+0x6900] ;  /* 0x00690000fa10783b */ /* 0x000e760000004200 */
[C---:B-1----:R-:W-:Y:S08]  /*58b0*/  HMMA.16816.F32.BF16 R24, R8.reuse, R16, R24 ;  /* 0x000000100818723c */ /* 0x042ff00000041818 */
[----:B------:R-:W-:Y:S01]  /*58c0*/  HMMA.16816.F32.BF16 R12, R8, R18, R12 ;  /* 0x00000012080c723c */ /* 0x000fe2000004180c */
        /* <DEDUP_REMOVED lines=25> */
[----:B------:R-:W2:Y:S03]  /*5a60*/  LDSM.16.MT88.4 R152, [R248+0x1900] ;  /* 0x00190000f898783b */ /* 0x000ea60000004200 */
[C---:B-1----:R-:W-:Y:S01]  /*5a70*/  HMMA.16816.F32.BF16 R84, R4.reuse, R8, R160 ;  /* 0x000000080454723c */ /* 0x042fe200000418a0 */
[----:B------:R-:W1:Y:S07]  /*5a80*/  LDSM.16.MT88.4 R160, [R135+0x1900] ;  /* 0x0019000087a0783b */ /* 0x000e6e0000004200 */
[----:B------:R-:W-:Y:S01]  /*5a90*/  HMMA.16816.F32.BF16 R88, R4, R10, R124 ;  /* 0x0000000a0458723c */ /* 0x000fe2000004187c */
[----:B------:R-:W3:Y:S07]  /*5aa0*/  LDSM.16.MT88.4 R8, [R248+0x5100] ;  /* 0x00510000f808783b */ /* 0x000eee0000004200 */
[C---:B--2---:R-:W-:Y:S08]  /*5ab0*/  HMMA.16816.F32.BF16 R156, R128.reuse, R152, R156 ;  /* 0x00000098809c723c */ /* 0x044ff0000004189c */
[C---:B------:R-:W-:Y:S08]  /*5ac0*/  HMMA.16816.F32.BF16 R152, R128.reuse, R154, R20 ;  /* 0x0000009a8098723c */ /* 0x040ff00000041814 */
[----:B-1----:R-:W-:Y:S08]  /*5ad0*/  HMMA.16816.F32.BF16 R164, R128, R160, R164 ;  /* 0x000000a080a4723c */ /* 0x002ff000000418a4 */
[C---:B---3--:R-:W-:Y:S01]  /*5ae0*/  HMMA.16816.F32.BF16 R92, R4.reuse, R8, R144 ;  /* 0x00000008045c723c */ /* 0x048fe20000041890 */
[----:B------:R-:W1:Y:S07]  /*5af0*/  LDSM.16.MT88.4 R144, [R251+0x1900] ;  /* 0x00190000fb90783b */ /* 0x000e6e0000004200 */
[----:B------:R-:W-:Y:S01]  /*5b00*/  HMMA.16816.F32.BF16 R96, R4, R10, R120 ;  /* 0x0000000a0460723c */ /* 0x000fe20000041878 */
[----:B------:R-:W2:Y:S07]  /*5b10*/  LDSM.16.MT88.4 R8, [R251+0x5100] ;  /* 0x00510000fb08783b */ /* 0x000eae0000004200 */
[C---:B------:R-:W-:Y:S08]  /*5b20*/  HMMA.16816.F32.BF16 R160, R128.reuse, R162, R16 ;  /* 0x000000a280a0723c */ /* 0x040ff00000041810 */
[----:B-1----:R-:W-:Y:S08]  /*5b30*/  HMMA.16816.F32.BF16 R148, R128, R144, R148 ;  /* 0x000000908094723c */ /* 0x002ff00000041894 */
[C---:B--2---:R-:W-:Y:S01]  /*5b40*/  HMMA.16816.F32.BF16 R100, R4.reuse, R8, R136 ;  /* 0x000000080464723c */ /* 0x044fe20000041888 */
[----:B------:R-:W1:Y:S07]  /*5b50*/  LDSM.16.MT88.4 R136, [R250+0x1900] ;  /* 0x00190000fa88783b */ /* 0x000e6e0000004200 */
[----:B------:R-:W-:Y:S01]  /*5b60*/  HMMA.16816.F32.BF16 R104, R4, R10, R108 ;  /* 0x0000000a0468723c */ /* 0x000fe2000004186c */
[----:B------:R-:W2:Y:S07]  /*5b70*/  LDSM.16.MT88.4 R8, [R250+0x5100] ;  /* 0x00510000fa08783b */ /* 0x000eae0000004200 */
[C---:B------:R-:W-:Y:S08]  /*5b80*/  HMMA.16816.F32.BF16 R144, R128.reuse, R146, R28 ;  /* 0x000000928090723c */ /* 0x040ff0000004181c */
[----:B-1----:R-:W-:Y:S08]  /*5b90*/  HMMA.16816.F32.BF16 R140, R128, R136, R140 ;  /* 0x00000088808c723c */ /* 0x002ff0000004188c */
[C---:B--2---:R-:W-:Y:S08]  /*5ba0*/  HMMA.16816.F32.BF16 R108, R4.reuse, R8, R116 ;  /* 0x00000008046c723c */ /* 0x044ff00000041874 */
[----:B------:R-:W-:Y:S01]  /*5bb0*/  HMMA.16816.F32.BF16 R112, R4, R10, R112 ;  /* 0x0000000a0470723c */ /* 0x000fe20000041870 */
[----:B------:R-:W1:Y:S07]  /*5bc0*/  LDSM.16.MT88.4 R8, [R135+0x7100] ;  /* 0x007100008708783b */ /* 0x000e6e0000004200 */
[----:B------:R-:W-:Y:S08]  /*5bd0*/  HMMA.16816.F32.BF16 R136, R128, R138, R32 ;  /* 0x0000008a8088723c */ /* 0x000ff00000041820 */
[C---:B-1----:R-:W-:Y:S08]  /*5be0*/  HMMA.16816.F32.BF16 R184, R4.reuse, R8, R184 ;  /* 0x0000000804b8723c */ /* 0x042ff000000418b8 */
[C---:B------:R-:W-:Y:S01]  /*5bf0*/  HMMA.16816.F32.BF16 R176, R4.reuse, R10, R176 ;  /* 0x0000000a04b0723c */ /* 0x040fe200000418b0 */
[----:B------:R-:W1:Y:S07]  /*5c00*/  LDSM.16.MT88.4 R8, [R248+0x7100] ;  /* 0x00710000f808783b */ /* 0x000e6e0000004200 */
[C---:B-1----:R-:W-:Y:S01]  /*5c10*/  HMMA.16816.F32.BF16 R120, R4.reuse, R8, R80 ;  /* 0x000000080478723c */ /* 0x042fe20000041850 */
[----:B------:R-:W-:Y:S07]  /*5c20*/  LDSM.16.MT88.4 R80, [R248+0x5900] ;  /* 0x00590000f850783b */ /* 0x000fee0000004200 */
[C---:B------:R-:W-:Y:S01]  /*5c30*/  HMMA.16816.F32.BF16 R116, R4.reuse, R10, R64 ;  /* 0x0000000a0474723c */ /* 0x040fe20000041840 */
[----:B------:R-:W1:Y:S04]  /*5c40*/  LDSM.16.MT88.4 R8, [R251+0x7100] ;  /* 0x00710000fb08783b */ /* 0x000e680000004200 */
[----:B------:R-:W-:Y:S03]  /*5c50*/  LDSM.16.MT88.4 R64, [R250+0x3900] ;  /* 0x00390000fa40783b */ /* 0x000fe60000004200 */
[C---:B-1----:R-:W-:Y:S01]  /*5c60*/  HMMA.16816.F32.BF16 R124, R4.reuse, R10, R40 ;  /* 0x0000000a047c723c */ /* 0x042fe20000041828 */
[----:B------:R-:W1:Y:S07]  /*5c70*/  LDSM.16.MT88.4 R40, [R135+0x3900] ;  /* 0x003900008728783b */ /* 0x000e6e0000004200 */
[----:B------:R-:W-:Y:S01]  /*5c80*/  HMMA.16816.F32.BF16 R180, R4, R8, R48 ;  /* 0x0000000804b4723c */ /* 0x000fe20000041830 */
[----:B------:R-:W2:Y:S04]  /*5c90*/  LDSM.16.MT88.4 R48, [R248+0x3900] ;  /* 0x00390000f830783b */ /* 0x000ea80000004200 */
[----:B------:R-:W3:Y:S03]  /*5ca0*/  LDSM.16.MT88.4 R8, [R250+0x7100] ;  /* 0x00710000fa08783b */ /* 0x000ee60000004200 */
[C---:B-1----:R-:W-:Y:S08]  /*5cb0*/  HMMA.16816.F32.BF16 R36, R128.reuse, R40, R36 ;  /* 0x000000288024723c */ /* 0x042ff00000041824 */
[C---:B------:R-:W-:Y:S08]  /*5cc0*/  HMMA.16816.F32.BF16 R40, R128.reuse, R42, R44 ;  /* 0x0000002a8028723c */ /* 0x040ff0000004182c */
[C---:B--2---:R-:W-:Y:S08]  /*5cd0*/  HMMA.16816.F32.BF16 R44, R128.reuse, R48, R52 ;  /* 0x00000030802c723c */ /* 0x044ff00000041834 */
[----:B------:R-:W-:Y:S01]  /*5ce0*/  HMMA.16816.F32.BF16 R48, R128, R50, R56 ;  /* 0x000000328030723c */ /* 0x000fe20000041838 */
[----:B------:R-:W1:Y:S07]  /*5cf0*/  LDSM.16.MT88.4 R56, [R251+0x3900] ;  /* 0x00390000fb38783b */ /* 0x000e6e0000004200 */
[C---:B---3--:R-:W-:Y:S08]  /*5d00*/  HMMA.16816.F32.BF16 R24, R4.reuse, R8, R24 ;  /* 0x000000080418723c */ /* 0x048ff00000041818 */
[----:B------:R-:W-:Y:S01]  /*5d10*/  HMMA.16816.F32.BF16 R12, R4, R10, R12 ;  /* 0x0000000a040c723c */ /* 0x000fe2000004180c */
[----:B------:R-:W-:Y:S07]  /*5d20*/  LDSM.16.MT88.4 R4, [R250+0x7900] ;  /* 0x00790000fa04783b */ /* 0x000fee0000004200 */
[C---:B-1----:R-:W-:Y:S08]  /*5d30*/  HMMA.16816.F32.BF16 R52, R128.reuse, R56, R60 ;  /* 0x000000388034723c */ /* 0x042ff0000004183c */
[C---:B------:R-:W-:Y:S01]  /*5d40*/  HMMA.16816.F32.BF16 R60, R128.reuse, R64, R72 ;  /* 0x00000040803c723c */ /* 0x040fe20000041848 */
[----:B------:R-:W1:Y:S07]  /*5d50*/  LDSM.16.MT88.4 R72, [R135+0x5900] ;  /* 0x005900008748783b */ /* 0x000e6e0000004200 */
[C---:B------:R-:W-:Y:S08]  /*5d60*/  HMMA.16816.F32.BF16 R64, R128.reuse, R66, R76 ;  /* 0x000000428040723c */ /* 0x040ff0000004184c */
[C---:B------:R-:W-:Y:S08]  /*5d70*/  HMMA.16816.F32.BF16 R76, R128.reuse, R80, R92 ;  /* 0x00000050804c723c */ /* 0x040ff0000004185c */
[C---:B------:R-:W-:Y:S01]  /*5d80*/  HMMA.16816.F32.BF16 R80, R128.reuse, R82, R96 ;  /* 0x000000528050723c */ /* 0x040fe20000041860 */
[----:B------:R-:W2:Y:S07]  /*5d90*/  LDSM.16.MT88.4 R96, [R250+0x5900] ;  /* 0x00590000fa60783b */ /* 0x000eae0000004200 */
[C---:B------:R-:W-:Y:S08]  /*5da0*/  HMMA.16816.F32.BF16 R56, R128.reuse, R58, R68 ;  /* 0x0000003a8038723c */ /* 0x040ff00000041844 */
        /* <DEDUP_REMOVED lines=9> */
[C---:B--2---:R-:W-:Y:S01]  /*5e40*/  HMMA.16816.F32.BF16 R108, R128.reuse, R112, R120 ;  /* 0x00000070806c723c */ /* 0x044fe20000041878 */
[----:B------:R-:W2:Y:S07]  /*5e50*/  LDSM.16.MT88.4 R120, [R251+0x7900] ;  /* 0x00790000fb78783b */ /* 0x000eae0000004200 */
[C---:B------:R-:W-:Y:S08]  /*5e60*/  HMMA.16816.F32.BF16 R112, R128.reuse, R114, R116 ;  /* 0x000000728070723c */ /* 0x040ff00000041874 */
[C---:B-1----:R-:W-:Y:S08]  /*5e70*/  HMMA.16816.F32.BF16 R100, R128.reuse, R104, R184 ;  /* 0x000000688064723c */ /* 0x042ff000000418b8 */
[C---:B------:R-:W-:Y:S08]  /*5e80*/  HMMA.16816.F32.BF16 R104, R128.reuse, R106, R176 ;  /* 0x0000006a8068723c */ /* 0x040ff000000418b0 */
[C---:B--2---:R-:W-:Y:S08]  /*5e90*/  HMMA.16816.F32.BF16 R116, R128.reuse, R120, R180 ;  /* 0x000000788074723c */ /* 0x044ff000000418b4 */
[C---:B------:R-:W-:Y:S08]  /*5ea0*/  HMMA.16816.F32.BF16 R120, R128.reuse, R122, R124 ;  /* 0x0000007a8078723c */ /* 0x040ff0000004187c */
[C---:B------:R-:W-:Y:S08]  /*5eb0*/  HMMA.16816.F32.BF16 R124, R128.reuse, R4, R24 ;  /* 0x00000004807c723c */ /* 0x040ff00000041818 */
[----:B------:R-:W-:Y:S01]  /*5ec0*/  HMMA.16816.F32.BF16 R128, R128, R6, R12 ;  /* 0x000000068080723c */ /* 0x000fe2000004180c */
[----:B------:R-:W-:Y:S07]  /*5ed0*/  @P0 BRA `(.L_x_612) ;  /* 0x0000447000000947 */ /* 0x000fee0003800000 */
[----:B------:R-:W2:Y:S04]  /*5ee0*/  LDL R8, [R1+0xe4] ;  /* 0x0000e40001087983 */ /* 0x000ea80000100800 */
[----:B------:R-:W2:Y:S04]  /*5ef0*/  LDL R9, [R1+0x98] ;  /* 0x0000980001097983 */ /* 0x000ea80000100800 */
[----:B------:R-:W3:Y:S04]  /*5f00*/  LDL R188, [R1+0xdc] ;  /* 0x0000dc0001bc7983 */ /* 0x000ee80000100800 */
[----:B------:R-:W3:Y:S04]  /*5f10*/  LDL R189, [R1+0xd0] ;  /* 0x0000d00001bd7983 */ /* 0x000ee80000100800 */
[----:B------:R-:W4:Y:S04]  /*5f20*/  LDL R190, [R1+0xe0] ;  /* 0x0000e00001be7983 */ /* 0x000f280000100800 */
[----:B------:R-:W4:Y:S01]  /*5f30*/  LDL R191, [R1+0xd4] ;  /* 0x0000d40001bf7983 */ /* 0x000f220000100800 */
[----:B------:R-:W-:Y:S01]  /*5f40*/  PLOP3.LUT P0, PT, PT, PT, UP1, 0x80, 0x0 ;  /* 0x000000000000781c */ /* 0x000fe20003f0f018 */
[----:B------:R-:W-:Y:S01]  /*5f50*/  IMAD.MOV.U32 R2, RZ, RZ, R132 ;  /* 0x000000ffff027224 */ /* 0x000fe200078e0084 */
[----:B------:R-:W-:-:S11]  /*5f60*/  UMOV UR5, 0x1 ;  /* 0x0000000100057882 */ /* 0x000fd60000000000 */
[----:B------:R-:W-:Y:S01]  /*5f70*/  @P0 IMAD.HI.U32 R0, R133, c[0x0][0x2c8], RZ ;  /* 0x0000b20085000a27 */ /* 0x000fe200078e00ff */
[----:B------:R-:W-:-:S03]  /*5f80*/  PLOP3.LUT P0, PT, PT, PT, UP1, 0x80, 0x0 ;  /* 0x000000000000781c */ /* 0x000fc60003f0f018 */
[----:B------:R-:W-:-:S10]  /*5f90*/  IMAD.MOV.U32 R133, RZ, RZ, R3 ;  /* 0x000000ffff857224 */ /* 0x000fd400078e0003 */
[----:B------:R-:W-:-:S05]  /*5fa0*/  @P0 SHF.R.U32.HI R4, RZ, c[0x0][0x2cc], R0 ;  /* 0x0000b300ff040a19 */ /* 0x000fca0000011600 */
[----:B------:R3:W-:Y:S01]  /*5fb0*/  @P0 STL [R1+0xb8], R4 ;  /* 0x0000b80401000387 */ /* 0x0007e20000100800 */
[C---:B--2---:R-:W-:Y:S01]  /*5fc0*/  SHF.L.U64.HI R3, R9.reuse, 0x1, R8 ;  /* 0x0000000109037819 */ /* 0x044fe20000010208 */
[----:B------:R-:W-:-:S04]  /*5fd0*/  IMAD.SHL.U32 R0, R9, 0x2, RZ ;  /* 0x0000000209007824 */ /* 0x000fc800078e00ff */
[----:B------:R1:W-:Y:S01]  /*5fe0*/  STL [R1+0x94], R3 ;  /* 0x0000940301007387 */ /* 0x0003e20000100800 */
[----:B---3--:R-:W-:-:S03]  /*5ff0*/  SHF.L.U64.HI R4, R189, 0x1, R188 ;  /* 0x00000001bd047819 */ /* 0x008fc600000102bc */
[----:B------:R2:W-:Y:S04]  /*6000*/  STL [R1+0xd8], R0 ;  /* 0x0000d80001007387 */ /* 0x0005e80000100800 */
[----:B------:R4:W-:Y:S01]  /*6010*/  STL [R1+0x90], R4 ;  /* 0x0000900401007387 */ /* 0x0009e20000100800 */
[----:B-1----:R-:W-:Y:S01]  /*6020*/  IMAD.SHL.U32 R3, R189, 0x2, RZ ;  /* 0x00000002bd037824 */ /* 0x002fe200078e00ff */
[----:B--2---:R-:W-:-:S04]  /*6030*/  SEL R0, RZ, 0x10, P5 ;  /* 0x00000010ff007807 */ /* 0x004fc80002800000 */
[----:B------:R1:W-:Y:S01]  /*6040*/  STL [R1+0x8c], R3 ;  /* 0x00008c0301007387 */ /* 0x0003e20000100800 */
[----:B----4-:R-:W-:-:S03]  /*6050*/  SHF.L.U64.HI R4, R191, 0x1, R190 ;  /* 0x00000001bf047819 */ /* 0x010fc600000102be */
[----:B------:R2:W-:Y:S04]  /*6060*/  STL [R1+0xac], R0 ;  /* 0x0000ac0001007387 */ /* 0x0005e80000100800 */
[----:B------:R3:W-:Y:S01]  /*6070*/  STL [R1+0x88], R4 ;  /* 0x0000880401007387 */ /* 0x0007e20000100800 */
[----:B-1----:R-:W-:Y:S01]  /*6080*/  IMAD.SHL.U32 R3, R191, 0x2, RZ ;  /* 0x00000002bf037824 */ /* 0x002fe200078e00ff */
[----:B--2---:R-:W-:-:S04]  /*6090*/  SEL R0, RZ, 0x10, P4 ;  /* 0x00000010ff007807 */ /* 0x004fc80002000000 */
[----:B------:R3:W-:Y:S04]  /*60a0*/  STL [R1+0x84], R3 ;  /* 0x0000840301007387 */ /* 0x0007e80000100800 */
[----:B------:R3:W-:Y:S02]  /*60b0*/  STL [R1+0xa8], R0 ;  /* 0x0000a80001007387 */ /* 0x0007e40000100800 */
.L_x_615:
[----:B------:R-:W2:Y:S01]  /*60c0*/  LDL R5, [R1] ;  /* 0x0000000001057983 */ /* 0x000ea20000100800 */
[----:B------:R-:W-:Y:S04]  /*60d0*/  DEPBAR.LE SB0, 0x0 ;  /* 0x000080000000791a */ /* 0x000fe80000000000 */
[----:B---3--:R-:W3:Y:S04]  /*60e0*/  LDL R4, [R1+0x3c] ;  /* 0x00003c0001047983 */ /* 0x008ee80000100800 */
[----:B------:R-:W-:Y:S01]  /*60f0*/  BAR.SYNC.DEFER_BLOCKING 0x0 ;  /* 0x0000000000007b1d */ /* 0x000fe20000010000 */
[----:B------:R-:W-:Y:S05]  /*6100*/  ISETP.LE.AND P0, PT, RZ, UR10, PT ;  /* 0x0000000aff007c0c */ /* 0x000fea000bf03270 */
[----:B------:R-:W4:Y:S04]  /*6110*/  LDL R3, [R1+0x38] ;  /* 0x0000380001037983 */ /* 0x000f280000100800 */
[----:B------:R-:W4:Y:S04]  /*6120*/  LDL R0, [R1+0x34] ;  /* 0x0000340001007983 */ /* 0x000f280000100800 */
[----:B------:R1:W5:Y:S04]  /*6130*/  LDL R132, [R1+0x40] ;  /* 0x0000400001847983 */ /* 0x0003680000100800 */
[----:B------:R1:W1:Y:S04]  /*6140*/  LDSM.16.M88.4 R8, [R134+0x10100] ;  /* 0x010100008608783b */ /* 0x0002680000000200 */
[----:B------:R1:W1:Y:S04]  /*6150*/  LDSM.16.M88.4 R16, [R134+0x10900] ;  /* 0x010900008610783b */ /* 0x0002680000000200 */
[----:B------:R1:W1:Y:S04]  /*6160*/  LDSM.16.M88.4 R24, [R134+0x11100] ;  /* 0x011100008618783b */ /* 0x0002680000000200 */
[----:B------:R1:W1:Y:S04]  /*6170*/  LDSM.16.M88.4 R32, [R134+0x11900] ;  /* 0x011900008620783b */ /* 0x0002680000000200 */
[----:B--2---:R2:W1:Y:S04]  /*6180*/  LDSM.16.M88.4 R176, [R5] ;  /* 0x0000000005b0783b */ /* 0x0044680000000200 */
[----:B---3--:R2:W3:Y:S04]  /*6190*/  LDSM.16.M88.4 R180, [R4] ;  /* 0x0000000004b4783b */ /* 0x0084e80000000200 */
[----:B----4-:R2:W4:Y:S04]  /*61a0*/  LDSM.16.M88.4 R184, [R3] ;  /* 0x0000000003b8783b */ /* 0x0105280000000200 */
[----:B------:R2:W1:Y:S01]  /*61b0*/  LDSM.16.M88.4 R188, [R0] ;  /* 0x0000000000bc783b */ /* 0x0004620000000200 */
[----:B------:R-:W-:-:S05]  /*61c0*/  @!P0 BRA `(.L_x_613) ;  /* 0x000004b000008947 */ /* 0x000fca0003800000 */
[----:B--2---:R-:W2:Y:S01]  /*61d0*/  LDL R3, [R1+0x5c] ;  /* 0x00005c0001037983 */ /* 0x004ea20000100800 */
[----:B-----5:R-:W-:Y:S03]  /*61e0*/  LOP3.LUT R132, R132, 0xffffffdf, RZ, 0xc0, !PT ;  /* 0xffffffdf84847812 */ /* 0x020fe600078ec0ff */
[----:B----4-:R-:W4:Y:S01]  /*61f0*/  LDL R6, [R1+0x58] ;  /* 0x0000580001067983 */ /* 0x010f220000100800 */
[----:B------:R-:W-:Y:S03]  /*6200*/  @P1 LOP3.LUT R132, R132, 0x20, RZ, 0xfc, !PT ;  /* 0x0000002084841812 */ /* 0x000fe600078efcff */
[----:B---3--:R-:W3:Y:S04]  /*6210*/  LDL R13, [R1+0x60] ;  /* 0x00006000010d7983 */ /* 0x008ee80000100800 */
[----:B------:R-:W-:Y:S04]  /*6220*/  STL [R1+0x40], R132 ;  /* 0x0000408401007387 */ /* 0x000fe80000100800 */
[----:B------:R-:W3:Y:S04]  /*6230*/  LDL R29, [R1+0xd8] ;  /* 0x0000d800011d7983 */ /* 0x000ee80000100800 */
        /* <DEDUP_REMOVED lines=8> */
[----:B------:R-:W3:Y:S01]  /*62c0*/  LDL R30, [R1+0xc0] ;  /* 0x0000c000011e7983 */ /* 0x000ee20000100800 */
[----:B--2---:R-:W-:Y:S01]  /*62d0*/  SHF.R.S32.HI R0, RZ, 0x1f, R3 ;  /* 0x0000001fff007819 */ /* 0x004fe20000011403 */
[C---:B------:R-:W-:Y:S04]  /*62e0*/  IMAD.WIDE.U32 R4, R3.reuse, c[0x0][0x208], RZ ;  /* 0x0000820003047a25 */ /* 0x040fe800078e00ff */
[----:B------:R-:W-:Y:S04]  /*62f0*/  IMAD R0, R0, c[0x0][0x208], RZ ;  /* 0x0000820000007a24 */ /* 0x000fe800078e02ff */
[----:B------:R-:W-:Y:S04]  /*6300*/  IMAD R0, R3, c[0x0][0x20c], R0 ;  /* 0x0000830003007a24 */ /* 0x000fe800078e0200 */
[----:B------:R-:W-:Y:S01]  /*6310*/  IMAD.IADD R5, R5, 0x1, R0 ;  /* 0x0000000105057824 */ /* 0x000fe200078e0200 */
[----:B----4-:R-:W-:Y:S03]  /*6320*/  SHF.R.S32.HI R0, RZ, 0x1f, R6 ;  /* 0x0000001fff007819 */ /* 0x010fe60000011406 */
        /* <DEDUP_REMOVED lines=8> */
[----:B------:R2:W-:Y:S04]  /*63b0*/  SHFL.IDX PT, R0, R12, 0x1, 0x181f ;  /* 0x00381f000c007f89 */ /* 0x0005e800000e0000 */
[----:B------:R-:W4:Y:S04]  /*63c0*/  SHFL.IDX PT, R5, R3, RZ, 0x181f ;  /* 0x00181fff03057589 */ /* 0x000f2800000e0000 */
[----:B------:R-:W1:Y:S01]  /*63d0*/  SHFL.IDX PT, R3, R3, 0x1, 0x181f ;  /* 0x00381f0003037f89 */ /* 0x000e6200000e0000 */
[C---:B---3--:R-:W-:Y:S03]  /*63e0*/  IADD3 R6, P0, R4.reuse, R29, RZ ;  /* 0x0000001d04067210 */ /* 0x048fe60007f1e0ff */
[----:B--2---:R-:W2:Y:S02]  /*63f0*/  LDL R12, [R1+0xb0] ;  /* 0x0000b000010c7983 */ /* 0x004ea40000100800 */
[C---:B----4-:R-:W-:Y:S05]  /*6400*/  IMAD.X R7, R5.reuse, 0x1, R28, P0 ;  /* 0x0000000105077824 */ /* 0x050fea00000e061c */
[----:B------:R3:W-:Y:S02]  /*6410*/  LDGSTS.E.BYPASS.LTC128B.128 [R13], [R6.64], !P6 ;  /* 0x00000000060d7fae */ /* 0x0007e4000f101d50 */
[C---:B---3--:R-:W-:Y:S05]  /*6420*/  IADD3 R6, P0, R4.reuse, R23, RZ ;  /* 0x0000001704067210 */ /* 0x048fea0007f1e0ff */
[C---:B------:R-:W-:Y:S05]  /*6430*/  IMAD.X R7, R5.reuse, 0x1, R22, P0 ;  /* 0x0000000105077824 */ /* 0x040fea00000e0616 */
[----:B------:R3:W-:Y:S02]  /*6440*/  LDGSTS.E.BYPASS.LTC128B.128 [R21], [R6.64], !P5 ;  /* 0x0000000006157fae */ /* 0x0007e4000e901d50 */
[C---:B---3--:R-:W-:Y:S02]  /*6450*/  IADD3 R6, P0, R4.reuse, R20, RZ ;  /* 0x0000001404067210 */ /* 0x048fe40007f1e0ff */
[----:B------:R-:W3:Y:S03]  /*6460*/  LDL R21, [R1+0xac] ;  /* 0x0000ac0001157983 */ /* 0x000ee60000100800 */
[----:B------:R-:W-:Y:S05]  /*6470*/  IMAD.X R7, R5, 0x1, R15, P0 ;  /* 0x0000000105077824 */ /* 0x000fea00000e060f */
[----:B------:R4:W-:Y:S04]  /*6480*/  LDGSTS.E.BYPASS.LTC128B.128 [R14], [R6.64], !P4 ;  /* 0x00000000060e7fae */ /* 0x0009e8000e101d50 */
[----:B----4-:R-:W4:Y:S01]  /*6490*/  LDL R14, [R1+0xa8] ;  /* 0x0000a800010e7983 */ /* 0x010f220000100800 */
[C---:B------:R-:W-:Y:S05]  /*64a0*/  IMAD.SHL.U32 R6, R31.reuse, 0x2, RZ ;  /* 0x000000021f067824 */ /* 0x040fea00078e00ff */
[----:B------:R-:W-:Y:S02]  /*64b0*/  IADD3 R4, P0, R4, R6, RZ ;  /* 0x0000000604047210 */ /* 0x000fe40007f1e0ff */
[----:B--2---:R-:W-:Y:S02]  /*64c0*/  SHF.L.U64.HI R7, R31, 0x1, R12 ;  /* 0x000000011f077819 */ /* 0x004fe4000001020c */
[----:B------:R-:W2:Y:S03]  /*64d0*/  LDL R12, [R1+0xb4] ;  /* 0x0000b400010c7983 */ /* 0x000ea60000100800 */
[----:B------:R-:W-:Y:S05]  /*64e0*/  IMAD.X R5, R5, 0x1, R7, P0 ;  /* 0x0000000105057824 */ /* 0x000fea00000e0607 */
[----:B------:R1:W-:Y:S02]  /*64f0*/  LDGSTS.E.BYPASS.LTC128B.128 [R30], [R4.64], !P3 ;  /* 0x00000000041e7fae */ /* 0x0003e4000d901d50 */
[----:B-1----:R-:W-:Y:S05]  /*6500*/  IADD3 R4, P0, R0, R29, RZ ;  /* 0x0000001d00047210 */ /* 0x002fea0007f1e0ff */
[----:B------:R-:W-:Y:S05]  /*6510*/  IMAD.X R5, R3, 0x1, R28, P0 ;  /* 0x0000000103057824 */ /* 0x000fea00000e061c */
[----:B------:R3:W-:Y:S02]  /*6520*/  LDGSTS.E.BYPASS.LTC128B.128 [R13+0x1000], [R4.64], !P6 ;  /* 0x01000000040d7fae */ /* 0x0007e4000f101d50 */
[C---:B---3--:R-:W-:Y:S04]  /*6530*/  IADD3 R4, -R21.reuse, 0x10, RZ ;  /* 0x0000001015047810 */ /* 0x048fe80007ffe1ff */
[----:B------:R-:W-:Y:S04]  /*6540*/  LOP3.LUT R4, R4, 0xf, RZ, 0xc0, !PT ;  /* 0x0000000f04047812 */ /* 0x000fe800078ec0ff */
[-C--:B------:R-:W-:Y:S04]  /*6550*/  IADD3 R4, P1, P0, R4, R0.reuse, R23 ;  /* 0x0000000004047210 */ /* 0x080fe8000783e017 */
[-C--:B------:R-:W-:Y:S02]  /*6560*/  IADD3.X R5, RZ, R3.reuse, R22, P1, P0 ;  /* 0x00000003ff057210 */ /* 0x080fe40000fe0416 */
[----:B------:R-:W-:Y:S11]  /*6570*/  ISETP.NE.U32.AND P0, PT, R21, RZ, PT ;  /* 0x000000ff1500720c */ /* 0x000ff60003f05070 */
[----:B------:R-:W-:Y:S02]  /*6580*/  @!UPT UIADD3 URZ, URZ, URZ, URZ ;  /* 0x0000003f3f3ff290 */ /* 0x000fe4000fffe03f */
[----:B------:R4:W-:Y:S02]  /*6590*/  LDGSTS.E.BYPASS.LTC128B.128.ZFILL [R13+0x3000], [R4.64], P0 ;  /* 0x03000000040d7fae */ /* 0x0009e40008141d50 */
[----:B----4-:R-:W-:Y:S04]  /*65a0*/  IADD3 R4, -R14, 0x10, RZ ;  /* 0x000000100e047810 */ /* 0x010fe80007ffe1ff */
[----:B------:R-:W-:Y:S04]  /*65b0*/  LOP3.LUT R4, R4, 0xf, RZ, 0xc0, !PT ;  /* 0x0000000f04047812 */ /* 0x000fe800078ec0ff */
[-C--:B------:R-:W-:Y:S04]  /*65c0*/  IADD3 R4, P1, P0, R4, R0.reuse, R20 ;  /* 0x0000000004047210 */ /* 0x080fe8000783e014 */
[-C--:B------:R-:W-:Y:S02]  /*65d0*/  IADD3.X R5, RZ, R3.reuse, R15, P1, P0 ;  /* 0x00000003ff057210 */ /* 0x080fe40000fe040f */
[----:B------:R-:W-:Y:S11]  /*65e0*/  ISETP.NE.U32.AND P0, PT, R14, RZ, PT ;  /* 0x000000ff0e00720c */ /* 0x000ff60003f05070 */
[----:B------:R-:W-:Y:S02]  /*65f0*/  @!UPT UIADD3 URZ, URZ, URZ, URZ ;  /* 0x0000003f3f3ff290 */ /* 0x000fe4000fffe03f */
[----:B------:R2:W-:Y:S02]  /*6600*/  LDGSTS.E.BYPASS.LTC128B.128.ZFILL [R13+0x5000], [R4.64], P0 ;  /* 0x05000000040d7fae */ /* 0x0005e40008141d50 */
[----:B--2---:R-:W-:Y:S04]  /*6610*/  IADD3 R4, -R12, 0x10, RZ ;  /* 0x000000100c047810 */ /* 0x004fe80007ffe1ff */
[----:B------:R-:W-:Y:S04]  /*6620*/  LOP3.LUT R4, R4, 0xf, RZ, 0xc0, !PT ;  /* 0x0000000f04047812 */ /* 0x000fe800078ec0ff */
[----:B------:R-:W-:Y:S04]  /*6630*/  IADD3 R4, P1, P0, R4, R0, R6 ;  /* 0x0000000004047210 */ /* 0x000fe8000783e006 */
[----:B------:R-:W-:Y:S02]  /*6640*/  IADD3.X R5, RZ, R3, R7, P1, P0 ;  /* 0x00000003ff057210 */ /* 0x000fe40000fe0407 */
[----:B------:R-:W-:Y:S02]  /*6650*/  ISETP.NE.U32.AND P0, PT, R12, RZ, PT ;  /* 0x000000ff0c00720c */ /* 0x000fe40003f05070 */
[----:B------:R-:W-:Y:S11]  /*6660*/  LOP3.LUT P1, RZ, R132, 0x20, RZ, 0xc0, !PT ;  /* 0x0000002084ff7812 */ /* 0x000ff6000782c0ff */
[----:B------:R1:W-:Y:S02]  /*6670*/  LDGSTS.E.BYPASS.LTC128B.128.ZFILL [R13+0x7000], [R4.64], P0 ;  /* 0x07000000040d7fae */ /* 0x0003e40008141d50 */
.L_x_613:
[C---:B-12---:R-:W-:Y:S01]  /*6680*/  HMMA.16816.F32.BF16 R4, R168.reuse, R8, RZ ;  /* 0x00000008a804723c */ /* 0x046fe200000418ff */
[----:B------:R-:W2:Y:S01]  /*6690*/  LDL R3, [R1+0x28] ;  /* 0x0000280001037983 */ /* 0x000ea20000100800 */
[----:B------:R-:W-:Y:S03]  /*66a0*/  UISETP.GE.AND UP0, UPT, UR10, 0x1, UPT ;  /* 0x000000010a00788c */ /* 0x000fe6000bf06270 */
[----:B------:R-:W0:Y:S03]  /*66b0*/  LDGDEPBAR ;  /* 0x00000000000079af */ /* 0x000e260000000000 */
[C---:B------:R-:W-:Y:S01]  /*66c0*/  HMMA.16816.F32.BF16 R8, R168.reuse, R10, RZ ;  /* 0x0000000aa808723c */ /* 0x040fe200000418ff */
[----:B------:R-:W-:Y:S04]  /*66d0*/  PLOP3.LUT P0, PT, PT, PT, UP0, 0x40, 0x0 ;  /* 0x000000000000781c */ /* 0x000fe80003f0e808 */
[----:B----4-:R-:W4:Y:S03]  /*66e0*/  LDL R0, [R1+0x24] ;  /* 0x0000240001007983 */ /* 0x010f260000100800 */
[C---:B------:R-:W-:Y:S08]  /*66f0*/  HMMA.16816.F32.BF16 R12, R168.reuse, R16, RZ ;  /* 0x00000010a80c723c */ /* 0x040ff000000418ff */
        /* <DEDUP_REMOVED lines=8> */
[C---:B---3--:R-:W-:Y:S08]  /*6780*/  HMMA.16816.F32.BF16 R12, R172.reuse, R180, R12 ;  /* 0x000000b4ac0c723c */ /* 0x048ff0000004180c */
[C---:B------:R-:W-:Y:S01]  /*6790*/  HMMA.16816.F32.BF16 R16, R172.reuse, R182, R16 ;  /* 0x000000b6ac10723c */ /* 0x040fe20000041810 */
[----:B------:R-:W3:Y:S07]  /*67a0*/  LDSM.16.M88.4 R180, [R252+0x10900] ;  /* 0x01090000fcb4783b */ /* 0x000eee0000000200 */
[C---:B------:R-:W-:Y:S08]  /*67b0*/  HMMA.16816.F32.BF16 R20, R172.reuse, R184, R20 ;  /* 0x000000b8ac14723c */ /* 0x040ff00000041814 */
[C---:B------:R-:W-:Y:S01]  /*67c0*/  HMMA.16816.F32.BF16 R24, R172.reuse, R186, R24 ;  /* 0x000000baac18723c */ /* 0x040fe20000041818 */
[----:B------:R-:W-:Y:S07]  /*67d0*/  LDSM.16.M88.4 R184, [R252+0x11900] ;  /* 0x01190000fcb8783b */ /* 0x000fee0000000200 */
[C---:B------:R-:W-:Y:S01]  /*67e0*/  HMMA.16816.F32.BF16 R28, R172.reuse, R188, R28 ;  /* 0x000000bcac1c723c */ /* 0x040fe2000004181c */
[----:B------:R-:W4:Y:S04]  /*67f0*/  LDL R188, [R1+0x30] ;  /* 0x0000300001bc7983 */ /* 0x000f280000100800 */
[----:B------:R-:W4:Y:S03]  /*6800*/  LDL R189, [R1+0x2c] ;  /* 0x00002c0001bd7983 */ /* 0x000f260000100800 */
        /* <DEDUP_REMOVED lines=12> */
[----:B------:R-:W1:Y:S07]  /*68d0*/  LDSM.16.M88.4 R184, [R249+0x1000] ;  /* 0x00100000f9b8783b */ /* 0x000e6e0000000200 */
[C---:B---3--:R-:W-:Y:S08]  /*68e0*/  HMMA.16816.F32.BF16 R4, R196.reuse, R180, R4 ;  /* 0x000000b4c404723c */ /* 0x048ff00000041804 */
[C---:B------:R-:W-:Y:S01]  /*68f0*/  HMMA.16816.F32.BF16 R8, R196.reuse, R182, R8 ;  /* 0x000000b6c408723c */ /* 0x040fe20000041808 */
[----:B------:R-:W3:Y:S07]  /*6900*/  LDSM.16.M88.4 R180, [R249+0x1800] ;  /* 0x00180000f9b4783b */ /* 0x000eee0000000200 */
[C---:B-1----:R-:W-:Y:S08]  /*6910*/  HMMA.16816.F32.BF16 R12, R196.reuse, R176, R12 ;  /* 0x000000b0c40c723c */ /* 0x042ff0000004180c */
[C---:B------:R-:W-:Y:S01]  /*6920*/  HMMA.16816.F32.BF16 R16, R196.reuse, R178, R16 ;  /* 0x000000b2c410723c */ /* 0x040fe20000041810 */
[----:B------:R-:W1:Y:S07]  /*6930*/  LDSM.16.M88.4 R176, [R134+0x12100] ;  /* 0x0121000086b0783b */ /* 0x000e6e0000000200 */
[C---:B------:R-:W-:Y:S08]  /*6940*/  HMMA.16816.F32.BF16 R20, R196.reuse, R184, R20 ;  /* 0x000000b8c414723c */ /* 0x040ff00000041814 */
[C---:B------:R-:W-:Y:S01]  /*6950*/  HMMA.16816.F32.BF16 R24, R196.reuse, R186, R24 ;  /* 0x000000bac418723c */ /* 0x040fe20000041818 */
[----:B------:R-:W2:Y:S07]  /*6960*/  LDSM.16.M88.4 R184, [R134+0x12900] ;  /* 0x0129000086b8783b */ /* 0x000eae0000000200 */
[C---:B---3--:R-:W-:Y:S08]  /*6970*/  HMMA.16816.F32.BF16 R28, R196.reuse, R180, R28 ;  /* 0x000000b4c41c723c */ /* 0x048ff0000004181c */
[----:B------:R-:W-:Y:S01]  /*6980*/  HMMA.16816.F32.BF16 R32, R196, R182, R32 ;  /* 0x000000b6c420723c */ /* 0x000fe20000041820 */
[----:B------:R-:W3:Y:S07]  /*6990*/  LDSM.16.M88.4 R180, [R134+0x13100] ;  /* 0x0131000086b4783b */ /* 0x000eee0000000200 */
[C---:B-1----:R-:W-:Y:S08]  /*69a0*/  HMMA.16816.F32.BF16 R4, R200.reuse, R176, R4 ;  /* 0x000000b0c804723c */ /* 0x042ff00000041804 */
[C---:B------:R-:W-:Y:S01]  /*69b0*/  HMMA.16816.F32.BF16 R8, R200.reuse, R178, R8 ;  /* 0x000000b2c808723c */ /* 0x040fe20000041808 */
[----:B------:R-:W1:Y:S07]  /*69c0*/  LDSM.16.M88.4 R176, [R134+0x13900] ;  /* 0x0139000086b0783b */ /* 0x000e6e0000000200 */
[C---:B--2---:R-:W-:Y:S08]  /*69d0*/  HMMA.16816.F32.BF16 R12, R200.reuse, R184, R12 ;  /* 0x000000b8c80c723c */ /* 0x044ff0000004180c */
[C---:B------:R-:W-:Y:S08]  /*69e0*/  HMMA.16816.F32.BF16 R16, R200.reuse, R186, R16 ;  /* 0x000000bac810723c */ /* 0x040ff00000041810 */
[C---:B---3--:R-:W-:Y:S08]  /*69f0*/  HMMA.16816.F32.BF16 R20, R200.reuse, R180, R20 ;  /* 0x000000b4c814723c */ /* 0x048ff00000041814 */
[C---:B------:R-:W-:Y:S08]  /*6a00*/  HMMA.16816.F32.BF16 R24, R200.reuse, R182, R24 ;  /* 0x000000b6c818723c */ /* 0x040ff00000041818 */
[C---:B-1----:R-:W-:Y:S08]  /*6a10*/  HMMA.16816.F32.BF16 R28, R200.reuse, R176, R28 ;  /* 0x000000b0c81c723c */ /* 0x042ff0000004181c */
[----:B------:R-:W-:Y:S01]  /*6a20*/  HMMA.16816.F32.BF16 R32, R200, R178, R32 ;  /* 0x000000b2c820723c */ /* 0x000fe20000041820 */
[----:B------:R1:W-:Y:S08]  /*6a30*/  LDSM.16.M88.4 R176, [R3] ;  /* 0x0000000003b0783b */ /* 0x0003f00000000200 */
[----:B-1----:R-:W2:Y:S04]  /*6a40*/  LDL R3, [R1+0x18] ;  /* 0x0000180001037983 */ /* 0x002ea80000100800 */
[----:B----4-:R1:W3:Y:S08]  /*6a50*/  LDSM.16.M88.4 R184, [R188] ;  /* 0x00000000bcb8783b */ /* 0x0102f00000000200 */
[----:B------:R4:W3:Y:S08]  /*6a60*/  LDSM.16.M88.4 R180, [R189] ;  /* 0x00000000bdb4783b */ /* 0x0008f00000000200 */
[----:B-1----:R-:W2:Y:S04]  /*6a70*/  LDL R188, [R1+0x1c] ;  /* 0x00001c0001bc7983 */ /* 0x002ea80000100800 */
[----:B----4-:R-:W4:Y:S01]  /*6a80*/  LDL R189, [R1+0x20] ;  /* 0x0000200001bd7983 */ /* 0x010f220000100800 */
[C---:B---3--:R-:W-:Y:S08]  /*6a90*/  HMMA.16816.F32.BF16 R4, R204.reuse, R184, R4 ;  /* 0x000000b8cc04723c */ /* 0x048ff00000041804 */
[C---:B------:R-:W-:Y:S01]  /*6aa0*/  HMMA.16816.F32.BF16 R8, R204.reuse, R186, R8 ;  /* 0x000000bacc08723c */ /* 0x040fe20000041808 */
[----:B------:R1:W3:Y:S07]  /*6ab0*/  LDSM.16.M88.4 R184, [R0] ;  /* 0x0000000000b8783b */ /* 0x0002ee0000000200 */
[C---:B------:R-:W-:Y:S08]  /*6ac0*/  HMMA.16816.F32.BF16 R12, R204.reuse, R180, R12 ;  /* 0x000000b4cc0c723c */ /* 0x040ff0000004180c */
[C---:B------:R-:W-:Y:S01]  /*6ad0*/  HMMA.16816.F32.BF16 R16, R204.reuse, R182, R16 ;  /* 0x000000b6cc10723c */ /* 0x040fe20000041810 */
[----:B------:R-:W3:Y:S07]  /*6ae0*/  LDSM.16.M88.4 R180, [R252+0x12100] ;  /* 0x01210000fcb4783b */ /* 0x000eee0000000200 */
[C---:B------:R-:W-:Y:S01]  /*6af0*/  HMMA.16816.F32.BF16 R20, R204.reuse, R176, R20 ;  /* 0x000000b0cc14723c */ /* 0x040fe20000041814 */
[----:B-1----:R-:W4:Y:S07]  /*6b00*/  LDL R0, [R1+0x14] ;  /* 0x0000140001007983 */ /* 0x002f2e0000100800 */
[C---:B------:R-:W-:Y:S01]  /*6b10*/  HMMA.16816.F32.BF16 R24, R204.reuse, R178, R24 ;  /* 0x000000b2cc18723c */ /* 0x040fe20000041818 */
[----:B------:R-:W1:Y:S07]  /*6b20*/  LDSM.16.M88.4 R176, [R252+0x12900] ;  /* 0x01290000fcb0783b */ /* 0x000e6e0000000200 */
[C---:B---3--:R-:W-:Y:S08]  /*6b30*/  HMMA.16816.F32.BF16 R28, R204.reuse, R184, R28 ;  /* 0x000000b8cc1c723c */ /* 0x048ff0000004181c */
[----:B------:R-:W-:Y:S01]  /*6b40*/  HMMA.16816.F32.BF16 R32, R204, R186, R32 ;  /* 0x000000bacc20723c */ /* 0x000fe20000041820 */
[----:B------:R-:W3:Y:S07]  /*6b50*/  LDSM.16.M88.4 R184, [R252+0x13100] ;  /* 0x01310000fcb8783b */ /* 0x000eee0000000200 */
[C---:B------:R-:W-:Y:S08]  /*6b60*/  HMMA.16816.F32.BF16 R4, R208.reuse, R180, R4 ;  /* 0x000000b4d004723c */ /* 0x040ff00000041804 */
[C---:B------:R-:W-:Y:S01]  /*6b70*/  HMMA.16816.F32.BF16 R8, R208.reuse, R182, R8 ;  /* 0x000000b6d008723c */ /* 0x040fe20000041808 */
[----:B------:R-:W3:Y:S07]  /*6b80*/  LDSM.16.M88.4 R180, [R252+0x13900] ;  /* 0x01390000fcb4783b */ /* 0x000eee0000000200 */
[C---:B-1----:R-:W-:Y:S08]  /*6b90*/  HMMA.16816.F32.BF16 R12, R208.reuse, R176, R12 ;  /* 0x000000b0d00c723c */ /* 0x042ff0000004180c */
[C---:B------:R-:W-:Y:S01]  /*6ba0*/  HMMA.16816.F32.BF16 R16, R208.reuse, R178, R16 ;  /* 0x000000b2d010723c */ /* 0x040fe20000041810 */
[----:B------:R-:W1:Y:S07]  /*6bb0*/  LDSM.16.M88.4 R176, [R249+0x2000] ;  /* 0x00200000f9b0783b */ /* 0x000e6e0000000200 */
[C---:B---3--:R-:W-:Y:S08]  /*6bc0*/  HMMA.16816.F32.BF16 R20, R208.reuse, R184, R20 ;  /* 0x000000b8d014723c */ /* 0x048ff00000041814 */
[C---:B------:R-:W-:Y:S01]  /*6bd0*/  HMMA.16816.F32.BF16 R24, R208.reuse, R186, R24 ;  /* 0x000000bad018723c */ /* 0x040fe20000041818 */
[----:B------:R-:W3:Y:S07]  /*6be0*/  LDSM.16.M88.4 R184, [R249+0x2800] ;  /* 0x00280000f9b8783b */ /* 0x000eee0000000200 */
[C---:B------:R-:W-:Y:S08]  /*6bf0*/  HMMA.16816.F32.BF16 R28, R208.reuse, R180, R28 ;  /* 0x000000b4d01c723c */ /* 0x040ff0000004181c */
[----:B------:R-:W-:Y:S01]  /*6c00*/  HMMA.16816.F32.BF16 R32, R208, R182, R32 ;  /* 0x000000b6d020723c */ /* 0x000fe20000041820 */
        /* <DEDUP_REMOVED lines=8> */
[C---:B------:R-:W-:Y:S01]  /*6c90*/  HMMA.16816.F32.BF16 R24, R212.reuse, R182, R24 ;  /* 0x000000b6d418723c */ /* 0x040fe20000041818 */
[----:B------:R-:W3:Y:S07]  /*6ca0*/  LDSM.16.M88.4 R180, [R134+0x14900] ;  /* 0x0149000086b4783b */ /* 0x000eee0000000200 */
[C---:B-1----:R-:W-:Y:S08]  /*6cb0*/  HMMA.16816.F32.BF16 R28, R212.reuse, R176, R28 ;  /* 0x000000b0d41c723c */ /* 0x042ff0000004181c */
[----:B------:R-:W-:Y:S01]  /*6cc0*/  HMMA.16816.F32.BF16 R32, R212, R178, R32 ;  /* 0x000000b2d420723c */ /* 0x000fe20000041820 */
[----:B------:R-:W1:Y:S07]  /*6cd0*/  LDSM.16.M88.4 R176, [R134+0x15100] ;  /* 0x0151000086b0783b */ /* 0x000e6e0000000200 */
[C---:B---3--:R-:W-:Y:S08]  /*6ce0*/  HMMA.16816.F32.BF16 R4, R216.reuse, R184, R4 ;  /* 0x000000b8d804723c */ /* 0x048ff00000041804 */
[C---:B------:R-:W-:Y:S01]  /*6cf0*/  HMMA.16816.F32.BF16 R8, R216.reuse, R186, R8 ;  /* 0x000000bad808723c */ /* 0x040fe20000041808 */
[----:B------:R-:W3:Y:S07]  /*6d00*/  LDSM.16.M88.4 R184, [R134+0x15900] ;  /* 0x0159000086b8783b */ /* 0x000eee0000000200 */
[C---:B------:R-:W-:Y:S08]  /*6d10*/  HMMA.16816.F32.BF16 R12, R216.reuse, R180, R12 ;  /* 0x000000b4d80c723c */ /* 0x040ff0000004180c */
[C---:B------:R-:W-:Y:S08]  /*6d20*/  HMMA.16816.F32.BF16 R16, R216.reuse, R182, R16 ;  /* 0x000000b6d810723c */ /* 0x040ff00000041810 */
[C---:B-1----:R-:W-:Y:S08]  /*6d30*/  HMMA.16816.F32.BF16 R20, R216.reuse, R176, R20 ;  /* 0x000000b0d814723c */ /* 0x042ff00000041814 */
[C---:B------:R-:W-:Y:S08]  /*6d40*/  HMMA.16816.F32.BF16 R24, R216.reuse, R178, R24 ;  /* 0x000000b2d818723c */ /* 0x040ff00000041818 */
[C---:B---3--:R-:W-:Y:S08]  /*6d50*/  HMMA.16816.F32.BF16 R28, R216.reuse, R184, R28 ;  /* 0x000000b8d81c723c */ /* 0x048ff0000004181c */
[----:B------:R-:W-:Y:S01]  /*6d60*/  HMMA.16816.F32.BF16 R32, R216, R186, R32 ;  /* 0x000000bad820723c */ /* 0x000fe20000041820 */
[----:B--2---:R1:W-:Y:S08]  /*6d70*/  LDSM.16.M88.4 R184, [R3] ;  /* 0x0000000003b8783b */ /* 0x0043f00000000200 */
[----:B-1----:R-:W2:Y:S04]  /*6d80*/  LDL R3, [R1+0x8] ;  /* 0x0000080001037983 */ /* 0x002ea80000100800 */
[----:B------:R1:W-:Y:S08]  /*6d90*/  LDSM.16.M88.4 R176, [R188] ;  /* 0x00000000bcb0783b */ /* 0x0003f00000000200 */
[----:B----4-:R3:W4:Y:S08]  /*6da0*/  LDSM.16.M88.4 R180, [R189] ;  /* 0x00000000bdb4783b */ /* 0x0107300000000200 */
[----:B-1----:R-:W2:Y:S04]  /*6db0*/  LDL R188, [R1+0xc] ;  /* 0x00000c0001bc7983 */ /* 0x002ea80000100800 */
[----:B---3--:R-:W3:Y:S01]  /*6dc0*/  LDL R189, [R1+0x10] ;  /* 0x0000100001bd7983 */ /* 0x008ee20000100800 */
[C---:B----4-:R-:W-:Y:S08]  /*6dd0*/  HMMA.16816.F32.BF16 R4, R220.reuse, R180, R4 ;  /* 0x000000b4dc04723c */ /* 0x050ff00000041804 */
[C---:B------:R-:W-:Y:S01]  /*6de0*/  HMMA.16816.F32.BF16 R8, R220.reuse, R182, R8 ;  /* 0x000000b6dc08723c */ /* 0x040fe20000041808 */
[----:B------:R1:W4:Y:S07]  /*6df0*/  LDSM.16.M88.4 R180, [R0] ;  /* 0x0000000000b4783b */ /* 0x00032e0000000200 */
[C---:B------:R-:W-:Y:S08]  /*6e00*/  HMMA.16816.F32.BF16 R12, R220.reuse, R176, R12 ;  /* 0x000000b0dc0c723c */ /* 0x040ff0000004180c */
[C---:B------:R-:W-:Y:S01]  /*6e10*/  HMMA.16816.F32.BF16 R16, R220.reuse, R178, R16 ;  /* 0x000000b2dc10723c */ /* 0x040fe20000041810 */
[----:B------:R-:W4:Y:S07]  /*6e20*/  LDSM.16.M88.4 R176, [R252+0x14100] ;  /* 0x01410000fcb0783b */ /* 0x000f2e0000000200 */
[C---:B------:R-:W-:Y:S01]  /*6e30*/  HMMA.16816.F32.BF16 R20, R220.reuse, R184, R20 ;  /* 0x000000b8dc14723c */ /* 0x040fe20000041814 */
[----:B-1----:R-:W3:Y:S07]  /*6e40*/  LDL R0, [R1+0x4] ;  /* 0x0000040001007983 */ /* 0x002eee0000100800 */
[C---:B------:R-:W-:Y:S01]  /*6e50*/  HMMA.16816.F32.BF16 R24, R220.reuse, R186, R24 ;  /* 0x000000badc18723c */ /* 0x040fe20000041818 */
[----:B------:R-:W1:Y:S07]  /*6e60*/  LDSM.16.M88.4 R184, [R252+0x14900] ;  /* 0x01490000fcb8783b */ /* 0x000e6e0000000200 */
[C---:B----4-:R-:W-:Y:S08]  /*6e70*/  HMMA.16816.F32.BF16 R28, R220.reuse, R180, R28 ;  /* 0x000000b4dc1c723c */ /* 0x050ff0000004181c */
[----:B------:R-:W-:Y:S01]  /*6e80*/  HMMA.16816.F32.BF16 R32, R220, R182, R32 ;  /* 0x000000b6dc20723c */ /* 0x000fe20000041820 */
[----:B------:R-:W4:Y:S07]  /*6e90*/  LDSM.16.M88.4 R180, [R252+0x15100] ;  /* 0x01510000fcb4783b */ /* 0x000f2e0000000200 */
[C---:B------:R-:W-:Y:S08]  /*6ea0*/  HMMA.16816.F32.BF16 R4, R224.reuse, R176, R4 ;  /* 0x000000b0e004723c */ /* 0x040ff00000041804 */
[C---:B------:R-:W-:Y:S01]  /*6eb0*/  HMMA.16816.F32.BF16 R8, R224.reuse, R178, R8 ;  /* 0x000000b2e008723c */ /* 0x040fe20000041808 */
[----:B------:R-:W4:Y:S07]  /*6ec0*/  LDSM.16.M88.4 R176, [R252+0x15900] ;  /* 0x01590000fcb0783b */ /* 0x000f2e0000000200 */
[C---:B-1----:R-:W-:Y:S08]  /*6ed0*/  HMMA.16816.F32.BF16 R12, R224.reuse, R184, R12 ;  /* 0x000000b8e00c723c */ /* 0x042ff0000004180c */
[C---:B------:R-:W-:Y:S01]  /*6ee0*/  HMMA.16816.F32.BF16 R16, R224.reuse, R186, R16 ;  /* 0x000000bae010723c */ /* 0x040fe20000041810 */
[----:B------:R-:W1:Y:S07]  /*6ef0*/  LDSM.16.M88.4 R184, [R249+0x4000] ;  /* 0x00400000f9b8783b */ /* 0x000e6e0000000200 */
[C---:B----4-:R-:W-:Y:S08]  /*6f00*/  HMMA.16816.F32.BF16 R20, R224.reuse, R180, R20 ;  /* 0x000000b4e014723c */ /* 0x050ff00000041814 */
[C---:B------:R-:W-:Y:S01]  /*6f10*/  HMMA.16816.F32.BF16 R24, R224.reuse, R182, R24 ;  /* 0x000000b6e018723c */ /* 0x040fe20000041818 */
[----:B------:R-:W4:Y:S07]  /*6f20*/  LDSM.16.M88.4 R180, [R249+0x4800] ;  /* 0x00480000f9b4783b */ /* 0x000f2e0000000200 */
[C---:B------:R-:W-:Y:S08]  /*6f30*/  HMMA.16816.F32.BF16 R28, R224.reuse, R176, R28 ;  /* 0x000000b0e01c723c */ /* 0x040ff0000004181c */
[----:B------:R-:W-:Y:S01]  /*6f40*/  HMMA.16816.F32.BF16 R32, R224, R178, R32 ;  /* 0x000000b2e020723c */ /* 0x000fe20000041820 */
        /* <DEDUP_REMOVED lines=8> */
[C---:B------:R-:W-:Y:S01]  /*6fd0*/  HMMA.16816.F32.BF16 R24, R228.reuse, R178, R24 ;  /* 0x000000b2e418723c */ /* 0x040fe20000041818 */
[----:B------:R-:W4:Y:S07]  /*6fe0*/  LDSM.16.M88.4 R176, [R134+0x16900] ;  /* 0x0169000086b0783b */ /* 0x000f2e0000000200 */
[C---:B-1----:R-:W-:Y:S08]  /*6ff0*/  HMMA.16816.F32.BF16 R28, R228.reuse, R184, R28 ;  /* 0x000000b8e41c723c */ /* 0x042ff0000004181c */
[----:B------:R-:W-:Y:S01]  /*7000*/  HMMA.16816.F32.BF16 R32, R228, R186, R32 ;  /* 0x000000bae420723c */ /* 0x000fe20000041820 */
[----:B------:R-:W1:Y:S07]  /*7010*/  LDSM.16.M88.4 R184, [R134+0x17100] ;  /* 0x0171000086b8783b */ /* 0x000e6e0000000200 */
[C---:B----4-:R-:W-:Y:S08]  /*7020*/  HMMA.16816.F32.BF16 R4, R232.reuse, R180, R4 ;  /* 0x000000b4e804723c */ /* 0x050ff00000041804 */
[C---:B------:R-:W-:Y:S01]  /*7030*/  HMMA.16816.F32.BF16 R8, R232.reuse, R182, R8 ;  /* 0x000000b6e808723c */ /* 0x040fe20000041808 */
[----:B------:R-:W4:Y:S07]  /*7040*/  LDSM.16.M88.4 R180, [R134+0x17900] ;  /* 0x0179000086b4783b */ /* 0x000f2e0000000200 */
[C---:B------:R-:W-:Y:S08]  /*7050*/  HMMA.16816.F32.BF16 R12, R232.reuse, R176, R12 ;  /* 0x000000b0e80c723c */ /* 0x040ff0000004180c */
[C---:B------:R-:W-:Y:S08]  /*7060*/  HMMA.16816.F32.BF16 R16, R232.reuse, R178, R16 ;  /* 0x000000b2e810723c */ /* 0x040ff00000041810 */
[C---:B-1----:R-:W-:Y:S08]  /*7070*/  HMMA.16816.F32.BF16 R20, R232.reuse, R184, R20 ;  /* 0x000000b8e814723c */ /* 0x042ff00000041814 */
[C---:B------:R-:W-:Y:S08]  /*7080*/  HMMA.16816.F32.BF16 R24, R232.reuse, R186, R24 ;  /* 0x000000bae818723c */ /* 0x040ff00000041818 */
[C---:B----4-:R-:W-:Y:S08]  /*7090*/  HMMA.16816.F32.BF16 R28, R232.reuse, R180, R28 ;  /* 0x000000b4e81c723c */ /* 0x050ff0000004181c */
[----:B------:R-:W-:Y:S01]  /*70a0*/  HMMA.16816.F32.BF16 R32, R232, R182, R32 ;  /* 0x000000b6e820723c */ /* 0x000fe20000041820 */
[----:B--2---:R-:W-:Y:S08]  /*70b0*/  LDSM.16.M88.4 R180, [R3] ;  /* 0x0000000003b4783b */ /* 0x004ff00000000200 */
[----:B------:R-:W-:Y:S08]  /*70c0*/  LDSM.16.M88.4 R184, [R188] ;  /* 0x00000000bcb8783b */ /* 0x000ff00000000200 */
[----:B---3--:R-:W1:Y:S02]  /*70d0*/  LDSM.16.M88.4 R176, [R189] ;  /* 0x00000000bdb0783b */ /* 0x008e640000000200 */
[C---:B-1----:R-:W-:Y:S08]  /*70e0*/  HMMA.16816.F32.BF16 R4, R236.reuse, R176, R4 ;  /* 0x000000b0ec04723c */ /* 0x042ff00000041804 */
[C---:B------:R-:W-:Y:S01]  /*70f0*/  HMMA.16816.F32.BF16 R8, R236.reuse, R178, R8 ;  /* 0x000000b2ec08723c */ /* 0x040fe20000041808 */
[----:B------:R-:W1:Y:S07]  /*7100*/  LDSM.16.M88.4 R176, [R0] ;  /* 0x0000000000b0783b */ /* 0x000e6e0000000200 */
[C---:B------:R-:W-:Y:S08]  /*7110*/  HMMA.16816.F32.BF16 R12, R236.reuse, R184, R12 ;  /* 0x000000b8ec0c723c */ /* 0x040ff0000004180c */
[C---:B------:R-:W-:Y:S01]  /*7120*/  HMMA.16816.F32.BF16 R16, R236.reuse, R186, R16 ;  /* 0x000000baec10723c */ /* 0x040fe20000041810 */
[----:B------:R-:W2:Y:S07]  /*7130*/  LDSM.16.M88.4 R184, [R252+0x16100] ;  /* 0x01610000fcb8783b */ /* 0x000eae0000000200 */
[C---:B------:R-:W-:Y:S08]  /*7140*/  HMMA.16816.F32.BF16 R20, R236.reuse, R180, R20 ;  /* 0x000000b4ec14723c */ /* 0x040ff00000041814 */
[C---:B------:R-:W-:Y:S01]  /*7150*/  HMMA.16816.F32.BF16 R24, R236.reuse, R182, R24 ;  /* 0x000000b6ec18723c */ /* 0x040fe20000041818 */
[----:B------:R-:W3:Y:S07]  /*7160*/  LDSM.16.M88.4 R180, [R252+0x16900] ;  /* 0x01690000fcb4783b */ /* 0x000eee0000000200 */
[C---:B-1----:R-:W-:Y:S08]  /*7170*/  HMMA.16816.F32.BF16 R28, R236.reuse, R176, R28 ;  /* 0x000000b0ec1c723c */ /* 0x042ff0000004181c */
[----:B------:R-:W-:Y:S01]  /*7180*/  HMMA.16816.F32.BF16 R32, R236, R178, R32 ;  /* 0x000000b2ec20723c */ /* 0x000fe20000041820 */
[----:B------:R-:W1:Y:S07]  /*7190*/  LDSM.16.M88.4 R176, [R252+0x17100] ;  /* 0x01710000fcb0783b */ /* 0x000e6e0000000200 */
[C---:B--2---:R-:W-:Y:S08]  /*71a0*/  HMMA.16816.F32.BF16 R4, R240.reuse, R184, R4 ;  /* 0x000000b8f004723c */ /* 0x044ff00000041804 */
[C---:B------:R-:W-:Y:S01]  /*71b0*/  HMMA.16816.F32.BF16 R8, R240.reuse, R186, R8 ;  /* 0x000000baf008723c */ /* 0x040fe20000041808 */
[----:B------:R-:W2:Y:S07]  /*71c0*/  LDSM.16.M88.4 R184, [R252+0x17900] ;  /* 0x01790000fcb8783b */ /* 0x000eae0000000200 */
[C---:B---3--:R-:W-:Y:S08]  /*71d0*/  HMMA.16816.F32.BF16 R12, R240.reuse, R180, R12 ;  /* 0x000000b4f00c723c */ /* 0x048ff0000004180c */
[C---:B------:R-:W-:Y:S01]  /*71e0*/  HMMA.16816.F32.BF16 R16, R240.reuse, R182, R16 ;  /* 0x000000b6f010723c */ /* 0x040fe20000041810 */
[----:B------:R-:W3:Y:S07]  /*71f0*/  LDSM.16.M88.4 R180, [R249+0x6000] ;  /* 0x00600000f9b4783b */ /* 0x000eee0000000200 */
[C---:B-1----:R-:W-:Y:S08]  /*7200*/  HMMA.16816.F32.BF16 R20, R240.reuse, R176, R20 ;  /* 0x000000b0f014723c */ /* 0x042ff00000041814 */
[C---:B------:R-:W-:Y:S01]  /*7210*/  HMMA.16816.F32.BF16 R24, R240.reuse, R178, R24 ;  /* 0x000000b2f018723c */ /* 0x040fe20000041818 */
[----:B------:R-:W1:Y:S07]  /*7220*/  LDSM.16.M88.4 R176, [R249+0x6800] ;  /* 0x00680000f9b0783b */ /* 0x000e6e0000000200 */
[C---:B--2---:R-:W-:Y:S08]  /*7230*/  HMMA.16816.F32.BF16 R28, R240.reuse, R184, R28 ;  /* 0x000000b8f01c723c */ /* 0x044ff0000004181c */
[----:B------:R-:W-:Y:S08]  /*7240*/  HMMA.16816.F32.BF16 R32, R240, R186, R32 ;  /* 0x000000baf020723c */ /* 0x000ff00000041820 */
[C---:B---3--:R-:W-:Y:S08]  /*7250*/  HMMA.16816.F32.BF16 R4, R244.reuse, R180, R4 ;  /* 0x000000b4f404723c */ /* 0x048ff00000041804 */
        /* <DEDUP_REMOVED lines=20> */
[----:B------:R-:W-:Y:S03]  /*73a0*/  FMUL.FTZ R19, R19, c[0x0][0x320] ;  /* 0x0000c80013137a20 */ /* 0x000fe60000410000 */
[----:B------:R3:W-:Y:S01]  /*73b0*/  MUFU.TANH R190, R5 ;  /* 0x0000000500be7308 */ /* 0x0007e20000002400 */
[----:B--2---:R2:W-:Y:S09]  /*73c0*/  STL [R1+0x4c], R0 ;  /* 0x00004c0001007387 */ /* 0x0045f20000100800 */
[----:B------:R-:W-:Y:S10]  /*73d0*/  MUFU.TANH R189, R8 ;  /* 0x0000000800bd7308 */ /* 0x000ff40000002400 */
[----:B------:R-:W-:Y:S01]  /*73e0*/  MUFU.TANH R185, R9 ;  /* 0x0000000900b97308 */ /* 0x000fe20000002400 */
[----:B---3--:R-:W3:Y:S09]  /*73f0*/  LDSM.16.M88.4 R4, [R249+0x7000] ;  /* 0x00700000f904783b */ /* 0x008ef20000000200 */
[----:B-1----:R-:W1:Y:S10]  /*7400*/  MUFU.TANH R3, R10 ;  /* 0x0000000a00037308 */ /* 0x002e740000002400 */
[----:B--2---:R2:W4:Y:S10]  /*7410*/  MUFU.TANH R0, R11 ;  /* 0x0000000b00007308 */ /* 0x0045340000002400 */
[----:B------:R4:W4:Y:S01]  /*7420*/  MUFU.TANH R187, R15 ;  /* 0x0000000f00bb7308 */ /* 0x0009220000002400 */
[----:B-1----:R-:W-:Y:S09]  /*7430*/  STL [R1+0x48], R3 ;  /* 0x0000480301007387 */ /* 0x002ff20000100800 */
[----:B------:R-:W1:Y:S01]  /*7440*/  MUFU.TANH R179, R12 ;  /* 0x0000000c00b37308 */ /* 0x000e620000002400 */
[----:B--2---:R-:W2:Y:S01]  /*7450*/  LDSM.16.M88.4 R8, [R249+0x7800] ;  /* 0x00780000f908783b */ /* 0x004ea20000000200 */
[----:B------:R-:W-:Y:S04]  /*7460*/  DEPBAR.LE SB0, 0x0 ;  /* 0x000080000000791a */ /* 0x000fe80000000000 */
[C---:B---3--:R-:W-:Y:S04]  /*7470*/  HMMA.16816.F32.BF16 R20, R244.reuse, R4, R20 ;  /* 0x00000004f414723c */ /* 0x048fe80000041814 */
[----:B------:R3:W1:Y:S01]  /*7480*/  MUFU.TANH R178, R13 ;  /* 0x0000000d00b27308 */ /* 0x0006620000002400 */
[----:B----4-:R4:W-:Y:S01]  /*7490*/  STL [R1+0x44], R0 ;  /* 0x0000440001007387 */ /* 0x0109e20000100800 */
[----:B-----5:R-:W-:Y:S08]  /*74a0*/  MOV R15, R132 ;  /* 0x00000084000f7202 */ /* 0x020ff00000000f00 */
[----:B------:R1:W1:Y:S01]  /*74b0*/  MUFU.TANH R188, R14 ;  /* 0x0000000e00bc7308 */ /* 0x0002620000002400 */
[----:B------:R-:W-:Y:S01]  /*74c0*/  BAR.SYNC.DEFER_BLOCKING 0x0 ;  /* 0x0000000000007b1d */ /* 0x000fe20000010000 */
[C---:B------:R-:W-:Y:S08]  /*74d0*/  HMMA.16816.F32.BF16 R24, R244.reuse, R6, R24 ;  /* 0x00000006f418723c */ /* 0x040ff00000041818 */
[----:B------:R-:W4:Y:S01]  /*74e0*/  MUFU.TANH R184, R18 ;  /* 0x0000001200b87308 */ /* 0x000f220000002400 */
[----:B------:R-:W-:Y:S03]  /*74f0*/  FMUL.FTZ R21, R21, c[0x0][0x320] ;  /* 0x0000c80015157a20 */ /* 0x000fe60000410000 */
[----:B------:R-:W-:Y:S02]  /*7500*/  FMUL.FTZ R22, R22, c[0x0][0x320] ;  /* 0x0000c80016167a20 */ /* 0x000fe40000410000 */
[----:B------:R-:W-:Y:S04]  /*7510*/  FMUL.FTZ R23, R23, c[0x0][0x320] ;  /* 0x0000c80017177a20 */ /* 0x000fe80000410000 */
[----:B------:R-:W4:Y:S01]  /*7520*/  MUFU.TANH R132, R21 ;  /* 0x0000001500847308 */ /* 0x000f220000002400 */
[----:B---3--:R-:W-:Y:S02]  /*7530*/  FMUL.FTZ R13, R17, c[0x0][0x320] ;  /* 0x0000c800110d7a20 */ /* 0x008fe40000410000 */
[----:B------:R-:W-:Y:S01]  /*7540*/  FMUL.FTZ R12, R20, c[0x0][0x320] ;  /* 0x0000c800140c7a20 */ /* 0x000fe20000410000 */
[C---:B--2---:R-:W-:Y:S03]  /*7550*/  HMMA.16816.F32.BF16 R28, R244.reuse, R8, R28 ;  /* 0x00000008f41c723c */ /* 0x044fe6000004181c */
[----:B-1----:R-:W-:Y:S02]  /*7560*/  FMUL.FTZ R14, R16, c[0x0][0x320] ;  /* 0x0000c800100e7a20 */ /* 0x002fe40000410000 */
[----:B------:R-:W-:Y:S01]  /*7570*/  FMUL.FTZ R24, R24, c[0x0][0x320] ;  /* 0x0000c80018187a20 */ /* 0x000fe20000410000 */
[----:B------:R1:W2:Y:S01]  /*7580*/  MUFU.TANH R177, R22 ;  /* 0x0000001600b17308 */ /* 0x0002a20000002400 */
[----:B------:R-:W-:Y:S01]  /*7590*/  FMUL.FTZ R9, R25, c[0x0][0x320] ;  /* 0x0000c80019097a20 */ /* 0x000fe20000410000 */
[----:B------:R-:W-:Y:S04]  /*75a0*/  HMMA.16816.F32.BF16 R32, R244, R10, R32 ;  /* 0x0000000af420723c */ /* 0x000fe80000041820 */
[----:B------:R-:W-:Y:S02]  /*75b0*/  FMUL.FTZ R25, R26, c[0x0][0x320] ;  /* 0x0000c8001a197a20 */ /* 0x000fe40000410000 */
[----:B------:R-:W-:Y:S02]  /*75c0*/  FMUL.FTZ R27, R27, c[0x0][0x320] ;  /* 0x0000c8001b1b7a20 */ /* 0x000fe40000410000 */
[----:B------:R3:W2:Y:S08]  /*75d0*/  MUFU.TANH R176, R23 ;  /* 0x0000001700b07308 */ /* 0x0006b00000002400 */
[----:B------:R-:W-:Y:S02]  /*75e0*/  FMUL.FTZ R30, R30, c[0x0][0x320] ;  /* 0x0000c8001e1e7a20 */ /* 0x000fe40000410000 */
[----:B------:R-:W2:Y:S01]  /*75f0*/  MUFU.TANH R14, R14 ;  /* 0x0000000e000e7308 */ /* 0x000ea20000002400 */
[----:B------:R-:W-:Y:S02]  /*7600*/  FMUL.FTZ R31, R31, c[0x0][0x320] ;  /* 0x0000c8001f1f7a20 */ /* 0x000fe40000410000 */
[----:B-1----:R-:W-:Y:S03]  /*7610*/  FMUL.FTZ R22, R29, c[0x0][0x320] ;  /* 0x0000c8001d167a20 */ /* 0x002fe60000410000 */
[----:B------:R-:W-:Y:S02]  /*7620*/  FMUL.FTZ R21, R32, c[0x0][0x320] ;  /* 0x0000c80020157a20 */ /* 0x000fe40000410000 */
[----:B------:R-:W-:Y:S02]  /*7630*/  FMUL.FTZ R20, R33, c[0x0][0x320] ;  /* 0x0000c80021147a20 */ /* 0x000fe40000410000 */
[----:B------:R-:W1:Y:S01]  /*7640*/  MUFU.TANH R13, R13 ;  /* 0x0000000d000d7308 */ /* 0x000e620000002400 */
[----:B------:R-:W-:Y:S02]  /*7650*/  FMUL.FTZ R35, R35, c[0x0][0x320] ;  /* 0x0000c80023237a20 */ /* 0x000fe40000410000 */
[----:B------:R-:W-:Y:S02]  /*7660*/  FMUL.FTZ R34, R34, c[0x0][0x320] ;  /* 0x0000c80022227a20 */ /* 0x000fe40000410000 */
[----:B---3--:R-:W-:Y:S05]  /*7670*/  FMUL.FTZ R23, R28, c[0x0][0x320] ;  /* 0x0000c8001c177a20 */ /* 0x008fea0000410000 */
[----:B------:R3:W1:Y:S10]  /*7680*/  MUFU.TANH R183, R19 ;  /* 0x0000001300b77308 */ /* 0x0006740000002400 */
[----:B------:R-:W1:Y:S10]  /*7690*/  MUFU.TANH R12, R12 ;  /* 0x0000000c000c7308 */ /* 0x000e740000002400 */
[----:B------:R-:W1:Y:S10]  /*76a0*/  MUFU.TANH R24, R24 ;  /* 0x0000001800187308 */ /* 0x000e740000002400 */
[----:B------:R-:W1:Y:S10]  /*76b0*/  MUFU.TANH R9, R9 ;  /* 0x0000000900097308 */ /* 0x000e740000002400 */
[----:B------:R-:W1:Y:S10]  /*76c0*/  MUFU.TANH R25, R25 ;  /* 0x0000001900197308 */ /* 0x000e740000002400 */
[----:B------:R3:W1:Y:S10]  /*76d0*/  MUFU.TANH R186, R27 ;  /* 0x0000001b00ba7308 */ /* 0x0006740000002400 */
[----:B------:R-:W1:Y:S10]  /*76e0*/  MUFU.TANH R23, R23 ;  /* 0x0000001700177308 */ /* 0x000e740000002400 */
[----:B------:R-:W1:Y:S10]  /*76f0*/  MUFU.TANH R22, R22 ;  /* 0x0000001600167308 */ /* 0x000e740000002400 */
[----:B------:R3:W1:Y:S10]  /*7700*/  MUFU.TANH R182, R30 ;  /* 0x0000001e00b67308 */ /* 0x0006740000002400 */
[----:B------:R3:W1:Y:S10]  /*7710*/  MUFU.TANH R181, R31 ;  /* 0x0000001f00b57308 */ /* 0x0006740000002400 */
[----:B------:R-:W1:Y:S10]  /*7720*/  MUFU.TANH R21, R21 ;  /* 0x0000001500157308 */ /* 0x000e740000002400 */
[----:B------:R-:W1:Y:S10]  /*7730*/  MUFU.TANH R20, R20 ;  /* 0x0000001400147308 */ /* 0x000e740000002400 */
[----:B------:R3:W1:Y:S10]  /*7740*/  MUFU.TANH R180, R34 ;  /* 0x0000002200b47308 */ /* 0x0006740000002400 */
[----:B------:R-:W1:Y:S01]  /*7750*/  MUFU.TANH R35, R35 ;  /* 0x0000002300237308 */ /* 0x000e620000002400 */
[----:B------:R-:W-:-:S05]  /*7760*/  @P0 BRA `(.L_x_614) ;  /* 0x000005c000000947 */ /* 0x000fca0003800000 */
[----:B--2-4-:R-:W2:Y:S01]  /*7770*/  LDL R0, [R1+0xa0] ;  /* 0x0000a00001007983 */ /* 0x014ea20000100800 */
[----:B------:R-:W-:Y:S01]  /*7780*/  ULEA UR6, UR10, UR12, 0x6 ;  /* 0x0000000c0a067291 */ /* 0x000fe2000f8e303f */
[----:B------:R-:W-:Y:S01]  /*7790*/  IMAD.MOV.U32 R7, RZ, RZ, RZ ;  /* 0x000000ffff077224 */ /* 0x000fe200078e00ff */
[----:B------:R-:W-:Y:S01]  /*77a0*/  LOP3.LUT R15, R15, 0xffffffdf, RZ, 0xc0, !PT ;  /* 0xffffffdf0f0f7812 */ /* 0x000fe200078ec0ff */
[----:B------:R-:W4:Y:S03]  /*77b0*/  LDL R29, [R1+0xd8] ;  /* 0x0000d800011d7983 */ /* 0x000f260000100800 */
[----:B------:R-:W-:Y:S01]  /*77c0*/  IMAD.U32 R3, RZ, RZ, UR6 ;  /* 0x00000006ff037e24 */ /* 0x000fe2000f8e00ff */
[----:B------:R-:W5:Y:S01]  /*77d0*/  LDL R11, [R1+0x94] ;  /* 0x00009400010b7983 */ /* 0x000f620000100800 */
[----:B------:R-:W-:Y:S03]  /*77e0*/  @P2 LOP3.LUT R15, R15, 0x20, RZ, 0xfc, !PT ;  /* 0x000000200f0f2812 */ /* 0x000fe600078efcff */
[----:B---3--:R-:W3:Y:S01]  /*77f0*/  LDL R10, [R1+0x54] ;  /* 0x00005400010a7983 */ /* 0x008ee20000100800 */
[----:B------:R-:W-:Y:S03]  /*7800*/  LOP3.LUT R15, R15, 0xffffffbf, RZ, 0xc0, !PT ;  /* 0xffffffbf0f0f7812 */ /* 0x000fe600078ec0ff */
[----:B------:R-:W3:Y:S01]  /*7810*/  LDL R28, [R1+0x8c] ;  /* 0x00008c00011c7983 */ /* 0x000ee20000100800 */
[----:B------:R-:W-:Y:S03]  /*7820*/  @P1 LOP3.LUT R15, R15, 0x40, RZ, 0xfc, !PT ;  /* 0x000000400f0f1812 */ /* 0x000fe600078efcff */
[----:B------:R-:W3:Y:S01]  /*7830*/  LDL R27, [R1+0x90] ;  /* 0x00009000011b7983 */ /* 0x000ee20000100800 */
[----:B------:R-:W-:Y:S03]  /*7840*/  LOP3.LUT R15, R15, 0xffffff7f, RZ, 0xc0, !PT ;  /* 0xffffff7f0f0f7812 */ /* 0x000fe600078ec0ff */
[----:B------:R-:W3:Y:S01]  /*7850*/  LDL R19, [R1+0x84] ;  /* 0x0000840001137983 */ /* 0x000ee20000100800 */
[----:B------:R-:W-:Y:S03]  /*7860*/  @P5 LOP3.LUT R15, R15, 0x80, RZ, 0xfc, !PT ;  /* 0x000000800f0f5812 */ /* 0x000fe600078efcff */
[----:B------:R-:W3:Y:S04]  /*7870*/  LDL R18, [R1+0x88] ;  /* 0x0000880001127983 */ /* 0x000ee80000100800 */
[----:B------:R-:W3:Y:S01]  /*7880*/  LDL R30, [R1+0x64] ;  /* 0x00006400011e7983 */ /* 0x000ee20000100800 */
[----:B--2---:R-:W-:Y:S05]  /*7890*/  IADD3 R3, R3, -0x40, R0 ;  /* 0xffffffc003037810 */ /* 0x004fea0007ffe000 */
[----:B------:R-:W-:Y:S04]  /*78a0*/  @P2 IMAD.HI.U32 R4, R3, c[0x0][0x2bc], RZ ;  /* 0x0000af0003042a27 */ /* 0x000fe800078e00ff */
[--C-:B------:R-:W-:Y:S01]  /*78b0*/  IMAD.MOV.U32 R0, RZ, RZ, R3.reuse ;  /* 0x000000ffff007224 */ /* 0x100fe200078e0003 */
        /* <DEDUP_REMOVED lines=10> */
[----:B------:R-:W-:Y:S02]  /*7960*/  IMAD R0, R0, c[0x0][0x1e0], RZ ;  /* 0x0000780000007a24 */ /* 0x000fe400078e02ff */
[----:B------:R-:W3:Y:S02]  /*7970*/  LDL R31, [R1+0xb0] ;  /* 0x0000b000011f7983 */ /* 0x000ee40000100800 */
[C---:B------:R-:W-:Y:S02]  /*7980*/  IMAD R0, R8.reuse, c[0x0][0x1e4], R0 ;  /* 0x0000790008007a24 */ /* 0x040fe400078e0200 */
[----:B-1----:R-:W-:Y:S04]  /*7990*/  IMAD.WIDE.U32 R4, R8, c[0x0][0x1e0], RZ ;  /* 0x0000780008047a25 */ /* 0x002fe800078e00ff */
[----:B------:R-:W-:Y:S01]  /*79a0*/  IMAD.IADD R5, R5, 0x1, R0 ;  /* 0x0000000105057824 */ /* 0x000fe200078e0200 */
[----:B--2---:R-:W-:Y:S01]  /*79b0*/  STL [R1+0x58], R7 ;  /* 0x0000580701007387 */ /* 0x004fe20000100800 */
[----:B------:R-:W-:Y:S02]  /*79c0*/  SHF.R.S32.HI R3, RZ, 0x1f, R7 ;  /* 0x0000001fff037819 */ /* 0x000fe40000011407 */
[----:B------:R-:W-:Y:S01]  /*79d0*/  IMAD.WIDE.U32 R4, R7, c[0x0][0x1f0], R4 ;  /* 0x00007c0007047a25 */ /* 0x000fe200078e0004 */
[----:B------:R-:W2:Y:S03]  /*79e0*/  LDL R26, [R1+0xac] ;  /* 0x0000ac00011a7983 */ /* 0x000ea60000100800 */
[----:B------:R-:W-:Y:S01]  /*79f0*/  IMAD R3, R3, c[0x0][0x1f0], RZ ;  /* 0x00007c0003037a24 */ /* 0x000fe200078e02ff */
[----:B------:R-:W-:Y:S01]  /*7a00*/  IADD3 R0, P0, R4, UR22, RZ ;  /* 0x0000001604007c10 */ /* 0x000fe2000ff1e0ff */
[----:B------:R-:W2:Y:S02]  /*7a10*/  LDL R16, [R1+0xb4] ;  /* 0x0000b40001107983 */ /* 0x000ea40000100800 */
[----:B------:R-:W-:Y:S02]  /*7a20*/  IMAD R3, R7, c[0x0][0x1f4], R3 ;  /* 0x00007d0007037a24 */ /* 0x000fe400078e0203 */
[----:B------:R-:W2:Y:S03]  /*7a30*/  LDL R17, [R1+0xa8] ;  /* 0x0000a80001117983 */ /* 0x000ea60000100800 */
[----:B------:R-:W-:Y:S01]  /*7a40*/  IADD3.X R3, R5, UR20, R3, P0, !PT ;  /* 0x0000001405037c10 */ /* 0x000fe200087fe403 */
[----:B------:R-:W-:Y:S01]  /*7a50*/  STL [R1+0x40], R15 ;  /* 0x0000400f01007387 */ /* 0x000fe20000100800 */
[C---:B------:R-:W-:Y:S04]  /*7a60*/  LEA R8, P0, R0.reuse, c[0x0][0x1c8], 0x1 ;  /* 0x0000720000087a11 */ /* 0x040fe800078008ff */
[----:B------:R-:W-:Y:S01]  /*7a70*/  LEA.HI.X R3, R0, c[0x0][0x1cc], R3, 0x1, P0 ;  /* 0x0000730000037a11 */ /* 0x000fe200000f0c03 */
[----:B------:R-:W4:Y:S04]  /*7a80*/  SHFL.IDX PT, R4, R8, RZ, 0x181f ;  /* 0x00181fff08047589 */ /* 0x000f2800000e0000 */
[----:B------:R-:W5:Y:S04]  /*7a90*/  SHFL.IDX PT, R5, R3, RZ, 0x181f ;  /* 0x00181fff03057589 */ /* 0x000f6800000e0000 */
[----:B------:R3:W1:Y:S04]  /*7aa0*/  SHFL.IDX PT, R0, R8, 0x1, 0x181f ;  /* 0x00381f0008007f89 */ /* 0x00066800000e0000 */
[----:B------:R-:W1:Y:S01]  /*7ab0*/  SHFL.IDX PT, R3, R3, 0x1, 0x181f ;  /* 0x00381f0003037f89 */ /* 0x000e6200000e0000 */
[----:B----4-:R-:W-:Y:S05]  /*7ac0*/  IADD3 R6, P0, R4, R29, RZ ;  /* 0x0000001d04067210 */ /* 0x010fea0007f1e0ff */
[C---:B-----5:R-:W-:Y:S01]  /*7ad0*/  IMAD.X R7, R5.reuse, 0x1, R11, P0 ;  /* 0x0000000105077824 */ /* 0x060fe200000e060b */
[----:B---3--:R-:W-:Y:S04]  /*7ae0*/  SHF.L.U64.HI R8, R30, 0x1, R31 ;  /* 0x000000011e087819 */ /* 0x008fe8000001021f */
[----:B------:R3:W-:Y:S02]  /*7af0*/  LDGSTS.E.BYPASS.LTC128B.128 [R10+0x10100], [R6.64], !P6 ;  /* 0x10100000060a7fae */ /* 0x0007e4000f101d50 */
[C---:B---3--:R-:W-:Y:S05]  /*7b00*/  IADD3 R6, P0, R4.reuse, R28, RZ ;  /* 0x0000001c04067210 */ /* 0x048fea0007f1e0ff */
[C---:B------:R-:W-:Y:S05]  /*7b10*/  IMAD.X R7, R5.reuse, 0x1, R27, P0 ;  /* 0x0000000105077824 */ /* 0x040fea00000e061b */
[----:B------:R3:W-:Y:S02]  /*7b20*/  LDGSTS.E.BYPASS.LTC128B.128 [R10+0x12100], [R6.64], !P5 ;  /* 0x12100000060a7fae */ /* 0x0007e4000e901d50 */
[----:B---3--:R-:W-:Y:S05]  /*7b30*/  IADD3 R6, P0, R4, R19, RZ ;  /* 0x0000001304067210 */ /* 0x008fea0007f1e0ff */
[C---:B------:R-:W-:Y:S05]  /*7b40*/  IMAD.X R7, R5.reuse, 0x1, R18, P0 ;  /* 0x0000000105077824 */ /* 0x040fea00000e0612 */
[----:B------:R3:W-:Y:S02]  /*7b50*/  LDGSTS.E.BYPASS.LTC128B.128 [R10+0x14100], [R6.64], !P4 ;  /* 0x14100000060a7fae */ /* 0x0007e4000e101d50 */
[----:B---3--:R-:W-:Y:S05]  /*7b60*/  IMAD.SHL.U32 R7, R30, 0x2, RZ ;  /* 0x000000021e077824 */ /* 0x008fea00078e00ff */
[----:B------:R-:W-:Y:S05]  /*7b70*/  IADD3 R4, P0, R4, R7, RZ ;  /* 0x0000000704047210 */ /* 0x000fea0007f1e0ff */
[----:B------:R-:W-:Y:S05]  /*7b80*/  IMAD.X R5, R5, 0x1, R8, P0 ;  /* 0x0000000105057824 */ /* 0x000fea00000e0608 */
[----:B------:R1:W-:Y:S02]  /*7b90*/  LDGSTS.E.BYPASS.LTC128B.128 [R10+0x16100], [R4.64], !P3 ;  /* 0x16100000040a7fae */ /* 0x0003e4000d901d50 */
[----:B-1----:R-:W-:Y:S05]  /*7ba0*/  IADD3 R4, P0, R0, R29, RZ ;  /* 0x0000001d00047210 */ /* 0x002fea0007f1e0ff */
[----:B------:R-:W-:Y:S05]  /*7bb0*/  IMAD.X R5, R3, 0x1, R11, P0 ;  /* 0x0000000103057824 */ /* 0x000fea00000e060b */
[----:B------:R2:W-:Y:S02]  /*7bc0*/  LDGSTS.E.BYPASS.LTC128B.128 [R10+0x11100], [R4.64], !P6 ;  /* 0x11100000040a7fae */ /* 0x0005e4000f101d50 */
[----:B--2---:R-:W-:Y:S04]  /*7bd0*/  IADD3 R4, -R26, 0x10, RZ ;  /* 0x000000101a047810 */ /* 0x004fe80007ffe1ff */
[----:B------:R-:W-:Y:S04]  /*7be0*/  LOP3.LUT R4, R4, 0xf, RZ, 0xc0, !PT ;  /* 0x0000000f04047812 */ /* 0x000fe800078ec0ff */
[-C--:B------:R-:W-:Y:S02]  /*7bf0*/  IADD3 R4, P2, P0, R4, R0.reuse, R28 ;  /* 0x0000000004047210 */ /* 0x080fe4000785e01c */
[C---:B------:R-:W-:Y:S02]  /*7c00*/  IADD3 R6, -R17.reuse, 0x10, RZ ;  /* 0x0000001011067810 */ /* 0x040fe40007ffe1ff */
[-C--:B------:R-:W-:Y:S02]  /*7c10*/  IADD3.X R5, RZ, R3.reuse, R27, P2, P0 ;  /* 0x00000003ff057210 */ /* 0x080fe400017e041b */
[----:B------:R-:W-:Y:S02]  /*7c20*/  ISETP.NE.U32.AND P0, PT, R26, RZ, PT ;  /* 0x000000ff1a00720c */ /* 0x000fe40003f05070 */
[----:B------:R-:W-:Y:S04]  /*7c30*/  LOP3.LUT R6, R6, 0xf, RZ, 0xc0, !PT ;  /* 0x0000000f06067812 */ /* 0x000fe800078ec0ff */
[-C--:B------:R-:W-:Y:S07]  /*7c40*/  IADD3 R6, P2, P1, R6, R0.reuse, R19 ;  /* 0x0000000006067210 */ /* 0x080fee000795e013 */
[----:B------:R1:W-:Y:S02]  /*7c50*/  LDGSTS.E.BYPASS.LTC128B.128.ZFILL [R10+0x13100], [R4.64], P0 ;  /* 0x13100000040a7fae */ /* 0x0003e40008141d50 */
[----:B-1----:R-:W-:Y:S04]  /*7c60*/  IADD3 R4, -R16, 0x10, RZ ;  /* 0x0000001010047810 */ /* 0x002fe80007ffe1ff */
[----:B------:R-:W-:Y:S04]  /*7c70*/  LOP3.LUT R4, R4, 0xf, RZ, 0xc0, !PT ;  /* 0x0000000f04047812 */ /* 0x000fe800078ec0ff */
[----:B------:R-:W-:Y:S02]  /*7c80*/  IADD3 R4, P5, P0, R4, R0, R7 ;  /* 0x0000000004047210 */ /* 0x000fe400078be007 */
[-C--:B------:R-:W-:Y:S02]  /*7c90*/  IADD3.X R7, RZ, R3.reuse, R18, P2, P1 ;  /* 0x00000003ff077210 */ /* 0x080fe400017e2412 */
[----:B------:R-:W-:Y:S02]  /*7ca0*/  IADD3.X R5, RZ, R3, R8, P5, P0 ;  /* 0x00000003ff057210 */ /* 0x000fe40002fe0408 */
[----:B------:R-:W-:Y:S02]  /*7cb0*/  ISETP.NE.U32.AND P0, PT, R17, RZ, PT ;  /* 0x000000ff1100720c */ /* 0x000fe40003f05070 */
[C---:B------:R-:W-:Y:S02]  /*7cc0*/  LOP3.LUT P5, RZ, R15.reuse, 0x80, RZ, 0xc0, !PT ;  /* 0x000000800fff7812 */ /* 0x040fe400078ac0ff */
[C---:B------:R-:W-:Y:S02]  /*7cd0*/  LOP3.LUT P1, RZ, R15.reuse, 0x40, RZ, 0xc0, !PT ;  /* 0x000000400fff7812 */ /* 0x040fe4000782c0ff */
[----:B------:R-:W-:Y:S07]  /*7ce0*/  LOP3.LUT P2, RZ, R15, 0x20, RZ, 0xc0, !PT ;  /* 0x000000200fff7812 */ /* 0x000fee000784c0ff */
[----:B------:R1:W-:Y:S01]  /*7cf0*/  LDGSTS.E.BYPASS.LTC128B.128.ZFILL [R10+0x15100], [R6.64], P0 ;  /* 0x15100000060a7fae */ /* 0x0003e20008141d50 */
[----:B------:R-:W-:Y:S11]  /*7d00*/  ISETP.NE.U32.AND P0, PT, R16, RZ, PT ;  /* 0x000000ff1000720c */ /* 0x000ff60003f05070 */
[----:B------:R-:W-:Y:S02]  /*7d10*/  @!UPT UIADD3 URZ, URZ, URZ, URZ ;  /* 0x0000003f3f3ff290 */ /* 0x000fe4000fffe03f */
[----:B------:R1:W-:Y:S02]  /*7d20*/  LDGSTS.E.BYPASS.LTC128B.128.ZFILL [R10+0x17100], [R4.64], P0 ;  /* 0x17100000040a7fae */ /* 0x0003e40008141d50 */
.L_x_614:
[----:B-12-4-:R-:W2:Y:S01]  /*7d30*/  LDL R4, [R1+0xb8] ;  /* 0x0000b80001047983 */ /* 0x016ea20000100800 */
[----:B------:R-:W-:Y:S01]  /*7d40*/  MOV R26, R15 ;  /* 0x0000000f001a7202 */ /* 0x000fe20000000f00 */
[----:B------:R-:W-:Y:S01]  /*7d50*/  UIMAD UR6, UR10, -0x40, UR5 ;  /* 0xffffffc00a0678a4 */ /* 0x000fe2000f8e0205 */
[----:B------:R-:W-:Y:S01]  /*7d60*/  PLOP3.LUT P0, PT, PT, PT, UP1, 0x80, 0x0 ;  /* 0x000000000000781c */ /* 0x000fe20003f0f018 */
[----:B------:R1:W2:Y:S01]  /*7d70*/  LDL R0, [R1+0xbc] ;  /* 0x0000bc0001007983 */ /* 0x0002a20000100800 */
[----:B------:R-:W-:Y:S01]  /*7d80*/  LOP3.LUT R26, R26, 0xffffff7f, RZ, 0xc0, !PT ;  /* 0xffffff7f1a1a7812 */ /* 0x000fe200078ec0ff */
[----:B------:R-:W-:Y:S02]  /*7d90*/  UISETP.GT.AND UP0, UPT, UR10, UR4, UPT ;  /* 0x000000040a00728c */ /* 0x000fe4000bf04270 */
[----:B------:R-:W4:Y:S01]  /*7da0*/  LDL R3, [R1+0xcc] ;  /* 0x0000cc0001037983 */ /* 0x000f220000100800 */
[----:B------:R-:W-:Y:S01]  /*7db0*/  @P3 LOP3.LUT R26, R26, 0x80, RZ, 0xfc, !PT ;  /* 0x000000801a1a3812 */ /* 0x000fe200078efcff */
[----:B------:R-:W-:Y:S02]  /*7dc0*/  UIADD3 UR10, UR10, -0x1, URZ ;  /* 0xffffffff0a0a7890 */ /* 0x000fe4000fffe03f */
[----:B------:R-:W0:Y:S01]  /*7dd0*/  LDGDEPBAR ;  /* 0x00000000000079af */ /* 0x000e220000000000 */
[----:B------:R-:W-:Y:S04]  /*7de0*/  LOP3.LUT R26, R26, 0xffffffbf, RZ, 0xc0, !PT ;  /* 0xffffffbf1a1a7812 */ /* 0x000fe800078ec0ff */
[----:B------:R-:W-:Y:S04]  /*7df0*/  @P2 LOP3.LUT R26, R26, 0x40, RZ, 0xfc, !PT ;  /* 0x000000401a1a2812 */ /* 0x000fe800078efcff */
[----:B------:R-:W-:Y:S04]  /*7e00*/  LOP3.LUT R26, R26, 0xffffffdf, RZ, 0xc0, !PT ;  /* 0xffffffdf1a1a7812 */ /* 0x000fe800078ec0ff */
[----:B------:R-:W-:Y:S05]  /*7e10*/  @P1 LOP3.LUT R26, R26, 0x20, RZ, 0xfc, !PT ;  /* 0x000000201a1a1812 */ /* 0x000fea00078efcff */
[----:B------:R-:W-:Y:S04]  /*7e20*/  STL [R1+0x40], R26 ;  /* 0x0000401a01007387 */ /* 0x000fe80000100800 */
[----:B---3--:R-:W3:Y:S04]  /*7e30*/  LDL.LU R30, [R1+0x50] ;  /* 0x00005000011e7983 */ /* 0x008ee80000300800 */
[----:B------:R-:W5:Y:S04]  /*7e40*/  LDL.LU R29, [R1+0x4c] ;  /* 0x00004c00011d7983 */ /* 0x000f680000300800 */
[----:B------:R-:W3:Y:S04]  /*7e50*/  LDL.LU R28, [R1+0x48] ;  /* 0x00004800011c7983 */ /* 0x000ee80000300800 */
[----:B------:R-:W3:Y:S01]  /*7e60*/  LDL.LU R27, [R1+0x44] ;  /* 0x00004400011b7983 */ /* 0x000ee20000300800 */
[----:B--2---:R-:W-:Y:S05]  /*7e70*/  @P0 MOV R0, R4 ;  /* 0x0000000400000202 */ /* 0x004fea0000000f00 */
[----:B------:R-:W2:Y:S08]  /*7e80*/  SHFL.IDX PT, R5, R0, RZ, 0x1c1f ;  /* 0x001c1fff00057589 */ /* 0x000eb000000e0000 */
[----:B------:R1:W2:Y:S02]  /*7e90*/  SHFL.IDX PT, R4, R0, 0x1, 0x1c1f ;  /* 0x003c1f0000047f89 */ /* 0x0002a400000e0000 */
[----:B-1----:R-:W-:Y:S04]  /*7ea0*/  MOV R0, UR7 ;  /* 0x0000000700007c02 */ /* 0x002fe80008000f00 */
[----:B----4-:R-:W-:Y:S04]  /*7eb0*/  IADD3 R0, R0, UR6, -R3 ;  /* 0x0000000600007c10 */ /* 0x010fe8000fffe803 */
[----:B------:R-:W-:Y:S04]  /*7ec0*/  IADD3 R3, R0, -UR13, RZ ;  /* 0x8000000d00037c10 */ /* 0x000fe8000fffe0ff */
[C---:B--2---:R-:W-:Y:S02]  /*7ed0*/  IADD3 R0, R3.reuse, R5, RZ ;  /* 0x0000000503007210 */ /* 0x044fe40007ffe0ff */
[----:B------:R-:W-:Y:S02]  /*7ee0*/  IADD3 R3, R3, R4, RZ ;  /* 0x0000000403037210 */ /* 0x000fe40007ffe0ff */
[C---:B------:R-:W-:Y:S02]  /*7ef0*/  ISETP.GT.AND P0, PT, R0.reuse, RZ, PT ;  /* 0x000000ff0000720c */ /* 0x040fe40003f04270 */
[----:B------:R-:W-:Y:S02]  /*7f00*/  ISETP.GT.AND P2, PT, R3, 0x30, PT ;  /* 0x000000300300780c */ /* 0x000fe40003f44270 */
[----:B------:R-:W-:Y:S02]  /*7f10*/  FSEL R4, R191, -INF , P0 ;  /* 0xff800000bf047808 */ /* 0x000fe40000000000 */
[----:B------:R-:W-:Y:S02]  /*7f20*/  ISETP.GT.AND P0, PT, R0, 0x1, PT ;  /* 0x000000010000780c */ /* 0x000fe40003f04270 */
[----:B------:R-:W-:Y:S02]  /*7f30*/  MOV R191, R26 ;  /* 0x0000001a00bf7202 */ /* 0x000fe40000000f00 */
[----:B------:R-:W-:Y:S02]  /*7f40*/  FSEL R19, R190, -INF , P0 ;  /* 0xff800000be137808 */ /* 0x000fe40000000000 */
[C---:B------:R-:W-:Y:S02]  /*7f50*/  ISETP.GT.AND P0, PT, R0.reuse, 0x8, PT ;  /* 0x000000080000780c */ /* 0x040fe40003f04270 */
[----:B------:R-:W-:Y:S02]  /*7f60*/  ISETP.GT.AND P1, PT, R3, 0x31, PT ;  /* 0x000000310300780c */ /* 0x000fe40003f24270 */
[----:B------:R-:W-:Y:S02]  /*7f70*/  FSEL R18, R189, -INF , P0 ;  /* 0xff800000bd127808 */ /* 0x000fe40000000000 */
[C---:B------:R-:W-:Y:S02]  /*7f80*/  ISETP.GT.AND P0, PT, R0.reuse, 0x9, PT ;  /* 0x000000090000780c */ /* 0x040fe40003f04270 */
[----:B------:R-:W-:Y:S02]  /*7f90*/  ISETP.GT.AND P3, PT, R3, 0x29, PT ;  /* 0x000000290300780c */ /* 0x000fe40003f64270 */
[----:B------:R-:W-:Y:S02]  /*7fa0*/  FSEL R17, R185, -INF , P0 ;  /* 0xff800000b9117808 */ /* 0x000fe40000000000 */
[C---:B------:R-:W-:Y:S04]  /*7fb0*/  ISETP.GT.AND P0, PT, R0.reuse, 0x10, PT ;  /* 0x000000100000780c */ /* 0x040fe80003f04270 */
[----:B------:R-:W-:Y:S02]  /*7fc0*/  FSEL R16, R179, -INF , P0 ;  /* 0xff800000b3107808 */ /* 0x000fe40000000000 */
[----:B------:R-:W2:Y:S01]  /*7fd0*/  LDL.LU R179, [R1+0xa4] ;  /* 0x0000a40001b37983 */ /* 0x000ea20000300800 */
[----:B------:R-:W-:Y:S04]  /*7fe0*/  ISETP.GT.AND P0, PT, R0, 0x11, PT ;  /* 0x000000110000780c */ /* 0x000fe80003f04270 */
[----:B------:R-:W-:Y:S02]  /*7ff0*/  FSEL R15, R178, -INF , P0 ;  /* 0xff800000b20f7808 */ /* 0x000fe40000000000 */
[----:B------:R-:W-:Y:S04]  /*8000*/  ISETP.GT.AND P0, PT, R0, 0x18, PT ;  /* 0x000000180000780c */ /* 0x000fe80003f04270 */
[----:B------:R-:W-:Y:S02]  /*8010*/  FSEL R14, R14, -INF , P0 ;  /* 0xff8000000e0e7808 */ /* 0x000fe40000000000 */
[C---:B------:R-:W-:Y:S04]  /*8020*/  ISETP.GT.AND P0, PT, R0.reuse, 0x19, PT ;  /* 0x000000190000780c */ /* 0x040fe80003f04270 */
[----:B------:R-:W-:Y:S02]  /*8030*/  FSEL R13, R13, -INF , P0 ;  /* 0xff8000000d0d7808 */ /* 0x000fe40000000000 */
[----:B------:R-:W-:Y:S04]  /*8040*/  ISETP.GT.AND P0, PT, R0, 0x20, PT ;  /* 0x000000200000780c */ /* 0x000fe80003f04270 */
[----:B------:R-:W-:Y:S02]  /*8050*/  FSEL R12, R12, -INF , P0 ;  /* 0xff8000000c0c7808 */ /* 0x000fe40000000000 */
[----:B------:R-:W-:Y:S04]  /*8060*/  ISETP.GT.AND P0, PT, R0, 0x21, PT ;  /* 0x000000210000780c */ /* 0x000fe80003f04270 */
[----:B------:R-:W-:Y:S02]  /*8070*/  FSEL R11, R132, -INF , P0 ;  /* 0xff800000840b7808 */ /* 0x000fe40000000000 */
[----:B------:R-:W-:Y:S04]  /*8080*/  ISETP.GT.AND P0, PT, R0, 0x28, PT ;  /* 0x000000280000780c */ /* 0x000fe80003f04270 */
[----:B------:R-:W-:Y:S02]  /*8090*/  FSEL R10, R24, -INF , P0 ;  /* 0xff800000180a7808 */ /* 0x000fe40000000000 */
[----:B------:R-:W-:Y:S02]  /*80a0*/  ISETP.GT.AND P0, PT, R0, 0x29, PT ;  /* 0x000000290000780c */ /* 0x000fe40003f04270 */
[----:B------:R-:W-:Y:S02]  /*80b0*/  FSEL R24, R186, -INF , P3 ;  /* 0xff800000ba187808 */ /* 0x000fe40001800000 */
[----:B------:R-:W-:Y:S02]  /*80c0*/  FSEL R9, R9, -INF , P0 ;  /* 0xff80000009097808 */ /* 0x000fe40000000000 */
[C---:B------:R-:W-:Y:S02]  /*80d0*/  ISETP.GT.AND P0, PT, R0.reuse, 0x30, PT ;  /* 0x000000300000780c */ /* 0x040fe40003f04270 */
[----:B------:R-:W-:Y:S02]  /*80e0*/  LOP3.LUT P3, RZ, R191, 0x80, RZ, 0xc0, !PT ;  /* 0x00000080bfff7812 */ /* 0x000fe4000786c0ff */
[----:B------:R-:W-:Y:S02]  /*80f0*/  FSEL R8, R23, -INF , P0 ;  /* 0xff80000017087808 */ /* 0x000fe40000000000 */
[----:B------:R-:W-:Y:S02]  /*8100*/  ISETP.GT.AND P0, PT, R0, 0x31, PT ;  /* 0x000000310000780c */ /* 0x000fe40003f04270 */
[----:B------:R-:W-:Y:S02]  /*8110*/  FSEL R23, R182, -INF , P2 ;  /* 0xff800000b6177808 */ /* 0x000fe40001000000 */
[----:B------:R-:W-:Y:S02]  /*8120*/  FSEL R7, R22, -INF , P0 ;  /* 0xff80000016077808 */ /* 0x000fe40000000000 */
[C---:B------:R-:W-:Y:S02]  /*8130*/  ISETP.GT.AND P0, PT, R0.reuse, 0x38, PT ;  /* 0x000000380000780c */ /* 0x040fe40003f04270 */
[----:B------:R-:W-:Y:S02]  /*8140*/  FSEL R22, R181, -INF , P1 ;  /* 0xff800000b5167808 */ /* 0x000fe40000800000 */
[----:B------:R-:W-:Y:S02]  /*8150*/  FSEL R6, R21, -INF , P0 ;  /* 0xff80000015067808 */ /* 0x000fe40000000000 */
[----:B------:R-:W-:Y:S02]  /*8160*/  ISETP.GT.AND P0, PT, R0, 0x39, PT ;  /* 0x000000390000780c */ /* 0x000fe40003f04270 */
[----:B------:R-:W-:Y:S02]  /*8170*/  FMNMX.FTZ R0, R4, R2, !PT ;  /* 0x0000000204007209 */ /* 0x000fe40007810000 */
[----:B------:R-:W-:Y:S02]  /*8180*/  FSEL R5, R20, -INF , P0 ;  /* 0xff80000014057808 */ /* 0x000fe40000000000 */
[----:B------:R-:W-:Y:S02]  /*8190*/  FMNMX.FTZ R0, R19, R0, !PT ;  /* 0x0000000013007209 */ /* 0x000fe40007810000 */
[----:B------:R-:W-:Y:S02]  /*81a0*/  ISETP.GT.AND P0, PT, R3, RZ, PT ;  /* 0x000000ff0300720c */ /* 0x000fe40003f04270 */
[----:B------:R-:W-:Y:S02]  /*81b0*/  FMNMX.FTZ R0, R18, R0, !PT ;  /* 0x0000000012007209 */ /* 0x000fe40007810000 */
[----:B---3--:R-:W-:Y:S02]  /*81c0*/  FSEL R20, R30, -INF , P0 ;  /* 0xff8000001e147808 */ /* 0x008fe40000000000 */
[----:B------:R-:W-:Y:S02]  /*81d0*/  FMNMX.FTZ R0, R17, R0, !PT ;  /* 0x0000000011007209 */ /* 0x000fe40007810000 */
[----:B------:R-:W-:Y:S02]  /*81e0*/  ISETP.GT.AND P0, PT, R3, 0x1, PT ;  /* 0x000000010300780c */ /* 0x000fe40003f04270 */
[----:B------:R-:W-:Y:S02]  /*81f0*/  FMNMX.FTZ R0, R16, R0, !PT ;  /* 0x0000000010007209 */ /* 0x000fe40007810000 */
[----:B-----5:R-:W-:Y:S02]  /*8200*/  FSEL R34, R29, -INF , P0 ;  /* 0xff8000001d227808 */ /* 0x020fe40000000000 */
[----:B------:R-:W-:Y:S02]  /*8210*/  FMNMX.FTZ R0, R15, R0, !PT ;  /* 0x000000000f007209 */ /* 0x000fe40007810000 */
[----:B------:R-:W-:Y:S02]  /*8220*/  ISETP.GT.AND P0, PT, R3, 0x8, PT ;  /* 0x000000080300780c */ /* 0x000fe40003f04270 */
[----:B------:R-:W-:Y:S02]  /*8230*/  FMNMX.FTZ R0, R14, R0, !PT ;  /* 0x000000000e007209 */ /* 0x000fe40007810000 */
[----:B------:R-:W-:Y:S02]  /*8240*/  FSEL R33, R28, -INF , P0 ;  /* 0xff8000001c217808 */ /* 0x000fe40000000000 */
        /* <DEDUP_REMOVED lines=18> */
[----:B------:R-:W-:Y:S01]  /*8370*/  LOP3.LUT P2, RZ, R191, 0x40, RZ, 0xc0, !PT ;  /* 0x00000040bfff7812 */ /* 0x000fe2000784c0ff */
[----:B------:R-:W1:Y:S01]  /*8380*/  SHFL.BFLY PT, R21, R0, 0x2, 0x1f ;  /* 0x0c401f0000157f89 */ /* 0x000e6200000e0000 */
[----:B------:R-:W-:Y:S02]  /*8390*/  FSEL R28, R183, -INF , P0 ;  /* 0xff800000b71c7808 */ /* 0x000fe40000000000 */
[----:B------:R-:W-:Y:S02]  /*83a0*/  ISETP.GT.AND P0, PT, R3, 0x20, PT ;  /* 0x000000200300780c */ /* 0x000fe40003f04270 */
[----:B------:R-:W-:Y:S02]  /*83b0*/  LOP3.LUT P1, RZ, R191, 0x20, RZ, 0xc0, !PT ;  /* 0x00000020bfff7812 */ /* 0x000fe4000782c0ff */
[----:B------:R-:W-:Y:S02]  /*83c0*/  FSEL R27, R177, -INF , P0 ;  /* 0xff800000b11b7808 */ /* 0x000fe40000000000 */
[C---:B------:R-:W-:Y:S04]  /*83d0*/  ISETP.GT.AND P0, PT, R3.reuse, 0x21, PT ;  /* 0x000000210300780c */ /* 0x040fe80003f04270 */
[----:B------:R-:W-:Y:S02]  /*83e0*/  FSEL R26, R176, -INF , P0 ;  /* 0xff800000b01a7808 */ /* 0x000fe40000000000 */
[----:B------:R-:W-:Y:S04]  /*83f0*/  ISETP.GT.AND P0, PT, R3, 0x28, PT ;  /* 0x000000280300780c */ /* 0x000fe80003f04270 */
[----:B------:R-:W-:Y:S02]  /*8400*/  FSEL R25, R25, -INF , P0 ;  /* 0xff80000019197808 */ /* 0x000fe40000000000 */
[----:B-1----:R-:W-:Y:S05]  /*8410*/  FMNMX.FTZ R0, R21, R0, !PT ;  /* 0x0000000015007209 */ /* 0x002fea0007810000 */
[----:B------:R-:W1:Y:S02]  /*8420*/  SHFL.BFLY PT, R132, R0, 0x1, 0x1f ;  /* 0x0c201f0000847f89 */ /* 0x000e6400000e0000 */
[----:B-1----:R-:W-:Y:S04]  /*8430*/  FMNMX.FTZ R132, R0, R132, !PT ;  /* 0x0000008400847209 */ /* 0x002fe80007810000 */
[C---:B------:R-:W-:Y:S04]  /*8440*/  FSETP.NEU.FTZ.AND P0, PT, R132.reuse, -INF , PT ;  /* 0xff8000008400780b */ /* 0x040fe80003f1d000 */
[----:B------:R-:W-:Y:S05]  /*8450*/  FSEL R0, R132, RZ, P0 ;  /* 0x000000ff84007208 */ /* 0x000fea0000000000 */
[----:B------:R-:W-:Y:S02]  /*8460*/  FADD.FTZ R0, -R0, R2 ;  /* 0x0000000200007221 */ /* 0x000fe40000010100 */
[----:B------:R-:W-:Y:S02]  /*8470*/  FMUL.FTZ R2, R132, c[0x0][0x2d0] ;  /* 0x0000b40084027a20 */ /* 0x000fe40000410000 */
[----:B------:R-:W-:Y:S03]  /*8480*/  FMUL.FTZ R0, R0, c[0x0][0x2d0] ;  /* 0x0000b40000007a20 */ /* 0x000fe60000410000 */
[----:B------:R-:W-:Y:S02]  /*8490*/  FSEL R2, R2, RZ, P0 ;  /* 0x000000ff02027208 */ /* 0x000fe40000000000 */
[C---:B------:R-:W-:Y:S03]  /*84a0*/  ISETP.GT.AND P0, PT, R3.reuse, 0x38, PT ;  /* 0x000000380300780c */ /* 0x040fe60003f04270 */
[--C-:B------:R-:W-:Y:S01]  /*84b0*/  FFMA.FTZ R4, R4, c[0x0][0x2d0], -R2.reuse ;  /* 0x0000b40004047a23 */ /* 0x100fe20000010802 */
[----:B------:R-:W-:Y:S01]  /*84c0*/  FSEL R21, R180, -INF , P0 ;  /* 0xff800000b4157808 */ /* 0x000fe20000000000 */
[--C-:B------:R-:W-:Y:S01]  /*84d0*/  FFMA.FTZ R6, R6, c[0x0][0x2d0], -R2.reuse ;  /* 0x0000b40006067a23 */ /* 0x100fe20000010802 */
[----:B------:R-:W-:Y:S01]  /*84e0*/  ISETP.GT.AND P0, PT, R3, 0x39, PT ;  /* 0x000000390300780c */ /* 0x000fe20003f04270 */
        /* <DEDUP_REMOVED lines=16> */
[----:B------:R-:W-:Y:S07]  /*85f0*/  FFMA.FTZ R183, R5, c[0x0][0x2d0], -R2 ;  /* 0x0000b40005b77a23 */ /* 0x000fee0000010802 */
[----:B------:R-:W1:Y:S02]  /*8600*/  MUFU.EX2 R2, R0 ;  /* 0x0000000000027308 */ /* 0x000e640000000800 */
[C---:B-1----:R-:W-:Y:S02]  /*8610*/  FMUL.FTZ R9, R2.reuse, R161 ;  /* 0x000000a102097220 */ /* 0x042fe40000410000 */
        /* <DEDUP_REMOVED lines=16> */
[C---:B--2---:R-:W-:Y:S02]  /*8720*/  FFMA.FTZ R0, R2.reuse, R179, R4 ;  /* 0x000000b302007223 */ /* 0x044fe40000010004 */
[----:B------:R-:W-:Y:S02]  /*8730*/  FMUL.FTZ R64, R2, R64 ;  /* 0x0000004002407220 */ /* 0x000fe40000410000 */
[C---:B------:R-:W-:Y:S01]  /*8740*/  FADD.FTZ R5, R176.reuse, R0 ;  /* 0x00000000b0057221 */ /* 0x040fe20000010000 */
[----:B------:R-:W-:Y:S01]  /*8750*/  F2FP.BF16.PACK_AB R176, R176, R4 ;  /* 0x00000004b0b0723e */ /* 0x000fe200000010ff */
[----:B------:R-:W1:Y:S01]  /*8760*/  MUFU.EX2 R0, R17 ;  /* 0x0000001100007308 */ /* 0x000e620000000800 */
[----:B------:R-:W-:Y:S02]  /*8770*/  FMUL.FTZ R65, R2, R65 ;  /* 0x0000004102417220 */ /* 0x000fe40000410000 */
[----:B------:R-:W-:Y:S02]  /*8780*/  FADD.FTZ R4, R178, R5 ;  /* 0x00000005b2047221 */ /* 0x000fe40000010000 */
        /* <DEDUP_REMOVED lines=10> */
[C---:B-1----:R-:W-:Y:S01]  /*8830*/  F2FP.BF16.PACK_AB R178, R0.reuse, R178 ;  /* 0x000000b200b2723e */ /* 0x042fe200000010ff */
[----:B------:R-:W-:Y:S01]  /*8840*/  FADD.FTZ R181, R0, R4 ;  /* 0x0000000400b57221 */ /* 0x000fe20000010000 */
[----:B------:R-:W-:Y:S01]  /*8850*/  FMNMX.FTZ R0, R20, R133, !PT ;  /* 0x0000008514007209 */ /* 0x000fe20007810000 */
[C---:B------:R-:W-:Y:S01]  /*8860*/  FMUL.FTZ R17, R2.reuse, R153 ;  /* 0x0000009902117220 */ /* 0x040fe20000410000 */
[----:B------:R-:W-:Y:S01]  /*8870*/  FSEL R4, R35, -INF , P0 ;  /* 0xff80000023047808 */ /* 0x000fe20000000000 */
[----:B------:R-:W-:Y:S01]  /*8880*/  FMUL.FTZ R88, R2, R88 ;  /* 0x0000005802587220 */ /* 0x000fe20000410000 */
[----:B------:R-:W-:Y:S01]  /*8890*/  FMNMX.FTZ R0, R34, R0, !PT ;  /* 0x0000000022007209 */ /* 0x000fe20007810000 */
[C---:B------:R-:W-:Y:S01]  /*88a0*/  FMUL.FTZ R89, R2.reuse, R89 ;  /* 0x0000005902597220 */ /* 0x040fe20000410000 */
[----:B------:R-:W-:Y:S01]  /*88b0*/  MOV R35, R12 ;  /* 0x0000000c00237202 */ /* 0x000fe20000000f00 */
[C---:B------:R-:W-:Y:S01]  /*88c0*/  FMUL.FTZ R12, R2.reuse, R156 ;  /* 0x0000009c020c7220 */ /* 0x040fe20000410000 */
[----:B------:R-:W-:Y:S01]  /*88d0*/  FMNMX.FTZ R0, R33, R0, !PT ;  /* 0x0000000021007209 */ /* 0x000fe20007810000 */
[C---:B------:R-:W-:Y:S02]  /*88e0*/  FMUL.FTZ R92, R2.reuse, R92 ;  /* 0x0000005c025c7220 */ /* 0x040fe40000410000 */
[----:B------:R-:W-:Y:S01]  /*88f0*/  FMUL.FTZ R93, R2, R93 ;  /* 0x0000005d025d7220 */ /* 0x000fe20000410000 */
[----:B------:R-:W-:Y:S01]  /*8900*/  FMNMX.FTZ R0, R32, R0, !PT ;  /* 0x0000000020007209 */ /* 0x000fe20007810000 */
[C---:B------:R-:W-:Y:S02]  /*8910*/  FMUL.FTZ R96, R2.reuse, R96 ;  /* 0x0000006002607220 */ /* 0x040fe40000410000 */
        /* <DEDUP_REMOVED lines=24> */
[----:B------:R-:W-:Y:S01]  /*8aa0*/  FMUL.FTZ R129, R2, R129 ;  /* 0x0000008102817220 */ /* 0x000fe20000410000 */
        /* <DEDUP_REMOVED lines=13> */
[----:B------:R-:W-:Y:S02]  /*8b80*/  FADD.FTZ R0, -R0, R133 ;  /* 0x0000008500007221 */ /* 0x000fe40000010100 */
[--C-:B------:R-:W-:Y:S01]  /*8b90*/  FFMA.FTZ R191, R27, c[0x0][0x2d0], -R5.reuse ;  /* 0x0000b4001bbf7a23 */ /* 0x100fe20000010805 */
[----:B------:R-:W-:Y:S01]  /*8ba0*/  MOV R27, R6 ;  /* 0x00000006001b7202 */ /* 0x000fe20000000f00 */
[----:B------:R-:W-:Y:S01]  /*8bb0*/  FMUL.FTZ R0, R0, c[0x0][0x2d0] ;  /* 0x0000b40000007a20 */ /* 0x000fe20000410000 */
[----:B------:R-:W2:Y:S01]  /*8bc0*/  LDL.LU R6, [R1+0x9c] ;  /* 0x00009c0001067983 */ /* 0x000ea20000300800 */
[--C-:B------:R-:W-:Y:S02]  /*8bd0*/  FFMA.FTZ R34, R34, c[0x0][0x2d0], -R5.reuse ;  /* 0x0000b40022227a23 */ /* 0x100fe40000010805 */
[--C-:B------:R-:W-:Y:S02]  /*8be0*/  FFMA.FTZ R179, R33, c[0x0][0x2d0], -R5.reuse ;  /* 0x0000b40021b37a23 */ /* 0x100fe40000010805 */
[----:B------:R-:W-:Y:S01]  /*8bf0*/  FMUL.FTZ R33, R2, R137 ;  /* 0x0000008902217220 */ /* 0x000fe20000410000 */
[----:B------:R-:W-:Y:S01]  /*8c00*/  MUFU.EX2 R0, R0 ;  /* 0x0000000000007308 */ /* 0x000fe20000000800 */
[--C-:B------:R-:W-:Y:S02]  /*8c10*/  FFMA.FTZ R180, R32, c[0x0][0x2d0], -R5.reuse ;  /* 0x0000b40020b47a23 */ /* 0x100fe40000010805 */
[----:B------:R-:W-:Y:S02]  /*8c20*/  FMUL.FTZ R32, R2, R136 ;  /* 0x0000008802207220 */ /* 0x000fe40000410000 */
[--C-:B------:R-:W-:Y:S02]  /*8c30*/  FFMA.FTZ R184, R28, c[0x0][0x2d0], -R5.reuse ;  /* 0x0000b4001cb87a23 */ /* 0x100fe40000010805 */
[C---:B------:R-:W-:Y:S02]  /*8c40*/  FMUL.FTZ R28, R2.reuse, R140 ;  /* 0x0000008c021c7220 */ /* 0x040fe40000410000 */
[--C-:B------:R-:W-:Y:S01]  /*8c50*/  FFMA.FTZ R14, R25, c[0x0][0x2d0], -R5.reuse ;  /* 0x0000b400190e7a23 */ /* 0x100fe20000010805 */
[----:B------:R-:W-:Y:S01]  /*8c60*/  MUFU.EX2 R153, R179 ;  /* 0x000000b300997308 */ /* 0x000fe20000000800 */
[----:B------:R-:W-:Y:S02]  /*8c70*/  FMUL.FTZ R25, R2, R145 ;  /* 0x0000009102197220 */ /* 0x000fe40000410000 */
[--C-:B------:R-:W-:Y:S02]  /*8c80*/  FFMA.FTZ R23, R23, c[0x0][0x2d0], -R5.reuse ;  /* 0x0000b40017177a23 */ /* 0x100fe40000010805 */
[--C-:B------:R-:W-:Y:S02]  /*8c90*/  FFMA.FTZ R22, R22, c[0x0][0x2d0], -R5.reuse ;  /* 0x0000b40016167a23 */ /* 0x100fe40000010805 */
[--C-:B------:R-:W-:Y:S01]  /*8ca0*/  FFMA.FTZ R177, R20, c[0x0][0x2d0], -R5.reuse ;  /* 0x0000b40014b17a23 */ /* 0x100fe20000010805 */
[----:B------:R-:W-:Y:S01]  /*8cb0*/  MOV R161, R23 ;  /* 0x0000001700a17202 */ /* 0x000fe20000000f00 */
[C---:B------:R-:W-:Y:S01]  /*8cc0*/  FMUL.FTZ R20, R2.reuse, R148 ;  /* 0x0000009402147220 */ /* 0x040fe20000410000 */
[----:B------:R-:W1:Y:S01]  /*8cd0*/  MUFU.EX2 R156, R180 ;  /* 0x000000b4009c7308 */ /* 0x000e620000000800 */
[--C-:B------:R-:W-:Y:S01]  /*8ce0*/  FFMA.FTZ R185, R31, c[0x0][0x2d0], -R5.reuse ;  /* 0x0000b4001fb97a23 */ /* 0x100fe20000010805 */
[----:B------:R-:W-:Y:S01]  /*8cf0*/  MOV R148, R18 ;  /* 0x0000001200947202 */ /* 0x000fe20000000f00 */
[--C-:B------:R-:W-:Y:S02]  /*8d00*/  FFMA.FTZ R31, R21, c[0x0][0x2d0], -R5.reuse ;  /* 0x0000b400151f7a23 */ /* 0x100fe40000010805 */
[----:B------:R-:W-:Y:S02]  /*8d10*/  FMUL.FTZ R21, R2, R149 ;  /* 0x0000009502157220 */ /* 0x000fe40000410000 */
[--C-:B------:R-:W-:Y:S01]  /*8d20*/  FFMA.FTZ R186, R30, c[0x0][0x2d0], -R5.reuse ;  /* 0x0000b4001eba7a23 */ /* 0x100fe20000010805 */
[----:B------:R-:W-:Y:S01]  /*8d30*/  MOV R30, R183 ;  /* 0x000000b7001e7202 */ /* 0x000fe20000000f00 */
[--C-:B------:R-:W-:Y:S01]  /*8d40*/  FFMA.FTZ R183, R29, c[0x0][0x2d0], -R5.reuse ;  /* 0x0000b4001db77a23 */ /* 0x100fe20000010805 */
[----:B------:R-:W2:Y:S01]  /*8d50*/  MUFU.EX2 R177, R177 ;  /* 0x000000b100b17308 */ /* 0x000ea20000000800 */
[----:B------:R-:W-:Y:S01]  /*8d60*/  FMUL.FTZ R29, R2, R141 ;  /* 0x0000008d021d7220 */ /* 0x000fe20000410000 */
[----:B------:R-:W-:Y:S01]  /*8d70*/  MOV R157, R30 ;  /* 0x0000001e009d7202 */ /* 0x000fe20000000f00 */
[--C-:B------:R-:W-:Y:S01]  /*8d80*/  FFMA.FTZ R190, R26, c[0x0][0x2d0], -R5.reuse ;  /* 0x0000b4001abe7a23 */ /* 0x100fe20000010805 */
[----:B------:R-:W-:Y:S01]  /*8d90*/  MOV R26, R7 ;  /* 0x00000007001a7202 */ /* 0x000fe20000000f00 */
[--C-:B------:R-:W-:Y:S01]  /*8da0*/  FFMA.FTZ R11, R24, c[0x0][0x2d0], -R5.reuse ;  /* 0x0000b400180b7a23 */ /* 0x100fe20000010805 */
[----:B------:R-:W-:Y:S01]  /*8db0*/  MOV R7, R8 ;  /* 0x0000000800077202 */ /* 0x000fe20000000f00 */
[C---:B------:R-:W-:Y:S01]  /*8dc0*/  FMUL.FTZ R8, R2.reuse, R160 ;  /* 0x000000a002087220 */ /* 0x040fe20000410000 */
[----:B------:R-:W-:Y:S01]  /*8dd0*/  MOV R160, R22 ;  /* 0x0000001600a07202 */ /* 0x000fe20000000f00 */
[----:B------:R-:W-:Y:S01]  /*8de0*/  FMUL.FTZ R24, R2, R144 ;  /* 0x0000009002187220 */ /* 0x000fe20000410000 */
[----:B------:R-:W-:Y:S01]  /*8df0*/  MOV R152, R7 ;  /* 0x0000000700987202 */ /* 0x000fe20000000f00 */
[----:B------:R-:W-:Y:S01]  /*8e00*/  FFMA.FTZ R10, R4, c[0x0][0x2d0], -R5 ;  /* 0x0000b400040a7a23 */ /* 0x000fe20000010805 */
[----:B------:R-:W-:Y:S01]  /*8e10*/  MUFU.EX2 R144, R187 ;  /* 0x000000bb00907308 */ /* 0x000fe20000000800 */
[----:B------:R-:W-:Y:S01]  /*8e20*/  FMUL.FTZ R4, R2, R164 ;  /* 0x000000a402047220 */ /* 0x000fe20000410000 */
[----:B-1----:R-:W-:Y:S01]  /*8e30*/  F2FP.BF16.PACK_AB R179, R156, R153 ;  /* 0x000000999cb3723e */ /* 0x002fe200000010ff */
[----:B------:R-:W-:Y:S01]  /*8e40*/  FMUL.FTZ R5, R2, R165 ;  /* 0x000000a502057220 */ /* 0x000fe20000410000 */
[----:B------:R-:W-:Y:S01]  /*8e50*/  MOV R164, R10 ;  /* 0x0000000a00a47202 */ /* 0x000fe20000000f00 */
[C---:B------:R-:W-:Y:S01]  /*8e60*/  FMUL.FTZ R10, R0.reuse, R162 ;  /* 0x000000a2000a7220 */ /* 0x040fe20000410000 */
[----:B------:R-:W-:Y:S01]  /*8e70*/  MOV R162, R11 ;  /* 0x0000000b00a27202 */ /* 0x000fe20000000f00 */
[C---:B------:R-:W-:Y:S01]  /*8e80*/  FMUL.FTZ R11, R0.reuse, R163 ;  /* 0x000000a3000b7220 */ /* 0x040fe20000410000 */
[----:B------:R-:W-:Y:S01]  /*8e90*/  MOV R163, R14 ;  /* 0x0000000e00a37202 */ /* 0x000fe20000000f00 */
[C---:B------:R-:W-:Y:S01]  /*8ea0*/  FMUL.FTZ R14, R0.reuse, R158 ;  /* 0x0000009e000e7220 */ /* 0x040fe20000410000 */
[----:B------:R1:W3:Y:S01]  /*8eb0*/  MUFU.EX2 R2, R34 ;  /* 0x0000002200027308 */ /* 0x0002e20000000800 */
        /* <DEDUP_REMOVED lines=18> */
[----:B------:R-:W-:Y:S01]  /*8fe0*/  LDSM.16.MT88.4 R140, [R135+0x900] ;  /* 0x00090000878c783b */ /* 0x000fe20000004200 */
[C---:B-1----:R-:W-:Y:S02]  /*8ff0*/  FMUL.FTZ R34, R0.reuse, R138 ;  /* 0x0000008a00227220 */ /* 0x042fe40000410000 */
[C---:B------:R-:W-:Y:S02]  /*9000*/  FMUL.FTZ R39, R0.reuse, R39 ;  /* 0x0000002700277220 */ /* 0x040fe40000410000 */
[C---:B------:R-:W-:Y:S02]  /*9010*/  FMUL.FTZ R42, R0.reuse, R42 ;  /* 0x0000002a002a7220 */ /* 0x040fe40000410000 */
[C---:B------:R-:W-:Y:S01]  /*9020*/  FMUL.FTZ R43, R0.reuse, R43 ;  /* 0x0000002b002b7220 */ /* 0x040fe20000410000 */
[----:B------:R-:W1:Y:S01]  /*9030*/  LDSM.16.MT88.4 R136, [R135+0x100] ;  /* 0x000100008788783b */ /* 0x000e620000004200 */
        /* <DEDUP_REMOVED lines=50> */
[----:B---3--:R-:W-:Y:S01]  /*9360*/  F2FP.BF16.PACK_AB R177, R2, R177 ;  /* 0x000000b102b1723e */ /* 0x008fe200000010ff */
[C---:B------:R-:W-:Y:S01]  /*9370*/  FMUL.FTZ R6, R0.reuse, R166 ;  /* 0x000000a600067220 */ /* 0x040fe20000410000 */
[----:B------:R-:W-:Y:S01]  /*9380*/  MOV R166, R27 ;  /* 0x0000001b00a67202 */ /* 0x000fe20000000f00 */
[----:B------:R-:W-:Y:S02]  /*9390*/  FMUL.FTZ R27, R0, R147 ;  /* 0x00000093001b7220 */ /* 0x000fe40000410000 */
[----:B------:R-:W-:Y:S01]  /*93a0*/  FADD.FTZ R154, R2, R133 ;  /* 0x00000085029a7221 */ /* 0x000fe20000010000 */
[----:B------:R-:W-:Y:S02]  /*93b0*/  MUFU.EX2 R0, R188 ;  /* 0x000000bc00007308 */ /* 0x000fe40000000800 */
[C---:B-1----:R-:W-:Y:S08]  /*93c0*/  HMMA.16816.F32.BF16 R4, R176.reuse, R136, R4 ;  /* 0x00000088b004723c */ /* 0x042ff00000041804 */
[C---:B------:R-:W-:Y:S01]  /*93d0*/  HMMA.16816.F32.BF16 R8, R176.reuse, R138, R8 ;  /* 0x0000008ab008723c */ /* 0x040fe20000041808 */
[----:B------:R-:W1:Y:S01]  /*93e0*/  LDSM.16.MT88.4 R136, [R248+0x100] ;  /* 0x00010000f888783b */ /* 0x000e620000004200 */
[----:B------:R-:W-:Y:S10]  /*93f0*/  MUFU.EX2 R188, R160 ;  /* 0x000000a000bc7308 */ /* 0x000ff40000000800 */
[----:B------:R-:W2:Y:S10]  /*9400*/  MUFU.EX2 R2, R189 ;  /* 0x000000bd00027308 */ /* 0x000eb40000000800 */
[----:B------:R-:W-:Y:S10]  /*9410*/  MUFU.EX2 R189, R161 ;  /* 0x000000a100bd7308 */ /* 0x000ff40000000800 */
[----:B------:R-:W3:Y:S01]  /*9420*/  MUFU.EX2 R133, R182 ;  /* 0x000000b600857308 */ /* 0x000ee20000000800 */
[C---:B-1----:R-:W-:Y:S09]  /*9430*/  HMMA.16816.F32.BF16 R12, R176.reuse, R136, R12 ;  /* 0x00000088b00c723c */ /* 0x042ff2000004180c */
[----:B------:R-:W-:Y:S01]  /*9440*/  MUFU.EX2 R182, R190 ;  /* 0x000000be00b67308 */ /* 0x000fe20000000800 */
[C---:B------:R-:W-:Y:S01]  /*9450*/  HMMA.16816.F32.BF16 R16, R176.reuse, R138, R16 ;  /* 0x0000008ab010723c */ /* 0x040fe20000041810 */
[----:B------:R-:W1:Y:S08]  /*9460*/  LDSM.16.MT88.4 R136, [R251+0x100] ;  /* 0x00010000fb88783b */ /* 0x000e700000004200 */
[----:B------:R4:W-:Y:S03]  /*9470*/  MUFU.EX2 R190, R162 ;  /* 0x000000a200be7308 */ /* 0x0009e60000000800 */
[----:B----4-:R-:W-:Y:S01]  /*9480*/  MOV R162, R152 ;  /* 0x0000009800a27202 */ /* 0x010fe20000000f00 */
        /* <DEDUP_REMOVED lines=40> */
[----:B--2---:R-:W-:Y:S01]  /*9710*/  FADD.FTZ R136, R2, R181 ;  /* 0x000000b502887221 */ /* 0x004fe20000010000 */
[----:B------:R-:W-:Y:S01]  /*9720*/  HMMA.16816.F32.BF16 R128, R176, R138, R128 ;  /* 0x0000008ab080723c */ /* 0x000fe20000041880 */
[----:B------:R-:W-:Y:S03]  /*9730*/  MUFU.EX2 R181, R191 ;  /* 0x000000bf00b57308 */ /* 0x000fe60000000800 */
[----:B------:R-:W-:Y:S03]  /*9740*/  FADD.FTZ R136, R0, R136 ;  /* 0x0000008800887221 */ /* 0x000fe60000010000 */
[C---:B---3--:R-:W-:Y:S01]  /*9750*/  F2FP.BF16.PACK_AB R138, R133.reuse, R144 ;  /* 0x00000090858a723e */ /* 0x048fe200000010ff */
[----:B------:R-:W-:Y:S01]  /*9760*/  FADD.FTZ R137, R144, R136 ;  /* 0x0000008890897221 */ /* 0x000fe20000010000 */
[----:B------:R-:W-:Y:S01]  /*9770*/  F2FP.BF16.PACK_AB R136, R0, R2 ;  /* 0x000000020088723e */ /* 0x000fe200000010ff */
[----:B------:R-:W1:Y:S01]  /*9780*/  LDSM.16.MT88.4 R144, [R248+0x900] ;  /* 0x00090000f890783b */ /* 0x000e620000004200 */
[----:B------:R-:W2:Y:S01]  /*9790*/  MUFU.EX2 R2, R155 ;  /* 0x0000009b00027308 */ /* 0x000ea20000000800 */
[----:B------:R-:W-:Y:S01]  /*97a0*/  FADD.FTZ R149, R133, R137 ;  /* 0x0000008985957221 */ /* 0x000fe20000010000 */
[----:B------:R-:W-:Y:S02]  /*97b0*/  F2FP.BF16.PACK_AB R137, R186, R185 ;  /* 0x000000b9ba89723e */ /* 0x000fe400000010ff */
[----:B------:R-:W-:Y:S02]  /*97c0*/  F2FP.BF16.PACK_AB R139, R184, R183 ;  /* 0x000000b7b88b723e */ /* 0x000fe400000010ff */
[----:B------:R-:W-:Y:S04]  /*97d0*/  F2FP.BF16.PACK_AB R177, R188, R189 ;  /* 0x000000bdbcb1723e */ /* 0x000fe800000010ff */
[----:B------:R-:W-:Y:S01]  /*97e0*/  MUFU.EX2 R0, R159 ;  /* 0x0000009f00007308 */ /* 0x000fe20000000800 */
[C---:B------:R-:W-:Y:S08]  /*97f0*/  HMMA.16816.F32.BF16 R4, R136.reuse, R140, R4 ;  /* 0x0000008c8804723c */ /* 0x040ff00000041804 */
[C---:B------:R-:W-:Y:S01]  /*9800*/  HMMA.16816.F32.BF16 R8, R136.reuse, R142, R8 ;  /* 0x0000008e8808723c */ /* 0x040fe20000041808 */
[----:B------:R-:W3:Y:S01]  /*9810*/  LDSM.16.MT88.4 R140, [R251+0x900] ;  /* 0x00090000fb8c783b */ /* 0x000ee20000004200 */
[----:B------:R-:W4:Y:S10]  /*9820*/  MUFU.EX2 R133, R158 ;  /* 0x0000009e00857308 */ /* 0x000f340000000800 */
[----:B------:R-:W-:Y:S01]  /*9830*/  MUFU.EX2 R176, R167 ;  /* 0x000000a700b07308 */ /* 0x000fe20000000800 */
[C---:B-1----:R-:W-:Y:S09]  /*9840*/  HMMA.16816.F32.BF16 R12, R136.reuse, R144, R12 ;  /* 0x00000090880c723c */ /* 0x042ff2000004180c */
[----:B------:R-:W-:Y:S01]  /*9850*/  MUFU.EX2 R178, R157 ;  /* 0x0000009d00b27308 */ /* 0x000fe20000000800 */
        /* <DEDUP_REMOVED lines=42> */
[----:B------:R-:W-:Y:S01]  /*9b00*/  HMMA.16816.F32.BF16 R128, R136, R146, R128 ;  /* 0x000000928880723c */ /* 0x000fe20000041880 */
[----:B------:R-:W1:Y:S06]  /*9b10*/  LDSM.16.MT88.4 R144, [R248+0x1100] ;  /* 0x00110000f890783b */ /* 0x000e6c0000004200 */
[----:B--2---:R-:W-:Y:S01]  /*9b20*/  FADD.FTZ R136, R2, R149 ;  /* 0x0000009502887221 */ /* 0x004fe20000010000 */
[C---:B----4-:R-:W-:Y:S04]  /*9b30*/  F2FP.BF16.PACK_AB R138, R133.reuse, R148 ;  /* 0x00000094858a723e */ /* 0x050fe800000010ff */
[----:B------:R-:W-:Y:S01]  /*9b40*/  FADD.FTZ R136, R0, R136 ;  /* 0x0000008800887221 */ /* 0x000fe20000010000 */
[----:B------:R-:W-:Y:S03]  /*9b50*/  F2FP.BF16.PACK_AB R139, R190, R180 ;  /* 0x000000b4be8b723e */ /* 0x000fe600000010ff */
[----:B------:R-:W-:Y:S01]  /*9b60*/  FADD.FTZ R137, R148, R136 ;  /* 0x0000008894897221 */ /* 0x000fe20000010000 */
[----:B------:R-:W-:Y:S01]  /*9b70*/  F2FP.BF16.PACK_AB R136, R0, R2 ;  /* 0x000000020088723e */ /* 0x000fe200000010ff */
[----:B------:R-:W2:Y:S01]  /*9b80*/  LDSM.16.MT88.4 R148, [R251+0x1100] ;  /* 0x00110000fb94783b */ /* 0x000ea20000004200 */
[----:B------:R-:W4:Y:S01]  /*9b90*/  MUFU.EX2 R0, R162 ;  /* 0x000000a200007308 */ /* 0x000f220000000800 */
[----:B------:R-:W-:Y:S01]  /*9ba0*/  FADD.FTZ R152, R133, R137 ;  /* 0x0000008985987221 */ /* 0x000fe20000010000 */
[----:B------:R-:W-:Y:S07]  /*9bb0*/  F2FP.BF16.PACK_AB R137, R182, R181 ;  /* 0x000000b5b689723e */ /* 0x000fee00000010ff */
[C---:B---3--:R-:W-:Y:S01]  /*9bc0*/  HMMA.16816.F32.BF16 R4, R136.reuse, R140, R4 ;  /* 0x0000008c8804723c */ /* 0x048fe20000041804 */
[----:B------:R-:W3:Y:S07]  /*9bd0*/  MUFU.EX2 R2, R166 ;  /* 0x000000a600027308 */ /* 0x000eee0000000800 */
[C---:B------:R-:W-:Y:S01]  /*9be0*/  HMMA.16816.F32.BF16 R8, R136.reuse, R142, R8 ;  /* 0x0000008e8808723c */ /* 0x040fe20000041808 */
[----:B------:R-:W5:Y:S03]  /*9bf0*/  LDSM.16.MT88.4 R140, [R250+0x1100] ;  /* 0x00110000fa8c783b */ /* 0x000f660000004200 */
[----:B----4-:R-:W-:Y:S04]  /*9c00*/  FADD.FTZ R133, R0, R152 ;  /* 0x0000009800857221 */ /* 0x010fe80000010000 */
[C---:B-1----:R-:W-:Y:S01]  /*9c10*/  HMMA.16816.F32.BF16 R12, R136.reuse, R144, R12 ;  /* 0x00000090880c723c */ /* 0x042fe2000004180c */
[----:B------:R-:W-:Y:S03]  /*9c20*/  LDSM.16.MT88.4 R160, [R135+0x1900] ;  /* 0x0019000087a0783b */ /* 0x000fe60000004200 */
[C---:B------:R-:W-:Y:S01]  /*9c30*/  FADD.FTZ R133, R176.reuse, R133 ;  /* 0x00000085b0857221 */ /* 0x040fe20000010000 */
[----:B------:R-:W-:Y:S03]  /*9c40*/  F2FP.BF16.PACK_AB R176, R176, R0 ;  /* 0x00000000b0b0723e */ /* 0x000fe600000010ff */
[C---:B------:R-:W-:Y:S01]  /*9c50*/  HMMA.16816.F32.BF16 R16, R136.reuse, R146, R16 ;  /* 0x000000928810723c */ /* 0x040fe20000041810 */
[----:B------:R-:W1:Y:S03]  /*9c60*/  LDSM.16.MT88.4 R144, [R135+0x3100] ;  /* 0x003100008790783b */ /* 0x000e660000004200 */
[----:B---3--:R-:W-:Y:S01]  /*9c70*/  FADD.FTZ R0, R2, R133 ;  /* 0x0000008502007221 */ /* 0x008fe20000010000 */
[----:B------:R-:W-:Y:S03]  /*9c80*/  MOV R133, R3 ;  /* 0x0000000300857202 */ /* 0x000fe60000000f00 */
[C---:B--2---:R-:W-:Y:S04]  /*9c90*/  HMMA.16816.F32.BF16 R20, R136.reuse, R148, R20 ;  /* 0x000000948814723c */ /* 0x044fe80000041814 */
[C---:B------:R-:W-:Y:S01]  /*9ca0*/  FADD.FTZ R0, R178.reuse, R0 ;  /* 0x00000000b2007221 */ /* 0x040fe20000010000 */
[----:B------:R-:W-:Y:S02]  /*9cb0*/  F2FP.BF16.PACK_AB R178, R178, R2 ;  /* 0x00000002b2b2723e */ /* 0x000fe400000010ff */
[----:B------:R-:W2:Y:S01]  /*9cc0*/  MUFU.EX2 R2, R164 ;  /* 0x000000a400027308 */ /* 0x000ea20000000800 */
[C---:B------:R-:W-:Y:S01]  /*9cd0*/  HMMA.16816.F32.BF16 R24, R136.reuse, R150, R24 ;  /* 0x000000968818723c */ /* 0x040fe20000041818 */
[----:B------:R-:W3:Y:S07]  /*9ce0*/  LDSM.16.MT88.4 R148, [R248+0x3100] ;  /* 0x00310000f894783b */ /* 0x000eee0000004200 */
[C---:B-----5:R-:W-:Y:S01]  /*9cf0*/  HMMA.16816.F32.BF16 R28, R136.reuse, R140, R28 ;  /* 0x0000008c881c723c */ /* 0x060fe2000004181c */
[----:B------:R-:W-:Y:S07]  /*9d00*/  STL [R1+0xa4], R0 ;  /* 0x0000a40001007387 */ /* 0x000fee0000100800 */
[C---:B------:R-:W-:Y:S01]  /*9d10*/  HMMA.16816.F32.BF16 R32, R136.reuse, R142, R32 ;  /* 0x0000008e8820723c */ /* 0x040fe20000041820 */
[----:B------:R-:W4:Y:S03]  /*9d20*/  LDSM.16.MT88.4 R140, [R251+0x3100] ;  /* 0x00310000fb8c783b */ /* 0x000f260000004200 */
[----:B--2---:R-:W-:Y:S04]  /*9d30*/  F2FP.BF16.PACK_AB R179, R2, R187 ;  /* 0x000000bb02b3723e */ /* 0x004fe800000010ff */
[C---:B-1----:R-:W-:Y:S08]  /*9d40*/  HMMA.16816.F32.BF16 R36, R136.reuse, R144, R36 ;  /* 0x000000908824723c */ /* 0x042ff00000041824 */
[C---:B------:R-:W-:Y:S01]  /*9d50*/  HMMA.16816.F32.BF16 R40, R136.reuse, R146, R40 ;  /* 0x000000928828723c */ /* 0x040fe20000041828 */
[----:B------:R-:W1:Y:S07]  /*9d60*/  LDSM.16.MT88.4 R144, [R250+0x3100] ;  /* 0x00310000fa90783b */ /* 0x000e6e0000004200 */
[C---:B---3--:R-:W-:Y:S08]  /*9d70*/  HMMA.16816.F32.BF16 R44, R136.reuse, R148, R44 ;  /* 0x00000094882c723c */ /* 0x048ff0000004182c */
[C---:B------:R-:W-:Y:S01]  /*9d80*/  HMMA.16816.F32.BF16 R48, R136.reuse, R150, R48 ;  /* 0x000000968830723c */ /* 0x040fe20000041830 */
[----:B------:R-:W2:Y:S07]  /*9d90*/  LDSM.16.MT88.4 R148, [R135+0x5100] ;  /* 0x005100008794783b */ /* 0x000eae0000004200 */
[C---:B----4-:R-:W-:Y:S08]  /*9da0*/  HMMA.16816.F32.BF16 R52, R136.reuse, R140, R52 ;  /* 0x0000008c8834723c */ /* 0x050ff00000041834 */
        /* <DEDUP_REMOVED lines=20> */
[C---:B-1----:R-:W-:Y:S07]  /*9ef0*/  HMMA.16816.F32.BF16 R108, R136.reuse, R144, R108 ;  /* 0x00000090886c723c */ /* 0x042fee000004186c */
[----:B------:R-:W-:Y:S01]  /*9f00*/  FADD.FTZ R144, R153, R154 ;  /* 0x0000009a99907221 */ /* 0x000fe20000010000 */
[C---:B------:R-:W-:Y:S01]  /*9f10*/  HMMA.16816.F32.BF16 R112, R136.reuse, R146, R112 ;  /* 0x000000928870723c */ /* 0x040fe20000041870 */
[----:B------:R-:W1:Y:S03]  /*9f20*/  LDSM.16.MT88.4 R152, [R248+0x1900] ;  /* 0x00190000f898783b */ /* 0x000e660000004200 */
[----:B------:R-:W-:Y:S04]  /*9f30*/  FADD.FTZ R0, R156, R144 ;  /* 0x000000909c007221 */ /* 0x000fe80000010000 */
[C---:B--2---:R-:W-:Y:S01]  /*9f40*/  HMMA.16816.F32.BF16 R116, R136.reuse, R148, R116 ;  /* 0x000000948874723c */ /* 0x044fe20000041874 */
[----:B------:R-:W2:Y:S03]  /*9f50*/  LDSM.16.MT88.4 R144, [R251+0x1900] ;  /* 0x00190000fb90783b */ /* 0x000ea60000004200 */
[----:B------:R-:W-:Y:S04]  /*9f60*/  FADD.FTZ R0, R185, R0 ;  /* 0x00000000b9007221 */ /* 0x000fe80000010000 */
[C---:B------:R-:W-:Y:S04]  /*9f70*/  HMMA.16816.F32.BF16 R120, R136.reuse, R150, R120 ;  /* 0x000000968878723c */ /* 0x040fe80000041878 */
[----:B------:R-:W-:Y:S04]  /*9f80*/  FADD.FTZ R0, R186, R0 ;  /* 0x00000000ba007221 */ /* 0x000fe80000010000 */
[----:B------:R-:W-:Y:S01]  /*9f90*/  FADD.FTZ R0, R183, R0 ;  /* 0x00000000b7007221 */ /* 0x000fe20000010000 */
[C---:B---3--:R-:W-:Y:S03]  /*9fa0*/  HMMA.16816.F32.BF16 R124, R136.reuse, R140, R124 ;  /* 0x0000008c887c723c */ /* 0x048fe6000004187c */
[----:B------:R-:W-:Y:S04]  /*9fb0*/  FADD.FTZ R0, R184, R0 ;  /* 0x00000000b8007221 */ /* 0x000fe80000010000 */
[----:B------:R-:W-:Y:S01]  /*9fc0*/  FADD.FTZ R0, R181, R0 ;  /* 0x00000000b5007221 */ /* 0x000fe20000010000 */
[----:B------:R-:W-:Y:S01]  /*9fd0*/  HMMA.16816.F32.BF16 R128, R136, R142, R128 ;  /* 0x0000008e8880723c */ /* 0x000fe20000041880 */
[----:B------:R-:W3:Y:S03]  /*9fe0*/  LDSM.16.MT88.4 R136, [R250+0x1900] ;  /* 0x00190000fa88783b */ /* 0x000ee60000004200 */
[----:B------:R-:W-:Y:S04]  /*9ff0*/  FADD.FTZ R0, R182, R0 ;  /* 0x00000000b6007221 */ /* 0x000fe80000010000 */
[C---:B------:R-:W-:Y:S01]  /*a000*/  HMMA.16816.F32.BF16 R164, R176.reuse, R160, R4 ;  /* 0x000000a0b0a4723c */ /* 0x040fe20000041804 */
[----:B------:R-:W4:Y:S04]  /*a010*/  LDSM.16.MT88.4 R4, [R135+0x3900] ;  /* 0x003900008704783b */ /* 0x000f280000004200 */
[----:B------:R-:W-:Y:S03]  /*a020*/  FADD.FTZ R0, R180, R0 ;  /* 0x00000000b4007221 */ /* 0x000fe60000010000 */
[C---:B------:R-:W-:Y:S01]  /*a030*/  HMMA.16816.F32.BF16 R160, R176.reuse, R162, R8 ;  /* 0x000000a2b0a0723c */ /* 0x040fe20000041808 */
[----:B------:R-:W5:Y:S03]  /*a040*/  LDSM.16.MT88.4 R8, [R248+0x3900] ;  /* 0x00390000f808783b */ /* 0x000f660000004200 */
[----:B------:R-:W-:Y:S04]  /*a050*/  FADD.FTZ R0, R190, R0 ;  /* 0x00000000be007221 */ /* 0x000fe80000010000 */
[C---:B-1----:R-:W-:Y:S01]  /*a060*/  HMMA.16816.F32.BF16 R156, R176.reuse, R152, R12 ;  /* 0x00000098b09c723c */ /* 0x042fe2000004180c */
[----:B------:R-:W1:Y:S03]  /*a070*/  LDSM.16.MT88.4 R12, [R251+0x3900] ;  /* 0x00390000fb0c783b */ /* 0x000e660000004200 */
[----:B------:R-:W-:Y:S04]  /*a080*/  FADD.FTZ R0, R189, R0 ;  /* 0x00000000bd007221 */ /* 0x000fe80000010000 */
[C---:B------:R-:W-:Y:S01]  /*a090*/  HMMA.16816.F32.BF16 R152, R176.reuse, R154, R16 ;  /* 0x0000009ab098723c */ /* 0x040fe20000041810 */
[----:B------:R-:W1:Y:S03]  /*a0a0*/  LDSM.16.MT88.4 R16, [R250+0x3900] ;  /* 0x00390000fa10783b */ /* 0x000e660000004200 */
[----:B------:R-:W-:Y:S04]  /*a0b0*/  FADD.FTZ R0, R188, R0 ;  /* 0x00000000bc007221 */ /* 0x000fe80000010000 */
[C---:B--2---:R-:W-:Y:S04]  /*a0c0*/  HMMA.16816.F32.BF16 R148, R176.reuse, R144, R20 ;  /* 0x00000090b094723c */ /* 0x044fe80000041814 */
[----:B------:R-:W-:Y:S04]  /*a0d0*/  FADD.FTZ R0, R187, R0 ;  /* 0x00000000bb007221 */ /* 0x000fe80000010000 */
[C---:B------:R-:W-:Y:S04]  /*a0e0*/  HMMA.16816.F32.BF16 R144, R176.reuse, R146, R24 ;  /* 0x00000092b090723c */ /* 0x040fe80000041818 */
[----:B------:R-:W-:Y:S01]  /*a0f0*/  FADD.FTZ R0, R2, R0 ;  /* 0x0000000002007221 */ /* 0x000fe20000010000 */
[----:B------:R-:W-:Y:S03]  /*a100*/  MOV R2, R132 ;  /* 0x0000008400027202 */ /* 0x000fe60000000f00 */
[C---:B---3--:R-:W-:Y:S01]  /*a110*/  HMMA.16816.F32.BF16 R140, R176.reuse, R136, R28 ;  /* 0x00000088b08c723c */ /* 0x048fe2000004181c */
[----:B------:R-:W-:Y:S07]  /*a120*/  STL [R1+0x9c], R0 ;  /* 0x00009c0001007387 */ /* 0x000fee0000100800 */
[C---:B------:R-:W-:Y:S08]  /*a130*/  HMMA.16816.F32.BF16 R136, R176.reuse, R138, R32 ;  /* 0x0000008ab088723c */ /* 0x040ff00000041820 */
[C---:B----4-:R-:W-:Y:S08]  /*a140*/  HMMA.16816.F32.BF16 R36, R176.reuse, R4, R36 ;  /* 0x00000004b024723c */ /* 0x050ff00000041824 */
[C---:B------:R-:W-:Y:S01]  /*a150*/  HMMA.16816.F32.BF16 R40, R176.reuse, R6, R40 ;  /* 0x00000006b028723c */ /* 0x040fe20000041828 */
[----:B------:R-:W2:Y:S07]  /*a160*/  LDSM.16.MT88.4 R4, [R135+0x5900] ;  /* 0x005900008704783b */ /* 0x000eae0000004200 */
[C---:B-----5:R-:W-:Y:S08]  /*a170*/  HMMA.16816.F32.BF16 R44, R176.reuse, R8, R44 ;  /* 0x00000008b02c723c */ /* 0x060ff0000004182c */
[C---:B------:R-:W-:Y:S01]  /*a180*/  HMMA.16816.F32.BF16 R48, R176.reuse, R10, R48 ;  /* 0x0000000ab030723c */ /* 0x040fe20000041830 */
[----:B------:R-:W3:Y:S07]  /*a190*/  LDSM.16.MT88.4 R8, [R248+0x5900] ;  /* 0x00590000f808783b */ /* 0x000eee0000004200 */
[C---:B-1----:R-:W-:Y:S08]  /*a1a0*/  HMMA.16816.F32.BF16 R52, R176.reuse, R12, R52 ;  /* 0x0000000cb034723c */ /* 0x042ff00000041834 */
[C---:B------:R-:W-:Y:S01]  /*a1b0*/  HMMA.16816.F32.BF16 R56, R176.reuse, R14, R56 ;  /* 0x0000000eb038723c */ /* 0x040fe20000041838 */
[----:B------:R-:W1:Y:S07]  /*a1c0*/  LDSM.16.MT88.4 R12, [R251+0x5900] ;  /* 0x00590000fb0c783b */ /* 0x000e6e0000004200 */
[C---:B------:R-:W-:Y:S08]  /*a1d0*/  HMMA.16816.F32.BF16 R60, R176.reuse, R16, R60 ;  /* 0x00000010b03c723c */ /* 0x040ff0000004183c */
[C---:B------:R-:W-:Y:S01]  /*a1e0*/  HMMA.16816.F32.BF16 R64, R176.reuse, R18, R64 ;  /* 0x00000012b040723c */ /* 0x040fe20000041840 */
[----:B------:R-:W4:Y:S07]  /*a1f0*/  LDSM.16.MT88.4 R16, [R250+0x5900] ;  /* 0x00590000fa10783b */ /* 0x000f2e0000004200 */
        /* <DEDUP_REMOVED lines=18> */
[C---:B----4-:R-:W-:Y:S08]  /*a320*/  HMMA.16816.F32.BF16 R124, R176.reuse, R16, R124 ;  /* 0x00000010b07c723c */ /* 0x050ff0000004187c */
[----:B------:R-:W-:Y:S01]  /*a330*/  HMMA.16816.F32.BF16 R128, R176, R18, R128 ;  /* 0x00000012b080723c */ /* 0x000fe20000041880 */
[----:B------:R-:W-:-:S07]  /*a340*/  @P0 BRA `(.L_x_615) ;  /* 0xffffbd7000000947 */ /* 0x000fce000383ffff */
.L_x_612:
[----:B------:R-:W-:-:S13]  /*a350*/  ISETP.LE.AND P0, PT, RZ, UR10, PT ;  /* 0x0000000aff007c0c */ /* 0x000fda000bf03270 */
[----:B------:R-:W-:Y:S05]  /*a360*/  @!P0 BRA `(.L_x_616) ;  /* 0x00003be000008947 */ /* 0x000fea0003800000 */
[----:B------:R-:W2:Y:S04]  /*a370*/  LDL.LU R4, [R1+0xe4] ;  /* 0x0000e40001047983 */ /* 0x000ea80000300800 */
[----:B------:R-:W2:Y:S01]  /*a380*/  LDL.LU R0, [R1+0x98] ;  /* 0x0000980001007983 */ /* 0x000ea20000300800 */
[----:B------:R-:W-:Y:S01]  /*a390*/  IMAD.MOV.U32 R133, RZ, RZ, R3 ;  /* 0x000000ffff857224 */ /* 0x000fe200078e0003 */
[C---:B--2---:R-:W-:Y:S01]  /*a3a0*/  SHF.L.U64.HI R2, R0.reuse, 0x1, R4 ;  /* 0x0000000100027819 */ /* 0x044fe20000010204 */
[----:B------:R-:W-:-:S04]  /*a3b0*/  IMAD.SHL.U32 R0, R0, 0x2, RZ ;  /* 0x0000000200007824 */ /* 0x000fc800078e00ff */
[----:B------:R1:W-:Y:S04]  /*a3c0*/  STL [R1+0x84], R2 ;  /* 0x0000840201007387 */ /* 0x0003e80000100800 */
[----:B------:R2:W-:Y:S04]  /*a3d0*/  STL [R1+0x80], R0 ;  /* 0x0000800001007387 */ /* 0x0005e80000100800 */
[----:B------:R-:W3:Y:S04]  /*a3e0*/  LDL.LU R8, [R1+0xdc] ;  /* 0x0000dc0001087983 */ /* 0x000ee80000300800 */
[----:B------:R-:W3:Y:S04]  /*a3f0*/  LDL.LU R7, [R1+0xd0] ;  /* 0x0000d00001077983 */ /* 0x000ee80000300800 */
[----:B------:R-:W4:Y:S04]  /*a400*/  LDL.LU R6, [R1+0xe0] ;  /* 0x0000e00001067983 */ /* 0x000f280000300800 */
[----:B------:R-:W4:Y:S04]  /*a410*/  LDL.LU R5, [R1+0xd4] ;  /* 0x0000d40001057983 */ /* 0x000f280000300800 */
[----:B------:R-:W5:Y:S01]  /*a420*/  LDL.LU R4, [R1+0xb0] ;  /* 0x0000b00001047983 */ /* 0x000f620000300800 */
[----:B-1----:R-:W-:-:S03]  /*a430*/  IMAD.MOV.U32 R2, RZ, RZ, R132 ;  /* 0x000000ffff027224 */ /* 0x002fc600078e0084 */
[----:B--2---:R-:W5:Y:S01]  /*a440*/  LDL.LU R0, [R1+0x64] ;  /* 0x0000640001007983 */ /* 0x004f620000300800 */
[C---:B---3--:R-:W-:Y:S02]  /*a450*/  SHF.L.U64.HI R8, R7.reuse, 0x1, R8 ;  /* 0x0000000107087819 */ /* 0x048fe40000010208 */
[----:B------:R-:W-:-:S03]  /*a460*/  SHF.L.U32 R3, R7, 0x1, RZ ;  /* 0x0000000107037819 */ /* 0x000fc600000006ff */
[----:B------:R-:W-:Y:S01]  /*a470*/  STL [R1+0x7c], R8 ;  /* 0x00007c0801007387 */ /* 0x000fe20000100800 */
[----:B----4-:R-:W-:-:S03]  /*a480*/  SHF.L.U64.HI R6, R5, 0x1, R6 ;  /* 0x0000000105067819 */ /* 0x010fc60000010206 */
[----:B------:R5:W-:Y:S01]  /*a490*/  STL [R1+0x78], R3 ;  /* 0x0000780301007387 */ /* 0x000be20000100800 */
[----:B------:R-:W-:-:S03]  /*a4a0*/  IMAD.SHL.U32 R5, R5, 0x2, RZ ;  /* 0x0000000205057824 */ /* 0x000fc600078e00ff */
[----:B------:R1:W-:Y:S04]  /*a4b0*/  STL [R1+0x74], R6 ;  /* 0x0000740601007387 */ /* 0x0003e80000100800 */
[----:B------:R1:W-:Y:S01]  /*a4c0*/  STL [R1+0x70], R5 ;  /* 0x0000700501007387 */ /* 0x0003e20000100800 */
[C---:B-----5:R-:W-:Y:S02]  /*a4d0*/  SHF.L.U64.HI R3, R0.reuse, 0x1, R4 ;  /* 0x0000000100037819 */ /* 0x060fe40000010204 */
[----:B------:R-:W-:-:S05]  /*a4e0*/  SHF.L.U32 R0, R0, 0x1, RZ ;  /* 0x0000000100007819 */ /* 0x000fca00000006ff */
[----:B------:R1:W-:Y:S04]  /*a4f0*/  STL [R1+0x68], R0 ;  /* 0x0000680001007387 */ /* 0x0003e80000100800 */
[----:B------:R1:W-:Y:S01]  /*a500*/  STL [R1+0x6c], R3 ;  /* 0x00006c0301007387 */ /* 0x0003e20000100800 */
[----:B------:R-:W-:Y:S05]  /*a510*/  BRA `(.L_x_617) ;  /* 0x0000043000007947 */ /* 0x000fea0003800000 */
.L_x_619:
[----:B------:R-:W2:Y:S01]  /*a520*/  LDL R12, [R1+0xa0] ;  /* 0x0000a000010c7983 */ /* 0x000ea20000100800 */
[----:B------:R-:W-:Y:S01]  /*a530*/  ULEA UR4, UR10, UR12, 0x6 ;  /* 0x0000000c0a047291 */ /* 0x000fe2000f8e303f */
[----:B------:R-:W-:Y:S02]  /*a540*/  IMAD.MOV.U32 R9, RZ, RZ, RZ ;  /* 0x000000ffff097224 */ /* 0x000fe400078e00ff */
[----:B------:R-:W3:Y:S03]  /*a550*/  LDL R31, [R1+0x80] ;  /* 0x00008000011f7983 */ /* 0x000ee60000100800 */
[----:B------:R-:W-:Y:S01]  /*a560*/  IMAD.U32 R5, RZ, RZ, UR4 ;  /* 0x00000004ff057e24 */ /* 0x000fe2000f8e00ff */
[----:B------:R-:W4:Y:S04]  /*a570*/  LDL R30, [R1+0x84] ;  /* 0x00008400011e7983 */ /* 0x000f280000100800 */
        /* <DEDUP_REMOVED lines=18> */
[----:B------:R2:W3:Y:S02]  /*a6a0*/  @!P1 LDG.E R9, [R6.64] ;  /* 0x0000001006099981 */ /* 0x0004e4000c1e1900 */
[----:B------:R-:W-:Y:S04]  /*a6b0*/  IMAD R0, R0, c[0x0][0x1e0], RZ ;  /* 0x0000780000007a24 */ /* 0x000fe800078e02ff */
[C---:B------:R-:W-:Y:S02]  /*a6c0*/  IMAD R0, R10.reuse, c[0x0][0x1e4], R0 ;  /* 0x000079000a007a24 */ /* 0x040fe400078e0200 */
[----:B--2---:R-:W-:Y:S04]  /*a6d0*/  IMAD.WIDE.U32 R6, R10, c[0x0][0x1e0], RZ ;  /* 0x000078000a067a25 */ /* 0x004fe800078e00ff */
[----:B------:R-:W-:Y:S01]  /*a6e0*/  IMAD.IADD R7, R7, 0x1, R0 ;  /* 0x0000000107077824 */ /* 0x000fe200078e0200 */
[----:B---3--:R-:W-:Y:S01]  /*a6f0*/  STL [R1+0x58], R9 ;  /* 0x0000580901007387 */ /* 0x008fe20000100800 */
[----:B-1----:R-:W-:Y:S02]  /*a700*/  SHF.R.S32.HI R10, RZ, 0x1f, R9 ;  /* 0x0000001fff0a7819 */ /* 0x002fe40000011409 */
[C---:B------:R-:W-:Y:S04]  /*a710*/  IMAD.WIDE.U32 R6, R9.reuse, c[0x0][0x1f0], R6 ;  /* 0x00007c0009067a25 */ /* 0x040fe800078e0006 */
[----:B------:R-:W-:Y:S01]  /*a720*/  IMAD R10, R10, c[0x0][0x1f0], RZ ;  /* 0x00007c000a0a7a24 */ /* 0x000fe200078e02ff */
[----:B------:R-:W-:Y:S03]  /*a730*/  IADD3 R0, P0, R6, UR22, RZ ;  /* 0x0000001606007c10 */ /* 0x000fe6000ff1e0ff */
[----:B------:R-:W-:Y:S05]  /*a740*/  IMAD R10, R9, c[0x0][0x1f4], R10 ;  /* 0x00007d00090a7a24 */ /* 0x000fea00078e020a */
[----:B------:R-:W-:Y:S02]  /*a750*/  IADD3.X R10, R7, UR20, R10, P0, !PT ;  /* 0x00000014070a7c10 */ /* 0x000fe400087fe40a */
[C---:B------:R-:W-:Y:S04]  /*a760*/  LEA R5, P0, R0.reuse, c[0x0][0x1c8], 0x1 ;  /* 0x0000720000057a11 */ /* 0x040fe800078008ff */
[----:B------:R-:W-:Y:S01]  /*a770*/  LEA.HI.X R10, R0, c[0x0][0x1cc], R10, 0x1, P0 ;  /* 0x00007300000a7a11 */ /* 0x000fe200000f0c0a */
[----:B------:R-:W1:Y:S04]  /*a780*/  SHFL.IDX PT, R6, R5, RZ, 0x181f ;  /* 0x00181fff05067589 */ /* 0x000e6800000e0000 */
[----:B------:R-:W4:Y:S04]  /*a790*/  SHFL.IDX PT, R7, R10, RZ, 0x181f ;  /* 0x00181fff0a077589 */ /* 0x000f2800000e0000 */
[----:B------:R-:W2:Y:S04]  /*a7a0*/  SHFL.IDX PT, R0, R5, 0x1, 0x181f ;  /* 0x00381f0005007f89 */ /* 0x000ea800000e0000 */
[----:B------:R3:W2:Y:S01]  /*a7b0*/  SHFL.IDX PT, R5, R10, 0x1, 0x181f ;  /* 0x00381f000a057f89 */ /* 0x0006a200000e0000 */
[C---:B-1----:R-:W-:Y:S05]  /*a7c0*/  IADD3 R8, P0, R6.reuse, R31, RZ ;  /* 0x0000001f06087210 */ /* 0x042fea0007f1e0ff */
[C---:B----4-:R-:W-:Y:S05]  /*a7d0*/  IMAD.X R9, R7.reuse, 0x1, R30, P0 ;  /* 0x0000000107097824 */ /* 0x050fea00000e061e */
[----:B-----5:R1:W-:Y:S02]  /*a7e0*/  LDGSTS.E.BYPASS.LTC128B.128 [R24+0x10100], [R8.64], !P6 ;  /* 0x1010000008187fae */ /* 0x0203e4000f101d50 */
[C---:B-1----:R-:W-:Y:S04]  /*a7f0*/  IADD3 R8, P0, R6.reuse, R29, RZ ;  /* 0x0000001d06087210 */ /* 0x042fe80007f1e0ff */
[CC--:B------:R-:W-:Y:S02]  /*a800*/  IADD3.X R9, R7.reuse, R28.reuse, RZ, P0, !PT ;  /* 0x0000001c07097210 */ /* 0x0c0fe400007fe4ff */
[C---:B------:R-:W-:Y:S03]  /*a810*/  IADD3 R12, P0, R6.reuse, R27, RZ ;  /* 0x0000001b060c7210 */ /* 0x040fe60007f1e0ff */
[----:B------:R1:W-:Y:S02]  /*a820*/  LDGSTS.E.BYPASS.LTC128B.128 [R24+0x12100], [R8.64], !P5 ;  /* 0x1210000008187fae */ /* 0x0003e4000e901d50 */
[C---:B------:R-:W-:Y:S01]  /*a830*/  IMAD.X R13, R7.reuse, 0x1, R26, P0 ;  /* 0x00000001070d7824 */ /* 0x040fe200000e061a */
[----:B---3--:R-:W-:Y:S04]  /*a840*/  IADD3 R10, P0, R6, R25, RZ ;  /* 0x00000019060a7210 */ /* 0x008fe80007f1e0ff */
[----:B------:R3:W-:Y:S01]  /*a850*/  LDGSTS.E.BYPASS.LTC128B.128 [R24+0x14100], [R12.64], !P4 ;  /* 0x141000000c187fae */ /* 0x0007e2000e101d50 */
[----:B------:R-:W-:Y:S01]  /*a860*/  IMAD.X R11, R7, 0x1, R132, P0 ;  /* 0x00000001070b7824 */ /* 0x000fe200000e0684 */
[C---:B--2---:R-:W-:Y:S04]  /*a870*/  IADD3 R6, P0, R0.reuse, R31, RZ ;  /* 0x0000001f00067210 */ /* 0x044fe80007f1e0ff */
[----:B------:R3:W-:Y:S01]  /*a880*/  LDGSTS.E.BYPASS.LTC128B.128 [R24+0x16100], [R10.64], !P3 ;  /* 0x161000000a187fae */ /* 0x0007e2000d901d50 */
[C---:B------:R-:W-:Y:S05]  /*a890*/  IMAD.X R7, R5.reuse, 0x1, R30, P0 ;  /* 0x0000000105077824 */ /* 0x040fea00000e061e */
[----:B------:R2:W-:Y:S02]  /*a8a0*/  LDGSTS.E.BYPASS.LTC128B.128 [R24+0x11100], [R6.64], !P6 ;  /* 0x1110000006187fae */ /* 0x0005e4000f101d50 */
[C---:B--2---:R-:W-:Y:S04]  /*a8b0*/  IADD3 R6, P0, R0.reuse, R29, RZ ;  /* 0x0000001d00067210 */ /* 0x044fe80007f1e0ff */
[C---:B------:R-:W-:Y:S02]  /*a8c0*/  IADD3.X R7, R5.reuse, R28, RZ, P0, !PT ;  /* 0x0000001c05077210 */ /* 0x040fe400007fe4ff */
[C---:B-1----:R-:W-:Y:S03]  /*a8d0*/  IADD3 R8, P0, R0.reuse, R27, RZ ;  /* 0x0000001b00087210 */ /* 0x042fe60007f1e0ff */
[----:B------:R1:W-:Y:S02]  /*a8e0*/  LDGSTS.E.BYPASS.LTC128B.128 [R24+0x13100], [R6.64], !P5 ;  /* 0x1310000006187fae */ /* 0x0003e4000e901d50 */
[C---:B------:R-:W-:Y:S05]  /*a8f0*/  IMAD.X R9, R5.reuse, 0x1, R26, P0 ;  /* 0x0000000105097824 */ /* 0x040fea00000e061a */
[----:B------:R3:W-:Y:S01]  /*a900*/  LDGSTS.E.BYPASS.LTC128B.128 [R24+0x15100], [R8.64], !P4 ;  /* 0x1510000008187fae */ /* 0x0007e2000e101d50 */
[----:B-1----:R-:W-:Y:S05]  /*a910*/  IADD3 R6, P0, R0, R25, RZ ;  /* 0x0000001900067210 */ /* 0x002fea0007f1e0ff */
[----:B------:R-:W-:Y:S05]  /*a920*/  IMAD.X R7, R5, 0x1, R132, P0 ;  /* 0x0000000105077824 */ /* 0x000fea00000e0684 */
[----:B------:R3:W-:Y:S01]  /*a930*/  LDGSTS.E.BYPASS.LTC128B.128 [R24+0x17100], [R6.64], !P3 ;  /* 0x1710000006187fae */ /* 0x0007e2000d901d50 */
[----:B------:R-:W-:-:S05]  /*a940*/  BRA `(.L_x_618) ;  /* 0x0000162000007947 */ /* 0x000fca0003800000 */
.L_x_617:
[----:B-1----:R-:W2:Y:S01]  /*a950*/  LDL R3, [R1+0x5c] ;  /* 0x00005c0001037983 */ /* 0x002ea20000100800 */
[----:B------:R-:W-:Y:S04]  /*a960*/  DEPBAR.LE SB0, 0x0 ;  /* 0x000080000000791a */ /* 0x000fe80000000000 */
[----:B------:R-:W3:Y:S01]  /*a970*/  LDL R7, [R1+0x58] ;  /* 0x0000580001077983 */ /* 0x000ee20000100800 */
[----:B------:R-:W-:Y:S04]  /*a980*/  UISETP.GE.AND UP0, UPT, UR10, 0x1, UPT ;  /* 0x000000010a00788c */ /* 0x000fe8000bf06270 */
[----:B------:R1:W-:Y:S05]  /*a990*/  STL [R1+0x104], R41 ;  /* 0x0001042901007387 */ /* 0x0003ea0000100800 */
[----:B------:R-:W-:Y:S05]  /*a9a0*/  STL [R1+0x100], R40 ;  /* 0x0001002801007387 */ /* 0x000fea0000100800 */
[----:B------:R4:W-:Y:S05]  /*a9b0*/  STL.64 [R1+0xf8], R38 ;  /* 0x0000f82601007387 */ /* 0x0009ea0000100a00 */
[----:B------:R1:W-:Y:S05]  /*a9c0*/  STL [R1+0xf0], R37 ;  /* 0x0000f02501007387 */ /* 0x0003ea0000100800 */
[----:B------:R4:W-:Y:S05]  /*a9d0*/  STL [R1+0xec], R36 ;  /* 0x0000ec2401007387 */ /* 0x0009ea0000100800 */
[----:B------:R4:W-:Y:S05]  /*a9e0*/  STL [R1+0xe8], R2 ;  /* 0x0000e80201007387 */ /* 0x0009ea0000100800 */
[----:B------:R-:W3:Y:S05]  /*a9f0*/  LDL R22, [R1+0x80] ;  /* 0x0000800001167983 */ /* 0x000eea0000100800 */
[----:B------:R-:W3:Y:S05]  /*aa00*/  LDL R6, [R1] ;  /* 0x0000000001067983 */ /* 0x000eea0000100800 */
[----:B-1----:R-:W3:Y:S05]  /*aa10*/  LDL R41, [R1+0x84] ;  /* 0x0000840001297983 */ /* 0x002eea0000100800 */
[----:B----4-:R-:W4:Y:S05]  /*aa20*/  LDL R38, [R1+0x3c] ;  /* 0x00003c0001267983 */ /* 0x010f2a0000100800 */
[----:B------:R-:W4:Y:S05]  /*aa30*/  LDL R31, [R1+0x38] ;  /* 0x00003800011f7983 */ /* 0x000f2a0000100800 */
        /* <DEDUP_REMOVED lines=11> */
[----:B------:R-:W-:Y:S05]  /*aaf0*/  LDSM.16.M88.4 R32, [R134+0x11900] ;  /* 0x011900008620783b */ /* 0x000fea0000000200 */
[----:B------:R-:W4:Y:S05]  /*ab00*/  LDL R23, [R1+0xc8] ;  /* 0x0000c80001177983 */ /* 0x000f2a0000100800 */
[----:B------:R-:W4:Y:S01]  /*ab10*/  LDL R132, [R1+0x6c] ;  /* 0x00006c0001847983 */ /* 0x000f220000100800 */
[----:B--2---:R-:W-:Y:S01]  /*ab20*/  SHF.R.S32.HI R0, RZ, 0x1f, R3 ;  /* 0x0000001fff007819 */ /* 0x004fe20000011403 */
[C---:B------:R-:W-:Y:S04]  /*ab30*/  IMAD.WIDE.U32 R4, R3.reuse, c[0x0][0x208], RZ ;  /* 0x0000820003047a25 */ /* 0x040fe800078e00ff */
        /* <DEDUP_REMOVED lines=12> */
[----:B------:R-:W2:Y:S05]  /*ac00*/  SHFL.IDX PT, R3, R28, RZ, 0x181f ;  /* 0x00181fff1c037589 */ /* 0x000eaa00000e0000 */
[----:B------:R3:W-:Y:S05]  /*ac10*/  LDSM.16.M88.4 R176, [R6] ;  /* 0x0000000006b0783b */ /* 0x0007ea0000000200 */
[----:B------:R-:W4:Y:S05]  /*ac20*/  SHFL.IDX PT, R20, R20, 0x1, 0x181f ;  /* 0x00381f0014147f89 */ /* 0x000f2a00000e0000 */
[----:B----4-:R-:W-:Y:S01]  /*ac30*/  LDSM.16.M88.4 R180, [R38] ;  /* 0x0000000026b4783b */ /* 0x010fe20000000200 */
[C---:B-1----:R-:W-:Y:S04]  /*ac40*/  IADD3 R12, P0, R0.reuse, R22, RZ ;  /* 0x00000016000c7210 */ /* 0x042fe80007f1e0ff */
[----:B------:R-:W-:Y:S01]  /*ac50*/  LDSM.16.M88.4 R184, [R31] ;  /* 0x000000001fb8783b */ /* 0x000fe20000000200 */
[C---:B--2---:R-:W-:Y:S04]  /*ac60*/  IADD3.X R13, R3.reuse, R41, RZ, P0, !PT ;  /* 0x00000029030d7210 */ /* 0x044fe800007fe4ff */
[----:B------:R1:W-:Y:S01]  /*ac70*/  LDSM.16.M88.4 R188, [R30] ;  /* 0x000000001ebc783b */ /* 0x0003e20000000200 */
[C---:B---3--:R-:W-:Y:S04]  /*ac80*/  HMMA.16816.F32.BF16 R4, R168.reuse, R8, RZ ;  /* 0x00000008a804723c */ /* 0x048fe800000418ff */
[----:B------:R-:W-:Y:S01]  /*ac90*/  @!PT LDS RZ, [RZ] ;  /* 0x00000000fffff984 */ /* 0x000fe20000000800 */
[----:B------:R-:W-:Y:S01]  /*aca0*/  @!PT LDS RZ, [RZ] ;  /* 0x00000000fffff984 */ /* 0x000fe20000000800 */
[----:B------:R-:W-:Y:S01]  /*acb0*/  @!PT LDS RZ, [RZ] ;  /* 0x00000000fffff984 */ /* 0x000fe20000000800 */
[----:B------:R2:W-:Y:S01]  /*acc0*/  LDGSTS.E.BYPASS.LTC128B.128 [R29], [R12.64], !P6 ;  /* 0x000000000c1d7fae */ /* 0x0005e2000f101d50 */
[C---:B------:R-:W-:Y:S04]  /*acd0*/  IADD3 R14, P0, R0.reuse, R40, RZ ;  /* 0x00000028000e7210 */ /* 0x040fe80007f1e0ff */
[----:B------:R-:W3:Y:S01]  /*ace0*/  SHFL.IDX PT, R28, R28, 0x1, 0x181f ;  /* 0x00381f001c1c7f89 */ /* 0x000ee200000e0000 */
[C---:B------:R-:W-:Y:S02]  /*acf0*/  HMMA.16816.F32.BF16 R8, R168.reuse, R10, RZ ;  /* 0x0000000aa808723c */ /* 0x040fe400000418ff */
[C---:B------:R-:W-:Y:S02]  /*ad00*/  IADD3.X R15, R3.reuse, R37, RZ, P0, !PT ;  /* 0x00000025030f7210 */ /* 0x040fe400007fe4ff */
[C---:B-1----:R-:W-:Y:S04]  /*ad10*/  IADD3 R30, P0, R0.reuse, R36, RZ ;  /* 0x00000024001e7210 */ /* 0x042fe80007f1e0ff */
[C---:B------:R-:W-:Y:S04]  /*ad20*/  IADD3.X R31, R3.reuse, R2, RZ, P0, !PT ;  /* 0x00000002031f7210 */ /* 0x040fe800007fe4ff */
[----:B------:R-:W-:Y:S02]  /*ad30*/  IADD3 R38, P0, R0, R21, RZ ;  /* 0x0000001500267210 */ /* 0x000fe40007f1e0ff */
[----:B------:R-:W4:Y:S05]  /*ad40*/  LDL R0, [R1+0xc0] ;  /* 0x0000c00001007983 */ /* 0x000f2a0000100800 */
[----:B--2---:R-:W2:Y:S05]  /*ad50*/  LDL R13, [R1+0xc4] ;  /* 0x0000c400010d7983 */ /* 0x004eaa0000100800 */
[----:B------:R3:W-:Y:S01]  /*ad60*/  LDGSTS.E.BYPASS.LTC128B.128 [R23], [R14.64], !P5 ;  /* 0x000000000e177fae */ /* 0x0007e2000e901d50 */
[----:B------:R-:W-:Y:S02]  /*ad70*/  IADD3.X R39, R3, R132, RZ, P0, !PT ;  /* 0x0000008403277210 */ /* 0x000fe400007fe4ff */
[----:B------:R-:W-:Y:S04]  /*ad80*/  IADD3 R22, P0, R20, R22, RZ ;  /* 0x0000001614167210 */ /* 0x000fe80007f1e0ff */
[----:B---3--:R-:W-:Y:S02]  /*ad90*/  IADD3.X R23, R28, R41, RZ, P0, !PT ;  /* 0x000000291c177210 */ /* 0x008fe400007fe4ff */
[----:B------:R1:W5:Y:S05]  /*ada0*/  LDL.LU R41, [R1+0x104] ;  /* 0x0001040001297983 */ /* 0x00036a0000300800 */
[----:B--2---:R2:W-:Y:S05]  /*adb0*/  LDGSTS.E.BYPASS.LTC128B.128 [R13], [R30.64], !P4 ;  /* 0x000000001e0d7fae */ /* 0x0045ea000e101d50 */
[----:B----4-:R3:W-:Y:S05]  /*adc0*/  LDGSTS.E.BYPASS.LTC128B.128 [R0], [R38.64], !P3 ;  /* 0x0000000026007fae */ /* 0x0107ea000d901d50 */
[----:B------:R4:W-:Y:S01]  /*add0*/  LDGSTS.E.BYPASS.LTC128B.128 [R29+0x1000], [R22.64], !P6 ;  /* 0x01000000161d7fae */ /* 0x0009e2000f101d50 */
[C---:B--2---:R-:W-:Y:S01]  /*ade0*/  HMMA.16816.F32.BF16 R12, R168.reuse, R16, RZ ;  /* 0x00000010a80c723c */ /* 0x044fe200000418ff */
[----:B------:R-:W-:Y:S03]  /*adf0*/  IADD3 R30, P0, R20, R40, RZ ;  /* 0x00000028141e7210 */ /* 0x000fe60007f1e0ff */
[----:B------:R1:W5:Y:S01]  /*ae00*/  LDL.LU R40, [R1+0x100] ;  /* 0x0001000001287983 */ /* 0x0003620000300800 */
[----:B------:R-:W-:Y:S03]  /*ae10*/  IADD3.X R31, R28, R37, RZ, P0, !PT ;  /* 0x000000251c1f7210 */ /* 0x000fe600007fe4ff */
[C---:B------:R-:W-:Y:S01]  /*ae20*/  HMMA.16816.F32.BF16 R16, R168.reuse, R18, RZ ;  /* 0x00000012a810723c */ /* 0x040fe200000418ff */
[----:B---3--:R1:W5:Y:S03]  /*ae30*/  LDL.LU.64 R38, [R1+0xf8] ;  /* 0x0000f80001267983 */ /* 0x0083660000300a00 */
[----:B----4-:R-:W-:Y:S02]  /*ae40*/  IADD3 R22, P0, R20, R36, RZ ;  /* 0x0000002414167210 */ /* 0x010fe40007f1e0ff */
[----:B------:R2:W-:Y:S02]  /*ae50*/  LDGSTS.E.BYPASS.LTC128B.128 [R29+0x3000], [R30.64], !P5 ;  /* 0x030000001e1d7fae */ /* 0x0005e4000e901d50 */
[----:B------:R-:W-:Y:S03]  /*ae60*/  IADD3.X R23, R28, R2, RZ, P0, !PT ;  /* 0x000000021c177210 */ /* 0x000fe600007fe4ff */
[----:B------:R1:W5:Y:S05]  /*ae70*/  LDL.LU R37, [R1+0xf0] ;  /* 0x0000f00001257983 */ /* 0x00036a0000300800 */
[----:B------:R3:W-:Y:S05]  /*ae80*/  LDGSTS.E.BYPASS.LTC128B.128 [R29+0x5000], [R22.64], !P4 ;  /* 0x05000000161d7fae */ /* 0x0007ea000e101d50 */
[----:B------:R1:W5:Y:S05]  /*ae90*/  LDL.LU R36, [R1+0xec] ;  /* 0x0000ec0001247983 */ /* 0x00036a0000300800 */
[----:B------:R1:W5:Y:S05]  /*aea0*/  LDL.LU R2, [R1+0xe8] ;  /* 0x0000e80001027983 */ /* 0x00036a0000300800 */
[----:B------:R-:W4:Y:S01]  /*aeb0*/  LDL R3, [R1+0x28] ;  /* 0x0000280001037983 */ /* 0x000f220000100800 */
[----:B--2---:R-:W-:Y:S04]  /*aec0*/  IADD3 R30, P0, R20, R21, RZ ;  /* 0x00000015141e7210 */ /* 0x004fe80007f1e0ff */
[----:B------:R-:W2:Y:S01]  /*aed0*/  LDL R0, [R1+0x24] ;  /* 0x0000240001007983 */ /* 0x000ea20000100800 */
[----:B------:R-:W-:Y:S02]  /*aee0*/  IADD3.X R31, R28, R132, RZ, P0, !PT ;  /* 0x000000841c1f7210 */ /* 0x000fe400007fe4ff */
[----:B------:R-:W-:Y:S03]  /*aef0*/  PLOP3.LUT P0, PT, PT, PT, UP0, 0x80, 0x0 ;  /* 0x000000000000781c */ /* 0x000fe60003f0f008 */
[----:B------:R1:W-:Y:S01]  /*af00*/  LDGSTS.E.BYPASS.LTC128B.128 [R29+0x7000], [R30.64], !P3 ;  /* 0x070000001e1d7fae */ /* 0x0003e2000d901d50 */
[C---:B---3--:R-:W-:Y:S04]  /*af10*/  HMMA.16816.F32.BF16 R20, R168.reuse, R24, RZ ;  /* 0x00000018a814723c */ /* 0x048fe800000418ff */
[----:B------:R-:W0:Y:S04]  /*af20*/  LDGDEPBAR ;  /* 0x00000000000079af */ /* 0x000e280000000000 */
[C---:B------:R-:W-:Y:S08]  /*af30*/  HMMA.16816.F32.BF16 R24, R168.reuse, R26, RZ ;  /* 0x0000001aa818723c */ /* 0x040ff000000418ff */
[C---:B-1----:R-:W-:Y:S08]  /*af40*/  HMMA.16816.F32.BF16 R28, R168.reuse, R32, RZ ;  /* 0x00000020a81c723c */ /* 0x042ff000000418ff */
[----:B------:R-:W-:Y:S08]  /*af50*/  HMMA.16816.F32.BF16 R32, R168, R34, RZ ;  /* 0x00000022a820723c */ /* 0x000ff000000418ff */
[C---:B------:R-:W-:Y:S08]  /*af60*/  HMMA.16816.F32.BF16 R4, R172.reuse, R176, R4 ;  /* 0x000000b0ac04723c */ /* 0x040ff00000041804 */
[C---:B------:R-:W-:Y:S01]  /*af70*/  HMMA.16816.F32.BF16 R8, R172.reuse, R178, R8 ;  /* 0x000000b2ac08723c */ /* 0x040fe20000041808 */
[----:B------:R-:W1:Y:S07]  /*af80*/  LDSM.16.M88.4 R176, [R252+0x10100] ;  /* 0x01010000fcb0783b */ /* 0x000e6e0000000200 */
[C---:B------:R-:W-:Y:S08]  /*af90*/  HMMA.16816.F32.BF16 R12, R172.reuse, R180, R12 ;  /* 0x000000b4ac0c723c */ /* 0x040ff0000004180c */
[C---:B------:R-:W-:Y:S01]  /*afa0*/  HMMA.16816.F32.BF16 R16, R172.reuse, R182, R16 ;  /* 0x000000b6ac10723c */ /* 0x040fe20000041810 */
[----:B------:R-:W3:Y:S07]  /*afb0*/  LDSM.16.M88.4 R180, [R252+0x10900] ;  /* 0x01090000fcb4783b */ /* 0x000eee0000000200 */
[C---:B------:R-:W-:Y:S08]  /*afc0*/  HMMA.16816.F32.BF16 R20, R172.reuse, R184, R20 ;  /* 0x000000b8ac14723c */ /* 0x040ff00000041814 */
[C---:B------:R-:W-:Y:S01]  /*afd0*/  HMMA.16816.F32.BF16 R24, R172.reuse, R186, R24 ;  /* 0x000000baac18723c */ /* 0x040fe20000041818 */
[----:B------:R-:W-:Y:S07]  /*afe0*/  LDSM.16.M88.4 R184, [R252+0x11900] ;  /* 0x01190000fcb8783b */ /* 0x000fee0000000200 */
[C---:B------:R-:W-:Y:S01]  /*aff0*/  HMMA.16816.F32.BF16 R28, R172.reuse, R188, R28 ;  /* 0x000000bcac1c723c */ /* 0x040fe2000004181c */
[----:B------:R-:W2:Y:S05]  /*b000*/  LDL R188, [R1+0x30] ;  /* 0x0000300001bc7983 */ /* 0x000eaa0000100800 */
[----:B------:R-:W2:Y:S02]  /*b010*/  LDL R189, [R1+0x2c] ;  /* 0x00002c0001bd7983 */ /* 0x000ea40000100800 */
        /* <DEDUP_REMOVED lines=21> */
[----:B------:R-:W1:Y:S07]  /*b170*/  LDSM.16.M88.4 R184, [R134+0x12900] ;  /* 0x0129000086b8783b */ /* 0x000e6e0000000200 */
[C---:B---3--:R-:W-:Y:S08]  /*b180*/  HMMA.16816.F32.BF16 R28, R196.reuse, R180, R28 ;  /* 0x000000b4c41c723c */ /* 0x048ff0000004181c */
[----:B------:R-:W-:Y:S01]  /*b190*/  HMMA.16816.F32.BF16 R32, R196, R182, R32 ;  /* 0x000000b6c420723c */ /* 0x000fe20000041820 */
[----:B------:R-:W3:Y:S07]  /*b1a0*/  LDSM.16.M88.4 R180, [R134+0x13100] ;  /* 0x0131000086b4783b */ /* 0x000eee0000000200 */
[C---:B-1----:R-:W-:Y:S08]  /*b1b0*/  HMMA.16816.F32.BF16 R4, R200.reuse, R176, R4 ;  /* 0x000000b0c804723c */ /* 0x042ff00000041804 */
[C---:B------:R-:W-:Y:S01]  /*b1c0*/  HMMA.16816.F32.BF16 R8, R200.reuse, R178, R8 ;  /* 0x000000b2c808723c */ /* 0x040fe20000041808 */
[----:B------:R-:W1:Y:S07]  /*b1d0*/  LDSM.16.M88.4 R176, [R134+0x13900] ;  /* 0x0139000086b0783b */ /* 0x000e6e0000000200 */
[C---:B------:R-:W-:Y:S08]  /*b1e0*/  HMMA.16816.F32.BF16 R12, R200.reuse, R184, R12 ;  /* 0x000000b8c80c723c */ /* 0x040ff0000004180c */
[C---:B------:R-:W-:Y:S08]  /*b1f0*/  HMMA.16816.F32.BF16 R16, R200.reuse, R186, R16 ;  /* 0x000000bac810723c */ /* 0x040ff00000041810 */
[C---:B---3--:R-:W-:Y:S08]  /*b200*/  HMMA.16816.F32.BF16 R20, R200.reuse, R180, R20 ;  /* 0x000000b4c814723c */ /* 0x048ff00000041814 */
[C---:B------:R-:W-:Y:S08]  /*b210*/  HMMA.16816.F32.BF16 R24, R200.reuse, R182, R24 ;  /* 0x000000b6c818723c */ /* 0x040ff00000041818 */
[C---:B-1----:R-:W-:Y:S08]  /*b220*/  HMMA.16816.F32.BF16 R28, R200.reuse, R176, R28 ;  /* 0x000000b0c81c723c */ /* 0x042ff0000004181c */
[----:B------:R-:W-:Y:S01]  /*b230*/  HMMA.16816.F32.BF16 R32, R200, R178, R32 ;  /* 0x000000b2c820723c */ /* 0x000fe20000041820 */
[----:B----4-:R1:W-:Y:S05]  /*b240*/  LDSM.16.M88.4 R176, [R3] ;  /* 0x0000000003b0783b */ /* 0x0103ea0000000200 */
[----:B-1----:R-:W3:Y:S05]  /*b250*/  LDL R3, [R1+0x18] ;  /* 0x0000180001037983 */ /* 0x002eea0000100800 */
[----:B--2---:R1:W2:Y:S05]  /*b260*/  LDSM.16.M88.4 R184, [R188] ;  /* 0x00000000bcb8783b */ /* 0x0042aa0000000200 */
[----:B------:R4:W2:Y:S05]  /*b270*/  LDSM.16.M88.4 R180, [R189] ;  /* 0x00000000bdb4783b */ /* 0x0008aa0000000200 */
[----:B-1----:R-:W3:Y:S05]  /*b280*/  LDL R188, [R1+0x1c] ;  /* 0x00001c0001bc7983 */ /* 0x002eea0000100800 */
[----:B----4-:R-:W4:Y:S01]  /*b290*/  LDL R189, [R1+0x20] ;  /* 0x0000200001bd7983 */ /* 0x010f220000100800 */
[C---:B--2---:R-:W-:Y:S08]  /*b2a0*/  HMMA.16816.F32.BF16 R4, R204.reuse, R184, R4 ;  /* 0x000000b8cc04723c */ /* 0x044ff00000041804 */
[C---:B------:R-:W-:Y:S01]  /*b2b0*/  HMMA.16816.F32.BF16 R8, R204.reuse, R186, R8 ;  /* 0x000000bacc08723c */ /* 0x040fe20000041808 */
[----:B------:R1:W2:Y:S07]  /*b2c0*/  LDSM.16.M88.4 R184, [R0] ;  /* 0x0000000000b8783b */ /* 0x0002ae0000000200 */
[C---:B------:R-:W-:Y:S08]  /*b2d0*/  HMMA.16816.F32.BF16 R12, R204.reuse, R180, R12 ;  /* 0x000000b4cc0c723c */ /* 0x040ff0000004180c */
[C---:B------:R-:W-:Y:S01]  /*b2e0*/  HMMA.16816.F32.BF16 R16, R204.reuse, R182, R16 ;  /* 0x000000b6cc10723c */ /* 0x040fe20000041810 */
[----:B------:R-:W2:Y:S07]  /*b2f0*/  LDSM.16.M88.4 R180, [R252+0x12100] ;  /* 0x01210000fcb4783b */ /* 0x000eae0000000200 */
[C---:B------:R-:W-:Y:S01]  /*b300*/  HMMA.16816.F32.BF16 R20, R204.reuse, R176, R20 ;  /* 0x000000b0cc14723c */ /* 0x040fe20000041814 */
[----:B-1----:R-:W4:Y:S07]  /*b310*/  LDL R0, [R1+0x14] ;  /* 0x0000140001007983 */ /* 0x002f2e0000100800 */
[C---:B------:R-:W-:Y:S01]  /*b320*/  HMMA.16816.F32.BF16 R24, R204.reuse, R178, R24 ;  /* 0x000000b2cc18723c */ /* 0x040fe20000041818 */
[----:B------:R-:W1:Y:S07]  /*b330*/  LDSM.16.M88.4 R176, [R252+0x12900] ;  /* 0x01290000fcb0783b */ /* 0x000e6e0000000200 */
[C---:B--2---:R-:W-:Y:S08]  /*b340*/  HMMA.16816.F32.BF16 R28, R204.reuse, R184, R28 ;  /* 0x000000b8cc1c723c */ /* 0x044ff0000004181c */
[----:B------:R-:W-:Y:S01]  /*b350*/  HMMA.16816.F32.BF16 R32, R204, R186, R32 ;  /* 0x000000bacc20723c */ /* 0x000fe20000041820 */
[----:B------:R-:W2:Y:S07]  /*b360*/  LDSM.16.M88.4 R184, [R252+0x13100] ;  /* 0x01310000fcb8783b */ /* 0x000eae0000000200 */
[C---:B------:R-:W-:Y:S08]  /*b370*/  HMMA.16816.F32.BF16 R4, R208.reuse, R180, R4 ;  /* 0x000000b4d004723c */ /* 0x040ff00000041804 */
[C---:B------:R-:W-:Y:S01]  /*b380*/  HMMA.16816.F32.BF16 R8, R208.reuse, R182, R8 ;  /* 0x000000b6d008723c */ /* 0x040fe20000041808 */
[----:B------:R-:W2:Y:S07]  /*b390*/  LDSM.16.M88.4 R180, [R252+0x13900] ;  /* 0x01390000fcb4783b */ /* 0x000eae0000000200 */
[C---:B-1----:R-:W-:Y:S08]  /*b3a0*/  HMMA.16816.F32.BF16 R12, R208.reuse, R176, R12 ;  /* 0x000000b0d00c723c */ /* 0x042ff0000004180c */
[C---:B------:R-:W-:Y:S01]  /*b3b0*/  HMMA.16816.F32.BF16 R16, R208.reuse, R178, R16 ;  /* 0x000000b2d010723c */ /* 0x040fe20000041810 */
[----:B------:R-:W1:Y:S07]  /*b3c0*/  LDSM.16.M88.4 R176, [R249+0x2000] ;  /* 0x00200000f9b0783b */ /* 0x000e6e0000000200 */
[C---:B--2---:R-:W-:Y:S08]  /*b3d0*/  HMMA.16816.F32.BF16 R20, R208.reuse, R184, R20 ;  /* 0x000000b8d014723c */ /* 0x044ff00000041814 */
[C---:B------:R-:W-:Y:S01]  /*b3e0*/  HMMA.16816.F32.BF16 R24, R208.reuse, R186, R24 ;  /* 0x000000bad018723c */ /* 0x040fe20000041818 */
[----:B------:R-:W2:Y:S07]  /*b3f0*/  LDSM.16.M88.4 R184, [R249+0x2800] ;  /* 0x00280000f9b8783b */ /* 0x000eae0000000200 */
[C---:B------:R-:W-:Y:S08]  /*b400*/  HMMA.16816.F32.BF16 R28, R208.reuse, R180, R28 ;  /* 0x000000b4d01c723c */ /* 0x040ff0000004181c */
        /* <DEDUP_REMOVED lines=17> */
[C---:B------:R-:W-:Y:S08]  /*b520*/  HMMA.16816.F32.BF16 R12, R216.reuse, R180, R12 ;  /* 0x000000b4d80c723c */ /* 0x040ff0000004180c */
[C---:B------:R-:W-:Y:S08]  /*b530*/  HMMA.16816.F32.BF16 R16, R216.reuse, R182, R16 ;  /* 0x000000b6d810723c */ /* 0x040ff00000041810 */
[C---:B-1----:R-:W-:Y:S08]  /*b540*/  HMMA.16816.F32.BF16 R20, R216.reuse, R176, R20 ;  /* 0x000000b0d814723c */ /* 0x042ff00000041814 */
[C---:B------:R-:W-:Y:S08]  /*b550*/  HMMA.16816.F32.BF16 R24, R216.reuse, R178, R24 ;  /* 0x000000b2d818723c */ /* 0x040ff00000041818 */
[C---:B--2---:R-:W-:Y:S08]  /*b560*/  HMMA.16816.F32.BF16 R28, R216.reuse, R184, R28 ;  /* 0x000000b8d81c723c */ /* 0x044ff0000004181c */
[----:B------:R-:W-:Y:S01]  /*b570*/  HMMA.16816.F32.BF16 R32, R216, R186, R32 ;  /* 0x000000bad820723c */ /* 0x000fe20000041820 */
[----:B---3--:R1:W-:Y:S05]  /*b580*/  LDSM.16.M88.4 R184, [R3] ;  /* 0x0000000003b8783b */ /* 0x0083ea0000000200 */
[----:B-1----:R-:W2:Y:S05]  /*b590*/  LDL R3, [R1+0x8] ;  /* 0x0000080001037983 */ /* 0x002eaa0000100800 */
[----:B------:R1:W-:Y:S05]  /*b5a0*/  LDSM.16.M88.4 R176, [R188] ;  /* 0x00000000bcb0783b */ /* 0x0003ea0000000200 */
[----:B----4-:R3:W4:Y:S05]  /*b5b0*/  LDSM.16.M88.4 R180, [R189] ;  /* 0x00000000bdb4783b */ /* 0x01072a0000000200 */
[----:B-1----:R-:W2:Y:S05]  /*b5c0*/  LDL R188, [R1+0xc] ;  /* 0x00000c0001bc7983 */ /* 0x002eaa0000100800 */
        /* <DEDUP_REMOVED lines=47> */
[----:B--2---:R-:W-:Y:S05]  /*b8c0*/  LDSM.16.M88.4 R180, [R3] ;  /* 0x0000000003b4783b */ /* 0x004fea0000000200 */
[----:B------:R-:W-:Y:S05]  /*b8d0*/  LDSM.16.M88.4 R184, [R188] ;  /* 0x00000000bcb8783b */ /* 0x000fea0000000200 */
        /* <DEDUP_REMOVED lines=52> */
[----:B---3--:R-:W3:Y:S09]  /*bc20*/  LDSM.16.M88.4 R4, [R249+0x7000] ;  /* 0x00700000f904783b */ /* 0x008ef20000000200 */
[----:B-1----:R-:W1:Y:S10]  /*bc30*/  MUFU.TANH R3, R10 ;  /* 0x0000000a00037308 */ /* 0x002e740000002400 */
[----:B--2---:R2:W4:Y:S10]  /*bc40*/  MUFU.TANH R0, R11 ;  /* 0x0000000b00007308 */ /* 0x0045340000002400 */
[----:B------:R-:W3:Y:S01]  /*bc50*/  MUFU.TANH R191, R14 ;  /* 0x0000000e00bf7308 */ /* 0x000ee20000002400 */
[----:B-1----:R-:W-:Y:S09]  /*bc60*/  STL [R1+0x48], R3 ;  /* 0x0000480301007387 */ /* 0x002ff20000100800 */
[----:B------:R-:W1:Y:S01]  /*bc70*/  MUFU.TANH R190, R15 ;  /* 0x0000000f00be7308 */ /* 0x000e620000002400 */
[----:B--2---:R-:W2:Y:S01]  /*bc80*/  LDSM.16.M88.4 R8, [R249+0x7800] ;  /* 0x00780000f908783b */ /* 0x004ea20000000200 */
[----:B------:R-:W-:Y:S04]  /*bc90*/  DEPBAR.LE SB0, 0x0 ;  /* 0x000080000000791a */ /* 0x000fe80000000000 */
[----:B----4-:R4:W-:Y:S04]  /*bca0*/  STL [R1+0x40], R0 ;  /* 0x0000400001007387 */ /* 0x0109e80000100800 */
[----:B------:R-:W1:Y:S01]  /*bcb0*/  MUFU.TANH R181, R16 ;  /* 0x0000001000b57308 */ /* 0x000e620000002400 */
[C---:B---3--:R-:W-:Y:S01]  /*bcc0*/  HMMA.16816.F32.BF16 R20, R244.reuse, R4, R20 ;  /* 0x00000004f414723c */ /* 0x048fe20000041814 */
[----:B------:R-:W-:Y:S07]  /*bcd0*/  BAR.SYNC.DEFER_BLOCKING 0x0 ;  /* 0x0000000000007b1d */ /* 0x000fee0000010000 */
[C---:B------:R-:W-:Y:S01]  /*bce0*/  HMMA.16816.F32.BF16 R24, R244.reuse, R6, R24 ;  /* 0x00000006f418723c */ /* 0x040fe20000041818 */
[----:B------:R-:W3:Y:S10]  /*bcf0*/  MUFU.TANH R178, R17 ;  /* 0x0000001100b27308 */ /* 0x000ef40000002400 */
[----:B------:R1:W1:Y:S05]  /*bd00*/  MUFU.TANH R189, R18 ;  /* 0x0000001200bd7308 */ /* 0x00026a0000002400 */
[----:B------:R-:W-:Y:S02]  /*bd10*/  FMUL.FTZ R20, R20, c[0x0][0x320] ;  /* 0x0000c80014147a20 */ /* 0x000fe40000410000 */
[----:B------:R-:W-:Y:S02]  /*bd20*/  FMUL.FTZ R21, R21, c[0x0][0x320] ;  /* 0x0000c80015157a20 */ /* 0x000fe40000410000 */
[----:B------:R-:W-:Y:S01]  /*bd30*/  FMUL.FTZ R22, R22, c[0x0][0x320] ;  /* 0x0000c80016167a20 */ /* 0x000fe20000410000 */
[----:B------:R3:W3:Y:S01]  /*bd40*/  MUFU.TANH R188, R19 ;  /* 0x0000001300bc7308 */ /* 0x0006e20000002400 */
[----:B------:R-:W-:Y:S01]  /*bd50*/  FMUL.FTZ R23, R23, c[0x0][0x320] ;  /* 0x0000c80017177a20 */ /* 0x000fe20000410000 */
[C---:B--2---:R-:W-:Y:S08]  /*bd60*/  HMMA.16816.F32.BF16 R28, R244.reuse, R8, R28 ;  /* 0x00000008f41c723c */ /* 0x044ff0000004181c */
[----:B------:R2:W2:Y:S01]  /*bd70*/  MUFU.TANH R177, R20 ;  /* 0x0000001400b17308 */ /* 0x0004a20000002400 */
[----:B------:R-:W-:Y:S03]  /*bd80*/  HMMA.16816.F32.BF16 R32, R244, R10, R32 ;  /* 0x0000000af420723c */ /* 0x000fe60000041820 */
[----:B-1----:R-:W-:Y:S06]  /*bd90*/  FMUL.FTZ R18, R25, c[0x0][0x320] ;  /* 0x0000c80019127a20 */ /* 0x002fec0000410000 */
[----:B------:R1:W1:Y:S06]  /*bda0*/  MUFU.TANH R176, R21 ;  /* 0x0000001500b07308 */ /* 0x00026c0000002400 */
[----:B------:R-:W-:Y:S04]  /*bdb0*/  FMUL.FTZ R17, R28, c[0x0][0x320] ;  /* 0x0000c8001c117a20 */ /* 0x000fe80000410000 */
[----:B------:R1:W1:Y:S01]  /*bdc0*/  MUFU.TANH R180, R22 ;  /* 0x0000001600b47308 */ /* 0x0002620000002400 */
[----:B------:R-:W-:Y:S02]  /*bdd0*/  FMUL.FTZ R16, R29, c[0x0][0x320] ;  /* 0x0000c8001d107a20 */ /* 0x000fe40000410000 */
[----:B---3--:R-:W-:Y:S02]  /*bde0*/  FMUL.FTZ R19, R31, c[0x0][0x320] ;  /* 0x0000c8001f137a20 */ /* 0x008fe40000410000 */
[----:B--2---:R-:W-:Y:S02]  /*bdf0*/  FMUL.FTZ R20, R24, c[0x0][0x320] ;  /* 0x0000c80018147a20 */ /* 0x004fe40000410000 */
[----:B------:R-:W-:Y:S02]  /*be00*/  FMUL.FTZ R15, R32, c[0x0][0x320] ;  /* 0x0000c800200f7a20 */ /* 0x000fe40000410000 */
[----:B------:R-:W-:Y:S01]  /*be10*/  FMUL.FTZ R14, R33, c[0x0][0x320] ;  /* 0x0000c800210e7a20 */ /* 0x000fe20000410000 */
[----:B------:R2:W3:Y:S01]  /*be20*/  MUFU.TANH R179, R23 ;  /* 0x0000001700b37308 */ /* 0x0004e20000002400 */
[----:B------:R-:W-:Y:S02]  /*be30*/  FMUL.FTZ R4, R34, c[0x0][0x320] ;  /* 0x0000c80022047a20 */ /* 0x000fe40000410000 */
[----:B----4-:R-:W-:Y:S02]  /*be40*/  FMUL.FTZ R0, R35, c[0x0][0x320] ;  /* 0x0000c80023007a20 */ /* 0x010fe40000410000 */
[----:B-1----:R-:W-:Y:S05]  /*be50*/  FMUL.FTZ R21, R30, c[0x0][0x320] ;  /* 0x0000c8001e157a20 */ /* 0x002fea0000410000 */
[----:B------:R1:W4:Y:S01]  /*be60*/  MUFU.TANH R183, R12 ;  /* 0x0000000c00b77308 */ /* 0x0003220000002400 */
[----:B------:R-:W-:Y:S09]  /*be70*/  FMUL.FTZ R22, R27, c[0x0][0x320] ;  /* 0x0000c8001b167a20 */ /* 0x000ff20000410000 */
[----:B------:R1:W1:Y:S01]  /*be80*/  MUFU.TANH R182, R13 ;  /* 0x0000000d00b67308 */ /* 0x0002620000002400 */
        /* <DEDUP_REMOVED lines=14> */
.L_x_618:
[----:B---3--:R-:W2:Y:S01]  /*bf70*/  LDL.LU R9, [R1+0xa4] ;  /* 0x0000a40001097983 */ /* 0x008ea20000300800 */
        /* <DEDUP_REMOVED lines=9> */
[----:B------:R-:W4:Y:S01]  /*c010*/  LDL.LU R10, [R1+0x40] ;  /* 0x00004000010a7983 */ /* 0x000f220000300800 */
        /* <DEDUP_REMOVED lines=42> */
[C---:B------:R-:W-:Y:S02]  /*c2c0*/  FMUL.FTZ R28, R6.reuse, R140 ;  /* 0x0000008c061c7220 */ /* 0x040fe40000410000 */
[C---:B------:R-:W-:Y:S02]  /*c2d0*/  FMUL.FTZ R29, R6.reuse, R141 ;  /* 0x0000008d061d7220 */ /* 0x040fe40000410000 */
[C---:B------:R-:W-:Y:S01]  /*c2e0*/  FMUL.FTZ R16, R6.reuse, R152 ;  /* 0x0000009806107220 */ /* 0x040fe20000410000 */
[----:B------:R-:W-:Y:S01]  /*c2f0*/  MOV R152, R25 ;  /* 0x0000001900987202 */ /* 0x000fe20000000f00 */
        /* <DEDUP_REMOVED lines=87> */
[--C-:B------:R-:W-:Y:S02]  /*c870*/  FFMA.FTZ R7, R13, c[0x0][0x2d0], -R5.reuse ;  /* 0x0000b4000d077a23 */ /* 0x100fe40000010805 */
[----:B------:R-:W1:Y:S01]  /*c880*/  MUFU.EX2 R0, R0 ;  /* 0x0000000000007308 */ /* 0x000e620000000800 */
[----:B------:R-:W-:Y:S01]  /*c890*/  FMUL.FTZ R13, R6, R157 ;  /* 0x0000009d060d7220 */ /* 0x000fe20000410000 */
[----:B------:R-:W-:Y:S01]  /*c8a0*/  MOV R157, R35 ;  /* 0x00000023009d7202 */ /* 0x000fe20000000f00 */
[--C-:B------:R-:W-:Y:S02]  /*c8b0*/  FFMA.FTZ R133, R12, c[0x0][0x2d0], -R5.reuse ;  /* 0x0000b4000c857a23 */ /* 0x100fe40000010805 */
[----:B------:R-:W-:Y:S01]  /*c8c0*/  FMUL.FTZ R12, R6, R156 ;  /* 0x0000009c060c7220 */ /* 0x000fe20000410000 */
[----:B------:R-:W-:Y:S01]  /*c8d0*/  MOV R156, R34 ;  /* 0x00000022009c7202 */ /* 0x000fe20000000f00 */
[--C-:B------:R-:W-:Y:S02]  /*c8e0*/  FFMA.FTZ R18, R4, c[0x0][0x2d0], -R5.reuse ;  /* 0x0000b40004127a23 */ /* 0x100fe40000010805 */
[--C-:B------:R-:W-:Y:S01]  /*c8f0*/  FFMA.FTZ R185, R180, c[0x0][0x2d0], -R5.reuse ;  /* 0x0000b400b4b97a23 */ /* 0x100fe20000010805 */
[----:B------:R-:W-:Y:S01]  /*c900*/  MUFU.EX2 R8, R8 ;  /* 0x0000000800087308 */ /* 0x000fe20000000800 */
[--C-:B------:R-:W-:Y:S01]  /*c910*/  FFMA.FTZ R180, R179, c[0x0][0x2d0], -R5.reuse ;  /* 0x0000b400b3b47a23 */ /* 0x100fe20000010805 */
[----:B------:R-:W-:Y:S01]  /*c920*/  MOV R179, R24 ;  /* 0x0000001800b37202 */ /* 0x000fe20000000f00 */
[--C-:B------:R-:W-:Y:S02]  /*c930*/  FFMA.FTZ R181, R10, c[0x0][0x2d0], -R5.reuse ;  /* 0x0000b4000ab57a23 */ /* 0x100fe40000010805 */
[--C-:B------:R-:W-:Y:S02]  /*c940*/  FFMA.FTZ R14, R23, c[0x0][0x2d0], -R5.reuse ;  /* 0x0000b400170e7a23 */ /* 0x100fe40000010805 */
[--C-:B------:R-:W-:Y:S02]  /*c950*/  FFMA.FTZ R10, R22, c[0x0][0x2d0], -R5.reuse ;  /* 0x0000b400160a7a23 */ /* 0x100fe40000010805 */
[--C-:B------:R-:W-:Y:S01]  /*c960*/  FFMA.FTZ R31, R21, c[0x0][0x2d0], -R5.reuse ;  /* 0x0000b400151f7a23 */ /* 0x100fe20000010805 */
[----:B------:R-:W3:Y:S01]  /*c970*/  MUFU.EX2 R7, R7 ;  /* 0x0000000700077308 */ /* 0x000ee20000000800 */
[--C-:B------:R-:W-:Y:S02]  /*c980*/  FFMA.FTZ R19, R19, c[0x0][0x2d0], -R5.reuse ;  /* 0x0000b40013137a23 */ /* 0x100fe40000010805 */
[----:B------:R-:W-:Y:S02]  /*c990*/  FMUL.FTZ R4, R6, R164 ;  /* 0x000000a406047220 */ /* 0x000fe40000410000 */
[C---:B-1----:R-:W-:Y:S02]  /*c9a0*/  FMUL.FTZ R34, R0.reuse, R138 ;  /* 0x0000008a00227220 */ /* 0x042fe40000410000 */
[----:B------:R-:W-:Y:S02]  /*c9b0*/  FMUL.FTZ R35, R0, R139 ;  /* 0x0000008b00237220 */ /* 0x000fe40000410000 */
[----:B------:R-:W1:Y:S01]  /*c9c0*/  LDSM.16.MT88.4 R136, [R135+0x100] ;  /* 0x000100008788783b */ /* 0x000e620000004200 */
[C---:B------:R-:W-:Y:S01]  /*c9d0*/  FMUL.FTZ R21, R6.reuse, R149 ;  /* 0x0000009506157220 */ /* 0x040fe20000410000 */
[----:B------:R-:W-:Y:S01]  /*c9e0*/  MOV R149, R11 ;  /* 0x0000000b00957202 */ /* 0x000fe20000000f00 */
[----:B------:R-:W-:Y:S01]  /*c9f0*/  FMUL.FTZ R24, R6, R144 ;  /* 0x0000009006187220 */ /* 0x000fe20000410000 */
[----:B------:R-:W-:Y:S01]  /*ca00*/  MUFU.EX2 R185, R185 ;  /* 0x000000b900b97308 */ /* 0x000fe20000000800 */
[--C-:B------:R-:W-:Y:S02]  /*ca10*/  FFMA.FTZ R191, R191, c[0x0][0x2d0], -R5.reuse ;  /* 0x0000b400bfbf7a23 */ /* 0x100fe40000010805 */
[--C-:B------:R-:W-:Y:S02]  /*ca20*/  FFMA.FTZ R190, R190, c[0x0][0x2d0], -R5.reuse ;  /* 0x0000b400bebe7a23 */ /* 0x100fe40000010805 */
[--C-:B------:R-:W-:Y:S02]  /*ca30*/  FFMA.FTZ R189, R189, c[0x0][0x2d0], -R5.reuse ;  /* 0x0000b400bdbd7a23 */ /* 0x100fe40000010805 */
[--C-:B------:R-:W-:Y:S02]  /*ca40*/  FFMA.FTZ R188, R188, c[0x0][0x2d0], -R5.reuse ;  /* 0x0000b400bcbc7a23 */ /* 0x100fe40000010805 */
[----:B------:R-:W-:Y:S01]  /*ca50*/  FFMA.FTZ R15, R3, c[0x0][0x2d0], -R5 ;  /* 0x0000b400030f7a23 */ /* 0x000fe20000010805 */
[----:B------:R-:W-:Y:S01]  /*ca60*/  MUFU.EX2 R144, R182 ;  /* 0x000000b600907308 */ /* 0x000fe20000000800 */
[C---:B---3--:R-:W-:Y:S01]  /*ca70*/  F2FP.BF16.PACK_AB R177, R7.reuse, R8 ;  /* 0x0000000807b1723e */ /* 0x048fe200000010ff */
[----:B------:R-:W-:Y:S01]  /*ca80*/  FMUL.FTZ R5, R6, R165 ;  /* 0x000000a506057220 */ /* 0x000fe20000410000 */
[----:B------:R-:W-:Y:S01]  /*ca90*/  MOV R165, R18 ;  /* 0x0000001200a57202 */ /* 0x000fe20000000f00 */
[C---:B------:R-:W-:Y:S01]  /*caa0*/  FMUL.FTZ R18, R0.reuse, R154 ;  /* 0x0000009a00127220 */ /* 0x040fe20000410000 */
[----:B------:R-:W-:Y:S01]  /*cab0*/  MOV R164, R15 ;  /* 0x0000000f00a47202 */ /* 0x000fe20000000f00 */
[C---:B------:R-:W-:Y:S01]  /*cac0*/  FMUL.FTZ R11, R0.reuse, R163 ;  /* 0x000000a3000b7220 */ /* 0x040fe20000410000 */
[----:B------:R-:W-:Y:S01]  /*cad0*/  MOV R163, R27 ;  /* 0x0000001b00a37202 */ /* 0x000fe20000000f00 */
[C---:B------:R-:W-:Y:S02]  /*cae0*/  FMUL.FTZ R15, R0.reuse, R159 ;  /* 0x0000009f000f7220 */ /* 0x040fe40000410000 */
        /* <DEDUP_REMOVED lines=60> */
[----:B------:R-:W-:Y:S01]  /*ceb0*/  FMUL.FTZ R9, R6, R161 ;  /* 0x000000a106097220 */ /* 0x000fe20000410000 */
[----:B------:R-:W-:Y:S01]  /*cec0*/  MOV R161, R31 ;  /* 0x0000001f00a17202 */ /* 0x000fe20000000f00 */
[C---:B------:R-:W-:Y:S01]  /*ced0*/  FMUL.FTZ R6, R0.reuse, R166 ;  /* 0x000000a600067220 */ /* 0x040fe20000410000 */
[----:B------:R-:W-:Y:S01]  /*cee0*/  MOV R166, R179 ;  /* 0x000000b300a67202 */ /* 0x000fe20000000f00 */
[----:B------:R-:W-:Y:S01]  /*cef0*/  FADD.FTZ R3, R7, R3 ;  /* 0x0000000307037221 */ /* 0x000fe20000010000 */
[----:B------:R-:W2:Y:S01]  /*cf00*/  MUFU.EX2 R179, R133 ;  /* 0x0000008500b37308 */ /* 0x000ea20000000800 */
        /* <DEDUP_REMOVED lines=8> */
[----:B------:R-:W-:Y:S01]  /*cf90*/  MUFU.EX2 R183, R162 ;  /* 0x000000a200b77308 */ /* 0x000fe20000000800 */
[C---:B------:R-:W-:Y:S02]  /*cfa0*/  FMUL.FTZ R31, R0.reuse, R143 ;  /* 0x0000008f001f7220 */ /* 0x040fe40000410000 */
[----:B------:R-:W-:Y:S01]  /*cfb0*/  LDSM.16.MT88.4 R140, [R135+0x900] ;  /* 0x00090000878c783b */ /* 0x000fe20000004200 */
[----:B------:R-:W-:Y:S06]  /*cfc0*/  FMUL.FTZ R131, R0, R131 ;  /* 0x0000008300837220 */ /* 0x000fec0000410000 */
[----:B------:R-:W-:Y:S01]  /*cfd0*/  MUFU.EX2 R181, R161 ;  /* 0x000000a100b57308 */ /* 0x000fe20000000800 */
[----:B--2---:R-:W-:Y:S01]  /*cfe0*/  FADD.FTZ R153, R179, R3 ;  /* 0x00000003b3997221 */ /* 0x004fe20000010000 */
[----:B------:R-:W-:Y:S08]  /*cff0*/  F2FP.BF16.PACK_AB R179, R154, R179 ;  /* 0x000000b39ab3723e */ /* 0x000ff000000010ff */
[----:B------:R-:W-:Y:S01]  /*d000*/  MUFU.EX2 R3, R186 ;  /* 0x000000ba00037308 */ /* 0x000fe20000000800 */
[C---:B-1----:R-:W-:Y:S08]  /*d010*/  HMMA.16816.F32.BF16 R4, R176.reuse, R136, R4 ;  /* 0x00000088b004723c */ /* 0x042ff00000041804 */
[C---:B------:R-:W-:Y:S01]  /*d020*/  HMMA.16816.F32.BF16 R8, R176.reuse, R138, R8 ;  /* 0x0000008ab008723c */ /* 0x040fe20000041808 */
[----:B------:R-:W1:Y:S01]  /*d030*/  LDSM.16.MT88.4 R136, [R248+0x100] ;  /* 0x00010000f888783b */ /* 0x000e620000004200 */
[----:B------:R-:W-:Y:S10]  /*d040*/  MUFU.EX2 R182, R167 ;  /* 0x000000a700b67308 */ /* 0x000ff40000000800 */
[----:B------:R-:W2:Y:S02]  /*d050*/  MUFU.EX2 R133, R187 ;  /* 0x000000bb00857308 */ /* 0x000ea40000000800 */
[----:B--2---:R-:W-:Y:S08]  /*d060*/  FADD.FTZ R0, R133, R184 ;  /* 0x000000b885007221 */ /* 0x004ff00000010000 */
[----:B------:R-:W-:Y:S01]  /*d070*/  MUFU.EX2 R184, R180 ;  /* 0x000000b400b87308 */ /* 0x000fe20000000800 */
[----:B------:R-:W-:Y:S01]  /*d080*/  FADD.FTZ R0, R3, R0 ;  /* 0x0000000003007221 */ /* 0x000fe20000010000 */
[C---:B-1----:R-:W-:Y:S03]  /*d090*/  HMMA.16816.F32.BF16 R12, R176.reuse, R136, R12 ;  /* 0x00000088b00c723c */ /* 0x042fe6000004180c */
[----:B------:R-:W-:Y:S04]  /*d0a0*/  FADD.FTZ R0, R145, R0 ;  /* 0x0000000091007221 */ /* 0x000fe80000010000 */
[----:B------:R-:W-:Y:S01]  /*d0b0*/  FADD.FTZ R0, R144, R0 ;  /* 0x0000000090007221 */ /* 0x000fe20000010000 */
[C---:B------:R-:W-:Y:S01]  /*d0c0*/  HMMA.16816.F32.BF16 R16, R176.reuse, R138, R16 ;  /* 0x0000008ab010723c */ /* 0x040fe20000041810 */
[----:B------:R-:W1:Y:S01]  /*d0d0*/  LDSM.16.MT88.4 R136, [R251+0x100] ;  /* 0x00010000fb88783b */ /* 0x000e620000004200 */
[----:B------:R-:W2:Y:S06]  /*d0e0*/  MUFU.EX2 R180, R160 ;  /* 0x000000a000b47308 */ /* 0x000eac0000000800 */
        /* <DEDUP_REMOVED lines=42> */
[----:B------:R1:W-:Y:S03]  /*d390*/  MUFU.EX2 R3, R163 ;  /* 0x000000a300037308 */ /* 0x0003e60000000800 */
[----:B------:R-:W-:Y:S03]  /*d3a0*/  F2FP.BF16.PACK_AB R137, R190, R191 ;  /* 0x000000bfbe89723e */ /* 0x000fe600000010ff */
[----:B------:R-:W-:Y:S02]  /*d3b0*/  F2FP.BF16.PACK_AB R138, R144, R145 ;  /* 0x00000091908a723e */ /* 0x000fe400000010ff */
[----:B------:R-:W3:Y:S02]  /*d3c0*/  LDSM.16.MT88.4 R144, [R248+0x900] ;  /* 0x00090000f890783b */ /* 0x000ee40000004200 */
[----:B------:R-:W4:Y:S01]  /*d3d0*/  MUFU.EX2 R133, R158 ;  /* 0x0000009e00857308 */ /* 0x000f220000000800 */
[----:B------:R-:W-:Y:S02]  /*d3e0*/  F2FP.BF16.PACK_AB R139, R188, R189 ;  /* 0x000000bdbc8b723e */ /* 0x000fe400000010ff */
[----:B--2---:R-:W-:Y:S05]  /*d3f0*/  F2FP.BF16.PACK_AB R177, R180, R181 ;  /* 0x000000b5b4b1723e */ /* 0x004fea00000010ff */
[C---:B------:R-:W-:Y:S02]  /*d400*/  HMMA.16816.F32.BF16 R4, R136.reuse, R140, R4 ;  /* 0x0000008c8804723c */ /* 0x040fe40000041804 */
[----:B------:R-:W2:Y:S01]  /*d410*/  MUFU.EX2 R176, R166 ;  /* 0x000000a600b07308 */ /* 0x000ea20000000800 */
[----:B-1----:R-:W-:Y:S05]  /*d420*/  LDSM.16.MT88.4 R160, [R135+0x1900] ;  /* 0x0019000087a0783b */ /* 0x002fea0000004200 */
[C---:B------:R-:W-:Y:S04]  /*d430*/  HMMA.16816.F32.BF16 R8, R136.reuse, R142, R8 ;  /* 0x0000008e8808723c */ /* 0x040fe80000041808 */
[----:B------:R-:W-:Y:S01]  /*d440*/  MUFU.EX2 R178, R156 ;  /* 0x0000009c00b27308 */ /* 0x000fe20000000800 */
[----:B------:R-:W1:Y:S01]  /*d450*/  LDSM.16.MT88.4 R140, [R251+0x900] ;  /* 0x00090000fb8c783b */ /* 0x000e620000004200 */
[----:B----4-:R-:W-:Y:S06]  /*d460*/  FADD.FTZ R0, R133, R0 ;  /* 0x0000000085007221 */ /* 0x010fec0000010000 */
[----:B------:R-:W-:Y:S04]  /*d470*/  FADD.FTZ R0, R3, R0 ;  /* 0x0000000003007221 */ /* 0x000fe80000010000 */
[----:B------:R-:W-:Y:S04]  /*d480*/  FADD.FTZ R0, R149, R0 ;  /* 0x0000000095007221 */ /* 0x000fe80000010000 */
[----:B------:R-:W-:Y:S01]  /*d490*/  FADD.FTZ R0, R148, R0 ;  /* 0x0000000094007221 */ /* 0x000fe20000010000 */
[C---:B---3--:R-:W-:Y:S03]  /*d4a0*/  HMMA.16816.F32.BF16 R12, R136.reuse, R144, R12 ;  /* 0x00000090880c723c */ /* 0x048fe6000004180c */
[----:B------:R-:W-:Y:S04]  /*d4b0*/  FADD.FTZ R0, R152, R0 ;  /* 0x0000000098007221 */ /* 0x000fe80000010000 */
[C---:B--2---:R-:W-:Y:S01]  /*d4c0*/  FADD.FTZ R0, R176.reuse, R0 ;  /* 0x00000000b0007221 */ /* 0x044fe20000010000 */
[C---:B------:R-:W-:Y:S01]  /*d4d0*/  HMMA.16816.F32.BF16 R16, R136.reuse, R146, R16 ;  /* 0x000000928810723c */ /* 0x040fe20000041810 */
[----:B------:R-:W2:Y:S03]  /*d4e0*/  LDSM.16.MT88.4 R144, [R250+0x900] ;  /* 0x00090000fa90783b */ /* 0x000ea60000004200 */
[----:B------:R-:W-:Y:S04]  /*d4f0*/  F2FP.BF16.PACK_AB R176, R176, R152 ;  /* 0x00000098b0b0723e */ /* 0x000fe800000010ff */
        /* <DEDUP_REMOVED lines=43> */
[----:B------:R-:W3:Y:S03]  /*d7b0*/  LDSM.16.MT88.4 R148, [R251+0x1100] ;  /* 0x00110000fb94783b */ /* 0x000ee60000004200 */
[----:B------:R-:W-:Y:S02]  /*d7c0*/  F2FP.BF16.PACK_AB R136, R3, R133 ;  /* 0x000000850388723e */ /* 0x000fe400000010ff */
[----:B------:R-:W-:Y:S01]  /*d7d0*/  F2FP.BF16.PACK_AB R137, R184, R185 ;  /* 0x000000b9b889723e */ /* 0x000fe200000010ff */
[----:B------:R-:W4:Y:S01]  /*d7e0*/  MUFU.EX2 R133, R157 ;  /* 0x0000009d00857308 */ /* 0x000f220000000800 */
[----:B------:R-:W-:Y:S07]  /*d7f0*/  F2FP.BF16.PACK_AB R139, R182, R183 ;  /* 0x000000b7b68b723e */ /* 0x000fee00000010ff */
[C---:B-1----:R-:W-:Y:S08]  /*d800*/  HMMA.16816.F32.BF16 R4, R136.reuse, R140, R4 ;  /* 0x0000008c8804723c */ /* 0x042ff00000041804 */
[C---:B------:R-:W-:Y:S01]  /*d810*/  HMMA.16816.F32.BF16 R8, R136.reuse, R142, R8 ;  /* 0x0000008e8808723c */ /* 0x040fe20000041808 */
[----:B------:R-:W1:Y:S03]  /*d820*/  LDSM.16.MT88.4 R140, [R250+0x1100] ;  /* 0x00110000fa8c783b */ /* 0x000e660000004200 */
[----:B----4-:R-:W-:Y:S04]  /*d830*/  FADD.FTZ R3, R133, R0 ;  /* 0x0000000085037221 */ /* 0x010fe80000010000 */
[C---:B--2---:R-:W-:Y:S04]  /*d840*/  HMMA.16816.F32.BF16 R12, R136.reuse, R144, R12 ;  /* 0x00000090880c723c */ /* 0x044fe8000004180c */
[C---:B------:R-:W-:Y:S01]  /*d850*/  FADD.FTZ R3, R178.reuse, R3 ;  /* 0x00000003b2037221 */ /* 0x040fe20000010000 */
[----:B------:R-:W-:Y:S01]  /*d860*/  F2FP.BF16.PACK_AB R178, R178, R133 ;  /* 0x00000085b2b2723e */ /* 0x000fe200000010ff */
[----:B------:R-:W-:Y:S01]  /*d870*/  FADD.FTZ R0, R154, R153 ;  /* 0x000000999a007221 */ /* 0x000fe20000010000 */
[----:B------:R-:W-:Y:S01]  /*d880*/  MUFU.EX2 R133, R165 ;  /* 0x000000a500857308 */ /* 0x000fe20000000800 */
[----:B------:R-:W-:Y:S01]  /*d890*/  LDSM.16.MT88.4 R152, [R248+0x1900] ;  /* 0x00190000f898783b */ /* 0x000fe20000004200 */
[C---:B------:R-:W-:Y:S03]  /*d8a0*/  HMMA.16816.F32.BF16 R16, R136.reuse, R146, R16 ;  /* 0x000000928810723c */ /* 0x040fe60000041810 */
[----:B------:R-:W-:Y:S04]  /*d8b0*/  FADD.FTZ R0, R191, R0 ;  /* 0x00000000bf007221 */ /* 0x000fe80000010000 */
[----:B------:R-:W2:Y:S01]  /*d8c0*/  LDSM.16.MT88.4 R144, [R135+0x3100] ;  /* 0x003100008790783b */ /* 0x000ea20000004200 */
[C---:B---3--:R-:W-:Y:S04]  /*d8d0*/  HMMA.16816.F32.BF16 R20, R136.reuse, R148, R20 ;  /* 0x000000948814723c */ /* 0x048fe80000041814 */
        /* <DEDUP_REMOVED lines=22> */
[-C--:B------:R-:W-:Y:S02]  /*da40*/  MOV R133, R2.reuse ;  /* 0x0000000200857202 */ /* 0x080fe40000000f00 */
[C---:B------:R-:W-:Y:S01]  /*da50*/  HMMA.16816.F32.BF16 R48, R136.reuse, R150, R48 ;  /* 0x000000968830723c */ /* 0x040fe20000041830 */
[----:B------:R-:W3:Y:S03]  /*da60*/  LDSM.16.MT88.4 R148, [R135+0x5100] ;  /* 0x005100008794783b */ /* 0x000ee60000004200 */
[----:B------:R-:W-:Y:S01]  /*da70*/  FADD.FTZ R0, R3, R0 ;  /* 0x0000000003007221 */ /* 0x000fe20000010000 */
[----:B------:R-:W-:Y:S02]  /*da80*/  MOV R3, R2 ;  /* 0x0000000200037202 */ /* 0x000fe40000000f00 */
[----:B------:R-:W-:Y:S01]  /*da90*/  MOV R2, R132 ;  /* 0x0000008400027202 */ /* 0x000fe20000000f00 */
        /* <DEDUP_REMOVED lines=75> */
.L_x_616:
[----:B------:R-:W2:Y:S04]  /*df50*/  LDL.LU R6, [R1+0xa4] ;  /* 0x0000a40001067983 */ /* 0x000ea80000300800 */
[----:B------:R-:W3:Y:S01]  /*df60*/  LDL.LU R5, [R1+0x9c] ;  /* 0x00009c0001057983 */ /* 0x000ee20000300800 */
[----:B------:R-:W-:-:S02]  /*df70*/  MOV R2, RZ ;  /* 0x000000ff00027202 */ /* 0x000fc40000000f00 */
[----:B------:R-:W-:Y:S01]  /*df80*/  PLOP3.LUT P2, PT, PT, PT, PT, 0x8, 0x0 ;  /* 0x000000000000781c */ /* 0x000fe20003f4e170 */
[----:B--2---:R-:W1:Y:S04]  /*df90*/  SHFL.BFLY PT, R0, R6, 0x2, 0x1f ;  /* 0x0c401f0006007f89 */ /* 0x004e6800000e0000 */
[----:B---3--:R-:W2:Y:S01]  /*dfa0*/  SHFL.BFLY PT, R4, R5, 0x2, 0x1f ;  /* 0x0c401f0005047f89 */ /* 0x008ea200000e0000 */
[----:B-1----:R-:W-:Y:S02]  /*dfb0*/  FADD.FTZ R0, R0, R6 ;  /* 0x0000000600007221 */ /* 0x002fe40000010000 */
[----:B--2---:R-:W-:-:S03]  /*dfc0*/  FADD.FTZ R4, R4, R5 ;  /* 0x0000000504047221 */ /* 0x004fc60000010000 */
[----:B------:R-:W1:Y:S04]  /*dfd0*/  SHFL.BFLY PT, R6, R0, 0x1, 0x1f ;  /* 0x0c201f0000067f89 */ /* 0x000e6800000e0000 */
        /* <DEDUP_REMOVED lines=148> */
.L_x_610:
        /* <DEDUP_REMOVED lines=108> */
[----:B------:R-:W-:Y:S01]  /*efe0*/  F2FP.BF16.PACK_AB R13, R13, R118 ;  /* 0x000000760d0d723e */ /* 0x000fe200000010ff */
        /* <DEDUP_REMOVED lines=88> */
.L_x_621:
        /* <DEDUP_REMOVED lines=9> */
[----:B------:R-:W-:Y:S01]  /*f600*/  USHF.R.S32.HI UR11, URZ, 0x1f, UR14 ;  /* 0x0000001f3f0b7899 */ /* 0x000fe2000801140e */
[----:B------:R-:W-:Y:S01]  /*f610*/  LEA.HI R6, R47, R57, RZ, 0x3 ;  /* 0x000000392f067211 */ /* 0x000fe200078f18ff */
[----:B------:R-:W-:Y:S01]  /*f620*/  ULDC.64 UR4, c[0x0][0x3a0] ;  /* 0x0000e80000047ab9 */ /* 0x000fe20000000a00 */
[----:B------:R-:W-:Y:S01]  /*f630*/  SHF.R.S32.HI R2, RZ, 0x1f, R3 ;  /* 0x0000001fff027819 */ /* 0x000fe20000011403 */
[----:B------:R-:W-:Y:S01]  /*f640*/  IMAD.IADD R4, R40, 0x1, -R0 ;  /* 0x0000000128047824 */ /* 0x000fe200078e0a00 */
[----:B------:R-:W-:Y:S01]  /*f650*/  LEA.HI R0, R22, R22, RZ, 0x1 ;  /* 0x0000001616007211 */ /* 0x000fe200078f08ff */
[----:B------:R-:W-:Y:S01]  /*f660*/  UIMAD UR10, UR8, UR6, URZ ;  /* 0x00000006080a72a4 */ /* 0x000fe2000f8e023f */
[----:B------:R-:W-:Y:S01]  /*f670*/  LEA.HI R2, R2, R3, RZ, 0x2 ;  /* 0x0000000302027211 */ /* 0x000fe200078f10ff */
[----:B------:R-:W-:Y:S01]  /*f680*/  UMOV UR12, UR20 ;  /* 0x00000014000c7c82 */ /* 0x000fe20008000000 */
[----:B------:R-:W-:Y:S01]  /*f690*/  LOP3.LUT R0, R0, 0x1ffffffe, RZ, 0xc0, !PT ;  /* 0x1ffffffe00007812 */ /* 0x000fe200078ec0ff */
[----:B------:R-:W-:Y:S01]  /*f6a0*/  UMOV UR13, UR21 ;  /* 0x00000015000d7c82 */ /* 0x000fe20008000000 */
[----:B------:R-:W-:Y:S01]  /*f6b0*/  SHF.R.S32.HI R2, RZ, 0x2, R2 ;  /* 0x00000002ff027819 */ /* 0x000fe20000011402 */
[----:B------:R-:W-:Y:S01]  /*f6c0*/  UIMAD UR15, UR21, UR4, URZ ;  /* 0x00000004150f72a4 */ /* 0x000fe2000f8e023f */
[----:B------:R-:W-:Y:S01]  /*f6d0*/  LOP3.LUT P2, RZ, R3, 0x3, RZ, 0xc0, !PT ;  /* 0x0000000303ff7812 */ /* 0x000fe2000784c0ff */
[----:B------:R-:W-:Y:S01]  /*f6e0*/  IMAD.IADD R0, R22, 0x1, -R0 ;  /* 0x0000000116007824 */ /* 0x000fe200078e0a00 */
[----:B------:R-:W-:Y:S01]  /*f6f0*/  USEL UR11, UR11, URZ, !UP1 ;  /* 0x0000003f0b0b7287 */ /* 0x000fe2000c800000 */
[----:B------:R-:W-:Y:S01]  /*f700*/  IMAD R15, R4, 0x10, R2 ;  /* 0x00000010040f7824 */ /* 0x000fe200078e0202 */
[----:B------:R-:W-:Y:S01]  /*f710*/  UIMAD.WIDE.U32 UR12, UR9, UR6, UR12 ;  /* 0x00000006090c72a5 */ /* 0x000fe2000f8e000c */
[----:B------:R-:W-:Y:S01]  /*f720*/  LOP3.LUT R4, R6, 0xfffffff8, RZ, 0xc0, !PT ;  /* 0xfffffff806047812 */ /* 0x000fe200078ec0ff */
[----:B------:R-:W-:Y:S01]  /*f730*/  UIMAD UR10, UR9, UR7, UR10 ;  /* 0x00000007090a72a4 */ /* 0x000fe2000f8e020a */
[----:B------:R-:W-:Y:S01]  /*f740*/  IMAD R0, R0, 0x8, R15 ;  /* 0x0000000800007824 */ /* 0x000fe200078e020f */
[----:B------:R-:W-:Y:S01]  /*f750*/  UIMAD.WIDE.U32 UR18, UR20, UR4, URZ ;  /* 0x00000004141272a5 */ /* 0x000fe2000f8e003f */
[----:B------:R-:W-:Y:S01]  /*f760*/  SHF.R.S32.HI R14, RZ, 0x3, R6 ;  /* 0x00000003ff0e7819 */ /* 0x000fe20000011406 */
[----:B------:R-:W-:Y:S01]  /*f770*/  ULDC.64 UR6, c[0x0][0x498] ;  /* 0x0001260000067ab9 */ /* 0x000fe20000000a00 */
[----:B------:R-:W-:Y:S01]  /*f780*/  IMAD.IADD R7, R57, 0x1, -R4 ;  /* 0x0000000139077824 */ /* 0x000fe200078e0a04 */
[----:B-1----:R-:W-:Y:S01]  /*f790*/  LEA R0, R28, R0, 0x7 ;  /* 0x000000001c007211 */ /* 0x002fe200078e38ff */
[----:B------:R-:W-:Y:S01]  /*f7a0*/  UIMAD UR15, UR20, UR5, UR15 ;  /* 0x00000005140f72a4 */ /* 0x000fe2000f8e020f */
        /* <DEDUP_REMOVED lines=63> */
[----:B------:R-:W-:Y:S01]  /*fba0*/  IMAD R28, R28, 0x80, R14 ;  /* 0x000000801c1c7824 */ /* 0x000fe200078e020e */
[C---:B------:R-:W-:Y:S01]  /*fbb0*/  IADD3 R8, R5.reuse, 0x8, RZ ;  /* 0x0000000805087810 */ /* 0x040fe20007ffe0ff */
[----:B------:R-:W-:Y:S01]  /*fbc0*/  IMAD R7, R6, c[0x0][0x3dc], R4 ;  /* 0x0000f70006077a24 */ /* 0x000fe200078e0204 */
[-C--:B------:R-:W-:Y:S01]  /*fbd0*/  ISETP.GE.OR P0, PT, R5, R29.reuse, P2 ;  /* 0x0000001d0500720c */ /* 0x080fe20001706670 */
[----:B------:R-:W-:Y:S01]  /*fbe0*/  IMAD.SHL.U32 R5, R18, 0x8, RZ ;  /* 0x0000000812057824 */ /* 0x000fe200078e00ff */
[----:B------:R-:W-:-:S04]  /*fbf0*/  ISETP.GE.OR P2, PT, R8, R29, P2 ;  /* 0x0000001d0800720c */ /* 0x000fc80001746670 */
[----:B------:R-:W-:Y:S01]  /*fc00*/  LOP3.LUT R8, R17, 0x7ffffe00, R5, 0xf8, !PT ;  /* 0x7ffffe0011087812 */ /* 0x000fe200078ef805 */
[----:B------:R-:W-:-:S04]  /*fc10*/  IMAD.WIDE.U32 R4, R6, c[0x0][0x3d8], R2 ;  /* 0x0000f60006047a25 */ /* 0x000fc800078e0002 */
[----:B------:R-:W-:Y:S02]  /*fc20*/  IMAD.SHL.U32 R2, R8, 0x2, RZ ;  /* 0x0000000208027824 */ /* 0x000fe400078e00ff */
[----:B--2---:R1:W-:Y:S01]  /*fc30*/  @!P0 ST.E [R12.64], R52 ;  /* 0x000000340c008985 */ /* 0x0043e2000c101910 */
[----:B------:R-:W-:Y:S01]  /*fc40*/  IMAD.IADD R3, R5, 0x1, R7 ;  /* 0x0000000105037824 */ /* 0x000fe200078e0207 */
[C---:B------:R-:W-:Y:S02]  /*fc50*/  LEA R31, P0, R4.reuse, c[0x0][0x380], 0x1 ;  /* 0x0000e000041f7a11 */ /* 0x040fe400078008ff */
[----:B----4-:R1:W-:Y:S02]  /*fc60*/  @!P2 ST.E [R10.64], R53 ;  /* 0x000000350a00a985 */ /* 0x0103e4000c101910 */
[----:B------:R-:W-:Y:S02]  /*fc70*/  LEA.HI.X R30, R4, c[0x0][0x384], R3, 0x1, P0 ;  /* 0x0000e100041e7a11 */ /* 0x000fe400000f0c03 */
[----:B------:R1:W2:Y:S01]  /*fc80*/  LDS.128 R44, [R2+0x1080] ;  /* 0x00108000022c7984 */ /* 0x0002a20000000c00 */
[----:B------:R-:W-:-:S03]  /*fc90*/  ISETP.GE.AND P0, PT, R28, R29, PT ;  /* 0x0000001d1c00720c */ /* 0x000fc60003f06270 */
        /* <DEDUP_REMOVED lines=42> */
.L_x_623:
[----:B--234-:R-:W-:Y:S05]  /*ff40*/  BSYNC B0 ;  /* 0x0000000000007941 */ /* 0x01cfea0003800000 */
.L_x_622:
        /* <DEDUP_REMOVED lines=30> */
.L_x_625:
[----:B------:R-:W-:Y:S05]  /*10130*/  BSYNC B0 ;  /* 0x0000000000007941 */ /* 0x000fea0003800000 */
.L_x_624:
[----:B--2---:R-:W-:Y:S01]  /*10140*/  IADD3 R4, R28, 0x40, RZ ;  /* 0x000000401c047810 */ /* 0x004fe20007ffe0ff */
[----:B------:R2:W4:Y:S01]  /*10150*/  SHFL.IDX PT, R3, R30, 0x2, 0x181f ;  /* 0x00581f001e037f89 */ /* 0x00052200000e0000 */
        /* <DEDUP_REMOVED lines=28> */
.L_x_627:
[----:B------:R-:W-:Y:S05]  /*10320*/  BSYNC B0 ;  /* 0x0000000000007941 */ /* 0x000fea0003800000 */
.L_x_626:
[----:B---3--:R-:W-:Y:S01]  /*10330*/  IADD3 R4, R28, 0x60, RZ ;  /* 0x000000601c047810 */ /* 0x008fe20007ffe0ff */
[----:B----4-:R3:W4:Y:S03]  /*10340*/  SHFL.IDX PT, R3, R30, 0x3, 0x181f ;  /* 0x00781f001e037f89 */ /* 0x01072600000e0000 */
        /* <DEDUP_REMOVED lines=15> */
[----:B------:R1:W-:Y:S01]  /*10440*/  @!P2 ST.E.128 [R8.64], R72 ;  /* 0x000000480800a985 */ /* 0x0003e2000c101d10 */
[----:B------:R-:W-:Y:S01]  /*10450*/  IADD3 R0, R0, 0xc0, RZ ;  /* 0x000000c000007810 */ /* 0x000fe20007ffe0ff */
[----:B------:R-:W-:-:S04]  /*10460*/  @!P1 IMAD.WIDE R6, R5, 0x2, R2 ;  /* 0x0000000205069825 */ /* 0x000fc800078e0202 */
[----:B------:R-:W-:Y:S01]  /*10470*/  @!P0 IMAD.WIDE R4, R4, 0x2, R2 ;  /* 0x0000000204048825 */ /* 0x000fe200078e0202 */
        /* <DEDUP_REMOVED lines=10> */
.L_x_620:
        /* <DEDUP_REMOVED lines=31> */
.L_x_628:
        /* <DEDUP_REMOVED lines=43> */
.L_x_630:
[----:B------:R-:W-:Y:S05]  /*109c0*/  BSYNC B0 ;  /* 0x0000000000007941 */ /* 0x000fea0003800000 */
.L_x_629:
        /* <DEDUP_REMOVED lines=77> */
.L_x_632:
[----:B------:R-:W-:Y:S05]  /*10ea0*/  BSYNC B0 ;  /* 0x0000000000007941 */ /* 0x000fea0003800000 */
.L_x_631:
        /* <DEDUP_REMOVED lines=27> */
.L_x_634:
[----:B------:R-:W-:Y:S05]  /*11060*/  BSYNC B0 ;  /* 0x0000000000007941 */ /* 0x000fea0003800000 */
.L_x_633:
        /* <DEDUP_REMOVED lines=27> */
.L_x_636:
[----:B------:R-:W-:Y:S05]  /*11220*/  BSYNC B0 ;  /* 0x0000000000007941 */ /* 0x000fea0003800000 */
.L_x_635:
        /* <DEDUP_REMOVED lines=28> */
.L_x_637:
        /* <DEDUP_REMOVED lines=9> */
.L_x_3638:


//--------------------- .text._ZN7cutlass13device_kernelIN5flash19enable_sm80_to_sm89INS1_16FlashAttnFwdSm80INS1_25CollectiveMainloopFwdSm80ILi8ELi1ELb0EN4cute5tupleIJNS5_1CILi128EEENS7_ILi32EEENS7_ILi256EEEEEELi256ENS_10bfloat16_tEfNS_4arch4Sm80ELb1ELb0ELb1ELb1ELb1ELb1ELb1ELb0EEENS1_21CollectiveEpilogueFwdINS6_IJS8_SA_S9_EEENS6_IJNS7_ILi1EEESI_SI_EEESC_SE_Li256ELb1ELb1ELb0ELb0EEENS1_19SingleTileSchedulerILb1ELb0ELb1ELi128EEEEEEEEEvNT_6ParamsE --------------------------
	.section	.text._ZN7cutlass13device_kernelIN5flash19enable_sm80_to_sm89INS1_16FlashAttnFwdSm80INS1_25CollectiveMainloopFwdSm80ILi8ELi1ELb0EN4cute5tupleIJNS5_1CILi128EEENS7_ILi32EEENS7_ILi256EEEEEELi256ENS_10bfloat16_tEfNS_4arch4Sm80ELb1ELb0ELb1ELb1ELb1ELb1ELb1ELb0EEENS1_21CollectiveEpilogueFwdINS6_IJS8_SA_S9_EEENS6_IJNS7_ILi1EEESI_SI_EEESC_SE_Li256ELb1ELb1ELb0ELb0EEENS1_19SingleTileSchedulerILb1ELb0ELb1ELi128EEEEEEEEEvNT_6ParamsE,"ax",@progbits
	.sectioninfo	@"SHI_REGISTERS=251"
	.align	128
.text._ZN7cutlass13device_kernelIN5flash19enable_sm80_to_sm89INS1_16FlashAttnFwdSm80INS1_25CollectiveMainloopFwdSm80ILi8ELi1ELb0EN4cute5tupleIJNS5_1CILi128EEENS7_ILi32EEENS7_ILi256EEEEEELi256ENS_10bfloat16_tEfNS_4arch4Sm80ELb1ELb0ELb1ELb1ELb1ELb1ELb1ELb0EEENS1_21CollectiveEpilogueFwdINS6_IJS8_SA_S9_EEENS6_IJNS7_ILi1EEESI_SI_EEESC_SE_Li256ELb1ELb1ELb0ELb0EEENS1_19SingleTileSchedulerILb1ELb0ELb1ELi128EEEEEEEEEvNT_6ParamsE:
        .type           _ZN7cutlass13device_kernelIN5flash19enable_sm80_to_sm89INS1_16FlashAttnFwdSm80INS1_25CollectiveMainloopFwdSm80ILi8ELi1ELb0EN4cute5tupleIJNS5_1CILi128EEENS7_ILi32EEENS7_ILi256EEEEEELi256ENS_10bfloat16_tEfNS_4arch4Sm80ELb1ELb0ELb1ELb1ELb1ELb1ELb1ELb0EEENS1_21CollectiveEpilogueFwdINS6_IJS8_SA_S9_EEENS6_IJNS7_ILi1EEESI_SI_EEESC_SE_Li256ELb1ELb1ELb0ELb0EEENS1_19SingleTileSchedulerILb1ELb0ELb1ELi128EEEEEEEEEvNT_6ParamsE,@function
        .size           _ZN7cutlass13device_kernelIN5flash19enable_sm80_to_sm89INS1_16FlashAttnFwdSm80INS1_25CollectiveMainloopFwdSm80ILi8ELi1ELb0EN4cute5tupleIJNS5_1CILi128EEENS7_ILi32EEENS7_ILi256EEEEEELi256ENS_10bfloat16_tEfNS_4arch4Sm80ELb1ELb0ELb1ELb1ELb1ELb1ELb1ELb0EEENS1_21CollectiveEpilogueFwdINS6_IJS8_SA_S9_EEENS6_IJNS7_ILi1EEESI_SI_EEESC_SE_Li256ELb1ELb1ELb0ELb0EEENS1_19SingleTileSchedulerILb1ELb0ELb1ELi128EEEEEEEEEvNT_6ParamsE,(.L_x_3639 - _ZN7cutlass13device_kernelIN5flash19enable_sm80_to_sm89INS1_16FlashAttnFwdSm80INS1_25CollectiveMainloopFwdSm80ILi8ELi1ELb0EN4cute5tupleIJNS5_1CILi128EEENS7_ILi32EEENS7_ILi256EEEEEELi256ENS_10bfloat16_tEfNS_4arch4Sm80ELb1ELb0ELb1ELb1ELb1ELb1ELb1ELb0EEENS1_21CollectiveEpilogueFwdINS6_IJS8_SA_S9_EEENS6_IJNS7_ILi1EEESI_SI_EEESC_SE_Li256ELb1ELb1ELb0ELb0EEENS1_19SingleTileSchedulerILb1ELb0ELb1ELi128EEEEEEEEEvNT_6ParamsE)
        .other          _ZN7cutlass13device_kernelIN5flash19enable_sm80_to_sm89INS1_16FlashAttnFwdSm80INS1_25CollectiveMainloopFwdSm80ILi8ELi1ELb0EN4cute5tupleIJNS5_1CILi128EEENS7_ILi32EEENS7_ILi256EEEEEELi256ENS_10bfloat16_tEfNS_4arch4Sm80ELb1ELb0ELb1ELb1ELb1ELb1ELb1ELb0EEENS1_21CollectiveEpilogueFwdINS6_IJS8_SA_S9_EEENS6_IJNS7_ILi1EEESI_SI_EEESC_SE_Li256ELb1ELb1ELb0ELb0EEENS1_19SingleTileSchedulerILb1ELb0ELb1ELi128EEEEEEEEEvNT_6ParamsE,@"STO_CUDA_ENTRY STV_DEFAULT"
_ZN7cutlass13device_kernelIN5flash19enable_sm80_to_sm89INS1_16FlashAttnFwdSm80INS1_25CollectiveMainloopFwdSm80ILi8ELi1ELb0EN4cute5tupleIJNS5_1CILi128EEENS7_ILi32EEENS7_ILi256EEEEEELi256ENS_10bfloat16_tEfNS_4arch4Sm80ELb1ELb0ELb1ELb1ELb1ELb1ELb1ELb0EEENS1_21CollectiveEpilogueFwdINS6_IJS8_SA_S9_EEENS6_IJNS7_ILi1EEESI_SI_EEESC_SE_Li256ELb1ELb1ELb0ELb0EEENS1_19SingleTileSchedulerILb1ELb0ELb1ELi128EEEEEEEEEvNT_6ParamsE:
        /* <DEDUP_REMOVED lines=20> */
.L_x_639:
        /* <DEDUP_REMOVED lines=13> */
.L_x_641:
[----:B------:R-:W-:Y:S02]  /*0210*/  ULDC UR5, c[0x0][0x54c] ;  /* 0x0001530000057ab9 */ /* 0x000fe40000000800 */
.L_x_640:
[----:B------:R-:W-:Y:S02]  /*0220*/  ULDC UR4, c[0x0][0x548] ;  /* 0x0001520000047ab9 */ /* 0x000fe40000000800 */
[----:B------:R-:W-:-:S02]  /*0230*/  USHF.L.U32 UR15, UR14, 0x7, URZ ;  /* 0x000000070e0f7899 */ /* 0x000fc4000800063f */
[----:B------:R-:W-:-:S04]  /*0240*/  UIMAD UR4, UR5, UR4, URZ ;  /* 0x00000004050472a4 */ /* 0x000fc8000f8e023f */
[----:B------:R-:W-:-:S04]  /*0250*/  UISETP.GE.AND UP0, UPT, UR15, UR4, UPT ;  /* 0x000000040f00728c */ /* 0x000fc8000bf06270 */
[----:B------:R-:W-:Y:S01]  /*0260*/  USEL UR21, UR21, 0xffffffff, !UP0 ;  /* 0xffffffff15157887 */ /* 0x000fe2000c000000 */
[----:B------:R-:W-:Y:S05]  /*0270*/  BRA `(.L_x_642) ;  /* 0x000001b000007947 */ /* 0x000fea0003800000 */
.L_x_638:
        /* <DEDUP_REMOVED lines=8> */
.L_x_643:
        /* <DEDUP_REMOVED lines=13> */
.L_x_645:
[----:B------:R-:W-:Y:S02]  /*03d0*/  ULDC UR5, c[0x0][0x54c] ;  /* 0x0001530000057ab9 */ /* 0x000fe40000000800 */
.L_x_644:
[----:B------:R-:W-:Y:S02]  /*03e0*/  ULDC UR4, c[0x0][0x548] ;  /* 0x0001520000047ab9 */ /* 0x000fe40000000800 */
[----:B------:R-:W-:-:S02]  /*03f0*/  USHF.L.U32 UR15, UR14, 0x7, URZ ;  /* 0x000000070e0f7899 */ /* 0x000fc4000800063f */
[----:B------:R-:W-:-:S04]  /*0400*/  UIMAD UR4, UR5, UR4, URZ ;  /* 0x00000004050472a4 */ /* 0x000fc8000f8e023f */
[----:B------:R-:W-:-:S04]  /*0410*/  UISETP.GE.AND UP0, UPT, UR15, UR4, UPT ;  /* 0x000000040f00728c */ /* 0x000fc8000bf06270 */
[----:B------:R-:W-:-:S06]  /*0420*/  USEL UR21, UR21, 0xffffffff, !UP0 ;  /* 0xffffffff15157887 */ /* 0x000fcc000c000000 */
.L_x_642:
        /* <DEDUP_REMOVED lines=64> */
.L_x_646:
        /* <DEDUP_REMOVED lines=10> */
.L_x_647:
[----:B------:R-:W-:Y:S05]  /*08d0*/  @!P4 BRA `(.L_x_648) ;  /* 0x000000500000c947 */ /* 0x000fea0003800000 */
[----:B-1--4-:R-:W4:Y:S04]  /*08e0*/  LDG.E R0, [R8.64] ;  /* 0x0000001808007981 */ /* 0x012f28000c1e1900 */
[----:B---3--:R-:W3:Y:S01]  /*08f0*/  LDG.E R3, [R8.64+0x4] ;  /* 0x0000041808037981 */ /* 0x008ee2000c1e1900 */
[----:B----4-:R-:W1:Y:S08]  /*0900*/  R2UR UR19, R0 ;  /* 0x00000000001373c2 */ /* 0x010e7000000e0000 */
[----:B---3--:R-:W1:Y:S02]  /*0910*/  R2UR UR4, R3 ;  /* 0x00000000030473c2 */ /* 0x008e6400000e0000 */
[----:B-1----:R-:W-:-:S06]  /*0920*/  UIADD3 UR19, -UR19, UR4, URZ ;  /* 0x0000000413137290 */ /* 0x002fcc000fffe13f */
.L_x_648:
        /* <DEDUP_REMOVED lines=12> */
[----:B------:R-:W-:Y:S02]  /*09f0*/  ULDC UR7, c[0x0][0x2c4] ;  /* 0x0000b10000077ab9 */ /* 0x000fe40000000800 */
[----:B------:R-:W-:Y:S02]  /*0a00*/  UISETP.NE.AND UP2, UPT, UR7, 0x1, UPT ;  /* 0x000000010700788c */ /* 0x000fe4000bf45270 */
[----:B------:R-:W-:-:S09]  /*0a10*/  UIADD3 UR7, -UR16, UR19, URZ ;  /* 0x0000001310077290 */ /* 0x000fd2000fffe13f */
[----:B------:R-:W-:Y:S01]  /*0a20*/  @UP2 UIADD3 UR22, UR15, 0x7f, URZ ;  /* 0x0000007f0f162890 */ /* 0x000fe2000fffe03f */
[----:B----4-:R-:W4:Y:S08]  /*0a30*/  @P0 R2UR UR4, R0 ;  /* 0x00000000000403c2 */ /* 0x010f3000000e0000 */
[----:B---3--:R-:W4:Y:S02]  /*0a40*/  @P0 R2UR UR5, R3 ;  /* 0x00000000030503c2 */ /* 0x008f2400000e0000 */
[----:B----4-:R-:W-:-:S03]  /*0a50*/  @UP3 UIADD3 UR18, -UR4, UR5, URZ ;  /* 0x0000000504123290 */ /* 0x010fc6000fffe13f */
[----:B------:R-:W-:Y:S02]  /*0a60*/  ULDC.64 UR4, c[0x0][0x2c8] ;  /* 0x0000b20000047ab9 */ /* 0x000fe40000000a00 */
[----:B------:R-:W-:Y:S02]  /*0a70*/  UIMAD.WIDE.U32 UR22, UR22, UR4, URZ ;  /* 0x00000004161672a5 */ /* 0x000fe4000f8e003f */
[----:B------:R-:W-:Y:S02]  /*0a80*/  UIADD3 UR11, UR7, UR18, URZ ;  /* 0x00000012070b7290 */ /* 0x000fe4000fffe03f */
[----:B------:R-:W-:Y:S02]  /*0a90*/  UIADD3 UR4, UR15, 0x7f, URZ ;  /* 0x0000007f0f047890 */ /* 0x000fe4000fffe03f */
[----:B--2---:R-:W-:Y:S02]  /*0aa0*/  UIADD3 UR9, UR11, 0x20, -UR20 ;  /* 0x000000200b097890 */ /* 0x004fe4000fffe814 */
[----:B------:R-:W-:-:S02]  /*0ab0*/  @UP2 USHF.R.U32.HI UR4, URZ, UR5, UR23 ;  /* 0x000000053f042299 */ /* 0x000fc40008011617 */
[----:B------:R-:W-:Y:S02]  /*0ac0*/  UIADD3 UR10, UR11, 0x1f, URZ ;  /* 0x0000001f0b0a7890 */ /* 0x000fe4000fffe03f */
[----:B------:R-:W-:Y:S02]  /*0ad0*/  UIADD3 UR5, UR9, UR4, URZ ;  /* 0x0000000409057290 */ /* 0x000fe4000fffe03f */
[----:B------:R-:W-:Y:S02]  /*0ae0*/  USHF.R.S32.HI UR8, URZ, 0x1f, UR10 ;  /* 0x0000001f3f087899 */ /* 0x000fe4000801140a */
[----:B------:R-:W-:Y:S02]  /*0af0*/  USHF.R.S32.HI UR4, URZ, 0x1f, UR5 ;  /* 0x0000001f3f047899 */ /* 0x000fe40008011405 */
[----:B------:R-:W-:Y:S02]  /*0b00*/  ULEA.HI UR10, UR8, UR10, URZ, 0x5 ;  /* 0x0000000a080a7291 */ /* 0x000fe4000f8f283f */
[----:B------:R-:W-:-:S02]  /*0b10*/  ULEA.HI UR4, UR4, UR5, URZ, 0x5 ;  /* 0x0000000504047291 */ /* 0x000fc4000f8f283f */
[----:B------:R-:W-:Y:S02]  /*0b20*/  USHF.R.S32.HI UR10, URZ, 0x5, UR10 ;  /* 0x000000053f0a7899 */ /* 0x000fe4000801140a */
[----:B------:R-:W-:-:S04]  /*0b30*/  USHF.R.S32.HI UR4, URZ, 0x5, UR4 ;  /* 0x000000053f047899 */ /* 0x000fc80008011404 */
[----:B------:R-:W-:-:S04]  /*0b40*/  UISETP.LT.AND UP0, UPT, UR10, UR4, UPT ;  /* 0x000000040a00728c */ /* 0x000fc8000bf01270 */
[----:B------:R-:W-:Y:S02]  /*0b50*/  USEL UR5, UR10, UR4, UP0 ;  /* 0x000000040a057287 */ /* 0x000fe40008000000 */
[----:B------:R-:W-:Y:S02]  /*0b60*/  UIADD3 UR4, -UR7, URZ, URZ ;  /* 0x0000003f07047290 */ /* 0x000fe4000fffe13f */
[----:B------:R-:W-:Y:S02]  /*0b70*/  ULEA UR7, UR5, -UR7, 0x5 ;  /* 0x8000000705077291 */ /* 0x000fe4000f8e283f */
[----:B------:R-:W-:Y:S02]  /*0b80*/  UISETP.LT.AND UP1, UPT, URZ, UR4, UPT ;  /* 0x000000043f00728c */ /* 0x000fe4000bf21270 */
[----:B------:R-:W-:Y:S02]  /*0b90*/  UISETP.LT.AND UP0, UPT, UR7, UR18, UPT ;  /* 0x000000120700728c */ /* 0x000fe4000bf01270 */
[----:B------:R-:W-:-:S02]  /*0ba0*/  USEL UR4, URZ, UR4, !UP1 ;  /* 0x000000043f047287 */ /* 0x000fc4000c800000 */
[----:B------:R-:W-:Y:S02]  /*0bb0*/  USEL UR5, UR7, UR18, UP0 ;  /* 0x0000001207057287 */ /* 0x000fe40008000000 */
[----:B------:R-:W-:Y:S02]  /*0bc0*/  USHF.R.U32.HI UR8, URZ, 0x5, UR4 ;  /* 0x000000053f087899 */ /* 0x000fe40008011604 */
[----:B------:R-:W-:-:S05]  /*0bd0*/  UISETP.GT.AND UP0, UPT, UR5, UR4, UPT ;  /* 0x000000040500728c */ /* 0x000fca000bf04270 */
[----:B------:R-:W-:-:S06]  /*0be0*/  UMOV UR7, UR8 ;  /* 0x0000000800077c82 */ /* 0x000fcc0008000000 */
        /* <DEDUP_REMOVED lines=18> */
[----:B------:R1:W2:Y:S01]  /*0d10*/  @P1 LDG.E R4, [R8.64] ;  /* 0x0000001808041981 */ /* 0x0002a2000c1e1900 */
        /* <DEDUP_REMOVED lines=91> */
.L_x_651:
[----:B------:R-:W-:Y:S05]  /*12d0*/  BSYNC B0 ;  /* 0x0000000000007941 */ /* 0x000fea0003800000 */
.L_x_650:
        /* <DEDUP_REMOVED lines=128> */
.L_x_670:
        /* <DEDUP_REMOVED lines=19> */
[----:B------:R-:W2:Y:S04]  /*1c10*/  @!P0 LDG.E R91, [R4.64] ;  /* 0x00000018045b8981 */ /* 0x000ea8000c1e1900 */
        /* <DEDUP_REMOVED lines=9> */
[C---:B---34-:R-:W-:Y:S04]  /*1cb0*/  LEA R55, P0, R2.reuse, c[0x0][0x1c8], 0x1 ;  /* 0x0000720002377a11 */ /* 0x058fe800078008ff */
        /* <DEDUP_REMOVED lines=55> */
.L_x_656:
[----:B------:R-:W-:Y:S05]  /*2030*/  BSYNC B0 ;  /* 0x0000000000007941 */ /* 0x000fea0003800000 */
.L_x_655:
[----:B------:R2:W3:Y:S04]  /*2040*/  SHFL.IDX PT, R57, R2, RZ, 0x181f ;  /* 0x00181fff02397589 */ /* 0x0004e800000e0000 */
[----:B------:R-:W4:Y:S01]  /*2050*/  SHFL.IDX PT, R55, R55, RZ, 0x181f ;  /* 0x00181fff37377589 */ /* 0x000f2200000e0000 */
[----:B------:R-:W-:-:S05]  /*2060*/  @P2 BRA `(.L_x_657) ;  /* 0x000024d000002947 */ /* 0x000fca0003800000 */
[----:B------:R-:W-:Y:S01]  /*2070*/  ISETP.GE.AND P0, PT, R16, c[0x0][0x1d4], PT ;  /* 0x0000750010007a0c */ /* 0x000fe20003f06270 */
[----:B--2--5:R-:W-:Y:S01]  /*2080*/  IMAD.MOV.U32 R2, RZ, RZ, R26 ;  /* 0x000000ffff027224 */ /* 0x024fe200078e001a */
        /* <DEDUP_REMOVED lines=29> */
[C---:B----4-:R-:W-:Y:S01]  /*2260*/  LEA R62, P1, R16.reuse, R55, 0x1 ;  /* 0x00000037103e7211 */ /* 0x050fe200078208ff */
[----:B------:R-:W-:Y:S02]  /*2270*/  IMAD.MOV.U32 R25, RZ, RZ, R31 ;  /* 0x000000ffff197224 */ /* 0x000fe400078e001f */
[----:B------:R-:W-:Y:S01]  /*2280*/  IMAD.MOV.U32 R39, RZ, RZ, R53 ;  /* 0x000000ffff277224 */ /* 0x000fe200078e0035 */
[----:B---3--:R-:W-:Y:S05]  /*2290*/  LEA.HI.X R63, R16, R57, R17, 0x1, P1 ;  /* 0x00000039103f7211 */ /* 0x008fea00008f0c11 */
        /* <DEDUP_REMOVED lines=49> */
.L_x_659:
[----:B------:R-:W-:Y:S05]  /*25b0*/  BSYNC B0 ;  /* 0x0000000000007941 */ /* 0x000fea0003800000 */
.L_x_658:
[----:B------:R-:W-:Y:S01]  /*25c0*/  ISETP.GE.AND P0, PT, R11, c[0x0][0x1d4], PT ;  /* 0x000075000b007a0c */ /* 0x000fe20003f06270 */
[----:B------:R-:W-:Y:S01]  /*25d0*/  @!UPT UIADD3 URZ, URZ, URZ, URZ ;  /* 0x0000003f3f3ff290 */ /* 0x000fe2000fffe03f */
[----:B------:R-:W-:Y:S11]  /*25e0*/  BSSY B0, `(.L_x_660) ;  /* 0x0000037000007945 */ /* 0x000ff60003800000 */
[----:B------:R-:W-:-:S05]  /*25f0*/  @P0 BRA `(.L_x_661) ;  /* 0x0000035000000947 */ /* 0x000fca0003800000 */
[----:B------:R-:W-:Y:S01]  /*2600*/  ISETP.GE.AND P0, PT, R9, c[0x0][0x27c], PT ;  /* 0x00009f0009007a0c */ /* 0x000fe20003f06270 */
[----:B-1----:R-:W1:Y:S01]  /*2610*/  LDS.128 R20, [R103+0xd080] ;  /* 0x00d0800067147984 */ /* 0x002e620000000c00 */
[C---:B----4-:R-:W-:Y:S04]  /*2620*/  LEA R58, P1, R96.reuse, R55, 0x1 ;  /* 0x00000037603a7211 */ /* 0x050fe800078208ff */
[----:B---3--:R-:W-:Y:S07]  /*2630*/  LEA.HI.X R59, R96, R57, R87, 0x1, P1 ;  /* 0x00000039603b7211 */ /* 0x008fee00008f0c57 */
        /* <DEDUP_REMOVED lines=49> */
.L_x_661:
[----:B------:R-:W-:Y:S05]  /*2950*/  BSYNC B0 ;  /* 0x0000000000007941 */ /* 0x000fea0003800000 */
.L_x_660:
        /* <DEDUP_REMOVED lines=57> */
.L_x_663:
[----:B------:R-:W-:Y:S05]  /*2cf0*/  BSYNC B0 ;  /* 0x0000000000007941 */ /* 0x000fea0003800000 */
.L_x_662:
[----:B------:R-:W-:Y:S11]  /*2d00*/  ISETP.GE.AND P0, PT, R106, c[0x0][0x1d4], PT ;  /* 0x000075006a007a0c */ /* 0x000ff60003f06270 */
[----:B------:R-:W-:Y:S02]  /*2d10*/  @!UPT UIADD3 URZ, URZ, URZ, URZ ;  /* 0x0000003f3f3ff290 */ /* 0x000fe4000fffe03f */
        /* <DEDUP_REMOVED lines=55> */
.L_x_654:
        /* <DEDUP_REMOVED lines=29> */
.L_x_665:
[----:B------:R-:W-:Y:S05]  /*3260*/  BSYNC B0 ;  /* 0x0000000000007941 */ /* 0x000fea0003800000 */
.L_x_664:
        /* <DEDUP_REMOVED lines=8> */
[----:B--2---:R-:W-:Y:S01]  /*32f0*/  IMAD.MOV.U32 R2, RZ, RZ, R24 ;  /* 0x000000ffff027224 */ /* 0x004fe200078e0018 */
        /* <DEDUP_REMOVED lines=120> */
[----:B----4-:R-:W-:Y:S01]  /*3a80*/  IADD3 R134, P2, R126, R82, RZ ;  /* 0x000000527e867210 */ /* 0x010fe20007f5e0ff */
[----:B------:R-:W-:Y:S01]  /*3a90*/  @!P0 FMUL.FTZ R8, R32, R29 ;  /* 0x0000001d20088220 */ /* 0x000fe20000410000 */
[----:B------:R-:W-:Y:S01]  /*3aa0*/  @!P0 F2FP.BF16.PACK_AB R131, R4, R3 ;  /* 0x000000030483823e */ /* 0x000fe200000010ff */
[----:B------:R-:W-:Y:S01]  /*3ab0*/  @!P0 FFMA.FTZ R6, R47, R49, R6 ;  /* 0x000000312f068223 */ /* 0x000fe20000010006 */
[----:B---3--:R-:W-:Y:S01]  /*3ac0*/  IADD3.X R135, R127, R80, RZ, P2, !PT ;  /* 0x000000507f877210 */ /* 0x008fe200017fe4ff */
        /* <DEDUP_REMOVED lines=15> */
.L_x_667:
[----:B------:R-:W-:Y:S05]  /*3bc0*/  BSYNC B0 ;  /* 0x0000000000007941 */ /* 0x000fea0003800000 */
.L_x_666:
        /* <DEDUP_REMOVED lines=124> */
.L_x_653:
[----:B------:R1:W2:Y:S01]  /*4390*/  SHFL.IDX PT, R3, R2, RZ, 0x181f ;  /* 0x00181fff02037589 */ /* 0x0002a200000e0000 */
[----:B------:R-:W-:Y:S03]  /*43a0*/  IADD3 R68, -R72, UR18, RZ ;  /* 0x0000001248447c10 */ /* 0x000fe6000fffe1ff */
[----:B------:R-:W3:Y:S01]  /*43b0*/  SHFL.IDX PT, R55, R55, RZ, 0x181f ;  /* 0x00181fff37377589 */ /* 0x000ee200000e0000 */
[----:B------:R-:W-:Y:S04]  /*43c0*/  IMNMX R68, R68, 0x20, PT ;  /* 0x0000002044447817 */ /* 0x000fe80003800200 */
[----:B------:R-:W-:Y:S11]  /*43d0*/  ISETP.GT.AND P0, PT, R68, R109, PT ;  /* 0x0000006d4400720c */ /* 0x000ff60003f04270 */
[----:B------:R-:W-:Y:S02]  /*43e0*/  @!UPT UIADD3 URZ, URZ, URZ, URZ ;  /* 0x0000003f3f3ff290 */ /* 0x000fe4000fffe03f */
[----:B------:R-:W-:-:S05]  /*43f0*/  @!P0 BRA `(.L_x_657) ;  /* 0x0000014000008947 */ /* 0x000fca0003800000 */
[C---:B------:R-:W-:Y:S02]  /*4400*/  ISETP.GE.AND P0, PT, R16.reuse, c[0x0][0x1d4], PT ;  /* 0x0000750010007a0c */ /* 0x040fe40003f06270 */
[----:B------:R-:W-:Y:S11]  /*4410*/  ISETP.GE.AND P2, PT, R11, c[0x0][0x1d4], PT ;  /* 0x000075000b007a0c */ /* 0x000ff60003f46270 */
[----:B------:R-:W4:Y:S01]  /*4420*/  @!P0 LDS.128 R4, [R103+0xc080] ;  /* 0x00c0800067048984 */ /* 0x000f220000000c00 */
[C---:B---3--:R-:W-:Y:S04]  /*4430*/  @!P0 LEA R30, P1, R16.reuse, R55, 0x1 ;  /* 0x00000037101e8211 */ /* 0x048fe800078208ff */
[----:B--2---:R-:W-:Y:S02]  /*4440*/  @!P0 LEA.HI.X R31, R16, R3, R17, 0x1, P1 ;  /* 0x00000003101f8211 */ /* 0x004fe400008f0c11 */
[----:B------:R-:W-:Y:S03]  /*4450*/  ISETP.GE.AND P1, PT, R108, c[0x0][0x1d4], PT ;  /* 0x000075006c007a0c */ /* 0x000fe60003f26270 */
[----:B----4-:R-:W-:Y:S01]  /*4460*/  @!P0 ST.E.128 [R30.64], R4 ;  /* 0x000000041e008985 */ /* 0x010fe2000c101d18 */
[C---:B------:R-:W-:Y:S03]  /*4470*/  @!P2 LEA R28, P0, R96.reuse, R55, 0x1 ;  /* 0x00000037601ca211 */ /* 0x040fe600078008ff */
[----:B------:R-:W2:Y:S01]  /*4480*/  @!P2 LDS.128 R24, [R103+0xd080] ;  /* 0x00d080006718a984 */ /* 0x000ea20000000c00 */
[----:B------:R-:W-:Y:S02]  /*4490*/  @!P2 LEA.HI.X R29, R96, R3, R87, 0x1, P0 ;  /* 0x00000003601da211 */ /* 0x000fe400000f0c57 */
[----:B------:R-:W-:Y:S03]  /*44a0*/  ISETP.GE.AND P0, PT, R106, c[0x0][0x1d4], PT ;  /* 0x000075006a007a0c */ /* 0x000fe60003f06270 */
[----:B--2---:R-:W-:Y:S01]  /*44b0*/  @!P2 ST.E.128 [R28.64], R24 ;  /* 0x000000181c00a985 */ /* 0x004fe2000c101d18 */
[C---:B------:R-:W-:Y:S03]  /*44c0*/  @!P1 LEA R18, P2, R95.reuse, R55, 0x1 ;  /* 0x000000375f129211 */ /* 0x040fe600078408ff */
[----:B------:R-:W2:Y:S01]  /*44d0*/  @!P1 LDS.128 R20, [R103+0xe080] ;  /* 0x00e0800067149984 */ /* 0x000ea20000000c00 */
[----:B------:R-:W-:Y:S05]  /*44e0*/  @!P1 LEA.HI.X R19, R95, R3, R86, 0x1, P2 ;  /* 0x000000035f139211 */ /* 0x000fea00010f0c56 */
[----:B--2---:R-:W-:Y:S01]  /*44f0*/  @!P1 ST.E.128 [R18.64], R20 ;  /* 0x0000001412009985 */ /* 0x004fe2000c101d18 */
[C---:B-1----:R-:W-:Y:S03]  /*4500*/  @!P0 LEA R2, P1, R94.reuse, R55, 0x1 ;  /* 0x000000375e028211 */ /* 0x042fe600078208ff */
[----:B------:R-:W1:Y:S01]  /*4510*/  @!P0 LDS.128 R4, [R103+0xf080] ;  /* 0x00f0800067048984 */ /* 0x000e620000000c00 */
[----:B------:R-:W-:Y:S05]  /*4520*/  @!P0 LEA.HI.X R3, R94, R3, R85, 0x1, P1 ;  /* 0x000000035e038211 */ /* 0x000fea00008f0c55 */
[----:B-1----:R1:W-:Y:S04]  /*4530*/  @!P0 ST.E.128 [R2.64], R4 ;  /* 0x0000000402008985 */ /* 0x0023e8000c101d18 */
.L_x_657:
[----:B------:R-:W-:Y:S05]  /*4540*/  BSYNC B1 ;  /* 0x0000000000017941 */ /* 0x000fea0003800000 */
.L_x_652:
        /* <DEDUP_REMOVED lines=9> */
[----:B--2---:R-:W-:Y:S05]  /*45e0*/  @P0 IMAD.WIDE.U32 R2, R4, c[0x0][0x258], R78 ;  /* 0x0000960004020a25 */ /* 0x004fea00078e004e */
        /* <DEDUP_REMOVED lines=25> */
[----:B------:R1:W2:Y:S01]  /*4780*/  SHFL.IDX PT, R3, R2, RZ, 0x181f ;  /* 0x00181fff02037589 */ /* 0x0002a200000e0000 */
[----:B------:R-:W-:Y:S03]  /*4790*/  ISETP.GT.AND P0, PT, R68, R109, PT ;  /* 0x0000006d4400720c */ /* 0x000fe60003f04270 */
[----:B------:R-:W4:Y:S01]  /*47a0*/  SHFL.IDX PT, R13, R13, RZ, 0x181f ;  /* 0x00181fff0d0d7589 */ /* 0x000f2200000e0000 */
[----:B------:R-:W-:Y:S04]  /*47b0*/  DEPBAR.LE SB0, 0x0 ;  /* 0x000080000000791a */ /* 0x000fe80000000000 */
[----:B------:R-:W-:Y:S06]  /*47c0*/  BAR.SYNC.DEFER_BLOCKING 0x0 ;  /* 0x0000000000007b1d */ /* 0x000fec0000010000 */
[----:B------:R-:W-:-:S05]  /*47d0*/  @!P0 BRA `(.L_x_669) ;  /* 0x0000014000008947 */ /* 0x000fca0003800000 */
[C---:B-12---:R-:W-:Y:S02]  /*47e0*/  ISETP.GE.AND P0, PT, R16.reuse, c[0x0][0x1d4], PT ;  /* 0x0000750010007a0c */ /* 0x046fe40003f06270 */
        /* <DEDUP_REMOVED lines=19> */
.L_x_669:
[----:B-12---:R-:W-:Y:S05]  /*4920*/  BSYNC B0 ;  /* 0x0000000000007941 */ /* 0x006fea0003800000 */
.L_x_668:
        /* <DEDUP_REMOVED lines=25> */
.L_x_649:
[----:B-1----:R-:W-:Y:S01]  /*4ac0*/  UIADD3 UR6, UR15, 0x7f, URZ ;  /* 0x0000007f0f067890 */ /* 0x002fe2000fffe03f */
[----:B------:R-:W-:Y:S01]  /*4ad0*/  PLOP3.LUT P2, PT, PT, PT, PT, 0x80, 0x0 ;  /* 0x000000000000781c */ /* 0x000fe20003f4f070 */
[----:B------:R-:W-:Y:S01]  /*4ae0*/  ULDC.64 UR4, c[0x0][0x2c8] ;  /* 0x0000b20000047ab9 */ /* 0x000fe20000000a00 */
[----:B------:R-:W-:Y:S01]  /*4af0*/  IMAD.MOV.U32 R3, RZ, RZ, RZ ;  /* 0x000000ffff037224 */ /* 0x000fe200078e00ff */
[----:B------:R-:W-:Y:S01]  /*4b00*/  UIMAD.WIDE.U32 UR18, UR6, UR4, URZ ;  /* 0x00000004061272a5 */ /* 0x000fe2000f8e003f */
[----:B------:R-:W-:Y:S01]  /*4b10*/  IMAD.MOV.U32 R130, RZ, RZ, RZ ;  /* 0x000000ffff827224 */ /* 0x000fe200078e00ff */
[----:B------:R-:W-:Y:S01]  /*4b20*/  CS2R R128, SRZ ;  /* 0x0000000000807805 */ /* 0x000fe2000001ff00 */
[----:B---34-:R-:W-:Y:S01]  /*4b30*/  CS2R R126, SRZ ;  /* 0x00000000007e7805 */ /* 0x018fe2000001ff00 */
[----:B------:R-:W-:Y:S01]  /*4b40*/  @UP2 USHF.R.U32.HI UR6, URZ, UR5, UR19 ;  /* 0x000000053f062299 */ /* 0x000fe20008011613 */
[----:B------:R-:W-:Y:S01]  /*4b50*/  CS2R R124, SRZ ;  /* 0x00000000007c7805 */ /* 0x000fe2000001ff00 */
[----:B------:R-:W-:Y:S01]  /*4b60*/  CS2R R122, SRZ ;  /* 0x00000000007a7805 */ /* 0x000fe2000001ff00 */
[----:B------:R-:W-:Y:S01]  /*4b70*/  CS2R R120, SRZ ;  /* 0x0000000000787805 */ /* 0x000fe2000001ff00 */
[----:B------:R-:W-:Y:S01]  /*4b80*/  UIADD3 UR6, UR9, UR6, URZ ;  /* 0x0000000609067290 */ /* 0x000fe2000fffe03f */
[----:B------:R-:W-:Y:S01]  /*4b90*/  CS2R R118, SRZ ;  /* 0x0000000000767805 */ /* 0x000fe2000001ff00 */
[----:B------:R-:W-:Y:S01]  /*4ba0*/  CS2R R116, SRZ ;  /* 0x0000000000747805 */ /* 0x000fe2000001ff00 */
[----:B------:R-:W-:Y:S01]  /*4bb0*/  CS2R R114, SRZ ;  /* 0x0000000000727805 */ /* 0x000fe2000001ff00 */
[----:B------:R-:W-:Y:S01]  /*4bc0*/  USHF.R.S32.HI UR4, URZ, 0x1f, UR6 ;  /* 0x0000001f3f047899 */ /* 0x000fe20008011406 */
[----:B------:R-:W-:Y:S01]  /*4bd0*/  CS2R R112, SRZ ;  /* 0x0000000000707805 */ /* 0x000fe2000001ff00 */
[----:B------:R-:W-:Y:S01]  /*4be0*/  CS2R R110, SRZ ;  /* 0x00000000006e7805 */ /* 0x000fe2000001ff00 */
[----:B------:R-:W-:Y:S01]  /*4bf0*/  CS2R R108, SRZ ;  /* 0x00000000006c7805 */ /* 0x000fe2000001ff00 */
[----:B------:R-:W-:Y:S01]  /*4c00*/  ULEA.HI UR4, UR4, UR6, URZ, 0x5 ;  /* 0x0000000604047291 */ /* 0x000fe2000f8f283f */
[----:B------:R-:W-:Y:S01]  /*4c10*/  CS2R R106, SRZ ;  /* 0x00000000006a7805 */ /* 0x000fe2000001ff00 */
[----:B------:R-:W-:Y:S01]  /*4c20*/  CS2R R104, SRZ ;  /* 0x0000000000687805 */ /* 0x000fe2000001ff00 */
[----:B------:R-:W-:Y:S01]  /*4c30*/  CS2R R102, SRZ ;  /* 0x0000000000667805 */ /* 0x000fe2000001ff00 */
[----:B------:R-:W-:Y:S01]  /*4c40*/  USHF.R.S32.HI UR4, URZ, 0x5, UR4 ;  /* 0x000000053f047899 */ /* 0x000fe20008011404 */
[----:B------:R-:W-:Y:S01]  /*4c50*/  CS2R R100, SRZ ;  /* 0x0000000000647805 */ /* 0x000fe2000001ff00 */
[----:B------:R-:W-:Y:S01]  /*4c60*/  CS2R R98, SRZ ;  /* 0x0000000000627805 */ /* 0x000fe2000001ff00 */
[----:B------:R-:W-:Y:S01]  /*4c70*/  CS2R R96, SRZ ;  /* 0x0000000000607805 */ /* 0x000fe2000001ff00 */
[----:B------:R-:W-:Y:S01]  /*4c80*/  UISETP.LT.AND UP0, UPT, UR10, UR4, UPT ;  /* 0x000000040a00728c */ /* 0x000fe2000bf01270 */
[----:B------:R-:W-:Y:S01]  /*4c90*/  CS2R R94, SRZ ;  /* 0x00000000005e7805 */ /* 0x000fe2000001ff00 */
[----:B------:R-:W-:Y:S01]  /*4ca0*/  CS2R R92, SRZ ;  /* 0x00000000005c7805 */ /* 0x000fe2000001ff00 */
[----:B------:R-:W-:Y:S01]  /*4cb0*/  CS2R R90, SRZ ;  /* 0x00000000005a7805 */ /* 0x000fe2000001ff00 */
[----:B------:R-:W-:Y:S01]  /*4cc0*/  USEL UR10, UR10, UR4, UP0 ;  /* 0x000000040a0a7287 */ /* 0x000fe20008000000 */
[----:B------:R-:W-:Y:S01]  /*4cd0*/  CS2R R88, SRZ ;  /* 0x0000000000587805 */ /* 0x000fe2000001ff00 */
[----:B------:R-:W-:Y:S01]  /*4ce0*/  CS2R R86, SRZ ;  /* 0x0000000000567805 */ /* 0x000fe2000001ff00 */
[----:B------:R-:W-:Y:S01]  /*4cf0*/  CS2R R84, SRZ ;  /* 0x0000000000547805 */ /* 0x000fe2000001ff00 */
[----:B------:R-:W-:Y:S01]  /*4d00*/  UISETP.GE.AND UP0, UPT, UR10, 0x1, UPT ;  /* 0x000000010a00788c */ /* 0x000fe2000bf06270 */
[----:B------:R-:W-:Y:S01]  /*4d10*/  CS2R R82, SRZ ;  /* 0x0000000000527805 */ /* 0x000fe2000001ff00 */
[----:B------:R-:W-:Y:S01]  /*4d20*/  CS2R R80, SRZ ;  /* 0x0000000000507805 */ /* 0x000fe2000001ff00 */
[----:B------:R-:W-:Y:S01]  /*4d30*/  CS2R R78, SRZ ;  /* 0x00000000004e7805 */ /* 0x000fe2000001ff00 */
[----:B-----5:R-:W-:Y:S01]  /*4d40*/  CS2R R76, SRZ ;  /* 0x00000000004c7805 */ /* 0x020fe2000001ff00 */
[----:B------:R-:W-:Y:S01]  /*4d50*/  CS2R R74, SRZ ;  /* 0x00000000004a7805 */ /* 0x000fe2000001ff00 */
[----:B------:R-:W-:Y:S01]  /*4d60*/  PLOP3.LUT P0, PT, PT, PT, UP0, 0x80, 0x0 ;  /* 0x000000000000781c */ /* 0x000fe20003f0f008 */
        /* <DEDUP_REMOVED lines=51> */
[-C--:B------:R-:W-:Y:S01]  /*50a0*/  LEA.HI R56, R69, R66.reuse, RZ, 0x3 ;  /* 0x0000004245387211 */ /* 0x080fe200078f18ff */
[----:B------:R-:W-:Y:S01]  /*50b0*/  UIMAD UR6, UR6, UR4, URZ ;  /* 0x00000004060672a4 */ /* 0x000fe2000f8e023f */
[----:B------:R-:W-:Y:S01]  /*50c0*/  PLOP3.LUT P1, PT, PT, PT, UP2, 0x80, 0x0 ;  /* 0x000000000000781c */ /* 0x000fe20003f2f028 */
[----:B------:R-:W-:Y:S01]  /*50d0*/  UIMAD.WIDE.U32 UR8, UR17, UR4, URZ ;  /* 0x00000004110872a5 */ /* 0x000fe2000f8e003f */
[----:B------:R-:W-:Y:S01]  /*50e0*/  LOP3.LUT R57, R56, 0xfffffff8, RZ, 0xc0, !PT ;  /* 0xfffffff838397812 */ /* 0x000fe200078ec0ff */
[----:B------:R-:W-:Y:S01]  /*50f0*/  UIMAD UR17, UR17, UR5, UR6 ;  /* 0x00000005111172a4 */ /* 0x000fe2000f8e0206 */
[----:B------:R-:W-:Y:S01]  /*5100*/  SHF.R.S32.HI R56, RZ, 0x3, R56 ;  /* 0x00000003ff387819 */ /* 0x000fe20000011438 */
[----:B------:R-:W-:Y:S01]  /*5110*/  BSSY B0, `(.L_x_672) ;  /* 0x0000064000007945 */ /* 0x000fe20003800000 */
[----:B------:R-:W-:Y:S01]  /*5120*/  ULDC.64 UR6, c[0x0][0x348] ;  /* 0x0000d20000067ab9 */ /* 0x000fe20000000a00 */
[----:B------:R-:W-:Y:S01]  /*5130*/  IMAD.IADD R57, R66, 0x1, -R57 ;  /* 0x0000000142397824 */ /* 0x000fe200078e0a39 */
[----:B------:R-:W-:Y:S01]  /*5140*/  UISETP.NE.U32.AND UP0, UPT, URZ, UR6, UPT ;  /* 0x000000063f00728c */ /* 0x000fe2000bf05070 */
[----:B------:R-:W-:Y:S01]  /*5150*/  PLOP3.LUT P0, PT, PT, PT, UP2, 0x80, 0x0 ;  /* 0x000000000000781c */ /* 0x000fe20003f0f028 */
[----:B------:R-:W-:Y:S01]  /*5160*/  ULDC.64 UR4, c[0x0][0x1b8] ;  /* 0x00006e0000047ab9 */ /* 0x000fe20000000a00 */
[----:B------:R-:W-:Y:S01]  /*5170*/  IMAD R216, R57, 0x20, R56 ;  /* 0x0000002039d87824 */ /* 0x000fe200078e0238 */
[----:B------:R-:W-:Y:S01]  /*5180*/  UISETP.NE.AND.EX UP0, UPT, URZ, UR7, UPT, UP0 ;  /* 0x000000073f00728c */ /* 0x000fe2000bf05300 */
[-C--:B------:R-:W-:Y:S01]  /*5190*/  LEA.HI R61, R69, R66.reuse, RZ, 0x4 ;  /* 0x00000042453d7211 */ /* 0x080fe200078f20ff */
[----:B------:R-:W-:Y:S01]  /*51a0*/  USHF.R.S32.HI UR7, URZ, 0x1f, UR21 ;  /* 0x0000001f3f077899 */ /* 0x000fe20008011415 */
[----:B------:R-:W-:Y:S01]  /*51b0*/  IMAD.SHL.U32 R149, R56, 0x40, RZ ;  /* 0x0000004038957824 */ /* 0x000fe200078e00ff */
[----:B------:R-:W-:Y:S01]  /*51c0*/  UIADD3 UR9, UR9, UR17, URZ ;  /* 0x0000001109097290 */ /* 0x000fe2000fffe03f */
[----:B------:R-:W-:Y:S01]  /*51d0*/  IADD3 R0, R216, UR15, RZ ;  /* 0x0000000fd8007c10 */ /* 0x000fe2000fffe0ff */
[----:B------:R-:W-:Y:S01]  /*51e0*/  UIMAD UR6, UR12, UR4, URZ ;  /* 0x000000040c0672a4 */ /* 0x000fe2000f8e023f */
[----:B------:R-:W-:Y:S01]  /*51f0*/  IMAD.SHL.U32 R68, R57, 0x8, RZ ;  /* 0x0000000839447824 */ /* 0x000fe200078e00ff */
[----:B------:R-:W-:Y:S01]  /*5200*/  USEL UR7, UR7, URZ, !UP0 ;  /* 0x0000003f07077287 */ /* 0x000fe2000c000000 */
[----:B------:R-:W-:Y:S01]  /*5210*/  LEA.HI R147, R69, R66, RZ, 0x6 ;  /* 0x0000004245937211 */ /* 0x000fe200078f30ff */
[----:B------:R-:W-:Y:S01]  /*5220*/  UIMAD UR6, UR13, UR5, UR6 ;  /* 0x000000050d0672a4 */ /* 0x000fe2000f8e0206 */
[----:B-1----:R-:W-:Y:S01]  /*5230*/  @P1 IMAD.HI.U32 R3, R0, c[0x0][0x2c8], RZ ;  /* 0x0000b20000031a27 */ /* 0x002fe200078e00ff */
[----:B------:R-:W-:Y:S01]  /*5240*/  UIMAD.WIDE.U32 UR18, UR13, UR4, UR8 ;  /* 0x000000040d1272a5 */ /* 0x000fe2000f8e0008 */
[----:B------:R-:W-:Y:S01]  /*5250*/  LOP3.LUT R149, R149, 0x1c0, RZ, 0xc0, !PT ;  /* 0x000001c095957812 */ /* 0x000fe200078ec0ff */
[----:B------:R-:W-:Y:S01]  /*5260*/  USEL UR8, UR21, URZ, !UP0 ;  /* 0x0000003f15087287 */ /* 0x000fe2000c000000 */
[----:B------:R-:W-:Y:S01]  /*5270*/  IMAD.MOV.U32 R8, RZ, RZ, R0 ;  /* 0x000000ffff087224 */ /* 0x000fe200078e0000 */
[----:B------:R-:W-:Y:S01]  /*5280*/  ULDC.64 UR4, c[0x0][0x1c0] ;  /* 0x0000700000047ab9 */ /* 0x000fe20000000a00 */
[----:B------:R-:W-:Y:S01]  /*5290*/  @P0 SHF.R.U32.HI R8, RZ, c[0x0][0x2cc], R3 ;  /* 0x0000b300ff080a19 */ /* 0x000fe20000011603 */
[----:B------:R-:W-:Y:S01]  /*52a0*/  UIMAD UR7, UR7, UR4, URZ ;  /* 0x00000004070772a4 */ /* 0x000fe2000f8e023f */
[C---:B------:R-:W-:Y:S01]  /*52b0*/  IADD3 R38, R68.reuse, 0x40, RZ ;  /* 0x0000004044267810 */ /* 0x040fe20007ffe0ff */
[----:B------:R-:W-:Y:S01]  /*52c0*/  UIADD3 UR19, UR19, UR6, URZ ;  /* 0x0000000613137290 */ /* 0x000fe2000fffe03f */
[--C-:B------:R-:W-:Y:S01]  /*52d0*/  SHF.R.S32.HI R5, RZ, 0x1f, R8.reuse ;  /* 0x0000001fff057819 */ /* 0x100fe20000011408 */
[----:B------:R-:W-:Y:S01]  /*52e0*/  UIMAD UR5, UR8, UR5, UR7 ;  /* 0x00000005080572a4 */ /* 0x000fe2000f8e0207 */
[----:B------:R-:W-:Y:S01]  /*52f0*/  IMAD.MOV R3, RZ, RZ, -R8 ;  /* 0x000000ffff037224 */ /* 0x000fe200078e0a08 */
[----:B------:R-:W-:Y:S01]  /*5300*/  UIMAD.WIDE.U32 UR8, UR8, UR4, UR18 ;  /* 0x00000004080872a5 */ /* 0x000fe2000f8e0012 */
[----:B------:R-:W-:Y:S01]  /*5310*/  IADD3 R37, R68, 0x80, RZ ;  /* 0x0000008044257810 */ /* 0x000fe20007ffe0ff */
[----:B------:R-:W-:Y:S01]  /*5320*/  IMAD R5, R5, c[0x0][0x1b0], RZ ;  /* 0x00006c0005057a24 */ /* 0x000fe200078e02ff */
[----:B------:R-:W-:Y:S01]  /*5330*/  ULDC UR7, c[0x0][0x2c4] ;  /* 0x0000b10000077ab9 */ /* 0x000fe20000000800 */
[----:B------:R-:W-:Y:S01]  /*5340*/  IMAD R4, R3, c[0x0][0x2c4], R0 ;  /* 0x0000b10003047a24 */ /* 0x000fe200078e0200 */
[----:B------:R-:W-:Y:S01]  /*5350*/  UIADD3 UR5, UR9, UR5, URZ ;  /* 0x0000000509057290 */ /* 0x000fe2000fffe03f */
[----:B------:R-:W-:Y:S01]  /*5360*/  IMAD.U32 R7, RZ, RZ, UR9 ;  /* 0x00000009ff077e24 */ /* 0x000fe2000f8e00ff */
[----:B------:R-:W-:Y:S01]  /*5370*/  LOP3.LUT R3, R61, 0xfffffff0, RZ, 0xc0, !PT ;  /* 0xfffffff03d037812 */ /* 0x000fe200078ec0ff */
[----:B------:R-:W-:Y:S01]  /*5380*/  IMAD.U32 R6, RZ, RZ, UR8 ;  /* 0x00000008ff067e24 */ /* 0x000fe2000f8e00ff */
[----:B------:R-:W-:Y:S01]  /*5390*/  UIMAD UR7, UR20, UR7, URZ ;  /* 0x00000007140772a4 */ /* 0x000fe2000f8e023f */
[----:B------:R-:W-:Y:S01]  /*53a0*/  IMAD R5, R8, c[0x0][0x1b4], R5 ;  /* 0x00006d0008057a24 */ /* 0x000fe200078e0205 */
[----:B------:R-:W-:Y:S01]  /*53b0*/  IADD3 R36, R68, 0xc0, RZ ;  /* 0x000000c044247810 */ /* 0x000fe20007ffe0ff */
[----:B------:R-:W-:Y:S01]  /*53c0*/  IMAD.U32 R7, RZ, RZ, UR5 ;  /* 0x00000005ff077e24 */ /* 0x000fe2000f8e00ff */
[----:B------:R-:W-:Y:S01]  /*53d0*/  SHF.R.U32.HI R148, RZ, 0x3, R149 ;  /* 0x00000003ff947819 */ /* 0x000fe20000011695 */
[----:B------:R-:W-:Y:S01]  /*53e0*/  IMAD.IADD R3, R66, 0x1, -R3 ;  /* 0x0000000142037824 */ /* 0x000fe200078e0a03 */
[----:B------:R-:W-:Y:S01]  /*53f0*/  ISETP.GE.AND P4, PT, R68, c[0x0][0x198], PT ;  /* 0x0000660044007a0c */ /* 0x000fe20003f86270 */
[----:B------:R-:W-:Y:S01]  /*5400*/  IMAD.WIDE.U32 R8, R8, c[0x0][0x1b0], R6 ;  /* 0x00006c0008087a25 */ /* 0x000fe200078e0006 */
[----:B------:R-:W-:-:S02]  /*5410*/  SHF.R.S32.HI R7, RZ, 0x1f, R4 ;  /* 0x0000001fff077819 */ /* 0x000fc40000011404 */
[----:B------:R-:W-:Y:S01]  /*5420*/  SHF.R.S32.HI R58, RZ, 0x1f, R3 ;  /* 0x0000001fff3a7819 */ /* 0x000fe20000011403 */
[----:B------:R-:W-:Y:S01]  /*5430*/  IMAD.IADD R9, R9, 0x1, R5 ;  /* 0x0000000109097824 */ /* 0x000fe200078e0205 */
[----:B------:R-:W-:Y:S01]  /*5440*/  IADD3 R6, R56, UR15, RZ ;  /* 0x0000000f38067c10 */ /* 0x000fe2000fffe0ff */
[----:B------:R-:W-:Y:S01]  /*5450*/  IMAD R7, R7, c[0x0][0x1a8], RZ ;  /* 0x00006a0007077a24 */ /* 0x000fe200078e02ff */
[----:B------:R-:W-:Y:S01]  /*5460*/  LEA.HI R58, R58, R3, RZ, 0x3 ;  /* 0x000000033a3a7211 */ /* 0x000fe200078f18ff */
[----:B------:R-:W-:Y:S01]  /*5470*/  IMAD.SHL.U32 R147, R147, 0x8, RZ ;  /* 0x0000000893937824 */ /* 0x000fe200078e00ff */
[----:B------:R-:W-:Y:S01]  /*5480*/  ISETP.GE.AND P6, PT, R6, UR7, PT ;  /* 0x0000000706007c0c */ /* 0x000fe2000bfc6270 */
[----:B------:R-:W-:Y:S01]  /*5490*/  IMAD R7, R4, c[0x0][0x1ac], R7 ;  /* 0x00006b0004077a24 */ /* 0x000fe200078e0207 */
[----:B------:R-:W-:Y:S01]  /*54a0*/  LOP3.LUT R0, R58, 0xfffffff8, RZ, 0xc0, !PT ;  /* 0xfffffff83a007812 */ /* 0x000fe200078ec0ff */
[----:B------:R-:W-:Y:S01]  /*54b0*/  IMAD.WIDE.U32 R4, R4, c[0x0][0x1a8], R8 ;  /* 0x00006a0004047a25 */ /* 0x000fe200078e0008 */
[----:B------:R-:W-:-:S02]  /*54c0*/  ISETP.GE.AND P3, PT, R38, c[0x0][0x198], PT ;  /* 0x0000660026007a0c */ /* 0x000fc40003f66270 */
[----:B------:R-:W-:Y:S01]  /*54d0*/  ISETP.GE.AND P5, PT, R36, c[0x0][0x198], PT ;  /* 0x0000660024007a0c */ /* 0x000fe20003fa6270 */
[----:B------:R-:W-:Y:S01]  /*54e0*/  IMAD.IADD R5, R5, 0x1, R7 ;  /* 0x0000000105057824 */ /* 0x000fe200078e0207 */
[C---:B------:R-:W-:Y:S01]  /*54f0*/  LEA R14, P0, R4.reuse, c[0x0][0x160], 0x1 ;  /* 0x00005800040e7a11 */ /* 0x040fe200078008ff */
[----:B------:R-:W-:Y:S01]  /*5500*/  IMAD.IADD R0, R3, 0x1, -R0 ;  /* 0x0000000103007824 */ /* 0x000fe200078e0a00 */
[----:B------:R-:W-:Y:S02]  /*5510*/  LOP3.LUT R3, R149, 0x38, R68, 0xf8, !PT ;  /* 0x0000003895037812 */ /* 0x000fe400078ef844 */
[----:B------:R-:W-:Y:S01]  /*5520*/  LEA.HI.X R5, R4, c[0x0][0x164], R5, 0x1, P0 ;  /* 0x0000590004057a11 */ /* 0x000fe200000f0c05 */
[----:B------:R1:W3:Y:S01]  /*5530*/  SHFL.IDX PT, R12, R14, RZ, 0x181f ;  /* 0x00181fff0e0c7589 */ /* 0x0002e200000e0000 */
[----:B------:R-:W-:Y:S02]  /*5540*/  ISETP.GE.AND P0, PT, R37, c[0x0][0x198], PT ;  /* 0x0000660025007a0c */ /* 0x000fe40003f06270 */
[----:B------:R-:W-:Y:S01]  /*5550*/  LOP3.LUT R4, R3, R148, RZ, 0x3c, !PT ;  /* 0x0000009403047212 */ /* 0x000fe200078e3cff */
[----:B------:R-:W-:Y:S01]  /*5560*/  IMAD.MOV.U32 R3, RZ, RZ, 0x20 ;  /* 0x00000020ff037424 */ /* 0x000fe200078e00ff */
[----:B------:R-:W-:Y:S01]  /*5570*/  LOP3.LUT R147, R147, 0xfffffe00, RZ, 0xc0, !PT ;  /* 0xfffffe0093937812 */ /* 0x000fe200078ec0ff */
[----:B------:R1:W4:Y:S01]  /*5580*/  SHFL.IDX PT, R13, R5, RZ, 0x181f ;  /* 0x00181fff050d7589 */ /* 0x00032200000e0000 */
[----:B------:R-:W-:-:S03]  /*5590*/  P2R R11, PR, RZ, 0x40 ;  /* 0x00000040ff0b7803 */ /* 0x000fc60000000000 */
        /* <DEDUP_REMOVED lines=9> */
[----:B------:R-:W-:Y:S01]  /*5630*/  IMAD.WIDE R16, R68, 0x2, R12 ;  /* 0x0000000244107825 */ /* 0x000fe200078e020c */
        /* <DEDUP_REMOVED lines=17> */
.L_x_673:
[----:B-1-34-:R-:W-:Y:S05]  /*5750*/  BSYNC B0 ;  /* 0x0000000000007941 */ /* 0x01afea0003800000 */
.L_x_672:
        /* <DEDUP_REMOVED lines=26> */
.L_x_675:
[----:B------:R-:W-:Y:S05]  /*5900*/  BSYNC B0 ;  /* 0x0000000000007941 */ /* 0x000fea0003800000 */
.L_x_674:
[----:B------:R-:W-:Y:S01]  /*5910*/  IADD3 R4, R6, 0x40, RZ ;  /* 0x0000004006047810 */ /* 0x000fe20007ffe0ff */
[----:B--2---:R2:W4:Y:S01]  /*5920*/  SHFL.IDX PT, R17, R5, 0x2, 0x181f ;  /* 0x00581f0005117f89 */ /* 0x00452200000e0000 */
[----:B------:R-:W-:Y:S02]  /*5930*/  BSSY B0, `(.L_x_676) ;  /* 0x0000018000007945 */ /* 0x000fe40003800000 */
[----:B------:R-:W-:Y:S01]  /*5940*/  ISETP.GE.AND P1, PT, R4, UR7, PT ;  /* 0x0000000704007c0c */ /* 0x000fe2000bf26270 */
[----:B------:R2:W1:Y:S03]  /*5950*/  SHFL.IDX PT, R16, R14, 0x2, 0x181f ;  /* 0x00581f000e107f89 */ /* 0x00046600000e0000 */
[----:B------:R-:W-:-:S09]  /*5960*/  P2R R4, PR, RZ, 0x2 ;  /* 0x00000002ff047803 */ /* 0x000fd20000000000 */
[----:B------:R-:W-:Y:S05]  /*5970*/  @P1 BRA `(.L_x_677) ;  /* 0x0000013000001947 */ /* 0x000fea0003800000 */
[----:B------:R-:W-:Y:S01]  /*5980*/  SHF.R.S32.HI R13, RZ, 0x1f, R38 ;  /* 0x0000001fff0d7819 */ /* 0x000fe20000011426 */
[----:B---3--:R-:W-:Y:S01]  /*5990*/  IMAD.SHL.U32 R12, R39, 0x2, RZ ;  /* 0x00000002270c7824 */ /* 0x008fe200078e00ff */
[----:B------:R-:W-:Y:S01]  /*59a0*/  SHF.R.S32.HI R8, RZ, 0x1f, R37 ;  /* 0x0000001fff087819 */ /* 0x000fe20000011425 */
[----:B-1--4-:R-:W-:Y:S01]  /*59b0*/  IMAD.WIDE R18, R68, 0x2, R16 ;  /* 0x0000000244127825 */ /* 0x012fe200078e0210 */
        /* <DEDUP_REMOVED lines=15> */
.L_x_677:
[----:B------:R-:W-:Y:S05]  /*5ab0*/  BSYNC B0 ;  /* 0x0000000000007941 */ /* 0x000fea0003800000 */
.L_x_676:
[----:B------:R-:W-:Y:S01]  /*5ac0*/  IADD3 R8, R6, 0x60, RZ ;  /* 0x0000006006087810 */ /* 0x000fe20007ffe0ff */
[----:B-1-3--:R-:W-:Y:S01]  /*5ad0*/  SHFL.IDX PT, R12, R14, 0x3, 0x181f ;  /* 0x00781f000e0c7f89 */ /* 0x00afe200000e0000 */
[----:B------:R-:W-:Y:S01]  /*5ae0*/  IMAD.MOV.U32 R215, RZ, RZ, c[0x0][0x2b8] ;  /* 0x0000ae00ffd77624 */ /* 0x000fe200078e00ff */
[----:B------:R-:W-:Y:S01]  /*5af0*/  LOP3.LUT R7, R7, 0xfffffffe, RZ, 0xc0, !PT ;  /* 0xfffffffe07077812 */ /* 0x000fe200078ec0ff */
[----:B------:R-:W-:Y:S01]  /*5b00*/  USHF.R.S32.HI UR6, URZ, 0x1f, UR17 ;  /* 0x0000001f3f067899 */ /* 0x000fe20008011411 */
[----:B------:R-:W-:Y:S01]  /*5b10*/  ISETP.GE.AND P6, PT, R8, UR7, PT ;  /* 0x0000000708007c0c */ /* 0x000fe2000bfc6270 */
[----:B------:R1:W3:Y:S01]  /*5b20*/  SHFL.IDX PT, R13, R5, 0x3, 0x181f ;  /* 0x00781f00050d7f89 */ /* 0x0002e200000e0000 */
[----:B------:R-:W-:Y:S01]  /*5b30*/  ISETP.NE.AND P1, PT, R215, 0x1, PT ;  /* 0x00000001d700780c */ /* 0x000fe20003f25270 */
[----:B------:R-:W-:Y:S01]  /*5b40*/  ULDC.64 UR4, c[0x0][0x2b0] ;  /* 0x0000ac0000047ab9 */ /* 0x000fe20000000a00 */
[----:B------:R-:W-:Y:S01]  /*5b50*/  IMAD.MOV.U32 R217, RZ, RZ, RZ ;  /* 0x000000ffffd97224 */ /* 0x000fe200078e00ff */
[----:B------:R-:W-:-:S02]  /*5b60*/  UIMAD UR6, UR6, UR4, URZ ;  /* 0x00000004060672a4 */ /* 0x000fc4000f8e023f */
[----:B------:R-:W-:Y:S02]  /*5b70*/  UIMAD.WIDE.U32 UR8, UR17, UR4, URZ ;  /* 0x00000004110872a5 */ /* 0x000fe4000f8e003f */
[----:B------:R-:W-:-:S03]  /*5b80*/  UIMAD UR6, UR17, UR5, UR6 ;  /* 0x00000005110672a4 */ /* 0x000fc6000f8e0206 */
[----:B------:R-:W-:Y:S01]  /*5b90*/  ULDC.64 UR4, c[0x0][0x1e8] ;  /* 0x00007a0000047ab9 */ /* 0x000fe20000000a00 */
[----:B----4-:R-:W-:Y:S01]  /*5ba0*/  @!P6 SHF.R.S32.HI R17, RZ, 0x1f, R38 ;  /* 0x0000001fff11e819 */ /* 0x010fe20000011426 */
[----:B------:R-:W-:Y:S01]  /*5bb0*/  @!P6 IMAD.SHL.U32 R8, R39, 0x2, RZ ;  /* 0x000000022708e824 */ /* 0x000fe200078e00ff */
[----:B------:R-:W-:Y:S01]  /*5bc0*/  @!P6 SHF.R.S32.HI R10, RZ, 0x1f, R37 ;  /* 0x0000001fff0ae819 */ /* 0x000fe20000011425 */
[----:B------:R-:W-:Y:S01]  /*5bd0*/  UIADD3 UR6, UR9, UR6, URZ ;  /* 0x0000000609067290 */ /* 0x000fe2000fffe03f */
[----:B------:R-:W-:Y:S02]  /*5be0*/  @!P6 LEA.HI R17, R17, R38, RZ, 0x3 ;  /* 0x000000261111e211 */ /* 0x000fe400078f18ff */
[----:B------:R-:W-:Y:S02]  /*5bf0*/  @!P6 LEA.HI R15, R10, R37, RZ, 0x3 ;  /* 0x000000250a0fe211 */ /* 0x000fe400078f18ff */
[----:B------:R-:W-:Y:S02]  /*5c00*/  @!P6 LOP3.LUT R17, R17, 0xfffffff8, RZ, 0xc0, !PT ;  /* 0xfffffff81111e812 */ /* 0x000fe400078ec0ff */
[----:B------:R-:W-:Y:S01]  /*5c10*/  @!P6 LOP3.LUT R15, R15, 0xfffffff8, RZ, 0xc0, !PT ;  /* 0xfffffff80f0fe812 */ /* 0x000fe200078ec0ff */
[----:B-12---:R-:W-:Y:S01]  /*5c20*/  IMAD.U32 R5, RZ, RZ, UR10 ;  /* 0x0000000aff057e24 */ /* 0x006fe2000f8e00ff */
[----:B------:R-:W-:Y:S01]  /*5c30*/  @P1 LOP3.LUT R7, R7, 0x1, RZ, 0xfc, !PT ;  /* 0x0000000107071812 */ /* 0x000fe200078efcff */
[----:B---3--:R-:W-:-:S04]  /*5c40*/  @!P6 IMAD.WIDE R18, R68, 0x2, R12 ;  /* 0x000000024412e825 */ /* 0x008fc800078e020c */
[----:B------:R-:W-:Y:S01]  /*5c50*/  IMAD R218, R5, 0x20, R216 ;  /* 0x0000002005da7824 */ /* 0x000fe200078e02d8 */
[----:B------:R-:W-:Y:S01]  /*5c60*/  @!P6 SHF.R.S32.HI R5, RZ, 0x1f, R36 ;  /* 0x0000001fff05e819 */ /* 0x000fe20000011424 */
[--C-:B------:R-:W-:Y:S01]  /*5c70*/  @!P6 IMAD.WIDE R16, R17, 0x2, R12.reuse ;  /* 0x000000021110e825 */ /* 0x100fe200078e020c */
[----:B------:R-:W-:Y:S01]  /*5c80*/  @!PT LDS RZ, [RZ] ;  /* 0x00000000fffff984 */ /* 0x000fe20000000800 */
[----:B------:R1:W-:Y:S02]  /*5c90*/  @!P6 LDGSTS.E.BYPASS.LTC128B.128 [R8+0x13080], [R18.64], !P4 ;  /* 0x130800001208efae */ /* 0x0003e4000e101d58 */
[----:B------:R-:W-:Y:S01]  /*5ca0*/  @!P6 LEA.HI R5, R5, R36, RZ, 0x3 ;  /* 0x000000240505e211 */ /* 0x000fe200078f18ff */
[----:B------:R-:W-:Y:S01]  /*5cb0*/  @!P6 IMAD.WIDE R14, R15, 0x2, R12 ;  /* 0x000000020f0ee825 */ /* 0x000fe200078e020c */
[----:B------:R-:W-:Y:S01]  /*5cc0*/  IADD3 R218, R218, -0x20, RZ ;  /* 0xffffffe0dada7810 */ /* 0x000fe20007ffe0ff */
[----:B------:R1:W-:Y:S01]  /*5cd0*/  @!P6 LDGSTS.E.BYPASS.LTC128B.128 [R8+0x17080], [R16.64], !P3 ;  /* 0x170800001008efae */ /* 0x0003e2000d901d58 */
[----:B------:R-:W-:-:S03]  /*5ce0*/  @!P6 LOP3.LUT R7, R5, 0xfffffff8, RZ, 0xc0, !PT ;  /* 0xfffffff80507e812 */ /* 0x000fc600078ec0ff */
[----:B------:R2:W-:Y:S01]  /*5cf0*/  @!P6 LDGSTS.E.BYPASS.LTC128B.128 [R8+0x1b080], [R14.64], !P0 ;  /* 0x1b0800000e08efae */ /* 0x0005e2000c101d58 */
[C---:B------:R-:W-:Y:S01]  /*5d00*/  ISETP.GE.AND P0, PT, R218.reuse, UR11, PT ;  /* 0x0000000bda007c0c */ /* 0x040fe2000bf06270 */
[----:B------:R-:W-:Y:S01]  /*5d10*/  @!P6 IMAD.WIDE R12, R7, 0x2, R12 ;  /* 0x00000002070ce825 */ /* 0x000fe200078e020c */
[----:B------:R-:W-:Y:S02]  /*5d20*/  IADD3 R218, R218, UR16, RZ ;  /* 0x00000010dada7c10 */ /* 0x000fe4000fffe0ff */
[----:B------:R-:W-:Y:S02]  /*5d30*/  ISETP.GT.OR P0, PT, R216, 0x1f, P0 ;  /* 0x0000001fd800780c */ /* 0x000fe40000704670 */
[----:B------:R3:W-:Y:S01]  /*5d40*/  @!P6 LDGSTS.E.BYPASS.LTC128B.128 [R8+0x1f080], [R12.64], !P5 ;  /* 0x1f0800000c08efae */ /* 0x0007e2000e901d58 */
[----:B------:R-:W-:-:S03]  /*5d50*/  @P1 IMAD.HI.U32 R10, R218, c[0x0][0x2bc], RZ ;  /* 0x0000af00da0a1a27 */ /* 0x000fc600078e00ff */
[----:B------:R-:W0:Y:S01]  /*5d60*/  LDGDEPBAR ;  /* 0x00000000000079af */ /* 0x000e220000000000 */
[----:B------:R-:W-:Y:S01]  /*5d70*/  IMAD.MOV.U32 R5, RZ, RZ, R218 ;  /* 0x000000ffff057224 */ /* 0x000fe200078e00da */
[----:B------:R-:W-:-:S05]  /*5d80*/  @P1 SHF.R.U32.HI R5, RZ, c[0x0][0x2c0], R10 ;  /* 0x0000b000ff051a19 */ /* 0x000fca000001160a */
[----:B------:R-:W-:-:S04]  /*5d90*/  @!P0 IADD3 R10, P1, R5, UR8, RZ ;  /* 0x00000008050a8c10 */ /* 0x000fc8000ff3e0ff */
[----:B------:R-:W-:Y:S02]  /*5da0*/  @!P0 LEA.HI.X.SX32 R7, R5, UR6, 0x1, P1 ;  /* 0x0000000605078c11 */ /* 0x000fe400088f0eff */
[----:B--2---:R-:W-:-:S04]  /*5db0*/  @!P0 LEA R14, P1, R10, c[0x0][0x2a0], 0x2 ;  /* 0x0000a8000a0e8a11 */ /* 0x004fc800078210ff */
[----:B------:R-:W-:Y:S01]  /*5dc0*/  @!P0 LEA.HI.X R15, R10, c[0x0][0x2a4], R7, 0x2, P1 ;  /* 0x0000a9000a0f8a11 */ /* 0x000fe200008f1407 */
        /* <DEDUP_REMOVED lines=9> */
[----:B------:R-:W-:Y:S01]  /*5e60*/  ULEA UR22, UR10, 0xffffffe0, 0x5 ;  /* 0xffffffe00a167891 */ /* 0x000fe2000f8e283f */
[----:B---3--:R-:W-:Y:S01]  /*5e70*/  IMAD.WIDE.U32 R12, R218, c[0x0][0x1e0], RZ ;  /* 0x00007800da0c7a25 */ /* 0x008fe200078e00ff */
[----:B------:R-:W-:Y:S01]  /*5e80*/  SHF.R.S32.HI R60, RZ, 0x1f, R218 ;  /* 0x0000001fff3c7819 */ /* 0x000fe200000114da */
[----:B------:R-:W-:Y:S01]  /*5e90*/  UIADD3 UR17, UR19, UR17, URZ ;  /* 0x0000001113117290 */ /* 0x000fe2000fffe03f */
[----:B------:R-:W-:Y:S01]  /*5ea0*/  ISETP.GE.AND P3, PT, R37, c[0x0][0x1d4], PT ;  /* 0x0000750025007a0c */ /* 0x000fe20003f66270 */
[----:B------:R-:W-:Y:S01]  /*5eb0*/  UIADD3 UR22, UR11, -UR22, URZ ;  /* 0x800000160b167290 */ /* 0x000fe2000fffe03f */
[----:B------:R-:W-:Y:S01]  /*5ec0*/  ISETP.GE.AND P2, PT, R36, c[0x0][0x1d4], PT ;  /* 0x0000750024007a0c */ /* 0x000fe20003f46270 */
[----:B------:R-:W-:Y:S01]  /*5ed0*/  IMAD R5, R60, c[0x0][0x1e0], RZ ;  /* 0x000078003c057a24 */ /* 0x000fe200078e02ff */
[----:B------:R-:W-:Y:S01]  /*5ee0*/  ULDC.64 UR4, c[0x0][0x210] ;  /* 0x0000840000047ab9 */ /* 0x000fe20000000a00 */
[----:B------:R-:W-:Y:S01]  /*5ef0*/  LEA.HI R71, R69, R66, RZ, 0x5 ;  /* 0x0000004245477211 */ /* 0x000fe200078f28ff */
[----:B------:R-:W-:Y:S01]  /*5f00*/  UIMAD UR12, UR12, UR4, URZ ;  /* 0x000000040c0c72a4 */ /* 0x000fe2000f8e023f */
[----:B------:R-:W-:Y:S01]  /*5f10*/  IMAD R5, R218, c[0x0][0x1e4], R5 ;  /* 0x00007900da057a24 */ /* 0x000fe200078e0205 */
[----:B------:R-:W-:Y:S01]  /*5f20*/  IADD3 R10, -R56, UR22, RZ ;  /* 0x00000016380a7c10 */ /* 0x000fe2000fffe1ff */
[----:B------:R-:W-:Y:S01]  /*5f30*/  UIMAD.WIDE.U32 UR26, UR13, UR4, URZ ;  /* 0x000000040d1a72a5 */ /* 0x000fe2000f8e003f */
[----:B------:R-:W-:Y:S01]  /*5f40*/  SHF.R.S32.HI R70, RZ, 0x5, R71 ;  /* 0x00000005ff467819 */ /* 0x000fe20000011447 */
[----:B------:R-:W-:Y:S01]  /*5f50*/  IMAD.IADD R13, R13, 0x1, R5 ;  /* 0x000000010d0d7824 */ /* 0x000fe200078e0205 */
[----:B------:R-:W-:Y:S01]  /*5f60*/  UIMAD UR12, UR13, UR5, UR12 ;  /* 0x000000050d0c72a4 */ /* 0x000fe2000f8e020c */
[----:B------:R-:W-:-:S03]  /*5f70*/  IMAD.U32 R5, RZ, RZ, UR13 ;  /* 0x0000000dff057e24 */ /* 0x000fc6000f8e00ff */
[----:B------:R-:W-:Y:S01]  /*5f80*/  UIADD3 UR12, UR27, UR12, URZ ;  /* 0x0000000c1b0c7290 */ /* 0x000fe2000fffe03f */
[----:B--2---:R-:W-:Y:S01]  /*5f90*/  SHF.R.S32.HI R59, RZ, 0x1f, R217 ;  /* 0x0000001fff3b7819 */ /* 0x004fe200000114d9 */
[----:B------:R-:W-:-:S04]  /*5fa0*/  IMAD.WIDE.U32 R12, R217, c[0x0][0x1f0], R12 ;  /* 0x00007c00d90c7a25 */ /* 0x000fc800078e000c */
[----:B-1----:R-:W-:Y:S02]  /*5fb0*/  IMAD R8, R59, c[0x0][0x1f0], RZ ;  /* 0x00007c003b087a24 */ /* 0x002fe400078e02ff */
[----:B------:R-:W-:Y:S02]  /*5fc0*/  IMAD R5, R5, c[0x0][0x1e8], R12 ;  /* 0x00007a0005057a24 */ /* 0x000fe400078e020c */
[----:B------:R-:W-:Y:S01]  /*5fd0*/  IMAD R7, R217, c[0x0][0x1f4], R8 ;  /* 0x00007d00d9077a24 */ /* 0x000fe200078e0208 */
[----:B------:R-:W-:Y:S02]  /*5fe0*/  IADD3 R8, P0, R12, UR18, RZ ;  /* 0x000000120c087c10 */ /* 0x000fe4000ff1e0ff */
[----:B------:R-:W-:Y:S01]  /*5ff0*/  LEA R14, R5, c[0x0][0x1c8], 0x1 ;  /* 0x00007200050e7a11 */ /* 0x000fe200078e08ff */
[----:B------:R-:W-:Y:S01]  /*6000*/  IMAD.IADD R7, R13, 0x1, R7 ;  /* 0x000000010d077824 */ /* 0x000fe200078e0207 */
[----:B------:R-:W-:-:S03]  /*6010*/  LEA RZ, P1, R8, c[0x0][0x1c8], 0x1 ;  /* 0x0000720008ff7a11 */ /* 0x000fc600078208ff */
[----:B------:R-:W-:Y:S01]  /*6020*/  SHFL.IDX PT, R12, R14, RZ, 0x181f ;  /* 0x00181fff0e0c7589 */ /* 0x000fe200000e0000 */
[----:B------:R-:W-:Y:S02]  /*6030*/  IADD3.X R7, R7, UR17, RZ, P0, !PT ;  /* 0x0000001107077c10 */ /* 0x000fe400087fe4ff */
[----:B------:R-:W-:Y:S02]  /*6040*/  ISETP.GE.AND P0, PT, R10, 0x1, PT ;  /* 0x000000010a00780c */ /* 0x000fe40003f06270 */
[----:B------:R-:W-:Y:S02]  /*6050*/  LEA.HI.X R13, R8, c[0x0][0x1cc], R7, 0x1, P1 ;  /* 0x00007300080d7a11 */ /* 0x000fe400008f0c07 */
[----:B------:R-:W-:-:S04]  /*6060*/  ISETP.GT.AND P1, PT, R216, 0x1f, PT ;  /* 0x0000001fd800780c */ /* 0x000fc80003f24270 */
[----:B------:R-:W1:Y:S05]  /*6070*/  SHFL.IDX PT, R13, R13, RZ, 0x181f ;  /* 0x00181fff0d0d7589 */ /* 0x000e6a00000e0000 */
[----:B------:R-:W-:Y:S02]  /*6080*/  @P0 SHF.R.S32.HI R7, RZ, 0x1f, R38 ;  /* 0x0000001fff070819 */ /* 0x000fe40000011426 */
[----:B------:R-:W-:Y:S02]  /*6090*/  @P0 SHF.R.S32.HI R10, RZ, 0x1f, R37 ;  /* 0x0000001fff0a0819 */ /* 0x000fe40000011425 */
[----:B------:R-:W-:Y:S02]  /*60a0*/  @P0 SHF.R.S32.HI R5, RZ, 0x1f, R36 ;  /* 0x0000001fff050819 */ /* 0x000fe40000011424 */
[----:B------:R-:W-:-:S02]  /*60b0*/  @P0 LEA.HI R8, R7, R38, RZ, 0x3 ;  /* 0x0000002607080211 */ /* 0x000fc400078f18ff */
[----:B------:R-:W-:Y:S01]  /*60c0*/  @P0 LEA.HI R7, R10, R37, RZ, 0x3 ;  /* 0x000000250a070211 */ /* 0x000fe200078f18ff */
[----:B------:R-:W-:Y:S01]  /*60d0*/  @P0 IMAD.SHL.U32 R10, R39, 0x2, RZ ;  /* 0x00000002270a0824 */ /* 0x000fe200078e00ff */
        /* <DEDUP_REMOVED lines=18> */
.L_x_678:
[----:B------:R-:W-:Y:S01]  /*6200*/  ULDC.U8 UR4, c[0x0][0x298] ;  /* 0x0000a60000047ab9 */ /* 0x000fe20000000000 */
[----:B------:R-:W-:Y:S01]  /*6210*/  SHF.R.S32.HI R8, RZ, 0x1f, R67 ;  /* 0x0000001fff087819 */ /* 0x000fe20000011443 */
[----:B-1----:R-:W-:Y:S01]  /*6220*/  IMAD.WIDE.U32 R16, R67, c[0x0][0x280], RZ ;  /* 0x0000a00043107a25 */ /* 0x002fe200078e00ff */
[----:B------:R-:W-:Y:S01]  /*6230*/  ISETP.NE.AND P0, PT, RZ, UR4, PT ;  /* 0x00000004ff007c0c */ /* 0x000fe2000bf05270 */
[----:B------:R-:W-:Y:S01]  /*6240*/  BSSY B2, `(.L_x_679) ;  /* 0x00009a0000027945 */ /* 0x000fe20003800000 */
[----:B------:R-:W-:Y:S01]  /*6250*/  LEA R5, R57, R6, 0x5 ;  /* 0x0000000639057211 */ /* 0x000fe200078e28ff */
[C---:B------:R-:W-:Y:S01]  /*6260*/  IMAD R10, R8.reuse, c[0x0][0x280], RZ ;  /* 0x0000a000080a7a24 */ /* 0x040fe200078e02ff */
        /* <DEDUP_REMOVED lines=9> */
[----:B------:R-:W-:Y:S01]  /*6300*/  IMAD.MOV.U32 R14, RZ, RZ, R12 ;  /* 0x000000ffff0e7224 */ /* 0x000fe200078e000c */
        /* <DEDUP_REMOVED lines=9> */
[----:B------:R-:W-:-:S02]  /*63a0*/  CS2R R132, SRZ ;  /* 0x0000000000847805 */ /* 0x000fc4000001ff00 */
[----:B------:R-:W-:Y:S01]  /*63b0*/  @P0 IMAD.HI.U32 R6, R5, c[0x0][0x2c8], RZ ;  /* 0x0000b20005060a27 */ /* 0x000fe200078e00ff */
[----:B------:R-:W-:-:S13]  /*63c0*/  PLOP3.LUT P0, PT, PT, PT, UP2, 0x80, 0x0 ;  /* 0x000000000000781c */ /* 0x000fda0003f0f028 */
[----:B------:R-:W-:Y:S01]  /*63d0*/  @P0 SHF.R.U32.HI R5, RZ, c[0x0][0x2cc], R6 ;  /* 0x0000b300ff050a19 */ /* 0x000fe20000011606 */
[----:B------:R-:W-:Y:S02]  /*63e0*/  IMAD.MOV.U32 R6, RZ, RZ, R16 ;  /* 0x000000ffff067224 */ /* 0x000fe400078e0010 */
[----:B------:R-:W-:Y:S01]  /*63f0*/  IMAD.SHL.U32 R16, R57, 0x4, RZ ;  /* 0x0000000439107824 */ /* 0x000fe200078e00ff */
[----:B------:R-:W-:Y:S01]  /*6400*/  SHF.R.S32.HI R8, RZ, 0x1f, R5 ;  /* 0x0000001fff087819 */ /* 0x000fe20000011405 */
[----:B------:R-:W-:-:S04]  /*6410*/  IMAD.WIDE.U32 R6, R5, c[0x0][0x280], R6 ;  /* 0x0000a00005067a25 */ /* 0x000fc800078e0006 */
[C---:B------:R-:W-:Y:S02]  /*6420*/  IMAD R10, R8.reuse, c[0x0][0x280], RZ ;  /* 0x0000a000080a7a24 */ /* 0x040fe400078e02ff */
[----:B------:R-:W-:Y:S02]  /*6430*/  IMAD R8, R8, c[0x0][0x290], RZ ;  /* 0x0000a40008087a24 */ /* 0x000fe400078e02ff */
[C---:B------:R-:W-:Y:S02]  /*6440*/  IMAD R10, R5.reuse, c[0x0][0x284], R10 ;  /* 0x0000a100050a7a24 */ /* 0x040fe400078e020a */
[----:B------:R-:W-:-:S03]  /*6450*/  IMAD.WIDE.U32 R14, R5, c[0x0][0x290], R14 ;  /* 0x0000a400050e7a25 */ /* 0x000fc600078e000e */
[----:B------:R-:W-:Y:S01]  /*6460*/  IADD3 R13, R7, R10, RZ ;  /* 0x0000000a070d7210 */ /* 0x000fe20007ffe0ff */
[----:B------:R-:W-:Y:S01]  /*6470*/  IMAD R5, R5, c[0x0][0x294], R8 ;  /* 0x0000a50005057a24 */ /* 0x000fe200078e0208 */
[----:B------:R-:W-:-:S04]  /*6480*/  LEA R10, P0, R6, c[0x0][0x270], 0x1 ;  /* 0x00009c00060a7a11 */ /* 0x000fc800078008ff */
[----:B------:R-:W-:Y:S01]  /*6490*/  LEA.HI.X R13, R6, c[0x0][0x274], R13, 0x1, P0 ;  /* 0x00009d00060d7a11 */ /* 0x000fe200000f0c0d */
[----:B------:R1:W2:Y:S01]  /*64a0*/  SHFL.IDX PT, R18, R10, RZ, 0x181f ;  /* 0x00181fff0a127589 */ /* 0x0002a200000e0000 */
[----:B------:R-:W-:Y:S02]  /*64b0*/  IADD3 R5, R15, R5, RZ ;  /* 0x000000050f057210 */ /* 0x000fe40007ffe0ff */
[C---:B------:R-:W-:Y:S01]  /*64c0*/  LEA R8, P0, R14.reuse, c[0x0][0x288], 0x1 ;  /* 0x0000a2000e087a11 */ /* 0x040fe200078008ff */
[----:B------:R1:W3:Y:S03]  /*64d0*/  SHFL.IDX PT, R19, R13, RZ, 0x181f ;  /* 0x00181fff0d137589 */ /* 0x0002e600000e0000 */
[----:B------:R-:W-:Y:S02]  /*64e0*/  LEA.HI.X R12, R14, c[0x0][0x28c], R5, 0x1, P0 ;  /* 0x0000a3000e0c7a11 */ /* 0x000fe400000f0c05 */
[----:B------:R-:W-:Y:S01]  /*64f0*/  ISETP.NE.AND P0, PT, R11, RZ, PT ;  /* 0x000000ff0b00720c */ /* 0x000fe20003f05270 */
[----:B------:R1:W4:Y:S04]  /*6500*/  SHFL.IDX PT, R14, R8, RZ, 0x181f ;  /* 0x00181fff080e7589 */ /* 0x00032800000e0000 */
[----:B------:R1:W1:Y:S08]  /*6510*/  SHFL.IDX PT, R15, R12, RZ, 0x181f ;  /* 0x00181fff0c0f7589 */ /* 0x00027000000e0000 */
        /* <DEDUP_REMOVED lines=41> */
.L_x_682:
[----:B------:R-:W-:Y:S05]  /*67b0*/  BSYNC B0 ;  /* 0x0000000000007941 */ /* 0x000fea0003800000 */
.L_x_681:
        /* <DEDUP_REMOVED lines=86> */
.L_x_684:
[----:B------:R-:W-:Y:S05]  /*6d20*/  BSYNC B0 ;  /* 0x0000000000007941 */ /* 0x000fea0003800000 */
.L_x_683:
        /* <DEDUP_REMOVED lines=88> */
.L_x_686:
[----:B----4-:R-:W-:Y:S05]  /*72b0*/  BSYNC B0 ;  /* 0x0000000000007941 */ /* 0x010fea0003800000 */
.L_x_685:
        /* <DEDUP_REMOVED lines=85> */
.L_x_688:
[----:B----4-:R-:W-:Y:S05]  /*7810*/  BSYNC B0 ;  /* 0x0000000000007941 */ /* 0x010fea0003800000 */
.L_x_687:
        /* <DEDUP_REMOVED lines=89> */
.L_x_692:
[----:B------:R-:W-:Y:S05]  /*7db0*/  BSYNC B0 ;  /* 0x0000000000007941 */ /* 0x000fea0003800000 */
.L_x_691:
        /* <DEDUP_REMOVED lines=50> */
.L_x_694:
[----:B------:R-:W-:Y:S05]  /*80e0*/  BSYNC B0 ;  /* 0x0000000000007941 */ /* 0x000fea0003800000 */
.L_x_693:
        /* <DEDUP_REMOVED lines=50> */
.L_x_696:
[----:B------:R-:W-:Y:S05]  /*8410*/  BSYNC B0 ;  /* 0x0000000000007941 */ /* 0x000fea0003800000 */
.L_x_695:
        /* <DEDUP_REMOVED lines=49> */
.L_x_690:
[----:B------:R-:W-:Y:S05]  /*8730*/  BSYNC B1 ;  /* 0x0000000000017941 */ /* 0x000fea0003800000 */
.L_x_689:
        /* <DEDUP_REMOVED lines=53> */
.L_x_700:
[----:B------:R-:W-:Y:S05]  /*8a90*/  BSYNC B0 ;  /* 0x0000000000007941 */ /* 0x000fea0003800000 */
.L_x_699:
        /* <DEDUP_REMOVED lines=50> */
.L_x_702:
[----:B------:R-:W-:Y:S05]  /*8dc0*/  BSYNC B0 ;  /* 0x0000000000007941 */ /* 0x000fea0003800000 */
.L_x_701:
        /* <DEDUP_REMOVED lines=50> */
.L_x_704:
[----:B------:R-:W-:Y:S05]  /*90f0*/  BSYNC B0 ;  /* 0x0000000000007941 */ /* 0x000fea0003800000 */
.L_x_703:
        /* <DEDUP_REMOVED lines=27> */
[----:B------:R-:W-:Y:S01]  /*92b0*/  FFMA.FTZ R77, R77, R4, R76 ;  /* 0x000000044d4d7223 */ /* 0x000fe2000001004c */
[C---:B------:R-:W-:Y:S01]  /*92c0*/  SHF.L.U32 R7, R67.reuse, 0x10, RZ ;  /* 0x0000001043077819 */ /* 0x040fe200000006ff */
[----:B------:R-:W-:Y:S01]  /*92d0*/  FMUL.FTZ R5, R78, R55 ;  /* 0x000000374e057220 */ /* 0x000fe20000410000 */
[----:B------:R-:W-:Y:S01]  /*92e0*/  LOP3.LUT R76, R67, 0xffff0000, RZ, 0xc0, !PT ;  /* 0xffff0000434c7812 */ /* 0x000fe200078ec0ff */
[C---:B------:R-:W-:Y:S01]  /*92f0*/  IMAD.U32 R4, R64.reuse, 0x10000, RZ ;  /* 0x0001000040047824 */ /* 0x040fe200078e00ff */
[----:B------:R-:W-:Y:S01]  /*9300*/  LOP3.LUT R64, R64, 0xffff0000, RZ, 0xc0, !PT ;  /* 0xffff000040407812 */ /* 0x000fe200078ec0ff */
[----:B------:R-:W-:-:S02]  /*9310*/  FMUL.FTZ R78, R78, R65 ;  /* 0x000000414e4e7220 */ /* 0x000fc40000410000 */
        /* <DEDUP_REMOVED lines=15> */
.L_x_698:
[----:B------:R-:W-:Y:S05]  /*9410*/  BSYNC B1 ;  /* 0x0000000000017941 */ /* 0x000fea0003800000 */
.L_x_697:
        /* <DEDUP_REMOVED lines=16> */
[----:B------:R-:W-:Y:S01]  /*9520*/  LOP3.LUT R78, R53, 0xffff0000, RZ, 0xc0, !PT ;  /* 0xffff0000354e7812 */ /* 0x000fe200078ec0ff */
        /* <DEDUP_REMOVED lines=11> */
[-C--:B------:R-:W-:Y:S01]  /*95e0*/  FMUL.FTZ R55, R55, R7.reuse ;  /* 0x0000000737377220 */ /* 0x080fe20000410000 */
[----:B------:R-:W-:Y:S01]  /*95f0*/  LOP3.LUT R79, R5, 0xffff0000, RZ, 0xc0, !PT ;  /* 0xffff0000054f7812 */ /* 0x000fe200078ec0ff */
[----:B------:R-:W-:-:S02]  /*9600*/  FFMA.FTZ R53, R64, R7, -R53 ;  /* 0x0000000740357223 */ /* 0x000fc40000010835 */
[CC--:B------:R-:W-:Y:S02]  /*9610*/  FMUL.FTZ R5, R65.reuse, R51.reuse ;  /* 0x0000003341057220 */ /* 0x0c0fe40000410000 */
[----:B------:R-:W-:Y:S01]  /*9620*/  FFMA.FTZ R4, R64, R4, R55 ;  /* 0x0000000440047223 */ /* 0x000fe20000010037 */
[----:B------:R-:W-:Y:S01]  /*9630*/  SHF.L.U32 R55, R54, 0x10, RZ ;  /* 0x0000001036377819 */ /* 0x000fe200000006ff */
[C---:B------:R-:W-:Y:S01]  /*9640*/  IMAD.U32 R7, R52.reuse, 0x10000, RZ ;  /* 0x0001000034077824 */ /* 0x040fe200078e00ff */
[----:B------:R-:W-:Y:S01]  /*9650*/  LOP3.LUT R52, R52, 0xffff0000, RZ, 0xc0, !PT ;  /* 0xffff000034347812 */ /* 0x000fe200078ec0ff */
[-C--:B------:R-:W-:Y:S01]  /*9660*/  FMUL.FTZ R65, R65, R78.reuse ;  /* 0x0000004e41417220 */ /* 0x080fe20000410000 */
[----:B------:R-:W-:Y:S01]  /*9670*/  LOP3.LUT R54, R54, 0xffff0000, RZ, 0xc0, !PT ;  /* 0xffff000036367812 */ /* 0x000fe200078ec0ff */
[C---:B------:R-:W-:Y:S02]  /*9680*/  FFMA.FTZ R5, R6.reuse, R78, -R5 ;  /* 0x0000004e06057223 */ /* 0x040fe40000010805 */
[----:B------:R-:W-:-:S02]  /*9690*/  FFMA.FTZ R64, R6, R51, R65 ;  /* 0x0000003306407223 */ /* 0x000fc40000010041 */
[C---:B------:R-:W-:Y:S02]  /*96a0*/  FMUL.FTZ R6, R76.reuse, R7 ;  /* 0x000000074c067220 */ /* 0x040fe40000410000 */
[C---:B------:R-:W-:Y:S02]  /*96b0*/  FMUL.FTZ R51, R79.reuse, R52 ;  /* 0x000000344f337220 */ /* 0x040fe40000410000 */
[-C--:B------:R-:W-:Y:S02]  /*96c0*/  FMUL.FTZ R76, R76, R55.reuse ;  /* 0x000000374c4c7220 */ /* 0x080fe40000410000 */
[-C--:B------:R-:W-:Y:S02]  /*96d0*/  FMUL.FTZ R79, R79, R54.reuse ;  /* 0x000000364f4f7220 */ /* 0x080fe40000410000 */
[C---:B------:R-:W-:Y:S01]  /*96e0*/  FFMA.FTZ R55, R77.reuse, R55, -R6 ;  /* 0x000000374d377223 */ /* 0x040fe20000010806 */
        /* <DEDUP_REMOVED lines=8> */
.L_x_708:
[----:B------:R-:W-:Y:S05]  /*9770*/  BSYNC B0 ;  /* 0x0000000000007941 */ /* 0x000fea0003800000 */
.L_x_707:
        /* <DEDUP_REMOVED lines=28> */
[C---:B------:R-:W-:Y:S02]  /*9940*/  FMUL.FTZ R5, R53.reuse, R47 ;  /* 0x0000002f35057220 */ /* 0x040fe40000410000 */
        /* <DEDUP_REMOVED lines=8> */
[----:B------:R-:W-:Y:S02]  /*99d0*/  FMUL.FTZ R6, R55, R7 ;  /* 0x0000000737067220 */ /* 0x000fe40000410000 */
[----:B------:R-:W-:Y:S02]  /*99e0*/  FMUL.FTZ R47, R67, R48 ;  /* 0x00000030432f7220 */ /* 0x000fe40000410000 */
[-C--:B------:R-:W-:Y:S02]  /*99f0*/  FMUL.FTZ R55, R55, R51.reuse ;  /* 0x0000003337377220 */ /* 0x080fe40000410000 */
[-C--:B------:R-:W-:Y:S02]  /*9a00*/  FMUL.FTZ R67, R67, R50.reuse ;  /* 0x0000003243437220 */ /* 0x080fe40000410000 */
        /* <DEDUP_REMOVED lines=9> */
.L_x_710:
[----:B------:R-:W-:Y:S05]  /*9aa0*/  BSYNC B0 ;  /* 0x0000000000007941 */ /* 0x000fea0003800000 */
.L_x_709:
        /* <DEDUP_REMOVED lines=50> */
.L_x_712:
[----:B------:R-:W-:Y:S05]  /*9dd0*/  BSYNC B0 ;  /* 0x0000000000007941 */ /* 0x000fea0003800000 */
.L_x_711:
        /* <DEDUP_REMOVED lines=49> */
.L_x_706:
[----:B------:R-:W-:Y:S05]  /*a0f0*/  BSYNC B1 ;  /* 0x0000000000017941 */ /* 0x000fea0003800000 */
.L_x_705:
        /* <DEDUP_REMOVED lines=52> */
.L_x_715:
[----:B------:R-:W-:Y:S05]  /*a440*/  BSYNC B0 ;  /* 0x0000000000007941 */ /* 0x000fea0003800000 */
.L_x_714:
        /* <DEDUP_REMOVED lines=50> */
.L_x_717:
[----:B------:R-:W-:Y:S05]  /*a770*/  BSYNC B0 ;  /* 0x0000000000007941 */ /* 0x000fea0003800000 */
.L_x_716:
        /* <DEDUP_REMOVED lines=50> */
.L_x_719:
[----:B------:R-:W-:Y:S05]  /*aaa0*/  BSYNC B0 ;  /* 0x0000000000007941 */ /* 0x000fea0003800000 */
.L_x_718:
        /* <DEDUP_REMOVED lines=50> */
.L_x_680:
[----:B------:R-:W-:Y:S01]  /*add0*/  PLOP3.LUT P0, PT, PT, PT, UP2, 0x80, 0x0 ;  /* 0x000000000000781c */ /* 0x000fe20003f0f028 */
[----:B------:R-:W-:Y:S01]  /*ade0*/  IMAD.MOV.U32 R17, RZ, RZ, R7 ;  /* 0x000000ffff117224 */ /* 0x000fe200078e0007 */
[----:B------:R-:W-:Y:S01]  /*adf0*/  MOV R13, R15 ;  /* 0x0000000f000d7202 */ /* 0x000fe20000000f00 */
        /* <DEDUP_REMOVED lines=18> */
[C---:B------:R-:W-:Y:S02]  /*af20*/  IMAD R6, R5.reuse, c[0x0][0x284], R6 ;  /* 0x0000a10005067a24 */ /* 0x040fe400078e0206 */
[----:B------:R-:W-:Y:S01]  /*af30*/  IMAD.WIDE.U32 R12, R5, c[0x0][0x290], R12 ;  /* 0x0000a400050c7a25 */ /* 0x000fe200078e000c */
[----:B------:R1:W2:Y:S03]  /*af40*/  SHFL.IDX PT, R14, R7, RZ, 0x181f ;  /* 0x00181fff070e7589 */ /* 0x0002a600000e0000 */
[----:B------:R-:W-:-:S02]  /*af50*/  IMAD.IADD R6, R17, 0x1, R6 ;  /* 0x0000000111067824 */ /* 0x000fc400078e0206 */
[----:B------:R-:W-:-:S03]  /*af60*/  IMAD R5, R5, c[0x0][0x294], R8 ;  /* 0x0000a50005057a24 */ /* 0x000fc600078e0208 */
[----:B------:R-:W-:Y:S01]  /*af70*/  LEA.HI.X R6, R16, c[0x0][0x274], R6, 0x1, P0 ;  /* 0x00009d0010067a11 */ /* 0x000fe200000f0c06 */
[----:B------:R-:W-:Y:S01]  /*af80*/  IMAD.IADD R5, R13, 0x1, R5 ;  /* 0x000000010d057824 */ /* 0x000fe200078e0205 */
[----:B------:R-:W-:-:S03]  /*af90*/  LEA R8, P0, R12, c[0x0][0x288], 0x1 ;  /* 0x0000a2000c087a11 */ /* 0x000fc600078008ff */
[----:B------:R1:W3:Y:S01]  /*afa0*/  SHFL.IDX PT, R15, R6, RZ, 0x181f ;  /* 0x00181fff060f7589 */ /* 0x0002e200000e0000 */
[----:B------:R-:W-:Y:S02]  /*afb0*/  LEA.HI.X R5, R12, c[0x0][0x28c], R5, 0x1, P0 ;  /* 0x0000a3000c057a11 */ /* 0x000fe400000f0c05 */
[----:B------:R-:W-:Y:S01]  /*afc0*/  ISETP.NE.AND P0, PT, R11, RZ, PT ;  /* 0x000000ff0b00720c */ /* 0x000fe20003f05270 */
[----:B------:R1:W4:Y:S04]  /*afd0*/  SHFL.IDX PT, R12, R8, RZ, 0x181f ;  /* 0x00181fff080c7589 */ /* 0x00032800000e0000 */
[----:B------:R1:W1:Y:S08]  /*afe0*/  SHFL.IDX PT, R13, R5, RZ, 0x181f ;  /* 0x00181fff050d7589 */ /* 0x00027000000e0000 */
        /* <DEDUP_REMOVED lines=22> */
.L_x_721:
[----:B--2---:R-:W-:Y:S05]  /*b150*/  BSYNC B0 ;  /* 0x0000000000007941 */ /* 0x004fea0003800000 */
.L_x_720:
[----:B------:R-:W-:Y:S01]  /*b160*/  ISETP.NE.AND P0, PT, R9, RZ, PT ;  /* 0x000000ff0900720c */ /* 0x000fe20003f05270 */
[----:B-----5:R-:W-:Y:S01]  /*b170*/  IMAD.MOV.U32 R9, RZ, RZ, R93 ;  /* 0x000000ffff097224 */ /* 0x020fe200078e005d */
[----:B-1----:R1:W2:Y:S01]  /*b180*/  SHFL.IDX PT, R13, R6, 0x1, 0x181f ;  /* 0x00381f00060d7f89 */ /* 0x0022a200000e0000 */
[----:B----4-:R-:W-:Y:S01]  /*b190*/  IMAD.MOV.U32 R12, RZ, RZ, R94 ;  /* 0x000000ffff0c7224 */ /* 0x010fe200078e005e */
        /* <DEDUP_REMOVED lines=63> */
.L_x_723:
[----:B--2---:R-:W-:Y:S05]  /*b590*/  BSYNC B0 ;  /* 0x0000000000007941 */ /* 0x004fea0003800000 */
.L_x_722:
[----:B------:R-:W-:Y:S01]  /*b5a0*/  ISETP.NE.AND P0, PT, R4, RZ, PT ;  /* 0x000000ff0400720c */ /* 0x000fe20003f05270 */
[----:B-1--45:R-:W-:Y:S01]  /*b5b0*/  IMAD.MOV.U32 R11, RZ, RZ, R54 ;  /* 0x000000ffff0b7224 */ /* 0x032fe200078e0036 */
[----:B------:R1:W2:Y:S01]  /*b5c0*/  SHFL.IDX PT, R15, R6, 0x2, 0x181f ;  /* 0x00581f00060f7f89 */ /* 0x0002a200000e0000 */
        /* <DEDUP_REMOVED lines=27> */
[----:B------:R1:W4:Y:S01]  /*b780*/  SHFL.IDX PT, R14, R7, 0x2, 0x181f ;  /* 0x00581f00070e7f89 */ /* 0x00032200000e0000 */
[----:B------:R-:W-:Y:S01]  /*b790*/  IMAD.MOV.U32 R4, RZ, RZ, R73 ;  /* 0x000000ffff047224 */ /* 0x000fe200078e0049 */
[----:B------:R-:W-:Y:S01]  /*b7a0*/  PRMT R134, R11, 0x7610, R134 ;  /* 0x000076100b867816 */ /* 0x000fe20000000086 */
[----:B------:R-:W-:Y:S01]  /*b7b0*/  CS2R R26, SRZ ;  /* 0x00000000001a7805 */ /* 0x000fe2000001ff00 */
[----:B------:R1:W3:Y:S01]  /*b7c0*/  SHFL.IDX PT, R13, R5, 0x2, 0x181f ;  /* 0x00581f00050d7f89 */ /* 0x0002e200000e0000 */
[----:B------:R-:W-:Y:S01]  /*b7d0*/  PRMT R133, R10, 0x7610, R133 ;  /* 0x000076100a857816 */ /* 0x000fe20000000085 */
[----:B------:R-:W-:Y:S01]  /*b7e0*/  CS2R R34, SRZ ;  /* 0x0000000000227805 */ /* 0x000fe2000001ff00 */
[----:B------:R-:W-:Y:S01]  /*b7f0*/  PRMT R132, R9, 0x7610, R132 ;  /* 0x0000761009847816 */ /* 0x000fe20000000084 */
[----:B---3--:R1:W3:Y:S01]  /*b800*/  SHFL.IDX PT, R12, R8, 0x2, 0x181f ;  /* 0x00581f00080c7f89 */ /* 0x0082e200000e0000 */
        /* <DEDUP_REMOVED lines=14> */
[----:B----4-:R-:W-:-:S04]  /*b8f0*/  @!P0 IMAD.WIDE R16, R68, 0x2, R14 ;  /* 0x0000000244108825 */ /* 0x010fc800078e020e */
[----:B---3--:R-:W-:Y:S01]  /*b900*/  @!P0 IMAD.WIDE R10, R68, 0x2, R12 ;  /* 0x00000002440a8825 */ /* 0x008fe200078e020c */
        /* <DEDUP_REMOVED lines=14> */
.L_x_725:
[----:B--2---:R-:W-:Y:S05]  /*b9f0*/  BSYNC B0 ;  /* 0x0000000000007941 */ /* 0x004fea0003800000 */
.L_x_724:
[----:B-----5:R-:W-:Y:S01]  /*ba00*/  IMAD.MOV.U32 R4, RZ, RZ, R33 ;  /* 0x000000ffff047224 */ /* 0x020fe200078e0021 */
[----:B------:R2:W1:Y:S01]  /*ba10*/  SHFL.IDX PT, R63, R6, 0x3, 0x181f ;  /* 0x00781f00063f7f89 */ /* 0x00046200000e0000 */
        /* <DEDUP_REMOVED lines=20> */
[----:B------:R1:W3:Y:S01]  /*bb60*/  SHFL.IDX PT, R65, R5, 0x3, 0x181f ;  /* 0x00781f0005417f89 */ /* 0x0002e200000e0000 */
[----:B------:R-:W-:Y:S01]  /*bb70*/  IMAD.MOV.U32 R10, RZ, RZ, R31 ;  /* 0x000000ffff0a7224 */ /* 0x000fe200078e001f */
[----:B------:R-:W-:Y:S01]  /*bb80*/  CS2R R24, SRZ ;  /* 0x0000000000187805 */ /* 0x000fe2000001ff00 */
[----:B------:R-:W-:Y:S01]  /*bb90*/  IMAD.MOV.U32 R9, RZ, RZ, R28 ;  /* 0x000000ffff097224 */ /* 0x000fe200078e001c */
[----:B------:R3:W3:Y:S01]  /*bba0*/  SHFL.IDX PT, R64, R8, 0x3, 0x181f ;  /* 0x00781f0008407f89 */ /* 0x0006e200000e0000 */
[----:B-12---:R-:W-:Y:S01]  /*bbb0*/  IMAD.MOV.U32 R6, RZ, RZ, R43 ;  /* 0x000000ffff067224 */ /* 0x006fe200078e002b */
        /* <DEDUP_REMOVED lines=10> */
[----:B----4-:R-:W-:Y:S01]  /*bc60*/  CS2R R14, SRZ ;  /* 0x00000000000e7805 */ /* 0x010fe2000001ff00 */
[----:B---3--:R-:W-:Y:S01]  /*bc70*/  CS2R R12, SRZ ;  /* 0x00000000000c7805 */ /* 0x008fe2000001ff00 */
[----:B------:R-:W-:-:S02]  /*bc80*/  IMAD.MOV.U32 R7, RZ, RZ, R42 ;  /* 0x000000ffff077224 */ /* 0x000fc400078e002a */
        /* <DEDUP_REMOVED lines=25> */
.L_x_727:
[----:B------:R-:W-:Y:S05]  /*be20*/  BSYNC B0 ;  /* 0x0000000000007941 */ /* 0x000fea0003800000 */
.L_x_726:
        /* <DEDUP_REMOVED lines=146> */
.L_x_731:
[----:B------:R-:W-:Y:S05]  /*c750*/  BSYNC B0 ;  /* 0x0000000000007941 */ /* 0x000fea0003800000 */
.L_x_730:
        /* <DEDUP_REMOVED lines=11> */
[-C--:B------:R-:W-:Y:S02]  /*c810*/  LOP3.LUT R8, R9, R148.reuse, RZ, 0x3c, !PT ;  /* 0x0000009409087212 */ /* 0x080fe400078e3cff */
        /* <DEDUP_REMOVED lines=103> */
.L_x_729:
[----:B------:R-:W-:Y:S05]  /*ce90*/  BSYNC B1 ;  /* 0x0000000000017941 */ /* 0x000fea0003800000 */
.L_x_728:
        /* <DEDUP_REMOVED lines=19> */
[----:B------:R-:W-:Y:S01]  /*cfd0*/  LOP3.LUT R6, R11, 0x38, R6, 0xf8, !PT ;  /* 0x000000380b067812 */ /* 0x000fe200078ef806 */
        /* <DEDUP_REMOVED lines=100> */
.L_x_735:
[----:B------:R-:W-:Y:S05]  /*d620*/  BSYNC B0 ;  /* 0x0000000000007941 */ /* 0x000fea0003800000 */
.L_x_734:
[----:B------:R-:W-:-:S13]  /*d630*/  ISETP.GE.AND P0, PT, R38, c[0x0][0x27c], PT ;  /* 0x00009f0026007a0c */ /* 0x000fda0003f06270 */
[----:B------:R-:W-:Y:S05]  /*d640*/  @P0 BRA `(.L_x_733) ;  /* 0x0000078000000947 */ /* 0x000fea0003800000 */
[----:B-1----:R-:W-:Y:S01]  /*d650*/  SHF.R.S32.HI R7, RZ, 0x1f, R38 ;  /* 0x0000001fff077819 */ /* 0x002fe20000011426 */
[----:B------:R-:W-:Y:S01]  /*d660*/  IMAD.MOV.U32 R9, RZ, RZ, c[0x0][0x27c] ;  /* 0x00009f00ff097624 */ /* 0x000fe200078e00ff */
[----:B------:R-:W-:Y:S01]  /*d670*/  SHF.R.S32.HI R5, RZ, 0x1f, R88 ;  /* 0x0000001fff057819 */ /* 0x000fe20000011458 */
[----:B------:R-:W-:Y:S01]  /*d680*/  IMAD.SHL.U32 R10, R88, 0x40, RZ ;  /* 0x00000040580a7824 */ /* 0x000fe200078e00ff */
[----:B------:R-:W-:Y:S02]  /*d690*/  LEA.HI R11, R7, R38, RZ, 0x3 ;  /* 0x00000026070b7211 */ /* 0x000fe400078f18ff */
        /* <DEDUP_REMOVED lines=115> */
.L_x_733:
[----:B------:R-:W-:Y:S05]  /*ddd0*/  BSYNC B1 ;  /* 0x0000000000017941 */ /* 0x000fea0003800000 */
.L_x_732:
        /* <DEDUP_REMOVED lines=120> */
.L_x_739:
[----:B------:R-:W-:Y:S05]  /*e560*/  BSYNC B0 ;  /* 0x0000000000007941 */ /* 0x000fea0003800000 */
.L_x_738:
        /* <DEDUP_REMOVED lines=122> */
.L_x_737:
[----:B------:R-:W-:Y:S05]  /*ed10*/  BSYNC B1 ;  /* 0x0000000000017941 */ /* 0x000fea0003800000 */
.L_x_736:
        /* <DEDUP_REMOVED lines=119> */
.L_x_741:
[----:B------:R-:W-:Y:S05]  /*f490*/  BSYNC B0 ;  /* 0x0000000000007941 */ /* 0x000fea0003800000 */
.L_x_740:
        /* <DEDUP_REMOVED lines=30> */
[--C-:B------:R-:W-:Y:S01]  /*f680*/  SHF.R.U64 R14, R16, 0x10, R17.reuse ;  /* 0x00000010100e7819 */ /* 0x100fe20000001211 */
[----:B------:R-:W-:Y:S01]  /*f690*/  IMAD.SHL.U32 R12, R12, 0x2, RZ ;  /* 0x000000020c0c7824 */ /* 0x000fe200078e00ff */
[----:B------:R-:W-:Y:S02]  /*f6a0*/  SHF.R.U32.HI R17, RZ, 0x10, R17 ;  /* 0x00000010ff117819 */ /* 0x000fe40000011611 */
[----:B------:R-:W1:Y:S01]  /*f6b0*/  LDS.128 R8, [R13+0x10080] ;  /* 0x010080000d087984 */ /* 0x000e620000000c00 */
[--C-:B------:R-:W-:Y:S02]  /*f6c0*/  SHF.R.U64 R16, R18, 0x10, R19.reuse ;  /* 0x0000001012107819 */ /* 0x100fe40000001213 */
[----:B------:R-:W-:Y:S01]  /*f6d0*/  SHF.R.U32.HI R19, RZ, 0x10, R19 ;  /* 0x00000010ff137819 */ /* 0x000fe20000011613 */
[----:B------:R-:W2:Y:S01]  /*f6e0*/  LDS.128 R4, [R12+0x10080] ;  /* 0x010080000c047984 */ /* 0x000ea20000000c00 */
[----:B------:R-:W-:-:S02]  /*f6f0*/  SHF.R.U32.HI R24, RZ, 0x10, R25 ;  /* 0x00000010ff187819 */ /* 0x000fc40000011619 */
[----:B------:R-:W-:Y:S02]  /*f700*/  PRMT R80, R80, 0x5410, R15 ;  /* 0x0000541050507816 */ /* 0x000fe4000000000f */
[----:B------:R-:W-:Y:S02]  /*f710*/  PRMT R63, R63, 0x5410, R14 ;  /* 0x000054103f3f7816 */ /* 0x000fe4000000000e */
[----:B------:R-:W-:Y:S02]  /*f720*/  PRMT R62, R62, 0x5410, R17 ;  /* 0x000054103e3e7816 */ /* 0x000fe40000000011 */
[----:B------:R-:W-:Y:S02]  /*f730*/  SHF.R.U64 R21, R26, 0x10, R27 ;  /* 0x000000101a157819 */ /* 0x000fe4000000121b */
[----:B------:R-:W-:Y:S01]  /*f740*/  PRMT R64, R64, 0x5410, R19 ;  /* 0x0000541040407816 */ /* 0x000fe20000000013 */
[----:B------:R-:W-:Y:S01]  /*f750*/  IMAD.U32 R25, R62, 0x10000, RZ ;  /* 0x000100003e197824 */ /* 0x000fe200078e00ff */
[----:B------:R-:W-:-:S02]  /*f760*/  PRMT R67, R67, 0x5410, R24 ;  /* 0x0000541043437816 */ /* 0x000fc40000000018 */
[----:B------:R-:W-:Y:S01]  /*f770*/  PRMT R82, R82, 0x5410, R21 ;  /* 0x0000541052527816 */ /* 0x000fe20000000015 */
[C---:B------:R-:W-:Y:S01]  /*f780*/  IMAD.U32 R21, R80.reuse, 0x10000, RZ ;  /* 0x0001000050157824 */ /* 0x040fe200078e00ff */
[----:B------:R-:W-:Y:S02]  /*f790*/  LOP3.LUT R80, R80, 0xffff0000, RZ, 0xc0, !PT ;  /* 0xffff000050507812 */ /* 0x000fe400078ec0ff */
[----:B------:R-:W-:Y:S02]  /*f7a0*/  SHF.R.U32.HI R26, RZ, 0x10, R27 ;  /* 0x00000010ff1a7819 */ /* 0x000fe4000001161b */
[----:B------:R-:W-:Y:S02]  /*f7b0*/  PRMT R65, R65, 0x5410, R16 ;  /* 0x0000541041417816 */ /* 0x000fe40000000010 */
[----:B------:R-:W-:Y:S01]  /*f7c0*/  PRMT R81, R81, 0x5410, R26 ;  /* 0x0000541051517816 */ /* 0x000fe2000000001a */
[----:B------:R-:W-:Y:S01]  /*f7d0*/  IMAD.U32 R26, R64, 0x10000, RZ ;  /* 0x00010000401a7824 */ /* 0x000fe200078e00ff */
[----:B------:R-:W-:-:S02]  /*f7e0*/  LOP3.LUT R62, R62, 0xffff0000, RZ, 0xc0, !PT ;  /* 0xffff00003e3e7812 */ /* 0x000fc400078ec0ff */
        /* <DEDUP_REMOVED lines=11> */
[C---:B------:R-:W-:Y:S01]  /*f8a0*/  IMAD.U32 R5, R63.reuse, 0x10000, RZ ;  /* 0x000100003f057824 */ /* 0x040fe200078e00ff */
        /* <DEDUP_REMOVED lines=26> */
[----:B------:R-:W-:Y:S02]  /*fa50*/  FFMA.FTZ R26, R9, R26, R20 ;  /* 0x0000001a091a7223 */ /* 0x000fe40000010014 */
[C---:B------:R-:W-:Y:S01]  /*fa60*/  IMAD.U32 R16, R10.reuse, 0x10000, RZ ;  /* 0x000100000a107824 */ /* 0x040fe200078e00ff */
[----:B------:R-:W-:Y:S01]  /*fa70*/  LOP3.LUT R10, R10, 0xffff0000, RZ, 0xc0, !PT ;  /* 0xffff00000a0a7812 */ /* 0x000fe200078ec0ff */
[----:B------:R-:W-:Y:S02]  /*fa80*/  FMUL.FTZ R4, R24, R62 ;  /* 0x0000003e18047220 */ /* 0x000fe40000410000 */
[C---:B------:R-:W-:Y:S02]  /*fa90*/  FMUL.FTZ R9, R23.reuse, R8 ;  /* 0x0000000817097220 */ /* 0x040fe40000410000 */
[----:B------:R-:W-:-:S02]  /*faa0*/  FMUL.FTZ R23, R23, R25 ;  /* 0x0000001917177220 */ /* 0x000fc40000410000 */
[-C--:B------:R-:W-:Y:S02]  /*fab0*/  FMUL.FTZ R24, R24, R67.reuse ;  /* 0x0000004318187220 */ /* 0x080fe40000410000 */
[----:B------:R-:W-:Y:S01]  /*fac0*/  FFMA.FTZ R20, R17, R67, -R4 ;  /* 0x0000004311147223 */ /* 0x000fe20000010804 */
[----:B------:R-:W-:Y:S01]  /*fad0*/  LOP3.LUT R4, R81, 0xffff0000, RZ, 0xc0, !PT ;  /* 0xffff000051047812 */ /* 0x000fe200078ec0ff */
        /* <DEDUP_REMOVED lines=19> */
[----:B------:R-:W-:Y:S01]  /*fc10*/  F2FP.BF16.PACK_AB R7, R19, R26 ;  /* 0x0000001a1307723e */ /* 0x000fe200000010ff */
[----:B------:R1:W-:Y:S04]  /*fc20*/  STS.128 [R13+0x10080], R8 ;  /* 0x010080080d007388 */ /* 0x0003e80000000c00 */
[----:B------:R1:W-:Y:S02]  /*fc30*/  STS.128 [R12+0x10080], R4 ;  /* 0x010080040c007388 */ /* 0x0003e40000000c00 */
.L_x_713:
[----:B------:R-:W-:Y:S05]  /*fc40*/  BSYNC B2 ;  /* 0x0000000000027941 */ /* 0x000fea0003800000 */
.L_x_679:
        /* <DEDUP_REMOVED lines=16> */
[----:B------:R-:W-:Y:S01]  /*fd50*/  IMAD.SHL.U32 R65, R58, 0x40, RZ ;  /* 0x000000403a417824 */ /* 0x000fe200078e00ff */
[----:B------:R-:W-:Y:S01]  /*fd60*/  LOP3.LUT R0, R0, 0x1c0, RZ, 0xc0, !PT ;  /* 0x000001c000007812 */ /* 0x000fe200078ec0ff */
[----:B------:R-:W-:Y:S01]  /*fd70*/  IMAD.IADD R11, R4, 0x1, -R11 ;  /* 0x00000001040b7824 */ /* 0x000fe200078e0a0b */
[----:B------:R-:W-:Y:S01]  /*fd80*/  UISETP.GE.AND UP0, UPT, UR10, 0x2, UPT ;  /* 0x000000020a00788c */ /* 0x000fe2000bf06270 */
[----:B------:R-:W-:Y:S01]  /*fd90*/  IMAD R4, R59, c[0x0][0x218], RZ ;  /* 0x000086003b047a24 */ /* 0x000fe200078e02ff */
[----:B------:R-:W-:Y:S01]  /*fda0*/  SHF.R.U32.HI R64, RZ, 0x3, R0 ;  /* 0x00000003ff407819 */ /* 0x000fe20000011600 */
[----:B------:R-:W-:Y:S01]  /*fdb0*/  IMAD R213, R11, 0x200, R8 ;  /* 0x000002000bd57824 */ /* 0x000fe200078e0208 */
[----:B------:R-:W-:Y:S01]  /*fdc0*/  LOP3.LUT R65, R65, 0xfffffe00, RZ, 0xc0, !PT ;  /* 0xfffffe0041417812 */ /* 0x000fe200078ec0ff */
[----:B------:R-:W-:-:S04]  /*fdd0*/  IMAD.WIDE.U32 R6, R217, c[0x0][0x218], R6 ;  /* 0x00008600d9067a25 */ /* 0x000fc800078e0006 */
[----:B------:R-:W-:Y:S01]  /*fde0*/  IMAD.SHL.U32 R213, R213, 0x2, RZ ;  /* 0x00000002d5d57824 */ /* 0x000fe200078e00ff */
[----:B------:R-:W-:Y:S01]  /*fdf0*/  BAR.SYNC.DEFER_BLOCKING 0x0 ;  /* 0x0000000000007b1d */ /* 0x000fe20000010000 */
[----:B------:R-:W-:Y:S02]  /*fe00*/  IMAD R4, R217, c[0x0][0x21c], R4 ;  /* 0x00008700d9047a24 */ /* 0x000fe400078e0204 */
[----:B------:R-:W-:Y:S01]  /*fe10*/  IMAD.SHL.U32 R11, R11, 0x8, RZ ;  /* 0x000000080b0b7824 */ /* 0x000fe200078e00ff */
[----:B------:R-:W-:Y:S01]  /*fe20*/  IADD3 R5, R213, 0xc080, RZ ;  /* 0x0000c080d5057810 */ /* 0x000fe20007ffe0ff */
[----:B------:R-:W-:Y:S01]  /*fe30*/  IMAD.SHL.U32 R219, R39, 0x2, RZ ;  /* 0x0000000227db7824 */ /* 0x000fe200078e00ff */
[----:B------:R-:W-:Y:S02]  /*fe40*/  IADD3 R212, R213, 0xc0a0, RZ ;  /* 0x0000c0a0d5d47810 */ /* 0x000fe40007ffe0ff */
[----:B------:R-:W-:Y:S02]  /*fe50*/  @P0 IADD3 R212, R5, -0x20, RZ ;  /* 0xffffffe005d40810 */ /* 0x000fe40007ffe0ff */
[----:B------:R-:W-:-:S02]  /*fe60*/  IADD3 R5, P0, R6, UR26, RZ ;  /* 0x0000001a06057c10 */ /* 0x000fc4000ff1e0ff */
[----:B------:R-:W-:Y:S01]  /*fe70*/  LOP3.LUT R11, R0, 0x8, R11, 0xf8, !PT ;  /* 0x00000008000b7812 */ /* 0x000fe200078ef80b */
[----:B------:R-:W-:Y:S01]  /*fe80*/  IMAD.MOV.U32 R0, RZ, RZ, 0x40 ;  /* 0x00000040ff007424 */ /* 0x000fe200078e00ff */
[----:B------:R-:W-:Y:S01]  /*fe90*/  IADD3.X R4, R7, UR12, R4, P0, !PT ;  /* 0x0000000c07047c10 */ /* 0x000fe200087fe404 */
[----:B------:R-:W-:Y:S01]  /*fea0*/  IMAD R7, R70, 0x400, R65 ;  /* 0x0000040046077824 */ /* 0x000fe200078e0241 */
[----:B------:R-:W-:Y:S02]  /*feb0*/  LEA R6, P0, R5, c[0x0][0x1f8], 0x1 ;  /* 0x00007e0005067a11 */ /* 0x000fe400078008ff */
[----:B------:R-:W-:Y:S02]  /*fec0*/  LOP3.LUT R64, R11, R64, RZ, 0x3c, !PT ;  /* 0x000000400b407212 */ /* 0x000fe400078e3cff */
[----:B------:R-:W-:Y:S02]  /*fed0*/  LEA.HI.X R5, R5, c[0x0][0x1fc], R4, 0x1, P0 ;  /* 0x00007f0005057a11 */ /* 0x000fe400000f0c04 */
[----:B------:R1:W-:Y:S01]  /*fee0*/  SHFL.IDX PT, R4, R6, RZ, 0x181f ;  /* 0x00181fff06047589 */ /* 0x0003e200000e0000 */
[----:B------:R-:W-:Y:S01]  /*fef0*/  IMAD.IADD R214, R64, 0x1, R7 ;  /* 0x0000000140d67824 */ /* 0x000fe200078e0207 */
[----:B------:R-:W-:-:S02]  /*ff00*/  LOP3.LUT P0, RZ, R57, 0x4, RZ, 0xc0, !PT ;  /* 0x0000000439ff7812 */ /* 0x000fc4000780c0ff */
[----:B------:R-:W2:Y:S01]  /*ff10*/  SHFL.IDX PT, R5, R5, RZ, 0x181f ;  /* 0x00181fff05057589 */ /* 0x000ea200000e0000 */
[----:B------:R-:W-:Y:S01]  /*ff20*/  IMAD.SHL.U32 R214, R214, 0x2, RZ ;  /* 0x00000002d6d67824 */ /* 0x000fe200078e00ff */
[----:B------:R-:W-:Y:S02]  /*ff30*/  SEL R0, R0, 0xffffffc0, !P0 ;  /* 0xffffffc000007807 */ /* 0x000fe40004000000 */
[----:B------:R-:W-:Y:S01]  /*ff40*/  LDSM.16.M88.4 R24, [R213+0xc080] ;  /* 0x00c08000d518783b */ /* 0x000fe20000000200 */
[----:B------:R-:W-:Y:S01]  /*ff50*/  ISETP.LT.AND P0, PT, R56, UR22, PT ;  /* 0x0000001638007c0c */ /* 0x000fe2000bf01270 */
[----:B------:R-:W-:Y:S01]  /*ff60*/  IMAD R210, R2, 0x2, R214 ;  /* 0x0000000202d27824 */ /* 0x000fe200078e02d6 */
[----:B------:R-:W-:Y:S01]  /*ff70*/  SHF.R.S32.HI R7, RZ, 0x1f, R38 ;  /* 0x0000001fff077819 */ /* 0x000fe20000011426 */
[----:B------:R-:W-:Y:S01]  /*ff80*/  LDSM.16.M88.4 R20, [R214+0x10080] ;  /* 0x01008000d614783b */ /* 0x000fe20000000200 */
[----:B------:R-:W-:Y:S01]  /*ff90*/  ISETP.GE.OR P6, PT, R68, c[0x0][0x1d4], !P0 ;  /* 0x0000750044007a0c */ /* 0x000fe200047c6670 */
[----:B------:R-:W-:Y:S01]  /*ffa0*/  IMAD R209, R3, 0x2, R214 ;  /* 0x0000000203d17824 */ /* 0x000fe200078e02d6 */
[----:B------:R-:W-:Y:S01]  /*ffb0*/  LEA.HI R224, R7, R38, RZ, 0x3 ;  /* 0x0000002607e07211 */ /* 0x000fe200078f18ff */
[----:B------:R-:W3:Y:S01]  /*ffc0*/  LDSM.16.M88.4 R40, [R213+0xc880] ;  /* 0x00c88000d528783b */ /* 0x000ee20000000200 */
[----:B------:R-:W-:Y:S01]  /*ffd0*/  SHF.R.S32.HI R7, RZ, 0x1f, R36 ;  /* 0x0000001fff077819 */ /* 0x000fe20000011424 */
[----:B------:R-:W-:Y:S01]  /*ffe0*/  IMAD.IADD R208, R213, 0x1, R0 ;  /* 0x00000001d5d07824 */ /* 0x000fe200078e0200 */
[----:B------:R-:W-:Y:S01]  /*fff0*/  LOP3.LUT R224, R224, 0xfffffff8, RZ, 0xc0, !PT ;  /* 0xfffffff8e0e07812 */ /* 0x000fe200078ec0ff */
[----:B------:R-:W-:Y:S01]  /*10000*/  LDSM.16.M88.4 R16, [R212] ;  /* 0x00000000d410783b */ /* 0x000fe20000000200 */
[----:B------:R-:W-:Y:S01]  /*10010*/  LEA.HI R222, R7, R36, RZ, 0x3 ;  /* 0x0000002407de7211 */ /* 0x000fe200078f18ff */
[----:B------:R-:W-:Y:S01]  /*10020*/  IMAD R207, R3, 0x2, R210 ;  /* 0x0000000203cf7824 */ /* 0x000fe200078e02d2 */
[----:B-1----:R-:W-:Y:S01]  /*10030*/  SHF.R.S32.HI R6, RZ, 0x1f, R37 ;  /* 0x0000001fff067819 */ /* 0x002fe20000011425 */
[----:B------:R-:W-:Y:S01]  /*10040*/  LDSM.16.M88.4 R44, [R212+0x800] ;  /* 0x00080000d42c783b */ /* 0x000fe20000000200 */
[----:B------:R-:W-:Y:S01]  /*10050*/  LOP3.LUT R222, R222, 0xfffffff8, RZ, 0xc0, !PT ;  /* 0xfffffff8dede7812 */ /* 0x000fe200078ec0ff */
[----:B------:R-:W-:Y:S01]  /*10060*/  IMAD.IADD R202, R0, 0x1, R212 ;  /* 0x0000000100ca7824 */ /* 0x000fe200078e02d4 */
[----:B------:R-:W-:Y:S01]  /*10070*/  LEA.HI R223, R6, R37, RZ, 0x3 ;  /* 0x0000002506df7211 */ /* 0x000fe200078f18ff */
[----:B--2---:R-:W-:Y:S01]  /*10080*/  IMAD.WIDE R14, R68, 0x2, R4 ;  /* 0x00000002440e7825 */ /* 0x004fe200078e0204 */
[----:B------:R-:W1:Y:S01]  /*10090*/  LDSM.16.M88.4 R8, [R210+0x10080] ;  /* 0x01008000d208783b */ /* 0x000e620000000200 */
[----:B------:R-:W-:-:S02]  /*100a0*/  SHF.R.S32.HI R225, RZ, 0x1f, R222 ;  /* 0x0000001fffe17819 */ /* 0x000fc400000114de */
        /* <DEDUP_REMOVED lines=11> */
[----:B------:R-:W-:-:S02]  /*10160*/  IADD3 R200, R212, 0x1800, RZ ;  /* 0x00001800d4c87810 */ /* 0x000fc40007ffe0ff */
[C---:B------:R-:W-:Y:S02]  /*10170*/  IADD3 R199, R212.reuse, 0x2000, RZ ;  /* 0x00002000d4c77810 */ /* 0x040fe40007ffe0ff */
[----:B------:R-:W-:Y:S01]  /*10180*/  IADD3 R198, R212, 0x2800, RZ ;  /* 0x00002800d4c67810 */ /* 0x000fe20007ffe0ff */
[----:B------:R2:W-:Y:S01]  /*10190*/  LDGSTS.E.BYPASS.LTC128B.128 [R219+0x9080], [R12.64], !P6 ;  /* 0x090800000cdb7fae */ /* 0x0005e2000f101d58 */
[----:B------:R-:W-:Y:S02]  /*101a0*/  ISETP.GE.OR P6, PT, R37, c[0x0][0x1d4], !P0 ;  /* 0x0000750025007a0c */ /* 0x000fe400047c6670 */
[----:B------:R-:W-:Y:S02]  /*101b0*/  ISETP.GE.OR P0, PT, R36, c[0x0][0x1d4], !P0 ;  /* 0x0000750024007a0c */ /* 0x000fe40004706670 */
[C---:B------:R-:W-:Y:S02]  /*101c0*/  IADD3 R197, R212.reuse, 0x3000, RZ ;  /* 0x00003000d4c57810 */ /* 0x040fe40007ffe0ff */
[----:B------:R-:W-:Y:S01]  /*101d0*/  IADD3 R196, R212, 0x3800, RZ ;  /* 0x00003800d4c47810 */ /* 0x000fe20007ffe0ff */
[----:B---3--:R-:W-:Y:S06]  /*101e0*/  HMMA.16816.F32.BF16 R36, R20, R40, RZ ;  /* 0x000000281424723c */ /* 0x008fec00000418ff */
[----:B------:R3:W-:Y:S04]  /*101f0*/  LDGSTS.E.BYPASS.LTC128B.128 [R219+0xa080], [R28.64], !P6 ;  /* 0x0a0800001cdb7fae */ /* 0x0007e8000f101d58 */
[----:B------:R4:W-:Y:S01]  /*10200*/  LDGSTS.E.BYPASS.LTC128B.128 [R219+0xb080], [R52.64], !P0 ;  /* 0x0b08000034db7fae */ /* 0x0009e2000c101d58 */
[----:B------:R-:W-:-:S03]  /*10210*/  PLOP3.LUT P0, PT, PT, PT, UP0, 0x40, 0x0 ;  /* 0x000000000000781c */ /* 0x000fc60003f0e808 */
[----:B------:R-:W-:Y:S04]  /*10220*/  LDSM.16.M88.4 R48, [R209+0x10080] ;  /* 0x01008000d130783b */ /* 0x000fe80000000200 */
[----:B------:R-:W5:Y:S01]  /*10230*/  LDSM.16.M88.4 R4, [R208+0xc080] ;  /* 0x00c08000d004783b */ /* 0x000f620000000200 */
[C---:B--2---:R-:W-:Y:S03]  /*10240*/  HMMA.16816.F32.BF16 R12, R20.reuse, R24, RZ ;  /* 0x00000018140c723c */ /* 0x044fe600000418ff */
[----:B------:R-:W2:Y:S04]  /*10250*/  LDSM.16.M88.4 R60, [R208+0xc880] ;  /* 0x00c88000d03c783b */ /* 0x000ea80000000200 */
[----:B------:R-:W-:Y:S01]  /*10260*/  LDSM.16.M88.4 R32, [R207+0x10080] ;  /* 0x01008000cf20783b */ /* 0x000fe20000000200 */
[C---:B------:R-:W-:Y:S03]  /*10270*/  HMMA.16816.F32.BF16 R24, R20.reuse, R26, RZ ;  /* 0x0000001a1418723c */ /* 0x040fe600000418ff */
[----:B------:R-:W-:Y:S04]  /*10280*/  LDSM.16.M88.4 R56, [R213+0xd080] ;  /* 0x00d08000d538783b */ /* 0x000fe80000000200 */
[----:B---3--:R-:W3:Y:S01]  /*10290*/  LDSM.16.M88.4 R28, [R202] ;  /* 0x00000000ca1c783b */ /* 0x008ee20000000200 */
[----:B------:R-:W-:Y:S03]  /*102a0*/  HMMA.16816.F32.BF16 R20, R20, R42, RZ ;  /* 0x0000002a1414723c */ /* 0x000fe600000418ff */
[----:B----4-:R-:W4:Y:S04]  /*102b0*/  LDSM.16.M88.4 R52, [R202+0x800] ;  /* 0x00080000ca34783b */ /* 0x010f280000000200 */
[----:B------:R-:W-:Y:S01]  /*102c0*/  LDSM.16.M88.4 R40, [R212+0x1000] ;  /* 0x00100000d428783b */ /* 0x000fe20000000200 */
[C---:B-1----:R-:W-:Y:S03]  /*102d0*/  HMMA.16816.F32.BF16 R12, R8.reuse, R16, R12 ;  /* 0x00000010080c723c */ /* 0x042fe6000004180c */
[----:B------:R-:W0:Y:S05]  /*102e0*/  LDGDEPBAR ;  /* 0x00000000000079af */ /* 0x000e2a0000000000 */
[C---:B------:R-:W-:Y:S01]  /*102f0*/  HMMA.16816.F32.BF16 R24, R8.reuse, R18, R24 ;  /* 0x000000120818723c */ /* 0x040fe20000041818 */
[----:B------:R-:W1:Y:S07]  /*10300*/  LDSM.16.M88.4 R16, [R214+0x14080] ;  /* 0x01408000d610783b */ /* 0x000e6e0000000200 */
[----:B------:R-:W-:Y:S08]  /*10310*/  HMMA.16816.F32.BF16 R36, R8, R44, R36 ;  /* 0x0000002c0824723c */ /* 0x000ff00000041824 */
[C---:B-----5:R-:W-:Y:S08]  /*10320*/  HMMA.16816.F32.BF16 R12, R48.reuse, R4, R12 ;  /* 0x00000004300c723c */ /* 0x060ff0000004180c */
[----:B------:R-:W-:Y:S01]  /*10330*/  HMMA.16816.F32.BF16 R24, R48, R6, R24 ;  /* 0x000000063018723c */ /* 0x000fe20000041818 */
[----:B------:R-:W-:Y:S07]  /*10340*/  LDSM.16.M88.4 R4, [R210+0x14080] ;  /* 0x01408000d204783b */ /* 0x000fee0000000200 */
[----:B------:R-:W-:Y:S01]  /*10350*/  HMMA.16816.F32.BF16 R8, R8, R46, R20 ;  /* 0x0000002e0808723c */ /* 0x000fe20000041814 */
[----:B------:R-:W5:Y:S04]  /*10360*/  LDSM.16.M88.4 R44, [R213+0xd880] ;  /* 0x00d88000d52c783b */ /* 0x000f680000000200 */
[----:B------:R-:W-:Y:S03]  /*10370*/  LDSM.16.M88.4 R20, [R209+0x14080] ;  /* 0x01408000d114783b */ /* 0x000fe60000000200 */
[----:B--2---:R-:W-:Y:S08]  /*10380*/  HMMA.16816.F32.BF16 R36, R48, R60, R36 ;  /* 0x0000003c3024723c */ /* 0x004ff00000041824 */
[C---:B---3--:R-:W-:Y:S08]  /*10390*/  HMMA.16816.F32.BF16 R12, R32.reuse, R28, R12 ;  /* 0x0000001c200c723c */ /* 0x048ff0000004180c */
[----:B------:R-:W-:Y:S01]  /*103a0*/  HMMA.16816.F32.BF16 R24, R32, R30, R24 ;  /* 0x0000001e2018723c */ /* 0x000fe20000041818 */
[----:B------:R-:W-:Y:S07]  /*103b0*/  LDSM.16.M88.4 R28, [R208+0xd080] ;  /* 0x00d08000d01c783b */ /* 0x000fee0000000200 */
[----:B------:R-:W-:Y:S01]  /*103c0*/  HMMA.16816.F32.BF16 R48, R48, R62, R8 ;  /* 0x0000003e3030723c */ /* 0x000fe20000041808 */
[----:B------:R-:W2:Y:S04]  /*103d0*/  LDSM.16.M88.4 R60, [R212+0x1800] ;  /* 0x00180000d43c783b */ /* 0x000ea80000000200 */
[----:B------:R-:W-:Y:S03]  /*103e0*/  LDSM.16.M88.4 R8, [R207+0x14080] ;  /* 0x01408000cf08783b */ /* 0x000fe60000000200 */
[----:B----4-:R-:W-:Y:S08]  /*103f0*/  HMMA.16816.F32.BF16 R36, R32, R52, R36 ;  /* 0x000000342024723c */ /* 0x010ff00000041824 */
[C---:B-1----:R-:W-:Y:S08]  /*10400*/  HMMA.16816.F32.BF16 R12, R16.reuse, R56, R12 ;  /* 0x00000038100c723c */ /* 0x042ff0000004180c */
[----:B------:R-:W-:Y:S01]  /*10410*/  HMMA.16816.F32.BF16 R24, R16, R58, R24 ;  /* 0x0000003a1018723c */ /* 0x000fe20000041818 */
[----:B------:R-:W-:Y:S07]  /*10420*/  LDSM.16.M88.4 R56, [R202+0x1000] ;  /* 0x00100000ca38783b */ /* 0x000fee0000000200 */
[----:B------:R-:W-:Y:S01]  /*10430*/  HMMA.16816.F32.BF16 R48, R32, R54, R48 ;  /* 0x000000362030723c */ /* 0x000fe20000041830 */
[----:B------:R-:W1:Y:S04]  /*10440*/  LDSM.16.M88.4 R52, [R208+0xd880] ;  /* 0x00d88000d034783b */ /* 0x000e680000000200 */
[----:B------:R-:W-:Y:S03]  /*10450*/  LDSM.16.M88.4 R32, [R214+0x18080] ;  /* 0x01808000d620783b */ /* 0x000fe60000000200 */
[----:B-----5:R-:W-:Y:S08]  /*10460*/  HMMA.16816.F32.BF16 R36, R16, R44, R36 ;  /* 0x0000002c1024723c */ /* 0x020ff00000041824 */
[C---:B------:R-:W-:Y:S08]  /*10470*/  HMMA.16816.F32.BF16 R12, R4.reuse, R40, R12 ;  /* 0x00000028040c723c */ /* 0x040ff0000004180c */
[----:B------:R-:W-:Y:S01]  /*10480*/  HMMA.16816.F32.BF16 R24, R4, R42, R24 ;  /* 0x0000002a0418723c */ /* 0x000fe20000041818 */
[----:B------:R-:W-:Y:S07]  /*10490*/  LDSM.16.M88.4 R40, [R213+0xe080] ;  /* 0x00e08000d528783b */ /* 0x000fee0000000200 */
[----:B------:R-:W-:Y:S01]  /*104a0*/  HMMA.16816.F32.BF16 R48, R16, R46, R48 ;  /* 0x0000002e1030723c */ /* 0x000fe20000041830 */
[----:B------:R-:W3:Y:S04]  /*104b0*/  LDSM.16.M88.4 R44, [R202+0x1800] ;  /* 0x00180000ca2c783b */ /* 0x000ee80000000200 */
        /* <DEDUP_REMOVED lines=15> */
[----:B---3--:R-:W-:Y:S08]  /*105b0*/  HMMA.16816.F32.BF16 R36, R8, R44, R36 ;  /* 0x0000002c0824723c */ /* 0x008ff00000041824 */
[C---:B------:R-:W-:Y:S08]  /*105c0*/  HMMA.16816.F32.BF16 R12, R32.reuse, R40, R12 ;  /* 0x00000028200c723c */ /* 0x040ff0000004180c */
[----:B------:R-:W-:Y:S01]  /*105d0*/  HMMA.16816.F32.BF16 R24, R32, R42, R24 ;  /* 0x0000002a2018723c */ /* 0x000fe20000041818 */
[----:B------:R-:W1:Y:S07]  /*105e0*/  LDSM.16.M88.4 R40, [R212+0x2800] ;  /* 0x00280000d428783b */ /* 0x000e6e0000000200 */
[----:B------:R-:W-:Y:S01]  /*105f0*/  HMMA.16816.F32.BF16 R48, R8, R46, R48 ;  /* 0x0000002e0830723c */ /* 0x000fe20000041830 */
[----:B------:R-:W-:Y:S04]  /*10600*/  LDSM.16.M88.4 R44, [R214+0x1c080] ;  /* 0x01c08000d62c783b */ /* 0x000fe80000000200 */
[----:B------:R-:W-:Y:S03]  /*10610*/  LDSM.16.M88.4 R8, [R213+0xf080] ;  /* 0x00f08000d508783b */ /* 0x000fe60000000200 */
[----:B--2---:R-:W-:Y:S08]  /*10620*/  HMMA.16816.F32.BF16 R36, R32, R60, R36 ;  /* 0x0000003c2024723c */ /* 0x004ff00000041824 */
        /* <DEDUP_REMOVED lines=42> */
[----:B------:R-:W-:Y:S01]  /*108d0*/  FMUL.FTZ R4, R13, c[0x0][0x320] ;  /* 0x0000c8000d047a20 */ /* 0x000fe20000410000 */
[----:B------:R-:W-:Y:S01]  /*108e0*/  SHF.R.S32.HI R13, RZ, 0x1f, R224 ;  /* 0x0000001fff0d7819 */ /* 0x000fe200000114e0 */
        /* <DEDUP_REMOVED lines=8> */
[----:B------:R-:W-:-:S02]  /*10970*/  FMUL.FTZ R12, R25, c[0x0][0x320] ;  /* 0x0000c800190c7a20 */ /* 0x000fc40000410000 */
[----:B------:R-:W-:Y:S02]  /*10980*/  FMUL.FTZ R8, R27, c[0x0][0x320] ;  /* 0x0000c8001b087a20 */ /* 0x000fe40000410000 */
        /* <DEDUP_REMOVED lines=54> */
.L_x_742:
[----:B--234-:R-:W-:Y:S01]  /*10cf0*/  LOP3.LUT R11, R71, 0xffffffe0, RZ, 0xc0, !PT ;  /* 0xffffffe0470b7812 */ /* 0x01cfe200078ec0ff */
[----:B------:R-:W-:Y:S01]  /*10d00*/  UMOV UR4, 0xffffffe0 ;  /* 0xffffffe000047882 */ /* 0x000fe20000000000 */
[----:B------:R-:W-:Y:S01]  /*10d10*/  LEA.HI R13, R69, R66, RZ, 0x2 ;  /* 0x00000042450d7211 */ /* 0x000fe200078f10ff */
[----:B------:R-:W-:Y:S01]  /*10d20*/  UIMAD UR4, UR10, UR4, 0x21 ;  /* 0x000000210a0474a4 */ /* 0x000fe2000f8e0204 */
[----:B------:R-:W-:Y:S01]  /*10d30*/  SHF.R.S32.HI R15, RZ, 0x1f, R70 ;  /* 0x0000001fff0f7819 */ /* 0x000fe20000011446 */
[----:B------:R-:W-:Y:S01]  /*10d40*/  IMAD.IADD R11, R66, 0x1, -R11 ;  /* 0x00000001420b7824 */ /* 0x000fe200078e0a0b */
[----:B------:R-:W-:Y:S01]  /*10d50*/  LOP3.LUT R13, R13, 0xfffffffc, RZ, 0xc0, !PT ;  /* 0xfffffffc0d0d7812 */ /* 0x000fe200078ec0ff */
[----:B------:R-:W-:Y:S01]  /*10d60*/  FMUL.FTZ R19, R48, c[0x0][0x320] ;  /* 0x0000c80030137a20 */ /* 0x000fe20000410000 */
[----:B------:R-:W-:Y:S01]  /*10d70*/  LEA.HI R15, R15, R70, RZ, 0x3 ;  /* 0x000000460f0f7211 */ /* 0x000fe200078f18ff */
[----:B------:R-:W-:Y:S01]  /*10d80*/  FMUL.FTZ R21, R49, c[0x0][0x320] ;  /* 0x0000c80031157a20 */ /* 0x000fe20000410000 */
[----:B------:R-:W-:Y:S01]  /*10d90*/  SHF.R.S32.HI R14, RZ, 0x1f, R11 ;  /* 0x0000001fff0e7819 */ /* 0x000fe2000001140b */
[----:B------:R-:W-:Y:S01]  /*10da0*/  IMAD.IADD R66, R66, 0x1, -R13 ;  /* 0x0000000142427824 */ /* 0x000fe200078e0a0d */
[----:B------:R-:W-:Y:S01]  /*10db0*/  LOP3.LUT R15, R15, 0xffffff8, RZ, 0xc0, !PT ;  /* 0x0ffffff80f0f7812 */ /* 0x000fe200078ec0ff */
[----:B------:R-:W-:Y:S01]  /*10dc0*/  MUFU.TANH R19, R19 ;  /* 0x0000001300137308 */ /* 0x000fe20000002400 */
[----:B------:R-:W-:Y:S01]  /*10dd0*/  LEA.HI R13, R14, R11, RZ, 0x2 ;  /* 0x0000000b0e0d7211 */ /* 0x000fe200078f10ff */
[----:B------:R-:W-:Y:S01]  /*10de0*/  IMAD.IADD R211, R65, 0x1, R64 ;  /* 0x0000000141d37824 */ /* 0x000fe200078e0240 */
[----:B------:R-:W-:Y:S01]  /*10df0*/  LEA.HI R14, R66, R66, RZ, 0x1 ;  /* 0x00000042420e7211 */ /* 0x000fe200078f08ff */
[----:B------:R-:W-:Y:S01]  /*10e00*/  IMAD.IADD R70, R70, 0x1, -R15 ;  /* 0x0000000146467824 */ /* 0x000fe200078e0a0f */
[----:B------:R-:W-:Y:S01]  /*10e10*/  PLOP3.LUT P0, PT, PT, PT, UP2, 0x80, 0x0 ;  /* 0x000000000000781c */ /* 0x000fe20003f0f028 */
[----:B------:R-:W-:Y:S01]  /*10e20*/  IMAD.SHL.U32 R211, R211, 0x2, RZ ;  /* 0x00000002d3d37824 */ /* 0x000fe200078e00ff */
[C---:B------:R-:W-:Y:S01]  /*10e30*/  LEA.HI.SX32 R15, R13.reuse, UR15, 0x1e ;  /* 0x0000000f0d0f7c11 */ /* 0x040fe2000f8ff2ff */
[----:B------:R-:W-:Y:S01]  /*10e40*/  MUFU.TANH R21, R21 ;  /* 0x0000001500157308 */ /* 0x000fe20000002400 */
[----:B------:R-:W-:Y:S01]  /*10e50*/  LOP3.LUT R17, R14, 0x1ffffffe, RZ, 0xc0, !PT ;  /* 0x1ffffffe0e117812 */ /* 0x000fe200078ec0ff */
[----:B------:R-:W-:Y:S01]  /*10e60*/  IMAD R206, R2, 0x2, R211 ;  /* 0x0000000202ce7824 */ /* 0x000fe200078e02d3 */
[----:B------:R-:W-:Y:S01]  /*10e70*/  LOP3.LUT R16, R13, 0x7ffffffc, RZ, 0xc0, !PT ;  /* 0x7ffffffc0d107812 */ /* 0x000fe200078ec0ff */
[----:B------:R-:W-:Y:S01]  /*10e80*/  IMAD R15, R70, 0x10, R15 ;  /* 0x00000010460f7824 */ /* 0x000fe200078e020f */
[----:B------:R-:W-:Y:S01]  /*10e90*/  LDSM.16.MT88.4 R140, [R211+0x8080] ;  /* 0x00808000d38c783b */ /* 0x000fe20000004200 */
[----:B------:R-:W-:Y:S01]  /*10ea0*/  IMAD.IADD R226, R66, 0x1, -R17 ;  /* 0x0000000142e27824 */ /* 0x000fe200078e0a11 */
[----:B------:R-:W-:Y:S01]  /*10eb0*/  @UP2 USHF.L.U32 UR14, UR14, 0x7, URZ ;  /* 0x000000070e0e2899 */ /* 0x000fe2000800063f */
[----:B------:R-:W-:Y:S01]  /*10ec0*/  IMAD.IADD R227, R11, 0x1, -R16 ;  /* 0x000000010be37824 */ /* 0x000fe200078e0a10 */
[----:B------:R-:W-:Y:S01]  /*10ed0*/  LDSM.16.MT88.4 R132, [R206+0x8080] ;  /* 0x00808000ce84783b */ /* 0x000fe20000004200 */
[----:B------:R-:W-:-:S02]  /*10ee0*/  IMAD R226, R226, 0x8, R15 ;  /* 0x00000008e2e27824 */ /* 0x000fc400078e020f */
[----:B------:R-:W-:Y:S01]  /*10ef0*/  IMAD.U32 R16, RZ, RZ, UR4 ;  /* 0x00000004ff107e24 */ /* 0x000fe2000f8e00ff */
[----:B------:R-:W-:Y:S01]  /*10f00*/  LDSM.16.MT88.4 R40, [R211+0x9080] ;  /* 0x00908000d328783b */ /* 0x000fe20000004200 */
[----:B------:R-:W-:Y:S01]  /*10f10*/  @P0 IMAD.HI.U32 R14, R226, c[0x0][0x2c8], RZ ;  /* 0x0000b200e20e0a27 */ /* 0x000fe200078e00ff */
[----:B------:R-:W-:Y:S01]  /*10f20*/  PLOP3.LUT P0, PT, PT, PT, UP2, 0x80, 0x0 ;  /* 0x000000000000781c */ /* 0x000fe20003f0f028 */
[----:B------:R-:W-:Y:S01]  /*10f30*/  ULDC.64 UR4, c[0x0][0x2c8] ;  /* 0x0000b20000047ab9 */ /* 0x000fe20000000a00 */
[----:B------:R-:W-:Y:S01]  /*10f40*/  LDSM.16.MT88.4 R72, [R211+0xa080] ;  /* 0x00a08000d348783b */ /* 0x000fe20000004200 */
[----:B------:R-:W-:Y:S02]  /*10f50*/  IMAD.MOV.U32 R22, RZ, RZ, R226 ;  /* 0x000000ffff167224 */ /* 0x000fe400078e00e2 */
[----:B------:R-:W-:Y:S01]  /*10f60*/  IMAD.SHL.U32 R227, R227, 0x2, RZ ;  /* 0x00000002e3e37824 */ /* 0x000fe200078e00ff */
[----:B------:R-:W-:Y:S01]  /*10f70*/  LDSM.16.MT88.4 R80, [R206+0xa080] ;  /* 0x00a08000ce50783b */ /* 0x000fe20000004200 */
[----:B------:R-:W-:-:S02]  /*10f80*/  FMUL.FTZ R17, R37, c[0x0][0x320] ;  /* 0x0000c80025117a20 */ /* 0x000fc40000410000 */
[----:B------:R-:W-:Y:S01]  /*10f90*/  IMAD R205, R3, 0x2, R211 ;  /* 0x0000000203cd7824 */ /* 0x000fe200078e02d3 */
[----:B------:R-:W-:Y:S01]  /*10fa0*/  IADD3 R15, -R227, UR11, R16 ;  /* 0x0000000be30f7c10 */ /* 0x000fe2000fffe110 */
[----:B------:R-:W-:Y:S01]  /*10fb0*/  IMAD R204, R3, 0x2, R206 ;  /* 0x0000000203cc7824 */ /* 0x000fe200078e02ce */
[----:B------:R-:W-:Y:S01]  /*10fc0*/  IADD3 R11, -R227, UR22, RZ ;  /* 0x00000016e30b7c10 */ /* 0x000fe2000fffe1ff */
[----:B------:R-:W2:Y:S01]  /*10fd0*/  MUFU.TANH R17, R17 ;  /* 0x0000001100117308 */ /* 0x000ea20000002400 */
[----:B------:R-:W-:Y:S01]  /*10fe0*/  @P0 SHF.R.U32.HI R22, RZ, c[0x0][0x2cc], R14 ;  /* 0x0000b300ff160a19 */ /* 0x000fe2000001160e */
[----:B------:R-:W-:Y:S01]  /*10ff0*/  LDSM.16.MT88.4 R56, [R205+0x9080] ;  /* 0x00908000cd38783b */ /* 0x000fe20000004200 */
[----:B------:R-:W-:Y:S01]  /*11000*/  IADD3 R15, R15, -UR20, RZ ;  /* 0x800000140f0f7c10 */ /* 0x000fe2000fffe0ff */
[----:B------:R-:W-:Y:S02]  /*11010*/  UIMAD.WIDE.U32 UR22, UR14, UR4, URZ ;  /* 0x000000040e1672a5 */ /* 0x000fe4000f8e003f */
[----:B------:R-:W3:Y:S04]  /*11020*/  SHFL.IDX PT, R14, R22, RZ, 0x1c1f ;  /* 0x001c1fff160e7589 */ /* 0x000ee800000e0000 */
[----:B------:R-:W-:Y:S01]  /*11030*/  LDSM.16.MT88.4 R32, [R204+0x8080] ;  /* 0x00808000cc20783b */ /* 0x000fe20000004200 */
[----:B------:R-:W-:-:S02]  /*11040*/  @UP2 UMOV UR7, UR23 ;  /* 0x0000001700072c82 */ /* 0x000fc40008000000 */
[----:B------:R-:W-:Y:S01]  /*11050*/  @UP2 USHF.R.U32.HI UR15, URZ, UR5, UR7 ;  /* 0x000000053f0f2299 */ /* 0x000fe20008011607 */
[----:B------:R-:W-:Y:S01]  /*11060*/  LDSM.16.MT88.4 R64, [R204+0x9080] ;  /* 0x00908000cc40783b */ /* 0x000fe20000004200 */
[----:B------:R-:W-:Y:S02]  /*11070*/  UIADD3 UR7, UR10, -0x2, URZ ;  /* 0xfffffffe0a077890 */ /* 0x000fe4000fffe03f */
[----:B------:R-:W-:Y:S01]  /*11080*/  UIADD3 UR15, UR15, UR11, -UR20 ;  /* 0x0000000b0f0f7290 */ /* 0x000fe2000fffe814 */
[----:B------:R-:W-:Y:S03]  /*11090*/  LDSM.16.MT88.4 R88, [R205+0xa080] ;  /* 0x00a08000cd58783b */ /* 0x000fe60000004200 */
[----:B------:R-:W-:Y:S01]  /*110a0*/  USHF.R.S32.HI UR4, URZ, 0x1f, UR15 ;  /* 0x0000001f3f047899 */ /* 0x000fe2000801140f */
[----:B------:R-:W-:Y:S03]  /*110b0*/  LDSM.16.MT88.4 R96, [R204+0xa080] ;  /* 0x00a08000cc60783b */ /* 0x000fe60000004200 */
[----:B------:R-:W-:Y:S01]  /*110c0*/  ULEA.HI UR4, UR4, UR15, URZ, 0x5 ;  /* 0x0000000f04047291 */ /* 0x000fe2000f8f283f */
[----:B------:R-:W-:Y:S03]  /*110d0*/  LDSM.16.MT88.4 R104, [R211+0xb080] ;  /* 0x00b08000d368783b */ /* 0x000fe60000004200 */
[----:B------:R-:W-:Y:S01]  /*110e0*/  USHF.R.S32.HI UR4, URZ, 0x5, UR4 ;  /* 0x000000053f047899 */ /* 0x000fe20008011404 */
[----:B---3--:R-:W-:Y:S01]  /*110f0*/  IMAD.IADD R14, R15, 0x1, R14 ;  /* 0x000000010f0e7824 */ /* 0x008fe200078e020e */
[----:B------:R-:W-:Y:S04]  /*11100*/  LDSM.16.MT88.4 R112, [R206+0xb080] ;  /* 0x00b08000ce70783b */ /* 0x000fe80000004200 */
[----:B------:R-:W-:Y:S01]  /*11110*/  IMNMX R13, R11, R14, PT ;  /* 0x0000000e0b0d7217 */ /* 0x000fe20003800200 */
[----:B------:R-:W-:Y:S01]  /*11120*/  LDSM.16.MT88.4 R120, [R205+0xb080] ;  /* 0x00b08000cd78783b */ /* 0x000fe20000004200 */
[----:B------:R-:W-:-:S02]  /*11130*/  IMNMX R235, RZ, UR4, !PT ;  /* 0x00000004ffeb7c17 */ /* 0x000fc4000f800200 */
[C---:B------:R-:W-:Y:S01]  /*11140*/  ISETP.GT.AND P0, PT, R13.reuse, RZ, PT ;  /* 0x000000ff0d00720c */ /* 0x040fe20003f04270 */
[----:B------:R-:W-:Y:S03]  /*11150*/  LDSM.16.MT88.4 R188, [R205+0x8880] ;  /* 0x00888000cdbc783b */ /* 0x000fe60000004200 */
[----:B-1----:R-:W-:Y:S01]  /*11160*/  FSEL R16, R0, -INF , P0 ;  /* 0xff80000000107808 */ /* 0x002fe20000000000 */
[----:B------:R-:W-:Y:S01]  /*11170*/  LDSM.16.MT88.4 R184, [R204+0x8880] ;  /* 0x00888000ccb8783b */ /* 0x000fe20000004200 */
[----:B------:R-:W-:-:S03]  /*11180*/  ISETP.GT.AND P0, PT, R13, 0x1, PT ;  /* 0x000000010d00780c */ /* 0x000fc60003f04270 */
[----:B------:R-:W1:Y:S01]  /*11190*/  SHFL.IDX PT, R0, R22, 0x1, 0x1c1f ;  /* 0x003c1f0016007f89 */ /* 0x000e6200000e0000 */
[----:B------:R-:W-:Y:S02]  /*111a0*/  FSEL R20, R4, -INF , P0 ;  /* 0xff80000004147808 */ /* 0x000fe40000000000 */
[C---:B------:R-:W-:Y:S01]  /*111b0*/  ISETP.GT.AND P0, PT, R13.reuse, 0x8, PT ;  /* 0x000000080d00780c */ /* 0x040fe20003f04270 */
[----:B------:R-:W-:Y:S03]  /*111c0*/  LDSM.16.MT88.4 R180, [R206+0x9880] ;  /* 0x00988000ceb4783b */ /* 0x000fe60000004200 */
[----:B------:R-:W-:Y:S01]  /*111d0*/  FSEL R14, R6, -INF , P0 ;  /* 0xff800000060e7808 */ /* 0x000fe20000000000 */
[----:B------:R-:W-:Y:S01]  /*111e0*/  LDSM.16.MT88.4 R176, [R205+0x9880] ;  /* 0x00988000cdb0783b */ /* 0x000fe20000004200 */
[----:B------:R-:W-:-:S03]  /*111f0*/  ISETP.GT.AND P0, PT, R13, 0x9, PT ;  /* 0x000000090d00780c */ /* 0x000fc60003f04270 */
[----:B------:R-:W-:Y:S01]  /*11200*/  LDSM.16.MT88.4 R172, [R204+0x9880] ;  /* 0x00988000ccac783b */ /* 0x000fe20000004200 */
[----:B------:R-:W-:Y:S02]  /*11210*/  FSEL R18, R12, -INF , P0 ;  /* 0xff8000000c127808 */ /* 0x000fe40000000000 */
[C---:B------:R-:W-:Y:S01]  /*11220*/  ISETP.GT.AND P0, PT, R13.reuse, 0x10, PT ;  /* 0x000000100d00780c */ /* 0x040fe20003f04270 */
[----:B------:R-:W-:Y:S03]  /*11230*/  LDSM.16.MT88.4 R168, [R211+0xa880] ;  /* 0x00a88000d3a8783b */ /* 0x000fe60000004200 */
[----:B------:R-:W-:Y:S01]  /*11240*/  FSEL R6, R10, -INF , P0 ;  /* 0xff8000000a067808 */ /* 0x000fe20000000000 */
[----:B------:R-:W-:Y:S01]  /*11250*/  LDSM.16.MT88.4 R164, [R206+0xa880] ;  /* 0x00a88000cea4783b */ /* 0x000fe20000004200 */
[----:B------:R-:W-:Y:S01]  /*11260*/  ISETP.GT.AND P0, PT, R13, 0x11, PT ;  /* 0x000000110d00780c */ /* 0x000fe20003f04270 */
[----:B-1----:R-:W-:-:S03]  /*11270*/  IMAD.IADD R0, R15, 0x1, R0 ;  /* 0x000000010f007824 */ /* 0x002fc600078e0200 */
[----:B--2---:R-:W-:Y:S01]  /*11280*/  FSEL R4, R17, -INF , P0 ;  /* 0xff80000011047808 */ /* 0x004fe20000000000 */
[----:B------:R-:W-:Y:S01]  /*11290*/  FMUL.FTZ R15, R38, c[0x0][0x320] ;  /* 0x0000c800260f7a20 */ /* 0x000fe20000410000 */
[----:B------:R-:W-:Y:S01]  /*112a0*/  ISETP.GT.AND P0, PT, R13, 0x18, PT ;  /* 0x000000180d00780c */ /* 0x000fe20003f04270 */
[----:B------:R-:W-:Y:S01]  /*112b0*/  LDSM.16.MT88.4 R160, [R205+0xa880] ;  /* 0x00a88000cda0783b */ /* 0x000fe20000004200 */
[----:B------:R-:W-:Y:S01]  /*112c0*/  IMNMX R0, R11, R0, PT ;  /* 0x000000000b007217 */ /* 0x000fe20003800200 */
[----:B------:R-:W-:Y:S01]  /*112d0*/  FMUL.FTZ R11, R50, c[0x0][0x320] ;  /* 0x0000c800320b7a20 */ /* 0x000fe20000410000 */
[----:B------:R-:W-:Y:S01]  /*112e0*/  FSEL R12, R19, -INF , P0 ;  /* 0xff800000130c7808 */ /* 0x000fe20000000000 */
[----:B------:R-:W1:Y:S01]  /*112f0*/  MUFU.TANH R15, R15 ;  /* 0x0000000f000f7308 */ /* 0x000e620000002400 */
[----:B------:R-:W-:Y:S01]  /*11300*/  ISETP.GT.AND P0, PT, R13, 0x19, PT ;  /* 0x000000190d00780c */ /* 0x000fe20003f04270 */
[----:B------:R-:W-:Y:S01]  /*11310*/  FMUL.FTZ R13, R39, c[0x0][0x320] ;  /* 0x0000c800270d7a20 */ /* 0x000fe20000410000 */
[----:B------:R-:W-:Y:S01]  /*11320*/  FMNMX.FTZ R17, R16, R20, !PT ;  /* 0x0000001410117209 */ /* 0x000fe20007810000 */
[----:B------:R-:W-:Y:S01]  /*11330*/  LDSM.16.MT88.4 R156, [R204+0xa880] ;  /* 0x00a88000cc9c783b */ /* 0x000fe20000004200 */
[----:B------:R-:W-:-:S02]  /*11340*/  FSEL R10, R21, -INF , P0 ;  /* 0xff800000150a7808 */ /* 0x000fc40000000000 */
[----:B------:R-:W-:Y:S01]  /*11350*/  ISETP.GT.AND P0, PT, R0, RZ, PT ;  /* 0x000000ff0000720c */ /* 0x000fe20003f04270 */
[----:B------:R-:W2:Y:S01]  /*11360*/  MUFU.TANH R13, R13 ;  /* 0x0000000d000d7308 */ /* 0x000ea20000002400 */
[----:B------:R-:W-:Y:S01]  /*11370*/  FMNMX.FTZ R17, R14, R17, !PT ;  /* 0x000000110e117209 */ /* 0x000fe20007810000 */
[----:B------:R-:W-:Y:S01]  /*11380*/  LDSM.16.MT88.4 R152, [R211+0xb880] ;  /* 0x00b88000d398783b */ /* 0x000fe20000004200 */
[----:B------:R-:W-:Y:S02]  /*11390*/  FSEL R21, R5, -INF , P0 ;  /* 0xff80000005157808 */ /* 0x000fe40000000000 */
[----:B------:R-:W-:Y:S01]  /*113a0*/  ISETP.GT.AND P0, PT, R0, 0x1, PT ;  /* 0x000000010000780c */ /* 0x000fe20003f04270 */
[----:B------:R-:W0:Y:S01]  /*113b0*/  LDGDEPBAR ;  /* 0x00000000000079af */ /* 0x000e220000000000 */
[----:B------:R-:W-:Y:S01]  /*113c0*/  FMNMX.FTZ R17, R18, R17, !PT ;  /* 0x0000001112117209 */ /* 0x000fe20007810000 */
[----:B------:R-:W3:Y:S01]  /*113d0*/  MUFU.TANH R11, R11 ;  /* 0x0000000b000b7308 */ /* 0x000ee20000002400 */
[----:B------:R-:W-:-:S02]  /*113e0*/  FSEL R19, R7, -INF , P0 ;  /* 0xff80000007137808 */ /* 0x000fc40000000000 */
[C---:B------:R-:W-:Y:S02]  /*113f0*/  ISETP.GT.AND P0, PT, R0.reuse, 0x8, PT ;  /* 0x000000080000780c */ /* 0x040fe40003f04270 */
[----:B------:R-:W-:Y:S02]  /*11400*/  FMNMX.FTZ R22, R21, R19, !PT ;  /* 0x0000001315167209 */ /* 0x000fe40007810000 */
[----:B------:R-:W-:Y:S01]  /*11410*/  FSEL R7, R9, -INF , P0 ;  /* 0xff80000009077808 */ /* 0x000fe20000000000 */
[----:B------:R-:W-:Y:S01]  /*11420*/  FMUL.FTZ R9, R51, c[0x0][0x320] ;  /* 0x0000c80033097a20 */ /* 0x000fe20000410000 */
[----:B------:R-:W-:Y:S01]  /*11430*/  ISETP.GT.AND P0, PT, R0, 0x9, PT ;  /* 0x000000090000780c */ /* 0x000fe20003f04270 */
[----:B------:R-:W-:Y:S01]  /*11440*/  LDSM.16.MT88.4 R48, [R206+0x9080] ;  /* 0x00908000ce30783b */ /* 0x000fe20000004200 */
[----:B------:R-:W-:Y:S02]  /*11450*/  FMNMX.FTZ R22, R7, R22, !PT ;  /* 0x0000001607167209 */ /* 0x000fe40007810000 */
[----:B------:R-:W-:Y:S01]  /*11460*/  FSEL R5, R8, -INF , P0 ;  /* 0xff80000008057808 */ /* 0x000fe20000000000 */
[----:B------:R-:W4:Y:S01]  /*11470*/  MUFU.TANH R9, R9 ;  /* 0x0000000900097308 */ /* 0x000f220000002400 */
[----:B------:R-:W-:-:S02]  /*11480*/  ISETP.GT.AND P0, PT, R0, 0x10, PT ;  /* 0x000000100000780c */ /* 0x000fc40003f04270 */
[----:B------:R-:W-:Y:S02]  /*11490*/  FMNMX.FTZ R17, R6, R17, !PT ;  /* 0x0000001106117209 */ /* 0x000fe40007810000 */
[----:B-1----:R-:W-:Y:S02]  /*114a0*/  FSEL R15, R15, -INF , P0 ;  /* 0xff8000000f0f7808 */ /* 0x002fe40000000000 */
[----:B------:R-:W-:Y:S02]  /*114b0*/  ISETP.GT.AND P0, PT, R0, 0x11, PT ;  /* 0x000000110000780c */ /* 0x000fe40003f04270 */
[----:B------:R-:W-:Y:S02]  /*114c0*/  FMNMX.FTZ R22, R5, R22, !PT ;  /* 0x0000001605167209 */ /* 0x000fe40007810000 */
[----:B--2---:R-:W-:Y:S02]  /*114d0*/  FSEL R13, R13, -INF , P0 ;  /* 0xff8000000d0d7808 */ /* 0x004fe40000000000 */
[----:B------:R-:W-:-:S02]  /*114e0*/  FMNMX.FTZ R17, R4, R17, !PT ;  /* 0x0000001104117209 */ /* 0x000fc40007810000 */
[----:B------:R-:W-:Y:S02]  /*114f0*/  ISETP.GT.AND P0, PT, R0, 0x18, PT ;  /* 0x000000180000780c */ /* 0x000fe40003f04270 */
[----:B------:R-:W-:Y:S02]  /*11500*/  FMNMX.FTZ R22, R15, R22, !PT ;  /* 0x000000160f167209 */ /* 0x000fe40007810000 */
[----:B------:R-:W-:Y:S02]  /*11510*/  FMNMX.FTZ R17, R12, R17, !PT ;  /* 0x000000110c117209 */ /* 0x000fe40007810000 */
[----:B---3--:R-:W-:Y:S02]  /*11520*/  FSEL R11, R11, -INF , P0 ;  /* 0xff8000000b0b7808 */ /* 0x008fe40000000000 */
[----:B------:R-:W-:Y:S02]  /*11530*/  ISETP.GT.AND P0, PT, R0, 0x19, PT ;  /* 0x000000190000780c */ /* 0x000fe40003f04270 */
[----:B------:R-:W-:-:S02]  /*11540*/  FMNMX.FTZ R22, R13, R22, !PT ;  /* 0x000000160d167209 */ /* 0x000fc40007810000 */
[----:B------:R-:W-:Y:S02]  /*11550*/  FMNMX.FTZ R8, R10, R17, !PT ;  /* 0x000000110a087209 */ /* 0x000fe40007810000 */
[----:B----4-:R-:W-:Y:S02]  /*11560*/  FSEL R9, R9, -INF , P0 ;  /* 0xff80000009097808 */ /* 0x010fe40000000000 */
        /* <DEDUP_REMOVED lines=8> */
[----:B-1----:R-:W-:-:S03]  /*115f0*/  FMNMX.FTZ R0, R25, R0, !PT ;  /* 0x0000000019007209 */ /* 0x002fc60007810000 */
[----:B------:R-:W1:Y:S01]  /*11600*/  LDSM.16.MT88.4 R24, [R205+0x8080] ;  /* 0x00808000cd18783b */ /* 0x000e620000004200 */
        /* <DEDUP_REMOVED lines=9> */
[--C-:B------:R-:W-:Y:S01]  /*116a0*/  FFMA.FTZ R150, R14, c[0x0][0x2d0], -R17.reuse ;  /* 0x0000b4000e967a23 */ /* 0x100fe20000010811 */
[----:B------:R-:W-:Y:S01]  /*116b0*/  ISETP.LE.AND P0, PT, R235, UR7, PT ;  /* 0x00000007eb007c0c */ /* 0x000fe2000bf03270 */
[----:B------:R-:W-:Y:S01]  /*116c0*/  FFMA.FTZ R149, R18, c[0x0][0x2d0], -R17 ;  /* 0x0000b40012957a23 */ /* 0x000fe20000010811 */
[----:B------:R-:W-:Y:S01]  /*116d0*/  MUFU.EX2 R192, R192 ;  /* 0x000000c000c07308 */ /* 0x000fe20000000800 */
[----:B------:R-:W-:-:S02]  /*116e0*/  FFMA.FTZ R193, R21, c[0x0][0x2d0], -R8 ;  /* 0x0000b40015c17a23 */ /* 0x000fc40000010808 */
[--C-:B------:R-:W-:Y:S02]  /*116f0*/  FFMA.FTZ R194, R19, c[0x0][0x2d0], -R8.reuse ;  /* 0x0000b40013c27a23 */ /* 0x100fe40000010808 */
[--C-:B------:R-:W-:Y:S02]  /*11700*/  FFMA.FTZ R195, R7, c[0x0][0x2d0], -R8.reuse ;  /* 0x0000b40007c37a23 */ /* 0x100fe40000010808 */
[----:B------:R-:W-:Y:S01]  /*11710*/  FFMA.FTZ R2, R5, c[0x0][0x2d0], -R8 ;  /* 0x0000b40005027a23 */ /* 0x000fe20000010808 */
[----:B------:R-:W2:Y:S01]  /*11720*/  MUFU.EX2 R151, R151 ;  /* 0x0000009700977308 */ /* 0x000ea20000000800 */
[--C-:B------:R-:W-:Y:S02]  /*11730*/  FFMA.FTZ R3, R6, c[0x0][0x2d0], -R17.reuse ;  /* 0x0000b40006037a23 */ /* 0x100fe40000010811 */
[--C-:B------:R-:W-:Y:S02]  /*11740*/  FFMA.FTZ R220, R4, c[0x0][0x2d0], -R17.reuse ;  /* 0x0000b40004dc7a23 */ /* 0x100fe40000010811 */
[----:B------:R-:W3:Y:S01]  /*11750*/  LDSM.16.MT88.4 R4, [R204+0xb080] ;  /* 0x00b08000cc04783b */ /* 0x000ee20000004200 */
[----:B------:R-:W-:-:S02]  /*11760*/  FFMA.FTZ R221, R12, c[0x0][0x2d0], -R17 ;  /* 0x0000b4000cdd7a23 */ /* 0x000fc40000010811 */
[----:B------:R-:W-:Y:S01]  /*11770*/  MUFU.EX2 R150, R150 ;  /* 0x0000009600967308 */ /* 0x000fe20000000800 */
[----:B------:R-:W-:Y:S02]  /*11780*/  FFMA.FTZ R228, R10, c[0x0][0x2d0], -R17 ;  /* 0x0000b4000ae47a23 */ /* 0x000fe40000010811 */
[--C-:B------:R-:W-:Y:S01]  /*11790*/  FFMA.FTZ R229, R15, c[0x0][0x2d0], -R8.reuse ;  /* 0x0000b4000fe57a23 */ /* 0x100fe20000010808 */
[----:B------:R-:W4:Y:S01]  /*117a0*/  LDSM.16.MT88.4 R16, [R211+0x8880] ;  /* 0x00888000d310783b */ /* 0x000f220000004200 */
[--C-:B------:R-:W-:Y:S02]  /*117b0*/  FFMA.FTZ R230, R13, c[0x0][0x2d0], -R8.reuse ;  /* 0x0000b4000de67a23 */ /* 0x100fe40000010808 */
[--C-:B------:R-:W-:Y:S01]  /*117c0*/  FFMA.FTZ R231, R11, c[0x0][0x2d0], -R8.reuse ;  /* 0x0000b4000be77a23 */ /* 0x100fe20000010808 */
[----:B------:R-:W5:Y:S01]  /*117d0*/  MUFU.EX2 R149, R149 ;  /* 0x0000009500957308 */ /* 0x000f620000000800 */
[----:B------:R-:W-:Y:S01]  /*117e0*/  FFMA.FTZ R232, R9, c[0x0][0x2d0], -R8 ;  /* 0x0000b40009e87a23 */ /* 0x000fe20000010808 */
[----:B------:R-:W1:Y:S01]  /*117f0*/  LDSM.16.MT88.4 R12, [R206+0x8880] ;  /* 0x00888000ce0c783b */ /* 0x000e620000004200 */
[----:B--2---:R-:W-:Y:S01]  /*11800*/  F2FP.BF16.PACK_AB R128, R151, R192 ;  /* 0x000000c09780723e */ /* 0x004fe200000010ff */
[----:B------:R-:W-:-:S02]  /*11810*/  FADD.FTZ R151, R192, R151 ;  /* 0x00000097c0977221 */ /* 0x000fc40000010000 */
[----:B------:R-:W2:Y:S02]  /*11820*/  LDSM.16.MT88.4 R8, [R211+0x9880] ;  /* 0x00988000d308783b */ /* 0x000ea40000004200 */
        /* <DEDUP_REMOVED lines=22> */
[C---:B------:R-:W-:Y:S02]  /*11990*/  HMMA.16816.F32.BF16 R132, R128.reuse, R134, RZ ;  /* 0x000000868084723c */ /* 0x040fe400000418ff */
[----:B------:R-:W-:Y:S06]  /*119a0*/  MUFU.EX2 R231, R231 ;  /* 0x000000e700e77308 */ /* 0x000fec0000000800 */
[C---:B------:R-:W-:Y:S02]  /*119b0*/  HMMA.16816.F32.BF16 R40, R128.reuse, R42, RZ ;  /* 0x0000002a8028723c */ /* 0x040fe400000418ff */
[----:B------:R-:W2:Y:S06]  /*119c0*/  MUFU.EX2 R232, R232 ;  /* 0x000000e800e87308 */ /* 0x000eac0000000800 */
[C---:B-1----:R-:W-:Y:S08]  /*119d0*/  HMMA.16816.F32.BF16 R20, R128.reuse, R24, RZ ;  /* 0x000000188014723c */ /* 0x042ff000000418ff */
        /* <DEDUP_REMOVED lines=32> */
[----:B--2---:R-:W-:Y:S01]  /*11be0*/  F2FP.BF16.PACK_AB R7, R232, R231 ;  /* 0x000000e7e807723e */ /* 0x004fe200000010ff */
        /* <DEDUP_REMOVED lines=11> */
[C---:B------:R-:W-:Y:S01]  /*11ca0*/  HMMA.16816.F32.BF16 R40, R4.reuse, R10, R40 ;  /* 0x0000000a0428723c */ /* 0x040fe20000041828 */
[----:B------:R-:W3:Y:S07]  /*11cb0*/  LDSM.16.MT88.4 R8, [R204+0xb880] ;  /* 0x00b88000cc08783b */ /* 0x000eee0000004200 */
        /* <DEDUP_REMOVED lines=23> */
[C---:B------:R-:W-:Y:S08]  /*11e30*/  HMMA.16816.F32.BF16 R120, R4.reuse, R14, R120 ;  /* 0x0000000e0478723c */ /* 0x040ff00000041878 */
[C---:B---3--:R-:W-:Y:S08]  /*11e40*/  HMMA.16816.F32.BF16 R124, R4.reuse, R8, R124 ;  /* 0x00000008047c723c */ /* 0x048ff0000004187c */
[----:B------:R-:W-:Y:S01]  /*11e50*/  HMMA.16816.F32.BF16 R128, R4, R10, R128 ;  /* 0x0000000a0480723c */ /* 0x000fe20000041880 */
[----:B------:R-:W-:Y:S07]  /*11e60*/  @!P0 BRA `(.L_x_743) ;  /* 0x0000267000008947 */ /* 0x000fee0003800000 */
[----:B------:R-:W1:Y:S01]  /*11e70*/  S2R R2, SR_TID.X ;  /* 0x0000000000027919 */ /* 0x000e620000002100 */
[----:B------:R-:W-:Y:S01]  /*11e80*/  PLOP3.LUT P0, PT, PT, PT, UP2, 0x80, 0x0 ;  /* 0x000000000000781c */ /* 0x000fe20003f0f028 */
[----:B------:R-:W-:Y:S01]  /*11e90*/  IMAD.MOV.U32 R3, RZ, RZ, R0 ;  /* 0x000000ffff037224 */ /* 0x000fe200078e0000 */
[----:B------:R-:W-:Y:S01]  /*11ea0*/  SHF.R.S32.HI R233, RZ, 0x1f, R224 ;  /* 0x0000001fffe97819 */ /* 0x000fe200000114e0 */
[C---:B------:R-:W-:Y:S01]  /*11eb0*/  IMAD.SHL.U32 R232, R224.reuse, 0x2, RZ ;  /* 0x00000002e0e87824 */ /* 0x040fe200078e00ff */
[----:B------:R-:W-:Y:S01]  /*11ec0*/  SHF.R.S32.HI R228, RZ, 0x1f, R223 ;  /* 0x0000001fffe47819 */ /* 0x000fe200000114df */
[C---:B------:R-:W-:Y:S01]  /*11ed0*/  IMAD.SHL.U32 R231, R223.reuse, 0x2, RZ ;  /* 0x00000002dfe77824 */ /* 0x040fe200078e00ff */
[----:B------:R-:W-:Y:S01]  /*11ee0*/  SHF.L.U64.HI R233, R224, 0x1, R233 ;  /* 0x00000001e0e97819 */ /* 0x000fe200000102e9 */
[----:B------:R-:W-:Y:S01]  /*11ef0*/  UMOV UR4, 0x1 ;  /* 0x0000000100047882 */ /* 0x000fe20000000000 */
[----:B------:R-:W-:-:S05]  /*11f00*/  SHF.L.U64.HI R228, R223, 0x1, R228 ;  /* 0x00000001dfe47819 */ /* 0x000fca00000102e4 */
[----:B------:R-:W-:Y:S01]  /*11f10*/  @P0 IMAD.HI.U32 R234, R226, c[0x0][0x2c8], RZ ;  /* 0x0000b200e2ea0a27 */ /* 0x000fe200078e00ff */
[----:B------:R-:W-:Y:S02]  /*11f20*/  PLOP3.LUT P0, PT, PT, PT, UP2, 0x80, 0x0 ;  /* 0x000000000000781c */ /* 0x000fe40003f0f028 */
[----:B-1----:R-:W-:-:S04]  /*11f30*/  SHF.R.S32.HI R229, RZ, 0x1f, R2 ;  /* 0x0000001fffe57819 */ /* 0x002fc80000011402 */
[----:B------:R-:W-:-:S07]  /*11f40*/  LEA.HI R229, R229, R2, RZ, 0x3 ;  /* 0x00000002e5e57211 */ /* 0x000fce00078f18ff */
[----:B------:R-:W-:Y:S02]  /*11f50*/  @P0 SHF.R.U32.HI R234, RZ, c[0x0][0x2cc], R234 ;  /* 0x0000b300ffea0a19 */ /* 0x000fe400000116ea */
[----:B------:R-:W-:-:S05]  /*11f60*/  LOP3.LUT R229, R229, 0xfffffff8, RZ, 0xc0, !PT ;  /* 0xfffffff8e5e57812 */ /* 0x000fca00078ec0ff */
[----:B------:R-:W-:Y:S02]  /*11f70*/  IMAD.IADD R229, R2, 0x1, -R229 ;  /* 0x0000000102e57824 */ /* 0x000fe400078e0ae5 */
[----:B------:R-:W-:Y:S02]  /*11f80*/  IMAD.MOV.U32 R2, RZ, RZ, R148 ;  /* 0x000000ffff027224 */ /* 0x000fe400078e0094 */
[----:B------:R-:W-:-:S05]  /*11f90*/  IMAD.SHL.U32 R229, R229, 0x8, RZ ;  /* 0x00000008e5e57824 */ /* 0x000fca00078e00ff */
[----:B------:R-:W-:-:S04]  /*11fa0*/  SHF.R.S32.HI R230, RZ, 0x1f, R229 ;  /* 0x0000001fffe67819 */ /* 0x000fc800000114e5 */
[C---:B------:R-:W-:Y:S01]  /*11fb0*/  SHF.L.U64.HI R230, R229.reuse, 0x1, R230 ;  /* 0x00000001e5e67819 */ /* 0x040fe200000102e6 */
[----:B------:R-:W-:Y:S02]  /*11fc0*/  IMAD.SHL.U32 R229, R229, 0x2, RZ ;  /* 0x00000002e5e57824 */ /* 0x000fe400078e00ff */
.L_x_746:
[----:B------:R-:W-:Y:S04]  /*11fd0*/  DEPBAR.LE SB0, 0x0 ;  /* 0x000080000000791a */ /* 0x000fe80000000000 */
[----:B------:R-:W-:Y:S01]  /*11fe0*/  BAR.SYNC.DEFER_BLOCKING 0x0 ;  /* 0x0000000000007b1d */ /* 0x000fe20000010000 */
[----:B------:R-:W-:Y:S05]  /*11ff0*/  ISETP.LE.AND P0, PT, RZ, UR7, PT ;  /* 0x00000007ff007c0c */ /* 0x000fea000bf03270 */
[----:B------:R1:W2:Y:S04]  /*12000*/  LDSM.16.M88.4 R148, [R214+0x10080] ;  /* 0x01008000d694783b */ /* 0x0002a80000000200 */
[----:B------:R1:W3:Y:S04]  /*12010*/  LDSM.16.M88.4 R152, [R213+0xc080] ;  /* 0x00c08000d598783b */ /* 0x0002e80000000200 */
[----:B------:R1:W4:Y:S04]  /*12020*/  LDSM.16.M88.4 R156, [R213+0xc880] ;  /* 0x00c88000d59c783b */ /* 0x0003280000000200 */
[----:B------:R1:W1:Y:S04]  /*12030*/  LDSM.16.M88.4 R160, [R210+0x10080] ;  /* 0x01008000d2a0783b */ /* 0x0002680000000200 */
[----:B------:R1:W1:Y:S04]  /*12040*/  LDSM.16.M88.4 R164, [R212] ;  /* 0x00000000d4a4783b */ /* 0x0002680000000200 */
[----:B------:R1:W1:Y:S01]  /*12050*/  LDSM.16.M88.4 R168, [R203] ;  /* 0x00000000cba8783b */ /* 0x0002620000000200 */
[----:B------:R-:W-:-:S05]  /*12060*/  @!P0 BRA `(.L_x_744) ;  /* 0x000001c000008947 */ /* 0x000fca0003800000 */
        /* <DEDUP_REMOVED lines=28> */
.L_x_744:
[C---:B--234-:R-:W-:Y:S01]  /*12230*/  HMMA.16816.F32.BF16 R4, R148.reuse, R152, RZ ;  /* 0x000000989404723c */ /* 0x05cfe200000418ff */
[----:B------:R-:W-:Y:S01]  /*12240*/  LDSM.16.M88.4 R172, [R209+0x10080] ;  /* 0x01008000d1ac783b */ /* 0x000fe20000000200 */
[----:B------:R-:W-:Y:S05]  /*12250*/  UISETP.GE.AND UP0, UPT, UR7, 0x1, UPT ;  /* 0x000000010700788c */ /* 0x000fea000bf06270 */
        /* <DEDUP_REMOVED lines=185> */
.L_x_745:
[----:B--234-:R-:W-:Y:S01]  /*12df0*/  PLOP3.LUT P0, PT, PT, PT, UP2, 0x80, 0x0 ;  /* 0x000000000000781c */ /* 0x01cfe20003f0f028 */
[----:B------:R-:W-:Y:S01]  /*12e00*/  UIMAD UR5, UR7, -0x20, UR4 ;  /* 0xffffffe0070578a4 */ /* 0x000fe2000f8e0204 */
[----:B------:R-:W-:Y:S01]  /*12e10*/  MOV R9, R226 ;  /* 0x000000e200097202 */ /* 0x000fe20000000f00 */
[----:B------:R-:W-:Y:S04]  /*12e20*/  LDSM.16.MT88.4 R156, [R206+0x8080] ;  /* 0x00808000ce9c783b */ /* 0x000fe80000004200 */
[----:B------:R-:W-:Y:S04]  /*12e30*/  MOV R6, UR5 ;  /* 0x0000000500067c02 */ /* 0x000fe80008000f00 */
[----:B------:R-:W-:Y:S01]  /*12e40*/  IADD3 R6, R6, UR11, -R227 ;  /* 0x0000000b06067c10 */ /* 0x000fe2000fffe8e3 */
[----:B------:R-:W-:Y:S01]  /*12e50*/  LDSM.16.MT88.4 R172, [R204+0x9880] ;  /* 0x00988000ccac783b */ /* 0x000fe20000004200 */
[----:B------:R-:W-:Y:S02]  /*12e60*/  @P0 MOV R9, R234 ;  /* 0x000000ea00090202 */ /* 0x000fe40000000f00 */
[----:B------:R-:W-:Y:S05]  /*12e70*/  IADD3 R7, R6, -UR20, RZ ;  /* 0x8000001406077c10 */ /* 0x000fea000fffe0ff */
[----:B------:R-:W2:Y:S08]  /*12e80*/  SHFL.IDX PT, R4, R9, RZ, 0x1c1f ;  /* 0x001c1fff09047589 */ /* 0x000eb000000e0000 */
[----:B------:R-:W3:Y:S08]  /*12e90*/  SHFL.IDX PT, R10, R9, 0x1, 0x1c1f ;  /* 0x003c1f00090a7f89 */ /* 0x000ef000000e0000 */
[----:B------:R-:W-:Y:S08]  /*12ea0*/  LDSM.16.MT88.4 R176, [R211+0xa880] ;  /* 0x00a88000d3b0783b */ /* 0x000ff00000004200 */
[----:B------:R-:W0:Y:S01]  /*12eb0*/  LDGDEPBAR ;  /* 0x00000000000079af */ /* 0x000e220000000000 */
[----:B--2---:R-:W-:Y:S04]  /*12ec0*/  IADD3 R5, R7, R4, RZ ;  /* 0x0000000407057210 */ /* 0x004fe80007ffe0ff */
[C---:B------:R-:W-:Y:S04]  /*12ed0*/  ISETP.GT.AND P0, PT, R5.reuse, RZ, PT ;  /* 0x000000ff0500720c */ /* 0x040fe80003f04270 */
[----:B------:R-:W-:Y:S02]  /*12ee0*/  FSEL R8, R0, -INF , P0 ;  /* 0xff80000000087808 */ /* 0x000fe40000000000 */
[----:B------:R-:W-:Y:S02]  /*12ef0*/  ISETP.GT.AND P0, PT, R5, 0x1, PT ;  /* 0x000000010500780c */ /* 0x000fe40003f04270 */
[----:B---3--:R-:W-:Y:S02]  /*12f00*/  IADD3 R0, R7, R10, RZ ;  /* 0x0000000a07007210 */ /* 0x008fe40007ffe0ff */
[----:B-1----:R-:W-:Y:S02]  /*12f10*/  FSEL R182, R182, -INF , P0 ;  /* 0xff800000b6b67808 */ /* 0x002fe40000000000 */
[C---:B------:R-:W-:Y:S02]  /*12f20*/  ISETP.GT.AND P0, PT, R5.reuse, 0x8, PT ;  /* 0x000000080500780c */ /* 0x040fe40003f04270 */
[----:B------:R-:W-:Y:S02]  /*12f30*/  FMNMX.FTZ R7, R8, R3, !PT ;  /* 0x0000000308077209 */ /* 0x000fe40007810000 */
[----:B------:R-:W-:Y:S02]  /*12f40*/  FSEL R4, R186, -INF , P0 ;  /* 0xff800000ba047808 */ /* 0x000fe40000000000 */
[----:B------:R-:W-:Y:S02]  /*12f50*/  ISETP.GT.AND P0, PT, R5, 0x9, PT ;  /* 0x000000090500780c */ /* 0x000fe40003f04270 */
        /* <DEDUP_REMOVED lines=8> */
[----:B------:R-:W-:Y:S02]  /*12fe0*/  ISETP.GT.AND P0, PT, R0, RZ, PT ;  /* 0x000000ff0000720c */ /* 0x000fe40003f04270 */
        /* <DEDUP_REMOVED lines=11> */
[----:B------:R-:W-:Y:S01]  /*130a0*/  ISETP.GT.AND P0, PT, R0, 0x8, PT ;  /* 0x000000080000780c */ /* 0x000fe20003f04270 */
[----:B------:R-:W-:Y:S01]  /*130b0*/  LDSM.16.MT88.4 R192, [R206+0xb880] ;  /* 0x00b88000cec0783b */ /* 0x000fe20000004200 */
[----:B------:R-:W-:Y:S02]  /*130c0*/  FMNMX.FTZ R7, R164, R7, !PT ;  /* 0x00000007a4077209 */ /* 0x000fe40007810000 */
[----:B------:R-:W-:Y:S02]  /*130d0*/  FSEL R183, R183, -INF , P0 ;  /* 0xff800000b7b77808 */ /* 0x000fe40000000000 */
[----:B------:R-:W-:Y:S02]  /*130e0*/  ISETP.GT.AND P0, PT, R0, 0x9, PT ;  /* 0x000000090000780c */ /* 0x000fe40003f04270 */
[----:B------:R-:W-:Y:S02]  /*130f0*/  FMNMX.FTZ R12, R183, R10, !PT ;  /* 0x0000000ab70c7209 */ /* 0x000fe40007810000 */
[----:B------:R-:W-:Y:S02]  /*13100*/  FSEL R9, R184, -INF , P0 ;  /* 0xff800000b8097808 */ /* 0x000fe40000000000 */
[C---:B------:R-:W-:Y:S01]  /*13110*/  ISETP.GT.AND P0, PT, R0.reuse, 0x10, PT ;  /* 0x000000100000780c */ /* 0x040fe20003f04270 */
[----:B------:R-:W-:Y:S01]  /*13120*/  LDSM.16.MT88.4 R184, [R204+0xa880] ;  /* 0x00a88000ccb8783b */ /* 0x000fe20000004200 */
        /* <DEDUP_REMOVED lines=9> */
[----:B------:R-:W1:Y:S01]  /*131c0*/  SHFL.BFLY PT, R10, R5, 0x2, 0x1f ;  /* 0x0c401f00050a7f89 */ /* 0x000e6200000e0000 */
[----:B------:R-:W-:Y:S02]  /*131d0*/  FMNMX.FTZ R0, R165, R12, !PT ;  /* 0x0000000ca5007209 */ /* 0x000fe40007810000 */
[----:B------:R-:W-:Y:S02]  /*131e0*/  FSEL R149, R190, -INF , P0 ;  /* 0xff800000be957808 */ /* 0x000fe40000000000 */
[----:B------:R-:W-:Y:S03]  /*131f0*/  FMNMX.FTZ R0, R161, R0, !PT ;  /* 0x00000000a1007209 */ /* 0x000fe60007810000 */
[----:B------:R-:W-:Y:S01]  /*13200*/  LDSM.16.MT88.4 R188, [R211+0xb880] ;  /* 0x00b88000d3bc783b */ /* 0x000fe20000004200 */
[----:B------:R-:W-:Y:S07]  /*13210*/  FMNMX.FTZ R7, R149, R0, !PT ;  /* 0x0000000095077209 */ /* 0x000fee0007810000 */
[----:B------:R-:W2:Y:S01]  /*13220*/  SHFL.BFLY PT, R0, R7, 0x2, 0x1f ;  /* 0x0c401f0007007f89 */ /* 0x000ea200000e0000 */
[----:B-1----:R-:W-:Y:S07]  /*13230*/  FMNMX.FTZ R13, R10, R5, !PT ;  /* 0x000000050a0d7209 */ /* 0x002fee0007810000 */
[----:B------:R-:W1:Y:S01]  /*13240*/  SHFL.BFLY PT, R10, R13, 0x1, 0x1f ;  /* 0x0c201f000d0a7f89 */ /* 0x000e6200000e0000 */
[----:B--2---:R-:W-:Y:S07]  /*13250*/  FMNMX.FTZ R5, R7, R0, !PT ;  /* 0x0000000007057209 */ /* 0x004fee0007810000 */
[----:B------:R-:W2:Y:S01]  /*13260*/  SHFL.BFLY PT, R148, R5, 0x1, 0x1f ;  /* 0x0c201f0005947f89 */ /* 0x000ea200000e0000 */
[----:B-1----:R-:W-:Y:S07]  /*13270*/  FMNMX.FTZ R0, R13, R10, !PT ;  /* 0x0000000a0d007209 */ /* 0x002fee0007810000 */
[----:B------:R-:W1:Y:S01]  /*13280*/  LDSM.16.MT88.4 R12, [R211+0x8080] ;  /* 0x00808000d30c783b */ /* 0x000e620000004200 */
[C---:B------:R-:W-:Y:S01]  /*13290*/  FSETP.NEU.FTZ.AND P0, PT, R0.reuse, -INF , PT ;  /* 0xff8000000000780b */ /* 0x040fe20003f1d000 */
[----:B------:R-:W-:Y:S05]  /*132a0*/  FMUL.FTZ R163, R0, c[0x0][0x2d0] ;  /* 0x0000b40000a37a20 */ /* 0x000fea0000410000 */
[----:B------:R-:W-:Y:S05]  /*132b0*/  FSEL R163, R163, RZ, P0 ;  /* 0x000000ffa3a37208 */ /* 0x000fea0000000000 */
[--C-:B------:R-:W-:Y:S01]  /*132c0*/  FFMA.FTZ R241, R4, c[0x0][0x2d0], -R163.reuse ;  /* 0x0000b40004f17a23 */ /* 0x100fe200000108a3 */
[----:B--2---:R-:W-:Y:S01]  /*132d0*/  FMNMX.FTZ R148, R148, R5, !PT ;  /* 0x0000000594947209 */ /* 0x004fe20007810000 */
[--C-:B------:R-:W-:Y:S01]  /*132e0*/  FFMA.FTZ R150, R182, c[0x0][0x2d0], -R163.reuse ;  /* 0x0000b400b6967a23 */ /* 0x100fe200000108a3 */
[----:B------:R-:W-:Y:S01]  /*132f0*/  FSEL R4, R0, RZ, P0 ;  /* 0x000000ff00047208 */ /* 0x000fe20000000000 */
[----:B------:R-:W-:Y:S01]  /*13300*/  FFMA.FTZ R151, R8, c[0x0][0x2d0], -R163 ;  /* 0x0000b40008977a23 */ /* 0x000fe200000108a3 */
[C---:B------:R-:W-:Y:S01]  /*13310*/  FSETP.NEU.FTZ.AND P0, PT, R148.reuse, -INF , PT ;  /* 0xff8000009400780b */ /* 0x040fe20003f1d000 */
[----:B------:R-:W-:Y:S01]  /*13320*/  FMUL.FTZ R160, R148, c[0x0][0x2d0] ;  /* 0x0000b40094a07a20 */ /* 0x000fe20000410000 */
[----:B------:R-:W-:Y:S01]  /*13330*/  MUFU.EX2 R241, R241 ;  /* 0x000000f100f17308 */ /* 0x000fe20000000800 */
[----:B------:R-:W-:Y:S01]  /*13340*/  FADD.FTZ R4, -R4, R3 ;  /* 0x0000000304047221 */ /* 0x000fe20000010100 */
[----:B------:R-:W-:Y:S01]  /*13350*/  FSEL R5, R148, RZ, P0 ;  /* 0x000000ff94057208 */ /* 0x000fe20000000000 */
[--C-:B------:R-:W-:Y:S01]  /*13360*/  FFMA.FTZ R240, R6, c[0x0][0x2d0], -R163.reuse ;  /* 0x0000b40006f07a23 */ /* 0x100fe200000108a3 */
[----:B------:R-:W-:Y:S01]  /*13370*/  FSEL R160, R160, RZ, P0 ;  /* 0x000000ffa0a07208 */ /* 0x000fe20000000000 */
[----:B------:R-:W-:Y:S01]  /*13380*/  FMUL.FTZ R3, R4, c[0x0][0x2d0] ;  /* 0x0000b40004037a20 */ /* 0x000fe20000410000 */
[----:B------:R-:W-:Y:S01]  /*13390*/  ISETP.LT.AND P0, PT, R235, UR7, PT ;  /* 0x00000007eb007c0c */ /* 0x000fe2000bf01270 */
[----:B------:R-:W-:Y:S01]  /*133a0*/  FADD.FTZ R5, -R5, R2 ;  /* 0x0000000205057221 */ /* 0x000fe20000010100 */
[----:B------:R-:W-:Y:S01]  /*133b0*/  UIADD3 UR7, UR7, -0x1, URZ ;  /* 0xffffffff07077890 */ /* 0x000fe2000fffe03f */
[--C-:B------:R-:W-:Y:S01]  /*133c0*/  FFMA.FTZ R239, R181, c[0x0][0x2d0], -R160.reuse ;  /* 0x0000b400b5ef7a23 */ /* 0x100fe200000108a0 */
[----:B------:R-:W-:Y:S01]  /*133d0*/  MUFU.EX2 R151, R151 ;  /* 0x0000009700977308 */ /* 0x000fe20000000800 */
[--C-:B------:R-:W-:Y:S02]  /*133e0*/  FFMA.FTZ R237, R183, c[0x0][0x2d0], -R160.reuse ;  /* 0x0000b400b7ed7a23 */ /* 0x100fe400000108a0 */
[--C-:B------:R-:W-:Y:S01]  /*133f0*/  FFMA.FTZ R238, R11, c[0x0][0x2d0], -R160.reuse ;  /* 0x0000b4000bee7a23 */ /* 0x100fe200000108a0 */
[----:B------:R-:W-:Y:S01]  /*13400*/  LDSM.16.MT88.4 R180, [R206+0xa880] ;  /* 0x00a88000ceb4783b */ /* 0x000fe20000004200 */
[--C-:B------:R-:W-:Y:S02]  /*13410*/  FFMA.FTZ R236, R9, c[0x0][0x2d0], -R160.reuse ;  /* 0x0000b40009ec7a23 */ /* 0x100fe400000108a0 */
[----:B------:R-:W-:Y:S02]  /*13420*/  FMUL.FTZ R2, R5, c[0x0][0x2d0] ;  /* 0x0000b40005027a20 */ /* 0x000fe40000410000 */
[--C-:B------:R-:W-:Y:S01]  /*13430*/  FFMA.FTZ R242, R168, c[0x0][0x2d0], -R163.reuse ;  /* 0x0000b400a8f27a23 */ /* 0x100fe200000108a3 */
[----:B------:R-:W2:Y:S01]  /*13440*/  MUFU.EX2 R3, R3 ;  /* 0x0000000300037308 */ /* 0x000ea20000000800 */
[--C-:B------:R-:W-:Y:S01]  /*13450*/  FFMA.FTZ R243, R166, c[0x0][0x2d0], -R163.reuse ;  /* 0x0000b400a6f37a23 */ /* 0x100fe200000108a3 */
[----:B------:R-:W-:Y:S01]  /*13460*/  LDSM.16.MT88.4 R168, [R206+0x9880] ;  /* 0x00988000cea8783b */ /* 0x000fe20000004200 */
[--C-:B------:R-:W-:Y:S02]  /*13470*/  FFMA.FTZ R244, R167, c[0x0][0x2d0], -R160.reuse ;  /* 0x0000b400a7f47a23 */ /* 0x100fe400000108a0 */
[--C-:B------:R-:W-:Y:S02]  /*13480*/  FFMA.FTZ R245, R165, c[0x0][0x2d0], -R160.reuse ;  /* 0x0000b400a5f57a23 */ /* 0x100fe400000108a0 */
[--C-:B------:R-:W-:Y:S02]  /*13490*/  FFMA.FTZ R246, R164, c[0x0][0x2d0], -R163.reuse ;  /* 0x0000b400a4f67a23 */ /* 0x100fe400000108a3 */
[--C-:B------:R-:W-:Y:S01]  /*134a0*/  FFMA.FTZ R248, R161, c[0x0][0x2d0], -R160.reuse ;  /* 0x0000b400a1f87a23 */ /* 0x100fe200000108a0 */
[----:B------:R-:W3:Y:S01]  /*134b0*/  MUFU.EX2 R2, R2 ;  /* 0x0000000200027308 */ /* 0x000ee20000000800 */
[----:B------:R-:W-:Y:S01]  /*134c0*/  LDSM.16.MT88.4 R164, [R211+0x9880] ;  /* 0x00988000d3a4783b */ /* 0x000fe20000004200 */
[----:B------:R-:W-:Y:S02]  /*134d0*/  FFMA.FTZ R163, R162, c[0x0][0x2d0], -R163 ;  /* 0x0000b400a2a37a23 */ /* 0x000fe400000108a3 */
[----:B------:R-:W-:Y:S06]  /*134e0*/  FFMA.FTZ R160, R149, c[0x0][0x2d0], -R160 ;  /* 0x0000b40095a07a23 */ /* 0x000fec00000108a0 */
[----:B------:R-:W4:Y:S01]  /*134f0*/  MUFU.EX2 R150, R150 ;  /* 0x0000009600967308 */ /* 0x000f220000000800 */
[C---:B--2---:R-:W-:Y:S02]  /*13500*/  FMUL.FTZ R4, R3.reuse, R144 ;  /* 0x0000009003047220 */ /* 0x044fe40000410000 */
[C---:B------:R-:W-:Y:S02]  /*13510*/  FMUL.FTZ R5, R3.reuse, R145 ;  /* 0x0000009103057220 */ /* 0x040fe40000410000 */
[C---:B------:R-:W-:Y:S05]  /*13520*/  FMUL.FTZ R8, R3.reuse, R140 ;  /* 0x0000008c03087220 */ /* 0x040fea0000410000 */
[----:B------:R-:W2:Y:S01]  /*13530*/  MUFU.EX2 R240, R240 ;  /* 0x000000f000f07308 */ /* 0x000ea20000000800 */
[C---:B------:R-:W-:Y:S02]  /*13540*/  FMUL.FTZ R9, R3.reuse, R141 ;  /* 0x0000008d03097220 */ /* 0x040fe40000410000 */
[C---:B------:R-:W-:Y:S02]  /*13550*/  FMUL.FTZ R16, R3.reuse, R132 ;  /* 0x0000008403107220 */ /* 0x040fe40000410000 */
[C---:B---3--:R-:W-:Y:S02]  /*13560*/  FMUL.FTZ R6, R2.reuse, R146 ;  /* 0x0000009202067220 */ /* 0x048fe40000410000 */
[C---:B------:R-:W-:Y:S02]  /*13570*/  FMUL.FTZ R7, R2.reuse, R147 ;  /* 0x0000009302077220 */ /* 0x040fe40000410000 */
[----:B------:R-:W3:Y:S01]  /*13580*/  LDSM.16.MT88.4 R144, [R205+0x8080] ;  /* 0x00808000cd90783b */ /* 0x000ee20000004200 */
[----:B------:R-:W-:Y:S01]  /*13590*/  MUFU.EX2 R239, R239 ;  /* 0x000000ef00ef7308 */ /* 0x000fe20000000800 */
[C---:B------:R-:W-:Y:S02]  /*135a0*/  FMUL.FTZ R10, R2.reuse, R142 ;  /* 0x0000008e020a7220 */ /* 0x040fe40000410000 */
[----:B------:R-:W-:Y:S01]  /*135b0*/  FMUL.FTZ R11, R2, R143 ;  /* 0x0000008f020b7220 */ /* 0x000fe20000410000 */
[----:B----4-:R-:W-:Y:S01]  /*135c0*/  F2FP.BF16.PACK_AB R152, R150, R151 ;  /* 0x000000979698723e */ /* 0x010fe200000010ff */
[C---:B------:R-:W-:Y:S02]  /*135d0*/  FMUL.FTZ R17, R3.reuse, R133 ;  /* 0x0000008503117220 */ /* 0x040fe40000410000 */
[C---:B------:R-:W-:Y:S01]  /*135e0*/  FMUL.FTZ R18, R2.reuse, R134 ;  /* 0x0000008602127220 */ /* 0x040fe20000410000 */
[----:B------:R-:W-:Y:S01]  /*135f0*/  LDSM.16.MT88.4 R140, [R206+0x9080] ;  /* 0x00908000ce8c783b */ /* 0x000fe20000004200 */
[----:B------:R-:W-:Y:S01]  /*13600*/  FMUL.FTZ R19, R2, R135 ;  /* 0x0000008702137220 */ /* 0x000fe20000410000 */
[----:B------:R-:W4:Y:S01]  /*13610*/  MUFU.EX2 R238, R238 ;  /* 0x000000ee00ee7308 */ /* 0x000f220000000800 */
[C---:B------:R-:W-:Y:S02]  /*13620*/  FMUL.FTZ R28, R3.reuse, R28 ;  /* 0x0000001c031c7220 */ /* 0x040fe40000410000 */
[C---:B------:R-:W-:Y:S01]  /*13630*/  FMUL.FTZ R29, R3.reuse, R29 ;  /* 0x0000001d031d7220 */ /* 0x040fe20000410000 */
[----:B--2---:R-:W-:Y:S01]  /*13640*/  F2FP.BF16.PACK_AB R154, R240, R241 ;  /* 0x000000f1f09a723e */ /* 0x004fe200000010ff */
[C---:B------:R-:W-:Y:S01]  /*13650*/  FMUL.FTZ R30, R2.reuse, R30 ;  /* 0x0000001e021e7220 */ /* 0x040fe20000410000 */
[----:B------:R-:W-:Y:S01]  /*13660*/  LDSM.16.MT88.4 R132, [R211+0x9080] ;  /* 0x00908000d384783b */ /* 0x000fe20000004200 */
        /* <DEDUP_REMOVED lines=8> */
[----:B------:R-:W2:Y:S01]  /*136f0*/  MUFU.EX2 R236, R236 ;  /* 0x000000ec00ec7308 */ /* 0x000ea20000000800 */
[C---:B------:R-:W-:Y:S02]  /*13700*/  FMUL.FTZ R38, R2.reuse, R38 ;  /* 0x0000002602267220 */ /* 0x040fe40000410000 */
[----:B------:R-:W-:Y:S01]  /*13710*/  FMUL.FTZ R39, R2, R39 ;  /* 0x0000002702277220 */ /* 0x000fe20000410000 */
[----:B----4-:R-:W-:Y:S01]  /*13720*/  F2FP.BF16.PACK_AB R153, R238, R239 ;  /* 0x000000efee99723e */ /* 0x010fe200000010ff */
        /* <DEDUP_REMOVED lines=9> */
[----:B------:R4:W-:Y:S01]  /*137c0*/  MUFU.EX2 R149, R160 ;  /* 0x000000a000957308 */ /* 0x0009e20000000800 */
[C---:B------:R-:W-:Y:S02]  /*137d0*/  FMUL.FTZ R48, R3.reuse, R48 ;  /* 0x0000003003307220 */ /* 0x040fe40000410000 */
[C---:B------:R-:W-:Y:S01]  /*137e0*/  FMUL.FTZ R49, R3.reuse, R49 ;  /* 0x0000003103317220 */ /* 0x040fe20000410000 */
[----:B--2---:R-:W-:Y:S01]  /*137f0*/  F2FP.BF16.PACK_AB R155, R236, R237 ;  /* 0x000000edec9b723e */ /* 0x004fe200000010ff */
[C---:B------:R-:W-:Y:S02]  /*13800*/  FMUL.FTZ R50, R2.reuse, R50 ;  /* 0x0000003202327220 */ /* 0x040fe40000410000 */
[C---:B------:R-:W-:Y:S02]  /*13810*/  FMUL.FTZ R51, R2.reuse, R51 ;  /* 0x0000003302337220 */ /* 0x040fe40000410000 */
[C---:B------:R-:W-:Y:S01]  /*13820*/  FMUL.FTZ R52, R3.reuse, R52 ;  /* 0x0000003403347220 */ /* 0x040fe20000410000 */
[----:B------:R-:W-:Y:S01]  /*13830*/  MUFU.EX2 R242, R242 ;  /* 0x000000f200f27308 */ /* 0x000fe20000000800 */
[C---:B-1----:R-:W-:Y:S05]  /*13840*/  HMMA.16816.F32.BF16 R4, R152.reuse, R12, R4 ;  /* 0x0000000c9804723c */ /* 0x042fea0000041804 */
[C---:B------:R-:W-:Y:S02]  /*13850*/  FMUL.FTZ R53, R3.reuse, R53 ;  /* 0x0000003503357220 */ /* 0x040fe40000410000 */
[C---:B------:R-:W-:Y:S01]  /*13860*/  FMUL.FTZ R12, R3.reuse, R136 ;  /* 0x00000088030c7220 */ /* 0x040fe20000410000 */
[C---:B------:R-:W-:Y:S01]  /*13870*/  HMMA.16816.F32.BF16 R8, R152.reuse, R14, R8 ;  /* 0x0000000e9808723c */ /* 0x040fe20000041808 */
[----:B------:R-:W1:Y:S03]  /*13880*/  MUFU.EX2 R243, R243 ;  /* 0x000000f300f37308 */ /* 0x000e660000000800 */
[C---:B------:R-:W-:Y:S01]  /*13890*/  FMUL.FTZ R13, R3.reuse, R137 ;  /* 0x00000089030d7220 */ /* 0x040fe20000410000 */
[----:B----4-:R-:W-:Y:S01]  /*138a0*/  LDSM.16.MT88.4 R160, [R205+0x8880] ;  /* 0x00888000cda0783b */ /* 0x010fe20000004200 */
[C---:B------:R-:W-:Y:S02]  /*138b0*/  FMUL.FTZ R20, R3.reuse, R20 ;  /* 0x0000001403147220 */ /* 0x040fe40000410000 */
[C---:B------:R-:W-:Y:S03]  /*138c0*/  FMUL.FTZ R14, R2.reuse, R138 ;  /* 0x0000008a020e7220 */ /* 0x040fe60000410000 */
[----:B------:R-:W-:Y:S01]  /*138d0*/  MUFU.EX2 R244, R244 ;  /* 0x000000f400f47308 */ /* 0x000fe20000000800 */
[C---:B------:R-:W-:Y:S02]  /*138e0*/  FMUL.FTZ R15, R2.reuse, R139 ;  /* 0x0000008b020f7220 */ /* 0x040fe40000410000 */
[----:B------:R-:W2:Y:S01]  /*138f0*/  LDSM.16.MT88.4 R136, [R204+0x8080] ;  /* 0x00808000cc88783b */ /* 0x000ea20000004200 */
[C---:B------:R-:W-:Y:S02]  /*13900*/  FMUL.FTZ R54, R2.reuse, R54 ;  /* 0x0000003602367220 */ /* 0x040fe40000410000 */
[C---:B------:R-:W-:Y:S02]  /*13910*/  FMUL.FTZ R55, R2.reuse, R55 ;  /* 0x0000003702377220 */ /* 0x040fe40000410000 */
[C---:B------:R-:W-:Y:S02]  /*13920*/  HMMA.16816.F32.BF16 R12, R152.reuse, R156, R12 ;  /* 0x0000009c980c723c */ /* 0x040fe4000004180c */
[----:B------:R-:W4:Y:S01]  /*13930*/  MUFU.EX2 R245, R245 ;  /* 0x000000f500f57308 */ /* 0x000f220000000800 */
[C---:B------:R-:W-:Y:S02]  /*13940*/  FMUL.FTZ R56, R3.reuse, R56 ;  /* 0x0000003803387220 */ /* 0x040fe40000410000 */
[C---:B------:R-:W-:Y:S02]  /*13950*/  FMUL.FTZ R57, R3.reuse, R57 ;  /* 0x0000003903397220 */ /* 0x040fe40000410000 */
[C---:B------:R-:W-:Y:S01]  /*13960*/  FMUL.FTZ R58, R2.reuse, R58 ;  /* 0x0000003a023a7220 */ /* 0x040fe20000410000 */
[C---:B------:R-:W-:Y:S01]  /*13970*/  HMMA.16816.F32.BF16 R16, R152.reuse, R158, R16 ;  /* 0x0000009e9810723c */ /* 0x040fe20000041810 */
[----:B------:R-:W-:Y:S03]  /*13980*/  LDSM.16.MT88.4 R156, [R206+0x8880] ;  /* 0x00888000ce9c783b */ /* 0x000fe60000004200 */
[C---:B------:R-:W-:Y:S01]  /*13990*/  FMUL.FTZ R21, R3.reuse, R21 ;  /* 0x0000001503157220 */ /* 0x040fe20000410000 */
[----:B------:R-:W5:Y:S01]  /*139a0*/  MUFU.EX2 R246, R246 ;  /* 0x000000f600f67308 */ /* 0x000f620000000800 */
[C---:B------:R-:W-:Y:S02]  /*139b0*/  FMUL.FTZ R22, R2.reuse, R22 ;  /* 0x0000001602167220 */ /* 0x040fe40000410000 */
[C---:B------:R-:W-:Y:S04]  /*139c0*/  FMUL.FTZ R23, R2.reuse, R23 ;  /* 0x0000001702177220 */ /* 0x040fe80000410000 */
[C---:B------:R-:W-:Y:S02]  /*139d0*/  FMUL.FTZ R59, R2.reuse, R59 ;  /* 0x0000003b023b7220 */ /* 0x040fe40000410000 */
[C---:B------:R-:W-:Y:S01]  /*139e0*/  FMUL.FTZ R60, R3.reuse, R60 ;  /* 0x0000003c033c7220 */ /* 0x040fe20000410000 */
[C---:B---3--:R-:W-:Y:S01]  /*139f0*/  HMMA.16816.F32.BF16 R20, R152.reuse, R144, R20 ;  /* 0x000000909814723c */ /* 0x048fe20000041814 */
[----:B------:R-:W3:Y:S02]  /*13a00*/  MUFU.EX2 R248, R248 ;  /* 0x000000f800f87308 */ /* 0x000ee40000000800 */
        /* <DEDUP_REMOVED lines=10> */
[C---:B--2---:R-:W-:Y:S04]  /*13ab0*/  HMMA.16816.F32.BF16 R28, R152.reuse, R136, R28 ;  /* 0x00000088981c723c */ /* 0x044fe8000004181c */
        /* <DEDUP_REMOVED lines=21> */
[C---:B--2---:R-:W-:Y:S03]  /*13c10*/  HMMA.16816.F32.BF16 R52, R152.reuse, R136, R52 ;  /* 0x000000889834723c */ /* 0x044fe60000041834 */
[C---:B------:R-:W-:Y:S02]  /*13c20*/  FMUL.FTZ R79, R2.reuse, R79 ;  /* 0x0000004f024f7220 */ /* 0x040fe40000410000 */
[C---:B------:R-:W-:Y:S02]  /*13c30*/  FMUL.FTZ R80, R3.reuse, R80 ;  /* 0x0000005003507220 */ /* 0x040fe40000410000 */
[C---:B------:R-:W-:Y:S01]  /*13c40*/  FMUL.FTZ R81, R3.reuse, R81 ;  /* 0x0000005103517220 */ /* 0x040fe20000410000 */
[C---:B------:R-:W-:Y:S01]  /*13c50*/  HMMA.16816.F32.BF16 R56, R152.reuse, R138, R56 ;  /* 0x0000008a9838723c */ /* 0x040fe20000041838 */
[----:B------:R-:W2:Y:S03]  /*13c60*/  LDSM.16.MT88.4 R136, [R206+0xa080] ;  /* 0x00a08000ce88783b */ /* 0x000ea60000004200 */
[C---:B------:R-:W-:Y:S02]  /*13c70*/  FMUL.FTZ R82, R2.reuse, R82 ;  /* 0x0000005202527220 */ /* 0x040fe40000410000 */
[C---:B------:R-:W-:Y:S02]  /*13c80*/  FMUL.FTZ R83, R2.reuse, R83 ;  /* 0x0000005302537220 */ /* 0x040fe40000410000 */
[C---:B-1----:R-:W-:Y:S04]  /*13c90*/  HMMA.16816.F32.BF16 R60, R152.reuse, R132, R60 ;  /* 0x00000084983c723c */ /* 0x042fe8000004183c */
[C---:B------:R-:W-:Y:S02]  /*13ca0*/  FMUL.FTZ R84, R3.reuse, R84 ;  /* 0x0000005403547220 */ /* 0x040fe40000410000 */
[C---:B------:R-:W-:Y:S02]  /*13cb0*/  FMUL.FTZ R85, R3.reuse, R85 ;  /* 0x0000005503557220 */ /* 0x040fe40000410000 */
        /* <DEDUP_REMOVED lines=38> */
[C---:B------:R-:W-:Y:S02]  /*13f20*/  FMUL.FTZ R109, R3.reuse, R109 ;  /* 0x0000006d036d7220 */ /* 0x040fe40000410000 */
[C---:B------:R-:W-:Y:S01]  /*13f30*/  FMUL.FTZ R110, R2.reuse, R110 ;  /* 0x0000006e026e7220 */ /* 0x040fe20000410000 */
[C---:B------:R-:W-:Y:S01]  /*13f40*/  HMMA.16816.F32.BF16 R104, R152.reuse, R138, R104 ;  /* 0x0000008a9868723c */ /* 0x040fe20000041868 */
[----:B------:R-:W2:Y:S02]  /*13f50*/  LDSM.16.MT88.4 R136, [R204+0xb080] ;  /* 0x00b08000cc88783b */ /* 0x000ea40000004200 */
[C---:B------:R-:W-:Y:S02]  /*13f60*/  FMUL.FTZ R111, R2.reuse, R111 ;  /* 0x0000006f026f7220 */ /* 0x040fe40000410000 */
        /* <DEDUP_REMOVED lines=12> */
[C---:B------:R-:W-:Y:S02]  /*14030*/  FMUL.FTZ R121, R3.reuse, R121 ;  /* 0x0000007903797220 */ /* 0x040fe40000410000 */
[C---:B------:R-:W-:Y:S01]  /*14040*/  FMUL.FTZ R122, R2.reuse, R122 ;  /* 0x0000007a027a7220 */ /* 0x040fe20000410000 */
[C---:B---3--:R-:W-:Y:S03]  /*14050*/  HMMA.16816.F32.BF16 R116, R152.reuse, R140, R116 ;  /* 0x0000008c9874723c */ /* 0x048fe60000041874 */
[C---:B------:R-:W-:Y:S02]  /*14060*/  FMUL.FTZ R123, R2.reuse, R123 ;  /* 0x0000007b027b7220 */ /* 0x040fe40000410000 */
[C---:B------:R-:W-:Y:S02]  /*14070*/  FMUL.FTZ R124, R3.reuse, R124 ;  /* 0x0000007c037c7220 */ /* 0x040fe40000410000 */
[C---:B------:R-:W-:Y:S02]  /*14080*/  FMUL.FTZ R125, R3.reuse, R125 ;  /* 0x0000007d037d7220 */ /* 0x040fe40000410000 */
[C---:B------:R-:W-:Y:S01]  /*14090*/  FMUL.FTZ R126, R2.reuse, R126 ;  /* 0x0000007e027e7220 */ /* 0x040fe20000410000 */
[C---:B------:R-:W-:Y:S03]  /*140a0*/  HMMA.16816.F32.BF16 R120, R152.reuse, R142, R120 ;  /* 0x0000008e9878723c */ /* 0x040fe60000041878 */
[C---:B------:R-:W-:Y:S02]  /*140b0*/  FMUL.FTZ R127, R2.reuse, R127 ;  /* 0x0000007f027f7220 */ /* 0x040fe40000410000 */
[C---:B------:R-:W-:Y:S02]  /*140c0*/  FMUL.FTZ R128, R3.reuse, R128 ;  /* 0x0000008003807220 */ /* 0x040fe40000410000 */
[C---:B------:R-:W-:Y:S02]  /*140d0*/  FMUL.FTZ R129, R3.reuse, R129 ;  /* 0x0000008103817220 */ /* 0x040fe40000410000 */
[C---:B------:R-:W-:Y:S01]  /*140e0*/  FMUL.FTZ R130, R2.reuse, R130 ;  /* 0x0000008202827220 */ /* 0x040fe20000410000 */
[C---:B--2---:R-:W-:Y:S03]  /*140f0*/  HMMA.16816.F32.BF16 R124, R152.reuse, R136, R124 ;  /* 0x00000088987c723c */ /* 0x044fe6000004187c */
[C---:B------:R-:W-:Y:S02]  /*14100*/  FMUL.FTZ R131, R2.reuse, R131 ;  /* 0x0000008302837220 */ /* 0x040fe40000410000 */
[----:B------:R-:W-:Y:S02]  /*14110*/  FFMA.FTZ R151, R3, R220, R151 ;  /* 0x000000dc03977223 */ /* 0x000fe40000010097 */
[----:B------:R-:W-:Y:S01]  /*14120*/  FFMA.FTZ R239, R2, R221, R239 ;  /* 0x000000dd02ef7223 */ /* 0x000fe200000100ef */
[----:B------:R-:W-:Y:S01]  /*14130*/  MOV R2, R148 ;  /* 0x0000009400027202 */ /* 0x000fe20000000f00 */
[----:B------:R-:W-:Y:S01]  /*14140*/  FADD.FTZ R150, R150, R151 ;  /* 0x0000009796967221 */ /* 0x000fe20000010000 */
[----:B------:R-:W-:Y:S03]  /*14150*/  HMMA.16816.F32.BF16 R128, R152, R138, R128 ;  /* 0x0000008a9880723c */ /* 0x000fe60000041880 */
[----:B------:R-:W-:Y:S02]  /*14160*/  FADD.FTZ R238, R238, R239 ;  /* 0x000000efeeee7221 */ /* 0x000fe40000010000 */
[----:B------:R-:W-:Y:S02]  /*14170*/  FADD.FTZ R3, R241, R150 ;  /* 0x00000096f1037221 */ /* 0x000fe40000010000 */
[----:B------:R-:W-:Y:S02]  /*14180*/  F2FP.BF16.PACK_AB R152, R243, R242 ;  /* 0x000000f2f398723e */ /* 0x000fe400000010ff */
[----:B----4-:R-:W-:Y:S03]  /*14190*/  F2FP.BF16.PACK_AB R153, R245, R244 ;  /* 0x000000f4f599723e */ /* 0x010fe600000010ff */
[----:B-----5:R-:W-:Y:S01]  /*141a0*/  F2FP.BF16.PACK_AB R154, R247, R246 ;  /* 0x000000f6f79a723e */ /* 0x020fe200000010ff */
[----:B------:R-:W-:Y:S01]  /*141b0*/  FADD.FTZ R3, R240, R3 ;  /* 0x00000003f0037221 */ /* 0x000fe20000010000 */
[----:B------:R-:W-:Y:S03]  /*141c0*/  F2FP.BF16.PACK_AB R155, R149, R248 ;  /* 0x000000f8959b723e */ /* 0x000fe600000010ff */
[----:B------:R-:W-:Y:S01]  /*141d0*/  FADD.FTZ R242, R242, R3 ;  /* 0x00000003f2f27221 */ /* 0x000fe20000010000 */
[----:B------:R-:W-:Y:S03]  /*141e0*/  MOV R3, R0 ;  /* 0x0000000000037202 */ /* 0x000fe60000000f00 */
[C---:B-1----:R-:W-:Y:S01]  /*141f0*/  HMMA.16816.F32.BF16 R144, R152.reuse, R132, R4 ;  /* 0x000000849890723c */ /* 0x042fe20000041804 */
[----:B------:R-:W1:Y:S02]  /*14200*/  LDSM.16.MT88.4 R4, [R204+0x8880] ;  /* 0x00888000cc04783b */ /* 0x000e640000004200 */
[----:B------:R-:W-:Y:S04]  /*14210*/  FADD.FTZ R243, R243, R242 ;  /* 0x000000f2f3f37221 */ /* 0x000fe80000010000 */
[----:B------:R-:W-:Y:S01]  /*14220*/  FADD.FTZ R220, R246, R243 ;  /* 0x000000f3f6dc7221 */ /* 0x000fe20000010000 */
[C---:B------:R-:W-:Y:S01]  /*14230*/  HMMA.16816.F32.BF16 R140, R152.reuse, R134, R8 ;  /* 0x00000086988c723c */ /* 0x040fe20000041808 */
[----:B------:R-:W2:Y:S03]  /*14240*/  LDSM.16.MT88.4 R8, [R205+0x9880] ;  /* 0x00988000cd08783b */ /* 0x000ea60000004200 */
[----:B------:R-:W-:Y:S04]  /*14250*/  FADD.FTZ R220, R247, R220 ;  /* 0x000000dcf7dc7221 */ /* 0x000fe80000010000 */
        /* <DEDUP_REMOVED lines=10> */
[----:B------:R-:W-:Y:S04]  /*14300*/  FADD.FTZ R5, R236, R5 ;  /* 0x00000005ec057221 */ /* 0x000fe80000010000 */
        /* <DEDUP_REMOVED lines=29> */
.L_x_743:
[----:B------:R-:W-:-:S13]  /*144e0*/  ISETP.LE.AND P0, PT, RZ, UR7, PT ;  /* 0x00000007ff007c0c */ /* 0x000fda000bf03270 */
[----:B------:R-:W-:Y:S05]  /*144f0*/  @!P0 BRA `(.L_x_747) ;  /* 0x0000235000008947 */ /* 0x000fea0003800000 */
[----:B------:R-:W1:Y:S01]  /*14500*/  S2R R3, SR_TID.X ;  /* 0x0000000000037919 */ /* 0x000e620000002100 */
[----:B------:R-:W-:Y:S01]  /*14510*/  SHF.R.S32.HI R5, RZ, 0x1f, R224 ;  /* 0x0000001fff057819 */ /* 0x000fe200000114e0 */
[C---:B------:R-:W-:Y:S01]  /*14520*/  IMAD.SHL.U32 R228, R222.reuse, 0x2, RZ ;  /* 0x00000002dee47824 */ /* 0x040fe200078e00ff */
[----:B------:R-:W-:Y:S01]  /*14530*/  SHF.L.U64.HI R225, R222, 0x1, R225 ;  /* 0x00000001dee17819 */ /* 0x000fe200000102e1 */
[C---:B------:R-:W-:Y:S01]  /*14540*/  IMAD.SHL.U32 R229, R224.reuse, 0x2, RZ ;  /* 0x00000002e0e57824 */ /* 0x040fe200078e00ff */
[----:B------:R-:W-:Y:S01]  /*14550*/  SHF.L.U64.HI R222, R224, 0x1, R5 ;  /* 0x00000001e0de7819 */ /* 0x000fe20000010205 */
[----:B------:R-:W-:Y:S01]  /*14560*/  IMAD.MOV.U32 R149, RZ, RZ, R148 ;  /* 0x000000ffff957224 */ /* 0x000fe200078e0094 */
[----:B-1----:R-:W-:-:S04]  /*14570*/  SHF.R.S32.HI R2, RZ, 0x1f, R3 ;  /* 0x0000001fff027819 */ /* 0x002fc80000011403 */
[----:B------:R-:W-:-:S04]  /*14580*/  LEA.HI R2, R2, R3, RZ, 0x3 ;  /* 0x0000000302027211 */ /* 0x000fc800078f18ff */
[----:B------:R-:W-:-:S05]  /*14590*/  LOP3.LUT R2, R2, 0xfffffff8, RZ, 0xc0, !PT ;  /* 0xfffffff802027812 */ /* 0x000fca00078ec0ff */
[----:B------:R-:W-:Y:S02]  /*145a0*/  IMAD.IADD R2, R3, 0x1, -R2 ;  /* 0x0000000103027824 */ /* 0x000fe400078e0a02 */
[----:B------:R-:W-:Y:S01]  /*145b0*/  IMAD.MOV.U32 R3, RZ, RZ, R0 ;  /* 0x000000ffff037224 */ /* 0x000fe200078e0000 */
[----:B------:R-:W-:Y:S01]  /*145c0*/  SHF.R.S32.HI R0, RZ, 0x1f, R223 ;  /* 0x0000001fff007819 */ /* 0x000fe200000114df */
[----:B------:R-:W-:-:S03]  /*145d0*/  IMAD.SHL.U32 R226, R2, 0x8, RZ ;  /* 0x0000000802e27824 */ /* 0x000fc600078e00ff */
[C---:B------:R-:W-:Y:S01]  /*145e0*/  SHF.L.U64.HI R224, R223.reuse, 0x1, R0 ;  /* 0x00000001dfe07819 */ /* 0x040fe20000010200 */
[----:B------:R-:W-:Y:S01]  /*145f0*/  IMAD.SHL.U32 R223, R223, 0x2, RZ ;  /* 0x00000002dfdf7824 */ /* 0x000fe200078e00ff */
[----:B------:R-:W-:-:S04]  /*14600*/  SHF.R.S32.HI R227, RZ, 0x1f, R226 ;  /* 0x0000001fffe37819 */ /* 0x000fc800000114e2 */
[C---:B------:R-:W-:Y:S01]  /*14610*/  SHF.L.U64.HI R227, R226.reuse, 0x1, R227 ;  /* 0x00000001e2e37819 */ /* 0x040fe200000102e3 */
[----:B------:R-:W-:Y:S01]  /*14620*/  IMAD.SHL.U32 R226, R226, 0x2, RZ ;  /* 0x00000002e2e27824 */ /* 0x000fe200078e00ff */
[----:B------:R-:W-:Y:S05]  /*14630*/  BRA `(.L_x_748) ;  /* 0x000002c000007947 */ /* 0x000fea0003800000 */
.L_x_750:
[----:B------:R-:W-:Y:S01]  /*14640*/  IMAD.MOV.U32 R217, RZ, RZ, RZ ;  /* 0x000000ffffd97224 */ /* 0x000fe200078e00ff */
[----:B------:R-:W-:Y:S01]  /*14650*/  ULEA UR4, UR7, UR16, 0x5 ;  /* 0x0000001007047291 */ /* 0x000fe2000f8e283f */
[----:B------:R-:W-:Y:S05]  /*14660*/  ISETP.NE.AND P6, PT, R215, 0x1, PT ;  /* 0x00000001d700780c */ /* 0x000fea0003fc5270 */
        /* <DEDUP_REMOVED lines=18> */
[----:B------:R-:W-:Y:S04]  /*14790*/  IMAD.WIDE.U32 R10, R217, c[0x0][0x1f0], R10 ;  /* 0x00007c00d90a7a25 */ /* 0x000fe800078e000a */
        /* <DEDUP_REMOVED lines=8> */
[----:B-1----:R-:W-:Y:S05]  /*14820*/  IADD3 R12, P0, R0, R226, RZ ;  /* 0x000000e2000c7210 */ /* 0x002fea0007f1e0ff */
[----:B--2---:R-:W-:Y:S01]  /*14830*/  IMAD.X R13, R2, 0x1, R227, P0 ;  /* 0x00000001020d7824 */ /* 0x004fe200000e06e3 */
[----:B------:R-:W-:Y:S04]  /*14840*/  IADD3 R10, P0, R0, R229, RZ ;  /* 0x000000e5000a7210 */ /* 0x000fe80007f1e0ff */
[----:B------:R-:W-:Y:S01]  /*14850*/  @!PT LDS RZ, [RZ] ;  /* 0x00000000fffff984 */ /* 0x000fe20000000800 */
[----:B------:R1:W-:Y:S01]  /*14860*/  LDGSTS.E.BYPASS.LTC128B.128 [R219+0xc080], [R12.64], !P4 ;  /* 0x0c0800000cdb7fae */ /* 0x0003e2000e101d58 */
[----:B------:R-:W-:Y:S01]  /*14870*/  IMAD.X R11, R2, 0x1, R222, P0 ;  /* 0x00000001020b7824 */ /* 0x000fe200000e06de */
[----:B------:R-:W-:Y:S04]  /*14880*/  IADD3 R4, P0, R0, R223, RZ ;  /* 0x000000df00047210 */ /* 0x000fe80007f1e0ff */
[----:B------:R1:W-:Y:S01]  /*14890*/  LDGSTS.E.BYPASS.LTC128B.128 [R219+0xd080], [R10.64], !P5 ;  /* 0x0d0800000adb7fae */ /* 0x0003e2000e901d58 */
[----:B------:R-:W-:Y:S01]  /*148a0*/  IMAD.X R5, R2, 0x1, R224, P0 ;  /* 0x0000000102057824 */ /* 0x000fe200000e06e0 */
[----:B------:R-:W-:Y:S04]  /*148b0*/  IADD3 R14, P0, R0, R228, RZ ;  /* 0x000000e4000e7210 */ /* 0x000fe80007f1e0ff */
[----:B------:R1:W-:Y:S01]  /*148c0*/  LDGSTS.E.BYPASS.LTC128B.128 [R219+0xe080], [R4.64], !P3 ;  /* 0x0e08000004db7fae */ /* 0x0003e2000d901d58 */
[----:B------:R-:W-:Y:S05]  /*148d0*/  IMAD.X R15, R2, 0x1, R225, P0 ;  /* 0x00000001020f7824 */ /* 0x000fea00000e06e1 */
[----:B------:R1:W-:Y:S01]  /*148e0*/  LDGSTS.E.BYPASS.LTC128B.128 [R219+0xf080], [R14.64], !P2 ;  /* 0x0f0800000edb7fae */ /* 0x0003e2000d101d58 */
[----:B------:R-:W-:-:S05]  /*148f0*/  BRA `(.L_x_749) ;  /* 0x00000b7000007947 */ /* 0x000fca0003800000 */
.L_x_748:
        /* <DEDUP_REMOVED lines=25> */
[----:B--2---:R-:W-:Y:S04]  /*14a90*/  IADD3 R176, P0, R150, R226, RZ ;  /* 0x000000e296b07210 */ /* 0x004fe80007f1e0ff */
[----:B---3--:R-:W-:Y:S01]  /*14aa0*/  IADD3.X R177, R0, R227, RZ, P0, !PT ;  /* 0x000000e300b17210 */ /* 0x008fe200007fe4ff */
[C---:B------:R-:W-:Y:S01]  /*14ab0*/  HMMA.16816.F32.BF16 R8, R16.reuse, R10, RZ ;  /* 0x0000000a1008723c */ /* 0x040fe200000418ff */
[----:B------:R-:W-:Y:S03]  /*14ac0*/  IADD3 R180, P0, R150, R229, RZ ;  /* 0x000000e596b47210 */ /* 0x000fe60007f1e0ff */
[----:B------:R-:W-:Y:S01]  /*14ad0*/  @!PT LDS RZ, [RZ] ;  /* 0x00000000fffff984 */ /* 0x000fe20000000800 */
[----:B------:R-:W-:Y:S01]  /*14ae0*/  @!PT LDS RZ, [RZ] ;  /* 0x00000000fffff984 */ /* 0x000fe20000000800 */
[----:B------:R-:W-:Y:S01]  /*14af0*/  @!PT LDS RZ, [RZ] ;  /* 0x00000000fffff984 */ /* 0x000fe20000000800 */
[----:B------:R1:W-:Y:S01]  /*14b00*/  LDGSTS.E.BYPASS.LTC128B.128 [R219+0x8080], [R176.64], !P4 ;  /* 0x08080000b0db7fae */ /* 0x0003e2000e101d58 */
[----:B------:R-:W-:Y:S02]  /*14b10*/  IADD3.X R181, R0, R222, RZ, P0, !PT ;  /* 0x000000de00b57210 */ /* 0x000fe400007fe4ff */
[----:B------:R-:W-:Y:S01]  /*14b20*/  IADD3 R184, P0, R150, R223, RZ ;  /* 0x000000df96b87210 */ /* 0x000fe20007f1e0ff */
[C---:B------:R-:W-:Y:S02]  /*14b30*/  HMMA.16816.F32.BF16 R12, R16.reuse, R152, RZ ;  /* 0x00000098100c723c */ /* 0x040fe400000418ff */
[----:B------:R2:W-:Y:S02]  /*14b40*/  LDGSTS.E.BYPASS.LTC128B.128 [R219+0x9080], [R180.64], !P5 ;  /* 0x09080000b4db7fae */ /* 0x0005e4000e901d58 */
[----:B------:R-:W-:Y:S02]  /*14b50*/  IADD3.X R185, R0, R224, RZ, P0, !PT ;  /* 0x000000e000b97210 */ /* 0x000fe400007fe4ff */
[----:B------:R-:W-:Y:S02]  /*14b60*/  IADD3 R150, P0, R150, R228, RZ ;  /* 0x000000e496967210 */ /* 0x000fe40007f1e0ff */
[----:B------:R-:W-:Y:S01]  /*14b70*/  HMMA.16816.F32.BF16 R16, R16, R154, RZ ;  /* 0x0000009a1010723c */ /* 0x000fe200000418ff */
[----:B------:R3:W-:Y:S03]  /*14b80*/  LDGSTS.E.BYPASS.LTC128B.128 [R219+0xa080], [R184.64], !P3 ;  /* 0x0a080000b8db7fae */ /* 0x0007e6000d901d58 */
[----:B------:R-:W-:Y:S02]  /*14b90*/  IADD3.X R151, R0, R225, RZ, P0, !PT ;  /* 0x000000e100977210 */ /* 0x000fe400007fe4ff */
[----:B------:R-:W-:Y:S02]  /*14ba0*/  PLOP3.LUT P0, PT, PT, PT, UP0, 0x80, 0x0 ;  /* 0x000000000000781c */ /* 0x000fe40003f0f008 */
[C---:B----4-:R-:W-:Y:S01]  /*14bb0*/  HMMA.16816.F32.BF16 R4, R156.reuse, R160, R4 ;  /* 0x000000a09c04723c */ /* 0x050fe20000041804 */
[----:B------:R4:W-:Y:S05]  /*14bc0*/  LDGSTS.E.BYPASS.LTC128B.128 [R219+0xb080], [R150.64], !P2 ;  /* 0x0b08000096db7fae */ /* 0x0009ea000d101d58 */
[----:B------:R-:W-:Y:S02]  /*14bd0*/  LDSM.16.M88.4 R168, [R209+0x10080] ;  /* 0x01008000d1a8783b */ /* 0x000fe40000000200 */
[C---:B------:R-:W-:Y:S03]  /*14be0*/  HMMA.16816.F32.BF16 R8, R156.reuse, R162, R8 ;  /* 0x000000a29c08723c */ /* 0x040fe60000041808 */
[----:B------:R-:W3:Y:S05]  /*14bf0*/  LDSM.16.M88.4 R172, [R208+0xc080] ;  /* 0x00c08000d0ac783b */ /* 0x000eea0000000200 */
[C---:B-----5:R-:W-:Y:S01]  /*14c00*/  HMMA.16816.F32.BF16 R12, R156.reuse, R164, R12 ;  /* 0x000000a49c0c723c */ /* 0x060fe2000004180c */
[----:B------:R-:W5:Y:S05]  /*14c10*/  LDSM.16.M88.4 R152, [R208+0xc880] ;  /* 0x00c88000d098783b */ /* 0x000f6a0000000200 */
[----:B------:R-:W0:Y:S02]  /*14c20*/  LDGDEPBAR ;  /* 0x00000000000079af */ /* 0x000e240000000000 */
[----:B------:R-:W-:Y:S03]  /*14c30*/  HMMA.16816.F32.BF16 R16, R156, R166, R16 ;  /* 0x000000a69c10723c */ /* 0x000fe60000041810 */
[----:B-1----:R-:W-:Y:S05]  /*14c40*/  LDSM.16.M88.4 R176, [R207+0x10080] ;  /* 0x01008000cfb0783b */ /* 0x002fea0000000200 */
[----:B--2---:R-:W1:Y:S05]  /*14c50*/  LDSM.16.M88.4 R180, [R202] ;  /* 0x00000000cab4783b */ /* 0x004e6a0000000200 */
[----:B------:R-:W2:Y:S05]  /*14c60*/  LDSM.16.M88.4 R156, [R202+0x800] ;  /* 0x00080000ca9c783b */ /* 0x000eaa0000000200 */
[----:B------:R-:W-:Y:S05]  /*14c70*/  LDSM.16.M88.4 R160, [R214+0x14080] ;  /* 0x01408000d6a0783b */ /* 0x000fea0000000200 */
[----:B------:R-:W2:Y:S01]  /*14c80*/  LDSM.16.M88.4 R164, [R213+0xd080] ;  /* 0x00d08000d5a4783b */ /* 0x000ea20000000200 */
[C---:B---3--:R-:W-:Y:S08]  /*14c90*/  HMMA.16816.F32.BF16 R4, R168.reuse, R172, R4 ;  /* 0x000000aca804723c */ /* 0x048ff00000041804 */
[C---:B------:R-:W-:Y:S01]  /*14ca0*/  HMMA.16816.F32.BF16 R8, R168.reuse, R174, R8 ;  /* 0x000000aea808723c */ /* 0x040fe20000041808 */
[----:B------:R-:W-:Y:S07]  /*14cb0*/  LDSM.16.M88.4 R172, [R201] ;  /* 0x00000000c9ac783b */ /* 0x000fee0000000200 */
[C---:B-----5:R-:W-:Y:S08]  /*14cc0*/  HMMA.16816.F32.BF16 R12, R168.reuse, R152, R12 ;  /* 0x00000098a80c723c */ /* 0x060ff0000004180c */
        /* <DEDUP_REMOVED lines=10> */
[C---:B------:R-:W-:Y:S08]  /*14d70*/  HMMA.16816.F32.BF16 R4, R160.reuse, R164, R4 ;  /* 0x000000a4a004723c */ /* 0x040ff00000041804 */
[C---:B------:R-:W-:Y:S01]  /*14d80*/  HMMA.16816.F32.BF16 R8, R160.reuse, R166, R8 ;  /* 0x000000a6a008723c */ /* 0x040fe20000041808 */
[----:B------:R-:W-:Y:S07]  /*14d90*/  LDSM.16.M88.4 R164, [R202+0x1000] ;  /* 0x00100000caa4783b */ /* 0x000fee0000000200 */
[C---:B---3--:R-:W-:Y:S08]  /*14da0*/  HMMA.16816.F32.BF16 R12, R160.reuse, R152, R12 ;  /* 0x00000098a00c723c */ /* 0x048ff0000004180c */
[----:B------:R-:W-:Y:S01]  /*14db0*/  HMMA.16816.F32.BF16 R16, R160, R154, R16 ;  /* 0x0000009aa010723c */ /* 0x000fe20000041810 */
[----:B------:R-:W3:Y:S05]  /*14dc0*/  LDSM.16.M88.4 R152, [R208+0xd880] ;  /* 0x00d88000d098783b */ /* 0x000eea0000000200 */
        /* <DEDUP_REMOVED lines=15> */
[C---:B------:R-:W-:Y:S08]  /*14ec0*/  HMMA.16816.F32.BF16 R4, R160.reuse, R164, R4 ;  /* 0x000000a4a004723c */ /* 0x040ff00000041804 */
[C---:B------:R-:W-:Y:S01]  /*14ed0*/  HMMA.16816.F32.BF16 R8, R160.reuse, R166, R8 ;  /* 0x000000a6a008723c */ /* 0x040fe20000041808 */
[----:B------:R-:W-:Y:S07]  /*14ee0*/  LDSM.16.M88.4 R164, [R208+0xe080] ;  /* 0x00e08000d0a4783b */ /* 0x000fee0000000200 */
[C---:B-1----:R-:W-:Y:S08]  /*14ef0*/  HMMA.16816.F32.BF16 R12, R160.reuse, R156, R12 ;  /* 0x0000009ca00c723c */ /* 0x042ff0000004180c */
[----:B------:R-:W-:Y:S01]  /*14f00*/  HMMA.16816.F32.BF16 R16, R160, R158, R16 ;  /* 0x0000009ea010723c */ /* 0x000fe20000041810 */
[----:B------:R-:W1:Y:S05]  /*14f10*/  LDSM.16.M88.4 R156, [R198] ;  /* 0x00000000c69c783b */ /* 0x000e6a0000000200 */
[----:B------:R-:W1:Y:S02]  /*14f20*/  LDSM.16.M88.4 R160, [R209+0x18080] ;  /* 0x01808000d1a0783b */ /* 0x000e640000000200 */
        /* <DEDUP_REMOVED lines=14> */
[C---:B------:R-:W-:Y:S08]  /*15010*/  HMMA.16816.F32.BF16 R4, R160.reuse, R164, R4 ;  /* 0x000000a4a004723c */ /* 0x040ff00000041804 */
[C---:B------:R-:W-:Y:S01]  /*15020*/  HMMA.16816.F32.BF16 R8, R160.reuse, R166, R8 ;  /* 0x000000a6a008723c */ /* 0x040fe20000041808 */
[----:B------:R-:W-:Y:S07]  /*15030*/  LDSM.16.M88.4 R164, [R197] ;  /* 0x00000000c5a4783b */ /* 0x000fee0000000200 */
[C---:B--2---:R-:W-:Y:S08]  /*15040*/  HMMA.16816.F32.BF16 R12, R160.reuse, R152, R12 ;  /* 0x00000098a00c723c */ /* 0x044ff0000004180c */
[----:B------:R-:W-:Y:S01]  /*15050*/  HMMA.16816.F32.BF16 R16, R160, R154, R16 ;  /* 0x0000009aa010723c */ /* 0x000fe20000041810 */
[----:B------:R-:W2:Y:S05]  /*15060*/  LDSM.16.M88.4 R152, [R213+0xf880] ;  /* 0x00f88000d598783b */ /* 0x000eaa0000000200 */
[----:B------:R-:W2:Y:S02]  /*15070*/  LDSM.16.M88.4 R160, [R210+0x1c080] ;  /* 0x01c08000d2a0783b */ /* 0x000ea40000000200 */
        /* <DEDUP_REMOVED lines=14> */
[C---:B------:R-:W-:Y:S08]  /*15160*/  HMMA.16816.F32.BF16 R4, R160.reuse, R164, R4 ;  /* 0x000000a4a004723c */ /* 0x040ff00000041804 */
        /* <DEDUP_REMOVED lines=19> */
[----:B------:R-:W-:Y:S05]  /*152a0*/  FMUL.FTZ R10, R10, c[0x0][0x320] ;  /* 0x0000c8000a0a7a20 */ /* 0x000fea0000410000 */
[----:B------:R-:W1:Y:S01]  /*152b0*/  MUFU.TANH R158, R158 ;  /* 0x0000009e009e7308 */ /* 0x000e620000002400 */
[----:B------:R-:W-:Y:S03]  /*152c0*/  HMMA.16816.F32.BF16 R16, R176, R154, R16 ;  /* 0x0000009ab010723c */ /* 0x000fe60000041810 */
[----:B------:R-:W-:Y:S02]  /*152d0*/  FMUL.FTZ R152, R8, c[0x0][0x320] ;  /* 0x0000c80008987a20 */ /* 0x000fe40000410000 */
[----:B------:R-:W-:Y:S02]  /*152e0*/  FMUL.FTZ R8, R9, c[0x0][0x320] ;  /* 0x0000c80009087a20 */ /* 0x000fe40000410000 */
[----:B------:R-:W-:Y:S02]  /*152f0*/  FMUL.FTZ R9, R11, c[0x0][0x320] ;  /* 0x0000c8000b097a20 */ /* 0x000fe40000410000 */
[----:B------:R3:W1:Y:S06]  /*15300*/  MUFU.TANH R6, R0 ;  /* 0x0000000000067308 */ /* 0x00066c0000002400 */
        /* <DEDUP_REMOVED lines=19> */
[----:B----4-:R3:W4:Y:S10]  /*15440*/  MUFU.TANH R151, R18 ;  /* 0x0000001200977308 */ /* 0x0107340000002400 */
[----:B------:R3:W1:Y:S02]  /*15450*/  MUFU.TANH R150, R19 ;  /* 0x0000001300967308 */ /* 0x0006640000002400 */
[----:B-1234-:R-:W-:-:S05]  /*15460*/  @P0 BRA `(.L_x_750) ;  /* 0xfffff1d000000947 */ /* 0x01efca000383ffff */
.L_x_749:
        /* <DEDUP_REMOVED lines=20> */
[----:B------:R-:W-:Y:S01]  /*155b0*/  ISETP.LT.AND P0, PT, RZ, UR7, PT ;  /* 0x00000007ff007c0c */ /* 0x000fe2000bf01270 */
[----:B------:R-:W1:Y:S01]  /*155c0*/  SHFL.BFLY PT, R13, R10, 0x2, 0x1f ;  /* 0x0c401f000a0d7f89 */ /* 0x000e6200000e0000 */
[----:B------:R-:W-:Y:S07]  /*155d0*/  UIADD3 UR7, UR7, -0x1, URZ ;  /* 0xffffffff07077890 */ /* 0x000fee000fffe03f */
        /* <DEDUP_REMOVED lines=8> */
[----:B------:R-:W2:Y:S08]  /*15660*/  SHFL.BFLY PT, R148, R5, 0x1, 0x1f ;  /* 0x0c201f0005947f89 */ /* 0x000eb000000e0000 */
[----:B------:R-:W3:Y:S01]  /*15670*/  LDSM.16.MT88.4 R12, [R211+0x8080] ;  /* 0x00808000d30c783b */ /* 0x000ee20000004200 */
        /* <DEDUP_REMOVED lines=11> */
[--C-:B------:R-:W-:Y:S02]  /*15730*/  FFMA.FTZ R231, R157, c[0x0][0x2d0], -R160.reuse ;  /* 0x0000b4009de77a23 */ /* 0x100fe400000108a0 */
[--C-:B------:R-:W-:Y:S01]  /*15740*/  FFMA.FTZ R230, R153, c[0x0][0x2d0], -R160.reuse ;  /* 0x0000b40099e67a23 */ /* 0x100fe200000108a0 */
[----:B------:R-:W-:Y:S01]  /*15750*/  LDSM.16.MT88.4 R156, [R205+0x8080] ;  /* 0x00808000cd9c783b */ /* 0x000fe20000004200 */
[--C-:B------:R-:W-:Y:S01]  /*15760*/  FFMA.FTZ R233, R8, c[0x0][0x2d0], -R163.reuse ;  /* 0x0000b40008e97a23 */ /* 0x100fe200000108a3 */
[----:B------:R-:W-:Y:S01]  /*15770*/  MUFU.EX2 R236, R236 ;  /* 0x000000ec00ec7308 */ /* 0x000fe20000000800 */
[--C-:B------:R-:W-:Y:S02]  /*15780*/  FFMA.FTZ R232, R6, c[0x0][0x2d0], -R160.reuse ;  /* 0x0000b40006e87a23 */ /* 0x100fe400000108a0 */
[--C-:B------:R-:W-:Y:S02]  /*15790*/  FFMA.FTZ R149, R9, c[0x0][0x2d0], -R160.reuse ;  /* 0x0000b40009957a23 */ /* 0x100fe400000108a0 */
[----:B------:R-:W-:Y:S01]  /*157a0*/  FMUL.FTZ R4, R2, c[0x0][0x2d0] ;  /* 0x0000b40002047a20 */ /* 0x000fe20000410000 */
[----:B------:R-:W2:Y:S01]  /*157b0*/  LDSM.16.MT88.4 R152, [R206+0x8080] ;  /* 0x00808000ce98783b */ /* 0x000ea20000004200 */
[--C-:B------:R-:W-:Y:S02]  /*157c0*/  FFMA.FTZ R237, R166, c[0x0][0x2d0], -R163.reuse ;  /* 0x0000b400a6ed7a23 */ /* 0x100fe400000108a3 */
[--C-:B------:R-:W-:Y:S01]  /*157d0*/  FFMA.FTZ R238, R164, c[0x0][0x2d0], -R163.reuse ;  /* 0x0000b400a4ee7a23 */ /* 0x100fe200000108a3 */
[----:B------:R4:W5:Y:S01]  /*157e0*/  MUFU.EX2 R2, R4 ;  /* 0x0000000400027308 */ /* 0x0009620000000800 */
[--C-:B------:R-:W-:Y:S02]  /*157f0*/  FFMA.FTZ R239, R167, c[0x0][0x2d0], -R160.reuse ;  /* 0x0000b400a7ef7a23 */ /* 0x100fe400000108a0 */
[--C-:B------:R-:W-:Y:S02]  /*15800*/  FFMA.FTZ R240, R165, c[0x0][0x2d0], -R160.reuse ;  /* 0x0000b400a5f07a23 */ /* 0x100fe400000108a0 */
[C---:B-1----:R-:W-:Y:S01]  /*15810*/  FMUL.FTZ R5, R3.reuse, R145 ;  /* 0x0000009103057220 */ /* 0x042fe20000410000 */
[----:B------:R-:W-:Y:S01]  /*15820*/  LDSM.16.MT88.4 R164, [R211+0x9880] ;  /* 0x00988000d3a4783b */ /* 0x000fe20000004200 */
[C---:B------:R-:W-:Y:S02]  /*15830*/  FMUL.FTZ R8, R3.reuse, R140 ;  /* 0x0000008c03087220 */ /* 0x040fe40000410000 */
[C---:B------:R-:W-:Y:S01]  /*15840*/  FMUL.FTZ R9, R3.reuse, R141 ;  /* 0x0000008d03097220 */ /* 0x040fe20000410000 */
[----:B------:R-:W1:Y:S01]  /*15850*/  MUFU.EX2 R235, R235 ;  /* 0x000000eb00eb7308 */ /* 0x000e620000000800 */
[C---:B------:R-:W-:Y:S02]  /*15860*/  FMUL.FTZ R16, R3.reuse, R132 ;  /* 0x0000008403107220 */ /* 0x040fe40000410000 */
[----:B------:R-:W-:Y:S02]  /*15870*/  FMUL.FTZ R17, R3, R133 ;  /* 0x0000008503117220 */ /* 0x000fe40000410000 */
[--C-:B------:R-:W-:Y:S02]  /*15880*/  FFMA.FTZ R241, R162, c[0x0][0x2d0], -R163.reuse ;  /* 0x0000b400a2f17a23 */ /* 0x100fe400000108a3 */
[----:B------:R-:W-:Y:S02]  /*15890*/  FFMA.FTZ R163, R161, c[0x0][0x2d0], -R163 ;  /* 0x0000b400a1a37a23 */ /* 0x000fe400000108a3 */
[C---:B------:R-:W-:Y:S01]  /*158a0*/  FMUL.FTZ R20, R3.reuse, R20 ;  /* 0x0000001403147220 */ /* 0x040fe20000410000 */
[----:B------:R-:W-:Y:S01]  /*158b0*/  MUFU.EX2 R234, R234 ;  /* 0x000000ea00ea7308 */ /* 0x000fe20000000800 */
[C---:B------:R-:W-:Y:S02]  /*158c0*/  FMUL.FTZ R21, R3.reuse, R21 ;  /* 0x0000001503157220 */ /* 0x040fe40000410000 */
[C---:B------:R-:W-:Y:S02]  /*158d0*/  FMUL.FTZ R24, R3.reuse, R24 ;  /* 0x0000001803187220 */ /* 0x040fe40000410000 */
[----:B----4-:R-:W-:Y:S02]  /*158e0*/  FMUL.FTZ R4, R3, R144 ;  /* 0x0000009003047220 */ /* 0x010fe40000410000 */
[C---:B-----5:R-:W-:Y:S02]  /*158f0*/  FMUL.FTZ R6, R2.reuse, R146 ;  /* 0x0000009202067220 */ /* 0x060fe40000410000 */
[C---:B------:R-:W-:Y:S01]  /*15900*/  FMUL.FTZ R7, R2.reuse, R147 ;  /* 0x0000009302077220 */ /* 0x040fe20000410000 */
[----:B------:R-:W4:Y:S01]  /*15910*/  MUFU.EX2 R233, R233 ;  /* 0x000000e900e97308 */ /* 0x000f220000000800 */
        /* <DEDUP_REMOVED lines=11> */
[C---:B------:R-:W-:Y:S02]  /*159d0*/  FMUL.FTZ R26, R2.reuse, R26 ;  /* 0x0000001a021a7220 */ /* 0x040fe40000410000 */
[----:B------:R-:W1:Y:S01]  /*159e0*/  MUFU.EX2 R231, R231 ;  /* 0x000000e700e77308 */ /* 0x000e620000000800 */
        /* <DEDUP_REMOVED lines=12> */
[----:B------:R-:W4:Y:S01]  /*15ab0*/  MUFU.EX2 R149, R149 ;  /* 0x0000009500957308 */ /* 0x000f220000000800 */
[----:B------:R-:W-:Y:S02]  /*15ac0*/  FMUL.FTZ R37, R3, R37 ;  /* 0x0000002503257220 */ /* 0x000fe40000410000 */
[C---:B------:R-:W-:Y:S01]  /*15ad0*/  FMUL.FTZ R38, R2.reuse, R38 ;  /* 0x0000002602267220 */ /* 0x040fe20000410000 */
        /* <DEDUP_REMOVED lines=17> */
[----:B------:R-:W1:Y:S01]  /*15bf0*/  MUFU.EX2 R238, R238 ;  /* 0x000000ee00ee7308 */ /* 0x000e620000000800 */
[C---:B---3--:R-:W-:Y:S05]  /*15c00*/  HMMA.16816.F32.BF16 R4, R144.reuse, R12, R4 ;  /* 0x0000000c9004723c */ /* 0x048fea0000041804 */
        /* <DEDUP_REMOVED lines=12> */
[C---:B--2---:R-:W-:Y:S02]  /*15cd0*/  HMMA.16816.F32.BF16 R12, R144.reuse, R152, R12 ;  /* 0x00000098900c723c */ /* 0x044fe4000004180c */
[----:B------:R-:W2:Y:S01]  /*15ce0*/  MUFU.EX2 R241, R241 ;  /* 0x000000f100f17308 */ /* 0x000ea20000000800 */
[C---:B------:R-:W-:Y:S02]  /*15cf0*/  FMUL.FTZ R56, R3.reuse, R56 ;  /* 0x0000003803387220 */ /* 0x040fe40000410000 */
[C---:B------:R-:W-:Y:S02]  /*15d00*/  FMUL.FTZ R57, R3.reuse, R57 ;  /* 0x0000003903397220 */ /* 0x040fe40000410000 */
[C---:B------:R-:W-:Y:S01]  /*15d10*/  FMUL.FTZ R58, R2.reuse, R58 ;  /* 0x0000003a023a7220 */ /* 0x040fe20000410000 */
[C---:B------:R-:W-:Y:S04]  /*15d20*/  HMMA.16816.F32.BF16 R16, R144.reuse, R154, R16 ;  /* 0x0000009a9010723c */ /* 0x040fe80000041810 */
[----:B------:R-:W-:Y:S01]  /*15d30*/  FMUL.FTZ R59, R2, R59 ;  /* 0x0000003b023b7220 */ /* 0x000fe20000410000 */
[----:B-1----:R-:W-:Y:S01]  /*15d40*/  F2FP.BF16.PACK_AB R152, R238, R237 ;  /* 0x000000edee98723e */ /* 0x002fe200000010ff */
[C---:B------:R-:W-:Y:S02]  /*15d50*/  FMUL.FTZ R60, R3.reuse, R60 ;  /* 0x0000003c033c7220 */ /* 0x040fe40000410000 */
[C---:B------:R-:W-:Y:S04]  /*15d60*/  HMMA.16816.F32.BF16 R20, R144.reuse, R156, R20 ;  /* 0x0000009c9014723c */ /* 0x040fe80000041814 */
[C---:B------:R-:W-:Y:S01]  /*15d70*/  FMUL.FTZ R61, R3.reuse, R61 ;  /* 0x0000003d033d7220 */ /* 0x040fe20000410000 */
[----:B---3--:R-:W-:Y:S01]  /*15d80*/  F2FP.BF16.PACK_AB R153, R240, R239 ;  /* 0x000000eff099723e */ /* 0x008fe200000010ff */
[C---:B------:R-:W-:Y:S02]  /*15d90*/  FMUL.FTZ R62, R2.reuse, R62 ;  /* 0x0000003e023e7220 */ /* 0x040fe40000410000 */
[C---:B------:R-:W-:Y:S01]  /*15da0*/  HMMA.16816.F32.BF16 R24, R144.reuse, R158, R24 ;  /* 0x0000009e9018723c */ /* 0x040fe20000041818 */
[----:B------:R-:W-:Y:S03]  /*15db0*/  LDSM.16.MT88.4 R156, [R206+0x8880] ;  /* 0x00888000ce9c783b */ /* 0x000fe60000004200 */
[----:B------:R-:W-:Y:S01]  /*15dc0*/  FMUL.FTZ R63, R2, R63 ;  /* 0x0000003f023f7220 */ /* 0x000fe20000410000 */
[----:B--2---:R-:W-:Y:S01]  /*15dd0*/  F2FP.BF16.PACK_AB R154, R242, R241 ;  /* 0x000000f1f29a723e */ /* 0x004fe200000010ff */
        /* <DEDUP_REMOVED lines=79> */
[----:B------:R-:W-:Y:S03]  /*162d0*/  FMUL.FTZ R113, R3, R113 ;  /* 0x0000007103717220 */ /* 0x000fe60000410000 */
[C---:B--2---:R-:W-:Y:S03]  /*162e0*/  HMMA.16816.F32.BF16 R108, R144.reuse, R132, R108 ;  /* 0x00000084906c723c */ /* 0x044fe6000004186c */
[C---:B------:R-:W-:Y:S02]  /*162f0*/  FMUL.FTZ R114, R2.reuse, R114 ;  /* 0x0000007202727220 */ /* 0x040fe40000410000 */
[----:B------:R-:W-:Y:S02]  /*16300*/  FMUL.FTZ R115, R2, R115 ;  /* 0x0000007302737220 */ /* 0x000fe40000410000 */
[--C-:B------:R-:W-:Y:S02]  /*16310*/  FFMA.FTZ R151, R151, c[0x0][0x2d0], -R160.reuse ;  /* 0x0000b40097977a23 */ /* 0x100fe400000108a0 */
[----:B------:R-:W-:Y:S03]  /*16320*/  FFMA.FTZ R160, R150, c[0x0][0x2d0], -R160 ;  /* 0x0000b40096a07a23 */ /* 0x000fe600000108a0 */
        /* <DEDUP_REMOVED lines=8> */
[C---:B------:R-:W-:Y:S02]  /*163b0*/  FMUL.FTZ R120, R3.reuse, R120 ;  /* 0x0000007803787220 */ /* 0x040fe40000410000 */
[C---:B------:R-:W-:Y:S01]  /*163c0*/  FMUL.FTZ R121, R3.reuse, R121 ;  /* 0x0000007903797220 */ /* 0x040fe20000410000 */
[C---:B---3--:R-:W-:Y:S03]  /*163d0*/  HMMA.16816.F32.BF16 R116, R144.reuse, R140, R116 ;  /* 0x0000008c9074723c */ /* 0x048fe60000041874 */
[C---:B------:R-:W-:Y:S02]  /*163e0*/  FMUL.FTZ R122, R2.reuse, R122 ;  /* 0x0000007a027a7220 */ /* 0x040fe40000410000 */
[C---:B------:R-:W-:Y:S02]  /*163f0*/  FMUL.FTZ R123, R2.reuse, R123 ;  /* 0x0000007b027b7220 */ /* 0x040fe40000410000 */
[C---:B------:R-:W-:Y:S02]  /*16400*/  FMUL.FTZ R124, R3.reuse, R124 ;  /* 0x0000007c037c7220 */ /* 0x040fe40000410000 */
[C---:B------:R-:W-:Y:S01]  /*16410*/  FMUL.FTZ R125, R3.reuse, R125 ;  /* 0x0000007d037d7220 */ /* 0x040fe20000410000 */
[----:B----4-:R-:W3:Y:S02]  /*16420*/  LDSM.16.MT88.4 R160, [R205+0x8880] ;  /* 0x00888000cda0783b */ /* 0x010ee40000004200 */
[C---:B------:R-:W-:Y:S03]  /*16430*/  HMMA.16816.F32.BF16 R120, R144.reuse, R142, R120 ;  /* 0x0000008e9078723c */ /* 0x040fe60000041878 */
[C---:B------:R-:W-:Y:S02]  /*16440*/  FMUL.FTZ R126, R2.reuse, R126 ;  /* 0x0000007e027e7220 */ /* 0x040fe40000410000 */
[----:B------:R-:W-:Y:S02]  /*16450*/  FMUL.FTZ R127, R2, R127 ;  /* 0x0000007f027f7220 */ /* 0x000fe40000410000 */
[C---:B------:R-:W-:Y:S01]  /*16460*/  FMUL.FTZ R128, R3.reuse, R128 ;  /* 0x0000008003807220 */ /* 0x040fe20000410000 */
[----:B-----5:R-:W-:Y:S01]  /*16470*/  F2FP.BF16.PACK_AB R155, R150, R151 ;  /* 0x00000097969b723e */ /* 0x020fe200000010ff */
        /* <DEDUP_REMOVED lines=13> */
[----:B------:R-:W-:Y:S03]  /*16550*/  FADD.FTZ R2, R233, R2 ;  /* 0x00000002e9027221 */ /* 0x000fe60000010000 */
[C---:B------:R-:W-:Y:S01]  /*16560*/  HMMA.16816.F32.BF16 R140, R152.reuse, R134, R8 ;  /* 0x00000086988c723c */ /* 0x040fe20000041808 */
[----:B------:R-:W2:Y:S03]  /*16570*/  LDSM.16.MT88.4 R8, [R205+0x9880] ;  /* 0x00988000cd08783b */ /* 0x000ea60000004200 */
[----:B------:R-:W-:Y:S04]  /*16580*/  FADD.FTZ R237, R237, R2 ;  /* 0x00000002eded7221 */ /* 0x000fe80000010000 */
[C---:B------:R-:W-:Y:S01]  /*16590*/  HMMA.16816.F32.BF16 R136, R152.reuse, R156, R12 ;  /* 0x0000009c9888723c */ /* 0x040fe2000004180c */
[----:B------:R-:W4:Y:S03]  /*165a0*/  LDSM.16.MT88.4 R12, [R205+0xa880] ;  /* 0x00a88000cd0c783b */ /* 0x000f260000004200 */
[----:B------:R-:W-:Y:S04]  /*165b0*/  FADD.FTZ R238, R238, R237 ;  /* 0x000000edeeee7221 */ /* 0x000fe80000010000 */
[C---:B------:R-:W-:Y:S01]  /*165c0*/  HMMA.16816.F32.BF16 R132, R152.reuse, R158, R16 ;  /* 0x0000009e9884723c */ /* 0x040fe20000041810 */
[----:B------:R-:W5:Y:S03]  /*165d0*/  LDSM.16.MT88.4 R16, [R205+0xb880] ;  /* 0x00b88000cd10783b */ /* 0x000f660000004200 */
[----:B------:R-:W-:Y:S04]  /*165e0*/  FADD.FTZ R241, R241, R238 ;  /* 0x000000eef1f17221 */ /* 0x000fe80000010000 */
[C---:B---3--:R-:W-:Y:S01]  /*165f0*/  HMMA.16816.F32.BF16 R20, R152.reuse, R160, R20 ;  /* 0x000000a09814723c */ /* 0x048fe20000041814 */
[----:B------:R-:W3:Y:S03]  /*16600*/  LDSM.16.MT88.4 R156, [R204+0xb880] ;  /* 0x00b88000cc9c783b */ /* 0x000ee60000004200 */
[----:B------:R-:W-:Y:S04]  /*16610*/  FADD.FTZ R220, R242, R241 ;  /* 0x000000f1f2dc7221 */ /* 0x000fe80000010000 */
[C---:B------:R-:W-:Y:S08]  /*16620*/  HMMA.16816.F32.BF16 R24, R152.reuse, R162, R24 ;  /* 0x000000a29818723c */ /* 0x040ff00000041818 */
[C---:B-1----:R-:W-:Y:S07]  /*16630*/  HMMA.16816.F32.BF16 R28, R152.reuse, R4, R28 ;  /* 0x00000004981c723c */ /* 0x042fee000004181c */
[----:B------:R-:W-:Y:S01]  /*16640*/  FADD.FTZ R4, R230, R231 ;  /* 0x000000e7e6047221 */ /* 0x000fe20000010000 */
[C---:B------:R-:W-:Y:S04]  /*16650*/  HMMA.16816.F32.BF16 R32, R152.reuse, R6, R32 ;  /* 0x000000069820723c */ /* 0x040fe80000041820 */
[----:B------:R-:W-:Y:S01]  /*16660*/  FADD.FTZ R4, R149, R4 ;  /* 0x0000000495047221 */ /* 0x000fe20000010000 */
[----:B------:R-:W-:Y:S03]  /*16670*/  MOV R149, R148 ;  /* 0x0000009400957202 */ /* 0x000fe60000000f00 */
        /* <DEDUP_REMOVED lines=29> */
.L_x_747:
        /* <DEDUP_REMOVED lines=155> */
.L_x_671:
        /* <DEDUP_REMOVED lines=197> */
.L_x_752:
        /* <DEDUP_REMOVED lines=157> */
.L_x_754:
[----:B--234-:R-:W-:Y:S05]  /*18820*/  BSYNC B0 ;  /* 0x0000000000007941 */ /* 0x01cfea0003800000 */
.L_x_753:
        /* <DEDUP_REMOVED lines=30> */
.L_x_756:
[----:B------:R-:W-:Y:S05]  /*18a10*/  BSYNC B0 ;  /* 0x0000000000007941 */ /* 0x000fea0003800000 */
.L_x_755:
        /* <DEDUP_REMOVED lines=30> */
.L_x_758:
[----:B------:R-:W-:Y:S05]  /*18c00*/  BSYNC B0 ;  /* 0x0000000000007941 */ /* 0x000fea0003800000 */
.L_x_757:
        /* <DEDUP_REMOVED lines=31> */
.L_x_751:
        /* <DEDUP_REMOVED lines=31> */
.L_x_759:
        /* <DEDUP_REMOVED lines=43> */
.L_x_761:
[----:B------:R-:W-:Y:S05]  /*192a0*/  BSYNC B0 ;  /* 0x0000000000007941 */ /* 0x000fea0003800000 */
.L_x_760:
        /* <DEDUP_REMOVED lines=77> */
.L_x_763:
[----:B------:R-:W-:Y:S05]  /*19780*/  BSYNC B0 ;  /* 0x0000000000007941 */ /* 0x000fea0003800000 */
.L_x_762:
        /* <DEDUP_REMOVED lines=27> */
.L_x_765:
[----:B------:R-:W-:Y:S05]  /*19940*/  BSYNC B0 ;  /* 0x0000000000007941 */ /* 0x000fea0003800000 */
.L_x_764:
        /* <DEDUP_REMOVED lines=27> */
.L_x_767:
[----:B------:R-:W-:Y:S05]  /*19b00*/  BSYNC B0 ;  /* 0x0000000000007941 */ /* 0x000fea0003800000 */
.L_x_766:
        /* <DEDUP_REMOVED lines=28> */
.L_x_768:
        /* <DEDUP_REMOVED lines=11> */
.L_x_3639:


//--------------------- .text._ZN7cutlass13device_kernelIN5flash19enable_sm80_to_sm89INS1_16FlashAttnFwdSm80INS1_25CollectiveMainloopFwdSm80ILi8ELi1ELb0EN4cute5tupleIJNS5_1CILi128EEENS7_ILi96EEENS7_ILi256EEEEEELi256ENS_10bfloat16_tEfNS_4arch4Sm80ELb0ELb0ELb1ELb0ELb1ELb0ELb1ELb0EEENS1_21CollectiveEpilogueFwdINS6_IJS8_SA_S9_EEENS6_IJNS7_ILi1EEESI_SI_EEESC_SE_Li256ELb0ELb1ELb0ELb0EEENS1_19SingleTileSchedulerILb0ELb0ELb1ELi128EEEEEEEEEvNT_6ParamsE --------------------------
	.section	.text._ZN7cutlass13device_kernelIN5flash19enable_sm80_to_sm89INS1_16FlashAttnFwdSm80INS1_25CollectiveMainloopFwdSm80ILi8ELi1ELb0EN4cute5tupleIJNS5_1CILi128EEENS7_ILi96EEENS7_ILi256EEEEEELi256ENS_10bfloat16_tEfNS_4arch4Sm80ELb0ELb0ELb1ELb0ELb1ELb0ELb1ELb0EEENS1_21CollectiveEpilogueFwdINS6_IJS8_SA_S9_EEENS6_IJNS7_ILi1EEESI_SI_EEESC_SE_Li256ELb0ELb1ELb0ELb0EEENS1_19SingleTileSchedulerILb0ELb0ELb1ELi128EEEEEEEEEvNT_6ParamsE,"ax",@progbits
	.sectioninfo	@"SHI_REGISTERS=255"
	.align	128
.text._ZN7cutlass13device_kernelIN5flash19enable_sm80_to_sm89INS1_16FlashAttnFwdSm80INS1_25CollectiveMainloopFwdSm80ILi8ELi1ELb0EN4cute5tupleIJNS5_1CILi128EEENS7_ILi96EEENS7_ILi256EEEEEELi256ENS_10bfloat16_tEfNS_4arch4Sm80ELb0ELb0ELb1ELb0ELb1ELb0ELb1ELb0EEENS1_21CollectiveEpilogueFwdINS6_IJS8_SA_S9_EEENS6_IJNS7_ILi1EEESI_SI_EEESC_SE_Li256ELb0ELb1ELb0ELb0EEENS1_19SingleTileSchedulerILb0ELb0ELb1ELi128EEEEEEEEEvNT_6ParamsE:
        .type           _ZN7cutlass13device_kernelIN5flash19enable_sm80_to_sm89INS1_16FlashAttnFwdSm80INS1_25CollectiveMainloopFwdSm80ILi8ELi1ELb0EN4cute5tupleIJNS5_1CILi128EEENS7_ILi96EEENS7_ILi256EEEEEELi256ENS_10bfloat16_tEfNS_4arch4Sm80ELb0ELb0ELb1ELb0ELb1ELb0ELb1ELb0EEENS1_21CollectiveEpilogueFwdINS6_IJS8_SA_S9_EEENS6_IJNS7_ILi1EEESI_SI_EEESC_SE_Li256ELb0ELb1ELb0ELb0EEENS1_19SingleTileSchedulerILb0ELb0ELb1ELi128EEEEEEEEEvNT_6ParamsE,@function
        .size           _ZN7cutlass13device_kernelIN5flash19enable_sm80_to_sm89INS1_16FlashAttnFwdSm80INS1_25CollectiveMainloopFwdSm80ILi8ELi1ELb0EN4cute5tupleIJNS5_1CILi128EEENS7_ILi96EEENS7_ILi256EEEEEELi256ENS_10bfloat16_tEfNS_4arch4Sm80ELb0ELb0ELb1ELb0ELb1ELb0ELb1ELb0EEENS1_21CollectiveEpilogueFwdINS6_IJS8_SA_S9_EEENS6_IJNS7_ILi1EEESI_SI_EEESC_SE_Li256ELb0ELb1ELb0ELb0EEENS1_19SingleTileSchedulerILb0ELb0ELb1ELi128EEEEEEEEEvNT_6ParamsE,(.L_x_3640 - _ZN7cutlass13device_kernelIN5flash19enable_sm80_to_sm89INS1_16FlashAttnFwdSm80INS1_25CollectiveMainloopFwdSm80ILi8ELi1ELb0EN4cute5tupleIJNS5_1CILi128EEENS7_ILi96EEENS7_ILi256EEEEEELi256ENS_10bfloat16_tEfNS_4arch4Sm80ELb0ELb0ELb1ELb0ELb1ELb0ELb1ELb0EEENS1_21CollectiveEpilogueFwdINS6_IJS8_SA_S9_EEENS6_IJNS7_ILi1EEESI_SI_EEESC_SE_Li256ELb0ELb1ELb0ELb0EEENS1_19SingleTileSchedulerILb0ELb0ELb1ELi128EEEEEEEEEvNT_6ParamsE)
        .other          _ZN7cutlass13device_kernelIN5flash19enable_sm80_to_sm89INS1_16FlashAttnFwdSm80INS1_25CollectiveMainloopFwdSm80ILi8ELi1ELb0EN4cute5tupleIJNS5_1CILi128EEENS7_ILi96EEENS7_ILi256EEEEEELi256ENS_10bfloat16_tEfNS_4arch4Sm80ELb0ELb0ELb1ELb0ELb1ELb0ELb1ELb0EEENS1_21CollectiveEpilogueFwdINS6_IJS8_SA_S9_EEENS6_IJNS7_ILi1EEESI_SI_EEESC_SE_Li256ELb0ELb1ELb0ELb0EEENS1_19SingleTileSchedulerILb0ELb0ELb1ELi128EEEEEEEEEvNT_6ParamsE,@"STO_CUDA_ENTRY STV_DEFAULT"
_ZN7cutlass13device_kernelIN5flash19enable_sm80_to_sm89INS1_16FlashAttnFwdSm80INS1_25CollectiveMainloopFwdSm80ILi8ELi1ELb0EN4cute5tupleIJNS5_1CILi128EEENS7_ILi96EEENS7_ILi256EEEEEELi256ENS_10bfloat16_tEfNS_4arch4Sm80ELb0ELb0ELb1ELb0ELb1ELb0ELb1ELb0EEENS1_21CollectiveEpilogueFwdINS6_IJS8_SA_S9_EEENS6_IJNS7_ILi1EEESI_SI_EEESC_SE_Li256ELb0ELb1ELb0ELb0EEENS1_19SingleTileSchedulerILb0ELb0ELb1ELi128EEEEEEEEEvNT_6ParamsE:
        /* <DEDUP_REMOVED lines=15> */
[----:B------:R-:W-:Y:S02]  /*00f0*/  ULDC.64 UR4, c[0x0][0x340] ;  /* 0x0000d00000047ab9 */ /* 0x000fe40000000a00 */
[----:B------:R-:W-:Y:S02]  /*0100*/  UISETP.NE.U32.AND UP1, UPT, URZ, UR4, UPT ;  /* 0x000000043f00728c */ /* 0x000fe4000bf25070 */
[----:B------:R1:W2:Y:S01]  /*0110*/  @P2 LDG.E R4, [R4.64] ;  /* 0x0000000c04042981 */ /* 0x0002a2000c1e1900 */
[----:B------:R-:W-:Y:S02]  /*0120*/  ULDC.64 UR6, c[0x0][0x340] ;  /* 0x0000d00000067ab9 */ /* 0x000fe40000000a00 */
[----:B------:R-:W-:-:S06]  /*0130*/  UISETP.NE.AND.EX UP1, UPT, URZ, UR5, UPT, UP1 ;  /* 0x000000053f00728c */ /* 0x000fcc000bf25310 */
[----:B------:R-:W-:-:S05]  /*0140*/  PLOP3.LUT P6, PT, PT, PT, UP1, 0x80, 0x0 ;  /* 0x000000000000781c */ /* 0x000fca0003fcf018 */
[----:B------:R-:W-:Y:S02]  /*0150*/  @UP1 UMOV UR4, 0x4 ;  /* 0x0000000400041882 */ /* 0x000fe40000000000 */
[----:B------:R-:W-:-:S06]  /*0160*/  @UP1 UIMAD.WIDE UR4, UR14, UR4, UR6 ;  /* 0x000000040e0412a5 */ /* 0x000fcc000f8e0206 */
[----:B------:R-:W-:Y:S02]  /*0170*/  IMAD.U32 R3, RZ, RZ, UR5 ;  /* 0x00000005ff037e24 */ /* 0x000fe4000f8e00ff */
[----:B------:R-:W-:Y:S01]  /*0180*/  IMAD.U32 R2, RZ, RZ, UR4 ;  /* 0x00000004ff027e24 */ /* 0x000fe2000f8e00ff */
[----:B------:R-:W3:Y:S01]  /*0190*/  S2UR UR7, SR_CTAID.Y ;  /* 0x00000000000779c3 */ /* 0x000ee20000002600 */
[----:B------:R-:W4:Y:S01]  /*01a0*/  S2R R13, SR_CTAID.X ;  /* 0x00000000000d7919 */ /* 0x000f220000002500 */
[----:B------:R-:W-:Y:S01]  /*01b0*/  IMAD.MOV.U32 R11, RZ, RZ, c[0x0][0x2c4] ;  /* 0x0000b100ff0b7624 */ /* 0x000fe200078e00ff */
[----:B------:R-:W-:Y:S02]  /*01c0*/  ULDC.64 UR4, c[0x0][0x1b8] ;  /* 0x00006e0000047ab9 */ /* 0x000fe40000000a00 */
[----:B------:R5:W2:Y:S01]  /*01d0*/  @P6 LDG.E R3, [R2.64] ;  /* 0x0000000c02036981 */ /* 0x000aa2000c1e1900 */
[----:B------:R-:W-:Y:S01]  /*01e0*/  USHF.R.S32.HI UR9, URZ, 0x1f, UR14 ;  /* 0x0000001f3f097899 */ /* 0x000fe2000801140e */
[C---:B------:R-:W-:Y:S01]  /*01f0*/  ISETP.NE.AND P0, PT, R11.reuse, 0x1, PT ;  /* 0x000000010b00780c */ /* 0x040fe20003f05270 */
[----:B------:R-:W-:Y:S01]  /*0200*/  IMAD R11, R11, c[0x0][0x168], RZ ;  /* 0x00005a000b0b7a24 */ /* 0x000fe200078e02ff */
[----:B---3--:R-:W-:-:S02]  /*0210*/  USHF.R.S32.HI UR6, URZ, 0x1f, UR7 ;  /* 0x0000001f3f067899 */ /* 0x008fc40008011407 */
[----:B------:R-:W-:Y:S02]  /*0220*/  UIMAD.WIDE.U32 UR10, UR7, UR4, URZ ;  /* 0x00000004070a72a5 */ /* 0x000fe4000f8e003f */
[----:B------:R-:W-:Y:S01]  /*0230*/  UIMAD UR8, UR6, UR4, URZ ;  /* 0x00000004060872a4 */ /* 0x000fe2000f8e023f */
[----:B-----5:R-:W3:Y:S03]  /*0240*/  S2R R2, SR_TID.X ;  /* 0x0000000000027919 */ /* 0x020ee60000002100 */
[----:B------:R-:W-:-:S03]  /*0250*/  UIMAD UR8, UR7, UR5, UR8 ;  /* 0x00000005070872a4 */ /* 0x000fc6000f8e0208 */
[----:B------:R-:W-:Y:S02]  /*0260*/  ULDC.64 UR4, c[0x0][0x1c0] ;  /* 0x0000700000047ab9 */ /* 0x000fe40000000a00 */
[----:B------:R-:W-:Y:S02]  /*0270*/  UIADD3 UR11, UR11, UR8, URZ ;  /* 0x000000080b0b7290 */ /* 0x000fe4000fffe03f */
[----:B------:R-:W-:Y:S02]  /*0280*/  UIMAD UR9, UR9, UR4, URZ ;  /* 0x00000004090972a4 */ /* 0x000fe4000f8e023f */
[----:B------:R-:W-:Y:S02]  /*0290*/  UIMAD.WIDE.U32 UR10, UR14, UR4, UR10 ;  /* 0x000000040e0a72a5 */ /* 0x000fe4000f8e000a */
[----:B------:R-:W-:Y:S02]  /*02a0*/  UIMAD UR5, UR14, UR5, UR9 ;  /* 0x000000050e0572a4 */ /* 0x000fe4000f8e0209 */
[----:B------:R-:W-:-:S02]  /*02b0*/  ULDC UR4, c[0x0][0x2ac] ;  /* 0x0000ab0000047ab9 */ /* 0x000fc40000000800 */
[----:B------:R-:W-:Y:S01]  /*02c0*/  UIADD3 UR5, UR11, UR5, URZ ;  /* 0x000000050b057290 */ /* 0x000fe2000fffe03f */
[----:B------:R-:W-:Y:S01]  /*02d0*/  IMAD.U32 R15, RZ, RZ, UR11 ;  /* 0x0000000bff0f7e24 */ /* 0x000fe2000f8e00ff */
[----:B------:R-:W-:Y:S01]  /*02e0*/  UMOV UR8, 0x60 ;  /* 0x0000006000087882 */ /* 0x000fe20000000000 */
[----:B------:R-:W-:Y:S01]  /*02f0*/  IMAD.U32 R14, RZ, RZ, UR10 ;  /* 0x0000000aff0e7e24 */ /* 0x000fe2000f8e00ff */
[----:B------:R-:W-:Y:S02]  /*0300*/  UMOV UR11, URZ ;  /* 0x0000003f000b7c82 */ /* 0x000fe40008000000 */
[----:B------:R-:W-:Y:S01]  /*0310*/  IMAD.U32 R15, RZ, RZ, UR5 ;  /* 0x00000005ff0f7e24 */ /* 0x000fe2000f8e00ff */
[----:B---3--:R-:W-:Y:S01]  /*0320*/  SHF.R.S32.HI R17, RZ, 0x1f, R2 ;  /* 0x0000001fff117819 */ /* 0x008fe20000011402 */
[----:B------:R-:W-:Y:S02]  /*0330*/  ULDC UR10, c[0x0][0x1d0] ;  /* 0x00007400000a7ab9 */ /* 0x000fe40000000800 */
[----:B------:R-:W-:Y:S01]  /*0340*/  UIMAD UR10, UR4, UR10, URZ ;  /* 0x0000000a040a72a4 */ /* 0x000fe2000f8e023f */
[----:B------:R-:W-:-:S02]  /*0350*/  LEA.HI R7, R17, R2, RZ, 0x3 ;  /* 0x0000000211077211 */ /* 0x000fc400078f18ff */
[----:B------:R-:W-:Y:S02]  /*0360*/  ULDC UR4, c[0x0][0x2b8] ;  /* 0x0000ae0000047ab9 */ /* 0x000fe40000000800 */
[----:B------:R-:W-:Y:S01]  /*0370*/  LOP3.LUT R0, R7, 0xfffffff8, RZ, 0xc0, !PT ;  /* 0xfffffff807007812 */ /* 0x000fe200078ec0ff */
[----:B------:R-:W-:Y:S01]  /*0380*/  UIADD3 UR16, UR10, 0x5f, URZ ;  /* 0x0000005f0a107890 */ /* 0x000fe2000fffe03f */
[----:B------:R-:W-:Y:S01]  /*0390*/  SHF.R.S32.HI R7, RZ, 0x3, R7 ;  /* 0x00000003ff077819 */ /* 0x000fe20000011407 */
[----:B------:R-:W-:Y:S02]  /*03a0*/  UISETP.NE.AND UP0, UPT, UR4, 0x1, UPT ;  /* 0x000000010400788c */ /* 0x000fe4000bf05270 */
[----:B------:R-:W-:Y:S01]  /*03b0*/  IMAD.IADD R0, R2, 0x1, -R0 ;  /* 0x0000000102007824 */ /* 0x000fe200078e0a00 */
[----:B------:R-:W-:Y:S01]  /*03c0*/  UIMAD.WIDE UR16, UR16, 0x2aaaaaab, URZ ;  /* 0x2aaaaaab101078a5 */ /* 0x000fe2000f8e023f */
[--C-:B----4-:R-:W-:Y:S02]  /*03d0*/  IMAD R16, R13, 0x80, R7.reuse ;  /* 0x000000800d107824 */ /* 0x110fe400078e0207 */
[----:B------:R-:W-:-:S02]  /*03e0*/  IMAD R116, R0, 0x20, R7 ;  /* 0x0000002000747824 */ /* 0x000fc400078e0207 */
[----:B------:R-:W-:Y:S02]  /*03f0*/  IMAD.SHL.U32 R213, R0, 0x8, RZ ;  /* 0x0000000800d57824 */ /* 0x000fe400078e00ff */
[----:B------:R-:W-:Y:S01]  /*0400*/  IMAD R9, R13, 0x80, R116 ;  /* 0x000000800d097824 */ /* 0x000fe200078e0274 */
[----:B------:R-:W-:Y:S01]  /*0410*/  STL [R1+0xc], R116 ;  /* 0x00000c7401007387 */ /* 0x000fe20000100800 */
[----:B------:R-:W-:Y:S01]  /*0420*/  UMOV UR5, UR17 ;  /* 0x0000001100057c82 */ /* 0x000fe20008000000 */
[----:B------:R-:W-:Y:S01]  /*0430*/  IADD3 R29, R213, 0x40, RZ ;  /* 0x00000040d51d7810 */ /* 0x000fe20007ffe0ff */
[----:B-1----:R-:W-:Y:S01]  /*0440*/  @P0 IMAD.HI.U32 R5, R9, c[0x0][0x2c8], RZ ;  /* 0x0000b20009050a27 */ /* 0x002fe200078e00ff */
[----:B------:R1:W-:Y:S01]  /*0450*/  STL [R1+0x8], R9 ;  /* 0x0000080901007387 */ /* 0x0003e20000100800 */
[C---:B------:R-:W-:Y:S01]  /*0460*/  IADD3 R28, R213.reuse, 0x80, RZ ;  /* 0x00000080d51c7810 */ /* 0x040fe20007ffe0ff */
[----:B------:R-:W-:Y:S01]  /*0470*/  USHF.R.U32.HI UR9, URZ, 0x1f, UR5 ;  /* 0x0000001f3f097899 */ /* 0x000fe20008011605 */
[----:B------:R-:W-:Y:S01]  /*0480*/  IMAD.MOV.U32 R6, RZ, RZ, R9 ;  /* 0x000000ffff067224 */ /* 0x000fe200078e0009 */
[----:B------:R-:W-:Y:S01]  /*0490*/  @P0 SHF.R.U32.HI R6, RZ, c[0x0][0x2cc], R5 ;  /* 0x0000b300ff060a19 */ /* 0x000fe20000011605 */
[----:B------:R-:W-:Y:S01]  /*04a0*/  IMAD.MOV.U32 R251, RZ, RZ, RZ ;  /* 0x000000fffffb7224 */ /* 0x000fe200078e00ff */
[----:B------:R-:W-:Y:S01]  /*04b0*/  IADD3 R215, R213, 0xc0, RZ ;  /* 0x000000c0d5d77810 */ /* 0x000fe20007ffe0ff */
[----:B------:R-:W-:Y:S01]  /*04c0*/  ULEA.HI.SX32 UR9, UR5, UR9, 0x1c ;  /* 0x0000000905097291 */ /* 0x000fe2000f8fe23f */
[--C-:B------:R-:W-:Y:S01]  /*04d0*/  SHF.R.S32.HI R5, RZ, 0x1f, R6.reuse ;  /* 0x0000001fff057819 */ /* 0x100fe20000011406 */
[----:B------:R-:W-:Y:S01]  /*04e0*/  IMAD.MOV R8, RZ, RZ, -R6 ;  /* 0x000000ffff087224 */ /* 0x000fe200078e0a06 */
[----:B------:R-:W-:Y:S01]  /*04f0*/  ISETP.GE.AND P5, PT, R29, c[0x0][0x198], PT ;  /* 0x000066001d007a0c */ /* 0x000fe20003fa6270 */
[----:B------:R-:W-:Y:S01]  /*0500*/  IMAD.WIDE.U32 R14, R6, c[0x0][0x1b0], R14 ;  /* 0x00006c00060e7a25 */ /* 0x000fe200078e000e */
[----:B------:R-:W-:Y:S01]  /*0510*/  ISETP.GE.AND P4, PT, R28, c[0x0][0x198], PT ;  /* 0x000066001c007a0c */ /* 0x000fe20003f86270 */
[----:B------:R-:W-:Y:S01]  /*0520*/  UIMAD UR8, UR9, UR8, -0x60 ;  /* 0xffffffa0090874a4 */ /* 0x000fe2000f8e0208 */
[----:B------:R-:W-:Y:S01]  /*0530*/  ISETP.GE.AND P3, PT, R215, c[0x0][0x198], PT ;  /* 0x00006600d7007a0c */ /* 0x000fe20003f66270 */
[----:B------:R-:W-:Y:S01]  /*0540*/  IMAD R5, R5, c[0x0][0x1b0], RZ ;  /* 0x00006c0005057a24 */ /* 0x000fe200078e02ff */
[----:B------:R-:W-:Y:S01]  /*0550*/  ULDC.64 UR4, c[0x0][0x2b0] ;  /* 0x0000ac0000047ab9 */ /* 0x000fe20000000a00 */
[----:B------:R-:W-:Y:S01]  /*0560*/  IMAD R8, R8, c[0x0][0x2c4], R9 ;  /* 0x0000b10008087a24 */ /* 0x000fe200078e0209 */
[----:B------:R-:W-:Y:S01]  /*0570*/  STL [R1+0x14], R213 ;  /* 0x000014d501007387 */ /* 0x000fe20000100800 */
[----:B------:R-:W-:-:S03]  /*0580*/  IMAD R5, R6, c[0x0][0x1b4], R5 ;  /* 0x00006d0006057a24 */ /* 0x000fc600078e0205 */
[----:B------:R-:W-:Y:S01]  /*0590*/  SHF.R.S32.HI R6, RZ, 0x1f, R8 ;  /* 0x0000001fff067819 */ /* 0x000fe20000011408 */
[----:B------:R-:W-:Y:S01]  /*05a0*/  IMAD.IADD R15, R15, 0x1, R5 ;  /* 0x000000010f0f7824 */ /* 0x000fe200078e0205 */
[----:B------:R-:W-:Y:S01]  /*05b0*/  STL [R1], R16 ;  /* 0x0000001001007387 */ /* 0x000fe20000100800 */
[----:B------:R-:W-:Y:S02]  /*05c0*/  IMAD.SHL.U32 R5, R7, 0x40, RZ ;  /* 0x0000004007057824 */ /* 0x000fe400078e00ff */
[----:B------:R-:W-:-:S03]  /*05d0*/  IMAD R6, R6, c[0x0][0x1a8], RZ ;  /* 0x00006a0006067a24 */ /* 0x000fc600078e02ff */
[----:B------:R-:W-:Y:S01]  /*05e0*/  LOP3.LUT R5, R5, 0x1c0, RZ, 0xc0, !PT ;  /* 0x000001c005057812 */ /* 0x000fe200078ec0ff */
[C---:B------:R-:W-:Y:S02]  /*05f0*/  IMAD R6, R8.reuse, c[0x0][0x1ac], R6 ;  /* 0x00006b0008067a24 */ /* 0x040fe400078e0206 */
[----:B-1----:R-:W-:Y:S01]  /*0600*/  IMAD.WIDE.U32 R8, R8, c[0x0][0x1a8], R14 ;  /* 0x00006a0008087a25 */ /* 0x002fe200078e000e */
[----:B------:R-:W-:Y:S02]  /*0610*/  SHF.R.U32.HI R12, RZ, 0x3, R5 ;  /* 0x00000003ff0c7819 */ /* 0x000fe40000011605 */
[----:B------:R-:W-:Y:S01]  /*0620*/  LOP3.LUT R5, R5, 0x38, R213, 0xf8, !PT ;  /* 0x0000003805057812 */ /* 0x000fe200078ef8d5 */
[----:B------:R-:W-:Y:S01]  /*0630*/  IMAD.IADD R9, R9, 0x1, R6 ;  /* 0x0000000109097824 */ /* 0x000fe200078e0206 */
[----:B------:R-:W-:Y:S02]  /*0640*/  LEA R10, P0, R8, c[0x0][0x160], 0x1 ;  /* 0x00005800080a7a11 */ /* 0x000fe400078008ff */
[----:B------:R-:W-:-:S02]  /*0650*/  LOP3.LUT R5, R5, R12, RZ, 0x3c, !PT ;  /* 0x0000000c05057212 */ /* 0x000fc400078e3cff */
[----:B------:R-:W-:Y:S01]  /*0660*/  LEA.HI.X R9, R8, c[0x0][0x164], R9, 0x1, P0 ;  /* 0x0000590008097a11 */ /* 0x000fe200000f0c09 */
[----:B------:R-:W-:Y:S01]  /*0670*/  SHFL.IDX PT, R12, R10, RZ, 0x181f ;  /* 0x00181fff0a0c7589 */ /* 0x000fe200000e0000 */
[-C--:B------:R-:W-:Y:S02]  /*0680*/  ISETP.GE.AND P0, PT, R16, R11.reuse, PT ;  /* 0x0000000b1000720c */ /* 0x080fe40003f06270 */
[----:B------:R-:W-:Y:S01]  /*0690*/  LEA.HI R6, R17, R2, RZ, 0x6 ;  /* 0x0000000211067211 */ /* 0x000fe200078f30ff */
[----:B------:R-:W1:Y:S04]  /*06a0*/  SHFL.IDX PT, R13, R9, RZ, 0x181f ;  /* 0x00181fff090d7589 */ /* 0x000e6800000e0000 */
[----:B------:R-:W-:Y:S01]  /*06b0*/  IMAD.SHL.U32 R8, R6, 0x8, RZ ;  /* 0x0000000806087824 */ /* 0x000fe200078e00ff */
[----:B------:R-:W-:Y:S01]  /*06c0*/  IADD3 R6, R16, 0x20, RZ ;  /* 0x0000002010067810 */ /* 0x000fe20007ffe0ff */
[----:B------:R-:W-:Y:S03]  /*06d0*/  SHFL.IDX PT, R22, R10, 0x1, 0x181f ;  /* 0x00381f000a167f89 */ /* 0x000fe600000e0000 */
[----:B------:R-:W-:Y:S01]  /*06e0*/  ISETP.GE.AND P1, PT, R6, R11, PT ;  /* 0x0000000b0600720c */ /* 0x000fe20003f26270 */
[----:B------:R-:W3:Y:S01]  /*06f0*/  SHFL.IDX PT, R23, R9, 0x1, 0x181f ;  /* 0x00381f0009177f89 */ /* 0x000ee200000e0000 */
[----:B------:R-:W-:-:S02]  /*0700*/  LOP3.LUT R214, R5, 0xfffffe00, R8, 0xf8, !PT ;  /* 0xfffffe0005d67812 */ /* 0x000fc400078ef808 */
[----:B------:R-:W-:Y:S02]  /*0710*/  @!P0 SHF.R.S32.HI R6, RZ, 0x1f, R29 ;  /* 0x0000001fff068819 */ /* 0x000fe4000001141d */
[----:B------:R-:W-:Y:S01]  /*0720*/  @!P0 SHF.R.S32.HI R5, RZ, 0x1f, R28 ;  /* 0x0000001fff058819 */ /* 0x000fe2000001141c */
[----:B------:R-:W-:Y:S01]  /*0730*/  @!P0 IMAD.SHL.U32 R8, R214, 0x2, RZ ;  /* 0x00000002d6088824 */ /* 0x000fe200078e00ff */
[----:B------:R-:W-:Y:S01]  /*0740*/  @!P0 LEA.HI R6, R6, R29, RZ, 0x3 ;  /* 0x0000001d06068211 */ /* 0x000fe200078f18ff */
[----:B------:R-:W-:Y:S01]  /*0750*/  STL [R1+0x4], R214 ;  /* 0x000004d601007387 */ /* 0x000fe20000100800 */
[----:B------:R-:W-:Y:S02]  /*0760*/  @!P0 LEA.HI R5, R5, R28, RZ, 0x3 ;  /* 0x0000001c05058211 */ /* 0x000fe400078f18ff */
[----:B------:R-:W-:Y:S01]  /*0770*/  @!P0 LOP3.LUT R6, R6, 0xfffffff8, RZ, 0xc0, !PT ;  /* 0xfffffff806068812 */ /* 0x000fe200078ec0ff */
[----:B------:R-:W-:Y:S01]  /*0780*/  STL [R1+0x10], R215 ;  /* 0x000010d701007387 */ /* 0x000fe20000100800 */
[----:B------:R-:W-:Y:S01]  /*0790*/  @!P0 LOP3.LUT R5, R5, 0xfffffff8, RZ, 0xc0, !PT ;  /* 0xfffffff805058812 */ /* 0x000fe200078ec0ff */
[----:B-1----:R-:W-:-:S02]  /*07a0*/  @!P0 IMAD.WIDE R14, R213, 0x2, R12 ;  /* 0x00000002d50e8825 */ /* 0x002fc400078e020c */
[----:B------:R-:W4:Y:S02]  /*07b0*/  LDL.LU R212, [R1+0x18] ;  /* 0x0000180001d47983 */ /* 0x000f240000300800 */
[----:B------:R-:W-:-:S04]  /*07c0*/  @!P0 IMAD.WIDE R18, R6, 0x2, R12 ;  /* 0x0000000206128825 */ /* 0x000fc800078e020c */
[----:B------:R-:W-:Y:S01]  /*07d0*/  @!P0 IMAD.WIDE R20, R5, 0x2, R12 ;  /* 0x0000000205148825 */ /* 0x000fe200078e020c */
[----:B--2---:R1:W2:Y:S01]  /*07e0*/  @P2 R2UR UR11, R4 ;  /* 0x00000000040b23c2 */ /* 0x0042a200000e0000 */
[----:B------:R-:W-:-:S13]  /*07f0*/  ISETP.GE.AND P2, PT, R213, c[0x0][0x198], PT ;  /* 0x00006600d5007a0c */ /* 0x000fda0003f46270 */
[----:B------:R5:W-:Y:S04]  /*0800*/  @!P0 LDGSTS.E.BYPASS.LTC128B.128 [R8+0x18100], [R14.64], !P2 ;  /* 0x181000000e088fae */ /* 0x000be8000d101d4c */
[----:B------:R2:W-:Y:S04]  /*0810*/  @!P0 LDGSTS.E.BYPASS.LTC128B.128 [R8+0x1c100], [R18.64], !P5 ;  /* 0x1c10000012088fae */ /* 0x0005e8000e901d4c */
[----:B------:R3:W-:Y:S01]  /*0820*/  @!P0 LDGSTS.E.BYPASS.LTC128B.128 [R8+0x20100], [R20.64], !P4 ;  /* 0x2010000014088fae */ /* 0x0007e2000e101d4c */
[----:B-1----:R-:W-:-:S04]  /*0830*/  @!P0 SHF.R.S32.HI R4, RZ, 0x1f, R215 ;  /* 0x0000001fff048819 */ /* 0x002fc800000114d7 */
[----:B------:R-:W-:Y:S01]  /*0840*/  @!P0 LEA.HI R4, R4, R215, RZ, 0x3 ;  /* 0x000000d704048211 */ /* 0x000fe200078f18ff */
[----:B------:R1:W1:Y:S03]  /*0850*/  @P6 R2UR UR15, R3 ;  /* 0x00000000030f63c2 */ /* 0x00026600000e0000 */
[----:B------:R-:W-:Y:S02]  /*0860*/  @!P0 LOP3.LUT R4, R4, 0xfffffff8, RZ, 0xc0, !PT ;  /* 0xfffffff804048812 */ /* 0x000fe400078ec0ff */
[----:B------:R-:W-:-:S03]  /*0870*/  PLOP3.LUT P6, PT, PT, PT, UP0, 0x80, 0x0 ;  /* 0x000000000000781c */ /* 0x000fc60003fcf008 */
[----:B------:R-:W-:Y:S01]  /*0880*/  @!P0 IMAD.WIDE R12, R4, 0x2, R12 ;  /* 0x00000002040c8825 */ /* 0x000fe200078e020c */
[----:B------:R-:W-:-:S04]  /*0890*/  IADD3 R4, R16, 0x40, RZ ;  /* 0x0000004010047810 */ /* 0x000fc80007ffe0ff */
[----:B------:R1:W-:Y:S01]  /*08a0*/  @!P0 LDGSTS.E.BYPASS.LTC128B.128 [R8+0x24100], [R12.64], !P3 ;  /* 0x241000000c088fae */ /* 0x0003e2000d901d4c */
[----:B------:R-:W-:Y:S02]  /*08b0*/  ISETP.GE.AND P0, PT, R4, R11, PT ;  /* 0x0000000b0400720c */ /* 0x000fe40003f06270 */
[----:B------:R-:W-:Y:S02]  /*08c0*/  @!P1 SHF.R.S32.HI R4, RZ, 0x1f, R29 ;  /* 0x0000001fff049819 */ /* 0x000fe4000001141d */
[----:B--2---:R-:W-:Y:S02]  /*08d0*/  @!P1 SHF.R.S32.HI R18, RZ, 0x1f, R28 ;  /* 0x0000001fff129819 */ /* 0x004fe4000001141c */
[----:B------:R-:W-:Y:S01]  /*08e0*/  @!P1 LEA.HI R4, R4, R29, RZ, 0x3 ;  /* 0x0000001d04049211 */ /* 0x000fe200078f18ff */
[----:B---3--:R-:W-:Y:S01]  /*08f0*/  @!P1 IMAD.WIDE R20, R213, 0x2, R22 ;  /* 0x00000002d5149825 */ /* 0x008fe200078e0216 */
[----:B-----5:R-:W-:Y:S02]  /*0900*/  @!P1 SHF.R.S32.HI R14, RZ, 0x1f, R215 ;  /* 0x0000001fff0e9819 */ /* 0x020fe400000114d7 */
[----:B------:R-:W-:-:S02]  /*0910*/  @!P1 LOP3.LUT R4, R4, 0xfffffff8, RZ, 0xc0, !PT ;  /* 0xfffffff804049812 */ /* 0x000fc400078ec0ff */
[----:B------:R-:W-:Y:S01]  /*0920*/  @!P1 LEA.HI R18, R18, R28, RZ, 0x3 ;  /* 0x0000001c12129211 */ /* 0x000fe200078f18ff */
[----:B------:R-:W-:Y:S01]  /*0930*/  @!P0 IMAD.SHL.U32 R6, R214, 0x2, RZ ;  /* 0x00000002d6068824 */ /* 0x000fe200078e00ff */
[----:B-1----:R-:W-:Y:S01]  /*0940*/  @!P0 SHF.R.S32.HI R3, RZ, 0x1f, R215 ;  /* 0x0000001fff038819 */ /* 0x002fe200000114d7 */
[----:B------:R-:W-:Y:S01]  /*0950*/  @!P1 IMAD.WIDE R4, R4, 0x2, R22 ;  /* 0x0000000204049825 */ /* 0x000fe200078e0216 */
[-C--:B------:R-:W-:Y:S02]  /*0960*/  @!P1 LEA.HI R14, R14, R215.reuse, RZ, 0x3 ;  /* 0x000000d70e0e9211 */ /* 0x080fe400078f18ff */
[----:B------:R-:W-:Y:S02]  /*0970*/  @!P0 LEA.HI R3, R3, R215, RZ, 0x3 ;  /* 0x000000d703038211 */ /* 0x000fe400078f18ff */
[----:B------:R-:W-:Y:S02]  /*0980*/  @!P1 LOP3.LUT R18, R18, 0xfffffff8, RZ, 0xc0, !PT ;  /* 0xfffffff812129812 */ /* 0x000fe400078ec0ff */
[----:B------:R-:W-:-:S02]  /*0990*/  @!P1 LOP3.LUT R14, R14, 0xfffffff8, RZ, 0xc0, !PT ;  /* 0xfffffff80e0e9812 */ /* 0x000fc400078ec0ff */
[----:B------:R-:W-:Y:S01]  /*09a0*/  @!P0 LOP3.LUT R3, R3, 0xfffffff8, RZ, 0xc0, !PT ;  /* 0xfffffff803038812 */ /* 0x000fe200078ec0ff */
[--C-:B------:R-:W-:Y:S01]  /*09b0*/  @!P1 IMAD.WIDE R18, R18, 0x2, R22.reuse ;  /* 0x0000000212129825 */ /* 0x100fe200078e0216 */
[----:B------:R-:W-:Y:S03]  /*09c0*/  SHFL.IDX PT, R12, R10, 0x2, 0x181f ;  /* 0x00581f000a0c7f89 */ /* 0x000fe600000e0000 */
[----:B------:R-:W-:Y:S01]  /*09d0*/  @!P1 IMAD.SHL.U32 R8, R214, 0x2, RZ ;  /* 0x00000002d6089824 */ /* 0x000fe200078e00ff */
[----:B------:R-:W1:Y:S01]  /*09e0*/  SHFL.IDX PT, R13, R9, 0x2, 0x181f ;  /* 0x00581f00090d7f89 */ /* 0x000e6200000e0000 */
[----:B------:R-:W-:-:S03]  /*09f0*/  @!P1 IMAD.WIDE R14, R14, 0x2, R22 ;  /* 0x000000020e0e9825 */ /* 0x000fc600078e0216 */
[----:B------:R2:W-:Y:S04]  /*0a00*/  @!P1 LDGSTS.E.BYPASS.LTC128B.128 [R8+0x19100], [R20.64], !P2 ;  /* 0x1910000014089fae */ /* 0x0005e8000d101d4c */
[----:B------:R3:W-:Y:S04]  /*0a10*/  @!P1 LDGSTS.E.BYPASS.LTC128B.128 [R8+0x1d100], [R4.64], !P5 ;  /* 0x1d10000004089fae */ /* 0x0007e8000e901d4c */
[----:B------:R2:W-:Y:S04]  /*0a20*/  @!P1 LDGSTS.E.BYPASS.LTC128B.128 [R8+0x21100], [R18.64], !P4 ;  /* 0x2110000012089fae */ /* 0x0005e8000e101d4c */
[----:B------:R2:W-:Y:S01]  /*0a30*/  @!P1 LDGSTS.E.BYPASS.LTC128B.128 [R8+0x25100], [R14.64], !P3 ;  /* 0x251000000e089fae */ /* 0x0005e2000d901d4c */
[----:B-1----:R-:W-:Y:S01]  /*0a40*/  @!P0 IMAD.WIDE R22, R3, 0x2, R12 ;  /* 0x0000000203168825 */ /* 0x002fe200078e020c */
[----:B---3--:R-:W-:-:S02]  /*0a50*/  @!P0 SHF.R.S32.HI R5, RZ, 0x1f, R29 ;  /* 0x0000001fff058819 */ /* 0x008fc4000001141d */
[----:B------:R-:W-:Y:S02]  /*0a60*/  @!P0 SHF.R.S32.HI R4, RZ, 0x1f, R28 ;  /* 0x0000001fff048819 */ /* 0x000fe4000001141c */
[----:B------:R-:W-:Y:S02]  /*0a70*/  @!P0 LEA.HI R5, R5, R29, RZ, 0x3 ;  /* 0x0000001d05058211 */ /* 0x000fe400078f18ff */
[----:B------:R-:W-:Y:S02]  /*0a80*/  @!P0 LEA.HI R4, R4, R28, RZ, 0x3 ;  /* 0x0000001c04048211 */ /* 0x000fe400078f18ff */
[----:B------:R-:W-:Y:S02]  /*0a90*/  @!P0 LOP3.LUT R5, R5, 0xfffffff8, RZ, 0xc0, !PT ;  /* 0xfffffff805058812 */ /* 0x000fe400078ec0ff */
[----:B------:R-:W-:Y:S02]  /*0aa0*/  @!P0 LOP3.LUT R4, R4, 0xfffffff8, RZ, 0xc0, !PT ;  /* 0xfffffff804048812 */ /* 0x000fe400078ec0ff */
[----:B--2---:R-:W-:Y:S01]  /*0ab0*/  IADD3 R8, R16, 0x60, RZ ;  /* 0x0000006010087810 */ /* 0x004fe20007ffe0ff */
[--C-:B------:R-:W-:Y:S01]  /*0ac0*/  @!P0 IMAD.WIDE R20, R5, 0x2, R12.reuse ;  /* 0x0000000205148825 */ /* 0x100fe200078e020c */
[----:B------:R-:W-:Y:S01]  /*0ad0*/  PLOP3.LUT P1, PT, PT, PT, UP0, 0x80, 0x0 ;  /* 0x000000000000781c */ /* 0x000fe20003f2f008 */
[----:B------:R-:W-:Y:S01]  /*0ae0*/  SHFL.IDX PT, R10, R10, 0x3, 0x181f ;  /* 0x00781f000a0a7f89 */ /* 0x000fe200000e0000 */
[----:B------:R-:W-:Y:S01]  /*0af0*/  IADD3 R3, R116, UR8, RZ ;  /* 0x0000000874037c10 */ /* 0x000fe2000fffe0ff */
[----:B------:R-:W-:-:S04]  /*0b00*/  @!P0 IMAD.WIDE R4, R4, 0x2, R12 ;  /* 0x0000000204048825 */ /* 0x000fc800078e020c */
[----:B------:R-:W-:-:S05]  /*0b10*/  @!P0 IMAD.WIDE R12, R213, 0x2, R12 ;  /* 0x00000002d50c8825 */ /* 0x000fca00078e020c */
[----:B------:R1:W-:Y:S04]  /*0b20*/  @!P0 LDGSTS.E.BYPASS.LTC128B.128 [R6+0x1a100], [R12.64], !P2 ;  /* 0x1a1000000c068fae */ /* 0x0003e8000d101d4c */
[----:B------:R1:W-:Y:S04]  /*0b30*/  @!P0 LDGSTS.E.BYPASS.LTC128B.128 [R6+0x1e100], [R20.64], !P5 ;  /* 0x1e10000014068fae */ /* 0x0003e8000e901d4c */
[----:B------:R2:W-:Y:S04]  /*0b40*/  @!P0 LDGSTS.E.BYPASS.LTC128B.128 [R6+0x22100], [R4.64], !P4 ;  /* 0x2210000004068fae */ /* 0x0005e8000e101d4c */
[----:B------:R1:W-:Y:S01]  /*0b50*/  @!P0 LDGSTS.E.BYPASS.LTC128B.128 [R6+0x26100], [R22.64], !P3 ;  /* 0x2610000016068fae */ /* 0x0003e2000d901d4c */
[----:B------:R-:W-:-:S03]  /*0b60*/  ISETP.GE.AND P0, PT, R8, R11, PT ;  /* 0x0000000b0800720c */ /* 0x000fc60003f06270 */
[----:B------:R-:W3:Y:S01]  /*0b70*/  SHFL.IDX PT, R11, R9, 0x3, 0x181f ;  /* 0x00781f00090b7f89 */ /* 0x000ee200000e0000 */
[----:B------:R-:W-:-:S09]  /*0b80*/  IADD3 R252, R3, UR11, RZ ;  /* 0x0000000b03fc7c10 */ /* 0x000fd2000fffe0ff */
[----:B------:R-:W-:Y:S01]  /*0b90*/  @!P0 SHF.R.S32.HI R8, RZ, 0x1f, R29 ;  /* 0x0000001fff088819 */ /* 0x000fe2000001141d */
[----:B--2---:R-:W-:-:S04]  /*0ba0*/  @P1 IMAD.HI.U32 R5, R252, c[0x0][0x2bc], RZ ;  /* 0x0000af00fc051a27 */ /* 0x004fc800078e00ff */
[----:B------:R-:W-:Y:S01]  /*0bb0*/  IMAD.MOV.U32 R4, RZ, RZ, R252 ;  /* 0x000000ffff047224 */ /* 0x000fe200078e00fc */
[----:B------:R-:W-:Y:S02]  /*0bc0*/  @P6 SHF.R.U32.HI R4, RZ, c[0x0][0x2c0], R5 ;  /* 0x0000b000ff046a19 */ /* 0x000fe40000011605 */
[----:B-1----:R-:W-:Y:S02]  /*0bd0*/  @!P0 SHF.R.S32.HI R6, RZ, 0x1f, R28 ;  /* 0x0000001fff068819 */ /* 0x002fe4000001141c */
[----:B------:R-:W-:Y:S02]  /*0be0*/  @!P0 SHF.R.S32.HI R5, RZ, 0x1f, R215 ;  /* 0x0000001fff058819 */ /* 0x000fe400000114d7 */
[----:B------:R-:W-:Y:S02]  /*0bf0*/  @!P0 LEA.HI R8, R8, R29, RZ, 0x3 ;  /* 0x0000001d08088211 */ /* 0x000fe400078f18ff */
[----:B------:R-:W-:Y:S02]  /*0c00*/  @!P0 LEA.HI R6, R6, R28, RZ, 0x3 ;  /* 0x0000001c06068211 */ /* 0x000fe400078f18ff */
[----:B------:R-:W-:-:S02]  /*0c10*/  @!P0 LEA.HI R5, R5, R215, RZ, 0x3 ;  /* 0x000000d705058211 */ /* 0x000fc400078f18ff */
[----:B------:R-:W-:Y:S02]  /*0c20*/  @!P0 LOP3.LUT R8, R8, 0xfffffff8, RZ, 0xc0, !PT ;  /* 0xfffffff808088812 */ /* 0x000fe400078ec0ff */
[----:B------:R-:W-:Y:S02]  /*0c30*/  @!P0 LOP3.LUT R6, R6, 0xfffffff8, RZ, 0xc0, !PT ;  /* 0xfffffff806068812 */ /* 0x000fe400078ec0ff */
[----:B------:R-:W-:Y:S01]  /*0c40*/  @!P0 LOP3.LUT R5, R5, 0xfffffff8, RZ, 0xc0, !PT ;  /* 0xfffffff805058812 */ /* 0x000fe200078ec0ff */
[----:B---3--:R-:W-:Y:S01]  /*0c50*/  @!P0 IMAD.WIDE R18, R213, 0x2, R10 ;  /* 0x00000002d5128825 */ /* 0x008fe200078e020a */
[----:B------:R-:W-:-:S03]  /*0c60*/  ISETP.GE.AND P1, PT, R3, UR10, PT ;  /* 0x0000000a03007c0c */ /* 0x000fc6000bf26270 */
[----:B------:R-:W-:Y:S02]  /*0c70*/  @!P0 IMAD.SHL.U32 R3, R214, 0x2, RZ ;  /* 0x00000002d6038824 */ /* 0x000fe400078e00ff */
[--C-:B------:R-:W-:Y:S01]  /*0c80*/  @!P0 IMAD.WIDE R20, R8, 0x2, R10.reuse ;  /* 0x0000000208148825 */ /* 0x100fe200078e020a */
[----:B------:R-:W-:Y:S02]  /*0c90*/  @!UP1 UMOV UR15, UR14 ;  /* 0x0000000e000f9c82 */ /* 0x000fe40008000000 */
[----:B------:R1:W-:Y:S01]  /*0ca0*/  @!P0 LDGSTS.E.BYPASS.LTC128B.128 [R3+0x1b100], [R18.64], !P2 ;  /* 0x1b10000012038fae */ /* 0x0003e2000d101d4c */
[--C-:B------:R-:W-:Y:S01]  /*0cb0*/  @!P0 IMAD.WIDE R22, R6, 0x2, R10.reuse ;  /* 0x0000000206168825 */ /* 0x100fe200078e020a */
[----:B------:R-:W-:Y:S01]  /*0cc0*/  USHF.R.S32.HI UR14, URZ, 0x1f, UR15 ;  /* 0x0000001f3f0e7899 */ /* 0x000fe2000801140f */
[----:B------:R-:W-:Y:S01]  /*0cd0*/  ISETP.GT.OR P1, PT, R116, 0x5f, P1 ;  /* 0x0000005f7400780c */ /* 0x000fe20000f24670 */
[----:B------:R1:W-:Y:S01]  /*0ce0*/  @!P0 LDGSTS.E.BYPASS.LTC128B.128 [R3+0x1f100], [R20.64], !P5 ;  /* 0x1f10000014038fae */ /* 0x0003e2000e901d4c */
[----:B------:R-:W-:-:S03]  /*0cf0*/  @!P0 IMAD.WIDE R10, R5, 0x2, R10 ;  /* 0x00000002050a8825 */ /* 0x000fc600078e020a */
[----:B------:R1:W-:Y:S01]  /*0d00*/  @!P0 LDGSTS.E.BYPASS.LTC128B.128 [R3+0x23100], [R22.64], !P4 ;  /* 0x2310000016038fae */ /* 0x0003e2000e101d4c */
[----:B------:R-:W-:-:S03]  /*0d10*/  UIMAD UR14, UR14, UR4, URZ ;  /* 0x000000040e0e72a4 */ /* 0x000fc6000f8e023f */
[----:B------:R1:W-:Y:S04]  /*0d20*/  @!P0 LDGSTS.E.BYPASS.LTC128B.128 [R3+0x27100], [R10.64], !P3 ;  /* 0x271000000a038fae */ /* 0x0003e8000d901d4c */
[----:B------:R-:W0:Y:S01]  /*0d30*/  LDGDEPBAR ;  /* 0x00000000000079af */ /* 0x000e220000000000 */
[----:B------:R-:W-:Y:S02]  /*0d40*/  UIMAD.WIDE.U32 UR16, UR15, UR4, URZ ;  /* 0x000000040f1072a5 */ /* 0x000fe4000f8e003f */
[----:B------:R-:W-:-:S03]  /*0d50*/  UIMAD UR14, UR15, UR5, UR14 ;  /* 0x000000050f0e72a4 */ /* 0x000fc6000f8e020e */
[----:B------:R-:W-:Y:S02]  /*0d60*/  ULDC.64 UR4, c[0x0][0x1e8] ;  /* 0x00007a0000047ab9 */ /* 0x000fe40000000a00 */
[----:B------:R-:W-:Y:S01]  /*0d70*/  UIADD3 UR14, UR17, UR14, URZ ;  /* 0x0000000e110e7290 */ /* 0x000fe2000fffe03f */
[----:B------:R-:W-:-:S05]  /*0d80*/  @!P1 IADD3 R12, P6, R4, UR16, RZ ;  /* 0x00000010040c9c10 */ /* 0x000fca000ffde0ff */
[----:B------:R-:W-:Y:S02]  /*0d90*/  @!P1 LEA.HI.X.SX32 R9, R4, UR14, 0x1, P6 ;  /* 0x0000000e04099c11 */ /* 0x000fe4000b0f0eff */
[----:B------:R-:W-:-:S04]  /*0da0*/  @!P1 LEA R14, P6, R12, c[0x0][0x2a0], 0x2 ;  /* 0x0000a8000c0e9a11 */ /* 0x000fc800078c10ff */
[----:B------:R-:W-:Y:S01]  /*0db0*/  @!P1 LEA.HI.X R15, R12, c[0x0][0x2a4], R9, 0x2, P6 ;  /* 0x0000a9000c0f9a11 */ /* 0x000fe200030f1409 */
[----:B------:R-:W-:Y:S06]  /*0dc0*/  BAR.SYNC.DEFER_BLOCKING 0x0 ;  /* 0x0000000000007b1d */ /* 0x000fec0000010000 */
[----:B------:R-:W2:Y:S01]  /*0dd0*/  @!P1 LDG.E R251, [R14.64] ;  /* 0x0000000c0efb9981 */ /* 0x000ea2000c1e1900 */
[----:B-1----:R-:W-:-:S04]  /*0de0*/  IMAD.MOV R3, RZ, RZ, -R4 ;  /* 0x000000ffff037224 */ /* 0x002fc800078e0a04 */
[----:B------:R-:W-:-:S05]  /*0df0*/  IMAD R252, R3, c[0x0][0x2b8], R252 ;  /* 0x0000ae0003fc7a24 */ /* 0x000fca00078e02fc */
[----:B------:R-:W-:Y:S01]  /*0e00*/  SHF.R.S32.HI R9, RZ, 0x1f, R252 ;  /* 0x0000001fff097819 */ /* 0x000fe200000114fc */
[----:B------:R-:W-:-:S04]  /*0e10*/  IMAD.WIDE.U32 R4, R252, c[0x0][0x1e0], RZ ;  /* 0x00007800fc047a25 */ /* 0x000fc800078e00ff */
[----:B------:R-:W-:-:S04]  /*0e20*/  IMAD R3, R9, c[0x0][0x1e0], RZ ;  /* 0x0000780009037a24 */ /* 0x000fc800078e02ff */
[----:B------:R-:W-:Y:S01]  /*0e30*/  IMAD R3, R252, c[0x0][0x1e4], R3 ;  /* 0x00007900fc037a24 */ /* 0x000fe200078e0203 */
[----:B------:R-:W-:-:S03]  /*0e40*/  UIMAD UR15, UR6, UR4, URZ ;  /* 0x00000004060f72a4 */ /* 0x000fc6000f8e023f */
[----:B------:R-:W-:Y:S01]  /*0e50*/  IMAD.IADD R5, R5, 0x1, R3 ;  /* 0x0000000105057824 */ /* 0x000fe200078e0203 */
[----:B------:R-:W-:Y:S02]  /*0e60*/  UIMAD.WIDE.U32 UR20, UR7, UR4, URZ ;  /* 0x00000004071472a5 */ /* 0x000fe4000f8e003f */
[----:B------:R-:W-:Y:S02]  /*0e70*/  UIMAD UR15, UR7, UR5, UR15 ;  /* 0x00000005070f72a4 */ /* 0x000fe4000f8e020f */
[----:B------:R-:W-:Y:S02]  /*0e80*/  UIADD3 UR18, UR9, -0x1, URZ ;  /* 0xffffffff09127890 */ /* 0x000fe4000fffe03f */
[----:B------:R-:W-:Y:S02]  /*0e90*/  UIADD3 UR15, UR21, UR15, URZ ;  /* 0x0000000f150f7290 */ /* 0x000fe4000fffe03f */
[----:B------:R-:W-:Y:S01]  /*0ea0*/  UIMAD UR18, UR18, -0x60, UR10 ;  /* 0xffffffa0121278a4 */ /* 0x000fe2000f8e020a */
[----:B------:R-:W-:Y:S01]  /*0eb0*/  LEA.HI R3, R17, R2, RZ, 0x4 ;  /* 0x0000000211037211 */ /* 0x000fe200078f20ff */
[----:B------:R-:W-:-:S02]  /*0ec0*/  IMAD R18, R252, c[0x0][0x1e0], RZ ;  /* 0x00007800fc127a24 */ /* 0x000fc400078e02ff */
[----:B------:R-:W-:Y:S01]  /*0ed0*/  IMAD.SHL.U32 R249, R0, 0x40, RZ ;  /* 0x0000004000f97824 */ /* 0x000fe200078e00ff */
[----:B------:R-:W-:Y:S02]  /*0ee0*/  SHF.R.S32.HI R12, RZ, 0x4, R3 ;  /* 0x00000004ff0c7819 */ /* 0x000fe40000011403 */
[----:B----4-:R-:W-:Y:S01]  /*0ef0*/  LOP3.LUT R212, R212, 0xfffffffe, RZ, 0xc0, !PT ;  /* 0xfffffffed4d47812 */ /* 0x010fe200078ec0ff */
[----:B------:R-:W-:Y:S01]  /*0f00*/  UISETP.GE.AND UP1, UPT, UR10, 0x1, UPT ;  /* 0x000000010a00788c */ /* 0x000fe2000bf26270 */
[C---:B------:R-:W-:Y:S01]  /*0f10*/  LOP3.LUT R11, R3.reuse, 0xfffffff0, RZ, 0xc0, !PT ;  /* 0xfffffff0030b7812 */ /* 0x040fe200078ec0ff */
[----:B------:R-:W-:Y:S01]  /*0f20*/  ULDC.64 UR4, c[0x0][0x210] ;  /* 0x0000840000047ab9 */ /* 0x000fe20000000a00 */
[----:B------:R-:W-:-:S04]  /*0f30*/  LEA.HI R3, R3, R12, RZ, 0x1 ;  /* 0x0000000c03037211 */ /* 0x000fc800078f08ff */
[----:B------:R-:W-:Y:S02]  /*0f40*/  LOP3.LUT R3, R3, 0xfffffffe, RZ, 0xc0, !PT ;  /* 0xfffffffe03037812 */ /* 0x000fe400078ec0ff */
[----:B------:R-:W-:-:S03]  /*0f50*/  LOP3.LUT R249, R249, 0x1c0, RZ, 0xc0, !PT ;  /* 0x000001c0f9f97812 */ /* 0x000fc600078ec0ff */
[----:B------:R-:W-:Y:S01]  /*0f60*/  IMAD.IADD R3, R12, 0x1, -R3 ;  /* 0x000000010c037824 */ /* 0x000fe200078e0a03 */
[----:B------:R-:W-:Y:S01]  /*0f70*/  ISETP.GE.AND P6, PT, R213, c[0x0][0x1d4], PT ;  /* 0x00007500d5007a0c */ /* 0x000fe20003fc6270 */
[----:B------:R-:W-:Y:S01]  /*0f80*/  IMAD.IADD R11, R2, 0x1, -R11 ;  /* 0x00000001020b7824 */ /* 0x000fe200078e0a0b */
[----:B------:R-:W-:Y:S02]  /*0f90*/  ISETP.GE.AND P5, PT, R29, c[0x0][0x1d4], PT ;  /* 0x000075001d007a0c */ /* 0x000fe40003fa6270 */
[----:B------:R-:W-:Y:S02]  /*0fa0*/  ISETP.GE.AND P4, PT, R28, c[0x0][0x1d4], PT ;  /* 0x000075001c007a0c */ /* 0x000fe40003f86270 */
[----:B------:R-:W-:-:S13]  /*0fb0*/  ISETP.GE.AND P3, PT, R215, c[0x0][0x1d4], PT ;  /* 0x00007500d7007a0c */ /* 0x000fda0003f66270 */
[----:B------:R-:W-:-:S05]  /*0fc0*/  @P3 LOP3.LUT R212, R212, 0x1, RZ, 0xfc, !PT ;  /* 0x00000001d4d43812 */ /* 0x000fca00078efcff */
[----:B------:R-:W-:Y:S01]  /*0fd0*/  STL [R1+0x18], R212 ;  /* 0x000018d401007387 */ /* 0x000fe20000100800 */
[----:B------:R-:W-:Y:S02]  /*0fe0*/  UIMAD UR6, UR6, UR4, URZ ;  /* 0x00000004060672a4 */ /* 0x000fe4000f8e023f */
[----:B------:R-:W-:Y:S02]  /*0ff0*/  UIMAD.WIDE.U32 UR22, UR7, UR4, URZ ;  /* 0x00000004071672a5 */ /* 0x000fe4000f8e003f */
[----:B------:R-:W-:-:S04]  /*1000*/  UIMAD UR5, UR7, UR5, UR6 ;  /* 0x00000005070572a4 */ /* 0x000fc8000f8e0206 */
[----:B------:R-:W-:Y:S01]  /*1010*/  UIADD3 UR5, UR23, UR5, URZ ;  /* 0x0000000517057290 */ /* 0x000fe2000fffe03f */
[----:B--2---:R-:W-:Y:S01]  /*1020*/  SHF.R.S32.HI R8, RZ, 0x1f, R251 ;  /* 0x0000001fff087819 */ /* 0x004fe200000114fb */
[----:B------:R-:W-:-:S04]  /*1030*/  IMAD.WIDE.U32 R4, R251, c[0x0][0x1f0], R4 ;  /* 0x00007c00fb047a25 */ /* 0x000fc800078e0004 */
[----:B------:R-:W-:Y:S01]  /*1040*/  IMAD R6, R8, c[0x0][0x1f0], RZ ;  /* 0x00007c0008067a24 */ /* 0x000fe200078e02ff */
[----:B------:R-:W-:-:S03]  /*1050*/  IADD3 R10, P1, R4, UR20, RZ ;  /* 0x00000014040a7c10 */ /* 0x000fc6000ff3e0ff */
[----:B------:R-:W-:Y:S01]  /*1060*/  IMAD R4, R251, c[0x0][0x1f4], R6 ;  /* 0x00007d00fb047a24 */ /* 0x000fe200078e0206 */
[----:B------:R-:W-:Y:S01]  /*1070*/  LEA R20, P0, R10, c[0x0][0x1c8], 0x1 ;  /* 0x000072000a147a11 */ /* 0x000fe200078008ff */
[----:B------:R-:W-:-:S03]  /*1080*/  IMAD.SHL.U32 R6, R7, 0x8, RZ ;  /* 0x0000000807067824 */ /* 0x000fc600078e00ff */
[----:B------:R-:W-:Y:S02]  /*1090*/  IADD3.X R4, R5, UR15, R4, P1, !PT ;  /* 0x0000000f05047c10 */ /* 0x000fe40008ffe404 */
[----:B------:R-:W-:Y:S02]  /*10a0*/  IADD3 R7, -R7, UR18, RZ ;  /* 0x0000001207077c10 */ /* 0x000fe4000fffe1ff */
[----:B------:R-:W-:Y:S01]  /*10b0*/  LEA.HI.X R10, R10, c[0x0][0x1cc], R4, 0x1, P0 ;  /* 0x000073000a0a7a11 */ /* 0x000fe200000f0c04 */
[----:B------:R-:W-:Y:S01]  /*10c0*/  SHFL.IDX PT, R26, R20, RZ, 0x181f ;  /* 0x00181fff141a7589 */ /* 0x000fe200000e0000 */
[----:B------:R-:W-:-:S03]  /*10d0*/  ISETP.GE.AND P2, PT, R7, 0x1, PT ;  /* 0x000000010700780c */ /* 0x000fc60003f46270 */
[----:B------:R-:W1:Y:S01]  /*10e0*/  SHFL.IDX PT, R27, R10, RZ, 0x181f ;  /* 0x00181fff0a1b7589 */ /* 0x000e6200000e0000 */
[----:B------:R-:W-:Y:S01]  /*10f0*/  IMAD R18, R251, c[0x0][0x1f0], R18 ;  /* 0x00007c00fb127a24 */ /* 0x000fe200078e0212 */
[----:B------:R-:W-:-:S04]  /*1100*/  LOP3.LUT R6, R249, 0x8, R6, 0xf8, !PT ;  /* 0x00000008f9067812 */ /* 0x000fc800078ef806 */
[----:B------:R-:W-:-:S04]  /*1110*/  IADD3 R18, R18, UR20, RZ ;  /* 0x0000001412127c10 */ /* 0x000fc8000fffe0ff */
[----:B------:R-:W-:Y:S02]  /*1120*/  @P2 SHF.R.S32.HI R22, RZ, 0x1f, R29 ;  /* 0x0000001fff162819 */ /* 0x000fe4000001141d */
[----:B------:R-:W-:Y:S02]  /*1130*/  @P2 SHF.R.S32.HI R14, RZ, 0x1f, R28 ;  /* 0x0000001fff0e2819 */ /* 0x000fe4000001141c */
[----:B------:R-:W-:Y:S02]  /*1140*/  @P2 SHF.R.S32.HI R12, RZ, 0x1f, R215 ;  /* 0x0000001fff0c2819 */ /* 0x000fe400000114d7 */
[----:B------:R-:W-:Y:S02]  /*1150*/  @P2 LEA.HI R22, R22, R29, RZ, 0x3 ;  /* 0x0000001d16162211 */ /* 0x000fe400078f18ff */
[----:B------:R-:W-:Y:S02]  /*1160*/  @P2 LEA.HI R14, R14, R28, RZ, 0x3 ;  /* 0x0000001c0e0e2211 */ /* 0x000fe400078f18ff */
[----:B------:R-:W-:-:S02]  /*1170*/  @P2 LEA.HI R12, R12, R215, RZ, 0x3 ;  /* 0x000000d70c0c2211 */ /* 0x000fc400078f18ff */
[----:B------:R-:W-:Y:S02]  /*1180*/  SHF.R.U32.HI R249, RZ, 0x3, R249 ;  /* 0x00000003fff97819 */ /* 0x000fe400000116f9 */
[----:B------:R-:W-:Y:S01]  /*1190*/  ISETP.GE.AND P1, PT, R7, 0x21, PT ;  /* 0x000000210700780c */ /* 0x000fe20003f26270 */
[----:B------:R-:W-:Y:S01]  /*11a0*/  SHFL.IDX PT, R20, R20, 0x1, 0x181f ;  /* 0x00381f0014147f89 */ /* 0x000fe200000e0000 */
[----:B------:R-:W-:Y:S02]  /*11b0*/  @P2 LOP3.LUT R22, R22, 0xfffffff8, RZ, 0xc0, !PT ;  /* 0xfffffff816162812 */ /* 0x000fe400078ec0ff */
[----:B------:R-:W-:Y:S01]  /*11c0*/  LEA R18, R18, c[0x0][0x1c8], 0x1 ;  /* 0x0000720012127a11 */ /* 0x000fe200078e08ff */
[----:B------:R-:W2:Y:S01]  /*11d0*/  SHFL.IDX PT, R21, R10, 0x1, 0x181f ;  /* 0x00381f000a157f89 */ /* 0x000ea200000e0000 */
[----:B------:R-:W-:Y:S02]  /*11e0*/  @P2 LOP3.LUT R14, R14, 0xfffffff8, RZ, 0xc0, !PT ;  /* 0xfffffff80e0e2812 */ /* 0x000fe400078ec0ff */
[----:B------:R-:W-:Y:S01]  /*11f0*/  @P2 LOP3.LUT R12, R12, 0xfffffff8, RZ, 0xc0, !PT ;  /* 0xfffffff80c0c2812 */ /* 0x000fe200078ec0ff */
[----:B-1----:R-:W-:Y:S01]  /*1200*/  @P2 IMAD.WIDE R24, R213, 0x2, R26 ;  /* 0x00000002d5182825 */ /* 0x002fe200078e021a */
[----:B------:R-:W-:-:S02]  /*1210*/  SHF.R.S32.HI R5, RZ, 0x1f, R11 ;  /* 0x0000001fff057819 */ /* 0x000fc4000001140b */
[----:B------:R-:W-:Y:S01]  /*1220*/  LOP3.LUT R249, R6, R249, RZ, 0x3c, !PT ;  /* 0x000000f906f97212 */ /* 0x000fe200078e3cff */
[----:B------:R-:W-:Y:S01]  /*1230*/  @P2 IMAD.SHL.U32 R6, R214, 0x2, RZ ;  /* 0x00000002d6062824 */ /* 0x000fe200078e00ff */
[----:B------:R-:W-:Y:S01]  /*1240*/  ISETP.GE.AND P0, PT, R7, 0x41, PT ;  /* 0x000000410700780c */ /* 0x000fe20003f06270 */
[--C-:B------:R-:W-:Y:S01]  /*1250*/  @P2 IMAD.WIDE R22, R22, 0x2, R26.reuse ;  /* 0x0000000216162825 */ /* 0x100fe200078e021a */
[----:B------:R-:W-:Y:S01]  /*1260*/  SHFL.IDX PT, R18, R18, 0x2, 0x181f ;  /* 0x00581f0012127f89 */ /* 0x000fe200000e0000 */
[----:B------:R-:W-:Y:S02]  /*1270*/  LEA.HI R5, R5, R11, RZ, 0x3 ;  /* 0x0000000b05057211 */ /* 0x000fe400078f18ff */
[--C-:B------:R-:W-:Y:S01]  /*1280*/  @P2 IMAD.WIDE R14, R14, 0x2, R26.reuse ;  /* 0x000000020e0e2825 */ /* 0x100fe200078e021a */
[----:B------:R1:W3:Y:S03]  /*1290*/  SHFL.IDX PT, R19, R10, 0x2, 0x181f ;  /* 0x00581f000a137f89 */ /* 0x0002e600000e0000 */
[----:B------:R-:W-:Y:S01]  /*12a0*/  @P2 IMAD.WIDE R12, R12, 0x2, R26 ;  /* 0x000000020c0c2825 */ /* 0x000fe200078e021a */
[----:B------:R4:W-:Y:S01]  /*12b0*/  @P2 LDGSTS.E.BYPASS.LTC128B.128 [R6+0xc100], [R24.64], !P6 ;  /* 0x0c10000018062fae */ /* 0x0009e2000f101d4c */
[----:B------:R-:W-:-:S03]  /*12c0*/  LOP3.LUT R4, R5, 0xfffffff8, RZ, 0xc0, !PT ;  /* 0xfffffff805047812 */ /* 0x000fc600078ec0ff */
[----:B------:R2:W-:Y:S04]  /*12d0*/  @P2 LDGSTS.E.BYPASS.LTC128B.128 [R6+0xf100], [R22.64], !P5 ;  /* 0x0f10000016062fae */ /* 0x0005e8000e901d4c */
[----:B------:R5:W-:Y:S04]  /*12e0*/  @P2 LDGSTS.E.BYPASS.LTC128B.128 [R6+0x12100], [R14.64], !P4 ;  /* 0x121000000e062fae */ /* 0x000be8000e101d4c */
[----:B------:R2:W-:Y:S01]  /*12f0*/  @P2 LDGSTS.E.BYPASS.LTC128B.128 [R6+0x15100], [R12.64], !P3 ;  /* 0x151000000c062fae */ /* 0x0005e2000d901d4c */
[----:B------:R-:W-:Y:S01]  /*1300*/  IMAD.IADD R4, R11, 0x1, -R4 ;  /* 0x000000010b047824 */ /* 0x000fe200078e0a04 */
[----:B------:R-:W-:-:S02]  /*1310*/  @P0 SHF.R.S32.HI R11, RZ, 0x1f, R28 ;  /* 0x0000001fff0b0819 */ /* 0x000fc4000001141c */
[----:B-1----:R-:W-:Y:S02]  /*1320*/  @P0 SHF.R.S32.HI R10, RZ, 0x1f, R215 ;  /* 0x0000001fff0a0819 */ /* 0x002fe400000114d7 */
[----:B------:R-:W-:Y:S02]  /*1330*/  @P0 LEA.HI R11, R11, R28, RZ, 0x3 ;  /* 0x0000001c0b0b0211 */ /* 0x000fe400078f18ff */
[----:B------:R-:W-:Y:S02]  /*1340*/  @P0 LEA.HI R10, R10, R215, RZ, 0x3 ;  /* 0x000000d70a0a0211 */ /* 0x000fe400078f18ff */
[----:B-----5:R-:W-:Y:S02]  /*1350*/  @P1 SHF.R.S32.HI R15, RZ, 0x1f, R29 ;  /* 0x0000001fff0f1819 */ /* 0x020fe4000001141d */
[----:B------:R-:W-:Y:S02]  /*1360*/  @P1 SHF.R.S32.HI R14, RZ, 0x1f, R28 ;  /* 0x0000001fff0e1819 */ /* 0x000fe4000001141c */
[----:B--2---:R-:W-:-:S02]  /*1370*/  @P1 SHF.R.S32.HI R13, RZ, 0x1f, R215 ;  /* 0x0000001fff0d1819 */ /* 0x004fc400000114d7 */
[----:B------:R-:W-:Y:S02]  /*1380*/  @P1 LEA.HI R15, R15, R29, RZ, 0x3 ;  /* 0x0000001d0f0f1211 */ /* 0x000fe400078f18ff */
[----:B------:R-:W-:Y:S02]  /*1390*/  @P0 SHF.R.S32.HI R12, RZ, 0x1f, R29 ;  /* 0x0000001fff0c0819 */ /* 0x000fe4000001141d */
[----:B------:R-:W-:Y:S02]  /*13a0*/  @P1 LEA.HI R14, R14, R28, RZ, 0x3 ;  /* 0x0000001c0e0e1211 */ /* 0x000fe400078f18ff */
[----:B------:R-:W-:Y:S02]  /*13b0*/  @P1 LEA.HI R13, R13, R215, RZ, 0x3 ;  /* 0x000000d70d0d1211 */ /* 0x000fe400078f18ff */
[----:B------:R-:W-:Y:S02]  /*13c0*/  @P1 LOP3.LUT R15, R15, 0xfffffff8, RZ, 0xc0, !PT ;  /* 0xfffffff80f0f1812 */ /* 0x000fe400078ec0ff */
[----:B------:R-:W-:-:S02]  /*13d0*/  @P0 LEA.HI R12, R12, R29, RZ, 0x3 ;  /* 0x0000001d0c0c0211 */ /* 0x000fc400078f18ff */
[----:B------:R-:W-:Y:S02]  /*13e0*/  @P1 LOP3.LUT R14, R14, 0xfffffff8, RZ, 0xc0, !PT ;  /* 0xfffffff80e0e1812 */ /* 0x000fe400078ec0ff */
[----:B------:R-:W-:Y:S01]  /*13f0*/  @P1 LOP3.LUT R13, R13, 0xfffffff8, RZ, 0xc0, !PT ;  /* 0xfffffff80d0d1812 */ /* 0x000fe200078ec0ff */
[--C-:B------:R-:W-:Y:S01]  /*1400*/  @P1 IMAD.WIDE R22, R15, 0x2, R20.reuse ;  /* 0x000000020f161825 */ /* 0x100fe200078e0214 */
[----:B------:R-:W-:Y:S02]  /*1410*/  @P0 LOP3.LUT R12, R12, 0xfffffff8, RZ, 0xc0, !PT ;  /* 0xfffffff80c0c0812 */ /* 0x000fe400078ec0ff */
[----:B------:R-:W-:Y:S01]  /*1420*/  @P0 LOP3.LUT R11, R11, 0xfffffff8, RZ, 0xc0, !PT ;  /* 0xfffffff80b0b0812 */ /* 0x000fe200078ec0ff */
[----:B------:R-:W-:Y:S01]  /*1430*/  @P1 IMAD.WIDE R14, R14, 0x2, R20 ;  /* 0x000000020e0e1825 */ /* 0x000fe200078e0214 */
[----:B------:R-:W-:-:S03]  /*1440*/  @P0 LOP3.LUT R10, R10, 0xfffffff8, RZ, 0xc0, !PT ;  /* 0xfffffff80a0a0812 */ /* 0x000fc600078ec0ff */
[----:B----4-:R-:W-:-:S04]  /*1450*/  @P1 IMAD.WIDE R24, R13, 0x2, R20 ;  /* 0x000000020d181825 */ /* 0x010fc800078e0214 */
[----:B------:R-:W-:Y:S02]  /*1460*/  @P1 IMAD.SHL.U32 R16, R214, 0x2, RZ ;  /* 0x00000002d6101824 */ /* 0x000fe400078e00ff */
[----:B------:R-:W-:-:S04]  /*1470*/  @P1 IMAD.WIDE R20, R213, 0x2, R20 ;  /* 0x00000002d5141825 */ /* 0x000fc800078e0214 */
[--C-:B---3--:R-:W-:Y:S01]  /*1480*/  @P0 IMAD.WIDE R12, R12, 0x2, R18.reuse ;  /* 0x000000020c0c0825 */ /* 0x108fe200078e0212 */
[----:B------:R1:W-:Y:S03]  /*1490*/  @P1 LDGSTS.E.BYPASS.LTC128B.128 [R16+0xd100], [R20.64], !P6 ;  /* 0x0d10000014101fae */ /* 0x0003e6000f101d4c */
[--C-:B------:R-:W-:Y:S01]  /*14a0*/  @P0 IMAD.WIDE R30, R11, 0x2, R18.reuse ;  /* 0x000000020b1e0825 */ /* 0x100fe200078e0212 */
[----:B------:R1:W-:Y:S03]  /*14b0*/  @P1 LDGSTS.E.BYPASS.LTC128B.128 [R16+0x10100], [R22.64], !P5 ;  /* 0x1010000016101fae */ /* 0x0003e6000e901d4c */
[--C-:B------:R-:W-:Y:S01]  /*14c0*/  @P0 IMAD.WIDE R26, R10, 0x2, R18.reuse ;  /* 0x000000020a1a0825 */ /* 0x100fe200078e0212 */
[----:B------:R2:W-:Y:S03]  /*14d0*/  @P1 LDGSTS.E.BYPASS.LTC128B.128 [R16+0x13100], [R14.64], !P4 ;  /* 0x131000000e101fae */ /* 0x0005e6000e101d4c */
[----:B------:R-:W-:Y:S01]  /*14e0*/  @P0 IMAD.SHL.U32 R6, R214, 0x2, RZ ;  /* 0x00000002d6060824 */ /* 0x000fe200078e00ff */
[----:B------:R3:W-:Y:S01]  /*14f0*/  @P1 LDGSTS.E.BYPASS.LTC128B.128 [R16+0x16100], [R24.64], !P3 ;  /* 0x1610000018101fae */ /* 0x0007e2000d901d4c */
[----:B------:R-:W-:-:S05]  /*1500*/  @P0 IMAD.WIDE R18, R213, 0x2, R18 ;  /* 0x00000002d5120825 */ /* 0x000fca00078e0212 */
[----:B------:R4:W-:Y:S04]  /*1510*/  @P0 LDGSTS.E.BYPASS.LTC128B.128 [R6+0xe100], [R18.64], !P6 ;  /* 0x0e10000012060fae */ /* 0x0009e8000f101d4c */
[----:B------:R5:W-:Y:S04]  /*1520*/  @P0 LDGSTS.E.BYPASS.LTC128B.128 [R6+0x11100], [R12.64], !P5 ;  /* 0x111000000c060fae */ /* 0x000be8000e901d4c */
[----:B------:R4:W-:Y:S04]  /*1530*/  @P0 LDGSTS.E.BYPASS.LTC128B.128 [R6+0x14100], [R30.64], !P4 ;  /* 0x141000001e060fae */ /* 0x0009e8000e101d4c */
[----:B------:R4:W-:Y:S04]  /*1540*/  @P0 LDGSTS.E.BYPASS.LTC128B.128 [R6+0x17100], [R26.64], !P3 ;  /* 0x171000001a060fae */ /* 0x0009e8000d901d4c */
[----:B------:R-:W0:Y:S01]  /*1550*/  LDGDEPBAR ;  /* 0x00000000000079af */ /* 0x000e220000000000 */
[C---:B------:R-:W-:Y:S01]  /*1560*/  R2P PR, R4.reuse, 0x6 ;  /* 0x0000000604007804 */ /* 0x040fe20000000000 */
[----:B------:R-:W-:-:S02]  /*1570*/  IMAD.SHL.U32 R4, R4, 0x40, RZ ;  /* 0x0000004004047824 */ /* 0x000fc400078e00ff */
[C---:B------:R-:W-:Y:S02]  /*1580*/  IMAD R249, R3.reuse, 0x200, R249 ;  /* 0x0000020003f97824 */ /* 0x040fe400078e02f9 */
[----:B------:R-:W-:Y:S01]  /*1590*/  IMAD.SHL.U32 R3, R3, 0x8, RZ ;  /* 0x0000000803037824 */ /* 0x000fe200078e00ff */
[----:B------:R-:W-:Y:S01]  /*15a0*/  LEA.HI R11, R17, R2, RZ, 0x5 ;  /* 0x00000002110b7211 */ /* 0x000fe200078f28ff */
[----:B------:R-:W-:Y:S02]  /*15b0*/  IMAD.MOV.U32 R10, RZ, RZ, 0x20 ;  /* 0x00000020ff0a7424 */ /* 0x000fe400078e00ff */
[----:B-----5:R-:W-:Y:S01]  /*15c0*/  IMAD.MOV.U32 R13, RZ, RZ, 0x10 ;  /* 0x00000010ff0d7424 */ /* 0x020fe200078e00ff */
[----:B------:R-:W-:Y:S01]  /*15d0*/  SHF.R.S32.HI R12, RZ, 0x5, R11 ;  /* 0x00000005ff0c7819 */ /* 0x000fe2000001140b */
[----:B----4-:R-:W-:Y:S01]  /*15e0*/  IMAD.SHL.U32 R6, R5, 0x40, RZ ;  /* 0x0000004005067824 */ /* 0x010fe200078e00ff */
[----:B------:R-:W-:Y:S01]  /*15f0*/  LOP3.LUT R5, R4, 0x1c0, RZ, 0xc0, !PT ;  /* 0x000001c004057812 */ /* 0x000fe200078ec0ff */
[----:B------:R-:W-:-:S04]  /*1600*/  DEPBAR.LE SB0, 0x1 ;  /* 0x000080400000791a */ /* 0x000fc80000000000 */
[----:B------:R-:W-:Y:S01]  /*1610*/  SEL R4, R13, 0xfffffff0, !P1 ;  /* 0xfffffff00d047807 */ /* 0x000fe20004800000 */
[----:B------:R-:W-:-:S04]  /*1620*/  DEPBAR.LE SB0, 0x0 ;  /* 0x000080000000791a */ /* 0x000fc80000000000 */
[----:B------:R-:W-:Y:S02]  /*1630*/  LOP3.LUT R13, R5, 0x8, R3, 0xf8, !PT ;  /* 0x00000008050d7812 */ /* 0x000fe400078ef803 */
[----:B------:R-:W-:Y:S02]  /*1640*/  LOP3.LUT R6, R6, 0xfffffe00, RZ, 0xc0, !PT ;  /* 0xfffffe0006067812 */ /* 0x000fe400078ec0ff */
[----:B------:R-:W-:Y:S02]  /*1650*/  SHF.R.U32.HI R5, RZ, 0x3, R5 ;  /* 0x00000003ff057819 */ /* 0x000fe40000011605 */
[----:B------:R-:W-:Y:S01]  /*1660*/  SEL R3, R10, 0xffffffe0, !P2 ;  /* 0xffffffe00a037807 */ /* 0x000fe20005000000 */
[----:B------:R-:W-:Y:S01]  /*1670*/  BAR.SYNC.DEFER_BLOCKING 0x0 ;  /* 0x0000000000007b1d */ /* 0x000fe20000010000 */
[----:B------:R-:W-:Y:S01]  /*1680*/  R2P PR, R0, 0x6 ;  /* 0x0000000600007804 */ /* 0x000fe20000000000 */
[----:B------:R-:W-:Y:S01]  /*1690*/  IMAD R0, R12, 0x400, R6 ;  /* 0x000004000c007824 */ /* 0x000fe200078e0206 */
[----:B------:R-:W-:Y:S01]  /*16a0*/  LOP3.LUT R5, R13, R5, RZ, 0x3c, !PT ;  /* 0x000000050d057212 */ /* 0x000fe200078e3cff */
[----:B------:R-:W-:Y:S01]  /*16b0*/  IMAD.SHL.U32 R249, R249, 0x2, RZ ;  /* 0x00000002f9f97824 */ /* 0x000fe200078e00ff */
[----:B------:R-:W-:-:S03]  /*16c0*/  PLOP3.LUT P0, PT, PT, PT, UP1, 0x80, 0x0 ;  /* 0x000000000000781c */ /* 0x000fc60003f0f018 */
[----:B------:R-:W-:Y:S01]  /*16d0*/  IMAD.IADD R0, R5, 0x1, R0 ;  /* 0x0000000105007824 */ /* 0x000fe200078e0200 */
[C---:B------:R-:W-:Y:S02]  /*16e0*/  IADD3 R12, R249.reuse, 0xc100, RZ ;  /* 0x0000c100f90c7810 */ /* 0x040fe40007ffe0ff */
[----:B------:R-:W-:Y:S02]  /*16f0*/  IADD3 R247, R249, 0xc120, RZ ;  /* 0x0000c120f9f77810 */ /* 0x000fe40007ffe0ff */
[----:B------:R-:W-:Y:S02]  /*1700*/  LEA R250, R0, 0x18100, 0x1 ;  /* 0x0001810000fa7811 */ /* 0x000fe400078e08ff */
[----:B------:R-:W-:Y:S01]  /*1710*/  @P1 IADD3 R247, R12, -0x20, RZ ;  /* 0xffffffe00cf71810 */ /* 0x000fe20007ffe0ff */
[----:B------:R-:W-:Y:S02]  /*1720*/  IMAD.SHL.U32 R12, R0, 0x2, RZ ;  /* 0x00000002000c7824 */ /* 0x000fe400078e00ff */
[----:B------:R-:W-:Y:S01]  /*1730*/  IMAD R248, R4, 0x2, R250 ;  /* 0x0000000204f87824 */ /* 0x000fe200078e02fa */
[----:B------:R-:W-:-:S02]  /*1740*/  LOP3.LUT R11, R11, 0xffffffe0, RZ, 0xc0, !PT ;  /* 0xffffffe00b0b7812 */ /* 0x000fc400078ec0ff */
[----:B------:R-:W-:Y:S01]  /*1750*/  ISETP.GE.AND P1, PT, R215, c[0x0][0x1d4], PT ;  /* 0x00007500d7007a0c */ /* 0x000fe20003f26270 */
[----:B--2---:R-:W2:Y:S01]  /*1760*/  LDSM.16.M88.4 R12, [R12+0x18100] ;  /* 0x018100000c0c783b */ /* 0x004ea20000000200 */
[----:B------:R-:W-:-:S03]  /*1770*/  LOP3.LUT R5, R5, R6, RZ, 0xfc, !PT ;  /* 0x0000000605057212 */ /* 0x000fc600078efcff */
[----:B------:R1:W4:Y:S01]  /*1780*/  LDSM.16.M88.4 R80, [R249+0xc100] ;  /* 0x00c10000f950783b */ /* 0x0003220000000200 */
[----:B------:R-:W-:-:S03]  /*1790*/  IMAD.IADD R2, R2, 0x1, -R11 ;  /* 0x0000000102027824 */ /* 0x000fc600078e0a0b */
[----:B------:R1:W1:Y:S01]  /*17a0*/  LDSM.16.M88.4 R72, [R249+0xc900] ;  /* 0x00c90000f948783b */ /* 0x0002620000000200 */
[----:B------:R-:W-:-:S03]  /*17b0*/  ISETP.GT.AND P3, PT, R116, 0x5f, PT ;  /* 0x0000005f7400780c */ /* 0x000fc60003f64270 */
[----:B------:R1:W1:Y:S01]  /*17c0*/  LDSM.16.M88.4 R64, [R249+0xd100] ;  /* 0x00d10000f940783b */ /* 0x0002620000000200 */
[----:B------:R-:W-:-:S03]  /*17d0*/  SEL R6, RZ, 0x10, P1 ;  /* 0x00000010ff067807 */ /* 0x000fc60000800000 */
[----:B------:R1:W1:Y:S01]  /*17e0*/  LDSM.16.M88.4 R56, [R249+0xd900] ;  /* 0x00d90000f938783b */ /* 0x0002620000000200 */
[----:B------:R-:W-:-:S03]  /*17f0*/  SEL R0, R10, 0xffffffe0, !P2 ;  /* 0xffffffe00a007807 */ /* 0x000fc60005000000 */
[----:B------:R1:W1:Y:S01]  /*1800*/  LDSM.16.M88.4 R48, [R249+0xe100] ;  /* 0x00e10000f930783b */ /* 0x0002620000000200 */
[----:B------:R-:W-:-:S03]  /*1810*/  IADD3 R239, R247, 0x800, RZ ;  /* 0x00000800f7ef7810 */ /* 0x000fc60007ffe0ff */
[----:B------:R1:W1:Y:S01]  /*1820*/  LDSM.16.M88.4 R96, [R249+0xe900] ;  /* 0x00e90000f960783b */ /* 0x0002620000000200 */
[----:B------:R-:W-:-:S03]  /*1830*/  IADD3 R238, R247, 0x1000, RZ ;  /* 0x00001000f7ee7810 */ /* 0x000fc60007ffe0ff */
[----:B------:R1:W1:Y:S01]  /*1840*/  LDSM.16.M88.4 R84, [R248] ;  /* 0x00000000f854783b */ /* 0x0002620000000200 */
[----:B------:R-:W-:-:S03]  /*1850*/  IADD3 R237, R247, 0x1800, RZ ;  /* 0x00001800f7ed7810 */ /* 0x000fc60007ffe0ff */
[----:B------:R1:W1:Y:S01]  /*1860*/  LDSM.16.M88.4 R40, [R247] ;  /* 0x00000000f728783b */ /* 0x0002620000000200 */
[----:B------:R-:W-:-:S03]  /*1870*/  IADD3 R236, R247, 0x2000, RZ ;  /* 0x00002000f7ec7810 */ /* 0x000fc60007ffe0ff */
[----:B------:R1:W1:Y:S01]  /*1880*/  LDSM.16.M88.4 R36, [R247+0x800] ;  /* 0x00080000f724783b */ /* 0x0002620000000200 */
[----:B------:R-:W-:-:S03]  /*1890*/  IADD3 R235, R247, 0x2800, RZ ;  /* 0x00002800f7eb7810 */ /* 0x000fc60007ffe0ff */
[----:B------:R1:W1:Y:S04]  /*18a0*/  LDSM.16.M88.4 R32, [R247+0x1000] ;  /* 0x00100000f720783b */ /* 0x0002680000000200 */
[----:B---3--:R3:W1:Y:S04]  /*18b0*/  LDSM.16.M88.4 R24, [R247+0x1800] ;  /* 0x00180000f718783b */ /* 0x0086680000000200 */
[----:B------:R3:W1:Y:S04]  /*18c0*/  LDSM.16.M88.4 R92, [R247+0x2000] ;  /* 0x00200000f75c783b */ /* 0x0006680000000200 */
[----:B------:R3:W1:Y:S01]  /*18d0*/  LDSM.16.M88.4 R88, [R247+0x2800] ;  /* 0x00280000f758783b */ /* 0x0006620000000200 */
[----:B------:R-:W-:Y:S05]  /*18e0*/  @!P0 BRA `(.L_x_769) ;  /* 0x0000059000008947 */ /* 0x000fea0003800000 */
[----:B--2-4-:R-:W-:Y:S01]  /*18f0*/  IMAD R9, R9, c[0x0][0x208], RZ ;  /* 0x0000820009097a24 */ /* 0x014fe200078e02ff */
[----:B-1----:R-:W-:Y:S01]  /*1900*/  P2R R20, PR, RZ, 0x8 ;  /* 0x00000008ff147803 */ /* 0x002fe20000000000 */
[----:B------:R-:W-:Y:S01]  /*1910*/  IMAD.WIDE.U32 R10, R252, c[0x0][0x208], RZ ;  /* 0x00008200fc0a7a25 */ /* 0x000fe200078e00ff */
[----:B------:R-:W-:-:S02]  /*1920*/  ISETP.GE.AND P3, PT, R213, c[0x0][0x1d4], PT ;  /* 0x00007500d5007a0c */ /* 0x000fc40003f66270 */
[----:B------:R-:W-:Y:S01]  /*1930*/  SHF.R.S32.HI R44, RZ, 0x1f, R29 ;  /* 0x0000001fff2c7819 */ /* 0x000fe2000001141d */
[----:B------:R-:W-:Y:S01]  /*1940*/  IMAD R9, R252, c[0x0][0x20c], R9 ;  /* 0x00008300fc097a24 */ /* 0x000fe200078e0209 */
[----:B------:R-:W-:Y:S01]  /*1950*/  SHF.R.S32.HI R30, RZ, 0x1f, R28 ;  /* 0x0000001fff1e7819 */ /* 0x000fe2000001141c */
[----:B------:R-:W-:Y:S01]  /*1960*/  IMAD R8, R8, c[0x0][0x218], RZ ;  /* 0x0000860008087a24 */ /* 0x000fe200078e02ff */
[----:B------:R-:W-:Y:S01]  /*1970*/  LEA.HI R44, R44, R29, RZ, 0x3 ;  /* 0x0000001d2c2c7211 */ /* 0x000fe200078f18ff */
[----:B------:R-:W-:Y:S01]  /*1980*/  IMAD.IADD R11, R11, 0x1, R9 ;  /* 0x000000010b0b7824 */ /* 0x000fe200078e0209 */
[----:B------:R-:W-:Y:S01]  /*1990*/  LEA.HI R30, R30, R28, RZ, 0x3 ;  /* 0x0000001c1e1e7211 */ /* 0x000fe200078f18ff */
[C---:B------:R-:W-:Y:S01]  /*19a0*/  IMAD R8, R251.reuse, c[0x0][0x21c], R8 ;  /* 0x00008700fb087a24 */ /* 0x040fe200078e0208 */
[----:B------:R-:W-:Y:S01]  /*19b0*/  LOP3.LUT R44, R44, 0xfffffff8, RZ, 0xc0, !PT ;  /* 0xfffffff82c2c7812 */ /* 0x000fe200078ec0ff */
[----:B------:R-:W-:Y:S01]  /*19c0*/  IMAD.WIDE.U32 R10, R251, c[0x0][0x218], R10 ;  /* 0x00008600fb0a7a25 */ /* 0x000fe200078e000a */
[----:B------:R-:W-:-:S02]  /*19d0*/  LOP3.LUT R30, R30, 0xfffffff8, RZ, 0xc0, !PT ;  /* 0xfffffff81e1e7812 */ /* 0x000fc400078ec0ff */
[----:B------:R-:W-:Y:S01]  /*19e0*/  ISETP.GE.AND P2, PT, R29, c[0x0][0x1d4], PT ;  /* 0x000075001d007a0c */ /* 0x000fe20003f46270 */
[----:B------:R-:W-:Y:S01]  /*19f0*/  IMAD.WIDE R46, R213, 0x2, RZ ;  /* 0x00000002d52e7825 */ /* 0x000fe200078e02ff */
[----:B------:R-:W-:Y:S02]  /*1a00*/  IADD3 R10, P0, R10, UR22, RZ ;  /* 0x000000160a0a7c10 */ /* 0x000fe4000ff1e0ff */
[----:B------:R-:W-:Y:S01]  /*1a10*/  ISETP.GE.AND P1, PT, R28, c[0x0][0x1d4], PT ;  /* 0x000075001c007a0c */ /* 0x000fe20003f26270 */
[----:B------:R-:W-:Y:S01]  /*1a20*/  IMAD.SHL.U32 R9, R214, 0x2, RZ ;  /* 0x00000002d6097824 */ /* 0x000fe200078e00ff */
[----:B------:R-:W-:Y:S01]  /*1a30*/  IADD3.X R8, R11, UR5, R8, P0, !PT ;  /* 0x000000050b087c10 */ /* 0x000fe200087fe408 */
[----:B------:R-:W-:Y:S01]  /*1a40*/  IMAD.WIDE R44, R44, 0x2, RZ ;  /* 0x000000022c2c7825 */ /* 0x000fe200078e02ff */
[----:B------:R-:W-:Y:S02]  /*1a50*/  LEA R11, P0, R10, c[0x0][0x1f8], 0x1 ;  /* 0x00007e000a0b7a11 */ /* 0x000fe400078008ff */
[----:B------:R-:W-:Y:S01]  /*1a60*/  P2R R21, PR, RZ, 0x20 ;  /* 0x00000020ff157803 */ /* 0x000fe20000000000 */
[----:B------:R-:W-:Y:S01]  /*1a70*/  IMAD.WIDE R30, R30, 0x2, RZ ;  /* 0x000000021e1e7825 */ /* 0x000fe200078e02ff */
[----:B------:R-:W-:Y:S01]  /*1a80*/  LEA.HI.X R10, R10, c[0x0][0x1fc], R8, 0x1, P0 ;  /* 0x00007f000a0a7a11 */ /* 0x000fe200000f0c08 */
[----:B------:R-:W1:Y:S01]  /*1a90*/  SHFL.IDX PT, R18, R11, RZ, 0x181f ;  /* 0x00181fff0b127589 */ /* 0x000e6200000e0000 */
[----:B------:R-:W-:-:S03]  /*1aa0*/  SHF.R.S32.HI R8, RZ, 0x1f, R215 ;  /* 0x0000001fff087819 */ /* 0x000fc600000114d7 */
[----:B------:R-:W2:Y:S01]  /*1ab0*/  SHFL.IDX PT, R19, R10, RZ, 0x181f ;  /* 0x00181fff0a137589 */ /* 0x000ea200000e0000 */
[----:B------:R-:W-:-:S03]  /*1ac0*/  LEA.HI R8, R8, R215, RZ, 0x3 ;  /* 0x000000d708087211 */ /* 0x000fc600078f18ff */
[----:B------:R-:W4:Y:S01]  /*1ad0*/  SHFL.IDX PT, R16, R11, 0x1, 0x181f ;  /* 0x00381f000b107f89 */ /* 0x000f2200000e0000 */
[----:B------:R-:W-:-:S03]  /*1ae0*/  LOP3.LUT R8, R8, 0xfffffff8, RZ, 0xc0, !PT ;  /* 0xfffffff808087812 */ /* 0x000fc600078ec0ff */
[----:B------:R-:W5:Y:S02]  /*1af0*/  SHFL.IDX PT, R17, R10, 0x1, 0x181f ;  /* 0x00381f000a117f89 */ /* 0x000f6400000e0000 */
[----:B------:R-:W-:Y:S01]  /*1b00*/  IMAD.WIDE R54, R8, 0x2, RZ ;  /* 0x0000000208367825 */ /* 0x000fe200078e02ff */
[----:B------:R-:W-:Y:S01]  /*1b10*/  P2R R8, PR, RZ, 0x10 ;  /* 0x00000010ff087803 */ /* 0x000fe20000000000 */
[----:B------:R-:W3:Y:S01]  /*1b20*/  SHFL.IDX PT, R11, R11, 0x2, 0x181f ;  /* 0x00581f000b0b7f89 */ /* 0x000ee200000e0000 */
[----:B------:R-:W-:-:S03]  /*1b30*/  ISETP.LT.OR P4, PT, R7, 0x21, P2 ;  /* 0x000000210700780c */ /* 0x000fc60001781670 */
[----:B------:R-:W3:Y:S01]  /*1b40*/  SHFL.IDX PT, R10, R10, 0x2, 0x181f ;  /* 0x00581f000a0a7f89 */ /* 0x000ee200000e0000 */
[----:B-1----:R-:W-:-:S05]  /*1b50*/  IADD3 R22, P0, R18, R46, RZ ;  /* 0x0000002e12167210 */ /* 0x002fca0007f1e0ff */
[----:B--2---:R-:W-:Y:S01]  /*1b60*/  IMAD.X R23, R19, 0x1, R47, P0 ;  /* 0x0000000113177824 */ /* 0x004fe200000e062f */
[----:B------:R-:W-:-:S13]  /*1b70*/  ISETP.LT.OR P0, PT, R7, 0x1, P3 ;  /* 0x000000010700780c */ /* 0x000fda0001f01670 */
[----:B------:R1:W-:Y:S02]  /*1b80*/  LDGSTS.E.BYPASS.LTC128B.128 [R9+0x100], [R22.64], !P0 ;  /* 0x0010000016097fae */ /* 0x0003e4000c101d4c */
[----:B-1----:R-:W-:-:S05]  /*1b90*/  IADD3 R22, P0, R18, R44, RZ ;  /* 0x0000002c12167210 */ /* 0x002fca0007f1e0ff */
[----:B------:R-:W-:Y:S01]  /*1ba0*/  IMAD.X R23, R19, 0x1, R45, P0 ;  /* 0x0000000113177824 */ /* 0x000fe200000e062d */
[----:B------:R-:W-:-:S05]  /*1bb0*/  IADD3 R52, P0, R18, R30, RZ ;  /* 0x0000001e12347210 */ /* 0x000fca0007f1e0ff */
[----:B------:R-:W-:Y:S01]  /*1bc0*/  IMAD.X R53, R19, 0x1, R31, P0 ;  /* 0x0000000113357824 */ /* 0x000fe200000e061f */
[----:B------:R-:W-:-:S05]  /*1bd0*/  IADD3 R18, P0, R18, R54, RZ ;  /* 0x0000003612127210 */ /* 0x000fca0007f1e0ff */
[----:B------:R-:W-:Y:S01]  /*1be0*/  IMAD.X R19, R19, 0x1, R55, P0 ;  /* 0x0000000113137824 */ /* 0x000fe200000e0637 */
[----:B----4-:R-:W-:-:S05]  /*1bf0*/  IADD3 R68, P0, R46, R16, RZ ;  /* 0x000000102e447210 */ /* 0x010fca0007f1e0ff */
[----:B-----5:R-:W-:Y:S01]  /*1c00*/  IMAD.X R69, R47, 0x1, R17, P0 ;  /* 0x000000012f457824 */ /* 0x020fe200000e0611 */
[----:B------:R-:W-:-:S05]  /*1c10*/  IADD3 R62, P0, R44, R16, RZ ;  /* 0x000000102c3e7210 */ /* 0x000fca0007f1e0ff */
[----:B------:R-:W-:Y:S01]  /*1c20*/  IMAD.X R63, R45, 0x1, R17, P0 ;  /* 0x000000012d3f7824 */ /* 0x000fe200000e0611 */
[----:B------:R-:W-:-:S05]  /*1c30*/  IADD3 R60, P0, R30, R16, RZ ;  /* 0x000000101e3c7210 */ /* 0x000fca0007f1e0ff */
[----:B------:R-:W-:Y:S01]  /*1c40*/  IMAD.X R61, R31, 0x1, R17, P0 ;  /* 0x000000011f3d7824 */ /* 0x000fe200000e0611 */
[----:B------:R-:W-:-:S05]  /*1c50*/  IADD3 R16, P0, R54, R16, RZ ;  /* 0x0000001036107210 */ /* 0x000fca0007f1e0ff */
[----:B------:R-:W-:Y:S01]  /*1c60*/  IMAD.X R17, R55, 0x1, R17, P0 ;  /* 0x0000000137117824 */ /* 0x000fe200000e0611 */
[----:B---3--:R-:W-:-:S05]  /*1c70*/  IADD3 R46, P0, R46, R11, RZ ;  /* 0x0000000b2e2e7210 */ /* 0x008fca0007f1e0ff */
[----:B------:R-:W-:Y:S01]  /*1c80*/  IMAD.X R47, R47, 0x1, R10, P0 ;  /* 0x000000012f2f7824 */ /* 0x000fe200000e060a */
[----:B------:R-:W-:-:S05]  /*1c90*/  IADD3 R44, P0, R44, R11, RZ ;  /* 0x0000000b2c2c7210 */ /* 0x000fca0007f1e0ff */
[----:B------:R-:W-:Y:S01]  /*1ca0*/  IMAD.X R45, R45, 0x1, R10, P0 ;  /* 0x000000012d2d7824 */ /* 0x000fe200000e060a */
[----:B------:R-:W-:-:S05]  /*1cb0*/  IADD3 R30, P0, R30, R11, RZ ;  /* 0x0000000b1e1e7210 */ /* 0x000fca0007f1e0ff */
[----:B------:R-:W-:Y:S01]  /*1cc0*/  IMAD.X R31, R31, 0x1, R10, P0 ;  /* 0x000000011f1f7824 */ /* 0x000fe200000e060a */
[----:B------:R-:W-:-:S05]  /*1cd0*/  IADD3 R54, P0, R54, R11, RZ ;  /* 0x0000000b36367210 */ /* 0x000fca0007f1e0ff */
[----:B------:R-:W-:Y:S01]  /*1ce0*/  IMAD.X R55, R55, 0x1, R10, P0 ;  /* 0x0000000137377824 */ /* 0x000fe200000e060a */
[C---:B------:R-:W-:Y:S02]  /*1cf0*/  ISETP.LT.OR P0, PT, R7.reuse, 0x1, P2 ;  /* 0x000000010700780c */ /* 0x040fe40001701670 */
[----:B------:R-:W-:-:S11]  /*1d00*/  ISETP.LT.OR P2, PT, R7, 0x41, P2 ;  /* 0x000000410700780c */ /* 0x000fd60001741670 */
[----:B------:R1:W-:Y:S01]  /*1d10*/  LDGSTS.E.BYPASS.LTC128B.128 [R9+0x3100], [R22.64], !P0 ;  /* 0x0310000016097fae */ /* 0x0003e2000c101d4c */
[----:B------:R-:W-:-:S13]  /*1d20*/  ISETP.LT.OR P0, PT, R7, 0x1, P1 ;  /* 0x000000010700780c */ /* 0x000fda0000f01670 */
[----:B------:R1:W-:Y:S01]  /*1d30*/  LDGSTS.E.BYPASS.LTC128B.128 [R9+0x6100], [R52.64], !P0 ;  /* 0x0610000034097fae */ /* 0x0003e2000c101d4c */
[----:B------:R-:W-:-:S04]  /*1d40*/  ISETP.GE.AND P0, PT, R215, c[0x0][0x1d4], PT ;  /* 0x00007500d7007a0c */ /* 0x000fc80003f06270 */
[----:B------:R-:W-:-:S13]  /*1d50*/  ISETP.LT.OR P5, PT, R7, 0x1, P0 ;  /* 0x000000010700780c */ /* 0x000fda00007a1670 */
[----:B------:R1:W-:Y:S01]  /*1d60*/  LDGSTS.E.BYPASS.LTC128B.128 [R9+0x9100], [R18.64], !P5 ;  /* 0x0910000012097fae */ /* 0x0003e2000e901d4c */
[C---:B------:R-:W-:Y:S02]  /*1d70*/  ISETP.LT.OR P5, PT, R7.reuse, 0x21, P3 ;  /* 0x000000210700780c */ /* 0x040fe40001fa1670 */
[----:B------:R-:W-:-:S11]  /*1d80*/  ISETP.LT.OR P3, PT, R7, 0x41, P3 ;  /* 0x000000410700780c */ /* 0x000fd60001f61670 */
[----:B------:R1:W-:Y:S01]  /*1d90*/  LDGSTS.E.BYPASS.LTC128B.128 [R9+0x1100], [R68.64], !P5 ;  /* 0x0110000044097fae */ /* 0x0003e2000e901d4c */
[----:B------:R-:W-:-:S03]  /*1da0*/  ISETP.NE.AND P5, PT, R21, RZ, PT ;  /* 0x000000ff1500720c */ /* 0x000fc60003fa5270 */
[----:B------:R1:W-:Y:S01]  /*1db0*/  LDGSTS.E.BYPASS.LTC128B.128 [R9+0x4100], [R62.64], !P4 ;  /* 0x041000003e097fae */ /* 0x0003e2000e101d4c */
[C---:B------:R-:W-:Y:S02]  /*1dc0*/  ISETP.LT.OR P4, PT, R7.reuse, 0x21, P1 ;  /* 0x000000210700780c */ /* 0x040fe40000f81670 */
[----:B------:R-:W-:-:S11]  /*1dd0*/  ISETP.LT.OR P1, PT, R7, 0x41, P1 ;  /* 0x000000410700780c */ /* 0x000fd60000f21670 */
[----:B------:R1:W-:Y:S01]  /*1de0*/  LDGSTS.E.BYPASS.LTC128B.128 [R9+0x7100], [R60.64], !P4 ;  /* 0x071000003c097fae */ /* 0x0003e2000e101d4c */
[C---:B------:R-:W-:Y:S02]  /*1df0*/  ISETP.LT.OR P4, PT, R7.reuse, 0x21, P0 ;  /* 0x000000210700780c */ /* 0x040fe40000781670 */
[----:B------:R-:W-:-:S11]  /*1e00*/  ISETP.LT.OR P0, PT, R7, 0x41, P0 ;  /* 0x000000410700780c */ /* 0x000fd60000701670 */
[----:B------:R1:W-:Y:S01]  /*1e10*/  LDGSTS.E.BYPASS.LTC128B.128 [R9+0xa100], [R16.64], !P4 ;  /* 0x0a10000010097fae */ /* 0x0003e2000e101d4c */
[----:B------:R-:W-:-:S03]  /*1e20*/  ISETP.NE.AND P4, PT, R8, RZ, PT ;  /* 0x000000ff0800720c */ /* 0x000fc60003f85270 */
[----:B------:R1:W-:Y:S01]  /*1e30*/  LDGSTS.E.BYPASS.LTC128B.128 [R9+0x2100], [R46.64], !P3 ;  /* 0x021000002e097fae */ /* 0x0003e2000d901d4c */
[----:B------:R-:W-:-:S03]  /*1e40*/  ISETP.NE.AND P3, PT, R20, RZ, PT ;  /* 0x000000ff1400720c */ /* 0x000fc60003f65270 */
[----:B------:R1:W-:Y:S04]  /*1e50*/  LDGSTS.E.BYPASS.LTC128B.128 [R9+0x5100], [R44.64], !P2 ;  /* 0x051000002c097fae */ /* 0x0003e8000d101d4c */
[----:B------:R1:W-:Y:S04]  /*1e60*/  LDGSTS.E.BYPASS.LTC128B.128 [R9+0x8100], [R30.64], !P1 ;  /* 0x081000001e097fae */ /* 0x0003e8000c901d4c */
[----:B------:R1:W-:Y:S02]  /*1e70*/  LDGSTS.E.BYPASS.LTC128B.128 [R9+0xb100], [R54.64], !P0 ;  /* 0x0b10000036097fae */ /* 0x0003e4000c101d4c */
.L_x_769:
[C---:B-12-4-:R-:W-:Y:S01]  /*1e80*/  HMMA.16816.F32.BF16 R8, R12.reuse, R80, RZ ;  /* 0x000000500c08723c */ /* 0x056fe200000418ff */
[C---:B------:R-:W-:Y:S01]  /*1e90*/  LEA R246, R3.reuse, R250, 0x1 ;  /* 0x000000fa03f67211 */ /* 0x040fe200078e08ff */
[----:B------:R-:W0:Y:S01]  /*1ea0*/  LDGDEPBAR ;  /* 0x00000000000079af */ /* 0x000e220000000000 */
[C---:B------:R-:W-:Y:S01]  /*1eb0*/  LEA R243, R0.reuse, R249, 0x1 ;  /* 0x000000f900f37211 */ /* 0x040fe200078e08ff */
[----:B------:R-:W-:Y:S01]  /*1ec0*/  UISETP.GE.AND UP1, UPT, UR10, 0x61, UPT ;  /* 0x000000610a00788c */ /* 0x000fe2000bf26270 */
[----:B------:R-:W-:Y:S01]  /*1ed0*/  LEA R245, R3, R248, 0x1 ;  /* 0x000000f803f57211 */ /* 0x000fe200078e08ff */
[----:B------:R-:W-:Y:S01]  /*1ee0*/  LDSM.16.M88.4 R20, [R246] ;  /* 0x00000000f614783b */ /* 0x000fe20000000200 */
[----:B------:R-:W-:Y:S01]  /*1ef0*/  LEA R234, R0, R247, 0x1 ;  /* 0x000000f700ea7211 */ /* 0x000fe200078e08ff */
[----:B------:R-:W-:Y:S01]  /*1f00*/  HMMA.16816.F32.BF16 R76, R12, R72, RZ ;  /* 0x000000480c4c723c */ /* 0x000fe200000418ff */
[----:B------:R-:W-:Y:S01]  /*1f10*/  IADD3 R233, R247, 0x3000, RZ ;  /* 0x00003000f7e97810 */ /* 0x000fe20007ffe0ff */
[----:B------:R-:W-:Y:S01]  /*1f20*/  LDSM.16.M88.4 R44, [R243+0xc100] ;  /* 0x00c10000f32c783b */ /* 0x000fe20000000200 */
[----:B------:R-:W-:-:S02]  /*1f30*/  PLOP3.LUT P0, PT, PT, PT, UP1, 0x40, 0x0 ;  /* 0x000000000000781c */ /* 0x000fc40003f0e818 */
[C---:B------:R-:W-:Y:S01]  /*1f40*/  IADD3 R232, R247.reuse, 0x3800, RZ ;  /* 0x00003800f7e87810 */ /* 0x040fe20007ffe0ff */
[----:B------:R-:W-:Y:S01]  /*1f50*/  LDSM.16.M88.4 R112, [R243+0xe900] ;  /* 0x00e90000f370783b */ /* 0x000fe20000000200 */
[C---:B------:R-:W-:Y:S01]  /*1f60*/  IADD3 R231, R247.reuse, 0x4000, RZ ;  /* 0x00004000f7e77810 */ /* 0x040fe20007ffe0ff */
[C---:B------:R-:W-:Y:S01]  /*1f70*/  HMMA.16816.F32.BF16 R80, R12.reuse, R82, RZ ;  /* 0x000000520c50723c */ /* 0x040fe200000418ff */
[C---:B------:R-:W-:Y:S01]  /*1f80*/  IADD3 R230, R247.reuse, 0x4800, RZ ;  /* 0x00004800f7e67810 */ /* 0x040fe20007ffe0ff */
[----:B------:R-:W-:Y:S01]  /*1f90*/  LDSM.16.M88.4 R108, [R245] ;  /* 0x00000000f56c783b */ /* 0x000fe20000000200 */
[C---:B------:R-:W-:Y:S02]  /*1fa0*/  IADD3 R229, R247.reuse, 0x5000, RZ ;  /* 0x00005000f7e57810 */ /* 0x040fe40007ffe0ff */
[C---:B------:R-:W-:Y:S01]  /*1fb0*/  IADD3 R228, R247.reuse, 0x5800, RZ ;  /* 0x00005800f7e47810 */ /* 0x040fe20007ffe0ff */
[----:B------:R-:W-:Y:S01]  /*1fc0*/  LDSM.16.M88.4 R100, [R234+0x800] ;  /* 0x00080000ea64783b */ /* 0x000fe20000000200 */
[C---:B------:R-:W-:Y:S01]  /*1fd0*/  IADD3 R227, R247.reuse, 0x6000, RZ ;  /* 0x00006000f7e37810 */ /* 0x040fe20007ffe0ff */
[----:B------:R-:W-:Y:S01]  /*1fe0*/  HMMA.16816.F32.BF16 R72, R12, R74, RZ ;  /* 0x0000004a0c48723c */ /* 0x000fe200000418ff */
[C---:B------:R-:W-:Y:S01]  /*1ff0*/  IADD3 R226, R247.reuse, 0x6800, RZ ;  /* 0x00006800f7e27810 */ /* 0x040fe20007ffe0ff */
[----:B------:R-:W-:Y:S01]  /*2000*/  LDSM.16.M88.4 R104, [R234] ;  /* 0x00000000ea68783b */ /* 0x000fe20000000200 */
[----:B------:R-:W-:-:S02]  /*2010*/  IADD3 R225, R247, 0x7000, RZ ;  /* 0x00007000f7e17810 */ /* 0x000fc40007ffe0ff */
[C---:B------:R-:W-:Y:S02]  /*2020*/  IADD3 R224, R247.reuse, 0x7800, RZ ;  /* 0x00007800f7e07810 */ /* 0x040fe40007ffe0ff */
[C---:B------:R-:W-:Y:S01]  /*2030*/  IADD3 R223, R247.reuse, 0x8000, RZ ;  /* 0x00008000f7df7810 */ /* 0x040fe20007ffe0ff */
[C---:B------:R-:W-:Y:S01]  /*2040*/  HMMA.16816.F32.BF16 R68, R12.reuse, R64, RZ ;  /* 0x000000400c44723c */ /* 0x040fe200000418ff */
[C---:B------:R-:W-:Y:S02]  /*2050*/  IADD3 R222, R247.reuse, 0x8800, RZ ;  /* 0x00008800f7de7810 */ /* 0x040fe40007ffe0ff */
[C---:B------:R-:W-:Y:S02]  /*2060*/  IADD3 R221, R247.reuse, 0x9000, RZ ;  /* 0x00009000f7dd7810 */ /* 0x040fe40007ffe0ff */
[C---:B------:R-:W-:Y:S02]  /*2070*/  IADD3 R220, R247.reuse, 0x9800, RZ ;  /* 0x00009800f7dc7810 */ /* 0x040fe40007ffe0ff */
[C---:B------:R-:W-:Y:S01]  /*2080*/  IADD3 R219, R247.reuse, 0xa000, RZ ;  /* 0x0000a000f7db7810 */ /* 0x040fe20007ffe0ff */
[----:B------:R-:W-:Y:S01]  /*2090*/  HMMA.16816.F32.BF16 R64, R12, R66, RZ ;  /* 0x000000420c40723c */ /* 0x000fe200000418ff */
[----:B------:R-:W-:-:S02]  /*20a0*/  IADD3 R218, R247, 0xa800, RZ ;  /* 0x0000a800f7da7810 */ /* 0x000fc40007ffe0ff */
[C---:B------:R-:W-:Y:S02]  /*20b0*/  IADD3 R217, R247.reuse, 0xb000, RZ ;  /* 0x0000b000f7d97810 */ /* 0x040fe40007ffe0ff */
[----:B------:R-:W-:-:S03]  /*20c0*/  IADD3 R216, R247, 0xb800, RZ ;  /* 0x0000b800f7d87810 */ /* 0x000fc60007ffe0ff */
        /* <DEDUP_REMOVED lines=10> */
[----:B------:R-:W4:Y:S07]  /*2170*/  LDSM.16.M88.4 R32, [R243+0xd900] ;  /* 0x00d90000f320783b */ /* 0x000f2e0000000200 */
[C---:B------:R-:W-:Y:S08]  /*2180*/  HMMA.16816.F32.BF16 R52, R12.reuse, R48, RZ ;  /* 0x000000300c34723c */ /* 0x040ff000000418ff */
[C---:B------:R-:W-:Y:S08]  /*2190*/  HMMA.16816.F32.BF16 R48, R12.reuse, R50, RZ ;  /* 0x000000320c30723c */ /* 0x040ff000000418ff */
[C---:B------:R-:W-:Y:S08]  /*21a0*/  HMMA.16816.F32.BF16 R16, R12.reuse, R96, RZ ;  /* 0x000000600c10723c */ /* 0x040ff000000418ff */
[----:B------:R-:W-:Y:S01]  /*21b0*/  HMMA.16816.F32.BF16 R12, R12, R98, RZ ;  /* 0x000000620c0c723c */ /* 0x000fe200000418ff */
[----:B------:R-:W-:Y:S07]  /*21c0*/  LDSM.16.M88.4 R96, [R234+0x1000] ;  /* 0x00100000ea60783b */ /* 0x000fee0000000200 */
[C---:B------:R-:W-:Y:S08]  /*21d0*/  HMMA.16816.F32.BF16 R60, R84.reuse, R24, R60 ;  /* 0x00000018543c723c */ /* 0x040ff0000004183c */
[C---:B------:R-:W-:Y:S01]  /*21e0*/  HMMA.16816.F32.BF16 R56, R84.reuse, R26, R56 ;  /* 0x0000001a5438723c */ /* 0x040fe20000041838 */
[----:B------:R-:W5:Y:S07]  /*21f0*/  LDSM.16.M88.4 R24, [R243+0xe100] ;  /* 0x00e10000f318783b */ /* 0x000f6e0000000200 */
[C---:B------:R-:W-:Y:S08]  /*2200*/  HMMA.16816.F32.BF16 R52, R84.reuse, R92, R52 ;  /* 0x0000005c5434723c */ /* 0x040ff00000041834 */
[C---:B------:R-:W-:Y:S01]  /*2210*/  HMMA.16816.F32.BF16 R48, R84.reuse, R94, R48 ;  /* 0x0000005e5430723c */ /* 0x040fe20000041830 */
[----:B------:R-:W-:Y:S07]  /*2220*/  LDSM.16.M88.4 R92, [R234+0x1800] ;  /* 0x00180000ea5c783b */ /* 0x000fee0000000200 */
[C---:B------:R-:W-:Y:S08]  /*2230*/  HMMA.16816.F32.BF16 R16, R84.reuse, R88, R16 ;  /* 0x000000585410723c */ /* 0x040ff00000041810 */
[----:B------:R-:W-:Y:S01]  /*2240*/  HMMA.16816.F32.BF16 R12, R84, R90, R12 ;  /* 0x0000005a540c723c */ /* 0x000fe2000004180c */
[----:B------:R-:W3:Y:S04]  /*2250*/  LDSM.16.M88.4 R88, [R234+0x2000] ;  /* 0x00200000ea58783b */ /* 0x000ee80000000200 */
[----:B------:R-:W-:Y:S03]  /*2260*/  LDSM.16.M88.4 R84, [R234+0x2800] ;  /* 0x00280000ea54783b */ /* 0x000fe60000000200 */
[C---:B-1----:R-:W-:Y:S08]  /*2270*/  HMMA.16816.F32.BF16 R76, R20.reuse, R40, R76 ;  /* 0x00000028144c723c */ /* 0x042ff0000004184c */
[C---:B------:R-:W-:Y:S01]  /*2280*/  HMMA.16816.F32.BF16 R72, R20.reuse, R42, R72 ;  /* 0x0000002a1448723c */ /* 0x040fe20000041848 */
[----:B------:R-:W-:Y:S07]  /*2290*/  LDSM.16.M88.4 R40, [R249+0xf100] ;  /* 0x00f10000f928783b */ /* 0x000fee0000000200 */
[C---:B--2---:R-:W-:Y:S08]  /*22a0*/  HMMA.16816.F32.BF16 R68, R20.reuse, R36, R68 ;  /* 0x000000241444723c */ /* 0x044ff00000041844 */
[C---:B------:R-:W-:Y:S01]  /*22b0*/  HMMA.16816.F32.BF16 R64, R20.reuse, R38, R64 ;  /* 0x000000261440723c */ /* 0x040fe20000041840 */
[----:B------:R-:W-:Y:S07]  /*22c0*/  LDSM.16.M88.4 R36, [R249+0xf900] ;  /* 0x00f90000f924783b */ /* 0x000fee0000000200 */
[C---:B------:R-:W-:Y:S08]  /*22d0*/  HMMA.16816.F32.BF16 R8, R20.reuse, R44, R8 ;  /* 0x0000002c1408723c */ /* 0x040ff00000041808 */
[C---:B------:R-:W-:Y:S01]  /*22e0*/  HMMA.16816.F32.BF16 R80, R20.reuse, R46, R80 ;  /* 0x0000002e1450723c */ /* 0x040fe20000041850 */
[----:B------:R-:W1:Y:S07]  /*22f0*/  LDSM.16.M88.4 R44, [R250+0x4000] ;  /* 0x00400000fa2c783b */ /* 0x000e6e0000000200 */
[C---:B----4-:R-:W-:Y:S08]  /*2300*/  HMMA.16816.F32.BF16 R60, R20.reuse, R32, R60 ;  /* 0x00000020143c723c */ /* 0x050ff0000004183c */
[C---:B------:R-:W-:Y:S01]  /*2310*/  HMMA.16816.F32.BF16 R56, R20.reuse, R34, R56 ;  /* 0x000000221438723c */ /* 0x040fe20000041838 */
[----:B------:R-:W2:Y:S07]  /*2320*/  LDSM.16.M88.4 R32, [R249+0x10100] ;  /* 0x01010000f920783b */ /* 0x000eae0000000200 */
[C---:B-----5:R-:W-:Y:S08]  /*2330*/  HMMA.16816.F32.BF16 R52, R20.reuse, R24, R52 ;  /* 0x000000181434723c */ /* 0x060ff00000041834 */
[C---:B------:R-:W-:Y:S01]  /*2340*/  HMMA.16816.F32.BF16 R48, R20.reuse, R26, R48 ;  /* 0x0000001a1430723c */ /* 0x040fe20000041830 */
[----:B------:R-:W4:Y:S07]  /*2350*/  LDSM.16.M88.4 R24, [R249+0x10900] ;  /* 0x01090000f918783b */ /* 0x000f2e0000000200 */
[C---:B------:R-:W-:Y:S08]  /*2360*/  HMMA.16816.F32.BF16 R16, R20.reuse, R112, R16 ;  /* 0x000000701410723c */ /* 0x040ff00000041810 */
[----:B------:R-:W-:Y:S01]  /*2370*/  HMMA.16816.F32.BF16 R12, R20, R114, R12 ;  /* 0x00000072140c723c */ /* 0x000fe2000004180c */
[----:B------:R-:W5:Y:S07]  /*2380*/  LDSM.16.M88.4 R20, [R249+0x11100] ;  /* 0x01110000f914783b */ /* 0x000f6e0000000200 */
[C---:B------:R-:W-:Y:S08]  /*2390*/  HMMA.16816.F32.BF16 R76, R108.reuse, R100, R76 ;  /* 0x000000646c4c723c */ /* 0x040ff0000004184c */
[C---:B------:R-:W-:Y:S01]  /*23a0*/  HMMA.16816.F32.BF16 R72, R108.reuse, R102, R72 ;  /* 0x000000666c48723c */ /* 0x040fe20000041848 */
[----:B------:R-:W-:Y:S07]  /*23b0*/  LDSM.16.M88.4 R100, [R243+0x10100] ;  /* 0x01010000f364783b */ /* 0x000fee0000000200 */
[C---:B------:R-:W-:Y:S08]  /*23c0*/  HMMA.16816.F32.BF16 R68, R108.reuse, R96, R68 ;  /* 0x000000606c44723c */ /* 0x040ff00000041844 */
[C---:B------:R-:W-:Y:S01]  /*23d0*/  HMMA.16816.F32.BF16 R64, R108.reuse, R98, R64 ;  /* 0x000000626c40723c */ /* 0x040fe20000041840 */
[----:B------:R-:W-:Y:S07]  /*23e0*/  LDSM.16.M88.4 R96, [R243+0x10900] ;  /* 0x01090000f360783b */ /* 0x000fee0000000200 */
[C---:B---3--:R-:W-:Y:S08]  /*23f0*/  HMMA.16816.F32.BF16 R52, R108.reuse, R88, R52 ;  /* 0x000000586c34723c */ /* 0x048ff00000041834 */
        /* <DEDUP_REMOVED lines=10> */
[----:B------:R-:W-:Y:S07]  /*24a0*/  LDSM.16.M88.4 R36, [R248+0x4000] ;  /* 0x00400000f824783b */ /* 0x000fee0000000200 */
[C---:B--2---:R-:W-:Y:S08]  /*24b0*/  HMMA.16816.F32.BF16 R68, R44.reuse, R32, R68 ;  /* 0x000000202c44723c */ /* 0x044ff00000041844 */
[----:B------:R-:W-:Y:S01]  /*24c0*/  HMMA.16816.F32.BF16 R64, R44, R34, R64 ;  /* 0x000000222c40723c */ /* 0x000fe20000041840 */
[----:B------:R-:W1:Y:S07]  /*24d0*/  LDSM.16.M88.4 R32, [R247+0x3000] ;  /* 0x00300000f720783b */ /* 0x000e6e0000000200 */
[C---:B------:R-:W-:Y:S08]  /*24e0*/  HMMA.16816.F32.BF16 R16, R108.reuse, R84, R16 ;  /* 0x000000546c10723c */ /* 0x040ff00000041810 */
[----:B------:R-:W-:Y:S01]  /*24f0*/  HMMA.16816.F32.BF16 R12, R108, R86, R12 ;  /* 0x000000566c0c723c */ /* 0x000fe2000004180c */
[----:B------:R-:W-:Y:S04]  /*2500*/  LDSM.16.M88.4 R84, [R247+0x5800] ;  /* 0x00580000f754783b */ /* 0x000fe80000000200 */
[----:B------:R-:W-:Y:S03]  /*2510*/  LDSM.16.M88.4 R108, [R243+0x11900] ;  /* 0x01190000f36c783b */ /* 0x000fe60000000200 */
[C---:B------:R-:W-:Y:S08]  /*2520*/  HMMA.16816.F32.BF16 R8, R44.reuse, R40, R8 ;  /* 0x000000282c08723c */ /* 0x040ff00000041808 */
[C---:B------:R-:W-:Y:S01]  /*2530*/  HMMA.16816.F32.BF16 R80, R44.reuse, R42, R80 ;  /* 0x0000002a2c50723c */ /* 0x040fe20000041850 */
[----:B------:R-:W-:Y:S07]  /*2540*/  LDSM.16.M88.4 R40, [R247+0x4000] ;  /* 0x00400000f728783b */ /* 0x000fee0000000200 */
[C---:B----4-:R-:W-:Y:S08]  /*2550*/  HMMA.16816.F32.BF16 R60, R44.reuse, R24, R60 ;  /* 0x000000182c3c723c */ /* 0x050ff0000004183c */
[C---:B------:R-:W-:Y:S01]  /*2560*/  HMMA.16816.F32.BF16 R56, R44.reuse, R26, R56 ;  /* 0x0000001a2c38723c */ /* 0x040fe20000041838 */
[----:B------:R-:W2:Y:S07]  /*2570*/  LDSM.16.M88.4 R24, [R247+0x3800] ;  /* 0x00380000f718783b */ /* 0x000eae0000000200 */
[C---:B-----5:R-:W-:Y:S08]  /*2580*/  HMMA.16816.F32.BF16 R52, R44.reuse, R20, R52 ;  /* 0x000000142c34723c */ /* 0x060ff00000041834 */
[C---:B------:R-:W-:Y:S01]  /*2590*/  HMMA.16816.F32.BF16 R48, R44.reuse, R22, R48 ;  /* 0x000000162c30723c */ /* 0x040fe20000041830 */
[----:B------:R-:W4:Y:S07]  /*25a0*/  LDSM.16.M88.4 R20, [R247+0x4800] ;  /* 0x00480000f714783b */ /* 0x000f2e0000000200 */
[C---:B---3--:R-:W-:Y:S08]  /*25b0*/  HMMA.16816.F32.BF16 R16, R44.reuse, R88, R16 ;  /* 0x000000582c10723c */ /* 0x048ff00000041810 */
[----:B------:R-:W-:Y:S01]  /*25c0*/  HMMA.16816.F32.BF16 R88, R44, R90, R12 ;  /* 0x0000005a2c58723c */ /* 0x000fe2000004180c */
[----:B------:R-:W-:Y:S04]  /*25d0*/  LDSM.16.M88.4 R44, [R246+0x4000] ;  /* 0x00400000f62c783b */ /* 0x000fe80000000200 */
[----:B------:R-:W3:Y:S03]  /*25e0*/  LDSM.16.M88.4 R12, [R243+0xf100] ;  /* 0x00f10000f30c783b */ /* 0x000ee60000000200 */
[C---:B-1----:R-:W-:Y:S08]  /*25f0*/  HMMA.16816.F32.BF16 R8, R36.reuse, R32, R8 ;  /* 0x000000202408723c */ /* 0x042ff00000041808 */
[C---:B------:R-:W-:Y:S01]  /*2600*/  HMMA.16816.F32.BF16 R80, R36.reuse, R34, R80 ;  /* 0x000000222450723c */ /* 0x040fe20000041850 */
[----:B------:R-:W1:Y:S07]  /*2610*/  LDSM.16.M88.4 R32, [R243+0x11100] ;  /* 0x01110000f320783b */ /* 0x000e6e0000000200 */
[C---:B--2---:R-:W-:Y:S08]  /*2620*/  HMMA.16816.F32.BF16 R76, R36.reuse, R24, R76 ;  /* 0x00000018244c723c */ /* 0x044ff0000004184c */
[C---:B------:R-:W-:Y:S01]  /*2630*/  HMMA.16816.F32.BF16 R72, R36.reuse, R26, R72 ;  /* 0x0000001a2448723c */ /* 0x040fe20000041848 */
[----:B------:R-:W-:Y:S07]  /*2640*/  LDSM.16.M88.4 R24, [R245+0x4000] ;  /* 0x00400000f518783b */ /* 0x000fee0000000200 */
[C---:B----4-:R-:W-:Y:S08]  /*2650*/  HMMA.16816.F32.BF16 R60, R36.reuse, R20, R60 ;  /* 0x00000014243c723c */ /* 0x050ff0000004183c */
[C---:B------:R-:W-:Y:S01]  /*2660*/  HMMA.16816.F32.BF16 R56, R36.reuse, R22, R56 ;  /* 0x000000162438723c */ /* 0x040fe20000041838 */
[----:B------:R-:W2:Y:S07]  /*2670*/  LDSM.16.M88.4 R20, [R234+0x3000] ;  /* 0x00300000ea14783b */ /* 0x000eae0000000200 */
[C---:B------:R-:W-:Y:S08]  /*2680*/  HMMA.16816.F32.BF16 R52, R36.reuse, R92, R52 ;  /* 0x0000005c2434723c */ /* 0x040ff00000041834 */
[C---:B------:R-:W-:Y:S01]  /*2690*/  HMMA.16816.F32.BF16 R48, R36.reuse, R94, R48 ;  /* 0x0000005e2430723c */ /* 0x040fe20000041830 */
[----:B------:R-:W-:Y:S07]  /*26a0*/  LDSM.16.M88.4 R92, [R249+0x13100] ;  /* 0x01310000f95c783b */ /* 0x000fee0000000200 */
[C---:B------:R-:W-:Y:S08]  /*26b0*/  HMMA.16816.F32.BF16 R68, R36.reuse, R40, R68 ;  /* 0x000000282444723c */ /* 0x040ff00000041844 */
[C---:B------:R-:W-:Y:S01]  /*26c0*/  HMMA.16816.F32.BF16 R64, R36.reuse, R42, R64 ;  /* 0x0000002a2440723c */ /* 0x040fe20000041840 */
[----:B------:R-:W-:Y:S07]  /*26d0*/  LDSM.16.M88.4 R40, [R234+0x5000] ;  /* 0x00500000ea28783b */ /* 0x000fee0000000200 */
[C---:B------:R-:W-:Y:S08]  /*26e0*/  HMMA.16816.F32.BF16 R16, R36.reuse, R84, R16 ;  /* 0x000000542410723c */ /* 0x040ff00000041810 */
[----:B------:R-:W-:Y:S01]  /*26f0*/  HMMA.16816.F32.BF16 R88, R36, R86, R88 ;  /* 0x000000562458723c */ /* 0x000fe20000041858 */
[----:B------:R-:W4:Y:S04]  /*2700*/  LDSM.16.M88.4 R36, [R234+0x3800] ;  /* 0x00380000ea24783b */ /* 0x000f280000000200 */
[----:B------:R-:W-:Y:S03]  /*2710*/  LDSM.16.M88.4 R84, [R234+0x5800] ;  /* 0x00580000ea54783b */ /* 0x000fe60000000200 */
[C---:B---3--:R-:W-:Y:S08]  /*2720*/  HMMA.16816.F32.BF16 R8, R44.reuse, R12, R8 ;  /* 0x0000000c2c08723c */ /* 0x048ff00000041808 */
[C---:B------:R-:W-:Y:S01]  /*2730*/  HMMA.16816.F32.BF16 R80, R44.reuse, R14, R80 ;  /* 0x0000000e2c50723c */ /* 0x040fe20000041850 */
[----:B------:R-:W-:Y:S07]  /*2740*/  LDSM.16.M88.4 R12, [R234+0x4800] ;  /* 0x00480000ea0c783b */ /* 0x000fee0000000200 */
[C---:B-1----:R-:W-:Y:S08]  /*2750*/  HMMA.16816.F32.BF16 R52, R44.reuse, R32, R52 ;  /* 0x000000202c34723c */ /* 0x042ff00000041834 */
[C---:B------:R-:W-:Y:S01]  /*2760*/  HMMA.16816.F32.BF16 R48, R44.reuse, R34, R48 ;  /* 0x000000222c30723c */ /* 0x040fe20000041830 */
[----:B------:R-:W1:Y:S07]  /*2770*/  LDSM.16.M88.4 R32, [R234+0x4000] ;  /* 0x00400000ea20783b */ /* 0x000e6e0000000200 */
[C---:B------:R-:W-:Y:S08]  /*2780*/  HMMA.16816.F32.BF16 R76, R44.reuse, R104, R76 ;  /* 0x000000682c4c723c */ /* 0x040ff0000004184c */
[C---:B------:R-:W-:Y:S01]  /*2790*/  HMMA.16816.F32.BF16 R72, R44.reuse, R106, R72 ;  /* 0x0000006a2c48723c */ /* 0x040fe20000041848 */
[----:B------:R-:W-:Y:S07]  /*27a0*/  LDSM.16.M88.4 R104, [R249+0x14100] ;  /* 0x01410000f968783b */ /* 0x000fee0000000200 */
        /* <DEDUP_REMOVED lines=8> */
[----:B------:R-:W-:Y:S07]  /*2830*/  LDSM.16.M88.4 R44, [R250+0x8000] ;  /* 0x00800000fa2c783b */ /* 0x000fee0000000200 */
[C---:B--2---:R-:W-:Y:S08]  /*2840*/  HMMA.16816.F32.BF16 R8, R24.reuse, R20, R8 ;  /* 0x000000141808723c */ /* 0x044ff00000041808 */
[C---:B------:R-:W-:Y:S01]  /*2850*/  HMMA.16816.F32.BF16 R80, R24.reuse, R22, R80 ;  /* 0x000000161850723c */ /* 0x040fe20000041850 */
[----:B------:R-:W2:Y:S07]  /*2860*/  LDSM.16.M88.4 R20, [R249+0x12100] ;  /* 0x01210000f914783b */ /* 0x000eae0000000200 */
[C---:B----4-:R-:W-:Y:S08]  /*2870*/  HMMA.16816.F32.BF16 R76, R24.reuse, R36, R76 ;  /* 0x00000024184c723c */ /* 0x050ff0000004184c */
[C---:B------:R-:W-:Y:S01]  /*2880*/  HMMA.16816.F32.BF16 R72, R24.reuse, R38, R72 ;  /* 0x000000261848723c */ /* 0x040fe20000041848 */
[----:B------:R-:W3:Y:S07]  /*2890*/  LDSM.16.M88.4 R36, [R249+0x13900] ;  /* 0x01390000f924783b */ /* 0x000eee0000000200 */
[C---:B-1----:R-:W-:Y:S08]  /*28a0*/  HMMA.16816.F32.BF16 R68, R24.reuse, R32, R68 ;  /* 0x000000201844723c */ /* 0x042ff00000041844 */
[C---:B------:R-:W-:Y:S01]  /*28b0*/  HMMA.16816.F32.BF16 R64, R24.reuse, R34, R64 ;  /* 0x000000221840723c */ /* 0x040fe20000041840 */
[----:B------:R-:W-:Y:S07]  /*28c0*/  LDSM.16.M88.4 R32, [R248+0x8000] ;  /* 0x00800000f820783b */ /* 0x000fee0000000200 */
[C---:B------:R-:W-:Y:S08]  /*28d0*/  HMMA.16816.F32.BF16 R60, R24.reuse, R12, R60 ;  /* 0x0000000c183c723c */ /* 0x040ff0000004183c */
[C---:B------:R-:W-:Y:S01]  /*28e0*/  HMMA.16816.F32.BF16 R56, R24.reuse, R14, R56 ;  /* 0x0000000e1838723c */ /* 0x040fe20000041838 */
[----:B------:R-:W1:Y:S07]  /*28f0*/  LDSM.16.M88.4 R12, [R247+0x6000] ;  /* 0x00600000f70c783b */ /* 0x000e6e0000000200 */
[C---:B------:R-:W-:Y:S01]  /*2900*/  HMMA.16816.F32.BF16 R108, R24.reuse, R40, R52 ;  /* 0x00000028186c723c */ /* 0x040fe20000041834 */
[----:B------:R-:W4:Y:S07]  /*2910*/  LDSM.16.M88.4 R52, [R247+0x6800] ;  /* 0x00680000f734783b */ /* 0x000f2e0000000200 */
[C---:B------:R-:W-:Y:S01]  /*2920*/  HMMA.16816.F32.BF16 R48, R24.reuse, R42, R48 ;  /* 0x0000002a1830723c */ /* 0x040fe20000041830 */
[----:B------:R-:W-:Y:S07]  /*2930*/  LDSM.16.M88.4 R40, [R247+0x7000] ;  /* 0x00700000f728783b */ /* 0x000fee0000000200 */
[C---:B------:R-:W-:Y:S08]  /*2940*/  HMMA.16816.F32.BF16 R16, R24.reuse, R84, R16 ;  /* 0x000000541810723c */ /* 0x040ff00000041810 */
[----:B------:R-:W-:Y:S01]  /*2950*/  HMMA.16816.F32.BF16 R88, R24, R86, R88 ;  /* 0x000000561858723c */ /* 0x000fe20000041858 */
[----:B------:R-:W5:Y:S04]  /*2960*/  LDSM.16.M88.4 R24, [R247+0x7800] ;  /* 0x00780000f718783b */ /* 0x000f680000000200 */
[----:B------:R-:W-:Y:S03]  /*2970*/  LDSM.16.M88.4 R84, [R246+0x8000] ;  /* 0x00800000f654783b */ /* 0x000fe60000000200 */
[C---:B--2---:R-:W-:Y:S08]  /*2980*/  HMMA.16816.F32.BF16 R8, R44.reuse, R20, R8 ;  /* 0x000000142c08723c */ /* 0x044ff00000041808 */
[C---:B------:R-:W-:Y:S01]  /*2990*/  HMMA.16816.F32.BF16 R80, R44.reuse, R22, R80 ;  /* 0x000000162c50723c */ /* 0x040fe20000041850 */
[----:B------:R-:W2:Y:S07]  /*29a0*/  LDSM.16.M88.4 R20, [R247+0x8000] ;  /* 0x00800000f714783b */ /* 0x000eae0000000200 */
[C---:B------:R-:W-:Y:S08]  /*29b0*/  HMMA.16816.F32.BF16 R76, R44.reuse, R96, R76 ;  /* 0x000000602c4c723c */ /* 0x040ff0000004184c */
[C---:B------:R-:W-:Y:S01]  /*29c0*/  HMMA.16816.F32.BF16 R72, R44.reuse, R98, R72 ;  /* 0x000000622c48723c */ /* 0x040fe20000041848 */
[----:B------:R-:W1:Y:S07]  /*29d0*/  LDSM.16.M88.4 R96, [R247+0x8800] ;  /* 0x00880000f760783b */ /* 0x000e6e0000000200 */
[C---:B------:R-:W-:Y:S08]  /*29e0*/  HMMA.16816.F32.BF16 R68, R44.reuse, R92, R68 ;  /* 0x0000005c2c44723c */ /* 0x040ff00000041844 */
[C---:B------:R-:W-:Y:S08]  /*29f0*/  HMMA.16816.F32.BF16 R64, R44.reuse, R94, R64 ;  /* 0x0000005e2c40723c */ /* 0x040ff00000041840 */
[C---:B---3--:R-:W-:Y:S01]  /*2a00*/  HMMA.16816.F32.BF16 R92, R44.reuse, R36, R60 ;  /* 0x000000242c5c723c */ /* 0x048fe2000004183c */
[----:B------:R-:W3:Y:S07]  /*2a10*/  LDSM.16.M88.4 R60, [R243+0x12100] ;  /* 0x01210000f33c783b */ /* 0x000eee0000000200 */
[C---:B------:R-:W-:Y:S01]  /*2a20*/  HMMA.16816.F32.BF16 R56, R44.reuse, R38, R56 ;  /* 0x000000262c38723c */ /* 0x040fe20000041838 */
[----:B------:R-:W2:Y:S07]  /*2a30*/  LDSM.16.M88.4 R36, [R243+0x13900] ;  /* 0x01390000f324783b */ /* 0x000eae0000000200 */
[C---:B------:R-:W-:Y:S08]  /*2a40*/  HMMA.16816.F32.BF16 R108, R44.reuse, R104, R108 ;  /* 0x000000682c6c723c */ /* 0x040ff0000004186c */
[C---:B------:R-:W-:Y:S08]  /*2a50*/  HMMA.16816.F32.BF16 R48, R44.reuse, R106, R48 ;  /* 0x0000006a2c30723c */ /* 0x040ff00000041830 */
[C---:B------:R-:W-:Y:S08]  /*2a60*/  HMMA.16816.F32.BF16 R16, R44.reuse, R100, R16 ;  /* 0x000000642c10723c */ /* 0x040ff00000041810 */
[----:B------:R-:W-:Y:S01]  /*2a70*/  HMMA.16816.F32.BF16 R88, R44, R102, R88 ;  /* 0x000000662c58723c */ /* 0x000fe20000041858 */
[----:B------:R-:W2:Y:S04]  /*2a80*/  LDSM.16.M88.4 R100, [R243+0x12900] ;  /* 0x01290000f364783b */ /* 0x000ea80000000200 */
[----:B------:R-:W-:Y:S03]  /*2a90*/  LDSM.16.M88.4 R44, [R243+0x13100] ;  /* 0x01310000f32c783b */ /* 0x000fe60000000200 */
[C---:B-1----:R-:W-:Y:S08]  /*2aa0*/  HMMA.16816.F32.BF16 R8, R32.reuse, R12, R8 ;  /* 0x0000000c2008723c */ /* 0x042ff00000041808 */
[C---:B------:R-:W-:Y:S01]  /*2ab0*/  HMMA.16816.F32.BF16 R80, R32.reuse, R14, R80 ;  /* 0x0000000e2050723c */ /* 0x040fe20000041850 */
[----:B------:R-:W1:Y:S07]  /*2ac0*/  LDSM.16.M88.4 R12, [R243+0x14100] ;  /* 0x01410000f30c783b */ /* 0x000e6e0000000200 */
[C---:B----4-:R-:W-:Y:S08]  /*2ad0*/  HMMA.16816.F32.BF16 R76, R32.reuse, R52, R76 ;  /* 0x00000034204c723c */ /* 0x050ff0000004184c */
[C---:B------:R-:W-:Y:S01]  /*2ae0*/  HMMA.16816.F32.BF16 R72, R32.reuse, R54, R72 ;  /* 0x000000362048723c */ /* 0x040fe20000041848 */
[----:B------:R-:W4:Y:S07]  /*2af0*/  LDSM.16.M88.4 R52, [R243+0x14900] ;  /* 0x01490000f334783b */ /* 0x000f2e0000000200 */
[C---:B-----5:R-:W-:Y:S08]  /*2b00*/  HMMA.16816.F32.BF16 R92, R32.reuse, R24, R92 ;  /* 0x00000018205c723c */ /* 0x060ff0000004185c */
[C---:B------:R-:W-:Y:S01]  /*2b10*/  HMMA.16816.F32.BF16 R56, R32.reuse, R26, R56 ;  /* 0x0000001a2038723c */ /* 0x040fe20000041838 */
[----:B------:R-:W-:Y:S07]  /*2b20*/  LDSM.16.M88.4 R24, [R245+0x8000] ;  /* 0x00800000f518783b */ /* 0x000fee0000000200 */
[C---:B--2---:R-:W-:Y:S08]  /*2b30*/  HMMA.16816.F32.BF16 R108, R32.reuse, R20, R108 ;  /* 0x00000014206c723c */ /* 0x044ff0000004186c */
[C---:B------:R-:W-:Y:S01]  /*2b40*/  HMMA.16816.F32.BF16 R48, R32.reuse, R22, R48 ;  /* 0x000000162030723c */ /* 0x040fe20000041830 */
[----:B------:R-:W2:Y:S07]  /*2b50*/  LDSM.16.M88.4 R20, [R234+0x6000] ;  /* 0x00600000ea14783b */ /* 0x000eae0000000200 */
[C---:B------:R-:W-:Y:S08]  /*2b60*/  HMMA.16816.F32.BF16 R16, R32.reuse, R96, R16 ;  /* 0x000000602010723c */ /* 0x040ff00000041810 */
[C---:B------:R-:W-:Y:S08]  /*2b70*/  HMMA.16816.F32.BF16 R68, R32.reuse, R40, R68 ;  /* 0x000000282044723c */ /* 0x040ff00000041844 */
[C---:B------:R-:W-:Y:S01]  /*2b80*/  HMMA.16816.F32.BF16 R64, R32.reuse, R42, R64 ;  /* 0x0000002a2040723c */ /* 0x040fe20000041840 */
[----:B------:R-:W-:Y:S07]  /*2b90*/  LDSM.16.M88.4 R40, [R234+0x7000] ;  /* 0x00700000ea28783b */ /* 0x000fee0000000200 */
[----:B------:R-:W-:Y:S01]  /*2ba0*/  HMMA.16816.F32.BF16 R88, R32, R98, R88 ;  /* 0x000000622058723c */ /* 0x000fe20000041858 */
[----:B------:R-:W5:Y:S04]  /*2bb0*/  LDSM.16.M88.4 R32, [R234+0x6800] ;  /* 0x00680000ea20783b */ /* 0x000f680000000200 */
[----:B------:R-:W-:Y:S03]  /*2bc0*/  LDSM.16.M88.4 R96, [R234+0x8800] ;  /* 0x00880000ea60783b */ /* 0x000fe60000000200 */
[C---:B---3--:R-:W-:Y:S08]  /*2bd0*/  HMMA.16816.F32.BF16 R8, R84.reuse, R60, R8 ;  /* 0x0000003c5408723c */ /* 0x048ff00000041808 */
[C---:B------:R-:W-:Y:S01]  /*2be0*/  HMMA.16816.F32.BF16 R80, R84.reuse, R62, R80 ;  /* 0x0000003e5450723c */ /* 0x040fe20000041850 */
[----:B------:R-:W-:Y:S07]  /*2bf0*/  LDSM.16.M88.4 R60, [R243+0x15100] ;  /* 0x01510000f33c783b */ /* 0x000fee0000000200 */
[C---:B------:R-:W-:Y:S08]  /*2c00*/  HMMA.16816.F32.BF16 R92, R84.reuse, R36, R92 ;  /* 0x00000024545c723c */ /* 0x040ff0000004185c */
[C---:B------:R-:W-:Y:S08]  /*2c10*/  HMMA.16816.F32.BF16 R56, R84.reuse, R38, R56 ;  /* 0x000000265438723c */ /* 0x040ff00000041838 */
[C---:B------:R-:W-:Y:S08]  /*2c20*/  HMMA.16816.F32.BF16 R76, R84.reuse, R100, R76 ;  /* 0x00000064544c723c */ /* 0x040ff0000004184c */
[C---:B------:R-:W-:Y:S01]  /*2c30*/  HMMA.16816.F32.BF16 R72, R84.reuse, R102, R72 ;  /* 0x000000665448723c */ /* 0x040fe20000041848 */
[----:B------:R-:W-:Y:S07]  /*2c40*/  LDSM.16.M88.4 R100, [R245+0xc000] ;  /* 0x00c00000f564783b */ /* 0x000fee0000000200 */
[C---:B-1----:R-:W-:Y:S08]  /*2c50*/  HMMA.16816.F32.BF16 R108, R84.reuse, R12, R108 ;  /* 0x0000000c546c723c */ /* 0x042ff0000004186c */
[C---:B------:R-:W-:Y:S01]  /*2c60*/  HMMA.16816.F32.BF16 R48, R84.reuse, R14, R48 ;  /* 0x0000000e5430723c */ /* 0x040fe20000041830 */
[----:B------:R-:W-:Y:S07]  /*2c70*/  LDSM.16.M88.4 R12, [R249+0x15100] ;  /* 0x01510000f90c783b */ /* 0x000fee0000000200 */
[C---:B----4-:R-:W-:Y:S01]  /*2c80*/  HMMA.16816.F32.BF16 R36, R84.reuse, R52, R16 ;  /* 0x000000345424723c */ /* 0x050fe20000041810 */
[----:B------:R-:W1:Y:S07]  /*2c90*/  LDSM.16.M88.4 R16, [R250+0xc000] ;  /* 0x00c00000fa10783b */ /* 0x000e6e0000000200 */
[C---:B------:R-:W-:Y:S08]  /*2ca0*/  HMMA.16816.F32.BF16 R68, R84.reuse, R44, R68 ;  /* 0x0000002c5444723c */ /* 0x040ff00000041844 */
[C---:B------:R-:W-:Y:S08]  /*2cb0*/  HMMA.16816.F32.BF16 R64, R84.reuse, R46, R64 ;  /* 0x0000002e5440723c */ /* 0x040ff00000041840 */
[----:B------:R-:W-:Y:S01]  /*2cc0*/  HMMA.16816.F32.BF16 R88, R84, R54, R88 ;  /* 0x000000365458723c */ /* 0x000fe20000041858 */
[----:B------:R-:W3:Y:S07]  /*2cd0*/  LDSM.16.M88.4 R52, [R249+0x15900] ;  /* 0x01590000f934783b */ /* 0x000eee0000000200 */
[C---:B--2---:R-:W-:Y:S01]  /*2ce0*/  HMMA.16816.F32.BF16 R44, R24.reuse, R20, R8 ;  /* 0x00000014182c723c */ /* 0x044fe20000041808 */
[----:B------:R-:W-:Y:S07]  /*2cf0*/  LDSM.16.M88.4 R8, [R247+0x9000] ;  /* 0x00900000f708783b */ /* 0x000fee0000000200 */
[C---:B------:R-:W-:Y:S01]  /*2d00*/  HMMA.16816.F32.BF16 R80, R24.reuse, R22, R80 ;  /* 0x000000161850723c */ /* 0x040fe20000041850 */
[----:B------:R-:W2:Y:S07]  /*2d10*/  LDSM.16.M88.4 R20, [R248+0xc000] ;  /* 0x00c00000f814783b */ /* 0x000eae0000000200 */
[C---:B-----5:R-:W-:Y:S08]  /*2d20*/  HMMA.16816.F32.BF16 R76, R24.reuse, R32, R76 ;  /* 0x00000020184c723c */ /* 0x060ff0000004184c */
[----:B------:R-:W-:Y:S01]  /*2d30*/  HMMA.16816.F32.BF16 R72, R24, R34, R72 ;  /* 0x000000221848723c */ /* 0x000fe20000041848 */
[----:B------:R-:W4:Y:S07]  /*2d40*/  LDSM.16.M88.4 R32, [R234+0x7800] ;  /* 0x00780000ea20783b */ /* 0x000f2e0000000200 */
[C---:B-1----:R-:W-:Y:S08]  /*2d50*/  HMMA.16816.F32.BF16 R44, R16.reuse, R12, R44 ;  /* 0x0000000c102c723c */ /* 0x042ff0000004182c */
[----:B------:R-:W-:Y:S01]  /*2d60*/  HMMA.16816.F32.BF16 R80, R16, R14, R80 ;  /* 0x0000000e1050723c */ /* 0x000fe20000041850 */
[----:B------:R-:W1:Y:S07]  /*2d70*/  LDSM.16.M88.4 R12, [R247+0x9800] ;  /* 0x00980000f70c783b */ /* 0x000e6e0000000200 */
[C---:B------:R-:W-:Y:S01]  /*2d80*/  HMMA.16816.F32.BF16 R84, R24.reuse, R40, R68 ;  /* 0x000000281854723c */ /* 0x040fe20000041844 */
[----:B------:R-:W-:Y:S07]  /*2d90*/  LDSM.16.M88.4 R68, [R246+0xc000] ;  /* 0x00c00000f644783b */ /* 0x000fee0000000200 */
[----:B------:R-:W-:Y:S01]  /*2da0*/  HMMA.16816.F32.BF16 R64, R24, R42, R64 ;  /* 0x0000002a1840723c */ /* 0x000fe20000041840 */
[----:B------:R-:W5:Y:S07]  /*2db0*/  LDSM.16.M88.4 R40, [R234+0x8000] ;  /* 0x00800000ea28783b */ /* 0x000f6e0000000200 */
[C---:B---3--:R-:W-:Y:S08]  /*2dc0*/  HMMA.16816.F32.BF16 R76, R16.reuse, R52, R76 ;  /* 0x00000034104c723c */ /* 0x048ff0000004184c */
[----:B------:R-:W-:Y:S01]  /*2dd0*/  HMMA.16816.F32.BF16 R72, R16, R54, R72 ;  /* 0x000000361048723c */ /* 0x000fe20000041848 */
[----:B------:R-:W-:Y:S07]  /*2de0*/  LDSM.16.M88.4 R52, [R249+0x16900] ;  /* 0x01690000f934783b */ /* 0x000fee0000000200 */
[----:B--2---:R-:W-:Y:S08]  /*2df0*/  HMMA.16816.F32.BF16 R44, R20, R8, R44 ;  /* 0x00000008142c723c */ /* 0x004ff0000004182c */
[C---:B----4-:R-:W-:Y:S01]  /*2e00*/  HMMA.16816.F32.BF16 R104, R24.reuse, R32, R92 ;  /* 0x000000201868723c */ /* 0x050fe2000004185c */
[----:B------:R-:W-:Y:S07]  /*2e10*/  LDSM.16.M88.4 R92, [R234+0x9000] ;  /* 0x00900000ea5c783b */ /* 0x000fee0000000200 */
[----:B------:R-:W-:Y:S01]  /*2e20*/  HMMA.16816.F32.BF16 R56, R24, R34, R56 ;  /* 0x000000221838723c */ /* 0x000fe20000041838 */
[----:B------:R-:W-:Y:S07]  /*2e30*/  LDSM.16.M88.4 R32, [R243+0x15900] ;  /* 0x01590000f320783b */ /* 0x000fee0000000200 */
[C---:B------:R-:W-:Y:S01]  /*2e40*/  HMMA.16816.F32.BF16 R80, R20.reuse, R10, R80 ;  /* 0x0000000a1450723c */ /* 0x040fe20000041850 */
[----:B------:R-:W2:Y:S07]  /*2e50*/  LDSM.16.M88.4 R8, [R249+0x16100] ;  /* 0x01610000f908783b */ /* 0x000eae0000000200 */
[C---:B-1----:R-:W-:Y:S08]  /*2e60*/  HMMA.16816.F32.BF16 R76, R20.reuse, R12, R76 ;  /* 0x0000000c144c723c */ /* 0x042ff0000004184c */
[----:B------:R-:W-:Y:S01]  /*2e70*/  HMMA.16816.F32.BF16 R72, R20, R14, R72 ;  /* 0x0000000e1448723c */ /* 0x000fe20000041848 */
[----:B------:R-:W-:Y:S07]  /*2e80*/  LDSM.16.M88.4 R12, [R243+0x16100] ;  /* 0x01610000f30c783b */ /* 0x000fee0000000200 */
[C---:B-----5:R-:W-:Y:S08]  /*2e90*/  HMMA.16816.F32.BF16 R108, R24.reuse, R40, R108 ;  /* 0x00000028186c723c */ /* 0x060ff0000004186c */
[C---:B------:R-:W-:Y:S01]  /*2ea0*/  HMMA.16816.F32.BF16 R48, R24.reuse, R42, R48 ;  /* 0x0000002a1830723c */ /* 0x040fe20000041830 */
[----:B------:R-:W1:Y:S07]  /*2eb0*/  LDSM.16.M88.4 R40, [R247+0xa000] ;  /* 0x00a00000f728783b */ /* 0x000e6e0000000200 */
[C---:B------:R-:W-:Y:S08]  /*2ec0*/  HMMA.16816.F32.BF16 R36, R24.reuse, R96, R36 ;  /* 0x000000601824723c */ /* 0x040ff00000041824 */
[----:B------:R-:W-:Y:S01]  /*2ed0*/  HMMA.16816.F32.BF16 R88, R24, R98, R88 ;  /* 0x000000621858723c */ /* 0x000fe20000041858 */
[----:B------:R-:W3:Y:S07]  /*2ee0*/  LDSM.16.M88.4 R24, [R234+0x9800] ;  /* 0x00980000ea18783b */ /* 0x000eee0000000200 */
[----:B--2---:R-:W-:Y:S08]  /*2ef0*/  HMMA.16816.F32.BF16 R84, R16, R8, R84 ;  /* 0x000000081054723c */ /* 0x004ff00000041854 */
[----:B------:R-:W-:Y:S08]  /*2f00*/  HMMA.16816.F32.BF16 R76, R68, R32, R76 ;  /* 0x00000020444c723c */ /* 0x000ff0000004184c */
[----:B------:R-:W-:Y:S01]  /*2f10*/  HMMA.16816.F32.BF16 R64, R16, R10, R64 ;  /* 0x0000000a1040723c */ /* 0x000fe20000041840 */
[----:B------:R-:W2:Y:S07]  /*2f20*/  LDSM.16.M88.4 R8, [R247+0xa800] ;  /* 0x00a80000f708783b */ /* 0x000eae0000000200 */
[----:B------:R-:W-:Y:S01]  /*2f30*/  HMMA.16816.F32.BF16 R72, R68, R34, R72 ;  /* 0x000000224448723c */ /* 0x000fe20000041848 */
[----:B------:R-:W-:Y:S07]  /*2f40*/  LDSM.16.M88.4 R32, [R234+0xa000] ;  /* 0x00a00000ea20783b */ /* 0x000fee0000000200 */
[C---:B------:R-:W-:Y:S08]  /*2f50*/  HMMA.16816.F32.BF16 R104, R16.reuse, R52, R104 ;  /* 0x000000341068723c */ /* 0x040ff00000041868 */
[----:B------:R-:W-:Y:S08]  /*2f60*/  HMMA.16816.F32.BF16 R56, R16, R54, R56 ;  /* 0x000000361038723c */ /* 0x000ff00000041838 */
[----:B-1----:R-:W-:Y:S08]  /*2f70*/  HMMA.16816.F32.BF16 R84, R20, R40, R84 ;  /* 0x000000281454723c */ /* 0x002ff00000041854 */
[----:B---3--:R-:W-:Y:S08]  /*2f80*/  HMMA.16816.F32.BF16 R76, R100, R24, R76 ;  /* 0x00000018644c723c */ /* 0x008ff0000004184c */
[----:B------:R-:W-:Y:S01]  /*2f90*/  HMMA.16816.F32.BF16 R64, R20, R42, R64 ;  /* 0x0000002a1440723c */ /* 0x000fe20000041840 */
[----:B------:R-:W1:Y:S07]  /*2fa0*/  LDSM.16.M88.4 R40, [R249+0x17100] ;  /* 0x01710000f928783b */ /* 0x000e6e0000000200 */
[----:B------:R-:W-:Y:S01]  /*2fb0*/  HMMA.16816.F32.BF16 R72, R100, R26, R72 ;  /* 0x0000001a6448723c */ /* 0x000fe20000041848 */
[----:B------:R-:W3:Y:S07]  /*2fc0*/  LDSM.16.M88.4 R24, [R243+0x16900] ;  /* 0x01690000f318783b */ /* 0x000eee0000000200 */
[----:B--2---:R-:W-:Y:S01]  /*2fd0*/  HMMA.16816.F32.BF16 R104, R20, R8, R104 ;  /* 0x000000081468723c */ /* 0x004fe20000041868 */
[----:B------:R-:W-:-:S02]  /*2fe0*/  FMUL.FTZ R54, R77, c[0x0][0x320] ;  /* 0x0000c8004d367a20 */ /* 0x000fc40000410000 */
[----:B------:R-:W-:-:S04]  /*2ff0*/  FMUL.FTZ R55, R78, c[0x0][0x320] ;  /* 0x0000c8004e377a20 */ /* 0x000fc80000410000 */
[----:B------:R-:W2:Y:S01]  /*3000*/  MUFU.TANH R54, R54 ;  /* 0x0000003600367308 */ /* 0x000ea20000002400 */
[----:B------:R-:W-:Y:S01]  /*3010*/  HMMA.16816.F32.BF16 R56, R20, R10, R56 ;  /* 0x0000000a1438723c */ /* 0x000fe20000041838 */
[----:B------:R-:W4:Y:S06]  /*3020*/  LDSM.16.M88.4 R8, [R249+0x17900] ;  /* 0x01790000f908783b */ /* 0x000f2c0000000200 */
[----:B------:R-:W1:Y:S01]  /*3030*/  MUFU.TANH R55, R55 ;  /* 0x0000003700377308 */ /* 0x000e620000002400 */
[----:B------:R-:W-:Y:S01]  /*3040*/  HMMA.16816.F32.BF16 R84, R68, R12, R84 ;  /* 0x0000000c4454723c */ /* 0x000fe20000041854 */
[----:B------:R-:W-:-:S02]  /*3050*/  FMUL.FTZ R72, R72, c[0x0][0x320] ;  /* 0x0000c80048487a20 */ /* 0x000fc40000410000 */
[----:B------:R-:W-:Y:S02]  /*3060*/  FMUL.FTZ R73, R73, c[0x0][0x320] ;  /* 0x0000c80049497a20 */ /* 0x000fe40000410000 */
[----:B------:R-:W-:Y:S02]  /*3070*/  FMUL.FTZ R74, R74, c[0x0][0x320] ;  /* 0x0000c8004a4a7a20 */ /* 0x000fe40000410000 */
[----:B------:R-:W-:Y:S01]  /*3080*/  FMUL.FTZ R75, R75, c[0x0][0x320] ;  /* 0x0000c8004b4b7a20 */ /* 0x000fe20000410000 */
[C---:B------:R-:W-:Y:S01]  /*3090*/  HMMA.16816.F32.BF16 R64, R68.reuse, R14, R64 ;  /* 0x0000000e4440723c */ /* 0x040fe20000041840 */
[----:B------:R-:W5:Y:S01]  /*30a0*/  LDSM.16.M88.4 R12, [R247+0xb000] ;  /* 0x00b00000f70c783b */ /* 0x000f620000000200 */
[----:B------:R-:W2:Y:S06]  /*30b0*/  MUFU.TANH R72, R72 ;  /* 0x0000004800487308 */ /* 0x000eac0000002400 */
[----:B------:R-:W-:Y:S02]  /*30c0*/  HMMA.16816.F32.BF16 R44, R68, R60, R44 ;  /* 0x0000003c442c723c */ /* 0x000fe4000004182c */
[----:B------:R-:W2:Y:S06]  /*30d0*/  MUFU.TANH R73, R73 ;  /* 0x0000004900497308 */ /* 0x000eac0000002400 */
[----:B-1----:R-:W-:Y:S02]  /*30e0*/  HMMA.16816.F32.BF16 R108, R16, R40, R108 ;  /* 0x00000028106c723c */ /* 0x002fe4000004186c */
[----:B------:R-:W1:Y:S06]  /*30f0*/  MUFU.TANH R74, R74 ;  /* 0x0000004a004a7308 */ /* 0x000e6c0000002400 */
[----:B---3--:R-:W-:Y:S02]  /*3100*/  HMMA.16816.F32.BF16 R104, R68, R24, R104 ;  /* 0x000000184468723c */ /* 0x008fe40000041868 */
[----:B------:R-:W3:Y:S06]  /*3110*/  MUFU.TANH R75, R75 ;  /* 0x0000004b004b7308 */ /* 0x000eec0000002400 */
[----:B------:R-:W-:Y:S01]  /*3120*/  HMMA.16816.F32.BF16 R48, R16, R42, R48 ;  /* 0x0000002a1030723c */ /* 0x000fe20000041830 */
[----:B------:R-:W-:Y:S07]  /*3130*/  LDSM.16.M88.4 R40, [R234+0xb000] ;  /* 0x00b00000ea28783b */ /* 0x000fee0000000200 */
[----:B------:R-:W-:Y:S01]  /*3140*/  HMMA.16816.F32.BF16 R56, R68, R26, R56 ;  /* 0x0000001a4438723c */ /* 0x000fe20000041838 */
[----:B------:R-:W1:Y:S07]  /*3150*/  LDSM.16.M88.4 R24, [R247+0xb800] ;  /* 0x00b80000f718783b */ /* 0x000e6e0000000200 */
[C---:B----4-:R-:W-:Y:S08]  /*3160*/  HMMA.16816.F32.BF16 R36, R16.reuse, R8, R36 ;  /* 0x000000081024723c */ /* 0x050ff00000041824 */
[----:B------:R-:W-:Y:S01]  /*3170*/  HMMA.16816.F32.BF16 R88, R16, R10, R88 ;  /* 0x0000000a1058723c */ /* 0x000fe20000041858 */
[----:B------:R-:W-:Y:S07]  /*3180*/  LDSM.16.M88.4 R8, [R234+0xb800] ;  /* 0x00b80000ea08783b */ /* 0x000fee0000000200 */
[C---:B------:R-:W-:Y:S08]  /*3190*/  HMMA.16816.F32.BF16 R44, R100.reuse, R92, R44 ;  /* 0x0000005c642c723c */ /* 0x040ff0000004182c */
[C---:B------:R-:W-:Y:S08]  /*31a0*/  HMMA.16816.F32.BF16 R84, R100.reuse, R32, R84 ;  /* 0x000000206454723c */ /* 0x040ff00000041854 */
[----:B------:R-:W-:Y:S01]  /*31b0*/  HMMA.16816.F32.BF16 R64, R100, R34, R64 ;  /* 0x000000226440723c */ /* 0x000fe20000041840 */
[----:B------:R-:W4:Y:S07]  /*31c0*/  LDSM.16.M88.4 R32, [R243+0x17100] ;  /* 0x01710000f320783b */ /* 0x000f2e0000000200 */
[----:B-----5:R-:W-:Y:S01]  /*31d0*/  HMMA.16816.F32.BF16 R108, R20, R12, R108 ;  /* 0x0000000c146c723c */ /* 0x020fe2000004186c */
[----:B------:R-:W-:-:S02]  /*31e0*/  FMUL.FTZ R0, R44, c[0x0][0x320] ;  /* 0x0000c8002c007a20 */ /* 0x000fc40000410000 */
[----:B------:R-:W-:Y:S02]  /*31f0*/  FMUL.FTZ R7, R45, c[0x0][0x320] ;  /* 0x0000c8002d077a20 */ /* 0x000fe40000410000 */
[----:B------:R-:W-:Y:S02]  /*3200*/  FMUL.FTZ R30, R46, c[0x0][0x320] ;  /* 0x0000c8002e1e7a20 */ /* 0x000fe40000410000 */
[----:B------:R-:W-:Y:S01]  /*3210*/  FMUL.FTZ R31, R47, c[0x0][0x320] ;  /* 0x0000c8002f1f7a20 */ /* 0x000fe20000410000 */
[----:B------:R-:W-:Y:S01]  /*3220*/  HMMA.16816.F32.BF16 R48, R20, R14, R48 ;  /* 0x0000000e1430723c */ /* 0x000fe20000041830 */
[----:B------:R-:W5:Y:S01]  /*3230*/  LDSM.16.M88.4 R12, [R243+0x17900] ;  /* 0x01790000f30c783b */ /* 0x000f620000000200 */
[----:B------:R-:W-:Y:S01]  /*3240*/  FMUL.FTZ R77, R85, c[0x0][0x320] ;  /* 0x0000c800554d7a20 */ /* 0x000fe20000410000 */
[----:B------:R-:W2:Y:S01]  /*3250*/  MUFU.TANH R0, R0 ;  /* 0x0000000000007308 */ /* 0x000ea20000002400 */
[----:B------:R-:W-:Y:S01]  /*3260*/  FMUL.FTZ R78, R86, c[0x0][0x320] ;  /* 0x0000c800564e7a20 */ /* 0x000fe20000410000 */
[----:B------:R-:W2:Y:S01]  /*3270*/  LDSM.16.M88.4 R44, [R234+0xa800] ;  /* 0x00a80000ea2c783b */ /* 0x000ea20000000200 */
[----:B------:R-:W-:-:S04]  /*3280*/  DEPBAR.LE SB0, 0x0 ;  /* 0x000080000000791a */ /* 0x000fc80000000000 */
[C---:B-1----:R-:W-:Y:S01]  /*3290*/  HMMA.16816.F32.BF16 R36, R20.reuse, R24, R36 ;  /* 0x000000181424723c */ /* 0x042fe20000041824 */
[----:B------:R-:W-:Y:S01]  /*32a0*/  FMUL.FTZ R67, R67, c[0x0][0x320] ;  /* 0x0000c80043437a20 */ /* 0x000fe20000410000 */
[----:B------:R-:W1:Y:S06]  /*32b0*/  MUFU.TANH R7, R7 ;  /* 0x0000000700077308 */ /* 0x000e6c0000002400 */
[----:B------:R-:W-:Y:S02]  /*32c0*/  HMMA.16816.F32.BF16 R88, R20, R26, R88 ;  /* 0x0000001a1458723c */ /* 0x000fe40000041858 */
[----:B------:R-:W1:Y:S06]  /*32d0*/  MUFU.TANH R30, R30 ;  /* 0x0000001e001e7308 */ /* 0x000e6c0000002400 */
[C---:B------:R-:W-:Y:S02]  /*32e0*/  HMMA.16816.F32.BF16 R80, R68.reuse, R62, R80 ;  /* 0x0000003e4450723c */ /* 0x040fe40000041850 */
[----:B------:R-:W1:Y:S05]  /*32f0*/  MUFU.TANH R31, R31 ;  /* 0x0000001f001f7308 */ /* 0x000e6a0000002400 */
[----:B------:R-:W-:Y:S01]  /*3300*/  FMUL.FTZ R62, R76, c[0x0][0x320] ;  /* 0x0000c8004c3e7a20 */ /* 0x000fe20000410000 */
[----:B----4-:R-:W-:Y:S01]  /*3310*/  HMMA.16816.F32.BF16 R108, R68, R32, R108 ;  /* 0x00000020446c723c */ /* 0x010fe2000004186c */
[----:B------:R-:W-:Y:S01]  /*3320*/  FMUL.FTZ R63, R79, c[0x0][0x320] ;  /* 0x0000c8004f3f7a20 */ /* 0x000fe20000410000 */
[----:B------:R-:W4:Y:S01]  /*3330*/  MUFU.TANH R77, R77 ;  /* 0x0000004d004d7308 */ /* 0x000f220000002400 */
[----:B------:R-:W-:-:S02]  /*3340*/  FMUL.FTZ R76, R84, c[0x0][0x320] ;  /* 0x0000c800544c7a20 */ /* 0x000fc40000410000 */
[----:B------:R-:W-:-:S03]  /*3350*/  FMUL.FTZ R79, R87, c[0x0][0x320] ;  /* 0x0000c800574f7a20 */ /* 0x000fc60000410000 */
[C---:B------:R-:W-:Y:S02]  /*3360*/  HMMA.16816.F32.BF16 R48, R68.reuse, R34, R48 ;  /* 0x000000224430723c */ /* 0x040fe40000041830 */
[----:B------:R-:W1:Y:S06]  /*3370*/  MUFU.TANH R62, R62 ;  /* 0x0000003e003e7308 */ /* 0x000e6c0000002400 */
[C---:B-----5:R-:W-:Y:S02]  /*3380*/  HMMA.16816.F32.BF16 R36, R68.reuse, R12, R36 ;  /* 0x0000000c4424723c */ /* 0x060fe40000041824 */
[----:B------:R-:W1:Y:S06]  /*3390*/  MUFU.TANH R63, R63 ;  /* 0x0000003f003f7308 */ /* 0x000e6c0000002400 */
[----:B------:R-:W-:Y:S02]  /*33a0*/  HMMA.16816.F32.BF16 R88, R68, R14, R88 ;  /* 0x0000000e4458723c */ /* 0x000fe40000041858 */
[----:B------:R-:W1:Y:S06]  /*33b0*/  MUFU.TANH R76, R76 ;  /* 0x0000004c004c7308 */ /* 0x000e6c0000002400 */
[C---:B------:R-:W-:Y:S02]  /*33c0*/  HMMA.16816.F32.BF16 R80, R100.reuse, R94, R80 ;  /* 0x0000005e6450723c */ /* 0x040fe40000041850 */
[----:B------:R-:W1:Y:S06]  /*33d0*/  MUFU.TANH R78, R78 ;  /* 0x0000004e004e7308 */ /* 0x000e6c0000002400 */
[C---:B--2---:R-:W-:Y:S02]  /*33e0*/  HMMA.16816.F32.BF16 R104, R100.reuse, R44, R104 ;  /* 0x0000002c6468723c */ /* 0x044fe40000041868 */
[----:B------:R-:W2:Y:S05]  /*33f0*/  MUFU.TANH R79, R79 ;  /* 0x0000004f004f7308 */ /* 0x000eaa0000002400 */
[----:B------:R-:W-:Y:S01]  /*3400*/  FMUL.FTZ R44, R64, c[0x0][0x320] ;  /* 0x0000c800402c7a20 */ /* 0x000fe20000410000 */
[----:B------:R-:W-:Y:S01]  /*3410*/  HMMA.16816.F32.BF16 R56, R100, R46, R56 ;  /* 0x0000002e6438723c */ /* 0x000fe20000041838 */
[----:B------:R-:W-:Y:S01]  /*3420*/  FMUL.FTZ R45, R65, c[0x0][0x320] ;  /* 0x0000c800412d7a20 */ /* 0x000fe20000410000 */
[----:B------:R1:W1:Y:S01]  /*3430*/  MUFU.TANH R211, R67 ;  /* 0x0000004300d37308 */ /* 0x0002620000002400 */
[----:B------:R-:W-:-:S05]  /*3440*/  FMUL.FTZ R64, R66, c[0x0][0x320] ;  /* 0x0000c80042407a20 */ /* 0x000fca0000410000 */
[C---:B------:R-:W-:Y:S01]  /*3450*/  HMMA.16816.F32.BF16 R108, R100.reuse, R40, R108 ;  /* 0x00000028646c723c */ /* 0x040fe2000004186c */
[----:B------:R-:W-:Y:S01]  /*3460*/  FMUL.FTZ R60, R80, c[0x0][0x320] ;  /* 0x0000c800503c7a20 */ /* 0x000fe20000410000 */
[----:B------:R-:W1:Y:S01]  /*3470*/  MUFU.TANH R44, R44 ;  /* 0x0000002c002c7308 */ /* 0x000e620000002400 */
[----:B------:R-:W-:Y:S02]  /*3480*/  FMUL.FTZ R52, R81, c[0x0][0x320] ;  /* 0x0000c80051347a20 */ /* 0x000fe40000410000 */
[----:B------:R-:W-:Y:S02]  /*3490*/  FMUL.FTZ R53, R82, c[0x0][0x320] ;  /* 0x0000c80052357a20 */ /* 0x000fe40000410000 */
[----:B------:R-:W-:Y:S01]  /*34a0*/  FMUL.FTZ R61, R83, c[0x0][0x320] ;  /* 0x0000c800533d7a20 */ /* 0x000fe20000410000 */
[----:B------:R-:W-:Y:S01]  /*34b0*/  HMMA.16816.F32.BF16 R48, R100, R42, R48 ;  /* 0x0000002a6430723c */ /* 0x000fe20000041830 */
[----:B------:R-:W-:Y:S01]  /*34c0*/  FMUL.FTZ R104, R104, c[0x0][0x320] ;  /* 0x0000c80068687a20 */ /* 0x000fe20000410000 */
[----:B------:R-:W1:Y:S01]  /*34d0*/  MUFU.TANH R60, R60 ;  /* 0x0000003c003c7308 */ /* 0x000e620000002400 */
[----:B------:R-:W-:-:S02]  /*34e0*/  FMUL.FTZ R105, R105, c[0x0][0x320] ;  /* 0x0000c80069697a20 */ /* 0x000fc40000410000 */
[----:B------:R-:W-:Y:S02]  /*34f0*/  FMUL.FTZ R106, R106, c[0x0][0x320] ;  /* 0x0000c8006a6a7a20 */ /* 0x000fe40000410000 */
[----:B------:R-:W-:Y:S01]  /*3500*/  FMUL.FTZ R107, R107, c[0x0][0x320] ;  /* 0x0000c8006b6b7a20 */ /* 0x000fe20000410000 */
        /* <DEDUP_REMOVED lines=11> */
[----:B------:R-:W-:Y:S02]  /*35c0*/  FMUL.FTZ R111, R111, c[0x0][0x320] ;  /* 0x0000c8006f6f7a20 */ /* 0x000fe40000410000 */
[----:B------:R-:W-:Y:S01]  /*35d0*/  FMUL.FTZ R48, R48, c[0x0][0x320] ;  /* 0x0000c80030307a20 */ /* 0x000fe20000410000 */
[----:B------:R-:W1:Y:S01]  /*35e0*/  MUFU.TANH R61, R61 ;  /* 0x0000003d003d7308 */ /* 0x000e620000002400 */
[----:B------:R-:W-:Y:S02]  /*35f0*/  FMUL.FTZ R49, R49, c[0x0][0x320] ;  /* 0x0000c80031317a20 */ /* 0x000fe40000410000 */
[----:B------:R-:W-:Y:S02]  /*3600*/  FMUL.FTZ R50, R50, c[0x0][0x320] ;  /* 0x0000c80032327a20 */ /* 0x000fe40000410000 */
[----:B------:R-:W-:-:S02]  /*3610*/  FMUL.FTZ R51, R51, c[0x0][0x320] ;  /* 0x0000c80033337a20 */ /* 0x000fc40000410000 */
[----:B------:R-:W-:Y:S01]  /*3620*/  FMUL.FTZ R36, R36, c[0x0][0x320] ;  /* 0x0000c80024247a20 */ /* 0x000fe20000410000 */
[----:B------:R-:W1:Y:S01]  /*3630*/  MUFU.TANH R45, R45 ;  /* 0x0000002d002d7308 */ /* 0x000e620000002400 */
[----:B------:R-:W-:Y:S02]  /*3640*/  FMUL.FTZ R37, R37, c[0x0][0x320] ;  /* 0x0000c80025257a20 */ /* 0x000fe40000410000 */
[----:B------:R-:W-:Y:S02]  /*3650*/  FMUL.FTZ R38, R38, c[0x0][0x320] ;  /* 0x0000c80026267a20 */ /* 0x000fe40000410000 */
[----:B------:R-:W-:Y:S02]  /*3660*/  FMUL.FTZ R39, R39, c[0x0][0x320] ;  /* 0x0000c80027277a20 */ /* 0x000fe40000410000 */
[----:B------:R-:W-:Y:S01]  /*3670*/  FMUL.FTZ R88, R88, c[0x0][0x320] ;  /* 0x0000c80058587a20 */ /* 0x000fe20000410000 */
[----:B------:R-:W1:Y:S01]  /*3680*/  MUFU.TANH R64, R64 ;  /* 0x0000004000407308 */ /* 0x000e620000002400 */
[----:B------:R-:W-:-:S02]  /*3690*/  FMUL.FTZ R89, R89, c[0x0][0x320] ;  /* 0x0000c80059597a20 */ /* 0x000fc40000410000 */
[----:B------:R-:W-:Y:S02]  /*36a0*/  FMUL.FTZ R90, R90, c[0x0][0x320] ;  /* 0x0000c8005a5a7a20 */ /* 0x000fe40000410000 */
[----:B------:R-:W-:-:S03]  /*36b0*/  FMUL.FTZ R91, R91, c[0x0][0x320] ;  /* 0x0000c8005b5b7a20 */ /* 0x000fc60000410000 */
        /* <DEDUP_REMOVED lines=26> */
[----:B--234-:R-:W-:Y:S01]  /*3860*/  IMAD.U32 R8, RZ, RZ, UR8 ;  /* 0x00000008ff087e24 */ /* 0x01cfe2000f8e00ff */
[----:B------:R-:W-:Y:S01]  /*3870*/  PLOP3.LUT P1, PT, PT, PT, UP0, 0x80, 0x0 ;  /* 0x000000000000781c */ /* 0x000fe20003f2f008 */
[----:B------:R-:W-:Y:S01]  /*3880*/  IMAD.MOV.U32 R251, RZ, RZ, RZ ;  /* 0x000000fffffb7224 */ /* 0x000fe200078e00ff */
[----:B------:R-:W-:-:S02]  /*3890*/  PLOP3.LUT P0, PT, PT, PT, UP0, 0x80, 0x0 ;  /* 0x000000000000781c */ /* 0x000fc40003f0f008 */
        /* <DEDUP_REMOVED lines=11> */
[----:B------:R-:W-:Y:S01]  /*3950*/  SHF.R.S32.HI R22, RZ, 0x1f, R29 ;  /* 0x0000001fff167819 */ /* 0x000fe2000001141d */
[----:B------:R-:W-:Y:S01]  /*3960*/  IMAD.WIDE R24, R213, 0x2, RZ ;  /* 0x00000002d5187825 */ /* 0x000fe200078e02ff */
[----:B------:R-:W-:Y:S02]  /*3970*/  SEL R19, RZ, 0x10, P6 ;  /* 0x00000010ff137807 */ /* 0x000fe40003000000 */
[----:B------:R-:W-:Y:S01]  /*3980*/  LEA.HI R22, R22, R29, RZ, 0x3 ;  /* 0x0000001d16167211 */ /* 0x000fe200078f18ff */
[----:B------:R-:W-:Y:S01]  /*3990*/  IMAD R252, R8, c[0x0][0x2b8], R252 ;  /* 0x0000ae0008fc7a24 */ /* 0x000fe200078e02fc */
[----:B------:R-:W-:Y:S02]  /*39a0*/  SHF.R.S32.HI R9, RZ, 0x1f, R28 ;  /* 0x0000001fff097819 */ /* 0x000fe4000001141c */
[----:B------:R-:W-:-:S02]  /*39b0*/  IADD3 R26, -R19, 0x10, RZ ;  /* 0x00000010131a7810 */ /* 0x000fc40007ffe1ff */
[----:B------:R-:W-:Y:S02]  /*39c0*/  SHF.R.S32.HI R8, RZ, 0x1f, R252 ;  /* 0x0000001fff087819 */ /* 0x000fe400000114fc */
[----:B------:R-:W-:Y:S02]  /*39d0*/  SEL R18, RZ, 0x10, P5 ;  /* 0x00000010ff127807 */ /* 0x000fe40002800000 */
[----:B------:R-:W-:Y:S01]  /*39e0*/  LOP3.LUT R22, R22, 0xfffffff8, RZ, 0xc0, !PT ;  /* 0xfffffff816167812 */ /* 0x000fe200078ec0ff */
[----:B------:R-:W-:Y:S01]  /*39f0*/  IMAD R8, R8, c[0x0][0x1e0], RZ ;  /* 0x0000780008087a24 */ /* 0x000fe200078e02ff */
[----:B------:R-:W-:Y:S02]  /*3a00*/  LEA.HI R9, R9, R28, RZ, 0x3 ;  /* 0x0000001c09097211 */ /* 0x000fe400078f18ff */
[----:B------:R-:W-:Y:S01]  /*3a10*/  LOP3.LUT R26, R26, 0xf, RZ, 0xc0, !PT ;  /* 0x0000000f1a1a7812 */ /* 0x000fe200078ec0ff */
[----:B------:R-:W-:Y:S01]  /*3a20*/  IMAD R8, R252, c[0x0][0x1e4], R8 ;  /* 0x00007900fc087a24 */ /* 0x000fe200078e0208 */
[----:B------:R-:W-:Y:S01]  /*3a30*/  IADD3 R14, -R18, 0x10, RZ ;  /* 0x00000010120e7810 */ /* 0x000fe20007ffe1ff */
[----:B------:R-:W-:Y:S01]  /*3a40*/  IMAD.WIDE R22, R22, 0x2, RZ ;  /* 0x0000000216167825 */ /* 0x000fe200078e02ff */
[----:B------:R-:W-:-:S02]  /*3a50*/  SEL R17, RZ, 0x10, P4 ;  /* 0x00000010ff117807 */ /* 0x000fc40002000000 */
[----:B------:R-:W-:Y:S01]  /*3a60*/  LOP3.LUT R9, R9, 0xfffffff8, RZ, 0xc0, !PT ;  /* 0xfffffff809097812 */ /* 0x000fe200078ec0ff */
[----:B--2---:R-:W-:Y:S01]  /*3a70*/  IMAD.WIDE.U32 R10, R252, c[0x0][0x1e0], RZ ;  /* 0x00007800fc0a7a25 */ /* 0x004fe200078e00ff */
[----:B------:R-:W-:Y:S02]  /*3a80*/  LOP3.LUT R14, R14, 0xf, RZ, 0xc0, !PT ;  /* 0x0000000f0e0e7812 */ /* 0x000fe400078ec0ff */
[----:B------:R-:W-:Y:S01]  /*3a90*/  IADD3 R13, -R17, 0x10, RZ ;  /* 0x00000010110d7810 */ /* 0x000fe20007ffe1ff */
[----:B------:R-:W-:Y:S01]  /*3aa0*/  IMAD.IADD R11, R11, 0x1, R8 ;  /* 0x000000010b0b7824 */ /* 0x000fe200078e0208 */
[----:B------:R-:W-:Y:S01]  /*3ab0*/  IADD3 R12, -R6, 0x10, RZ ;  /* 0x00000010060c7810 */ /* 0x000fe20007ffe1ff */
[----:B------:R-:W-:Y:S01]  /*3ac0*/  IMAD.WIDE R32, R9, 0x2, RZ ;  /* 0x0000000209207825 */ /* 0x000fe200078e02ff */
[----:B------:R-:W-:Y:S02]  /*3ad0*/  LOP3.LUT R13, R13, 0xf, RZ, 0xc0, !PT ;  /* 0x0000000f0d0d7812 */ /* 0x000fe400078ec0ff */
[----:B------:R-:W-:-:S02]  /*3ae0*/  LOP3.LUT R12, R12, 0xf, RZ, 0xc0, !PT ;  /* 0x0000000f0c0c7812 */ /* 0x000fc400078ec0ff */
[----:B---3--:R-:W-:Y:S01]  /*3af0*/  SHF.R.S32.HI R8, RZ, 0x1f, R251 ;  /* 0x0000001fff087819 */ /* 0x008fe200000114fb */
[----:B------:R-:W-:-:S04]  /*3b00*/  IMAD.WIDE.U32 R10, R251, c[0x0][0x1f0], R10 ;  /* 0x00007c00fb0a7a25 */ /* 0x000fc800078e000a */
[----:B------:R-:W-:Y:S01]  /*3b10*/  IMAD R8, R8, c[0x0][0x1f0], RZ ;  /* 0x00007c0008087a24 */ /* 0x000fe200078e02ff */
[----:B------:R-:W-:-:S03]  /*3b20*/  IADD3 R10, P0, R10, UR20, RZ ;  /* 0x000000140a0a7c10 */ /* 0x000fc6000ff1e0ff */
[----:B------:R-:W-:-:S05]  /*3b30*/  IMAD R8, R251, c[0x0][0x1f4], R8 ;  /* 0x00007d00fb087a24 */ /* 0x000fca00078e0208 */
[----:B------:R-:W-:Y:S02]  /*3b40*/  IADD3.X R8, R11, UR15, R8, P0, !PT ;  /* 0x0000000f0b087c10 */ /* 0x000fe400087fe408 */
[----:B------:R-:W-:-:S04]  /*3b50*/  LEA R11, P0, R10, c[0x0][0x1c8], 0x1 ;  /* 0x000072000a0b7a11 */ /* 0x000fc800078008ff */
[----:B------:R-:W-:Y:S01]  /*3b60*/  LEA.HI.X R10, R10, c[0x0][0x1cc], R8, 0x1, P0 ;  /* 0x000073000a0a7a11 */ /* 0x000fe200000f0c08 */
[----:B------:R-:W2:Y:S01]  /*3b70*/  SHFL.IDX PT, R15, R11, 0x2, 0x181f ;  /* 0x00581f000b0f7f89 */ /* 0x000ea200000e0000 */
[----:B------:R-:W-:-:S03]  /*3b80*/  SHF.R.S32.HI R8, RZ, 0x1f, R215 ;  /* 0x0000001fff087819 */ /* 0x000fc600000114d7 */
[----:B------:R-:W3:Y:S01]  /*3b90*/  SHFL.IDX PT, R16, R10, 0x2, 0x181f ;  /* 0x00581f000a107f89 */ /* 0x000ee200000e0000 */
[----:B------:R-:W-:-:S03]  /*3ba0*/  LEA.HI R8, R8, R215, RZ, 0x3 ;  /* 0x000000d708087211 */ /* 0x000fc600078f18ff */
[----:B------:R-:W4:Y:S01]  /*3bb0*/  SHFL.IDX PT, R20, R11, RZ, 0x181f ;  /* 0x00181fff0b147589 */ /* 0x000f2200000e0000 */
[----:B------:R-:W-:-:S03]  /*3bc0*/  LOP3.LUT R8, R8, 0xfffffff8, RZ, 0xc0, !PT ;  /* 0xfffffff808087812 */ /* 0x000fc600078ec0ff */
[----:B------:R-:W-:Y:S02]  /*3bd0*/  SHFL.IDX PT, R21, R10, RZ, 0x181f ;  /* 0x00181fff0a157589 */ /* 0x000fe400000e0000 */
[----:B------:R-:W-:Y:S02]  /*3be0*/  IMAD.WIDE R8, R8, 0x2, RZ ;  /* 0x0000000208087825 */ /* 0x000fe400078e02ff */
[----:B------:R-:W5:Y:S04]  /*3bf0*/  SHFL.IDX PT, R11, R11, 0x1, 0x181f ;  /* 0x00381f000b0b7f89 */ /* 0x000f6800000e0000 */
[----:B------:R-:W1:Y:S01]  /*3c00*/  SHFL.IDX PT, R10, R10, 0x1, 0x181f ;  /* 0x00381f000a0a7f89 */ /* 0x000e6200000e0000 */
[----:B--2---:R-:W-:-:S04]  /*3c10*/  IADD3 R26, P1, P0, R26, R15, R24 ;  /* 0x0000000f1a1a7210 */ /* 0x004fc8000783e018 */
[----:B---3--:R-:W-:Y:S02]  /*3c20*/  IADD3.X R27, RZ, R16, R25, P1, P0 ;  /* 0x00000010ff1b7210 */ /* 0x008fe40000fe0419 */
[----:B------:R-:W-:-:S04]  /*3c30*/  IADD3 R34, P1, P0, R14, R15, R22 ;  /* 0x0000000f0e227210 */ /* 0x000fc8000783e016 */
[----:B------:R-:W-:Y:S02]  /*3c40*/  IADD3.X R35, RZ, R16, R23, P1, P0 ;  /* 0x00000010ff237210 */ /* 0x000fe40000fe0417 */
[----:B-1----:R-:W-:-:S04]  /*3c50*/  IADD3 R36, P1, P0, R13, R15, R32 ;  /* 0x0000000f0d247210 */ /* 0x002fc8000783e020 */
[----:B------:R-:W-:Y:S02]  /*3c60*/  IADD3.X R37, RZ, R16, R33, P1, P0 ;  /* 0x00000010ff257210 */ /* 0x000fe40000fe0421 */
[----:B------:R-:W-:-:S04]  /*3c70*/  IADD3 R12, P1, P0, R12, R15, R8 ;  /* 0x0000000f0c0c7210 */ /* 0x000fc8000783e008 */
[----:B------:R-:W-:Y:S02]  /*3c80*/  IADD3.X R13, RZ, R16, R9, P1, P0 ;  /* 0x00000010ff0d7210 */ /* 0x000fe40000fe0409 */
[-C--:B----4-:R-:W-:Y:S02]  /*3c90*/  IADD3 R40, P0, R24, R20.reuse, RZ ;  /* 0x0000001418287210 */ /* 0x090fe40007f1e0ff */
[CC--:B------:R-:W-:Y:S02]  /*3ca0*/  IADD3 R38, P1, R22.reuse, R20.reuse, RZ ;  /* 0x0000001416267210 */ /* 0x0c0fe40007f3e0ff */
[-C--:B-----5:R-:W-:Y:S01]  /*3cb0*/  IADD3 R22, P2, R22, R11.reuse, RZ ;  /* 0x0000000b16167210 */ /* 0x0a0fe20007f5e0ff */
[--C-:B------:R-:W-:Y:S01]  /*3cc0*/  IMAD.X R41, R25, 0x1, R21.reuse, P0 ;  /* 0x0000000119297824 */ /* 0x100fe200000e0615 */
[-C--:B------:R-:W-:Y:S01]  /*3cd0*/  IADD3 R14, P0, R32, R20.reuse, RZ ;  /* 0x00000014200e7210 */ /* 0x080fe20007f1e0ff */
[C-C-:B------:R-:W-:Y:S01]  /*3ce0*/  IMAD.X R39, R23.reuse, 0x1, R21.reuse, P1 ;  /* 0x0000000117277824 */ /* 0x140fe200008e0615 */
[----:B------:R-:W-:Y:S01]  /*3cf0*/  IADD3 R20, P1, R8, R20, RZ ;  /* 0x0000001408147210 */ /* 0x000fe20007f3e0ff */
[----:B------:R-:W-:Y:S01]  /*3d00*/  IMAD.X R23, R23, 0x1, R10, P2 ;  /* 0x0000000117177824 */ /* 0x000fe200010e060a */
[----:B------:R-:W-:Y:S01]  /*3d10*/  ISETP.GE.AND P2, PT, R215, c[0x0][0x1d4], PT ;  /* 0x00007500d7007a0c */ /* 0x000fe20003f46270 */
[--C-:B------:R-:W-:Y:S01]  /*3d20*/  IMAD.X R15, R33, 0x1, R21.reuse, P0 ;  /* 0x00000001210f7824 */ /* 0x100fe200000e0615 */
[-C--:B------:R-:W-:Y:S01]  /*3d30*/  IADD3 R24, P0, R24, R11.reuse, RZ ;  /* 0x0000000b18187210 */ /* 0x080fe20007f1e0ff */
[----:B------:R-:W-:Y:S01]  /*3d40*/  IMAD.X R21, R9, 0x1, R21, P1 ;  /* 0x0000000109157824 */ /* 0x000fe200008e0615 */
[----:B------:R-:W-:-:S03]  /*3d50*/  IADD3 R32, P1, R32, R11, RZ ;  /* 0x0000000b20207210 */ /* 0x000fc60007f3e0ff */
[--C-:B------:R-:W-:Y:S01]  /*3d60*/  IMAD.X R25, R25, 0x1, R10.reuse, P0 ;  /* 0x0000000119197824 */ /* 0x100fe200000e060a */
[----:B------:R-:W-:Y:S01]  /*3d70*/  IADD3 R42, P0, R8, R11, RZ ;  /* 0x0000000b082a7210 */ /* 0x000fe20007f1e0ff */
[--C-:B------:R-:W-:Y:S01]  /*3d80*/  IMAD.X R33, R33, 0x1, R10.reuse, P1 ;  /* 0x0000000121217824 */ /* 0x100fe200008e060a */
[----:B------:R-:W-:Y:S01]  /*3d90*/  ISETP.NE.U32.AND P1, PT, R19, RZ, PT ;  /* 0x000000ff1300720c */ /* 0x000fe20003f25070 */
[----:B------:R-:W-:Y:S02]  /*3da0*/  IMAD.SHL.U32 R8, R214, 0x2, RZ ;  /* 0x00000002d6087824 */ /* 0x000fe400078e00ff */
[----:B------:R-:W-:Y:S01]  /*3db0*/  IMAD.X R43, R9, 0x1, R10, P0 ;  /* 0x00000001092b7824 */ /* 0x000fe200000e060a */
[----:B------:R-:W-:Y:S02]  /*3dc0*/  ISETP.NE.U32.AND P0, PT, R18, RZ, PT ;  /* 0x000000ff1200720c */ /* 0x000fe40003f05070 */
[----:B------:R1:W-:Y:S04]  /*3dd0*/  LDGSTS.E.BYPASS.LTC128B.128 [R8+0xc100], [R40.64], !P6 ;  /* 0x0c10000028087fae */ /* 0x0003e8000f101d4c */
[----:B------:R1:W-:Y:S04]  /*3de0*/  LDGSTS.E.BYPASS.LTC128B.128 [R8+0xf100], [R38.64], !P5 ;  /* 0x0f10000026087fae */ /* 0x0003e8000e901d4c */
[----:B------:R1:W-:Y:S04]  /*3df0*/  LDGSTS.E.BYPASS.LTC128B.128 [R8+0x12100], [R14.64], !P4 ;  /* 0x121000000e087fae */ /* 0x0003e8000e101d4c */
[----:B------:R1:W-:Y:S04]  /*3e00*/  LDGSTS.E.BYPASS.LTC128B.128 [R8+0x15100], [R20.64], !P2 ;  /* 0x1510000014087fae */ /* 0x0003e8000d101d4c */
[----:B------:R1:W-:Y:S04]  /*3e10*/  LDGSTS.E.BYPASS.LTC128B.128 [R8+0xd100], [R24.64], !P6 ;  /* 0x0d10000018087fae */ /* 0x0003e8000f101d4c */
[----:B------:R1:W-:Y:S04]  /*3e20*/  LDGSTS.E.BYPASS.LTC128B.128 [R8+0x10100], [R22.64], !P5 ;  /* 0x1010000016087fae */ /* 0x0003e8000e901d4c */
[----:B------:R1:W-:Y:S04]  /*3e30*/  LDGSTS.E.BYPASS.LTC128B.128 [R8+0x13100], [R32.64], !P4 ;  /* 0x1310000020087fae */ /* 0x0003e8000e101d4c */
[----:B------:R1:W-:Y:S04]  /*3e40*/  LDGSTS.E.BYPASS.LTC128B.128 [R8+0x16100], [R42.64], !P2 ;  /* 0x161000002a087fae */ /* 0x0003e8000d101d4c */
[----:B------:R1:W-:Y:S01]  /*3e50*/  LDGSTS.E.BYPASS.LTC128B.128.ZFILL [R8+0xe100], [R26.64], P1 ;  /* 0x0e1000001a087fae */ /* 0x0003e20008941d4c */
[----:B------:R-:W-:-:S03]  /*3e60*/  ISETP.NE.U32.AND P1, PT, R17, RZ, PT ;  /* 0x000000ff1100720c */ /* 0x000fc60003f25070 */
[----:B------:R1:W-:Y:S01]  /*3e70*/  LDGSTS.E.BYPASS.LTC128B.128.ZFILL [R8+0x11100], [R34.64], P0 ;  /* 0x1110000022087fae */ /* 0x0003e20008141d4c */
[----:B------:R-:W-:-:S09]  /*3e80*/  ISETP.NE.U32.AND P0, PT, R6, RZ, PT ;  /* 0x000000ff0600720c */ /* 0x000fd20003f05070 */
[----:B------:R1:W-:Y:S04]  /*3e90*/  LDGSTS.E.BYPASS.LTC128B.128.ZFILL [R8+0x14100], [R36.64], P1 ;  /* 0x1410000024087fae */ /* 0x0003e80008941d4c */
[----:B------:R1:W-:Y:S02]  /*3ea0*/  LDGSTS.E.BYPASS.LTC128B.128.ZFILL [R8+0x17100], [R12.64], P0 ;  /* 0x171000000c087fae */ /* 0x0003e40008141d4c */
.L_x_770:
[----:B--234-:R-:W-:Y:S01]  /*3eb0*/  SHF.R.S32.HI R6, RZ, 0x1f, R2 ;  /* 0x0000001fff067819 */ /* 0x01cfe20000011402 */
[----:B------:R-:W-:Y:S01]  /*3ec0*/  IMAD.SHL.U32 R244, R5, 0x2, RZ ;  /* 0x0000000205f47824 */ /* 0x000fe200078e00ff */
[----:B------:R-:W0:Y:S02]  /*3ed0*/  LDGDEPBAR ;  /* 0x00000000000079af */ /* 0x000e240000000000 */
[----:B-1----:R-:W-:Y:S01]  /*3ee0*/  LEA.HI R8, R6, R2, RZ, 0x2 ;  /* 0x0000000206087211 */ /* 0x002fe200078f10ff */
[----:B------:R-:W-:Y:S01]  /*3ef0*/  IMAD.U32 R6, RZ, RZ, UR18 ;  /* 0x00000012ff067e24 */ /* 0x000fe2000f8e00ff */
[----:B------:R-:W-:Y:S01]  /*3f00*/  LDSM.16.MT88.4 R140, [R244+0x3100] ;  /* 0x00310000f48c783b */ /* 0x000fe20000004200 */
[----:B------:R-:W-:-:S02]  /*3f10*/  IMAD R241, R3, 0x2, R244 ;  /* 0x0000000203f17824 */ /* 0x000fc400078e02f4 */
[----:B------:R-:W-:Y:S01]  /*3f20*/  IMAD R242, R4, 0x2, R244 ;  /* 0x0000000204f27824 */ /* 0x000fe200078e02f4 */
[----:B------:R1:W-:Y:S03]  /*3f30*/  STL [R1+0x1c], R8 ;  /* 0x00001c0801007387 */ /* 0x0003e60000100800 */
[----:B------:R-:W-:Y:S01]  /*3f40*/  IMAD R240, R3, 0x2, R242 ;  /* 0x0000000203f07824 */ /* 0x000fe200078e02f2 */
[----:B------:R-:W-:Y:S04]  /*3f50*/  LDSM.16.MT88.4 R156, [R241+0x100] ;  /* 0x00010000f19c783b */ /* 0x000fe80000004200 */
[----:B------:R-:W-:Y:S04]  /*3f60*/  LDSM.16.MT88.4 R164, [R242+0x100] ;  /* 0x00010000f2a4783b */ /* 0x000fe80000004200 */
[----:B------:R-:W-:Y:S04]  /*3f70*/  LDSM.16.MT88.4 R12, [R241+0x900] ;  /* 0x00090000f10c783b */ /* 0x000fe80000004200 */
[----:B------:R-:W-:Y:S04]  /*3f80*/  LDSM.16.MT88.4 R148, [R240+0x100] ;  /* 0x00010000f094783b */ /* 0x000fe80000004200 */
[----:B------:R-:W-:Y:S04]  /*3f90*/  LDSM.16.MT88.4 R132, [R242+0x3100] ;  /* 0x00310000f284783b */ /* 0x000fe80000004200 */
[----:B------:R-:W-:Y:S01]  /*3fa0*/  LDSM.16.MT88.4 R172, [R244+0x100] ;  /* 0x00010000f4ac783b */ /* 0x000fe20000004200 */
[----:B-1----:R-:W-:-:S03]  /*3fb0*/  LOP3.LUT R8, R8, 0x7ffffffc, RZ, 0xc0, !PT ;  /* 0x7ffffffc08087812 */ /* 0x002fc600078ec0ff */
[----:B------:R-:W-:Y:S02]  /*3fc0*/  LDSM.16.MT88.4 R24, [R242+0x3900] ;  /* 0x00390000f218783b */ /* 0x000fe40000004200 */
[----:B------:R-:W-:Y:S02]  /*3fd0*/  IMAD.IADD R2, R2, 0x1, -R8 ;  /* 0x0000000102027824 */ /* 0x000fe400078e0a08 */
[----:B------:R-:W-:Y:S02]  /*3fe0*/  LDSM.16.MT88.4 R112, [R242+0x9100] ;  /* 0x00910000f270783b */ /* 0x000fe40000004200 */
[----:B------:R-:W-:Y:S02]  /*3ff0*/  IMAD R2, R2, -0x2, R6 ;  /* 0xfffffffe02027824 */ /* 0x000fe400078e0206 */
[----:B------:R-:W-:Y:S03]  /*4000*/  LDSM.16.MT88.4 R80, [R242+0x6100] ;  /* 0x00610000f250783b */ /* 0x000fe60000004200 */
[C---:B------:R-:W-:Y:S01]  /*4010*/  ISETP.GT.AND P0, PT, R2.reuse, RZ, PT ;  /* 0x000000ff0200720c */ /* 0x040fe20003f04270 */
[----:B------:R-:W-:Y:S01]  /*4020*/  LDSM.16.MT88.4 R16, [R244+0x900] ;  /* 0x00090000f410783b */ /* 0x000fe20000004200 */
[----:B------:R-:W-:-:S02]  /*4030*/  ISETP.GT.AND P1, PT, R2, 0x1, PT ;  /* 0x000000010200780c */ /* 0x000fc40003f24270 */
[----:B------:R-:W-:Y:S01]  /*4040*/  FSEL R8, R30, -INF , P0 ;  /* 0xff8000001e087808 */ /* 0x000fe20000000000 */
[----:B------:R-:W-:Y:S01]  /*4050*/  LDSM.16.MT88.4 R56, [R241+0x3100] ;  /* 0x00310000f138783b */ /* 0x000fe20000004200 */
[----:B------:R-:W-:Y:S02]  /*4060*/  FSEL R0, R0, -INF , P0 ;  /* 0xff80000000007808 */ /* 0x000fe40000000000 */
[C---:B------:R-:W-:Y:S01]  /*4070*/  ISETP.GT.AND P0, PT, R2.reuse, 0x8, PT ;  /* 0x000000080200780c */ /* 0x040fe20003f04270 */
[----:B------:R-:W-:Y:S01]  /*4080*/  LDSM.16.MT88.4 R88, [R241+0x6100] ;  /* 0x00610000f158783b */ /* 0x000fe20000004200 */
[----:B------:R-:W-:Y:S02]  /*4090*/  FSEL R7, R7, -INF , P1 ;  /* 0xff80000007077808 */ /* 0x000fe40000800000 */
[----:B------:R-:W-:Y:S01]  /*40a0*/  FSEL R6, R31, -INF , P1 ;  /* 0xff8000001f067808 */ /* 0x000fe20000800000 */
[----:B------:R-:W-:Y:S01]  /*40b0*/  LDSM.16.MT88.4 R96, [R240+0x6100] ;  /* 0x00610000f060783b */ /* 0x000fe20000004200 */
[----:B------:R-:W-:-:S02]  /*40c0*/  ISETP.GT.AND P1, PT, R2, 0x9, PT ;  /* 0x000000090200780c */ /* 0x000fc40003f24270 */
[----:B------:R-:W-:Y:S01]  /*40d0*/  FSEL R60, R60, -INF , P0 ;  /* 0xff8000003c3c7808 */ /* 0x000fe20000000000 */
[----:B------:R-:W-:Y:S01]  /*40e0*/  LDSM.16.MT88.4 R104, [R244+0x9100] ;  /* 0x00910000f468783b */ /* 0x000fe20000004200 */
[----:B------:R-:W-:Y:S02]  /*40f0*/  FMNMX.FTZ R9, R0, R7, !PT ;  /* 0x0000000700097209 */ /* 0x000fe40007810000 */
[----:B------:R-:W-:Y:S01]  /*4100*/  FSEL R53, R53, -INF , P0 ;  /* 0xff80000035357808 */ /* 0x000fe20000000000 */
[----:B------:R-:W-:Y:S01]  /*4110*/  LDSM.16.MT88.4 R120, [R241+0x9100] ;  /* 0x00910000f178783b */ /* 0x000fe20000004200 */
[----:B------:R-:W-:Y:S02]  /*4120*/  ISETP.GT.AND P0, PT, R2, 0x10, PT ;  /* 0x000000100200780c */ /* 0x000fe40003f04270 */
[----:B------:R-:W-:Y:S01]  /*4130*/  FSEL R52, R52, -INF , P1 ;  /* 0xff80000034347808 */ /* 0x000fe20000800000 */
[----:B------:R-:W-:Y:S01]  /*4140*/  LDSM.16.MT88.4 R20, [R241+0x3900] ;  /* 0x00390000f114783b */ /* 0x000fe20000004200 */
[----:B------:R-:W-:-:S02]  /*4150*/  FMNMX.FTZ R9, R60, R9, !PT ;  /* 0x000000093c097209 */ /* 0x000fc40007810000 */
[----:B------:R-:W-:Y:S01]  /*4160*/  FSEL R61, R61, -INF , P1 ;  /* 0xff8000003d3d7808 */ /* 0x000fe20000800000 */
[----:B------:R-:W-:Y:S01]  /*4170*/  LDSM.16.MT88.4 R188, [R241+0x6900] ;  /* 0x00690000f1bc783b */ /* 0x000fe20000004200 */
[----:B------:R-:W-:Y:S02]  /*4180*/  ISETP.GT.AND P1, PT, R2, 0x11, PT ;  /* 0x000000110200780c */ /* 0x000fe40003f24270 */
[----:B------:R-:W-:Y:S02]  /*4190*/  FSEL R62, R62, -INF , P0 ;  /* 0xff8000003e3e7808 */ /* 0x000fe40000000000 */
[----:B------:R-:W-:Y:S02]  /*41a0*/  FMNMX.FTZ R9, R52, R9, !PT ;  /* 0x0000000934097209 */ /* 0x000fe40007810000 */
[----:B------:R-:W-:Y:S02]  /*41b0*/  FSEL R55, R55, -INF , P0 ;  /* 0xff80000037377808 */ /* 0x000fe40000000000 */
[----:B------:R-:W-:-:S02]  /*41c0*/  ISETP.GT.AND P0, PT, R2, 0x18, PT ;  /* 0x000000180200780c */ /* 0x000fc40003f04270 */
[----:B------:R-:W-:Y:S02]  /*41d0*/  FSEL R54, R54, -INF , P1 ;  /* 0xff80000036367808 */ /* 0x000fe40000800000 */
[----:B------:R-:W-:Y:S02]  /*41e0*/  FMNMX.FTZ R9, R62, R9, !PT ;  /* 0x000000093e097209 */ /* 0x000fe40007810000 */
[----:B------:R-:W-:Y:S02]  /*41f0*/  FSEL R63, R63, -INF , P1 ;  /* 0xff8000003f3f7808 */ /* 0x000fe40000800000 */
[----:B------:R-:W-:Y:S02]  /*4200*/  ISETP.GT.AND P1, PT, R2, 0x19, PT ;  /* 0x000000190200780c */ /* 0x000fe40003f24270 */
[----:B------:R-:W-:Y:S02]  /*4210*/  FSEL R72, R72, -INF , P0 ;  /* 0xff80000048487808 */ /* 0x000fe40000000000 */
[----:B------:R-:W-:-:S02]  /*4220*/  FMNMX.FTZ R9, R54, R9, !PT ;  /* 0x0000000936097209 */ /* 0x000fc40007810000 */
[----:B------:R-:W-:Y:S02]  /*4230*/  FSEL R74, R74, -INF , P0 ;  /* 0xff8000004a4a7808 */ /* 0x000fe40000000000 */
        /* <DEDUP_REMOVED lines=11> */
[----:B------:R-:W-:Y:S02]  /*42f0*/  FMNMX.FTZ R10, R8, R6, !PT ;  /* 0x00000006080a7209 */ /* 0x000fe40007810000 */
[----:B------:R-:W-:Y:S02]  /*4300*/  FSEL R32, R79, -INF , P1 ;  /* 0xff8000004f207808 */ /* 0x000fe40000800000 */
[----:B------:R-:W-:Y:S01]  /*4310*/  ISETP.GT.AND P1, PT, R2, 0x29, PT ;  /* 0x000000290200780c */ /* 0x000fe20003f24270 */
[----:B------:R-:W-:Y:S01]  /*4320*/  LDSM.16.MT88.4 R76, [R244+0x3900] ;  /* 0x00390000f44c783b */ /* 0x000fe20000004200 */
[----:B------:R-:W-:Y:S02]  /*4330*/  FSEL R33, R44, -INF , P0 ;  /* 0xff8000002c217808 */ /* 0x000fe40000000000 */
[----:B------:R-:W-:Y:S02]  /*4340*/  FMNMX.FTZ R9, R34, R9, !PT ;  /* 0x0000000922097209 */ /* 0x000fe40007810000 */
[----:B------:R-:W-:-:S02]  /*4350*/  FMNMX.FTZ R10, R53, R10, !PT ;  /* 0x0000000a350a7209 */ /* 0x000fc40007810000 */
[----:B------:R-:W-:Y:S02]  /*4360*/  FSEL R31, R64, -INF , P0 ;  /* 0xff800000401f7808 */ /* 0x000fe40000000000 */
[----:B------:R-:W-:Y:S01]  /*4370*/  ISETP.GT.AND P0, PT, R2, 0x30, PT ;  /* 0x000000300200780c */ /* 0x000fe20003f04270 */
[----:B------:R-:W-:Y:S01]  /*4380*/  LDSM.16.MT88.4 R64, [R240+0x3100] ;  /* 0x00310000f040783b */ /* 0x000fe20000004200 */
[----:B------:R-:W-:Y:S02]  /*4390*/  FSEL R30, R45, -INF , P1 ;  /* 0xff8000002d1e7808 */ /* 0x000fe40000800000 */
[----:B------:R-:W-:Y:S02]  /*43a0*/  FMNMX.FTZ R9, R33, R9, !PT ;  /* 0x0000000921097209 */ /* 0x000fe40007810000 */
[----:B------:R-:W-:Y:S02]  /*43b0*/  FMNMX.FTZ R10, R61, R10, !PT ;  /* 0x0000000a3d0a7209 */ /* 0x000fe40007810000 */
[----:B------:R-:W-:-:S02]  /*43c0*/  FSEL R211, R211, -INF , P1 ;  /* 0xff800000d3d37808 */ /* 0x000fc40000800000 */
[----:B------:R-:W-:Y:S02]  /*43d0*/  ISETP.GT.AND P1, PT, R2, 0x31, PT ;  /* 0x000000310200780c */ /* 0x000fe40003f24270 */
[----:B------:R-:W-:Y:S02]  /*43e0*/  FSEL R195, R195, -INF , P0 ;  /* 0xff800000c3c37808 */ /* 0x000fe40000000000 */
[----:B------:R-:W-:Y:S02]  /*43f0*/  FMNMX.FTZ R9, R30, R9, !PT ;  /* 0x000000091e097209 */ /* 0x000fe40007810000 */
[----:B------:R-:W-:Y:S02]  /*4400*/  FMNMX.FTZ R10, R55, R10, !PT ;  /* 0x0000000a370a7209 */ /* 0x000fe40007810000 */
[----:B------:R-:W-:Y:S02]  /*4410*/  FSEL R207, R207, -INF , P0 ;  /* 0xff800000cfcf7808 */ /* 0x000fe40000000000 */
[----:B------:R-:W-:-:S02]  /*4420*/  ISETP.GT.AND P0, PT, R2, 0x38, PT ;  /* 0x000000380200780c */ /* 0x000fc40003f04270 */
[----:B------:R-:W-:Y:S02]  /*4430*/  FSEL R210, R210, -INF , P1 ;  /* 0xff800000d2d27808 */ /* 0x000fe40000800000 */
[----:B------:R-:W-:Y:S02]  /*4440*/  FMNMX.FTZ R9, R195, R9, !PT ;  /* 0x00000009c3097209 */ /* 0x000fe40007810000 */
[----:B------:R-:W-:Y:S02]  /*4450*/  FMNMX.FTZ R10, R63, R10, !PT ;  /* 0x0000000a3f0a7209 */ /* 0x000fe40007810000 */
[----:B------:R-:W-:Y:S02]  /*4460*/  FSEL R196, R196, -INF , P1 ;  /* 0xff800000c4c47808 */ /* 0x000fe40000800000 */
[----:B------:R-:W-:Y:S02]  /*4470*/  ISETP.GT.AND P1, PT, R2, 0x39, PT ;  /* 0x000000390200780c */ /* 0x000fe40003f24270 */
[----:B------:R-:W-:-:S02]  /*4480*/  FSEL R209, R209, -INF , P0 ;  /* 0xff800000d1d17808 */ /* 0x000fc40000000000 */
[----:B------:R-:W-:Y:S02]  /*4490*/  FMNMX.FTZ R9, R210, R9, !PT ;  /* 0x00000009d2097209 */ /* 0x000fe40007810000 */
[----:B------:R-:W-:Y:S02]  /*44a0*/  FMNMX.FTZ R10, R74, R10, !PT ;  /* 0x0000000a4a0a7209 */ /* 0x000fe40007810000 */
[----:B------:R-:W-:Y:S02]  /*44b0*/  FSEL R198, R198, -INF , P0 ;  /* 0xff800000c6c67808 */ /* 0x000fe40000000000 */
[----:B------:R-:W-:Y:S02]  /*44c0*/  ISETP.GT.AND P0, PT, R2, 0x40, PT ;  /* 0x000000400200780c */ /* 0x000fe40003f04270 */
[----:B------:R-:W-:Y:S02]  /*44d0*/  FSEL R208, R208, -INF , P1 ;  /* 0xff800000d0d07808 */ /* 0x000fe40000800000 */
[----:B------:R-:W-:-:S02]  /*44e0*/  FMNMX.FTZ R9, R209, R9, !PT ;  /* 0x00000009d1097209 */ /* 0x000fc40007810000 */
[----:B------:R-:W-:Y:S02]  /*44f0*/  FMNMX.FTZ R10, R75, R10, !PT ;  /* 0x0000000a4b0a7209 */ /* 0x000fe40007810000 */
[----:B------:R-:W-:Y:S02]  /*4500*/  FSEL R197, R197, -INF , P1 ;  /* 0xff800000c5c57808 */ /* 0x000fe40000800000 */
[----:B------:R-:W-:Y:S02]  /*4510*/  ISETP.GT.AND P1, PT, R2, 0x41, PT ;  /* 0x000000410200780c */ /* 0x000fe40003f24270 */
[----:B------:R-:W-:Y:S02]  /*4520*/  FSEL R206, R206, -INF , P0 ;  /* 0xff800000cece7808 */ /* 0x000fe40000000000 */
[----:B------:R-:W-:Y:S02]  /*4530*/  FMNMX.FTZ R9, R208, R9, !PT ;  /* 0x00000009d0097209 */ /* 0x000fe40007810000 */
[----:B------:R-:W-:-:S02]  /*4540*/  FMNMX.FTZ R10, R36, R10, !PT ;  /* 0x0000000a240a7209 */ /* 0x000fc40007810000 */
[----:B------:R-:W-:Y:S02]  /*4550*/  FSEL R203, R203, -INF , P0 ;  /* 0xff800000cbcb7808 */ /* 0x000fe40000000000 */
[----:B------:R-:W-:Y:S02]  /*4560*/  ISETP.GT.AND P0, PT, R2, 0x48, PT ;  /* 0x000000480200780c */ /* 0x000fe40003f04270 */
        /* <DEDUP_REMOVED lines=23> */
[----:B------:R-:W-:Y:S02]  /*46e0*/  FMNMX.FTZ R9, R192, R9, !PT ;  /* 0x00000009c0097209 */ /* 0x000fe40007810000 */
[----:B------:R-:W-:Y:S02]  /*46f0*/  FMNMX.FTZ R10, R198, R10, !PT ;  /* 0x0000000ac60a7209 */ /* 0x000fe40007810000 */
[----:B------:R-:W-:Y:S02]  /*4700*/  FSEL R194, R194, -INF , P0 ;  /* 0xff800000c2c27808 */ /* 0x000fe40000000000 */
[----:B------:R-:W-:Y:S02]  /*4710*/  ISETP.GT.AND P0, PT, R2, 0x59, PT ;  /* 0x000000590200780c */ /* 0x000fe40003f04270 */
[----:B------:R-:W-:-:S02]  /*4720*/  FMNMX.FTZ R2, R187, R9, !PT ;  /* 0x00000009bb027209 */ /* 0x000fc40007810000 */
[----:B------:R-:W-:Y:S02]  /*4730*/  FMNMX.FTZ R9, R197, R10, !PT ;  /* 0x0000000ac5097209 */ /* 0x000fe40007810000 */
[----:B------:R-:W-:Y:S02]  /*4740*/  FSEL R186, R186, -INF , P0 ;  /* 0xff800000baba7808 */ /* 0x000fe40000000000 */
[----:B------:R-:W-:Y:S02]  /*4750*/  FMNMX.FTZ R9, R203, R9, !PT ;  /* 0x00000009cb097209 */ /* 0x000fe40007810000 */
[----:B------:R-:W-:Y:S02]  /*4760*/  FMNMX.FTZ R2, R186, R2, !PT ;  /* 0x00000002ba027209 */ /* 0x000fe40007810000 */
[----:B------:R-:W-:Y:S02]  /*4770*/  FMNMX.FTZ R9, R201, R9, !PT ;  /* 0x00000009c9097209 */ /* 0x000fe40007810000 */
[----:B------:R-:W-:Y:S01]  /*4780*/  FSEL R184, R184, -INF , P2 ;  /* 0xff800000b8b87808 */ /* 0x000fe20001000000 */
[----:B------:R-:W1:Y:S01]  /*4790*/  SHFL.BFLY PT, R11, R2, 0x2, 0x1f ;  /* 0x0c401f00020b7f89 */ /* 0x000e6200000e0000 */
[----:B------:R-:W-:-:S02]  /*47a0*/  FMNMX.FTZ R9, R200, R9, !PT ;  /* 0x00000009c8097209 */ /* 0x000fc40007810000 */
[----:B------:R-:W-:Y:S02]  /*47b0*/  FSEL R183, R183, -INF , P1 ;  /* 0xff800000b7b77808 */ /* 0x000fe40000800000 */
[----:B------:R-:W-:Y:S02]  /*47c0*/  FMNMX.FTZ R9, R199, R9, !PT ;  /* 0x00000009c7097209 */ /* 0x000fe40007810000 */
[----:B------:R-:W-:Y:S02]  /*47d0*/  FSEL R182, R182, -INF , P0 ;  /* 0xff800000b6b67808 */ /* 0x000fe40000000000 */
[----:B------:R-:W-:-:S04]  /*47e0*/  FMNMX.FTZ R9, R194, R9, !PT ;  /* 0x00000009c2097209 */ /* 0x000fc80007810000 */
[----:B------:R-:W-:-:S04]  /*47f0*/  FMNMX.FTZ R9, R184, R9, !PT ;  /* 0x00000009b8097209 */ /* 0x000fc80007810000 */
[----:B------:R-:W-:-:S04]  /*4800*/  FMNMX.FTZ R9, R183, R9, !PT ;  /* 0x00000009b7097209 */ /* 0x000fc80007810000 */
[----:B------:R-:W-:Y:S02]  /*4810*/  FMNMX.FTZ R9, R182, R9, !PT ;  /* 0x00000009b6097209 */ /* 0x000fe40007810000 */
        /* <DEDUP_REMOVED lines=20> */
[----:B------:R-:W1:Y:S01]  /*4960*/  MUFU.EX2 R49, R49 ;  /* 0x0000003100317308 */ /* 0x000e620000000800 */
[--C-:B------:R-:W-:Y:S02]  /*4970*/  FFMA.FTZ R35, R73, c[0x0][0x2d0], -R185.reuse ;  /* 0x0000b40049237a23 */ /* 0x100fe400000108b9 */
[--C-:B------:R-:W-:Y:S01]  /*4980*/  FFMA.FTZ R38, R38, c[0x0][0x2d0], -R185.reuse ;  /* 0x0000b40026267a23 */ /* 0x100fe200000108b9 */
[----:B------:R-:W-:Y:S01]  /*4990*/  FSEL R181, R181, RZ, P0 ;  /* 0x000000ffb5b57208 */ /* 0x000fe20000000000 */
[--C-:B------:R-:W-:Y:S01]  /*49a0*/  FFMA.FTZ R34, R34, c[0x0][0x2d0], -R185.reuse ;  /* 0x0000b40022227a23 */ /* 0x100fe200000108b9 */
[----:B------:R-:W-:Y:S01]  /*49b0*/  PLOP3.LUT P0, PT, PT, PT, UP1, 0x40, 0x0 ;  /* 0x000000000000781c */ /* 0x000fe20003f0e818 */
[----:B------:R-:W-:Y:S01]  /*49c0*/  FFMA.FTZ R33, R33, c[0x0][0x2d0], -R185 ;  /* 0x0000b40021217a23 */ /* 0x000fe200000108b9 */
[----:B------:R-:W-:Y:S01]  /*49d0*/  MUFU.EX2 R46, R46 ;  /* 0x0000002e002e7308 */ /* 0x000fe20000000800 */
[----:B------:R-:W-:-:S02]  /*49e0*/  FFMA.FTZ R180, R8, c[0x0][0x2d0], -R181 ;  /* 0x0000b40008b47a23 */ /* 0x000fc400000108b5 */
[--C-:B------:R-:W-:Y:S01]  /*49f0*/  FFMA.FTZ R51, R6, c[0x0][0x2d0], -R181.reuse ;  /* 0x0000b40006337a23 */ /* 0x100fe200000108b5 */
[----:B------:R-:W-:Y:S01]  /*4a00*/  LDSM.16.MT88.4 R8, [R242+0x900] ;  /* 0x00090000f208783b */ /* 0x000fe20000004200 */
[--C-:B------:R-:W-:Y:S02]  /*4a10*/  FFMA.FTZ R48, R53, c[0x0][0x2d0], -R181.reuse ;  /* 0x0000b40035307a23 */ /* 0x100fe400000108b5 */
[--C-:B------:R-:W-:Y:S01]  /*4a20*/  FFMA.FTZ R47, R61, c[0x0][0x2d0], -R181.reuse ;  /* 0x0000b4003d2f7a23 */ /* 0x100fe200000108b5 */
[----:B------:R-:W2:Y:S01]  /*4a30*/  MUFU.EX2 R45, R45 ;  /* 0x0000002d002d7308 */ /* 0x000ea20000000800 */
[----:B-1----:R-:W-:Y:S01]  /*4a40*/  F2FP.BF16.PACK_AB R128, R49, R50 ;  /* 0x000000323180723e */ /* 0x002fe200000010ff */
[--C-:B------:R-:W-:Y:S02]  /*4a50*/  FFMA.FTZ R44, R55, c[0x0][0x2d0], -R181.reuse ;  /* 0x0000b400372c7a23 */ /* 0x100fe400000108b5 */
[--C-:B------:R-:W-:Y:S02]  /*4a60*/  FFMA.FTZ R41, R63, c[0x0][0x2d0], -R181.reuse ;  /* 0x0000b4003f297a23 */ /* 0x100fe400000108b5 */
[----:B------:R-:W-:-:S02]  /*4a70*/  FFMA.FTZ R40, R74, c[0x0][0x2d0], -R181 ;  /* 0x0000b4004a287a23 */ /* 0x000fc400000108b5 */
[----:B------:R-:W-:Y:S01]  /*4a80*/  MUFU.EX2 R180, R180 ;  /* 0x000000b400b47308 */ /* 0x000fe20000000800 */
[----:B------:R-:W-:Y:S02]  /*4a90*/  FFMA.FTZ R37, R75, c[0x0][0x2d0], -R181 ;  /* 0x0000b4004b257a23 */ /* 0x000fe400000108b5 */
[----:B------:R-:W1:Y:S01]  /*4aa0*/  LDSM.16.MT88.4 R72, [R244+0x6100] ;  /* 0x00610000f448783b */ /* 0x000e620000004200 */
[----:B------:R-:W-:Y:S02]  /*4ab0*/  FFMA.FTZ R30, R30, c[0x0][0x2d0], -R185 ;  /* 0x0000b4001e1e7a23 */ /* 0x000fe400000108b9 */
[--C-:B------:R-:W-:Y:S02]  /*4ac0*/  FFMA.FTZ R36, R36, c[0x0][0x2d0], -R181.reuse ;  /* 0x0000b40024247a23 */ /* 0x100fe400000108b5 */
[----:B------:R-:W3:Y:S01]  /*4ad0*/  MUFU.EX2 R51, R51 ;  /* 0x0000003300337308 */ /* 0x000ee20000000800 */
[----:B--2---:R-:W-:Y:S01]  /*4ae0*/  F2FP.BF16.PACK_AB R130, R45, R46 ;  /* 0x0000002e2d82723e */ /* 0x004fe200000010ff */
[----:B------:R-:W-:-:S02]  /*4af0*/  FFMA.FTZ R32, R32, c[0x0][0x2d0], -R181 ;  /* 0x0000b40020207a23 */ /* 0x000fc400000108b5 */
[--C-:B------:R-:W-:Y:S02]  /*4b00*/  FFMA.FTZ R31, R31, c[0x0][0x2d0], -R181.reuse ;  /* 0x0000b4001f1f7a23 */ /* 0x100fe400000108b5 */
[----:B------:R-:W-:Y:S02]  /*4b10*/  FFMA.FTZ R3, R211, c[0x0][0x2d0], -R181 ;  /* 0x0000b400d3037a23 */ /* 0x000fe400000108b5 */
[----:B------:R-:W-:Y:S01]  /*4b20*/  MUFU.EX2 R48, R48 ;  /* 0x0000003000307308 */ /* 0x000fe20000000800 */
[----:B------:R-:W-:Y:S02]  /*4b30*/  FFMA.FTZ R195, R195, c[0x0][0x2d0], -R185 ;  /* 0x0000b400c3c37a23 */ /* 0x000fe400000108b9 */
[--C-:B------:R-:W-:Y:S02]  /*4b40*/  FFMA.FTZ R196, R196, c[0x0][0x2d0], -R181.reuse ;  /* 0x0000b400c4c47a23 */ /* 0x100fe400000108b5 */
[--C-:B------:R-:W-:Y:S02]  /*4b50*/  FFMA.FTZ R198, R198, c[0x0][0x2d0], -R181.reuse ;  /* 0x0000b400c6c67a23 */ /* 0x100fe400000108b5 */
[----:B------:R-:W-:Y:S01]  /*4b60*/  FFMA.FTZ R197, R197, c[0x0][0x2d0], -R181 ;  /* 0x0000b400c5c57a23 */ /* 0x000fe200000108b5 */
[----:B------:R-:W2:Y:S01]  /*4b70*/  MUFU.EX2 R47, R47 ;  /* 0x0000002f002f7308 */ /* 0x000ea20000000800 */
[----:B---3--:R-:W-:Y:S01]  /*4b80*/  F2FP.BF16.PACK_AB R129, R51, R180 ;  /* 0x000000b43381723e */ /* 0x008fe200000010ff */
[----:B------:R-:W-:-:S02]  /*4b90*/  FFMA.FTZ R206, R206, c[0x0][0x2d0], -R185 ;  /* 0x0000b400cece7a23 */ /* 0x000fc400000108b9 */
[--C-:B------:R-:W-:Y:S02]  /*4ba0*/  FFMA.FTZ R205, R205, c[0x0][0x2d0], -R185.reuse ;  /* 0x0000b400cdcd7a23 */ /* 0x100fe400000108b9 */
[--C-:B------:R-:W-:Y:S02]  /*4bb0*/  FFMA.FTZ R204, R204, c[0x0][0x2d0], -R185.reuse ;  /* 0x0000b400cccc7a23 */ /* 0x100fe400000108b9 */
[----:B------:R-:W-:Y:S01]  /*4bc0*/  MUFU.EX2 R43, R43 ;  /* 0x0000002b002b7308 */ /* 0x000fe20000000800 */
[----:B------:R-:W-:Y:S02]  /*4bd0*/  FFMA.FTZ R202, R202, c[0x0][0x2d0], -R185 ;  /* 0x0000b400caca7a23 */ /* 0x000fe400000108b9 */
[--C-:B------:R-:W-:Y:S02]  /*4be0*/  FFMA.FTZ R203, R203, c[0x0][0x2d0], -R181.reuse ;  /* 0x0000b400cbcb7a23 */ /* 0x100fe400000108b5 */
[--C-:B------:R-:W-:Y:S02]  /*4bf0*/  FFMA.FTZ R201, R201, c[0x0][0x2d0], -R181.reuse ;  /* 0x0000b400c9c97a23 */ /* 0x100fe400000108b5 */
[--C-:B------:R-:W-:Y:S01]  /*4c00*/  FFMA.FTZ R200, R200, c[0x0][0x2d0], -R181.reuse ;  /* 0x0000b400c8c87a23 */ /* 0x100fe200000108b5 */
[----:B--2---:R-:W-:Y:S01]  /*4c10*/  F2FP.BF16.PACK_AB R131, R47, R48 ;  /* 0x000000302f83723e */ /* 0x004fe200000010ff */
[----:B------:R-:W2:Y:S01]  /*4c20*/  MUFU.EX2 R39, R39 ;  /* 0x0000002700277308 */ /* 0x000ea20000000800 */
[----:B------:R-:W-:-:S02]  /*4c30*/  FFMA.FTZ R199, R199, c[0x0][0x2d0], -R181 ;  /* 0x0000b400c7c77a23 */ /* 0x000fc400000108b5 */
[--C-:B------:R-:W-:Y:S02]  /*4c40*/  FFMA.FTZ R193, R193, c[0x0][0x2d0], -R185.reuse ;  /* 0x0000b400c1c17a23 */ /* 0x100fe400000108b9 */
[--C-:B------:R-:W-:Y:S01]  /*4c50*/  FFMA.FTZ R192, R192, c[0x0][0x2d0], -R185.reuse ;  /* 0x0000b400c0c07a23 */ /* 0x100fe200000108b9 */
[C---:B------:R-:W-:Y:S01]  /*4c60*/  HMMA.16816.F32.BF16 R160, R128.reuse, R156, RZ ;  /* 0x0000009c80a0723c */ /* 0x040fe200000418ff */
[----:B------:R-:W-:Y:S01]  /*4c70*/  FFMA.FTZ R187, R187, c[0x0][0x2d0], -R185 ;  /* 0x0000b400bbbb7a23 */ /* 0x000fe200000108b9 */
[----:B------:R-:W-:Y:S01]  /*4c80*/  MUFU.EX2 R42, R42 ;  /* 0x0000002a002a7308 */ /* 0x000fe20000000800 */
[--C-:B------:R-:W-:Y:S02]  /*4c90*/  FFMA.FTZ R184, R184, c[0x0][0x2d0], -R181.reuse ;  /* 0x0000b400b8b87a23 */ /* 0x100fe400000108b5 */
[----:B------:R-:W-:Y:S02]  /*4ca0*/  FFMA.FTZ R183, R183, c[0x0][0x2d0], -R181 ;  /* 0x0000b400b7b77a23 */ /* 0x000fe400000108b5 */
[----:B------:R-:W-:Y:S01]  /*4cb0*/  FADD.FTZ R49, R50, R49 ;  /* 0x0000003132317221 */ /* 0x000fe20000010000 */
[----:B------:R-:W-:Y:S01]  /*4cc0*/  HMMA.16816.F32.BF16 R156, R128, R158, RZ ;  /* 0x0000009e809c723c */ /* 0x000fe200000418ff */
[----:B------:R-:W-:Y:S01]  /*4cd0*/  FADD.FTZ R51, R180, R51 ;  /* 0x00000033b4337221 */ /* 0x000fe20000010000 */
[----:B------:R-:W3:Y:S01]  /*4ce0*/  MUFU.EX2 R35, R35 ;  /* 0x0000002300237308 */ /* 0x000ee20000000800 */
[----:B--2---:R-:W-:Y:S01]  /*4cf0*/  F2FP.BF16.PACK_AB R4, R39, R43 ;  /* 0x0000002b2704723e */ /* 0x004fe200000010ff */
[----:B------:R-:W-:-:S02]  /*4d00*/  FADD.FTZ R49, R46, R49 ;  /* 0x000000312e317221 */ /* 0x000fc40000010000 */
[----:B------:R-:W-:Y:S02]  /*4d10*/  FADD.FTZ R51, R48, R51 ;  /* 0x0000003330337221 */ /* 0x000fe40000010000 */
[----:B------:R-:W-:Y:S01]  /*4d20*/  HMMA.16816.F32.BF16 R168, R128, R164, RZ ;  /* 0x000000a480a8723c */ /* 0x000fe200000418ff */
[----:B------:R-:W-:Y:S01]  /*4d30*/  FADD.FTZ R45, R45, R49 ;  /* 0x000000312d2d7221 */ /* 0x000fe20000010000 */
[----:B------:R-:W2:Y:S01]  /*4d40*/  MUFU.EX2 R44, R44 ;  /* 0x0000002c002c7308 */ /* 0x000ea20000000800 */
[----:B------:R-:W-:Y:S02]  /*4d50*/  FADD.FTZ R47, R47, R51 ;  /* 0x000000332f2f7221 */ /* 0x000fe40000010000 */
[----:B------:R-:W-:-:S03]  /*4d60*/  FADD.FTZ R45, R43, R45 ;  /* 0x0000002d2b2d7221 */ /* 0x000fc60000010000 */
[----:B------:R-:W-:Y:S01]  /*4d70*/  HMMA.16816.F32.BF16 R164, R128, R166, RZ ;  /* 0x000000a680a4723c */ /* 0x000fe200000418ff */
[----:B------:R-:W-:Y:S01]  /*4d80*/  FADD.FTZ R45, R39, R45 ;  /* 0x0000002d272d7221 */ /* 0x000fe20000010000 */
[----:B------:R-:W4:Y:S01]  /*4d90*/  MUFU.EX2 R41, R41 ;  /* 0x0000002900297308 */ /* 0x000f220000000800 */
[----:B---3--:R-:W-:Y:S02]  /*4da0*/  F2FP.BF16.PACK_AB R6, R35, R42 ;  /* 0x0000002a2306723e */ /* 0x008fe400000010ff */
[----:B------:R-:W-:-:S03]  /*4db0*/  FADD.FTZ R42, R42, R45 ;  /* 0x0000002d2a2a7221 */ /* 0x000fc60000010000 */
[----:B-1----:R-:W-:Y:S01]  /*4dc0*/  HMMA.16816.F32.BF16 R68, R128, R72, RZ ;  /* 0x000000488044723c */ /* 0x002fe200000418ff */
[----:B------:R-:W-:Y:S01]  /*4dd0*/  FADD.FTZ R42, R35, R42 ;  /* 0x0000002a232a7221 */ /* 0x000fe20000010000 */
[----:B------:R-:W-:Y:S01]  /*4de0*/  MUFU.EX2 R40, R40 ;  /* 0x0000002800287308 */ /* 0x000fe20000000800 */
[----:B--2---:R-:W-:-:S05]  /*4df0*/  FADD.FTZ R47, R44, R47 ;  /* 0x0000002f2c2f7221 */ /* 0x004fca0000010000 */
[----:B------:R-:W-:Y:S02]  /*4e00*/  HMMA.16816.F32.BF16 R72, R128, R74, RZ ;  /* 0x0000004a8048723c */ /* 0x000fe400000418ff */
[----:B------:R-:W1:Y:S01]  /*4e10*/  MUFU.EX2 R37, R37 ;  /* 0x0000002500257308 */ /* 0x000e620000000800 */
[C---:B----4-:R-:W-:Y:S01]  /*4e20*/  F2FP.BF16.PACK_AB R5, R41.reuse, R44 ;  /* 0x0000002c2905723e */ /* 0x050fe200000010ff */
[----:B------:R-:W-:-:S04]  /*4e30*/  FADD.FTZ R47, R41, R47 ;  /* 0x0000002f292f7221 */ /* 0x000fc80000010000 */
[C---:B------:R-:W-:Y:S02]  /*4e40*/  HMMA.16816.F32.BF16 R152, R128.reuse, R148, RZ ;  /* 0x000000948098723c */ /* 0x040fe400000418ff */
[----:B------:R-:W-:Y:S06]  /*4e50*/  MUFU.EX2 R38, R38 ;  /* 0x0000002600267308 */ /* 0x000fec0000000800 */
[----:B------:R-:W-:Y:S01]  /*4e60*/  HMMA.16816.F32.BF16 R148, R128, R150, RZ ;  /* 0x000000968094723c */ /* 0x000fe200000418ff */
[----:B-1----:R-:W-:Y:S01]  /*4e70*/  F2FP.BF16.PACK_AB R7, R37, R40 ;  /* 0x000000282507723e */ /* 0x002fe200000010ff */
[----:B------:R-:W1:Y:S01]  /*4e80*/  MUFU.EX2 R34, R34 ;  /* 0x0000002200227308 */ /* 0x000e620000000800 */
[----:B------:R-:W-:-:S05]  /*4e90*/  FADD.FTZ R40, R40, R47 ;  /* 0x0000002f28287221 */ /* 0x000fca0000010000 */
[----:B------:R-:W-:Y:S01]  /*4ea0*/  HMMA.16816.F32.BF16 R136, R128, R132, RZ ;  /* 0x000000848088723c */ /* 0x000fe200000418ff */
[----:B------:R-:W-:Y:S01]  /*4eb0*/  FADD.FTZ R40, R37, R40 ;  /* 0x0000002825287221 */ /* 0x000fe20000010000 */
[----:B------:R-:W-:Y:S06]  /*4ec0*/  MUFU.EX2 R33, R33 ;  /* 0x0000002100217308 */ /* 0x000fec0000000800 */
[C---:B------:R-:W-:Y:S02]  /*4ed0*/  HMMA.16816.F32.BF16 R160, R4.reuse, R12, R160 ;  /* 0x0000000c04a0723c */ /* 0x040fe400000418a0 */
[----:B------:R-:W2:Y:S06]  /*4ee0*/  MUFU.EX2 R30, R30 ;  /* 0x0000001e001e7308 */ /* 0x000eac0000000800 */
[C---:B------:R-:W-:Y:S01]  /*4ef0*/  HMMA.16816.F32.BF16 R156, R4.reuse, R14, R156 ;  /* 0x0000000e049c723c */ /* 0x040fe2000004189c */
[----:B------:R-:W3:Y:S01]  /*4f00*/  LDSM.16.MT88.4 R12, [R244+0x6900] ;  /* 0x00690000f40c783b */ /* 0x000ee20000004200 */
[----:B------:R-:W-:Y:S06]  /*4f10*/  MUFU.EX2 R36, R36 ;  /* 0x0000002400247308 */ /* 0x000fec0000000800 */
[C---:B------:R-:W-:Y:S02]  /*4f20*/  HMMA.16816.F32.BF16 R168, R4.reuse, R8, R168 ;  /* 0x0000000804a8723c */ /* 0x040fe400000418a8 */
[----:B------:R-:W4:Y:S06]  /*4f30*/  MUFU.EX2 R32, R32 ;  /* 0x0000002000207308 */ /* 0x000f2c0000000800 */
[----:B------:R-:W-:Y:S01]  /*4f40*/  HMMA.16816.F32.BF16 R164, R4, R10, R164 ;  /* 0x0000000a04a4723c */ /* 0x000fe200000418a4 */
[----:B------:R-:W5:Y:S01]  /*4f50*/  LDSM.16.MT88.4 R8, [R240+0x900] ;  /* 0x00090000f008783b */ /* 0x000f620000004200 */
[----:B------:R-:W-:Y:S06]  /*4f60*/  MUFU.EX2 R31, R31 ;  /* 0x0000001f001f7308 */ /* 0x000fec0000000800 */
[C---:B------:R-:W-:Y:S02]  /*4f70*/  HMMA.16816.F32.BF16 R132, R128.reuse, R134, RZ ;  /* 0x000000868084723c */ /* 0x040fe400000418ff */
[----:B------:R-:W1:Y:S06]  /*4f80*/  MUFU.EX2 R3, R3 ;  /* 0x0000000300037308 */ /* 0x000e6c0000000800 */
[C---:B------:R-:W-:Y:S02]  /*4f90*/  HMMA.16816.F32.BF16 R144, R128.reuse, R140, RZ ;  /* 0x0000008c8090723c */ /* 0x040fe400000418ff */
[----:B------:R-:W-:Y:S06]  /*4fa0*/  MUFU.EX2 R195, R195 ;  /* 0x000000c300c37308 */ /* 0x000fec0000000800 */
[----:B------:R-:W-:Y:S02]  /*4fb0*/  HMMA.16816.F32.BF16 R140, R128, R142, RZ ;  /* 0x0000008e808c723c */ /* 0x000fe400000418ff */
[----:B------:R-:W-:Y:S06]  /*4fc0*/  MUFU.EX2 R196, R196 ;  /* 0x000000c400c47308 */ /* 0x000fec0000000800 */
[C---:B---3--:R-:W-:Y:S02]  /*4fd0*/  HMMA.16816.F32.BF16 R68, R4.reuse, R12, R68 ;  /* 0x0000000c0444723c */ /* 0x048fe40000041844 */
[----:B------:R-:W-:Y:S06]  /*4fe0*/  MUFU.EX2 R198, R198 ;  /* 0x000000c600c67308 */ /* 0x000fec0000000800 */
[----:B------:R-:W-:Y:S01]  /*4ff0*/  HMMA.16816.F32.BF16 R72, R4, R14, R72 ;  /* 0x0000000e0448723c */ /* 0x000fe20000041848 */
[----:B------:R-:W3:Y:S01]  /*5000*/  LDSM.16.MT88.4 R12, [R242+0x9900] ;  /* 0x00990000f20c783b */ /* 0x000ee20000004200 */
[----:B------:R-:W-:Y:S06]  /*5010*/  MUFU.EX2 R197, R197 ;  /* 0x000000c500c57308 */ /* 0x000fec0000000800 */
[----:B------:R-:W-:Y:S02]  /*5020*/  HMMA.16816.F32.BF16 R176, R128, R172, RZ ;  /* 0x000000ac80b0723c */ /* 0x000fe400000418ff */
[----:B------:R-:W-:Y:S06]  /*5030*/  MUFU.EX2 R206, R206 ;  /* 0x000000ce00ce7308 */ /* 0x000fec0000000800 */
[C---:B-----5:R-:W-:Y:S02]  /*5040*/  HMMA.16816.F32.BF16 R152, R4.reuse, R8, R152 ;  /* 0x000000080498723c */ /* 0x060fe40000041898 */
[----:B------:R-:W-:Y:S06]  /*5050*/  MUFU.EX2 R205, R205 ;  /* 0x000000cd00cd7308 */ /* 0x000fec0000000800 */
[----:B------:R-:W-:Y:S01]  /*5060*/  HMMA.16816.F32.BF16 R148, R4, R10, R148 ;  /* 0x0000000a0494723c */ /* 0x000fe20000041894 */
[----:B------:R-:W5:Y:S01]  /*5070*/  LDSM.16.MT88.4 R8, [R242+0x6900] ;  /* 0x00690000f208783b */ /* 0x000f620000004200 */
[----:B------:R-:W-:Y:S06]  /*5080*/  MUFU.EX2 R204, R204 ;  /* 0x000000cc00cc7308 */ /* 0x000fec0000000800 */
[----:B------:R-:W-:Y:S02]  /*5090*/  HMMA.16816.F32.BF16 R172, R128, R174, RZ ;  /* 0x000000ae80ac723c */ /* 0x000fe400000418ff */
[----:B------:R-:W-:Y:S06]  /*50a0*/  MUFU.EX2 R202, R202 ;  /* 0x000000ca00ca7308 */ /* 0x000fec0000000800 */
[C---:B------:R-:W-:Y:S02]  /*50b0*/  HMMA.16816.F32.BF16 R136, R4.reuse, R24, R136 ;  /* 0x000000180488723c */ /* 0x040fe40000041888 */
[----:B------:R-:W-:Y:S06]  /*50c0*/  MUFU.EX2 R203, R203 ;  /* 0x000000cb00cb7308 */ /* 0x000fec0000000800 */
[----:B------:R-:W-:Y:S01]  /*50d0*/  HMMA.16816.F32.BF16 R132, R4, R26, R132 ;  /* 0x0000001a0484723c */ /* 0x000fe20000041884 */
[----:B------:R-:W1:Y:S01]  /*50e0*/  LDSM.16.MT88.4 R24, [R240+0x9100] ;  /* 0x00910000f018783b */ /* 0x000e620000004200 */
[----:B------:R-:W-:Y:S06]  /*50f0*/  MUFU.EX2 R201, R201 ;  /* 0x000000c900c97308 */ /* 0x000fec0000000800 */
[C---:B------:R-:W-:Y:S02]  /*5100*/  HMMA.16816.F32.BF16 R108, R128.reuse, R112, RZ ;  /* 0x00000070806c723c */ /* 0x040fe400000418ff */
[----:B------:R-:W-:Y:S06]  /*5110*/  MUFU.EX2 R200, R200 ;  /* 0x000000c800c87308 */ /* 0x000fec0000000800 */
[----:B------:R-:W-:Y:S02]  /*5120*/  HMMA.16816.F32.BF16 R112, R128, R114, RZ ;  /* 0x000000728070723c */ /* 0x000fe400000418ff */
[----:B------:R-:W-:Y:S06]  /*5130*/  MUFU.EX2 R199, R199 ;  /* 0x000000c700c77308 */ /* 0x000fec0000000800 */
[C---:B------:R-:W-:Y:S02]  /*5140*/  HMMA.16816.F32.BF16 R144, R4.reuse, R76, R144 ;  /* 0x0000004c0490723c */ /* 0x040fe40000041890 */
[----:B------:R-:W-:Y:S06]  /*5150*/  MUFU.EX2 R193, R193 ;  /* 0x000000c100c17308 */ /* 0x000fec0000000800 */
[----:B------:R-:W-:Y:S02]  /*5160*/  HMMA.16816.F32.BF16 R140, R4, R78, R140 ;  /* 0x0000004e048c723c */ /* 0x000fe4000004188c */
[----:B------:R-:W-:Y:S06]  /*5170*/  MUFU.EX2 R192, R192 ;  /* 0x000000c000c07308 */ /* 0x000fec0000000800 */
[C---:B------:R-:W-:Y:S02]  /*5180*/  HMMA.16816.F32.BF16 R76, R128.reuse, R80, RZ ;  /* 0x00000050804c723c */ /* 0x040fe400000418ff */
[----:B------:R-:W-:Y:S06]  /*5190*/  MUFU.EX2 R187, R187 ;  /* 0x000000bb00bb7308 */ /* 0x000fec0000000800 */
[----:B------:R-:W-:Y:S02]  /*51a0*/  HMMA.16816.F32.BF16 R80, R128, R82, RZ ;  /* 0x000000528050723c */ /* 0x000fe400000418ff */
[----:B------:R-:W-:Y:S06]  /*51b0*/  MUFU.EX2 R184, R184 ;  /* 0x000000b800b87308 */ /* 0x000fec0000000800 */
[C---:B------:R-:W-:Y:S02]  /*51c0*/  HMMA.16816.F32.BF16 R176, R4.reuse, R16, R176 ;  /* 0x0000001004b0723c */ /* 0x040fe400000418b0 */
[----:B------:R-:W-:Y:S06]  /*51d0*/  MUFU.EX2 R183, R183 ;  /* 0x000000b700b77308 */ /* 0x000fec0000000800 */
[C---:B------:R-:W-:Y:S01]  /*51e0*/  HMMA.16816.F32.BF16 R172, R4.reuse, R18, R172 ;  /* 0x0000001204ac723c */ /* 0x040fe200000418ac */
[----:B------:R-:W1:Y:S07]  /*51f0*/  LDSM.16.MT88.4 R16, [R240+0x3900] ;  /* 0x00390000f010783b */ /* 0x000e6e0000004200 */
[C---:B---3--:R-:W-:Y:S08]  /*5200*/  HMMA.16816.F32.BF16 R108, R4.reuse, R12, R108 ;  /* 0x0000000c046c723c */ /* 0x048ff0000004186c */
[----:B------:R-:W-:Y:S01]  /*5210*/  HMMA.16816.F32.BF16 R112, R4, R14, R112 ;  /* 0x0000000e0470723c */ /* 0x000fe20000041870 */
[----:B------:R-:W3:Y:S07]  /*5220*/  LDSM.16.MT88.4 R12, [R240+0x9900] ;  /* 0x00990000f00c783b */ /* 0x000eee0000004200 */
[C---:B------:R-:W-:Y:S08]  /*5230*/  HMMA.16816.F32.BF16 R52, R128.reuse, R56, RZ ;  /* 0x000000388034723c */ /* 0x040ff000000418ff */
[----:B------:R-:W-:Y:S08]  /*5240*/  HMMA.16816.F32.BF16 R60, R128, R64, RZ ;  /* 0x00000040803c723c */ /* 0x000ff000000418ff */
[C---:B-----5:R-:W-:Y:S08]  /*5250*/  HMMA.16816.F32.BF16 R76, R4.reuse, R8, R76 ;  /* 0x00000008044c723c */ /* 0x060ff0000004184c */
[----:B------:R-:W-:Y:S01]  /*5260*/  HMMA.16816.F32.BF16 R80, R4, R10, R80 ;  /* 0x0000000a0450723c */ /* 0x000fe20000041850 */
[----:B------:R-:W5:Y:S07]  /*5270*/  LDSM.16.MT88.4 R8, [R241+0x9900] ;  /* 0x00990000f108783b */ /* 0x000f6e0000004200 */
        /* <DEDUP_REMOVED lines=10> */
[C---:B-1----:R-:W-:Y:S08]  /*5320*/  HMMA.16816.F32.BF16 R124, R128.reuse, R24, RZ ;  /* 0x00000018807c723c */ /* 0x042ff000000418ff */
[----:B------:R-:W-:Y:S01]  /*5330*/  HMMA.16816.F32.BF16 R128, R128, R26, RZ ;  /* 0x0000001a8080723c */ /* 0x000fe200000418ff */
[----:B------:R-:W-:Y:S07]  /*5340*/  LDSM.16.MT88.4 R24, [R241+0x1100] ;  /* 0x00110000f118783b */ /* 0x000fee0000004200 */
[C---:B------:R-:W-:Y:S08]  /*5350*/  HMMA.16816.F32.BF16 R52, R4.reuse, R20, R52 ;  /* 0x000000140434723c */ /* 0x040ff00000041834 */
[C---:B------:R-:W-:Y:S01]  /*5360*/  HMMA.16816.F32.BF16 R56, R4.reuse, R22, R56 ;  /* 0x000000160438723c */ /* 0x040fe20000041838 */
[----:B------:R-:W1:Y:S07]  /*5370*/  LDSM.16.MT88.4 R20, [R240+0x6900] ;  /* 0x00690000f014783b */ /* 0x000e6e0000004200 */
[C---:B------:R-:W-:Y:S08]  /*5380*/  HMMA.16816.F32.BF16 R60, R4.reuse, R16, R60 ;  /* 0x00000010043c723c */ /* 0x040ff0000004183c */
[C---:B------:R-:W-:Y:S01]  /*5390*/  HMMA.16816.F32.BF16 R64, R4.reuse, R18, R64 ;  /* 0x000000120440723c */ /* 0x040fe20000041840 */
[----:B------:R-:W1:Y:S07]  /*53a0*/  LDSM.16.MT88.4 R16, [R244+0x9900] ;  /* 0x00990000f410783b */ /* 0x000e6e0000004200 */
[C---:B---3--:R-:W-:Y:S08]  /*53b0*/  HMMA.16816.F32.BF16 R124, R4.reuse, R12, R124 ;  /* 0x0000000c047c723c */ /* 0x048ff0000004187c */
[C---:B------:R-:W-:Y:S01]  /*53c0*/  HMMA.16816.F32.BF16 R128, R4.reuse, R14, R128 ;  /* 0x0000000e0480723c */ /* 0x040fe20000041880 */
[----:B------:R-:W3:Y:S07]  /*53d0*/  LDSM.16.MT88.4 R12, [R244+0x1100] ;  /* 0x00110000f40c783b */ /* 0x000eee0000004200 */
[C---:B-----5:R-:W-:Y:S08]  /*53e0*/  HMMA.16816.F32.BF16 R116, R4.reuse, R8, R116 ;  /* 0x000000080474723c */ /* 0x060ff00000041874 */
[C---:B------:R-:W-:Y:S01]  /*53f0*/  HMMA.16816.F32.BF16 R120, R4.reuse, R10, R120 ;  /* 0x0000000a0478723c */ /* 0x040fe20000041878 */
[----:B------:R-:W5:Y:S07]  /*5400*/  LDSM.16.MT88.4 R8, [R242+0x1100] ;  /* 0x00110000f208783b */ /* 0x000f6e0000004200 */
[C---:B------:R-:W-:Y:S07]  /*5410*/  HMMA.16816.F32.BF16 R84, R4.reuse, R188, R84 ;  /* 0x000000bc0454723c */ /* 0x040fee0000041854 */
[--C-:B------:R-:W-:Y:S01]  /*5420*/  FFMA.FTZ R189, R209, c[0x0][0x2d0], -R185.reuse ;  /* 0x0000b400d1bd7a23 */ /* 0x100fe200000108b9 */
[----:B------:R-:W-:Y:S01]  /*5430*/  HMMA.16816.F32.BF16 R88, R4, R190, R88 ;  /* 0x000000be0458723c */ /* 0x000fe20000041858 */
[----:B------:R-:W-:-:S04]  /*5440*/  FFMA.FTZ R188, R208, c[0x0][0x2d0], -R185 ;  /* 0x0000b400d0bc7a23 */ /* 0x000fc800000108b9 */
[----:B------:R-:W-:Y:S02]  /*5450*/  MUFU.EX2 R189, R189 ;  /* 0x000000bd00bd7308 */ /* 0x000fe40000000800 */
[----:B------:R-:W-:Y:S01]  /*5460*/  FFMA.FTZ R190, R210, c[0x0][0x2d0], -R185 ;  /* 0x0000b400d2be7a23 */ /* 0x000fe200000108b9 */
[C---:B-1----:R-:W-:Y:S01]  /*5470*/  HMMA.16816.F32.BF16 R92, R4.reuse, R20, R92 ;  /* 0x00000014045c723c */ /* 0x042fe2000004185c */
[----:B------:R-:W-:Y:S02]  /*5480*/  FFMA.FTZ R191, R207, c[0x0][0x2d0], -R181 ;  /* 0x0000b400cfbf7a23 */ /* 0x000fe400000108b5 */
[----:B------:R-:W-:Y:S02]  /*5490*/  FFMA.FTZ R185, R186, c[0x0][0x2d0], -R185 ;  /* 0x0000b400bab97a23 */ /* 0x000fe400000108b9 */
[----:B------:R-:W1:Y:S01]  /*54a0*/  MUFU.EX2 R190, R190 ;  /* 0x000000be00be7308 */ /* 0x000e620000000800 */
[--C-:B------:R-:W-:Y:S02]  /*54b0*/  FFMA.FTZ R186, R194, c[0x0][0x2d0], -R181.reuse ;  /* 0x0000b400c2ba7a23 */ /* 0x100fe400000108b5 */
[----:B------:R-:W-:Y:S01]  /*54c0*/  HMMA.16816.F32.BF16 R96, R4, R22, R96 ;  /* 0x000000160460723c */ /* 0x000fe20000041860 */
[----:B------:R-:W-:Y:S01]  /*54d0*/  LDSM.16.MT88.4 R20, [R241+0x4100] ;  /* 0x00410000f114783b */ /* 0x000fe20000004200 */
[----:B------:R-:W-:-:S03]  /*54e0*/  FFMA.FTZ R181, R182, c[0x0][0x2d0], -R181 ;  /* 0x0000b400b6b57a23 */ /* 0x000fc600000108b5 */
[----:B------:R-:W1:Y:S03]  /*54f0*/  MUFU.EX2 R188, R188 ;  /* 0x000000bc00bc7308 */ /* 0x000e660000000800 */
[C---:B------:R-:W-:Y:S05]  /*5500*/  HMMA.16816.F32.BF16 R100, R4.reuse, R16, R100 ;  /* 0x000000100464723c */ /* 0x040fea0000041864 */
[----:B------:R-:W1:Y:S03]  /*5510*/  MUFU.EX2 R191, R191 ;  /* 0x000000bf00bf7308 */ /* 0x000e660000000800 */
[----:B------:R-:W-:Y:S01]  /*5520*/  HMMA.16816.F32.BF16 R104, R4, R18, R104 ;  /* 0x000000120468723c */ /* 0x000fe20000041868 */
[----:B------:R-:W1:Y:S04]  /*5530*/  LDSM.16.MT88.4 R16, [R240+0x1100] ;  /* 0x00110000f010783b */ /* 0x000e680000004200 */
[----:B------:R-:W-:Y:S02]  /*5540*/  MUFU.EX2 R185, R185 ;  /* 0x000000b900b97308 */ /* 0x000fe40000000800 */
[----:B------:R-:W-:Y:S01]  /*5550*/  F2FP.BF16.PACK_AB R4, R34, R38 ;  /* 0x000000262204723e */ /* 0x000fe200000010ff */
[----:B------:R-:W-:Y:S01]  /*5560*/  FADD.FTZ R38, R38, R42 ;  /* 0x0000002a26267221 */ /* 0x000fe20000010000 */
[----:B--2---:R-:W-:-:S02]  /*5570*/  F2FP.BF16.PACK_AB R6, R30, R33 ;  /* 0x000000211e06723e */ /* 0x004fc400000010ff */
[----:B----4-:R-:W-:Y:S01]  /*5580*/  F2FP.BF16.PACK_AB R5, R32, R36 ;  /* 0x000000242005723e */ /* 0x010fe200000010ff */
[----:B------:R-:W-:Y:S01]  /*5590*/  FADD.FTZ R38, R34, R38 ;  /* 0x0000002622267221 */ /* 0x000fe20000010000 */
[----:B------:R-:W-:Y:S01]  /*55a0*/  F2FP.BF16.PACK_AB R7, R3, R31 ;  /* 0x0000001f0307723e */ /* 0x000fe200000010ff */
[----:B------:R-:W2:Y:S01]  /*55b0*/  MUFU.EX2 R186, R186 ;  /* 0x000000ba00ba7308 */ /* 0x000ea20000000800 */
[----:B------:R-:W-:Y:S02]  /*55c0*/  FADD.FTZ R36, R36, R40 ;  /* 0x0000002824247221 */ /* 0x000fe40000010000 */
[----:B------:R-:W-:Y:S02]  /*55d0*/  FADD.FTZ R33, R33, R38 ;  /* 0x0000002621217221 */ /* 0x000fe40000010000 */
[----:B------:R-:W-:Y:S01]  /*55e0*/  FADD.FTZ R36, R32, R36 ;  /* 0x0000002420247221 */ /* 0x000fe20000010000 */
[----:B---3--:R-:W-:Y:S01]  /*55f0*/  HMMA.16816.F32.BF16 R176, R4, R12, R176 ;  /* 0x0000000c04b0723c */ /* 0x008fe200000418b0 */
[----:B------:R-:W-:Y:S01]  /*5600*/  FADD.FTZ R33, R30, R33 ;  /* 0x000000211e217221 */ /* 0x000fe20000010000 */
[----:B------:R-:W3:Y:S01]  /*5610*/  MUFU.EX2 R181, R181 ;  /* 0x000000b500b57308 */ /* 0x000ee20000000800 */
[----:B------:R-:W-:-:S04]  /*5620*/  FADD.FTZ R31, R31, R36 ;  /* 0x000000241f1f7221 */ /* 0x000fc80000010000 */
[----:B------:R-:W-:Y:S01]  /*5630*/  FADD.FTZ R31, R3, R31 ;  /* 0x0000001f031f7221 */ /* 0x000fe20000010000 */
[C---:B------:R-:W-:Y:S01]  /*5640*/  HMMA.16816.F32.BF16 R172, R4.reuse, R14, R172 ;  /* 0x0000000e04ac723c */ /* 0x040fe200000418ac */
[----:B------:R-:W4:Y:S07]  /*5650*/  LDSM.16.MT88.4 R12, [R244+0x4100] ;  /* 0x00410000f40c783b */ /* 0x000f2e0000004200 */
[C---:B-----5:R-:W-:Y:S08]  /*5660*/  HMMA.16816.F32.BF16 R168, R4.reuse, R8, R168 ;  /* 0x0000000804a8723c */ /* 0x060ff000000418a8 */
[C---:B------:R-:W-:Y:S01]  /*5670*/  HMMA.16816.F32.BF16 R164, R4.reuse, R10, R164 ;  /* 0x0000000a04a4723c */ /* 0x040fe200000418a4 */
[----:B------:R-:W5:Y:S07]  /*5680*/  LDSM.16.MT88.4 R8, [R242+0x4100] ;  /* 0x00410000f208783b */ /* 0x000f6e0000004200 */
[C---:B-1----:R-:W-:Y:S08]  /*5690*/  HMMA.16816.F32.BF16 R152, R4.reuse, R16, R152 ;  /* 0x000000100498723c */ /* 0x042ff00000041898 */
[C---:B------:R-:W-:Y:S01]  /*56a0*/  HMMA.16816.F32.BF16 R148, R4.reuse, R18, R148 ;  /* 0x000000120494723c */ /* 0x040fe20000041894 */
[----:B------:R-:W-:Y:S07]  /*56b0*/  LDSM.16.MT88.4 R16, [R240+0x4100] ;  /* 0x00410000f010783b */ /* 0x000fee0000004200 */
[C---:B------:R-:W-:Y:S08]  /*56c0*/  HMMA.16816.F32.BF16 R160, R4.reuse, R24, R160 ;  /* 0x0000001804a0723c */ /* 0x040ff000000418a0 */
[C---:B----4-:R-:W-:Y:S08]  /*56d0*/  HMMA.16816.F32.BF16 R144, R4.reuse, R12, R144 ;  /* 0x0000000c0490723c */ /* 0x050ff00000041890 */
[C---:B------:R-:W-:Y:S01]  /*56e0*/  HMMA.16816.F32.BF16 R140, R4.reuse, R14, R140 ;  /* 0x0000000e048c723c */ /* 0x040fe2000004188c */
[----:B------:R-:W1:Y:S07]  /*56f0*/  LDSM.16.MT88.4 R12, [R244+0x7100] ;  /* 0x00710000f40c783b */ /* 0x000e6e0000004200 */
[C---:B-----5:R-:W-:Y:S08]  /*5700*/  HMMA.16816.F32.BF16 R136, R4.reuse, R8, R136 ;  /* 0x000000080488723c */ /* 0x060ff00000041888 */
[C---:B------:R-:W-:Y:S01]  /*5710*/  HMMA.16816.F32.BF16 R132, R4.reuse, R10, R132 ;  /* 0x0000000a0484723c */ /* 0x040fe20000041884 */
[----:B------:R-:W4:Y:S07]  /*5720*/  LDSM.16.MT88.4 R8, [R242+0x7100] ;  /* 0x00710000f208783b */ /* 0x000f2e0000004200 */
[C---:B------:R-:W-:Y:S01]  /*5730*/  HMMA.16816.F32.BF16 R156, R4.reuse, R26, R156 ;  /* 0x0000001a049c723c */ /* 0x040fe2000004189c */
[----:B------:R-:W5:Y:S07]  /*5740*/  LDSM.16.MT88.4 R24, [R241+0x7100] ;  /* 0x00710000f118783b */ /* 0x000f6e0000004200 */
[C---:B------:R-:W-:Y:S08]  /*5750*/  HMMA.16816.F32.BF16 R52, R4.reuse, R20, R52 ;  /* 0x000000140434723c */ /* 0x040ff00000041834 */
[C---:B------:R-:W-:Y:S01]  /*5760*/  HMMA.16816.F32.BF16 R56, R4.reuse, R22, R56 ;  /* 0x000000160438723c */ /* 0x040fe20000041838 */
[----:B------:R-:W-:Y:S07]  /*5770*/  LDSM.16.MT88.4 R20, [R240+0x7100] ;  /* 0x00710000f014783b */ /* 0x000fee0000004200 */
[C---:B-1----:R-:W-:Y:S08]  /*5780*/  HMMA.16816.F32.BF16 R68, R4.reuse, R12, R68 ;  /* 0x0000000c0444723c */ /* 0x042ff00000041844 */
[C---:B------:R-:W-:Y:S01]  /*5790*/  HMMA.16816.F32.BF16 R72, R4.reuse, R14, R72 ;  /* 0x0000000e0448723c */ /* 0x040fe20000041848 */
[----:B------:R-:W1:Y:S07]  /*57a0*/  LDSM.16.MT88.4 R12, [R242+0xa100] ;  /* 0x00a10000f20c783b */ /* 0x000e6e0000004200 */
[C---:B----4-:R-:W-:Y:S08]  /*57b0*/  HMMA.16816.F32.BF16 R76, R4.reuse, R8, R76 ;  /* 0x00000008044c723c */ /* 0x050ff0000004184c */
[C---:B------:R-:W-:Y:S01]  /*57c0*/  HMMA.16816.F32.BF16 R80, R4.reuse, R10, R80 ;  /* 0x0000000a0450723c */ /* 0x040fe20000041850 */
[----:B------:R-:W4:Y:S07]  /*57d0*/  LDSM.16.MT88.4 R8, [R241+0xa100] ;  /* 0x00a10000f108783b */ /* 0x000f2e0000004200 */
[C---:B------:R-:W-:Y:S08]  /*57e0*/  HMMA.16816.F32.BF16 R60, R4.reuse, R16, R60 ;  /* 0x00000010043c723c */ /* 0x040ff0000004183c */
[C---:B------:R-:W-:Y:S01]  /*57f0*/  HMMA.16816.F32.BF16 R64, R4.reuse, R18, R64 ;  /* 0x000000120440723c */ /* 0x040fe20000041840 */
[----:B------:R-:W2:Y:S07]  /*5800*/  LDSM.16.MT88.4 R16, [R244+0xa100] ;  /* 0x00a10000f410783b */ /* 0x000eae0000004200 */
[C---:B-----5:R-:W-:Y:S08]  /*5810*/  HMMA.16816.F32.BF16 R84, R4.reuse, R24, R84 ;  /* 0x000000180454723c */ /* 0x060ff00000041854 */
[C---:B-1----:R-:W-:Y:S08]  /*5820*/  HMMA.16816.F32.BF16 R108, R4.reuse, R12, R108 ;  /* 0x0000000c046c723c */ /* 0x042ff0000004186c */
[C---:B------:R-:W-:Y:S01]  /*5830*/  HMMA.16816.F32.BF16 R112, R4.reuse, R14, R112 ;  /* 0x0000000e0470723c */ /* 0x040fe20000041870 */
[----:B------:R-:W1:Y:S07]  /*5840*/  LDSM.16.MT88.4 R12, [R240+0xa100] ;  /* 0x00a10000f00c783b */ /* 0x000e6e0000004200 */
[C---:B----4-:R-:W-:Y:S08]  /*5850*/  HMMA.16816.F32.BF16 R116, R4.reuse, R8, R116 ;  /* 0x000000080474723c */ /* 0x050ff00000041874 */
[C---:B------:R-:W-:Y:S01]  /*5860*/  HMMA.16816.F32.BF16 R120, R4.reuse, R10, R120 ;  /* 0x0000000a0478723c */ /* 0x040fe20000041878 */
[----:B------:R-:W4:Y:S07]  /*5870*/  LDSM.16.MT88.4 R8, [R241+0x1900] ;  /* 0x00190000f108783b */ /* 0x000f2e0000004200 */
[C---:B------:R-:W-:Y:S01]  /*5880*/  HMMA.16816.F32.BF16 R88, R4.reuse, R26, R88 ;  /* 0x0000001a0458723c */ /* 0x040fe20000041858 */
[----:B------:R-:W-:Y:S07]  /*5890*/  LDSM.16.MT88.4 R24, [R240+0x4900] ;  /* 0x00490000f018783b */ /* 0x000fee0000004200 */
[C---:B------:R-:W-:Y:S08]  /*58a0*/  HMMA.16816.F32.BF16 R92, R4.reuse, R20, R92 ;  /* 0x00000014045c723c */ /* 0x040ff0000004185c */
[C---:B------:R-:W-:Y:S01]  /*58b0*/  HMMA.16816.F32.BF16 R96, R4.reuse, R22, R96 ;  /* 0x000000160460723c */ /* 0x040fe20000041860 */
[----:B------:R-:W-:Y:S07]  /*58c0*/  LDSM.16.MT88.4 R20, [R240+0x1900] ;  /* 0x00190000f014783b */ /* 0x000fee0000004200 */
[C---:B--2---:R-:W-:Y:S08]  /*58d0*/  HMMA.16816.F32.BF16 R100, R4.reuse, R16, R100 ;  /* 0x000000100464723c */ /* 0x044ff00000041864 */
[C---:B------:R-:W-:Y:S01]  /*58e0*/  HMMA.16816.F32.BF16 R104, R4.reuse, R18, R104 ;  /* 0x000000120468723c */ /* 0x040fe20000041868 */
[----:B------:R-:W2:Y:S07]  /*58f0*/  LDSM.16.MT88.4 R16, [R244+0x1900] ;  /* 0x00190000f410783b */ /* 0x000eae0000004200 */
[C---:B-1----:R-:W-:Y:S08]  /*5900*/  HMMA.16816.F32.BF16 R124, R4.reuse, R12, R124 ;  /* 0x0000000c047c723c */ /* 0x042ff0000004187c */
[----:B------:R-:W-:Y:S01]  /*5910*/  HMMA.16816.F32.BF16 R128, R4, R14, R128 ;  /* 0x0000000e0480723c */ /* 0x000fe20000041880 */
[----:B------:R-:W1:Y:S06]  /*5920*/  LDSM.16.MT88.4 R12, [R242+0x1900] ;  /* 0x00190000f20c783b */ /* 0x000e6c0000004200 */
[----:B------:R-:W-:Y:S01]  /*5930*/  F2FP.BF16.PACK_AB R4, R190, R195 ;  /* 0x000000c3be04723e */ /* 0x000fe200000010ff */
[----:B------:R-:W-:Y:S01]  /*5940*/  FADD.FTZ R195, R195, R33 ;  /* 0x00000021c3c37221 */ /* 0x000fe20000010000 */
[----:B------:R-:W-:-:S02]  /*5950*/  F2FP.BF16.PACK_AB R6, R188, R189 ;  /* 0x000000bdbc06723e */ /* 0x000fc400000010ff */
[----:B------:R-:W-:Y:S01]  /*5960*/  F2FP.BF16.PACK_AB R5, R196, R191 ;  /* 0x000000bfc405723e */ /* 0x000fe200000010ff */
[----:B------:R-:W-:Y:S01]  /*5970*/  FADD.FTZ R195, R190, R195 ;  /* 0x000000c3bec37221 */ /* 0x000fe20000010000 */
[----:B------:R-:W-:Y:S01]  /*5980*/  F2FP.BF16.PACK_AB R7, R197, R198 ;  /* 0x000000c6c507723e */ /* 0x000fe200000010ff */
[----:B------:R-:W-:Y:S02]  /*5990*/  FADD.FTZ R191, R191, R31 ;  /* 0x0000001fbfbf7221 */ /* 0x000fe40000010000 */
[----:B------:R-:W-:Y:S02]  /*59a0*/  FADD.FTZ R189, R189, R195 ;  /* 0x000000c3bdbd7221 */ /* 0x000fe40000010000 */
[----:B------:R-:W-:Y:S02]  /*59b0*/  FADD.FTZ R191, R196, R191 ;  /* 0x000000bfc4bf7221 */ /* 0x000fe40000010000 */
[----:B----4-:R-:W-:Y:S01]  /*59c0*/  HMMA.16816.F32.BF16 R160, R4, R8, R160 ;  /* 0x0000000804a0723c */ /* 0x010fe200000418a0 */
[----:B------:R-:W-:-:S02]  /*59d0*/  FADD.FTZ R189, R188, R189 ;  /* 0x000000bdbcbd7221 */ /* 0x000fc40000010000 */
[----:B------:R-:W-:-:S04]  /*59e0*/  FADD.FTZ R198, R198, R191 ;  /* 0x000000bfc6c67221 */ /* 0x000fc80000010000 */
[----:B------:R-:W-:Y:S01]  /*59f0*/  FADD.FTZ R198, R197, R198 ;  /* 0x000000c6c5c67221 */ /* 0x000fe20000010000 */
[C---:B------:R-:W-:Y:S01]  /*5a00*/  HMMA.16816.F32.BF16 R156, R4.reuse, R10, R156 ;  /* 0x0000000a049c723c */ /* 0x040fe2000004189c */
[----:B------:R-:W4:Y:S07]  /*5a10*/  LDSM.16.MT88.4 R8, [R241+0x4900] ;  /* 0x00490000f108783b */ /* 0x000f2e0000004200 */
[C---:B--2---:R-:W-:Y:S08]  /*5a20*/  HMMA.16816.F32.BF16 R176, R4.reuse, R16, R176 ;  /* 0x0000001004b0723c */ /* 0x044ff000000418b0 */
[C---:B------:R-:W-:Y:S01]  /*5a30*/  HMMA.16816.F32.BF16 R172, R4.reuse, R18, R172 ;  /* 0x0000001204ac723c */ /* 0x040fe200000418ac */
[----:B------:R-:W2:Y:S07]  /*5a40*/  LDSM.16.MT88.4 R16, [R244+0x4900] ;  /* 0x00490000f410783b */ /* 0x000eae0000004200 */
[C---:B-1----:R-:W-:Y:S08]  /*5a50*/  HMMA.16816.F32.BF16 R168, R4.reuse, R12, R168 ;  /* 0x0000000c04a8723c */ /* 0x042ff000000418a8 */
[C---:B------:R-:W-:Y:S01]  /*5a60*/  HMMA.16816.F32.BF16 R164, R4.reuse, R14, R164 ;  /* 0x0000000e04a4723c */ /* 0x040fe200000418a4 */
[----:B------:R-:W1:Y:S07]  /*5a70*/  LDSM.16.MT88.4 R12, [R242+0x4900] ;  /* 0x00490000f20c783b */ /* 0x000e6e0000004200 */
[C---:B------:R-:W-:Y:S08]  /*5a80*/  HMMA.16816.F32.BF16 R152, R4.reuse, R20, R152 ;  /* 0x000000140498723c */ /* 0x040ff00000041898 */
[C---:B----4-:R-:W-:Y:S08]  /*5a90*/  HMMA.16816.F32.BF16 R52, R4.reuse, R8, R52 ;  /* 0x000000080434723c */ /* 0x050ff00000041834 */
[C---:B------:R-:W-:Y:S01]  /*5aa0*/  HMMA.16816.F32.BF16 R56, R4.reuse, R10, R56 ;  /* 0x0000000a0438723c */ /* 0x040fe20000041838 */
[----:B------:R-:W4:Y:S07]  /*5ab0*/  LDSM.16.MT88.4 R8, [R240+0x7900] ;  /* 0x00790000f008783b */ /* 0x000f2e0000004200 */
[C---:B------:R-:W-:Y:S01]  /*5ac0*/  HMMA.16816.F32.BF16 R148, R4.reuse, R22, R148 ;  /* 0x000000160494723c */ /* 0x040fe20000041894 */
[----:B------:R-:W5:Y:S07]  /*5ad0*/  LDSM.16.MT88.4 R20, [R244+0x7900] ;  /* 0x00790000f414783b */ /* 0x000f6e0000004200 */
[C---:B--2---:R-:W-:Y:S08]  /*5ae0*/  HMMA.16816.F32.BF16 R144, R4.reuse, R16, R144 ;  /* 0x000000100490723c */ /* 0x044ff00000041890 */
[C---:B------:R-:W-:Y:S01]  /*5af0*/  HMMA.16816.F32.BF16 R140, R4.reuse, R18, R140 ;  /* 0x00000012048c723c */ /* 0x040fe2000004188c */
[----:B------:R-:W2:Y:S07]  /*5b00*/  LDSM.16.MT88.4 R16, [R242+0x7900] ;  /* 0x00790000f210783b */ /* 0x000eae0000004200 */
[C---:B-1----:R-:W-:Y:S08]  /*5b10*/  HMMA.16816.F32.BF16 R136, R4.reuse, R12, R136 ;  /* 0x0000000c0488723c */ /* 0x042ff00000041888 */
[C---:B------:R-:W-:Y:S01]  /*5b20*/  HMMA.16816.F32.BF16 R132, R4.reuse, R14, R132 ;  /* 0x0000000e0484723c */ /* 0x040fe20000041884 */
[----:B------:R-:W1:Y:S07]  /*5b30*/  LDSM.16.MT88.4 R12, [R241+0x7900] ;  /* 0x00790000f10c783b */ /* 0x000e6e0000004200 */
[C---:B----4-:R-:W-:Y:S08]  /*5b40*/  HMMA.16816.F32.BF16 R92, R4.reuse, R8, R92 ;  /* 0x00000008045c723c */ /* 0x050ff0000004185c */
[C---:B------:R-:W-:Y:S01]  /*5b50*/  HMMA.16816.F32.BF16 R96, R4.reuse, R10, R96 ;  /* 0x0000000a0460723c */ /* 0x040fe20000041860 */
[----:B------:R-:W4:Y:S07]  /*5b60*/  LDSM.16.MT88.4 R8, [R240+0xa900] ;  /* 0x00a90000f008783b */ /* 0x000f2e0000004200 */
[C---:B-----5:R-:W-:Y:S08]  /*5b70*/  HMMA.16816.F32.BF16 R68, R4.reuse, R20, R68 ;  /* 0x000000140444723c */ /* 0x060ff00000041844 */
        /* <DEDUP_REMOVED lines=13> */
[----:B------:R-:W-:Y:S07]  /*5c50*/  LDSM.16.MT88.4 R24, [R242+0x2100] ;  /* 0x00210000f218783b */ /* 0x000fee0000004200 */
[C---:B-----5:R-:W-:Y:S08]  /*5c60*/  HMMA.16816.F32.BF16 R100, R4.reuse, R20, R100 ;  /* 0x000000140464723c */ /* 0x060ff00000041864 */
        /* <DEDUP_REMOVED lines=19> */
[----:B------:R-:W-:Y:S02]  /*5da0*/  FADD.FTZ R200, R200, R203 ;  /* 0x000000cbc8c87221 */ /* 0x000fe40000010000 */
[----:B------:R-:W-:Y:S02]  /*5db0*/  FADD.FTZ R204, R193, R204 ;  /* 0x000000ccc1cc7221 */ /* 0x000fe40000010000 */
[----:B------:R-:W-:Y:S01]  /*5dc0*/  FADD.FTZ R200, R199, R200 ;  /* 0x000000c8c7c87221 */ /* 0x000fe20000010000 */
[----:B------:R-:W-:Y:S01]  /*5dd0*/  HMMA.16816.F32.BF16 R172, R4, R10, R172 ;  /* 0x0000000a04ac723c */ /* 0x000fe200000418ac */
[----:B------:R-:W4:Y:S01]  /*5de0*/  LDSM.16.MT88.4 R8, [R244+0x5100] ;  /* 0x00510000f408783b */ /* 0x000f220000004200 */
[----:B------:R-:W-:Y:S02]  /*5df0*/  FADD.FTZ R204, R192, R204 ;  /* 0x000000ccc0cc7221 */ /* 0x000fe40000010000 */
[----:B------:R-:W-:Y:S02]  /*5e00*/  FADD.FTZ R200, R186, R200 ;  /* 0x000000c8bac87221 */ /* 0x000fe40000010000 */
[----:B------:R-:W-:-:S02]  /*5e10*/  FADD.FTZ R204, R187, R204 ;  /* 0x000000ccbbcc7221 */ /* 0x000fc40000010000 */
[----:B--2---:R-:W-:Y:S01]  /*5e20*/  HMMA.16816.F32.BF16 R160, R4, R16, R160 ;  /* 0x0000001004a0723c */ /* 0x004fe200000418a0 */
[----:B------:R-:W-:Y:S02]  /*5e30*/  FADD.FTZ R200, R184, R200 ;  /* 0x000000c8b8c87221 */ /* 0x000fe40000010000 */
[----:B------:R-:W-:-:S05]  /*5e40*/  FADD.FTZ R3, R185, R204 ;  /* 0x000000ccb9037221 */ /* 0x000fca0000010000 */
[C---:B------:R-:W-:Y:S01]  /*5e50*/  HMMA.16816.F32.BF16 R156, R4.reuse, R18, R156 ;  /* 0x00000012049c723c */ /* 0x040fe2000004189c */
[----:B------:R-:W2:Y:S04]  /*5e60*/  LDSM.16.MT88.4 R16, [R241+0x5100] ;  /* 0x00510000f110783b */ /* 0x000ea80000004200 */
[----:B------:R-:W-:Y:S03]  /*5e70*/  STL [R1+0x60], R3 ;  /* 0x0000600301007387 */ /* 0x000fe60000100800 */
[C---:B-1----:R-:W-:Y:S08]  /*5e80*/  HMMA.16816.F32.BF16 R152, R4.reuse, R12, R152 ;  /* 0x0000000c0498723c */ /* 0x042ff00000041898 */
[C---:B------:R-:W-:Y:S01]  /*5e90*/  HMMA.16816.F32.BF16 R148, R4.reuse, R14, R148 ;  /* 0x0000000e0494723c */ /* 0x040fe20000041894 */
[----:B------:R-:W-:Y:S07]  /*5ea0*/  LDSM.16.MT88.4 R12, [R240+0x5100] ;  /* 0x00510000f00c783b */ /* 0x000fee0000004200 */
[C---:B------:R-:W-:Y:S08]  /*5eb0*/  HMMA.16816.F32.BF16 R136, R4.reuse, R20, R136 ;  /* 0x000000140488723c */ /* 0x040ff00000041888 */
[C---:B----4-:R-:W-:Y:S08]  /*5ec0*/  HMMA.16816.F32.BF16 R144, R4.reuse, R8, R144 ;  /* 0x000000080490723c */ /* 0x050ff00000041890 */
[C---:B------:R-:W-:Y:S01]  /*5ed0*/  HMMA.16816.F32.BF16 R140, R4.reuse, R10, R140 ;  /* 0x0000000a048c723c */ /* 0x040fe2000004188c */
[----:B------:R-:W1:Y:S07]  /*5ee0*/  LDSM.16.MT88.4 R8, [R244+0x8100] ;  /* 0x00810000f408783b */ /* 0x000e6e0000004200 */
[C---:B------:R-:W-:Y:S01]  /*5ef0*/  HMMA.16816.F32.BF16 R132, R4.reuse, R22, R132 ;  /* 0x000000160484723c */ /* 0x040fe20000041884 */
[----:B------:R-:W4:Y:S07]  /*5f00*/  LDSM.16.MT88.4 R20, [R241+0x8100] ;  /* 0x00810000f114783b */ /* 0x000f2e0000004200 */
[C---:B--2---:R-:W-:Y:S08]  /*5f10*/  HMMA.16816.F32.BF16 R52, R4.reuse, R16, R52 ;  /* 0x000000100434723c */ /* 0x044ff00000041834 */
[C---:B------:R-:W-:Y:S01]  /*5f20*/  HMMA.16816.F32.BF16 R56, R4.reuse, R18, R56 ;  /* 0x000000120438723c */ /* 0x040fe20000041838 */
[----:B------:R-:W2:Y:S07]  /*5f30*/  LDSM.16.MT88.4 R16, [R240+0x8100] ;  /* 0x00810000f010783b */ /* 0x000eae0000004200 */
[C---:B------:R-:W-:Y:S08]  /*5f40*/  HMMA.16816.F32.BF16 R168, R4.reuse, R24, R168 ;  /* 0x0000001804a8723c */ /* 0x040ff000000418a8 */
[C---:B------:R-:W-:Y:S01]  /*5f50*/  HMMA.16816.F32.BF16 R164, R4.reuse, R26, R164 ;  /* 0x0000001a04a4723c */ /* 0x040fe200000418a4 */
[----:B------:R-:W-:Y:S07]  /*5f60*/  LDSM.16.MT88.4 R24, [R242+0x8100] ;  /* 0x00810000f218783b */ /* 0x000fee0000004200 */
[C---:B-1----:R-:W-:Y:S08]  /*5f70*/  HMMA.16816.F32.BF16 R68, R4.reuse, R8, R68 ;  /* 0x000000080444723c */ /* 0x042ff00000041844 */
[C---:B------:R-:W-:Y:S01]  /*5f80*/  HMMA.16816.F32.BF16 R72, R4.reuse, R10, R72 ;  /* 0x0000000a0448723c */ /* 0x040fe20000041848 */
[----:B------:R-:W1:Y:S07]  /*5f90*/  LDSM.16.MT88.4 R8, [R242+0xb100] ;  /* 0x00b10000f208783b */ /* 0x000e6e0000004200 */
[C---:B------:R-:W-:Y:S08]  /*5fa0*/  HMMA.16816.F32.BF16 R60, R4.reuse, R12, R60 ;  /* 0x0000000c043c723c */ /* 0x040ff0000004183c */
[C---:B------:R-:W-:Y:S01]  /*5fb0*/  HMMA.16816.F32.BF16 R64, R4.reuse, R14, R64 ;  /* 0x0000000e0440723c */ /* 0x040fe20000041840 */
[----:B------:R-:W5:Y:S07]  /*5fc0*/  LDSM.16.MT88.4 R12, [R244+0xb100] ;  /* 0x00b10000f40c783b */ /* 0x000f6e0000004200 */
[C---:B----4-:R-:W-:Y:S08]  /*5fd0*/  HMMA.16816.F32.BF16 R84, R4.reuse, R20, R84 ;  /* 0x000000140454723c */ /* 0x050ff00000041854 */
        /* <DEDUP_REMOVED lines=9> */
[C---:B------:R-:W-:Y:S01]  /*6070*/  HMMA.16816.F32.BF16 R80, R4.reuse, R26, R80 ;  /* 0x0000001a0450723c */ /* 0x040fe20000041850 */
[----:B------:R-:W-:Y:S07]  /*6080*/  LDSM.16.MT88.4 R24, [R241+0x2900] ;  /* 0x00290000f118783b */ /* 0x000fee0000004200 */
[C---:B-----5:R-:W-:Y:S08]  /*6090*/  HMMA.16816.F32.BF16 R100, R4.reuse, R12, R100 ;  /* 0x0000000c0464723c */ /* 0x060ff00000041864 */
[C---:B------:R-:W-:Y:S01]  /*60a0*/  HMMA.16816.F32.BF16 R104, R4.reuse, R14, R104 ;  /* 0x0000000e0468723c */ /* 0x040fe20000041868 */
[----:B------:R-:W5:Y:S07]  /*60b0*/  LDSM.16.MT88.4 R12, [R244+0x2900] ;  /* 0x00290000f40c783b */ /* 0x000f6e0000004200 */
[C---:B----4-:R-:W-:Y:S08]  /*60c0*/  HMMA.16816.F32.BF16 R116, R4.reuse, R20, R116 ;  /* 0x000000140474723c */ /* 0x050ff00000041874 */
[C---:B------:R-:W-:Y:S01]  /*60d0*/  HMMA.16816.F32.BF16 R120, R4.reuse, R22, R120 ;  /* 0x000000160478723c */ /* 0x040fe20000041878 */
[----:B------:R-:W-:Y:S07]  /*60e0*/  LDSM.16.MT88.4 R20, [R240+0x2900] ;  /* 0x00290000f014783b */ /* 0x000fee0000004200 */
[C---:B--2---:R-:W-:Y:S08]  /*60f0*/  HMMA.16816.F32.BF16 R124, R4.reuse, R16, R124 ;  /* 0x00000010047c723c */ /* 0x044ff0000004187c */
[----:B------:R-:W-:Y:S01]  /*6100*/  HMMA.16816.F32.BF16 R128, R4, R18, R128 ;  /* 0x000000120480723c */ /* 0x000fe20000041880 */
[----:B------:R-:W2:Y:S06]  /*6110*/  LDSM.16.MT88.4 R16, [R244+0x5900] ;  /* 0x00590000f410783b */ /* 0x000eac0000004200 */
[----:B------:R-:W-:-:S02]  /*6120*/  F2FP.BF16.PACK_AB R4, R192, R193 ;  /* 0x000000c1c004723e */ /* 0x000fc400000010ff */
[----:B------:R-:W-:Y:S02]  /*6130*/  F2FP.BF16.PACK_AB R6, R185, R187 ;  /* 0x000000bbb906723e */ /* 0x000fe400000010ff */
[----:B------:R-:W-:Y:S02]  /*6140*/  F2FP.BF16.PACK_AB R5, R184, R186 ;  /* 0x000000bab805723e */ /* 0x000fe400000010ff */
[----:B---3--:R-:W-:Y:S01]  /*6150*/  F2FP.BF16.PACK_AB R7, R181, R183 ;  /* 0x000000b7b507723e */ /* 0x008fe200000010ff */
[----:B------:R-:W-:-:S04]  /*6160*/  FADD.FTZ R183, R183, R200 ;  /* 0x000000c8b7b77221 */ /* 0x000fc80000010000 */
[----:B------:R-:W-:Y:S02]  /*6170*/  FADD.FTZ R183, R181, R183 ;  /* 0x000000b7b5b77221 */ /* 0x000fe40000010000 */
[C---:B-1----:R-:W-:Y:S08]  /*6180*/  HMMA.16816.F32.BF16 R168, R4.reuse, R8, R168 ;  /* 0x0000000804a8723c */ /* 0x042ff000000418a8 */
[C---:B------:R-:W-:Y:S01]  /*6190*/  HMMA.16816.F32.BF16 R164, R4.reuse, R10, R164 ;  /* 0x0000000a04a4723c */ /* 0x040fe200000418a4 */
[----:B------:R-:W1:Y:S07]  /*61a0*/  LDSM.16.MT88.4 R8, [R242+0x5900] ;  /* 0x00590000f208783b */ /* 0x000e6e0000004200 */
[C---:B-----5:R-:W-:Y:S08]  /*61b0*/  HMMA.16816.F32.BF16 R176, R4.reuse, R12, R176 ;  /* 0x0000000c04b0723c */ /* 0x060ff000000418b0 */
[C---:B------:R-:W-:Y:S01]  /*61c0*/  HMMA.16816.F32.BF16 R172, R4.reuse, R14, R172 ;  /* 0x0000000e04ac723c */ /* 0x040fe200000418ac */
[----:B------:R-:W3:Y:S07]  /*61d0*/  LDSM.16.MT88.4 R12, [R241+0x5900] ;  /* 0x00590000f10c783b */ /* 0x000eee0000004200 */
[C---:B--2---:R-:W-:Y:S08]  /*61e0*/  HMMA.16816.F32.BF16 R144, R4.reuse, R16, R144 ;  /* 0x000000100490723c */ /* 0x044ff00000041890 */
[C---:B------:R-:W-:Y:S01]  /*61f0*/  HMMA.16816.F32.BF16 R140, R4.reuse, R18, R140 ;  /* 0x00000012048c723c */ /* 0x040fe2000004188c */
[----:B------:R-:W-:Y:S07]  /*6200*/  LDSM.16.MT88.4 R16, [R242+0x8900] ;  /* 0x00890000f210783b */ /* 0x000fee0000004200 */
[C---:B------:R-:W-:Y:S08]  /*6210*/  HMMA.16816.F32.BF16 R160, R4.reuse, R24, R160 ;  /* 0x0000001804a0723c */ /* 0x040ff000000418a0 */
[C---:B-1----:R-:W-:Y:S08]  /*6220*/  HMMA.16816.F32.BF16 R136, R4.reuse, R8, R136 ;  /* 0x000000080488723c */ /* 0x042ff00000041888 */
[C---:B------:R-:W-:Y:S01]  /*6230*/  HMMA.16816.F32.BF16 R132, R4.reuse, R10, R132 ;  /* 0x0000000a0484723c */ /* 0x040fe20000041884 */
[----:B------:R-:W1:Y:S07]  /*6240*/  LDSM.16.MT88.4 R8, [R241+0x8900] ;  /* 0x00890000f108783b */ /* 0x000e6e0000004200 */
[C---:B---3--:R-:W-:Y:S08]  /*6250*/  HMMA.16816.F32.BF16 R52, R4.reuse, R12, R52 ;  /* 0x0000000c0434723c */ /* 0x048ff00000041834 */
[C---:B------:R-:W-:Y:S01]  /*6260*/  HMMA.16816.F32.BF16 R56, R4.reuse, R14, R56 ;  /* 0x0000000e0438723c */ /* 0x040fe20000041838 */
[----:B------:R-:W2:Y:S07]  /*6270*/  LDSM.16.MT88.4 R12, [R240+0x8900] ;  /* 0x00890000f00c783b */ /* 0x000eae0000004200 */
[C---:B------:R-:W-:Y:S01]  /*6280*/  HMMA.16816.F32.BF16 R156, R4.reuse, R26, R156 ;  /* 0x0000001a049c723c */ /* 0x040fe2000004189c */
[----:B------:R-:W3:Y:S07]  /*6290*/  LDSM.16.MT88.4 R24, [R240+0x5900] ;  /* 0x00590000f018783b */ /* 0x000eee0000004200 */
        /* <DEDUP_REMOVED lines=13> */
[C---:B-1----:R-:W-:Y:S08]  /*6370*/  HMMA.16816.F32.BF16 R100, R4.reuse, R8, R100 ;  /* 0x000000080464723c */ /* 0x042ff00000041864 */
[C---:B------:R-:W-:Y:S01]  /*6380*/  HMMA.16816.F32.BF16 R104, R4.reuse, R10, R104 ;  /* 0x0000000a0468723c */ /* 0x040fe20000041868 */
[----:B------:R-:W1:Y:S07]  /*6390*/  LDSM.16.MT88.4 R8, [R240+0xb900] ;  /* 0x00b90000f008783b */ /* 0x000e6e0000004200 */
[C---:B------:R-:W-:Y:S08]  /*63a0*/  HMMA.16816.F32.BF16 R64, R4.reuse, R26, R64 ;  /* 0x0000001a0440723c */ /* 0x040ff00000041840 */
[C---:B------:R-:W-:Y:S08]  /*63b0*/  HMMA.16816.F32.BF16 R68, R4.reuse, R20, R68 ;  /* 0x000000140444723c */ /* 0x040ff00000041844 */
[C---:B------:R-:W-:Y:S08]  /*63c0*/  HMMA.16816.F32.BF16 R72, R4.reuse, R22, R72 ;  /* 0x000000160448723c */ /* 0x040ff00000041848 */
[C---:B----4-:R-:W-:Y:S08]  /*63d0*/  HMMA.16816.F32.BF16 R108, R4.reuse, R16, R108 ;  /* 0x00000010046c723c */ /* 0x050ff0000004186c */
[C---:B------:R-:W-:Y:S08]  /*63e0*/  HMMA.16816.F32.BF16 R112, R4.reuse, R18, R112 ;  /* 0x000000120470723c */ /* 0x040ff00000041870 */
[C---:B--2---:R-:W-:Y:S08]  /*63f0*/  HMMA.16816.F32.BF16 R116, R4.reuse, R12, R116 ;  /* 0x0000000c0474723c */ /* 0x044ff00000041874 */
[C---:B------:R-:W-:Y:S08]  /*6400*/  HMMA.16816.F32.BF16 R120, R4.reuse, R14, R120 ;  /* 0x0000000e0478723c */ /* 0x040ff00000041878 */
[C---:B-1----:R-:W-:Y:S08]  /*6410*/  HMMA.16816.F32.BF16 R124, R4.reuse, R8, R124 ;  /* 0x00000008047c723c */ /* 0x042ff0000004187c */
[----:B------:R-:W-:Y:S01]  /*6420*/  HMMA.16816.F32.BF16 R128, R4, R10, R128 ;  /* 0x0000000a0480723c */ /* 0x000fe20000041880 */
[----:B------:R-:W-:Y:S07]  /*6430*/  @P0 BRA `(.L_x_771) ;  /* 0x000053d000000947 */ /* 0x000fee0003800000 */
[----:B------:R-:W-:Y:S01]  /*6440*/  SHF.R.S32.HI R5, RZ, 0x1f, R29 ;  /* 0x0000001fff057819 */ /* 0x000fe2000001141d */
[----:B------:R-:W-:Y:S01]  /*6450*/  IMAD.MOV.U32 R3, RZ, RZ, R0 ;  /* 0x000000ffff037224 */ /* 0x000fe200078e0000 */
[----:B------:R-:W-:Y:S01]  /*6460*/  SHF.R.S32.HI R4, RZ, 0x1f, R28 ;  /* 0x0000001fff047819 */ /* 0x000fe2000001141c */
[----:B------:R-:W-:Y:S01]  /*6470*/  IMAD.MOV.U32 R180, RZ, RZ, R2 ;  /* 0x000000ffffb47224 */ /* 0x000fe200078e0002 */
[----:B------:R-:W-:Y:S01]  /*6480*/  SHF.R.S32.HI R6, RZ, 0x1f, R215 ;  /* 0x0000001fff067819 */ /* 0x000fe200000114d7 */
[----:B------:R-:W-:Y:S01]  /*6490*/  UIADD3 UR9, UR9, -0x2, URZ ;  /* 0xfffffffe09097890 */ /* 0x000fe2000fffe03f */
[----:B------:R-:W-:-:S02]  /*64a0*/  LEA.HI R5, R5, R29, RZ, 0x3 ;  /* 0x0000001d05057211 */ /* 0x000fc400078f18ff */
[----:B------:R-:W-:Y:S02]  /*64b0*/  LEA.HI R4, R4, R28, RZ, 0x3 ;  /* 0x0000001c04047211 */ /* 0x000fe400078f18ff */
[----:B------:R-:W-:Y:S02]  /*64c0*/  LEA.HI R6, R6, R215, RZ, 0x3 ;  /* 0x000000d706067211 */ /* 0x000fe400078f18ff */
[----:B------:R-:W-:Y:S02]  /*64d0*/  LOP3.LUT R5, R5, 0xfffffff8, RZ, 0xc0, !PT ;  /* 0xfffffff805057812 */ /* 0x000fe400078ec0ff */
[----:B------:R-:W-:Y:S02]  /*64e0*/  LOP3.LUT R4, R4, 0xfffffff8, RZ, 0xc0, !PT ;  /* 0xfffffff804047812 */ /* 0x000fe400078ec0ff */
[----:B------:R-:W-:Y:S02]  /*64f0*/  LOP3.LUT R0, R6, 0xfffffff8, RZ, 0xc0, !PT ;  /* 0xfffffff806007812 */ /* 0x000fe400078ec0ff */
[----:B------:R-:W-:-:S02]  /*6500*/  SHF.R.S32.HI R7, RZ, 0x1f, R5 ;  /* 0x0000001fff077819 */ /* 0x000fc40000011405 */
[----:B------:R-:W-:Y:S02]  /*6510*/  SHF.R.S32.HI R6, RZ, 0x1f, R4 ;  /* 0x0000001fff067819 */ /* 0x000fe40000011404 */
[----:B------:R-:W-:Y:S02]  /*6520*/  SHF.R.S32.HI R2, RZ, 0x1f, R0 ;  /* 0x0000001fff027819 */ /* 0x000fe40000011400 */
[C---:B------:R-:W-:Y:S01]  /*6530*/  SHF.L.U64.HI R8, R5.reuse, 0x1, R7 ;  /* 0x0000000105087819 */ /* 0x040fe20000010207 */
[----:B------:R-:W-:Y:S01]  /*6540*/  IMAD.SHL.U32 R7, R5, 0x2, RZ ;  /* 0x0000000205077824 */ /* 0x000fe200078e00ff */
[C---:B------:R-:W-:Y:S01]  /*6550*/  SHF.L.U64.HI R5, R4.reuse, 0x1, R6 ;  /* 0x0000000104057819 */ /* 0x040fe20000010206 */
[----:B------:R-:W-:Y:S01]  /*6560*/  IMAD.SHL.U32 R4, R4, 0x2, RZ ;  /* 0x0000000204047824 */ /* 0x000fe200078e00ff */
[C---:B------:R-:W-:Y:S01]  /*6570*/  SHF.L.U64.HI R2, R0.reuse, 0x1, R2 ;  /* 0x0000000100027819 */ /* 0x040fe20000010202 */
[----:B------:R-:W-:Y:S01]  /*6580*/  STL [R1+0x40], R8 ;  /* 0x0000400801007387 */ /* 0x000fe20000100800 */
[----:B------:R-:W-:Y:S01]  /*6590*/  SEL R6, RZ, 0x10, P6 ;  /* 0x00000010ff067807 */ /* 0x000fe20003000000 */
[----:B------:R-:W-:Y:S01]  /*65a0*/  IMAD.SHL.U32 R0, R0, 0x2, RZ ;  /* 0x0000000200007824 */ /* 0x000fe200078e00ff */
[----:B------:R-:W-:Y:S01]  /*65b0*/  LOP3.LUT R212, R212, 0xfffffff7, RZ, 0xc0, !PT ;  /* 0xfffffff7d4d47812 */ /* 0x000fe200078ec0ff */
[----:B------:R1:W-:Y:S01]  /*65c0*/  STL [R1+0x44], R7 ;  /* 0x0000440701007387 */ /* 0x0003e20000100800 */
[----:B------:R-:W-:-:S02]  /*65d0*/  ISETP.NE.U32.AND P1, PT, R6, RZ, PT ;  /* 0x000000ff0600720c */ /* 0x000fc40003f25070 */
[----:B------:R-:W-:Y:S01]  /*65e0*/  ISETP.GE.AND P2, PT, R215, c[0x0][0x1d4], PT ;  /* 0x00007500d7007a0c */ /* 0x000fe20003f46270 */
[----:B------:R2:W-:Y:S04]  /*65f0*/  STL [R1+0x48], R5 ;  /* 0x0000480501007387 */ /* 0x0005e80000100800 */
[----:B------:R3:W-:Y:S04]  /*6600*/  STL [R1+0x4c], R4 ;  /* 0x00004c0401007387 */ /* 0x0007e80000100800 */
[----:B------:R4:W-:Y:S02]  /*6610*/  STL [R1+0x50], R2 ;  /* 0x0000500201007387 */ /* 0x0009e40000100800 */
[----:B------:R-:W-:-:S02]  /*6620*/  @P1 LOP3.LUT R212, R212, 0x8, RZ, 0xfc, !PT ;  /* 0x00000008d4d41812 */ /* 0x000fc400078efcff */
[----:B------:R5:W-:Y:S02]  /*6630*/  STL [R1+0x54], R0 ;  /* 0x0000540001007387 */ /* 0x000be40000100800 */
[----:B------:R-:W-:Y:S02]  /*6640*/  LOP3.LUT R212, R212, 0xfffffffb, RZ, 0xc0, !PT ;  /* 0xfffffffbd4d47812 */ /* 0x000fe400078ec0ff */
[----:B------:R5:W-:Y:S01]  /*6650*/  STL [R1+0x38], R6 ;  /* 0x0000380601007387 */ /* 0x000be20000100800 */
[----:B-1----:R-:W-:Y:S01]  /*6660*/  SEL R7, RZ, 0x10, P4 ;  /* 0x00000010ff077807 */ /* 0x002fe20002000000 */
[----:B--2---:R-:W-:Y:S01]  /*6670*/  IMAD.SHL.U32 R5, R214, 0x2, RZ ;  /* 0x00000002d6057824 */ /* 0x004fe200078e00ff */
[----:B---3--:R-:W-:Y:S02]  /*6680*/  LEA R4, P0, R213, RZ, 0x1 ;  /* 0x000000ffd5047211 */ /* 0x008fe400078008ff */
[----:B----4-:R-:W-:Y:S02]  /*6690*/  SEL R2, RZ, 0x10, P5 ;  /* 0x00000010ff027807 */ /* 0x010fe40002800000 */
[----:B-----5:R-:W-:-:S03]  /*66a0*/  SEL R0, RZ, 0x10, P2 ;  /* 0x00000010ff007807 */ /* 0x020fc60001000000 */
[----:B------:R-:W-:Y:S01]  /*66b0*/  STL [R1+0x34], R2 ;  /* 0x0000340201007387 */ /* 0x000fe20000100800 */
[----:B------:R-:W-:-:S03]  /*66c0*/  IADD3 R6, -R6, 0x10, RZ ;  /* 0x0000001006067810 */ /* 0x000fc60007ffe1ff */
[----:B------:R-:W-:Y:S01]  /*66d0*/  STL [R1+0x30], R7 ;  /* 0x0000300701007387 */ /* 0x000fe20000100800 */
[----:B------:R-:W-:Y:S02]  /*66e0*/  ISETP.NE.U32.AND P2, PT, R0, RZ, PT ;  /* 0x000000ff0000720c */ /* 0x000fe40003f45070 */
[----:B------:R-:W-:Y:S01]  /*66f0*/  LOP3.LUT R6, R6, 0xf, RZ, 0xc0, !PT ;  /* 0x0000000f06067812 */ /* 0x000fe200078ec0ff */
[----:B------:R1:W-:Y:S02]  /*6700*/  STL [R1+0x3c], R5 ;  /* 0x00003c0501007387 */ /* 0x0003e40000100800 */
[----:B-1----:R-:W-:Y:S02]  /*6710*/  LEA.HI.X.SX32 R5, R213, RZ, 0x1, P0 ;  /* 0x000000ffd5057211 */ /* 0x002fe400000f0eff */
[----:B------:R-:W-:-:S03]  /*6720*/  ISETP.NE.U32.AND P0, PT, R2, RZ, PT ;  /* 0x000000ff0200720c */ /* 0x000fc60003f05070 */
[----:B------:R1:W-:Y:S04]  /*6730*/  STL.64 [R1+0x58], R4 ;  /* 0x0000580401007387 */ /* 0x0003e80000100a00 */
[----:B------:R2:W-:Y:S06]  /*6740*/  STL [R1+0x2c], R6 ;  /* 0x00002c0601007387 */ /* 0x0005ec0000100800 */
[----:B------:R-:W-:-:S02]  /*6750*/  @P0 LOP3.LUT R212, R212, 0x4, RZ, 0xfc, !PT ;  /* 0x00000004d4d40812 */ /* 0x000fc400078efcff */
[----:B------:R-:W-:Y:S02]  /*6760*/  ISETP.NE.U32.AND P0, PT, R7, RZ, PT ;  /* 0x000000ff0700720c */ /* 0x000fe40003f05070 */
[----:B------:R-:W-:-:S11]  /*6770*/  LOP3.LUT R212, R212, 0xfffffffd, RZ, 0xc0, !PT ;  /* 0xfffffffdd4d47812 */ /* 0x000fd600078ec0ff */
[----:B------:R-:W-:Y:S02]  /*6780*/  @P0 LOP3.LUT R212, R212, 0x2, RZ, 0xfc, !PT ;  /* 0x00000002d4d40812 */ /* 0x000fe400078efcff */
[----:B-1----:R-:W-:Y:S02]  /*6790*/  IADD3 R5, -R2, 0x10, RZ ;  /* 0x0000001002057810 */ /* 0x002fe40007ffe1ff */
[----:B------:R-:W-:Y:S02]  /*67a0*/  IADD3 R4, -R7, 0x10, RZ ;  /* 0x0000001007047810 */ /* 0x000fe40007ffe1ff */
[----:B------:R-:W-:Y:S02]  /*67b0*/  IADD3 R2, -R0, 0x10, RZ ;  /* 0x0000001000027810 */ /* 0x000fe40007ffe1ff */
[----:B------:R-:W-:Y:S02]  /*67c0*/  LOP3.LUT R5, R5, 0xf, RZ, 0xc0, !PT ;  /* 0x0000000f05057812 */ /* 0x000fe400078ec0ff */
[----:B------:R-:W-:-:S02]  /*67d0*/  LOP3.LUT R4, R4, 0xf, RZ, 0xc0, !PT ;  /* 0x0000000f04047812 */ /* 0x000fc400078ec0ff */
[----:B------:R-:W-:Y:S01]  /*67e0*/  LOP3.LUT R2, R2, 0xf, RZ, 0xc0, !PT ;  /* 0x0000000f02027812 */ /* 0x000fe200078ec0ff */
[----:B------:R2:W-:Y:S04]  /*67f0*/  STL [R1+0x28], R5 ;  /* 0x0000280501007387 */ /* 0x0005e80000100800 */
[----:B------:R2:W-:Y:S04]  /*6800*/  STL [R1+0x24], R4 ;  /* 0x0000240401007387 */ /* 0x0005e80000100800 */
[----:B------:R2:W-:Y:S04]  /*6810*/  STL [R1+0x20], R2 ;  /* 0x0000200201007387 */ /* 0x0005e80000100800 */
[----:B------:R2:W-:Y:S01]  /*6820*/  STL [R1+0x18], R212 ;  /* 0x000018d401007387 */ /* 0x0005e20000100800 */
[----:B------:R-:W-:Y:S05]  /*6830*/  BRA `(.L_x_772) ;  /* 0x0000051000007947 */ /* 0x000fea0003800000 */
.L_x_774:
[----:B------:R-:W2:Y:S01]  /*6840*/  LDL R0, [R1+0xc] ;  /* 0x00000c0001007983 */ /* 0x000ea20000100800 */
[----:B------:R-:W-:Y:S01]  /*6850*/  UIMAD UR4, UR9, 0x60, UR11 ;  /* 0x00000060090478a4 */ /* 0x000fe2000f8e020b */
[----:B------:R-:W-:Y:S01]  /*6860*/  PLOP3.LUT P0, PT, PT, PT, UP0, 0x80, 0x0 ;  /* 0x000000000000781c */ /* 0x000fe20003f0f008 */
[----:B------:R-:W-:Y:S01]  /*6870*/  IMAD.MOV.U32 R251, RZ, RZ, RZ ;  /* 0x000000fffffb7224 */ /* 0x000fe200078e00ff */
[----:B------:R-:W3:Y:S03]  /*6880*/  LDL.64 R26, [R1+0x58] ;  /* 0x00005800011a7983 */ /* 0x000ee60000100a00 */
        /* <DEDUP_REMOVED lines=9> */
[----:B------:R-:W-:Y:S01]  /*6920*/  @P0 IMAD.HI.U32 R2, R252, c[0x0][0x2bc], RZ ;  /* 0x0000af00fc020a27 */ /* 0x000fe200078e00ff */
[----:B------:R-:W-:Y:S03]  /*6930*/  PLOP3.LUT P0, PT, PT, PT, UP0, 0x80, 0x0 ;  /* 0x000000000000781c */ /* 0x000fe60003f0f008 */
[----:B------:R-:W-:Y:S10]  /*6940*/  IMAD.MOV.U32 R0, RZ, RZ, R252 ;  /* 0x000000ffff007224 */ /* 0x000ff400078e00fc */
[----:B------:R-:W-:Y:S04]  /*6950*/  @P0 SHF.R.U32.HI R0, RZ, c[0x0][0x2c0], R2 ;  /* 0x0000b000ff000a19 */ /* 0x000fe80000011602 */
[C---:B------:R-:W-:Y:S04]  /*6960*/  @!P3 IADD3 R4, P0, R0.reuse, UR16, RZ ;  /* 0x000000100004bc10 */ /* 0x040fe8000ff1e0ff */
[----:B------:R-:W-:Y:S01]  /*6970*/  @!P3 LEA.HI.X.SX32 R2, R0, UR14, 0x1, P0 ;  /* 0x0000000e0002bc11 */ /* 0x000fe200080f0eff */
[----:B------:R-:W-:Y:S01]  /*6980*/  IMAD.MOV R0, RZ, RZ, -R0 ;  /* 0x000000ffff007224 */ /* 0x000fe200078e0a00 */
[----:B------:R-:W-:Y:S03]  /*6990*/  @!P3 LEA R6, P0, R4, c[0x0][0x2a0], 0x2 ;  /* 0x0000a8000406ba11 */ /* 0x000fe600078010ff */
[----:B------:R-:W-:Y:S01]  /*69a0*/  IMAD R252, R0, c[0x0][0x2b8], R252 ;  /* 0x0000ae0000fc7a24 */ /* 0x000fe200078e02fc */
[----:B------:R-:W-:Y:S03]  /*69b0*/  @!P3 LEA.HI.X R7, R4, c[0x0][0x2a4], R2, 0x2, P0 ;  /* 0x0000a9000407ba11 */ /* 0x000fe600000f1402 */
[----:B------:R-:W-:Y:S01]  /*69c0*/  IMAD.WIDE.U32 R4, R252, c[0x0][0x1e0], RZ ;  /* 0x00007800fc047a25 */ /* 0x000fe200078e00ff */
[----:B------:R-:W-:Y:S01]  /*69d0*/  SHF.R.S32.HI R0, RZ, 0x1f, R252 ;  /* 0x0000001fff007819 */ /* 0x000fe200000114fc */
[----:B------:R-:W2:Y:S04]  /*69e0*/  @!P3 LDG.E R251, [R6.64] ;  /* 0x0000000c06fbb981 */ /* 0x000ea8000c1e1900 */
        /* <DEDUP_REMOVED lines=10> */
[----:B------:R-:W-:Y:S01]  /*6a90*/  LEA.HI.X R0, R4, c[0x0][0x1cc], R0, 0x1, P0 ;  /* 0x0000730004007a11 */ /* 0x000fe200000f0c00 */
[----:B------:R-:W3:Y:S04]  /*6aa0*/  SHFL.IDX PT, R12, R2, RZ, 0x181f ;  /* 0x00181fff020c7589 */ /* 0x000ee800000e0000 */
[----:B------:R-:W1:Y:S04]  /*6ab0*/  SHFL.IDX PT, R4, R0, RZ, 0x181f ;  /* 0x00181fff00047589 */ /* 0x000e6800000e0000 */
[----:B------:R-:W-:Y:S04]  /*6ac0*/  SHFL.IDX PT, R5, R0, 0x1, 0x181f ;  /* 0x00381f0000057f89 */ /* 0x000fe800000e0000 */
[----:B------:R-:W-:Y:S01]  /*6ad0*/  SHFL.IDX PT, R0, R0, 0x2, 0x181f ;  /* 0x00581f0000007f89 */ /* 0x000fe200000e0000 */
[----:B---3--:R-:W-:Y:S05]  /*6ae0*/  IADD3 R6, P0, R26, R12, RZ ;  /* 0x0000000c1a067210 */ /* 0x008fea0007f1e0ff */
[C---:B-1----:R-:W-:Y:S01]  /*6af0*/  IMAD.X R7, R27.reuse, 0x1, R4, P0 ;  /* 0x000000011b077824 */ /* 0x042fe200000e0604 */
[----:B----4-:R-:W-:Y:S04]  /*6b00*/  IADD3 R16, P0, R12, R24, RZ ;  /* 0x000000180c107210 */ /* 0x010fe80007f1e0ff */
[----:B------:R1:W-:Y:S01]  /*6b10*/  LDGSTS.E.BYPASS.LTC128B.128 [R20+0xc100], [R6.64], !P6 ;  /* 0x0c10000006147fae */ /* 0x0003e2000f101d4c */
[----:B-----5:R-:W-:Y:S01]  /*6b20*/  IMAD.X R17, R4, 0x1, R23, P0 ;  /* 0x0000000104117824 */ /* 0x020fe200000e0617 */
[----:B------:R-:W-:Y:S04]  /*6b30*/  IADD3 R14, P0, R12, R22, RZ ;  /* 0x000000160c0e7210 */ /* 0x000fe80007f1e0ff */
[----:B------:R2:W-:Y:S01]  /*6b40*/  LDGSTS.E.BYPASS.LTC128B.128 [R20+0xf100], [R16.64], !P5 ;  /* 0x0f10000010147fae */ /* 0x0005e2000e901d4c */
[----:B------:R-:W-:Y:S01]  /*6b50*/  IMAD.X R15, R4, 0x1, R19, P0 ;  /* 0x00000001040f7824 */ /* 0x000fe200000e0613 */
[----:B------:R-:W-:Y:S04]  /*6b60*/  IADD3 R12, P0, R12, R18, RZ ;  /* 0x000000120c0c7210 */ /* 0x000fe80007f1e0ff */
[----:B------:R3:W-:Y:S01]  /*6b70*/  LDGSTS.E.BYPASS.LTC128B.128 [R20+0x12100], [R14.64], !P4 ;  /* 0x121000000e147fae */ /* 0x0007e2000e101d4c */
[----:B------:R-:W-:Y:S03]  /*6b80*/  IMAD.X R13, R4, 0x1, R21, P0 ;  /* 0x00000001040d7824 */ /* 0x000fe600000e0615 */
[----:B------:R-:W4:Y:S04]  /*6b90*/  SHFL.IDX PT, R4, R2, 0x1, 0x181f ;  /* 0x00381f0002047f89 */ /* 0x000f2800000e0000 */
[----:B------:R-:W2:Y:S04]  /*6ba0*/  SHFL.IDX PT, R2, R2, 0x2, 0x181f ;  /* 0x00581f0002027f89 */ /* 0x000ea800000e0000 */
[----:B------:R5:W-:Y:S01]  /*6bb0*/  LDGSTS.E.BYPASS.LTC128B.128 [R20+0x15100], [R12.64], !P1 ;  /* 0x151000000c147fae */ /* 0x000be2000c901d4c */
[----:B----4-:R-:W-:Y:S05]  /*6bc0*/  IADD3 R10, P0, R26, R4, RZ ;  /* 0x000000041a0a7210 */ /* 0x010fea0007f1e0ff */
[----:B------:R-:W-:Y:S01]  /*6bd0*/  IMAD.X R11, R27, 0x1, R5, P0 ;  /* 0x000000011b0b7824 */ /* 0x000fe200000e0605 */
[C---:B------:R-:W-:Y:S04]  /*6be0*/  IADD3 R8, P0, R4.reuse, R24, RZ ;  /* 0x0000001804087210 */ /* 0x040fe80007f1e0ff */
[----:B------:R4:W-:Y:S01]  /*6bf0*/  LDGSTS.E.BYPASS.LTC128B.128 [R20+0xd100], [R10.64], !P6 ;  /* 0x0d1000000a147fae */ /* 0x0009e2000f101d4c */
[C---:B------:R-:W-:Y:S01]  /*6c00*/  IMAD.X R9, R5.reuse, 0x1, R23, P0 ;  /* 0x0000000105097824 */ /* 0x040fe200000e0617 */
[C---:B-1----:R-:W-:Y:S04]  /*6c10*/  IADD3 R6, P0, R4.reuse, R22, RZ ;  /* 0x0000001604067210 */ /* 0x042fe80007f1e0ff */
[----:B------:R4:W-:Y:S01]  /*6c20*/  LDGSTS.E.BYPASS.LTC128B.128 [R20+0x10100], [R8.64], !P5 ;  /* 0x1010000008147fae */ /* 0x0009e2000e901d4c */
[C---:B------:R-:W-:Y:S01]  /*6c30*/  IMAD.X R7, R5.reuse, 0x1, R19, P0 ;  /* 0x0000000105077824 */ /* 0x040fe200000e0613 */
[----:B------:R-:W-:Y:S04]  /*6c40*/  IADD3 R4, P0, R4, R18, RZ ;  /* 0x0000001204047210 */ /* 0x000fe80007f1e0ff */
[----:B------:R4:W-:Y:S01]  /*6c50*/  LDGSTS.E.BYPASS.LTC128B.128 [R20+0x13100], [R6.64], !P4 ;  /* 0x1310000006147fae */ /* 0x0009e2000e101d4c */
[----:B------:R-:W-:Y:S01]  /*6c60*/  IMAD.X R5, R5, 0x1, R21, P0 ;  /* 0x0000000105057824 */ /* 0x000fe200000e0615 */
[----:B--2---:R-:W-:Y:S04]  /*6c70*/  IADD3 R16, P0, R26, R2, RZ ;  /* 0x000000021a107210 */ /* 0x004fe80007f1e0ff */
[----:B------:R4:W-:Y:S01]  /*6c80*/  LDGSTS.E.BYPASS.LTC128B.128 [R20+0x16100], [R4.64], !P1 ;  /* 0x1610000004147fae */ /* 0x0009e2000c901d4c */
[----:B------:R-:W-:Y:S01]  /*6c90*/  IMAD.X R17, R27, 0x1, R0, P0 ;  /* 0x000000011b117824 */ /* 0x000fe200000e0600 */
[----:B---3--:R-:W-:Y:S04]  /*6ca0*/  IADD3 R14, P0, R2, R24, RZ ;  /* 0x00000018020e7210 */ /* 0x008fe80007f1e0ff */
[----:B------:R4:W-:Y:S01]  /*6cb0*/  LDGSTS.E.BYPASS.LTC128B.128 [R20+0xe100], [R16.64], !P6 ;  /* 0x0e10000010147fae */ /* 0x0009e2000f101d4c */
[----:B------:R-:W-:Y:S01]  /*6cc0*/  IMAD.X R15, R0, 0x1, R23, P0 ;  /* 0x00000001000f7824 */ /* 0x000fe200000e0617 */
[----:B-----5:R-:W-:Y:S04]  /*6cd0*/  IADD3 R12, P0, R2, R22, RZ ;  /* 0x00000016020c7210 */ /* 0x020fe80007f1e0ff */
[----:B------:R4:W-:Y:S01]  /*6ce0*/  LDGSTS.E.BYPASS.LTC128B.128 [R20+0x11100], [R14.64], !P5 ;  /* 0x111000000e147fae */ /* 0x0009e2000e901d4c */
[----:B------:R-:W-:Y:S01]  /*6cf0*/  IMAD.X R13, R0, 0x1, R19, P0 ;  /* 0x00000001000d7824 */ /* 0x000fe200000e0613 */
[----:B------:R-:W-:Y:S04]  /*6d00*/  IADD3 R18, P0, R2, R18, RZ ;  /* 0x0000001202127210 */ /* 0x000fe80007f1e0ff */
[----:B------:R4:W-:Y:S01]  /*6d10*/  LDGSTS.E.BYPASS.LTC128B.128 [R20+0x14100], [R12.64], !P4 ;  /* 0x141000000c147fae */ /* 0x0009e2000e101d4c */
[----:B------:R-:W-:Y:S05]  /*6d20*/  IMAD.X R19, R0, 0x1, R21, P0 ;  /* 0x0000000100137824 */ /* 0x000fea00000e0615 */
[----:B------:R4:W-:Y:S01]  /*6d30*/  LDGSTS.E.BYPASS.LTC128B.128 [R20+0x17100], [R18.64], !P1 ;  /* 0x1710000012147fae */ /* 0x0009e2000c901d4c */
[----:B------:R-:W-:-:S05]  /*6d40*/  BRA `(.L_x_773) ;  /* 0x00001f7000007947 */ /* 0x000fca0003800000 */
.L_x_772:
[----:B------:R-:W3:Y:S01]  /*6d50*/  LDL R13, [R1+0x2c] ;  /* 0x00002c00010d7983 */ /* 0x000ee20000100800 */
[----:B------:R-:W-:Y:S01]  /*6d60*/  SHF.R.S32.HI R0, RZ, 0x1f, R252 ;  /* 0x0000001fff007819 */ /* 0x000fe200000114fc */
[----:B--2---:R-:W-:Y:S01]  /*6d70*/  IMAD.WIDE.U32 R4, R252, c[0x0][0x208], RZ ;  /* 0x00008200fc047a25 */ /* 0x004fe200078e00ff */
[----:B------:R-:W-:Y:S01]  /*6d80*/  SHF.R.S32.HI R2, RZ, 0x1f, R251 ;  /* 0x0000001fff027819 */ /* 0x000fe200000114fb */
[----:B------:R-:W-:Y:S04]  /*6d90*/  DEPBAR.LE SB0, 0x0 ;  /* 0x000080000000791a */ /* 0x000fe80000000000 */
[----:B------:R-:W3:Y:S01]  /*6da0*/  LDL.64 R18, [R1+0x58] ;  /* 0x0000580001127983 */ /* 0x000ee20000100a00 */
[----:B------:R-:W-:Y:S01]  /*6db0*/  IMAD R0, R0, c[0x0][0x208], RZ ;  /* 0x0000820000007a24 */ /* 0x000fe200078e02ff */
[----:B------:R-:W-:Y:S01]  /*6dc0*/  UISETP.GE.AND UP1, UPT, UR9, 0x1, UPT ;  /* 0x000000010900788c */ /* 0x000fe2000bf26270 */
[----:B------:R-:W-:Y:S02]  /*6dd0*/  IMAD R2, R2, c[0x0][0x218], RZ ;  /* 0x0000860002027a24 */ /* 0x000fe400078e02ff */
[----:B------:R-:W2:Y:S01]  /*6de0*/  LDL R12, [R1+0x28] ;  /* 0x00002800010c7983 */ /* 0x000ea20000100800 */
[----:B------:R-:W-:Y:S02]  /*6df0*/  IMAD R0, R252, c[0x0][0x20c], R0 ;  /* 0x00008300fc007a24 */ /* 0x000fe400078e0200 */
[----:B------:R-:W-:Y:S02]  /*6e00*/  IMAD R2, R251, c[0x0][0x21c], R2 ;  /* 0x00008700fb027a24 */ /* 0x000fe400078e0202 */
[----:B------:R-:W2:Y:S01]  /*6e10*/  LDL R17, [R1+0x44] ;  /* 0x0000440001117983 */ /* 0x000ea20000100800 */
[----:B------:R-:W-:Y:S04]  /*6e20*/  IADD3 R5, R5, R0, RZ ;  /* 0x0000000005057210 */ /* 0x000fe80007ffe0ff */
[----:B------:R-:W4:Y:S01]  /*6e30*/  LDL R7, [R1+0x24] ;  /* 0x0000240001077983 */ /* 0x000f220000100800 */
[----:B------:R-:W-:Y:S04]  /*6e40*/  IMAD.WIDE.U32 R4, R251, c[0x0][0x218], R4 ;  /* 0x00008600fb047a25 */ /* 0x000fe800078e0004 */
[----:B------:R-:W5:Y:S05]  /*6e50*/  LDL R16, [R1+0x40] ;  /* 0x0000400001107983 */ /* 0x000f6a0000100800 */
[----:B------:R-:W-:Y:S01]  /*6e60*/  BAR.SYNC.DEFER_BLOCKING 0x0 ;  /* 0x0000000000007b1d */ /* 0x000fe20000010000 */
[----:B------:R-:W-:Y:S04]  /*6e70*/  IADD3 R0, P0, R4, UR22, RZ ;  /* 0x0000001604007c10 */ /* 0x000fe8000ff1e0ff */
[----:B------:R-:W-:Y:S02]  /*6e80*/  IADD3.X R2, R5, UR5, R2, P0, !PT ;  /* 0x0000000505027c10 */ /* 0x000fe400087fe402 */
[C---:B------:R-:W-:Y:S04]  /*6e90*/  LEA R30, P0, R0.reuse, c[0x0][0x1f8], 0x1 ;  /* 0x00007e00001e7a11 */ /* 0x040fe800078008ff */
[----:B------:R-:W-:Y:S01]  /*6ea0*/  LEA.HI.X R0, R0, c[0x0][0x1fc], R2, 0x1, P0 ;  /* 0x00007f0000007a11 */ /* 0x000fe200000f0c02 */
[----:B------:R-:W-:Y:S05]  /*6eb0*/  LDSM.16.M88.4 R48, [R250] ;  /* 0x00000000fa30783b */ /* 0x000fea0000000200 */
[----:B------:R-:W4:Y:S05]  /*6ec0*/  LDL R11, [R1+0x4c] ;  /* 0x00004c00010b7983 */ /* 0x000f2a0000100800 */
[----:B------:R-:W2:Y:S05]  /*6ed0*/  LDL R6, [R1+0x20] ;  /* 0x0000200001067983 */ /* 0x000eaa0000100800 */
[----:B------:R-:W2:Y:S05]  /*6ee0*/  LDL R10, [R1+0x48] ;  /* 0x00004800010a7983 */ /* 0x000eaa0000100800 */
[----:B------:R-:W2:Y:S05]  /*6ef0*/  LDL R9, [R1+0x54] ;  /* 0x0000540001097983 */ /* 0x000eaa0000100800 */
[----:B------:R-:W2:Y:S05]  /*6f00*/  LDL R8, [R1+0x50] ;  /* 0x0000500001087983 */ /* 0x000eaa0000100800 */
[----:B------:R-:W2:Y:S05]  /*6f10*/  LDL.LU R181, [R1+0x18] ;  /* 0x0000180001b57983 */ /* 0x000eaa0000300800 */
[----:B------:R-:W3:Y:S05]  /*6f20*/  SHFL.IDX PT, R44, R30, 0x2, 0x181f ;  /* 0x00581f001e2c7f89 */ /* 0x000eea00000e0000 */
[----:B------:R-:W1:Y:S05]  /*6f30*/  SHFL.IDX PT, R2, R0, 0x2, 0x181f ;  /* 0x00581f0000027f89 */ /* 0x000e6a00000e0000 */
[----:B------:R-:W1:Y:S05]  /*6f40*/  SHFL.IDX PT, R14, R30, RZ, 0x181f ;  /* 0x00181fff1e0e7589 */ /* 0x000e6a00000e0000 */
[----:B------:R-:W-:Y:S05]  /*6f50*/  SHFL.IDX PT, R30, R30, 0x1, 0x181f ;  /* 0x00381f001e1e7f89 */ /* 0x000fea00000e0000 */
[----:B------:R-:W-:Y:S05]  /*6f60*/  LDSM.16.M88.4 R24, [R249+0xd100] ;  /* 0x00d10000f918783b */ /* 0x000fea0000000200 */
[----:B------:R-:W-:Y:S05]  /*6f70*/  LDSM.16.M88.4 R32, [R249+0xd900] ;  /* 0x00d90000f920783b */ /* 0x000fea0000000200 */
[----:B------:R-:W-:Y:S05]  /*6f80*/  LDSM.16.M88.4 R40, [R249+0xe100] ;  /* 0x00e10000f928783b */ /* 0x000fea0000000200 */
[----:B------:R-:W-:Y:S05]  /*6f90*/  LDSM.16.M88.4 R184, [R249+0xe900] ;  /* 0x00e90000f9b8783b */ /* 0x000fea0000000200 */
[----:B------:R-:W-:Y:S05]  /*6fa0*/  LDSM.16.M88.4 R188, [R248] ;  /* 0x00000000f8bc783b */ /* 0x000fea0000000200 */
[----:B------:R-:W-:Y:S05]  /*6fb0*/  LDSM.16.M88.4 R192, [R247] ;  /* 0x00000000f7c0783b */ /* 0x000fea0000000200 */
[----:B------:R-:W-:Y:S05]  /*6fc0*/  LDSM.16.M88.4 R196, [R239] ;  /* 0x00000000efc4783b */ /* 0x000fea0000000200 */
[----:B------:R-:W-:Y:S05]  /*6fd0*/  LDSM.16.M88.4 R200, [R238] ;  /* 0x00000000eec8783b */ /* 0x000fea0000000200 */
[----:B------:R-:W-:Y:S05]  /*6fe0*/  LDSM.16.M88.4 R204, [R237] ;  /* 0x00000000edcc783b */ /* 0x000fea0000000200 */
[----:B------:R-:W-:Y:S05]  /*6ff0*/  LDSM.16.M88.4 R208, [R236] ;  /* 0x00000000ecd0783b */ /* 0x000fea0000000200 */
[----:B------:R-:W-:Y:S01]  /*7000*/  LDSM.16.M88.4 R212, [R235] ;  /* 0x00000000ebd4783b */ /* 0x000fe20000000200 */
[----:B--2---:R-:W-:Y:S02]  /*7010*/  LOP3.LUT R181, R181, 0xffffffef, RZ, 0xc0, !PT ;  /* 0xffffffefb5b57812 */ /* 0x004fe400078ec0ff */
[----:B---3--:R-:W-:Y:S02]  /*7020*/  IADD3 R28, P1, P0, R13, R44, R18 ;  /* 0x0000002c0d1c7210 */ /* 0x008fe4000783e012 */
[----:B------:R-:W-:Y:S02]  /*7030*/  @P3 LOP3.LUT R181, R181, 0x10, RZ, 0xfc, !PT ;  /* 0x00000010b5b53812 */ /* 0x000fe400078efcff */
[----:B-1----:R-:W-:Y:S02]  /*7040*/  IADD3.X R29, RZ, R2, R19, P1, P0 ;  /* 0x00000002ff1d7210 */ /* 0x002fe40000fe0413 */
[----:B------:R-:W-:Y:S01]  /*7050*/  IADD3 R38, P1, P0, R12, R44, R17 ;  /* 0x0000002c0c267210 */ /* 0x000fe2000783e011 */
[----:B------:R-:W-:Y:S03]  /*7060*/  STL [R1+0x18], R181 ;  /* 0x000018b501007387 */ /* 0x000fe60000100800 */
[----:B-----5:R-:W-:Y:S02]  /*7070*/  IADD3.X R39, RZ, R2, R16, P1, P0 ;  /* 0x00000002ff277210 */ /* 0x020fe40000fe0410 */
[----:B----4-:R-:W-:Y:S01]  /*7080*/  IADD3 R36, P1, P0, R7, R44, R11 ;  /* 0x0000002c07247210 */ /* 0x010fe2000783e00b */
[----:B------:R-:W2:Y:S03]  /*7090*/  LDL R182, [R1+0x30] ;  /* 0x0000300001b67983 */ /* 0x000ea60000100800 */
[----:B------:R-:W-:Y:S02]  /*70a0*/  IADD3.X R37, RZ, R2, R10, P1, P0 ;  /* 0x00000002ff257210 */ /* 0x000fe40000fe040a */
[----:B------:R-:W-:Y:S04]  /*70b0*/  IADD3 R44, P1, P0, R6, R44, R9 ;  /* 0x0000002c062c7210 */ /* 0x000fe8000783e009 */
[----:B------:R-:W-:Y:S02]  /*70c0*/  IADD3.X R45, RZ, R2, R8, P1, P0 ;  /* 0x00000002ff2d7210 */ /* 0x000fe40000fe0408 */
[----:B------:R-:W1:Y:S01]  /*70d0*/  SHFL.IDX PT, R2, R0, RZ, 0x181f ;  /* 0x00181fff00027589 */ /* 0x000e6200000e0000 */
[----:B------:R-:W-:Y:S04]  /*70e0*/  IADD3 R46, P0, R18, R14, RZ ;  /* 0x0000000e122e7210 */ /* 0x000fe80007f1e0ff */
[----:B------:R-:W3:Y:S01]  /*70f0*/  SHFL.IDX PT, R0, R0, 0x1, 0x181f ;  /* 0x00381f0000007f89 */ /* 0x000ee200000e0000 */
[C---:B-1----:R-:W-:Y:S02]  /*7100*/  IADD3.X R47, R19.reuse, R2, RZ, P0, !PT ;  /* 0x00000002132f7210 */ /* 0x042fe400007fe4ff */
[----:B------:R-:W-:Y:S04]  /*7110*/  IADD3 R6, P0, R14, R17, RZ ;  /* 0x000000110e067210 */ /* 0x000fe80007f1e0ff */
[----:B------:R-:W-:Y:S02]  /*7120*/  IADD3.X R7, R2, R16, RZ, P0, !PT ;  /* 0x0000001002077210 */ /* 0x000fe400007fe4ff */
[----:B------:R-:W-:Y:S04]  /*7130*/  IADD3 R4, P0, R14, R11, RZ ;  /* 0x0000000b0e047210 */ /* 0x000fe80007f1e0ff */
[----:B------:R-:W-:Y:S02]  /*7140*/  IADD3.X R5, R2, R10, RZ, P0, !PT ;  /* 0x0000000a02057210 */ /* 0x000fe400007fe4ff */
[----:B------:R-:W-:Y:S04]  /*7150*/  IADD3 R14, P0, R14, R9, RZ ;  /* 0x000000090e0e7210 */ /* 0x000fe80007f1e0ff */
[----:B------:R-:W-:Y:S02]  /*7160*/  IADD3.X R15, R2, R8, RZ, P0, !PT ;  /* 0x00000008020f7210 */ /* 0x000fe400007fe4ff */
[----:B------:R-:W4:Y:S01]  /*7170*/  LDL R2, [R1+0x3c] ;  /* 0x00003c0001027983 */ /* 0x000f220000100800 */
[----:B------:R-:W-:Y:S04]  /*7180*/  IADD3 R12, P0, R18, R30, RZ ;  /* 0x0000001e120c7210 */ /* 0x000fe80007f1e0ff */
[----:B---3--:R-:W-:Y:S02]  /*7190*/  IADD3.X R13, R19, R0, RZ, P0, !PT ;  /* 0x00000000130d7210 */ /* 0x008fe400007fe4ff */
[----:B------:R-:W-:Y:S04]  /*71a0*/  IADD3 R22, P0, R30, R17, RZ ;  /* 0x000000111e167210 */ /* 0x000fe80007f1e0ff */
[----:B------:R-:W-:Y:S02]  /*71b0*/  IADD3.X R23, R0, R16, RZ, P0, !PT ;  /* 0x0000001000177210 */ /* 0x000fe400007fe4ff */
[----:B------:R-:W-:Y:S01]  /*71c0*/  IADD3 R20, P0, R30, R11, RZ ;  /* 0x0000000b1e147210 */ /* 0x000fe20007f1e0ff */
[----:B------:R-:W-:Y:S03]  /*71d0*/  LDSM.16.M88.4 R16, [R249+0xc900] ;  /* 0x00c90000f910783b */ /* 0x000fe60000000200 */
[----:B------:R-:W-:Y:S02]  /*71e0*/  IADD3.X R21, R0, R10, RZ, P0, !PT ;  /* 0x0000000a00157210 */ /* 0x000fe400007fe4ff */
[----:B------:R-:W-:Y:S04]  /*71f0*/  IADD3 R30, P0, R30, R9, RZ ;  /* 0x000000091e1e7210 */ /* 0x000fe80007f1e0ff */
[----:B------:R-:W-:Y:S02]  /*7200*/  IADD3.X R31, R0, R8, RZ, P0, !PT ;  /* 0x00000008001f7210 */ /* 0x000fe400007fe4ff */
[----:B------:R-:W1:Y:S05]  /*7210*/  LDSM.16.M88.4 R8, [R249+0xc100] ;  /* 0x00c10000f908783b */ /* 0x000e6a0000000200 */
[----:B------:R-:W3:Y:S05]  /*7220*/  LDL R0, [R1+0x34] ;  /* 0x0000340001007983 */ /* 0x000eea0000100800 */
[----:B------:R-:W-:Y:S01]  /*7230*/  @!PT LDS RZ, [RZ] ;  /* 0x00000000fffff984 */ /* 0x000fe20000000800 */
[----:B------:R-:W-:Y:S01]  /*7240*/  @!PT LDS RZ, [RZ] ;  /* 0x00000000fffff984 */ /* 0x000fe20000000800 */
[----:B------:R-:W-:Y:S01]  /*7250*/  @!PT LDS RZ, [RZ] ;  /* 0x00000000fffff984 */ /* 0x000fe20000000800 */
[----:B----4-:R4:W-:Y:S05]  /*7260*/  LDGSTS.E.BYPASS.LTC128B.128 [R2+0x100], [R46.64], !P6 ;  /* 0x001000002e027fae */ /* 0x0109ea000f101d4c */
[----:B------:R1:W-:Y:S05]  /*7270*/  LDGSTS.E.BYPASS.LTC128B.128 [R2+0x3100], [R6.64], !P5 ;  /* 0x0310000006027fae */ /* 0x0003ea000e901d4c */
[----:B------:R1:W-:Y:S05]  /*7280*/  LDGSTS.E.BYPASS.LTC128B.128 [R2+0x6100], [R4.64], !P4 ;  /* 0x0610000004027fae */ /* 0x0003ea000e101d4c */
[----:B----4-:R-:W4:Y:S01]  /*7290*/  LDL R46, [R1+0x10] ;  /* 0x00001000012e7983 */ /* 0x010f220000100800 */
[----:B---3--:R-:W-:Y:S04]  /*72a0*/  ISETP.NE.U32.AND P3, PT, R0, RZ, PT ;  /* 0x000000ff0000720c */ /* 0x008fe80003f65070 */
[----:B------:R-:W3:Y:S01]  /*72b0*/  LDL R47, [R1+0x38] ;  /* 0x00003800012f7983 */ /* 0x000ee20000100800 */
[C---:B-1----:R-:W-:Y:S08]  /*72c0*/  HMMA.16816.F32.BF16 R4, R48.reuse, R8, RZ ;  /* 0x000000083004723c */ /* 0x042ff000000418ff */
[C---:B------:R-:W-:Y:S01]  /*72d0*/  HMMA.16816.F32.BF16 R8, R48.reuse, R10, RZ ;  /* 0x0000000a3008723c */ /* 0x040fe200000418ff */
[----:B----4-:R-:W-:Y:S02]  /*72e0*/  ISETP.GE.AND P1, PT, R46, c[0x0][0x1d4], PT ;  /* 0x000075002e007a0c */ /* 0x010fe40003f26270 */
[----:B---3--:R-:W-:Y:S11]  /*72f0*/  ISETP.NE.U32.AND P0, PT, R47, RZ, PT ;  /* 0x000000ff2f00720c */ /* 0x008ff60003f05070 */
[----:B------:R1:W-:Y:S05]  /*7300*/  LDGSTS.E.BYPASS.LTC128B.128 [R2+0x9100], [R14.64], !P1 ;  /* 0x091000000e027fae */ /* 0x0003ea000c901d4c */
[----:B------:R1:W-:Y:S05]  /*7310*/  LDGSTS.E.BYPASS.LTC128B.128 [R2+0x1100], [R12.64], !P6 ;  /* 0x011000000c027fae */ /* 0x0003ea000f101d4c */
[----:B------:R3:W-:Y:S05]  /*7320*/  LDGSTS.E.BYPASS.LTC128B.128 [R2+0x4100], [R22.64], !P5 ;  /* 0x0410000016027fae */ /* 0x0007ea000e901d4c */
[----:B------:R3:W-:Y:S05]  /*7330*/  LDGSTS.E.BYPASS.LTC128B.128 [R2+0x7100], [R20.64], !P4 ;  /* 0x0710000014027fae */ /* 0x0007ea000e101d4c */
[----:B------:R4:W-:Y:S05]  /*7340*/  LDGSTS.E.BYPASS.LTC128B.128 [R2+0xa100], [R30.64], !P1 ;  /* 0x0a1000001e027fae */ /* 0x0009ea000c901d4c */
[----:B------:R4:W-:Y:S01]  /*7350*/  LDGSTS.E.BYPASS.LTC128B.128.ZFILL [R2+0x2100], [R28.64], P0 ;  /* 0x021000001c027fae */ /* 0x0009e20008141d4c */
[----:B--2---:R-:W-:Y:S04]  /*7360*/  ISETP.NE.U32.AND P0, PT, R182, RZ, PT ;  /* 0x000000ffb600720c */ /* 0x004fe80003f05070 */
[----:B------:R2:W-:Y:S01]  /*7370*/  LDGSTS.E.BYPASS.LTC128B.128.ZFILL [R2+0x5100], [R38.64], P3 ;  /* 0x0510000026027fae */ /* 0x0005e20009941d4c */
[----:B------:R-:W-:Y:S01]  /*7380*/  LOP3.LUT P3, RZ, R181, 0x10, RZ, 0xc0, !PT ;  /* 0x00000010b5ff7812 */ /* 0x000fe2000786c0ff */
[C---:B-1----:R-:W-:Y:S07]  /*7390*/  HMMA.16816.F32.BF16 R12, R48.reuse, R16, RZ ;  /* 0x00000010300c723c */ /* 0x042fee00000418ff */
[----:B------:R2:W-:Y:S01]  /*73a0*/  LDGSTS.E.BYPASS.LTC128B.128.ZFILL [R2+0x8100], [R36.64], P0 ;  /* 0x0810000024027fae */ /* 0x0005e20008141d4c */
[C---:B------:R-:W-:Y:S01]  /*73b0*/  HMMA.16816.F32.BF16 R16, R48.reuse, R18, RZ ;  /* 0x000000123010723c */ /* 0x040fe200000418ff */
[----:B------:R-:W-:Y:S03]  /*73c0*/  PLOP3.LUT P0, PT, PT, PT, UP1, 0x80, 0x0 ;  /* 0x000000000000781c */ /* 0x000fe60003f0f018 */
[----:B------:R1:W-:Y:S04]  /*73d0*/  LDGSTS.E.BYPASS.LTC128B.128.ZFILL [R2+0xb100], [R44.64], P2 ;  /* 0x0b1000002c027fae */ /* 0x0003e80009141d4c */
[C---:B---3--:R-:W-:Y:S01]  /*73e0*/  HMMA.16816.F32.BF16 R20, R48.reuse, R24, RZ ;  /* 0x000000183014723c */ /* 0x048fe200000418ff */
[----:B------:R-:W0:Y:S07]  /*73f0*/  LDGDEPBAR ;  /* 0x00000000000079af */ /* 0x000e2e0000000000 */
[C---:B------:R-:W-:Y:S08]  /*7400*/  HMMA.16816.F32.BF16 R24, R48.reuse, R26, RZ ;  /* 0x0000001a3018723c */ /* 0x040ff000000418ff */
[C---:B----4-:R-:W-:Y:S08]  /*7410*/  HMMA.16816.F32.BF16 R28, R48.reuse, R32, RZ ;  /* 0x00000020301c723c */ /* 0x050ff000000418ff */
[C---:B------:R-:W-:Y:S08]  /*7420*/  HMMA.16816.F32.BF16 R32, R48.reuse, R34, RZ ;  /* 0x000000223020723c */ /* 0x040ff000000418ff */
[C---:B--2---:R-:W-:Y:S08]  /*7430*/  HMMA.16816.F32.BF16 R36, R48.reuse, R40, RZ ;  /* 0x000000283024723c */ /* 0x044ff000000418ff */
[C---:B------:R-:W-:Y:S08]  /*7440*/  HMMA.16816.F32.BF16 R40, R48.reuse, R42, RZ ;  /* 0x0000002a3028723c */ /* 0x040ff000000418ff */
[C---:B-1----:R-:W-:Y:S08]  /*7450*/  HMMA.16816.F32.BF16 R44, R48.reuse, R184, RZ ;  /* 0x000000b8302c723c */ /* 0x042ff000000418ff */
[----:B------:R-:W-:Y:S01]  /*7460*/  HMMA.16816.F32.BF16 R48, R48, R186, RZ ;  /* 0x000000ba3030723c */ /* 0x000fe200000418ff */
[----:B------:R-:W-:Y:S07]  /*7470*/  LDSM.16.M88.4 R184, [R246] ;  /* 0x00000000f6b8783b */ /* 0x000fee0000000200 */
[C---:B------:R-:W-:Y:S08]  /*7480*/  HMMA.16816.F32.BF16 R4, R188.reuse, R192, R4 ;  /* 0x000000c0bc04723c */ /* 0x040ff00000041804 */
[C---:B------:R-:W-:Y:S01]  /*7490*/  HMMA.16816.F32.BF16 R8, R188.reuse, R194, R8 ;  /* 0x000000c2bc08723c */ /* 0x040fe20000041808 */
[----:B------:R-:W1:Y:S07]  /*74a0*/  LDSM.16.M88.4 R192, [R243+0xc100] ;  /* 0x00c10000f3c0783b */ /* 0x000e6e0000000200 */
[C---:B------:R-:W-:Y:S08]  /*74b0*/  HMMA.16816.F32.BF16 R12, R188.reuse, R196, R12 ;  /* 0x000000c4bc0c723c */ /* 0x040ff0000004180c */
[C---:B------:R-:W-:Y:S01]  /*74c0*/  HMMA.16816.F32.BF16 R16, R188.reuse, R198, R16 ;  /* 0x000000c6bc10723c */ /* 0x040fe20000041810 */
[----:B------:R-:W2:Y:S07]  /*74d0*/  LDSM.16.M88.4 R196, [R243+0xc900] ;  /* 0x00c90000f3c4783b */ /* 0x000eae0000000200 */
[C---:B------:R-:W-:Y:S08]  /*74e0*/  HMMA.16816.F32.BF16 R20, R188.reuse, R200, R20 ;  /* 0x000000c8bc14723c */ /* 0x040ff00000041814 */
        /* <DEDUP_REMOVED lines=10> */
[----:B------:R-:W5:Y:S07]  /*7590*/  LDSM.16.M88.4 R188, [R243+0xe100] ;  /* 0x00e10000f3bc783b */ /* 0x000f6e0000000200 */
[C---:B-1----:R-:W-:Y:S08]  /*75a0*/  HMMA.16816.F32.BF16 R4, R184.reuse, R192, R4 ;  /* 0x000000c0b804723c */ /* 0x042ff00000041804 */
[C---:B------:R-:W-:Y:S01]  /*75b0*/  HMMA.16816.F32.BF16 R8, R184.reuse, R194, R8 ;  /* 0x000000c2b808723c */ /* 0x040fe20000041808 */
[----:B------:R-:W-:Y:S07]  /*75c0*/  LDSM.16.M88.4 R192, [R234] ;  /* 0x00000000eac0783b */ /* 0x000fee0000000200 */
[C---:B--2---:R-:W-:Y:S08]  /*75d0*/  HMMA.16816.F32.BF16 R12, R184.reuse, R196, R12 ;  /* 0x000000c4b80c723c */ /* 0x044ff0000004180c */
[C---:B------:R-:W-:Y:S01]  /*75e0*/  HMMA.16816.F32.BF16 R16, R184.reuse, R198, R16 ;  /* 0x000000c6b810723c */ /* 0x040fe20000041810 */
[----:B------:R-:W-:Y:S07]  /*75f0*/  LDSM.16.M88.4 R196, [R234+0x800] ;  /* 0x00080000eac4783b */ /* 0x000fee0000000200 */
[C---:B---3--:R-:W-:Y:S08]  /*7600*/  HMMA.16816.F32.BF16 R20, R184.reuse, R200, R20 ;  /* 0x000000c8b814723c */ /* 0x048ff00000041814 */
[C---:B------:R-:W-:Y:S01]  /*7610*/  HMMA.16816.F32.BF16 R24, R184.reuse, R202, R24 ;  /* 0x000000cab818723c */ /* 0x040fe20000041818 */
[----:B------:R-:W-:Y:S07]  /*7620*/  LDSM.16.M88.4 R200, [R234+0x1000] ;  /* 0x00100000eac8783b */ /* 0x000fee0000000200 */
[C---:B----4-:R-:W-:Y:S08]  /*7630*/  HMMA.16816.F32.BF16 R28, R184.reuse, R204, R28 ;  /* 0x000000ccb81c723c */ /* 0x050ff0000004181c */
[C---:B------:R-:W-:Y:S01]  /*7640*/  HMMA.16816.F32.BF16 R32, R184.reuse, R206, R32 ;  /* 0x000000ceb820723c */ /* 0x040fe20000041820 */
[----:B------:R-:W-:Y:S07]  /*7650*/  LDSM.16.M88.4 R204, [R234+0x1800] ;  /* 0x00180000eacc783b */ /* 0x000fee0000000200 */
[C---:B-----5:R-:W-:Y:S08]  /*7660*/  HMMA.16816.F32.BF16 R36, R184.reuse, R188, R36 ;  /* 0x000000bcb824723c */ /* 0x060ff00000041824 */
[C---:B------:R-:W-:Y:S01]  /*7670*/  HMMA.16816.F32.BF16 R40, R184.reuse, R190, R40 ;  /* 0x000000beb828723c */ /* 0x040fe20000041828 */
[----:B------:R-:W1:Y:S07]  /*7680*/  LDSM.16.M88.4 R188, [R245] ;  /* 0x00000000f5bc783b */ /* 0x000e6e0000000200 */
[C---:B------:R-:W-:Y:S08]  /*7690*/  HMMA.16816.F32.BF16 R44, R184.reuse, R208, R44 ;  /* 0x000000d0b82c723c */ /* 0x040ff0000004182c */
[----:B------:R-:W-:Y:S01]  /*76a0*/  HMMA.16816.F32.BF16 R48, R184, R210, R48 ;  /* 0x000000d2b830723c */ /* 0x000fe20000041830 */
[----:B------:R-:W2:Y:S05]  /*76b0*/  LDSM.16.M88.4 R184, [R234+0x2000] ;  /* 0x00200000eab8783b */ /* 0x000eaa0000000200 */
[----:B------:R-:W3:Y:S02]  /*76c0*/  LDSM.16.M88.4 R208, [R234+0x2800] ;  /* 0x00280000ead0783b */ /* 0x000ee40000000200 */
[C---:B-1----:R-:W-:Y:S08]  /*76d0*/  HMMA.16816.F32.BF16 R4, R188.reuse, R192, R4 ;  /* 0x000000c0bc04723c */ /* 0x042ff00000041804 */
        /* <DEDUP_REMOVED lines=11> */
[C---:B--2---:R-:W-:Y:S08]  /*7790*/  HMMA.16816.F32.BF16 R36, R188.reuse, R184, R36 ;  /* 0x000000b8bc24723c */ /* 0x044ff00000041824 */
[C---:B------:R-:W-:Y:S01]  /*77a0*/  HMMA.16816.F32.BF16 R40, R188.reuse, R186, R40 ;  /* 0x000000babc28723c */ /* 0x040fe20000041828 */
[----:B------:R-:W1:Y:S07]  /*77b0*/  LDSM.16.M88.4 R184, [R250+0x4000] ;  /* 0x00400000fab8783b */ /* 0x000e6e0000000200 */
[C---:B---3--:R-:W-:Y:S08]  /*77c0*/  HMMA.16816.F32.BF16 R44, R188.reuse, R208, R44 ;  /* 0x000000d0bc2c723c */ /* 0x048ff0000004182c */
[----:B------:R-:W-:Y:S01]  /*77d0*/  HMMA.16816.F32.BF16 R48, R188, R210, R48 ;  /* 0x000000d2bc30723c */ /* 0x000fe20000041830 */
[----:B------:R-:W2:Y:S05]  /*77e0*/  LDSM.16.M88.4 R188, [R249+0x11100] ;  /* 0x01110000f9bc783b */ /* 0x000eaa0000000200 */
[----:B------:R-:W3:Y:S02]  /*77f0*/  LDSM.16.M88.4 R208, [R249+0x11900] ;  /* 0x01190000f9d0783b */ /* 0x000ee40000000200 */
[C---:B-1----:R-:W-:Y:S08]  /*7800*/  HMMA.16816.F32.BF16 R4, R184.reuse, R192, R4 ;  /* 0x000000c0b804723c */ /* 0x042ff00000041804 */
[C---:B------:R-:W-:Y:S01]  /*7810*/  HMMA.16816.F32.BF16 R8, R184.reuse, R194, R8 ;  /* 0x000000c2b808723c */ /* 0x040fe20000041808 */
[----:B------:R-:W-:Y:S07]  /*7820*/  LDSM.16.M88.4 R192, [R233] ;  /* 0x00000000e9c0783b */ /* 0x000fee0000000200 */
[C---:B------:R-:W-:Y:S08]  /*7830*/  HMMA.16816.F32.BF16 R12, R184.reuse, R196, R12 ;  /* 0x000000c4b80c723c */ /* 0x040ff0000004180c */
        /* <DEDUP_REMOVED lines=8> */
[C---:B--2---:R-:W-:Y:S08]  /*78c0*/  HMMA.16816.F32.BF16 R36, R184.reuse, R188, R36 ;  /* 0x000000bcb824723c */ /* 0x044ff00000041824 */
[C---:B------:R-:W-:Y:S01]  /*78d0*/  HMMA.16816.F32.BF16 R40, R184.reuse, R190, R40 ;  /* 0x000000beb828723c */ /* 0x040fe20000041828 */
[----:B------:R-:W1:Y:S07]  /*78e0*/  LDSM.16.M88.4 R188, [R248+0x4000] ;  /* 0x00400000f8bc783b */ /* 0x000e6e0000000200 */
[C---:B---3--:R-:W-:Y:S08]  /*78f0*/  HMMA.16816.F32.BF16 R44, R184.reuse, R208, R44 ;  /* 0x000000d0b82c723c */ /* 0x048ff0000004182c */
[----:B------:R-:W-:Y:S01]  /*7900*/  HMMA.16816.F32.BF16 R48, R184, R210, R48 ;  /* 0x000000d2b830723c */ /* 0x000fe20000041830 */
[----:B------:R-:W2:Y:S05]  /*7910*/  LDSM.16.M88.4 R184, [R229] ;  /* 0x00000000e5b8783b */ /* 0x000eaa0000000200 */
[----:B------:R-:W3:Y:S02]  /*7920*/  LDSM.16.M88.4 R208, [R228] ;  /* 0x00000000e4d0783b */ /* 0x000ee40000000200 */
        /* <DEDUP_REMOVED lines=113> */
[----:B------:R-:W-:Y:S02]  /*8040*/  LDSM.16.M88.4 R208, [R249+0x16100] ;  /* 0x01610000f9d0783b */ /* 0x000fe40000000200 */
        /* <DEDUP_REMOVED lines=16> */
[----:B------:R-:W-:Y:S01]  /*8150*/  HMMA.16816.F32.BF16 R48, R188, R194, R48 ;  /* 0x000000c2bc30723c */ /* 0x000fe20000041830 */
[----:B------:R-:W1:Y:S05]  /*8160*/  LDSM.16.M88.4 R188, [R249+0x17100] ;  /* 0x01710000f9bc783b */ /* 0x000e6a0000000200 */
[----:B------:R-:W5:Y:S02]  /*8170*/  LDSM.16.M88.4 R192, [R249+0x17900] ;  /* 0x01790000f9c0783b */ /* 0x000f640000000200 */
[C---:B---3--:R-:W-:Y:S08]  /*8180*/  HMMA.16816.F32.BF16 R4, R196.reuse, R200, R4 ;  /* 0x000000c8c404723c */ /* 0x048ff00000041804 */
[C---:B------:R-:W-:Y:S01]  /*8190*/  HMMA.16816.F32.BF16 R8, R196.reuse, R202, R8 ;  /* 0x000000cac408723c */ /* 0x040fe20000041808 */
[----:B------:R-:W-:Y:S07]  /*81a0*/  LDSM.16.M88.4 R200, [R248+0xc000] ;  /* 0x00c00000f8c8783b */ /* 0x000fee0000000200 */
[C---:B----4-:R-:W-:Y:S08]  /*81b0*/  HMMA.16816.F32.BF16 R12, R196.reuse, R204, R12 ;  /* 0x000000ccc40c723c */ /* 0x050ff0000004180c */
[C---:B------:R-:W-:Y:S01]  /*81c0*/  HMMA.16816.F32.BF16 R16, R196.reuse, R206, R16 ;  /* 0x000000cec410723c */ /* 0x040fe20000041810 */
[----:B------:R-:W3:Y:S07]  /*81d0*/  LDSM.16.M88.4 R204, [R221] ;  /* 0x00000000ddcc783b */ /* 0x000eee0000000200 */
        /* <DEDUP_REMOVED lines=8> */
[----:B------:R-:W1:Y:S07]  /*8260*/  LDSM.16.M88.4 R188, [R218] ;  /* 0x00000000dabc783b */ /* 0x000e6e0000000200 */
[C---:B-----5:R-:W-:Y:S08]  /*8270*/  HMMA.16816.F32.BF16 R44, R196.reuse, R192, R44 ;  /* 0x000000c0c42c723c */ /* 0x060ff0000004182c */
[----:B------:R-:W-:Y:S01]  /*8280*/  HMMA.16816.F32.BF16 R48, R196, R194, R48 ;  /* 0x000000c2c430723c */ /* 0x000fe20000041830 */
[----:B------:R-:W5:Y:S05]  /*8290*/  LDSM.16.M88.4 R192, [R217] ;  /* 0x00000000d9c0783b */ /* 0x000f6a0000000200 */
[----:B------:R-:W1:Y:S02]  /*82a0*/  LDSM.16.M88.4 R196, [R216] ;  /* 0x00000000d8c4783b */ /* 0x000e640000000200 */
[C---:B---3--:R-:W-:Y:S08]  /*82b0*/  HMMA.16816.F32.BF16 R4, R200.reuse, R204, R4 ;  /* 0x000000ccc804723c */ /* 0x048ff00000041804 */
[C---:B------:R-:W-:Y:S01]  /*82c0*/  HMMA.16816.F32.BF16 R8, R200.reuse, R206, R8 ;  /* 0x000000cec808723c */ /* 0x040fe20000041808 */
[----:B------:R-:W-:Y:S07]  /*82d0*/  LDSM.16.M88.4 R204, [R246+0xc000] ;  /* 0x00c00000f6cc783b */ /* 0x000fee0000000200 */
[C---:B----4-:R-:W-:Y:S08]  /*82e0*/  HMMA.16816.F32.BF16 R12, R200.reuse, R208, R12 ;  /* 0x000000d0c80c723c */ /* 0x050ff0000004180c */
        /* <DEDUP_REMOVED lines=8> */
[C---:B-----5:R-:W-:Y:S08]  /*8370*/  HMMA.16816.F32.BF16 R36, R200.reuse, R192, R36 ;  /* 0x000000c0c824723c */ /* 0x060ff00000041824 */
[C---:B------:R-:W-:Y:S01]  /*8380*/  HMMA.16816.F32.BF16 R40, R200.reuse, R194, R40 ;  /* 0x000000c2c828723c */ /* 0x040fe20000041828 */
[----:B------:R-:W4:Y:S07]  /*8390*/  LDSM.16.M88.4 R192, [R243+0x16900] ;  /* 0x01690000f3c0783b */ /* 0x000f2e0000000200 */
[C---:B------:R-:W-:Y:S08]  /*83a0*/  HMMA.16816.F32.BF16 R44, R200.reuse, R196, R44 ;  /* 0x000000c4c82c723c */ /* 0x040ff0000004182c */
[----:B------:R-:W-:Y:S01]  /*83b0*/  HMMA.16816.F32.BF16 R48, R200, R198, R48 ;  /* 0x000000c6c830723c */ /* 0x000fe20000041830 */
[----:B------:R-:W5:Y:S05]  /*83c0*/  LDSM.16.M88.4 R196, [R243+0x17100] ;  /* 0x01710000f3c4783b */ /* 0x000f6a0000000200 */
[----:B------:R-:W-:Y:S02]  /*83d0*/  LDSM.16.M88.4 R200, [R245+0xc000] ;  /* 0x00c00000f5c8783b */ /* 0x000fe40000000200 */
[C---:B---3--:R-:W-:Y:S08]  /*83e0*/  HMMA.16816.F32.BF16 R4, R204.reuse, R208, R4 ;  /* 0x000000d0cc04723c */ /* 0x048ff00000041804 */
[C---:B------:R-:W-:Y:S01]  /*83f0*/  HMMA.16816.F32.BF16 R8, R204.reuse, R210, R8 ;  /* 0x000000d2cc08723c */ /* 0x040fe20000041808 */
[----:B------:R-:W-:Y:S07]  /*8400*/  LDSM.16.M88.4 R208, [R234+0x9000] ;  /* 0x00900000ead0783b */ /* 0x000fee0000000200 */
[C---:B--2---:R-:W-:Y:S08]  /*8410*/  HMMA.16816.F32.BF16 R12, R204.reuse, R184, R12 ;  /* 0x000000b8cc0c723c */ /* 0x044ff0000004180c */
[C---:B------:R-:W-:Y:S01]  /*8420*/  HMMA.16816.F32.BF16 R16, R204.reuse, R186, R16 ;  /* 0x000000bacc10723c */ /* 0x040fe20000041810 */
[----:B------:R-:W2:Y:S07]  /*8430*/  LDSM.16.M88.4 R184, [R243+0x17900] ;  /* 0x01790000f3b8783b */ /* 0x000eae0000000200 */
[C---:B-1----:R-:W-:Y:S08]  /*8440*/  HMMA.16816.F32.BF16 R20, R204.reuse, R188, R20 ;  /* 0x000000bccc14723c */ /* 0x042ff00000041814 */
[C---:B------:R-:W-:Y:S08]  /*8450*/  HMMA.16816.F32.BF16 R24, R204.reuse, R190, R24 ;  /* 0x000000becc18723c */ /* 0x040ff00000041818 */
[C---:B----4-:R-:W-:Y:S08]  /*8460*/  HMMA.16816.F32.BF16 R28, R204.reuse, R192, R28 ;  /* 0x000000c0cc1c723c */ /* 0x050ff0000004181c */
[C---:B------:R-:W-:Y:S08]  /*8470*/  HMMA.16816.F32.BF16 R32, R204.reuse, R194, R32 ;  /* 0x000000c2cc20723c */ /* 0x040ff00000041820 */
[C---:B-----5:R-:W-:Y:S08]  /*8480*/  HMMA.16816.F32.BF16 R36, R204.reuse, R196, R36 ;  /* 0x000000c4cc24723c */ /* 0x060ff00000041824 */
[C---:B------:R-:W-:Y:S08]  /*8490*/  HMMA.16816.F32.BF16 R40, R204.reuse, R198, R40 ;  /* 0x000000c6cc28723c */ /* 0x040ff00000041828 */
[C---:B--2---:R-:W-:Y:S08]  /*84a0*/  HMMA.16816.F32.BF16 R44, R204.reuse, R184, R44 ;  /* 0x000000b8cc2c723c */ /* 0x044ff0000004182c */
[----:B------:R-:W-:Y:S01]  /*84b0*/  HMMA.16816.F32.BF16 R48, R204, R186, R48 ;  /* 0x000000bacc30723c */ /* 0x000fe20000041830 */
[----:B------:R-:W1:Y:S07]  /*84c0*/  LDSM.16.M88.4 R184, [R234+0x9800] ;  /* 0x00980000eab8783b */ /* 0x000e6e0000000200 */
[C---:B------:R-:W-:Y:S08]  /*84d0*/  HMMA.16816.F32.BF16 R4, R200.reuse, R208, R4 ;  /* 0x000000d0c804723c */ /* 0x040ff00000041804 */
        /* <DEDUP_REMOVED lines=10> */
[----:B------:R-:W-:Y:S01]  /*8580*/  MUFU.TANH R193, R4 ;  /* 0x0000000400c17308 */ /* 0x000fe20000002400 */
[----:B------:R-:W-:Y:S02]  /*8590*/  FMUL.FTZ R10, R10, c[0x0][0x320] ;  /* 0x0000c8000a0a7a20 */ /* 0x000fe40000410000 */
[----:B------:R-:W-:Y:S01]  /*85a0*/  FMUL.FTZ R11, R11, c[0x0][0x320] ;  /* 0x0000c8000b0b7a20 */ /* 0x000fe20000410000 */
[C---:B------:R-:W-:Y:S06]  /*85b0*/  HMMA.16816.F32.BF16 R16, R200.reuse, R186, R16 ;  /* 0x000000bac810723c */ /* 0x040fec0000041810 */
[----:B------:R-:W-:Y:S01]  /*85c0*/  MUFU.TANH R2, R10 ;  /* 0x0000000a00027308 */ /* 0x000fe20000002400 */
[----:B--2---:R1:W-:Y:S09]  /*85d0*/  STL [R1+0x64], R0 ;  /* 0x0000640001007387 */ /* 0x0043f20000100800 */
[----:B------:R-:W-:Y:S01]  /*85e0*/  MUFU.TANH R192, R5 ;  /* 0x0000000500c07308 */ /* 0x000fe20000002400 */
[----:B------:R-:W-:Y:S02]  /*85f0*/  FMUL.FTZ R13, R13, c[0x0][0x320] ;  /* 0x0000c8000d0d7a20 */ /* 0x000fe40000410000 */
[----:B------:R-:W-:Y:S02]  /*8600*/  FMUL.FTZ R14, R14, c[0x0][0x320] ;  /* 0x0000c8000e0e7a20 */ /* 0x000fe40000410000 */
[----:B------:R-:W-:Y:S02]  /*8610*/  FMUL.FTZ R15, R15, c[0x0][0x320] ;  /* 0x0000c8000f0f7a20 */ /* 0x000fe40000410000 */
[----:B------:R-:W-:Y:S02]  /*8620*/  FMUL.FTZ R12, R12, c[0x0][0x320] ;  /* 0x0000c8000c0c7a20 */ /* 0x000fe40000410000 */
[----:B------:R-:W-:Y:S01]  /*8630*/  FMUL.FTZ R16, R16, c[0x0][0x320] ;  /* 0x0000c80010107a20 */ /* 0x000fe20000410000 */
[----:B------:R2:W-:Y:S01]  /*8640*/  MUFU.TANH R191, R7 ;  /* 0x0000000700bf7308 */ /* 0x0005e20000002400 */
[----:B------:R-:W-:Y:S02]  /*8650*/  FMUL.FTZ R17, R17, c[0x0][0x320] ;  /* 0x0000c80011117a20 */ /* 0x000fe40000410000 */
[----:B------:R-:W-:Y:S02]  /*8660*/  FMUL.FTZ R18, R18, c[0x0][0x320] ;  /* 0x0000c80012127a20 */ /* 0x000fe40000410000 */
[----:B------:R-:W-:Y:S05]  /*8670*/  FMUL.FTZ R19, R19, c[0x0][0x320] ;  /* 0x0000c80013137a20 */ /* 0x000fea0000410000 */
[----:B-1----:R-:W1:Y:S10]  /*8680*/  MUFU.TANH R0, R8 ;  /* 0x0000000800007308 */ /* 0x002e740000002400 */
[----:B------:R-:W-:Y:S01]  /*8690*/  MUFU.TANH R208, R12 ;  /* 0x0000000c00d07308 */ /* 0x000fe20000002400 */
[----:B--2---:R-:W2:Y:S09]  /*86a0*/  LDSM.16.M88.4 R4, [R234+0xa000] ;  /* 0x00a00000ea04783b */ /* 0x004eb20000000200 */
[----:B------:R-:W-:Y:S01]  /*86b0*/  MUFU.TANH R184, R19 ;  /* 0x0000001300b87308 */ /* 0x000fe20000002400 */
[----:B-1----:R1:W-:Y:S09]  /*86c0*/  STL [R1+0x84], R0 ;  /* 0x0000840001007387 */ /* 0x0023f20000100800 */
[----:B-1----:R-:W1:Y:S01]  /*86d0*/  MUFU.TANH R0, R9 ;  /* 0x0000000900007308 */ /* 0x002e620000002400 */
[C---:B--2---:R-:W-:Y:S08]  /*86e0*/  HMMA.16816.F32.BF16 R20, R200.reuse, R4, R20 ;  /* 0x00000004c814723c */ /* 0x044ff00000041814 */
[C---:B------:R-:W-:Y:S01]  /*86f0*/  HMMA.16816.F32.BF16 R24, R200.reuse, R6, R24 ;  /* 0x00000006c818723c */ /* 0x040fe20000041818 */
[----:B------:R-:W-:Y:S05]  /*8700*/  LDSM.16.M88.4 R4, [R234+0xb000] ;  /* 0x00b00000ea04783b */ /* 0x000fea0000000200 */
[----:B-1----:R1:W-:Y:S05]  /*8710*/  STL [R1+0x8c], R0 ;  /* 0x00008c0001007387 */ /* 0x0023ea0000100800 */
[----:B------:R2:W-:Y:S05]  /*8720*/  STL [R1+0x88], R2 ;  /* 0x0000880201007387 */ /* 0x0005ea0000100800 */
[----:B------:R-:W-:Y:S02]  /*8730*/  FMUL.FTZ R20, R20, c[0x0][0x320] ;  /* 0x0000c80014147a20 */ /* 0x000fe40000410000 */
[----:B------:R-:W-:Y:S02]  /*8740*/  FMUL.FTZ R21, R21, c[0x0][0x320] ;  /* 0x0000c80015157a20 */ /* 0x000fe40000410000 */
[----:B------:R-:W-:Y:S01]  /*8750*/  MUFU.TANH R197, R20 ;  /* 0x0000001400c57308 */ /* 0x000fe20000002400 */
[----:B------:R-:W-:Y:S02]  /*8760*/  FMUL.FTZ R22, R22, c[0x0][0x320] ;  /* 0x0000c80016167a20 */ /* 0x000fe40000410000 */
[----:B------:R-:W-:Y:S02]  /*8770*/  FMUL.FTZ R23, R23, c[0x0][0x320] ;  /* 0x0000c80017177a20 */ /* 0x000fe40000410000 */
[----:B------:R-:W-:Y:S02]  /*8780*/  FMUL.FTZ R24, R24, c[0x0][0x320] ;  /* 0x0000c80018187a20 */ /* 0x000fe40000410000 */
[----:B------:R-:W-:Y:S02]  /*8790*/  FMUL.FTZ R25, R25, c[0x0][0x320] ;  /* 0x0000c80019197a20 */ /* 0x000fe40000410000 */
[----:B------:R-:W-:Y:S01]  /*87a0*/  FMUL.FTZ R26, R26, c[0x0][0x320] ;  /* 0x0000c8001a1a7a20 */ /* 0x000fe20000410000 */
[----:B------:R-:W-:Y:S01]  /*87b0*/  MUFU.TANH R198, R21 ;  /* 0x0000001500c67308 */ /* 0x000fe20000002400 */
[----:B------:R-:W-:Y:S09]  /*87c0*/  FMUL.FTZ R27, R27, c[0x0][0x320] ;  /* 0x0000c8001b1b7a20 */ /* 0x000ff20000410000 */
[----:B-1----:R1:W3:Y:S10]  /*87d0*/  MUFU.TANH R0, R11 ;  /* 0x0000000b00007308 */ /* 0x0022f40000002400 */
[----:B--2---:R-:W-:Y:S10]  /*87e0*/  MUFU.TANH R2, R15 ;  /* 0x0000000f00027308 */ /* 0x004ff40000002400 */
[----:B------:R-:W-:Y:S01]  /*87f0*/  MUFU.TANH R195, R22 ;  /* 0x0000001600c37308 */ /* 0x000fe20000002400 */
[----:B-1----:R-:W1:Y:S05]  /*8800*/  LDSM.16.M88.4 R8, [R234+0xa800] ;  /* 0x00a80000ea08783b */ /* 0x002e6a0000000200 */
[----:B---3--:R2:W-:Y:S04]  /*8810*/  STL [R1+0x80], R0 ;  /* 0x0000800001007387 */ /* 0x0085e80000100800 */
[----:B------:R-:W-:Y:S10]  /*8820*/  MUFU.TANH R194, R23 ;  /* 0x0000001700c27308 */ /* 0x000ff40000002400 */
[----:B------:R-:W-:Y:S10]  /*8830*/  MUFU.TANH R199, R24 ;  /* 0x0000001800c77308 */ /* 0x000ff40000002400 */
[----:B------:R-:W-:Y:S10]  /*8840*/  MUFU.TANH R210, R25 ;  /* 0x0000001900d27308 */ /* 0x000ff40000002400 */
[----:B--2---:R-:W2:Y:S01]  /*8850*/  MUFU.TANH R0, R13 ;  /* 0x0000000d00007308 */ /* 0x004ea20000002400 */
[C---:B-1----:R-:W-:Y:S09]  /*8860*/  HMMA.16816.F32.BF16 R28, R200.reuse, R8, R28 ;  /* 0x00000008c81c723c */ /* 0x042ff2000004181c */
[----:B------:R-:W-:Y:S01]  /*8870*/  MUFU.TANH R196, R26 ;  /* 0x0000001a00c47308 */ /* 0x000fe20000002400 */
[C---:B------:R-:W-:Y:S01]  /*8880*/  HMMA.16816.F32.BF16 R32, R200.reuse, R10, R32 ;  /* 0x0000000ac820723c */ /* 0x040fe20000041820 */
[----:B------:R-:W1:Y:S01]  /*8890*/  LDSM.16.M88.4 R8, [R234+0xb800] ;  /* 0x00b80000ea08783b */ /* 0x000e620000000200 */
[----:B------:R-:W-:Y:S07]  /*88a0*/  DEPBAR.LE SB0, 0x0 ;  /* 0x000080000000791a */ /* 0x000fee0000000000 */
[----:B------:R-:W-:Y:S01]  /*88b0*/  MUFU.TANH R209, R27 ;  /* 0x0000001b00d17308 */ /* 0x000fe20000002400 */
[----:B------:R-:W-:Y:S01]  /*88c0*/  BAR.SYNC.DEFER_BLOCKING 0x0 ;  /* 0x0000000000007b1d */ /* 0x000fe20000010000 */
[C---:B------:R-:W-:Y:S05]  /*88d0*/  HMMA.16816.F32.BF16 R36, R200.reuse, R4, R36 ;  /* 0x00000004c824723c */ /* 0x040fea0000041824 */
[----:B--2---:R2:W-:Y:S01]  /*88e0*/  STL [R1+0x78], R0 ;  /* 0x0000780001007387 */ /* 0x0045e20000100800 */
[----:B------:R-:W-:Y:S02]  /*88f0*/  FMUL.FTZ R30, R30, c[0x0][0x320] ;  /* 0x0000c8001e1e7a20 */ /* 0x000fe40000410000 */
[C---:B------:R-:W-:Y:S02]  /*8900*/  HMMA.16816.F32.BF16 R40, R200.reuse, R6, R40 ;  /* 0x00000006c828723c */ /* 0x040fe40000041828 */
[----:B------:R-:W-:Y:S02]  /*8910*/  MUFU.TANH R206, R30 ;  /* 0x0000001e00ce7308 */ /* 0x000fe40000002400 */
[----:B------:R-:W-:Y:S02]  /*8920*/  FMUL.FTZ R31, R31, c[0x0][0x320] ;  /* 0x0000c8001f1f7a20 */ /* 0x000fe40000410000 */
[----:B------:R-:W-:Y:S02]  /*8930*/  FMUL.FTZ R32, R32, c[0x0][0x320] ;  /* 0x0000c80020207a20 */ /* 0x000fe40000410000 */
[----:B------:R-:W-:Y:S04]  /*8940*/  FMUL.FTZ R33, R33, c[0x0][0x320] ;  /* 0x0000c80021217a20 */ /* 0x000fe80000410000 */
[----:B------:R-:W-:Y:S01]  /*8950*/  MUFU.TANH R207, R31 ;  /* 0x0000001f00cf7308 */ /* 0x000fe20000002400 */
[----:B------:R-:W-:Y:S02]  /*8960*/  FMUL.FTZ R34, R34, c[0x0][0x320] ;  /* 0x0000c80022227a20 */ /* 0x000fe40000410000 */
[----:B------:R-:W-:Y:S02]  /*8970*/  FMUL.FTZ R35, R35, c[0x0][0x320] ;  /* 0x0000c80023237a20 */ /* 0x000fe40000410000 */
[----:B------:R-:W-:Y:S02]  /*8980*/  FMUL.FTZ R28, R28, c[0x0][0x320] ;  /* 0x0000c8001c1c7a20 */ /* 0x000fe40000410000 */
[----:B------:R-:W-:Y:S02]  /*8990*/  FMUL.FTZ R29, R29, c[0x0][0x320] ;  /* 0x0000c8001d1d7a20 */ /* 0x000fe40000410000 */
[----:B------:R-:W-:Y:S01]  /*89a0*/  FMUL.FTZ R36, R36, c[0x0][0x320] ;  /* 0x0000c80024247a20 */ /* 0x000fe20000410000 */
[----:B--2---:R-:W2:Y:S01]  /*89b0*/  MUFU.TANH R0, R14 ;  /* 0x0000000e00007308 */ /* 0x004ea20000002400 */
[C---:B-1----:R-:W-:Y:S03]  /*89c0*/  HMMA.16816.F32.BF16 R44, R200.reuse, R8, R44 ;  /* 0x00000008c82c723c */ /* 0x042fe6000004182c */
[----:B------:R-:W-:Y:S02]  /*89d0*/  FMUL.FTZ R37, R37, c[0x0][0x320] ;  /* 0x0000c80025257a20 */ /* 0x000fe40000410000 */
[----:B------:R-:W-:Y:S02]  /*89e0*/  FMUL.FTZ R38, R38, c[0x0][0x320] ;  /* 0x0000c80026267a20 */ /* 0x000fe40000410000 */
[----:B------:R-:W-:Y:S01]  /*89f0*/  FMUL.FTZ R39, R39, c[0x0][0x320] ;  /* 0x0000c80027277a20 */ /* 0x000fe20000410000 */
[----:B------:R-:W-:Y:S01]  /*8a00*/  HMMA.16816.F32.BF16 R48, R200, R10, R48 ;  /* 0x0000000ac830723c */ /* 0x000fe20000041830 */
[----:B------:R-:W-:Y:S03]  /*8a10*/  MUFU.TANH R211, R28 ;  /* 0x0000001c00d37308 */ /* 0x000fe60000002400 */
[----:B------:R-:W-:Y:S02]  /*8a20*/  FMUL.FTZ R40, R40, c[0x0][0x320] ;  /* 0x0000c80028287a20 */ /* 0x000fe40000410000 */
[----:B------:R-:W-:Y:S02]  /*8a30*/  FMUL.FTZ R41, R41, c[0x0][0x320] ;  /* 0x0000c80029297a20 */ /* 0x000fe40000410000 */
[----:B------:R-:W-:Y:S03]  /*8a40*/  FMUL.FTZ R42, R42, c[0x0][0x320] ;  /* 0x0000c8002a2a7a20 */ /* 0x000fe60000410000 */
[----:B------:R-:W-:Y:S01]  /*8a50*/  MUFU.TANH R212, R29 ;  /* 0x0000001d00d47308 */ /* 0x000fe20000002400 */
[----:B------:R-:W-:Y:S01]  /*8a60*/  FMUL.FTZ R43, R43, c[0x0][0x320] ;  /* 0x0000c8002b2b7a20 */ /* 0x000fe20000410000 */
[----:B--2---:R1:W-:Y:S03]  /*8a70*/  STL [R1+0x74], R0 ;  /* 0x0000740001007387 */ /* 0x0043e60000100800 */
[----:B------:R-:W-:Y:S02]  /*8a80*/  FMUL.FTZ R44, R44, c[0x0][0x320] ;  /* 0x0000c8002c2c7a20 */ /* 0x000fe40000410000 */
[----:B------:R-:W-:Y:S01]  /*8a90*/  FMUL.FTZ R45, R45, c[0x0][0x320] ;  /* 0x0000c8002d2d7a20 */ /* 0x000fe20000410000 */
[----:B------:R-:W-:Y:S02]  /*8aa0*/  STL [R1+0x70], R2 ;  /* 0x0000700201007387 */ /* 0x000fe40000100800 */
        /* <DEDUP_REMOVED lines=8> */
[----:B-1----:R-:W1:Y:S10]  /*8b30*/  MUFU.TANH R0, R16 ;  /* 0x0000001000007308 */ /* 0x002e740000002400 */
[----:B------:R-:W-:Y:S10]  /*8b40*/  MUFU.TANH R205, R34 ;  /* 0x0000002200cd7308 */ /* 0x000ff40000002400 */
[----:B------:R-:W-:Y:S01]  /*8b50*/  MUFU.TANH R204, R35 ;  /* 0x0000002300cc7308 */ /* 0x000fe20000002400 */
[----:B-1----:R1:W-:Y:S09]  /*8b60*/  STL [R1+0x6c], R0 ;  /* 0x00006c0001007387 */ /* 0x0023f20000100800 */
[----:B------:R-:W-:Y:S10]  /*8b70*/  MUFU.TANH R215, R36 ;  /* 0x0000002400d77308 */ /* 0x000ff40000002400 */
[----:B------:R-:W-:Y:S10]  /*8b80*/  MUFU.TANH R35, R37 ;  /* 0x0000002500237308 */ /* 0x000ff40000002400 */
[----:B-1----:R-:W1:Y:S10]  /*8b90*/  MUFU.TANH R0, R17 ;  /* 0x0000001100007308 */ /* 0x002e740000002400 */
[----:B------:R-:W-:Y:S10]  /*8ba0*/  MUFU.TANH R189, R38 ;  /* 0x0000002600bd7308 */ /* 0x000ff40000002400 */
[----:B------:R-:W-:Y:S01]  /*8bb0*/  MUFU.TANH R190, R39 ;  /* 0x0000002700be7308 */ /* 0x000fe20000002400 */
[----:B-1----:R1:W-:Y:S09]  /*8bc0*/  STL [R1+0x7c], R0 ;  /* 0x00007c0001007387 */ /* 0x0023f20000100800 */
[----:B------:R-:W-:Y:S10]  /*8bd0*/  MUFU.TANH R34, R40 ;  /* 0x0000002800227308 */ /* 0x000ff40000002400 */
[----:B------:R-:W-:Y:S10]  /*8be0*/  MUFU.TANH R33, R41 ;  /* 0x0000002900217308 */ /* 0x000ff40000002400 */
[----:B-1----:R-:W1:Y:S10]  /*8bf0*/  MUFU.TANH R0, R18 ;  /* 0x0000001200007308 */ /* 0x002e740000002400 */
[----:B------:R2:W3:Y:S10]  /*8c00*/  MUFU.TANH R188, R42 ;  /* 0x0000002a00bc7308 */ /* 0x0004f40000002400 */
[----:B------:R2:W4:Y:S01]  /*8c10*/  MUFU.TANH R185, R43 ;  /* 0x0000002b00b97308 */ /* 0x0005220000002400 */
[----:B-1----:R2:W-:Y:S09]  /*8c20*/  STL [R1+0x68], R0 ;  /* 0x0000680001007387 */ /* 0x0025f20000100800 */
[----:B------:R2:W1:Y:S10]  /*8c30*/  MUFU.TANH R32, R44 ;  /* 0x0000002c00207308 */ /* 0x0004740000002400 */
[----:B------:R2:W1:Y:S10]  /*8c40*/  MUFU.TANH R200, R45 ;  /* 0x0000002d00c87308 */ /* 0x0004740000002400 */
[----:B------:R2:W1:Y:S10]  /*8c50*/  MUFU.TANH R186, R46 ;  /* 0x0000002e00ba7308 */ /* 0x0004740000002400 */
[----:B------:R2:W1:Y:S10]  /*8c60*/  MUFU.TANH R187, R47 ;  /* 0x0000002f00bb7308 */ /* 0x0004740000002400 */
[----:B------:R2:W1:Y:S10]  /*8c70*/  MUFU.TANH R31, R48 ;  /* 0x00000030001f7308 */ /* 0x0004740000002400 */
[----:B------:R2:W1:Y:S10]  /*8c80*/  MUFU.TANH R30, R49 ;  /* 0x00000031001e7308 */ /* 0x0004740000002400 */
[----:B------:R2:W1:Y:S10]  /*8c90*/  MUFU.TANH R182, R50 ;  /* 0x0000003200b67308 */ /* 0x0004740000002400 */
[----:B------:R2:W1:Y:S02]  /*8ca0*/  MUFU.TANH R181, R51 ;  /* 0x0000003300b57308 */ /* 0x0004640000002400 */
[----:B-1234-:R-:W-:-:S05]  /*8cb0*/  @P0 BRA `(.L_x_774) ;  /* 0xffffdb8000000947 */ /* 0x01efca000383ffff */
.L_x_773:
[----:B----4-:R-:W2:Y:S01]  /*8cc0*/  LDL.LU R12, [R1+0x68] ;  /* 0x00006800010c7983 */ /* 0x010ea20000300800 */
[----:B------:R-:W-:Y:S01]  /*8cd0*/  MOV R24, R208 ;  /* 0x000000d000187202 */ /* 0x000fe20000000f00 */
[----:B------:R-:W-:Y:S01]  /*8ce0*/  UIADD3 UR4, UR9, -0x1, URZ ;  /* 0xffffffff09047890 */ /* 0x000fe2000fffe03f */
[----:B------:R-:W-:Y:S01]  /*8cf0*/  ISETP.LT.AND P0, PT, RZ, UR9, PT ;  /* 0x00000009ff007c0c */ /* 0x000fe2000bf01270 */
[----:B------:R-:W3:Y:S04]  /*8d00*/  LDL.LU R10, [R1+0x7c] ;  /* 0x00007c00010a7983 */ /* 0x000ee80000300800 */
[----:B------:R-:W4:Y:S01]  /*8d10*/  LDL.LU R5, [R1+0x6c] ;  /* 0x00006c0001057983 */ /* 0x000f220000300800 */
[----:B------:R-:W-:Y:S03]  /*8d20*/  UMOV UR9, UR4 ;  /* 0x0000000400097c82 */ /* 0x000fe60008000000 */
[----:B------:R-:W5:Y:S04]  /*8d30*/  LDL.LU R4, [R1+0x70] ;  /* 0x0000700001047983 */ /* 0x000f680000300800 */
[----:B------:R-:W5:Y:S04]  /*8d40*/  LDL.LU R2, [R1+0x74] ;  /* 0x0000740001027983 */ /* 0x000f680000300800 */
[----:B------:R-:W5:Y:S04]  /*8d50*/  LDL.LU R0, [R1+0x78] ;  /* 0x0000780001007983 */ /* 0x000f680000300800 */
[----:B------:R-:W5:Y:S04]  /*8d60*/  LDL.LU R11, [R1+0x84] ;  /* 0x00008400010b7983 */ /* 0x000f680000300800 */
[----:B------:R-:W5:Y:S04]  /*8d70*/  LDL.LU R9, [R1+0x8c] ;  /* 0x00008c0001097983 */ /* 0x000f680000300800 */
[----:B------:R-:W5:Y:S04]  /*8d80*/  LDL.LU R8, [R1+0x64] ;  /* 0x0000640001087983 */ /* 0x000f680000300800 */
[----:B------:R-:W5:Y:S04]  /*8d90*/  LDL.LU R7, [R1+0x88] ;  /* 0x0000880001077983 */ /* 0x000f680000300800 */
[----:B------:R-:W5:Y:S04]  /*8da0*/  LDL.LU R6, [R1+0x80] ;  /* 0x0000800001067983 */ /* 0x000f680000300800 */
[----:B------:R-:W-:Y:S08]  /*8db0*/  LDSM.16.MT88.4 R20, [R242+0x100] ;  /* 0x00010000f214783b */ /* 0x000ff00000004200 */
[----:B------:R-:W-:Y:S08]  /*8dc0*/  LDSM.16.MT88.4 R36, [R240+0x100] ;  /* 0x00010000f024783b */ /* 0x000ff00000004200 */
[----:B------:R-:W-:Y:S08]  /*8dd0*/  LDSM.16.MT88.4 R44, [R244+0x3100] ;  /* 0x00310000f42c783b */ /* 0x000ff00000004200 */
[----:B------:R-:W0:Y:S01]  /*8de0*/  LDGDEPBAR ;  /* 0x00000000000079af */ /* 0x000e220000000000 */
[----:B--2---:R-:W-:Y:S07]  /*8df0*/  MOV R18, R12 ;  /* 0x0000000c00127202 */ /* 0x004fee0000000f00 */
[----:B------:R-:W-:Y:S01]  /*8e00*/  LDSM.16.MT88.4 R12, [R244+0x100] ;  /* 0x00010000f40c783b */ /* 0x000fe20000004200 */
[----:B---3--:R-:W-:Y:S02]  /*8e10*/  MOV R19, R10 ;  /* 0x0000000a00137202 */ /* 0x008fe40000000f00 */
[----:B----4-:R-:W-:Y:S02]  /*8e20*/  MOV R28, R5 ;  /* 0x00000005001c7202 */ /* 0x010fe40000000f00 */
[----:B-----5:R-:W-:Y:S02]  /*8e30*/  MOV R27, R4 ;  /* 0x00000004001b7202 */ /* 0x020fe40000000f00 */
[----:B------:R-:W-:Y:S02]  /*8e40*/  FMNMX.FTZ R4, R193, R180, !PT ;  /* 0x000000b4c1047209 */ /* 0x000fe40007810000 */
[----:B------:R-:W-:Y:S02]  /*8e50*/  MOV R26, R2 ;  /* 0x00000002001a7202 */ /* 0x000fe40000000f00 */
[----:B------:R-:W-:Y:S02]  /*8e60*/  FMNMX.FTZ R4, R192, R4, !PT ;  /* 0x00000004c0047209 */ /* 0x000fe40007810000 */
[----:B------:R-:W-:Y:S02]  /*8e70*/  MOV R25, R0 ;  /* 0x0000000000197202 */ /* 0x000fe40000000f00 */
[----:B------:R-:W-:Y:S04]  /*8e80*/  FMNMX.FTZ R4, R11, R4, !PT ;  /* 0x000000040b047209 */ /* 0x000fe80007810000 */
[----:B------:R-:W-:Y:S04]  /*8e90*/  FMNMX.FTZ R4, R9, R4, !PT ;  /* 0x0000000409047209 */ /* 0x000fe80007810000 */
        /* <DEDUP_REMOVED lines=39> */
[----:B------:R-:W-:Y:S03]  /*9110*/  FMNMX.FTZ R0, R185, R0, !PT ;  /* 0x00000000b9007209 */ /* 0x000fe60007810000 */
[----:B------:R-:W1:Y:S01]  /*9120*/  SHFL.BFLY PT, R2, R4, 0x2, 0x1f ;  /* 0x0c401f0004027f89 */ /* 0x000e6200000e0000 */
[----:B------:R-:W-:Y:S04]  /*9130*/  FMNMX.FTZ R0, R186, R0, !PT ;  /* 0x00000000ba007209 */ /* 0x000fe80007810000 */
[----:B------:R-:W-:Y:S04]  /*9140*/  FMNMX.FTZ R0, R187, R0, !PT ;  /* 0x00000000bb007209 */ /* 0x000fe80007810000 */
[----:B------:R-:W-:Y:S04]  /*9150*/  FMNMX.FTZ R0, R182, R0, !PT ;  /* 0x00000000b6007209 */ /* 0x000fe80007810000 */
[----:B------:R-:W-:Y:S05]  /*9160*/  FMNMX.FTZ R0, R181, R0, !PT ;  /* 0x00000000b5007209 */ /* 0x000fea0007810000 */
[----:B------:R-:W2:Y:S01]  /*9170*/  SHFL.BFLY PT, R5, R0, 0x2, 0x1f ;  /* 0x0c401f0000057f89 */ /* 0x000ea200000e0000 */
[----:B-1----:R-:W-:Y:S07]  /*9180*/  FMNMX.FTZ R4, R4, R2, !PT ;  /* 0x0000000204047209 */ /* 0x002fee0007810000 */
[----:B------:R-:W1:Y:S01]  /*9190*/  SHFL.BFLY PT, R2, R4, 0x1, 0x1f ;  /* 0x0c201f0004027f89 */ /* 0x000e6200000e0000 */
[----:B--2---:R-:W-:Y:S07]  /*91a0*/  FMNMX.FTZ R5, R0, R5, !PT ;  /* 0x0000000500057209 */ /* 0x004fee0007810000 */
[----:B------:R-:W2:Y:S01]  /*91b0*/  SHFL.BFLY PT, R0, R5, 0x1, 0x1f ;  /* 0x0c201f0005007f89 */ /* 0x000ea200000e0000 */
[----:B-1----:R-:W-:Y:S05]  /*91c0*/  FMNMX.FTZ R2, R4, R2, !PT ;  /* 0x0000000204027209 */ /* 0x002fea0007810000 */
[C---:B------:R-:W-:Y:S02]  /*91d0*/  FMUL.FTZ R10, R2.reuse, c[0x0][0x2d0] ;  /* 0x0000b400020a7a20 */ /* 0x040fe40000410000 */
[----:B------:R-:W-:Y:S02]  /*91e0*/  FADD.FTZ R4, -R2, R180 ;  /* 0x000000b402047221 */ /* 0x000fe40000010100 */
[--C-:B------:R-:W-:Y:S02]  /*91f0*/  FFMA.FTZ R193, R193, c[0x0][0x2d0], -R10.reuse ;  /* 0x0000b400c1c17a23 */ /* 0x100fe4000001080a */
[----:B------:R-:W-:Y:S02]  /*9200*/  FMUL.FTZ R4, R4, c[0x0][0x2d0] ;  /* 0x0000b40004047a20 */ /* 0x000fe40000410000 */
[----:B------:R1:W-:Y:S01]  /*9210*/  MUFU.EX2 R29, R193 ;  /* 0x000000c1001d7308 */ /* 0x0003e20000000800 */
[--C-:B------:R-:W-:Y:S02]  /*9220*/  FFMA.FTZ R208, R192, c[0x0][0x2d0], -R10.reuse ;  /* 0x0000b400c0d07a23 */ /* 0x100fe4000001080a */
[----:B------:R-:W-:Y:S01]  /*9230*/  FFMA.FTZ R202, R11, c[0x0][0x2d0], -R10 ;  /* 0x0000b4000bca7a23 */ /* 0x000fe2000001080a */
[----:B--2---:R-:W-:Y:S06]  /*9240*/  FMNMX.FTZ R0, R5, R0, !PT ;  /* 0x0000000005007209 */ /* 0x004fec0007810000 */
[----:B------:R2:W3:Y:S01]  /*9250*/  MUFU.EX2 R180, R4 ;  /* 0x0000000400b47308 */ /* 0x0004e20000000800 */
[C---:B------:R-:W-:Y:S02]  /*9260*/  FMUL.FTZ R192, R0.reuse, c[0x0][0x2d0] ;  /* 0x0000b40000c07a20 */ /* 0x040fe40000410000 */
[----:B------:R-:W-:Y:S02]  /*9270*/  FADD.FTZ R3, -R0, R3 ;  /* 0x0000000300037221 */ /* 0x000fe40000010100 */
[--C-:B------:R-:W-:Y:S02]  /*9280*/  FFMA.FTZ R203, R191, c[0x0][0x2d0], -R192.reuse ;  /* 0x0000b400bfcb7a23 */ /* 0x100fe400000108c0 */
[----:B------:R-:W-:Y:S02]  /*9290*/  FMUL.FTZ R3, R3, c[0x0][0x2d0] ;  /* 0x0000b40003037a20 */ /* 0x000fe40000410000 */
[--C-:B------:R-:W-:Y:S01]  /*92a0*/  FFMA.FTZ R191, R6, c[0x0][0x2d0], -R192.reuse ;  /* 0x0000b40006bf7a23 */ /* 0x100fe200000108c0 */
[----:B------:R-:W-:Y:S01]  /*92b0*/  MUFU.EX2 R208, R208 ;  /* 0x000000d000d07308 */ /* 0x000fe20000000800 */
[--C-:B------:R-:W-:Y:S02]  /*92c0*/  FFMA.FTZ R201, R7, c[0x0][0x2d0], -R192.reuse ;  /* 0x0000b40007c97a23 */ /* 0x100fe400000108c0 */
[----:B------:R-:W-:Y:S02]  /*92d0*/  FFMA.FTZ R184, R184, c[0x0][0x2d0], -R192 ;  /* 0x0000b400b8b87a23 */ /* 0x000fe400000108c0 */
[----:B-1----:R-:W-:Y:S02]  /*92e0*/  FFMA.FTZ R193, R9, c[0x0][0x2d0], -R10 ;  /* 0x0000b40009c17a23 */ /* 0x002fe4000001080a */
[--C-:B------:R-:W-:Y:S02]  /*92f0*/  FFMA.FTZ R209, R209, c[0x0][0x2d0], -R192.reuse ;  /* 0x0000b400d1d17a23 */ /* 0x100fe400000108c0 */
[--C-:B------:R-:W-:Y:S01]  /*9300*/  FFMA.FTZ R190, R190, c[0x0][0x2d0], -R192.reuse ;  /* 0x0000b400bebe7a23 */ /* 0x100fe200000108c0 */
[----:B------:R-:W1:Y:S01]  /*9310*/  MUFU.EX2 R3, R3 ;  /* 0x0000000300037308 */ /* 0x000e620000000800 */
[--C-:B------:R-:W-:Y:S02]  /*9320*/  FFMA.FTZ R188, R188, c[0x0][0x2d0], -R192.reuse ;  /* 0x0000b400bcbc7a23 */ /* 0x100fe400000108c0 */
[--C-:B------:R-:W-:Y:S02]  /*9330*/  FFMA.FTZ R185, R185, c[0x0][0x2d0], -R192.reuse ;  /* 0x0000b400b9b97a23 */ /* 0x100fe400000108c0 */
[----:B--2---:R-:W-:Y:S02]  /*9340*/  FFMA.FTZ R4, R8, c[0x0][0x2d0], -R192 ;  /* 0x0000b40008047a23 */ /* 0x004fe400000108c0 */
[C---:B---3--:R-:W-:Y:S02]  /*9350*/  FMUL.FTZ R5, R180.reuse, R177 ;  /* 0x000000b1b4057220 */ /* 0x048fe40000410000 */
[C---:B------:R-:W-:Y:S01]  /*9360*/  FMUL.FTZ R8, R180.reuse, R172 ;  /* 0x000000acb4087220 */ /* 0x040fe20000410000 */
[----:B------:R-:W-:Y:S01]  /*9370*/  MUFU.EX2 R202, R202 ;  /* 0x000000ca00ca7308 */ /* 0x000fe20000000800 */
[C---:B------:R-:W-:Y:S01]  /*9380*/  FMUL.FTZ R9, R180.reuse, R173 ;  /* 0x000000adb4097220 */ /* 0x040fe20000410000 */
[----:B------:R-:W-:Y:S01]  /*9390*/  MOV R173, R29 ;  /* 0x0000001d00ad7202 */ /* 0x000fe20000000f00 */
[C---:B------:R-:W-:Y:S01]  /*93a0*/  FMUL.FTZ R16, R180.reuse, R164 ;  /* 0x000000a4b4107220 */ /* 0x040fe20000410000 */
[----:B------:R-:W-:Y:S01]  /*93b0*/  MOV R164, R35 ;  /* 0x0000002300a47202 */ /* 0x000fe20000000f00 */
[C---:B------:R-:W-:Y:S02]  /*93c0*/  FMUL.FTZ R40, R180.reuse, R140 ;  /* 0x0000008cb4287220 */ /* 0x040fe40000410000 */
[C---:B------:R-:W-:Y:S02]  /*93d0*/  FMUL.FTZ R41, R180.reuse, R141 ;  /* 0x0000008db4297220 */ /* 0x040fe40000410000 */
[C---:B------:R-:W-:Y:S01]  /*93e0*/  FMUL.FTZ R48, R180.reuse, R132 ;  /* 0x00000084b4307220 */ /* 0x040fe20000410000 */
[----:B------:R-:W2:Y:S01]  /*93f0*/  MUFU.EX2 R193, R193 ;  /* 0x000000c100c17308 */ /* 0x000ea20000000800 */
[C---:B------:R-:W-:Y:S02]  /*9400*/  FMUL.FTZ R49, R180.reuse, R133 ;  /* 0x00000085b4317220 */ /* 0x040fe40000410000 */
[C---:B------:R-:W-:Y:S02]  /*9410*/  FMUL.FTZ R52, R180.reuse, R52 ;  /* 0x00000034b4347220 */ /* 0x040fe40000410000 */
[C---:B-1----:R-:W-:Y:S02]  /*9420*/  FMUL.FTZ R6, R3.reuse, R178 ;  /* 0x000000b203067220 */ /* 0x042fe40000410000 */
        /* <DEDUP_REMOVED lines=8> */
[----:B------:R-:W-:Y:S01]  /*94b0*/  LDSM.16.MT88.4 R140, [R242+0x3100] ;  /* 0x00310000f28c783b */ /* 0x000fe20000004200 */
[----:B------:R-:W-:Y:S01]  /*94c0*/  MUFU.EX2 R191, R191 ;  /* 0x000000bf00bf7308 */ /* 0x000fe20000000800 */
[C---:B------:R-:W-:Y:S02]  /*94d0*/  FMUL.FTZ R50, R3.reuse, R134 ;  /* 0x0000008603327220 */ /* 0x040fe40000410000 */
[----:B------:R-:W-:Y:S01]  /*94e0*/  FMUL.FTZ R51, R3, R135 ;  /* 0x0000008703337220 */ /* 0x000fe20000410000 */
[----:B--2---:R-:W-:Y:S01]  /*94f0*/  F2FP.BF16.PACK_AB R178, R193, R202 ;  /* 0x000000cac1b2723e */ /* 0x004fe200000010ff */
[C---:B------:R-:W-:Y:S02]  /*9500*/  FMUL.FTZ R53, R180.reuse, R53 ;  /* 0x00000035b4357220 */ /* 0x040fe40000410000 */
[----:B------:R-:W-:Y:S01]  /*9510*/  LDSM.16.MT88.4 R132, [R241+0x3100] ;  /* 0x00310000f184783b */ /* 0x000fe20000004200 */
[C---:B------:R-:W-:Y:S02]  /*9520*/  FMUL.FTZ R54, R3.reuse, R54 ;  /* 0x0000003603367220 */ /* 0x040fe40000410000 */
[----:B------:R-:W2:Y:S01]  /*9530*/  MUFU.EX2 R203, R203 ;  /* 0x000000cb00cb7308 */ /* 0x000ea20000000800 */
[C---:B------:R-:W-:Y:S02]  /*9540*/  FMUL.FTZ R55, R3.reuse, R55 ;  /* 0x0000003703377220 */ /* 0x040fe40000410000 */
[C---:B------:R-:W-:Y:S01]  /*9550*/  FMUL.FTZ R56, R180.reuse, R56 ;  /* 0x00000038b4387220 */ /* 0x040fe20000410000 */
[----:B-1----:R-:W-:Y:S01]  /*9560*/  MOV R172, R17 ;  /* 0x0000001100ac7202 */ /* 0x002fe20000000f00 */
[----:B------:R-:W-:Y:S01]  /*9570*/  FMUL.FTZ R4, R180, R176 ;  /* 0x000000b0b4047220 */ /* 0x000fe20000410000 */
[----:B------:R-:W-:Y:S01]  /*9580*/  F2FP.BF16.PACK_AB R176, R208, R29 ;  /* 0x0000001dd0b0723e */ /* 0x000fe200000010ff */
[C---:B------:R-:W-:Y:S02]  /*9590*/  FMUL.FTZ R57, R180.reuse, R57 ;  /* 0x00000039b4397220 */ /* 0x040fe40000410000 */
[C---:B------:R-:W-:Y:S01]  /*95a0*/  FMUL.FTZ R58, R3.reuse, R58 ;  /* 0x0000003a033a7220 */ /* 0x040fe20000410000 */
[----:B------:R-:W1:Y:S01]  /*95b0*/  MUFU.EX2 R201, R201 ;  /* 0x000000c900c97308 */ /* 0x000e620000000800 */
        /* <DEDUP_REMOVED lines=8> */
[----:B--2---:R-:W-:Y:S01]  /*9640*/  F2FP.BF16.PACK_AB R177, R203, R17 ;  /* 0x00000011cbb1723e */ /* 0x004fe200000010ff */
        /* <DEDUP_REMOVED lines=8> */
[----:B------:R-:W-:Y:S01]  /*96d0*/  FMUL.FTZ R67, R3, R67 ;  /* 0x0000004303437220 */ /* 0x000fe20000410000 */
[----:B-1----:R-:W-:Y:S01]  /*96e0*/  F2FP.BF16.PACK_AB R179, R191, R201 ;  /* 0x000000c9bfb3723e */ /* 0x002fe200000010ff */
[----:B------:R-:W-:Y:S02]  /*96f0*/  FMUL.FTZ R175, R2, c[0x0][0x2d0] ;  /* 0x0000b40002af7a20 */ /* 0x000fe40000410000 */
[----:B------:R-:W-:Y:S02]  /*9700*/  FFMA.FTZ R183, R3, R183, R172 ;  /* 0x000000b703b77223 */ /* 0x000fe400000100ac */
[--C-:B------:R-:W-:Y:S02]  /*9710*/  FFMA.FTZ R197, R197, c[0x0][0x2d0], -R175.reuse ;  /* 0x0000b400c5c57a23 */ /* 0x100fe400000108af */
[C---:B------:R-:W-:Y:S01]  /*9720*/  HMMA.16816.F32.BF16 R4, R176.reuse, R12, R4 ;  /* 0x0000000cb004723c */ /* 0x040fe20000041804 */
[----:B------:R-:W-:Y:S04]  /*9730*/  MUFU.EX2 R188, R188 ;  /* 0x000000bc00bc7308 */ /* 0x000fe80000000800 */
[--C-:B------:R-:W-:Y:S02]  /*9740*/  FFMA.FTZ R198, R198, c[0x0][0x2d0], -R175.reuse ;  /* 0x0000b400c6c67a23 */ /* 0x100fe400000108af */
[C---:B------:R-:W-:Y:S01]  /*9750*/  FMUL.FTZ R12, R180.reuse, R168 ;  /* 0x000000a8b40c7220 */ /* 0x040fe20000410000 */
[C---:B------:R-:W-:Y:S03]  /*9760*/  HMMA.16816.F32.BF16 R8, R176.reuse, R14, R8 ;  /* 0x0000000eb008723c */ /* 0x040fe60000041808 */
[----:B------:R-:W-:Y:S01]  /*9770*/  MUFU.EX2 R185, R185 ;  /* 0x000000b900b97308 */ /* 0x000fe20000000800 */
[----:B------:R-:W-:Y:S01]  /*9780*/  MOV R168, R31 ;  /* 0x0000001f00a87202 */ /* 0x000fe20000000f00 */
[C---:B------:R-:W-:Y:S01]  /*9790*/  FMUL.FTZ R13, R180.reuse, R169 ;  /* 0x000000a9b40d7220 */ /* 0x040fe20000410000 */
[----:B------:R-:W1:Y:S01]  /*97a0*/  LDSM.16.MT88.4 R28, [R241+0x100] ;  /* 0x00010000f11c783b */ /* 0x000e620000004200 */
[C---:B------:R-:W-:Y:S01]  /*97b0*/  FMUL.FTZ R14, R3.reuse, R170 ;  /* 0x000000aa030e7220 */ /* 0x040fe20000410000 */
[----:B------:R-:W-:Y:S01]  /*97c0*/  MOV R170, R33 ;  /* 0x0000002100aa7202 */ /* 0x000fe20000000f00 */
[C---:B------:R-:W-:Y:S03]  /*97d0*/  FMUL.FTZ R15, R3.reuse, R171 ;  /* 0x000000ab030f7220 */ /* 0x040fe60000410000 */
[C---:B------:R-:W-:Y:S01]  /*97e0*/  FMUL.FTZ R33, R180.reuse, R149 ;  /* 0x00000095b4217220 */ /* 0x040fe20000410000 */
[----:B------:R-:W-:Y:S01]  /*97f0*/  MOV R171, R34 ;  /* 0x0000002200ab7202 */ /* 0x000fe20000000f00 */
[----:B------:R-:W-:Y:S01]  /*9800*/  FMUL.FTZ R34, R3, R150 ;  /* 0x0000009603227220 */ /* 0x000fe20000410000 */
[----:B------:R-:W-:Y:S01]  /*9810*/  MOV R169, R32 ;  /* 0x0000002000a97202 */ /* 0x000fe20000000f00 */
[C---:B------:R-:W-:Y:S03]  /*9820*/  HMMA.16816.F32.BF16 R12, R176.reuse, R20, R12 ;  /* 0x00000014b00c723c */ /* 0x040fe6000004180c */
[--C-:B------:R-:W-:Y:S02]  /*9830*/  FFMA.FTZ R213, R213, c[0x0][0x2d0], -R175.reuse ;  /* 0x0000b400d5d57a23 */ /* 0x100fe400000108af */
[--C-:B------:R-:W-:Y:S02]  /*9840*/  FFMA.FTZ R215, R215, c[0x0][0x2d0], -R175.reuse ;  /* 0x0000b400d7d77a23 */ /* 0x100fe400000108af */
[C---:B------:R-:W-:Y:S01]  /*9850*/  FMUL.FTZ R20, R180.reuse, R160 ;  /* 0x000000a0b4147220 */ /* 0x040fe20000410000 */
[C---:B------:R-:W-:Y:S04]  /*9860*/  HMMA.16816.F32.BF16 R16, R176.reuse, R22, R16 ;  /* 0x00000016b010723c */ /* 0x040fe80000041810 */
[----:B------:R-:W-:Y:S01]  /*9870*/  FMUL.FTZ R21, R180, R161 ;  /* 0x000000a1b4157220 */ /* 0x000fe20000410000 */
[----:B------:R-:W-:Y:S01]  /*9880*/  MOV R160, R27 ;  /* 0x0000001b00a07202 */ /* 0x000fe20000000f00 */
[C---:B------:R-:W-:Y:S01]  /*9890*/  FMUL.FTZ R27, R3.reuse, R159 ;  /* 0x0000009f031b7220 */ /* 0x040fe20000410000 */
[----:B------:R-:W-:Y:S01]  /*98a0*/  MOV R161, R26 ;  /* 0x0000001a00a17202 */ /* 0x000fe20000000f00 */
[C---:B------:R-:W-:Y:S01]  /*98b0*/  FMUL.FTZ R22, R3.reuse, R162 ;  /* 0x000000a203167220 */ /* 0x040fe20000410000 */
[----:B------:R-:W-:Y:S03]  /*98c0*/  MOV R162, R25 ;  /* 0x0000001900a27202 */ /* 0x000fe60000000f00 */
[C---:B------:R-:W-:Y:S01]  /*98d0*/  FMUL.FTZ R23, R3.reuse, R163 ;  /* 0x000000a303177220 */ /* 0x040fe20000410000 */
[----:B------:R-:W-:Y:S01]  /*98e0*/  MOV R163, R24 ;  /* 0x0000001800a37202 */ /* 0x000fe20000000f00 */
[--C-:B------:R-:W-:Y:S02]  /*98f0*/  FFMA.FTZ R159, R174, c[0x0][0x2d0], -R175.reuse ;  /* 0x0000b400ae9f7a23 */ /* 0x100fe400000108af */
[C---:B------:R-:W-:Y:S02]  /*9900*/  FMUL.FTZ R24, R180.reuse, R156 ;  /* 0x0000009cb4187220 */ /* 0x040fe40000410000 */
[----:B------:R-:W-:Y:S02]  /*9910*/  FMUL.FTZ R25, R180, R157 ;  /* 0x0000009db4197220 */ /* 0x000fe40000410000 */
[--C-:B------:R-:W-:Y:S01]  /*9920*/  FFMA.FTZ R157, R162, c[0x0][0x2d0], -R175.reuse ;  /* 0x0000b400a29d7a23 */ /* 0x100fe200000108af */
[C---:B-1----:R-:W-:Y:S03]  /*9930*/  HMMA.16816.F32.BF16 R20, R176.reuse, R28, R20 ;  /* 0x0000001cb014723c */ /* 0x042fe60000041814 */
[C---:B------:R-:W-:Y:S02]  /*9940*/  FMUL.FTZ R26, R3.reuse, R158 ;  /* 0x0000009e031a7220 */ /* 0x040fe40000410000 */
[----:B------:R-:W-:Y:S01]  /*9950*/  MUFU.EX2 R157, R157 ;  /* 0x0000009d009d7308 */ /* 0x000fe20000000800 */
[----:B------:R-:W-:Y:S02]  /*9960*/  FMUL.FTZ R32, R180, R148 ;  /* 0x00000094b4207220 */ /* 0x000fe40000410000 */
[--C-:B------:R-:W-:Y:S04]  /*9970*/  FFMA.FTZ R148, R212, c[0x0][0x2d0], -R175.reuse ;  /* 0x0000b400d4947a23 */ /* 0x100fe800000108af */
[--C-:B------:R-:W-:Y:S01]  /*9980*/  FFMA.FTZ R212, R214, c[0x0][0x2d0], -R175.reuse ;  /* 0x0000b400d6d47a23 */ /* 0x100fe200000108af */
[C---:B------:R-:W-:Y:S03]  /*9990*/  HMMA.16816.F32.BF16 R24, R176.reuse, R30, R24 ;  /* 0x0000001eb018723c */ /* 0x040fe60000041818 */
[C---:B------:R-:W-:Y:S01]  /*99a0*/  FMUL.FTZ R28, R180.reuse, R152 ;  /* 0x00000098b41c7220 */ /* 0x040fe20000410000 */
[----:B------:R-:W-:Y:S01]  /*99b0*/  MUFU.EX2 R214, R159 ;  /* 0x0000009f00d67308 */ /* 0x000fe20000000800 */
[----:B------:R-:W-:Y:S02]  /*99c0*/  FMUL.FTZ R29, R180, R153 ;  /* 0x00000099b41d7220 */ /* 0x000fe40000410000 */
[C---:B------:R-:W-:Y:S02]  /*99d0*/  FMUL.FTZ R30, R3.reuse, R154 ;  /* 0x0000009a031e7220 */ /* 0x040fe40000410000 */
[----:B------:R-:W-:Y:S03]  /*99e0*/  FMUL.FTZ R31, R3, R155 ;  /* 0x0000009b031f7220 */ /* 0x000fe60000410000 */
[--C-:B------:R-:W-:Y:S02]  /*99f0*/  FFMA.FTZ R152, R163, c[0x0][0x2d0], -R175.reuse ;  /* 0x0000b400a3987a23 */ /* 0x100fe400000108af */
[--C-:B------:R-:W-:Y:S01]  /*9a00*/  FFMA.FTZ R155, R164, c[0x0][0x2d0], -R175.reuse ;  /* 0x0000b400a49b7a23 */ /* 0x100fe200000108af */
[----:B------:R-:W-:Y:S01]  /*9a10*/  MUFU.EX2 R212, R212 ;  /* 0x000000d400d47308 */ /* 0x000fe20000000800 */
[C---:B------:R-:W-:Y:S03]  /*9a20*/  HMMA.16816.F32.BF16 R28, R176.reuse, R36, R28 ;  /* 0x00000024b01c723c */ /* 0x040fe6000004181c */
[--C-:B------:R-:W-:Y:S02]  /*9a30*/  FFMA.FTZ R164, R200, c[0x0][0x2d0], -R175.reuse ;  /* 0x0000b400c8a47a23 */ /* 0x100fe400000108af */
[--C-:B------:R-:W-:Y:S02]  /*9a40*/  FFMA.FTZ R154, R171, c[0x0][0x2d0], -R175.reuse ;  /* 0x0000b400ab9a7a23 */ /* 0x100fe400000108af */
[--C-:B------:R-:W-:Y:S01]  /*9a50*/  FFMA.FTZ R153, R170, c[0x0][0x2d0], -R175.reuse ;  /* 0x0000b400aa997a23 */ /* 0x100fe200000108af */
[C---:B------:R-:W-:Y:S01]  /*9a60*/  HMMA.16816.F32.BF16 R32, R176.reuse, R38, R32 ;  /* 0x00000026b020723c */ /* 0x040fe20000041820 */
[----:B------:R-:W1:Y:S03]  /*9a70*/  MUFU.EX2 R152, R152 ;  /* 0x0000009800987308 */ /* 0x000e660000000800 */
[C---:B------:R-:W-:Y:S02]  /*9a80*/  FMUL.FTZ R36, R180.reuse, R144 ;  /* 0x00000090b4247220 */ /* 0x040fe40000410000 */
[----:B------:R-:W-:Y:S02]  /*9a90*/  FMUL.FTZ R37, R180, R145 ;  /* 0x00000091b4257220 */ /* 0x000fe40000410000 */
[C---:B------:R-:W-:Y:S02]  /*9aa0*/  FMUL.FTZ R38, R3.reuse, R146 ;  /* 0x0000009203267220 */ /* 0x040fe40000410000 */
[----:B------:R-:W2:Y:S01]  /*9ab0*/  LDL.LU R146, [R1+0x60] ;  /* 0x0000600001927983 */ /* 0x000ea20000300800 */
[----:B------:R-:W-:Y:S01]  /*9ac0*/  MUFU.EX2 R200, R197 ;  /* 0x000000c500c87308 */ /* 0x000fe20000000800 */
[----:B------:R-:W-:Y:S02]  /*9ad0*/  FMUL.FTZ R39, R3, R147 ;  /* 0x0000009303277220 */ /* 0x000fe40000410000 */
[--C-:B------:R-:W-:Y:S02]  /*9ae0*/  FFMA.FTZ R145, R199, c[0x0][0x2d0], -R175.reuse ;  /* 0x0000b400c7917a23 */ /* 0x100fe400000108af */
[--C-:B------:R-:W-:Y:S02]  /*9af0*/  FFMA.FTZ R144, R210, c[0x0][0x2d0], -R175.reuse ;  /* 0x0000b400d2907a23 */ /* 0x100fe400000108af */
[--C-:B------:R-:W-:Y:S01]  /*9b00*/  FFMA.FTZ R210, R211, c[0x0][0x2d0], -R175.reuse ;  /* 0x0000b400d3d27a23 */ /* 0x100fe200000108af */
[C---:B------:R-:W-:Y:S02]  /*9b10*/  HMMA.16816.F32.BF16 R36, R176.reuse, R44, R36 ;  /* 0x0000002cb024723c */ /* 0x040fe40000041824 */
[----:B------:R3:W-:Y:S01]  /*9b20*/  MUFU.EX2 R199, R198 ;  /* 0x000000c600c77308 */ /* 0x0007e20000000800 */
[--C-:B------:R-:W-:Y:S02]  /*9b30*/  FFMA.FTZ R163, R168, c[0x0][0x2d0], -R175.reuse ;  /* 0x0000b400a8a37a23 */ /* 0x100fe400000108af */
[C---:B------:R-:W-:Y:S02]  /*9b40*/  FMUL.FTZ R68, R180.reuse, R68 ;  /* 0x00000044b4447220 */ /* 0x040fe40000410000 */
[C---:B------:R-:W-:Y:S01]  /*9b50*/  FMUL.FTZ R44, R180.reuse, R136 ;  /* 0x00000088b42c7220 */ /* 0x040fe20000410000 */
[C---:B------:R-:W-:Y:S04]  /*9b60*/  HMMA.16816.F32.BF16 R40, R176.reuse, R46, R40 ;  /* 0x0000002eb028723c */ /* 0x040fe80000041828 */
[C---:B------:R-:W-:Y:S01]  /*9b70*/  FMUL.FTZ R45, R180.reuse, R137 ;  /* 0x00000089b42d7220 */ /* 0x040fe20000410000 */
[----:B------:R-:W-:Y:S01]  /*9b80*/  MUFU.EX2 R210, R210 ;  /* 0x000000d200d27308 */ /* 0x000fe20000000800 */
[C---:B------:R-:W-:Y:S02]  /*9b90*/  FMUL.FTZ R69, R180.reuse, R69 ;  /* 0x00000045b4457220 */ /* 0x040fe40000410000 */
[C---:B------:R-:W-:Y:S04]  /*9ba0*/  FMUL.FTZ R46, R3.reuse, R138 ;  /* 0x0000008a032e7220 */ /* 0x040fe80000410000 */
[C---:B------:R-:W-:Y:S02]  /*9bb0*/  FMUL.FTZ R47, R3.reuse, R139 ;  /* 0x0000008b032f7220 */ /* 0x040fe40000410000 */
[----:B------:R-:W-:Y:S01]  /*9bc0*/  LDSM.16.MT88.4 R136, [R244+0x900] ;  /* 0x00090000f488783b */ /* 0x000fe20000004200 */
[C---:B------:R-:W-:Y:S02]  /*9bd0*/  FMUL.FTZ R70, R3.reuse, R70 ;  /* 0x0000004603467220 */ /* 0x040fe40000410000 */
[C---:B------:R-:W-:Y:S02]  /*9be0*/  FMUL.FTZ R71, R3.reuse, R71 ;  /* 0x0000004703477220 */ /* 0x040fe40000410000 */
[C---:B------:R-:W-:Y:S03]  /*9bf0*/  HMMA.16816.F32.BF16 R44, R176.reuse, R140, R44 ;  /* 0x0000008cb02c723c */ /* 0x040fe6000004182c */
[C---:B------:R-:W-:Y:S02]  /*9c00*/  FMUL.FTZ R72, R180.reuse, R72 ;  /* 0x00000048b4487220 */ /* 0x040fe40000410000 */
[C---:B------:R-:W-:Y:S02]  /*9c10*/  FMUL.FTZ R73, R180.reuse, R73 ;  /* 0x00000049b4497220 */ /* 0x040fe40000410000 */
[C---:B------:R-:W-:Y:S01]  /*9c20*/  FMUL.FTZ R74, R3.reuse, R74 ;  /* 0x0000004a034a7220 */ /* 0x040fe20000410000 */
[C---:B------:R-:W-:Y:S01]  /*9c30*/  HMMA.16816.F32.BF16 R48, R176.reuse, R142, R48 ;  /* 0x0000008eb030723c */ /* 0x040fe20000041830 */
[----:B------:R-:W-:Y:S03]  /*9c40*/  LDSM.16.MT88.4 R140, [R240+0x9900] ;  /* 0x00990000f08c783b */ /* 0x000fe60000004200 */
        /* <DEDUP_REMOVED lines=25> */
[C---:B----4-:R-:W-:Y:S03]  /*9de0*/  HMMA.16816.F32.BF16 R60, R176.reuse, R132, R60 ;  /* 0x00000084b03c723c */ /* 0x050fe6000004183c */
        /* <DEDUP_REMOVED lines=29> */
[----:B------:R-:W-:Y:S02]  /*9fc0*/  FMUL.FTZ R121, R180, R121 ;  /* 0x00000079b4797220 */ /* 0x000fe40000410000 */
[C---:B------:R-:W-:Y:S02]  /*9fd0*/  FMUL.FTZ R122, R3.reuse, R122 ;  /* 0x0000007a037a7220 */ /* 0x040fe40000410000 */
[----:B------:R-:W-:Y:S04]  /*9fe0*/  FMUL.FTZ R123, R3, R123 ;  /* 0x0000007b037b7220 */ /* 0x000fe80000410000 */
[--C-:B------:R-:W-:Y:S02]  /*9ff0*/  FFMA.FTZ R158, R161, c[0x0][0x2d0], -R192.reuse ;  /* 0x0000b400a19e7a23 */ /* 0x100fe400000108c0 */
[--C-:B------:R-:W-:Y:S02]  /*a000*/  FFMA.FTZ R161, R167, c[0x0][0x2d0], -R175.reuse ;  /* 0x0000b400a7a17a23 */ /* 0x100fe400000108af */
[--C-:B------:R-:W-:Y:S02]  /*a010*/  FFMA.FTZ R156, R160, c[0x0][0x2d0], -R192.reuse ;  /* 0x0000b400a09c7a23 */ /* 0x100fe400000108c0 */
[--C-:B------:R-:W-:Y:S01]  /*a020*/  FFMA.FTZ R160, R166, c[0x0][0x2d0], -R175.reuse ;  /* 0x0000b400a6a07a23 */ /* 0x100fe200000108af */
[----:B------:R-:W-:Y:S01]  /*a030*/  MUFU.EX2 R158, R158 ;  /* 0x0000009e009e7308 */ /* 0x000fe20000000800 */
[--C-:B------:R-:W-:Y:S02]  /*a040*/  FFMA.FTZ R162, R165, c[0x0][0x2d0], -R192.reuse ;  /* 0x0000b400a5a27a23 */ /* 0x100fe400000108c0 */
[----:B------:R-:W-:Y:S02]  /*a050*/  FFMA.FTZ R165, R169, c[0x0][0x2d0], -R175 ;  /* 0x0000b400a9a57a23 */ /* 0x000fe400000108af */
[C---:B------:R-:W-:Y:S02]  /*a060*/  FMUL.FTZ R124, R180.reuse, R124 ;  /* 0x0000007cb47c7220 */ /* 0x040fe40000410000 */
[C---:B------:R-:W-:Y:S02]  /*a070*/  FMUL.FTZ R125, R180.reuse, R125 ;  /* 0x0000007db47d7220 */ /* 0x040fe40000410000 */
[C---:B------:R-:W-:Y:S01]  /*a080*/  FMUL.FTZ R128, R180.reuse, R128 ;  /* 0x00000080b4807220 */ /* 0x040fe20000410000 */
[----:B------:R-:W-:Y:S01]  /*a090*/  MUFU.EX2 R156, R156 ;  /* 0x0000009c009c7308 */ /* 0x000fe20000000800 */
[----:B------:R-:W-:Y:S02]  /*a0a0*/  FMUL.FTZ R129, R180, R129 ;  /* 0x00000081b4817220 */ /* 0x000fe40000410000 */
[--C-:B---3--:R-:W-:Y:S02]  /*a0b0*/  FFMA.FTZ R198, R195, c[0x0][0x2d0], -R192.reuse ;  /* 0x0000b400c3c67a23 */ /* 0x108fe400000108c0 */
[--C-:B------:R-:W-:Y:S02]  /*a0c0*/  FFMA.FTZ R197, R194, c[0x0][0x2d0], -R192.reuse ;  /* 0x0000b400c2c57a23 */ /* 0x100fe400000108c0 */
[--C-:B------:R-:W-:Y:S02]  /*a0d0*/  FFMA.FTZ R168, R186, c[0x0][0x2d0], -R192.reuse ;  /* 0x0000b400baa87a23 */ /* 0x100fe400000108c0 */
[C---:B------:R-:W-:Y:S01]  /*a0e0*/  FMUL.FTZ R126, R3.reuse, R126 ;  /* 0x0000007e037e7220 */ /* 0x040fe20000410000 */
[----:B------:R-:W-:Y:S01]  /*a0f0*/  MUFU.EX2 R195, R145 ;  /* 0x0000009100c37308 */ /* 0x000fe20000000800 */
[C---:B------:R-:W-:Y:S01]  /*a100*/  FMUL.FTZ R127, R3.reuse, R127 ;  /* 0x0000007f037f7220 */ /* 0x040fe20000410000 */
[C---:B----4-:R-:W-:Y:S03]  /*a110*/  HMMA.16816.F32.BF16 R76, R176.reuse, R132, R76 ;  /* 0x00000084b04c723c */ /* 0x050fe6000004184c */
[C---:B------:R-:W-:Y:S02]  /*a120*/  FMUL.FTZ R130, R3.reuse, R130 ;  /* 0x0000008203827220 */ /* 0x040fe40000410000 */
[----:B------:R-:W-:Y:S02]  /*a130*/  FMUL.FTZ R131, R3, R131 ;  /* 0x0000008303837220 */ /* 0x000fe40000410000 */
[----:B------:R-:W-:Y:S01]  /*a140*/  FADD.FTZ R167, R203, R183 ;  /* 0x000000b7cba77221 */ /* 0x000fe20000010000 */
[C---:B------:R-:W-:Y:S01]  /*a150*/  HMMA.16816.F32.BF16 R80, R176.reuse, R134, R80 ;  /* 0x00000086b050723c */ /* 0x040fe20000041850 */
[----:B------:R-:W3:Y:S01]  /*a160*/  LDSM.16.MT88.4 R132, [R241+0x6100] ;  /* 0x00610000f184783b */ /* 0x000ee20000004200 */
[----:B------:R-:W-:Y:S02]  /*a170*/  MUFU.EX2 R194, R144 ;  /* 0x0000009000c27308 */ /* 0x000fe40000000800 */
[--C-:B------:R-:W-:Y:S02]  /*a180*/  FFMA.FTZ R203, R189, c[0x0][0x2d0], -R192.reuse ;  /* 0x0000b400bdcb7a23 */ /* 0x100fe400000108c0 */
[----:B------:R-:W-:Y:S02]  /*a190*/  FADD.FTZ R167, R201, R167 ;  /* 0x000000a7c9a77221 */ /* 0x000fe40000010000 */
[--C-:B------:R-:W-:Y:S04]  /*a1a0*/  FFMA.FTZ R196, R196, c[0x0][0x2d0], -R192.reuse ;  /* 0x0000b400c4c47a23 */ /* 0x100fe800000108c0 */
[----:B------:R-:W-:Y:S01]  /*a1b0*/  MUFU.EX2 R189, R154 ;  /* 0x0000009a00bd7308 */ /* 0x000fe20000000800 */
[----:B------:R-:W-:Y:S02]  /*a1c0*/  FADD.FTZ R167, R191, R167 ;  /* 0x000000a7bfa77221 */ /* 0x000fe40000010000 */
[--C-:B------:R-:W-:Y:S02]  /*a1d0*/  FFMA.FTZ R211, R206, c[0x0][0x2d0], -R192.reuse ;  /* 0x0000b400ced37a23 */ /* 0x100fe400000108c0 */
[--C-:B------:R-:W-:Y:S02]  /*a1e0*/  FFMA.FTZ R207, R207, c[0x0][0x2d0], -R192.reuse ;  /* 0x0000b400cfcf7a23 */ /* 0x100fe400000108c0 */
[--C-:B------:R-:W-:Y:S02]  /*a1f0*/  FFMA.FTZ R205, R205, c[0x0][0x2d0], -R192.reuse ;  /* 0x0000b400cdcd7a23 */ /* 0x100fe400000108c0 */
[--C-:B------:R-:W-:Y:S01]  /*a200*/  FFMA.FTZ R204, R204, c[0x0][0x2d0], -R192.reuse ;  /* 0x0000b400cccc7a23 */ /* 0x100fe200000108c0 */
[----:B------:R-:W-:Y:S01]  /*a210*/  MUFU.EX2 R186, R165 ;  /* 0x000000a500ba7308 */ /* 0x000fe20000000800 */
[--C-:B------:R-:W-:Y:S09]  /*a220*/  FFMA.FTZ R187, R187, c[0x0][0x2d0], -R192.reuse ;  /* 0x0000b400bbbb7a23 */ /* 0x100ff200000108c0 */
[----:B------:R-:W-:Y:S01]  /*a230*/  MUFU.EX2 R160, R160 ;  /* 0x000000a000a07308 */ /* 0x000fe20000000800 */
[C---:B---3--:R-:W-:Y:S09]  /*a240*/  HMMA.16816.F32.BF16 R84, R176.reuse, R132, R84 ;  /* 0x00000084b054723c */ /* 0x048ff20000041854 */
[----:B------:R-:W-:Y:S01]  /*a250*/  MUFU.EX2 R162, R162 ;  /* 0x000000a200a27308 */ /* 0x000fe20000000800 */
[C---:B------:R-:W-:Y:S01]  /*a260*/  HMMA.16816.F32.BF16 R88, R176.reuse, R134, R88 ;  /* 0x00000086b058723c */ /* 0x040fe20000041858 */
[----:B------:R-:W3:Y:S08]  /*a270*/  LDSM.16.MT88.4 R132, [R240+0x6100] ;  /* 0x00610000f084783b */ /* 0x000ef00000004200 */
[----:B------:R-:W-:Y:S10]  /*a280*/  MUFU.EX2 R3, R209 ;  /* 0x000000d100037308 */ /* 0x000ff40000000800 */
[----:B------:R4:W-:Y:S10]  /*a290*/  MUFU.EX2 R209, R148 ;  /* 0x0000009400d17308 */ /* 0x0009f40000000800 */
[----:B------:R5:W-:Y:S10]  /*a2a0*/  MUFU.EX2 R201, R215 ;  /* 0x000000d700c97308 */ /* 0x000bf40000000800 */
[----:B------:R-:W-:Y:S01]  /*a2b0*/  MUFU.EX2 R203, R203 ;  /* 0x000000cb00cb7308 */ /* 0x000fe20000000800 */
[----:B----4-:R-:W-:Y:S01]  /*a2c0*/  LDSM.16.MT88.4 R148, [R240+0x1900] ;  /* 0x00190000f094783b */ /* 0x010fe20000004200 */
[C---:B---3--:R-:W-:Y:S08]  /*a2d0*/  HMMA.16816.F32.BF16 R92, R176.reuse, R132, R92 ;  /* 0x00000084b05c723c */ /* 0x048ff0000004185c */
[----:B------:R-:W-:Y:S01]  /*a2e0*/  MUFU.EX2 R191, R168 ;  /* 0x000000a800bf7308 */ /* 0x000fe20000000800 */
[----:B--2---:R-:W-:Y:S02]  /*a2f0*/  FFMA.FTZ R180, R180, R146, R173 ;  /* 0x00000092b4b47223 */ /* 0x004fe400000100ad */
[----:B------:R-:W-:Y:S01]  /*a300*/  LDSM.16.MT88.4 R144, [R242+0x1100] ;  /* 0x00110000f290783b */ /* 0x000fe20000004200 */
[----:B-----5:R-:W-:Y:S01]  /*a310*/  FFMA.FTZ R215, R182, c[0x0][0x2d0], -R192 ;  /* 0x0000b400b6d77a23 */ /* 0x020fe200000108c0 */
[C---:B------:R-:W-:Y:S05]  /*a320*/  HMMA.16816.F32.BF16 R96, R176.reuse, R134, R96 ;  /* 0x00000086b060723c */ /* 0x040fea0000041860 */
[----:B------:R-:W-:Y:S01]  /*a330*/  MUFU.EX2 R161, R161 ;  /* 0x000000a100a17308 */ /* 0x000fe20000000800 */
[----:B------:R-:W2:Y:S01]  /*a340*/  LDSM.16.MT88.4 R132, [R244+0x9100] ;  /* 0x00910000f484783b */ /* 0x000ea20000004200 */
[----:B------:R-:W-:Y:S02]  /*a350*/  FADD.FTZ R166, R208, R180 ;  /* 0x000000b4d0a67221 */ /* 0x000fe40000010000 */
[----:B------:R-:W-:Y:S03]  /*a360*/  FFMA.FTZ R192, R181, c[0x0][0x2d0], -R192 ;  /* 0x0000b400b5c07a23 */ /* 0x000fe600000108c0 */
[----:B------:R-:W-:Y:S02]  /*a370*/  FADD.FTZ R166, R202, R166 ;  /* 0x000000a6caa67221 */ /* 0x000fe40000010000 */
[----:B------:R-:W-:Y:S01]  /*a380*/  LDSM.16.MT88.4 R172, [R244+0x2900] ;  /* 0x00290000f4ac783b */ /* 0x000fe20000004200 */
[----:B------:R-:W-:Y:S01]  /*a390*/  MUFU.EX2 R202, R155 ;  /* 0x0000009b00ca7308 */ /* 0x000fe20000000800 */
[----:B------:R-:W-:Y:S04]  /*a3a0*/  FADD.FTZ R166, R193, R166 ;  /* 0x000000a6c1a67221 */ /* 0x000fe80000010000 */
[----:B-1----:R-:W-:Y:S05]  /*a3b0*/  FADD.FTZ R166, R152, R166 ;  /* 0x000000a698a67221 */ /* 0x002fea0000010000 */
[----:B------:R-:W-:Y:S10]  /*a3c0*/  MUFU.EX2 R208, R153 ;  /* 0x0000009900d07308 */ /* 0x000ff40000000800 */
[----:B------:R-:W1:Y:S10]  /*a3d0*/  MUFU.EX2 R193, R164 ;  /* 0x000000a400c17308 */ /* 0x000e740000000800 */
[----:B------:R-:W-:Y:S01]  /*a3e0*/  MUFU.EX2 R198, R198 ;  /* 0x000000c600c67308 */ /* 0x000fe20000000800 */
[C---:B--2---:R-:W-:Y:S08]  /*a3f0*/  HMMA.16816.F32.BF16 R100, R176.reuse, R132, R100 ;  /* 0x00000084b064723c */ /* 0x044ff00000041864 */
[C---:B------:R-:W-:Y:S01]  /*a400*/  HMMA.16816.F32.BF16 R104, R176.reuse, R134, R104 ;  /* 0x00000086b068723c */ /* 0x040fe20000041868 */
[----:B------:R-:W2:Y:S01]  /*a410*/  LDSM.16.MT88.4 R132, [R242+0x9100] ;  /* 0x00910000f284783b */ /* 0x000ea20000004200 */
[----:B------:R-:W-:Y:S02]  /*a420*/  MUFU.EX2 R197, R197 ;  /* 0x000000c500c57308 */ /* 0x000fe40000000800 */
[----:B-1----:R-:W-:Y:S08]  /*a430*/  F2FP.BF16.PACK_AB R180, R193, R186 ;  /* 0x000000bac1b4723e */ /* 0x002ff000000010ff */
[----:B------:R-:W-:Y:S10]  /*a440*/  MUFU.EX2 R196, R196 ;  /* 0x000000c400c47308 */ /* 0x000ff40000000800 */
[----:B------:R-:W-:Y:S10]  /*a450*/  MUFU.EX2 R211, R211 ;  /* 0x000000d300d37308 */ /* 0x000ff40000000800 */
[----:B------:R-:W-:Y:S01]  /*a460*/  MUFU.EX2 R207, R207 ;  /* 0x000000cf00cf7308 */ /* 0x000fe20000000800 */
[C---:B--2---:R-:W-:Y:S09]  /*a470*/  HMMA.16816.F32.BF16 R108, R176.reuse, R132, R108 ;  /* 0x00000084b06c723c */ /* 0x044ff2000004186c */
[----:B------:R-:W-:Y:S01]  /*a480*/  MUFU.EX2 R206, R213 ;  /* 0x000000d500ce7308 */ /* 0x000fe20000000800 */
[C---:B------:R-:W-:Y:S01]  /*a490*/  HMMA.16816.F32.BF16 R112, R176.reuse, R134, R112 ;  /* 0x00000086b070723c */ /* 0x040fe20000041870 */
[----:B------:R-:W1:Y:S08]  /*a4a0*/  LDSM.16.MT88.4 R132, [R241+0x9100] ;  /* 0x00910000f184783b */ /* 0x000e700000004200 */
[----:B------:R-:W2:Y:S10]  /*a4b0*/  MUFU.EX2 R213, R163 ;  /* 0x000000a300d57308 */ /* 0x000eb40000000800 */
[----:B------:R-:W-:Y:S10]  /*a4c0*/  MUFU.EX2 R205, R205 ;  /* 0x000000cd00cd7308 */ /* 0x000ff40000000800 */
[----:B------:R-:W-:Y:S01]  /*a4d0*/  MUFU.EX2 R204, R204 ;  /* 0x000000cc00cc7308 */ /* 0x000fe20000000800 */
[----:B--2---:R-:W-:Y:S09]  /*a4e0*/  F2FP.BF16.PACK_AB R182, R214, R213 ;  /* 0x000000d5d6b6723e */ /* 0x004ff200000010ff */
[----:B------:R-:W2:Y:S01]  /*a4f0*/  MUFU.EX2 R187, R187 ;  /* 0x000000bb00bb7308 */ /* 0x000ea20000000800 */
[C---:B-1----:R-:W-:Y:S09]  /*a500*/  HMMA.16816.F32.BF16 R116, R176.reuse, R132, R116 ;  /* 0x00000084b074723c */ /* 0x042ff20000041874 */
[----:B------:R-:W-:Y:S01]  /*a510*/  MUFU.EX2 R215, R215 ;  /* 0x000000d700d77308 */ /* 0x000fe20000000800 */
[C---:B------:R-:W-:Y:S01]  /*a520*/  HMMA.16816.F32.BF16 R120, R176.reuse, R134, R120 ;  /* 0x00000086b078723c */ /* 0x040fe20000041878 */
[----:B------:R-:W1:Y:S08]  /*a530*/  LDSM.16.MT88.4 R132, [R240+0x9100] ;  /* 0x00910000f084783b */ /* 0x000e700000004200 */
[----:B------:R-:W3:Y:S03]  /*a540*/  MUFU.EX2 R192, R192 ;  /* 0x000000c000c07308 */ /* 0x000ee60000000800 */
[----:B--2---:R-:W-:Y:S02]  /*a550*/  F2FP.BF16.PACK_AB R181, R187, R191 ;  /* 0x000000bfbbb5723e */ /* 0x004fe400000010ff */
[----:B---3--:R-:W-:Y:S01]  /*a560*/  F2FP.BF16.PACK_AB R183, R192, R215 ;  /* 0x000000d7c0b7723e */ /* 0x008fe200000010ff */
[C---:B-1----:R-:W-:Y:S07]  /*a570*/  HMMA.16816.F32.BF16 R124, R176.reuse, R132, R124 ;  /* 0x00000084b07c723c */ /* 0x042fee000004187c */
[----:B------:R-:W-:Y:S01]  /*a580*/  F2FP.BF16.PACK_AB R132, R157, R152 ;  /* 0x000000989d84723e */ /* 0x000fe200000010ff */
[----:B------:R-:W-:Y:S01]  /*a590*/  HMMA.16816.F32.BF16 R128, R176, R134, R128 ;  /* 0x00000086b080723c */ /* 0x000fe20000041880 */
[----:B------:R-:W-:Y:S03]  /*a5a0*/  LDSM.16.MT88.4 R152, [R242+0x5100] ;  /* 0x00510000f298783b */ /* 0x000fe60000004200 */
[----:B------:R-:W-:Y:S03]  /*a5b0*/  F2FP.BF16.PACK_AB R133, R156, R158 ;  /* 0x0000009e9c85723e */ /* 0x000fe600000010ff */
[----:B------:R-:W-:Y:S02]  /*a5c0*/  F2FP.BF16.PACK_AB R134, R160, R161 ;  /* 0x000000a1a086723e */ /* 0x000fe400000010ff */
[----:B------:R-:W-:Y:S07]  /*a5d0*/  F2FP.BF16.PACK_AB R135, R184, R162 ;  /* 0x000000a2b887723e */ /* 0x000fee00000010ff */
[C---:B------:R-:W-:Y:S08]  /*a5e0*/  HMMA.16816.F32.BF16 R4, R132.reuse, R136, R4 ;  /* 0x000000888404723c */ /* 0x040ff00000041804 */
        /* <DEDUP_REMOVED lines=45> */
[----:B------:R-:W-:Y:S01]  /*a8c0*/  HMMA.16816.F32.BF16 R128, R132, R142, R128 ;  /* 0x0000008e8480723c */ /* 0x000fe20000041880 */
[----:B------:R-:W2:Y:S06]  /*a8d0*/  LDSM.16.MT88.4 R140, [R241+0x1100] ;  /* 0x00110000f18c783b */ /* 0x000eac0000004200 */
[----:B------:R-:W-:Y:S02]  /*a8e0*/  F2FP.BF16.PACK_AB R132, R199, R200 ;  /* 0x000000c8c784723e */ /* 0x000fe400000010ff */
[----:B------:R-:W-:Y:S03]  /*a8f0*/  F2FP.BF16.PACK_AB R133, R197, R198 ;  /* 0x000000c6c585723e */ /* 0x000fe600000010ff */
[----:B------:R-:W-:Y:S02]  /*a900*/  F2FP.BF16.PACK_AB R134, R194, R195 ;  /* 0x000000c3c286723e */ /* 0x000fe400000010ff */
[----:B------:R-:W-:Y:S07]  /*a910*/  F2FP.BF16.PACK_AB R135, R3, R196 ;  /* 0x000000c40387723e */ /* 0x000fee00000010ff */
[C---:B-1----:R-:W-:Y:S08]  /*a920*/  HMMA.16816.F32.BF16 R4, R132.reuse, R136, R4 ;  /* 0x000000888404723c */ /* 0x042ff00000041804 */
[C---:B------:R-:W-:Y:S01]  /*a930*/  HMMA.16816.F32.BF16 R8, R132.reuse, R138, R8 ;  /* 0x0000008a8408723c */ /* 0x040fe20000041808 */
[----:B------:R-:W1:Y:S07]  /*a940*/  LDSM.16.MT88.4 R136, [R240+0x1100] ;  /* 0x00110000f088783b */ /* 0x000e6e0000004200 */
[C---:B------:R-:W-:Y:S08]  /*a950*/  HMMA.16816.F32.BF16 R12, R132.reuse, R144, R12 ;  /* 0x00000090840c723c */ /* 0x040ff0000004180c */
        /* <DEDUP_REMOVED lines=31> */
[----:B------:R-:W-:Y:S07]  /*ab50*/  LDSM.16.MT88.4 R140, [R240+0xa100] ;  /* 0x00a10000f08c783b */ /* 0x000fee0000004200 */
[C---:B-1----:R-:W-:Y:S08]  /*ab60*/  HMMA.16816.F32.BF16 R100, R132.reuse, R136, R100 ;  /* 0x000000888464723c */ /* 0x042ff00000041864 */
[C---:B------:R-:W-:Y:S01]  /*ab70*/  HMMA.16816.F32.BF16 R104, R132.reuse, R138, R104 ;  /* 0x0000008a8468723c */ /* 0x040fe20000041868 */
[----:B------:R-:W1:Y:S07]  /*ab80*/  LDSM.16.MT88.4 R136, [R241+0xa100] ;  /* 0x00a10000f188783b */ /* 0x000e6e0000004200 */
[C---:B---3--:R-:W-:Y:S08]  /*ab90*/  HMMA.16816.F32.BF16 R108, R132.reuse, R144, R108 ;  /* 0x00000090846c723c */ /* 0x048ff0000004186c */
[C---:B------:R-:W-:Y:S01]  /*aba0*/  HMMA.16816.F32.BF16 R112, R132.reuse, R146, R112 ;  /* 0x000000928470723c */ /* 0x040fe20000041870 */
[----:B------:R-:W-:Y:S07]  /*abb0*/  LDSM.16.MT88.4 R144, [R242+0x1900] ;  /* 0x00190000f290783b */ /* 0x000fee0000004200 */
        /* <DEDUP_REMOVED lines=34> */
[C---:B------:R-:W-:Y:S08]  /*ade0*/  HMMA.16816.F32.BF16 R68, R132.reuse, R148, R68 ;  /* 0x000000948444723c */ /* 0x040ff00000041844 */
[C---:B------:R-:W-:Y:S01]  /*adf0*/  HMMA.16816.F32.BF16 R72, R132.reuse, R150, R72 ;  /* 0x000000968448723c */ /* 0x040fe20000041848 */
[----:B------:R-:W2:Y:S07]  /*ae00*/  LDSM.16.MT88.4 R148, [R244+0xa900] ;  /* 0x00a90000f494783b */ /* 0x000eae0000004200 */
[C---:B---3--:R-:W-:Y:S08]  /*ae10*/  HMMA.16816.F32.BF16 R76, R132.reuse, R144, R76 ;  /* 0x00000090844c723c */ /* 0x048ff0000004184c */
[C---:B------:R-:W-:Y:S01]  /*ae20*/  HMMA.16816.F32.BF16 R80, R132.reuse, R146, R80 ;  /* 0x000000928450723c */ /* 0x040fe20000041850 */
[----:B------:R-:W-:Y:S07]  /*ae30*/  LDSM.16.MT88.4 R144, [R241+0xa900] ;  /* 0x00a90000f190783b */ /* 0x000fee0000004200 */
        /* <DEDUP_REMOVED lines=16> */
[----:B------:R-:W-:Y:S01]  /*af40*/  HMMA.16816.F32.BF16 R128, R132, R142, R128 ;  /* 0x0000008e8480723c */ /* 0x000fe20000041880 */
[----:B------:R-:W3:Y:S06]  /*af50*/  LDSM.16.MT88.4 R140, [R240+0x2100] ;  /* 0x00210000f08c783b */ /* 0x000eec0000004200 */
        /* <DEDUP_REMOVED lines=22> */
[C---:B----4-:R-:W-:Y:S08]  /*b0c0*/  HMMA.16816.F32.BF16 R52, R132.reuse, R148, R52 ;  /* 0x000000948434723c */ /* 0x050ff00000041834 */
[C---:B------:R-:W-:Y:S01]  /*b0d0*/  HMMA.16816.F32.BF16 R56, R132.reuse, R150, R56 ;  /* 0x000000968438723c */ /* 0x040fe20000041838 */
[----:B------:R-:W4:Y:S07]  /*b0e0*/  LDSM.16.MT88.4 R148, [R240+0x8100] ;  /* 0x00810000f094783b */ /* 0x000f2e0000004200 */
        /* <DEDUP_REMOVED lines=11> */
[----:B------:R-:W3:Y:S07]  /*b1a0*/  LDSM.16.MT88.4 R152, [R240+0xb100] ;  /* 0x00b10000f098783b */ /* 0x000eee0000004200 */
[C---:B----4-:R-:W-:Y:S08]  /*b1b0*/  HMMA.16816.F32.BF16 R92, R132.reuse, R148, R92 ;  /* 0x00000094845c723c */ /* 0x050ff0000004185c */
[C---:B------:R-:W-:Y:S01]  /*b1c0*/  HMMA.16816.F32.BF16 R96, R132.reuse, R150, R96 ;  /* 0x000000968460723c */ /* 0x040fe20000041860 */
[----:B------:R-:W-:Y:S07]  /*b1d0*/  LDSM.16.MT88.4 R148, [R240+0x2900] ;  /* 0x00290000f094783b */ /* 0x000fee0000004200 */
[C---:B-1----:R-:W-:Y:S07]  /*b1e0*/  HMMA.16816.F32.BF16 R100, R132.reuse, R136, R100 ;  /* 0x000000888464723c */ /* 0x042fee0000041864 */
[----:B------:R-:W-:Y:S01]  /*b1f0*/  FADD.FTZ R136, R158, R167 ;  /* 0x000000a79e887221 */ /* 0x000fe20000010000 */
[C---:B------:R-:W-:Y:S04]  /*b200*/  HMMA.16816.F32.BF16 R104, R132.reuse, R138, R104 ;  /* 0x0000008a8468723c */ /* 0x040fe80000041868 */
[----:B------:R-:W-:Y:S02]  /*b210*/  FADD.FTZ R137, R157, R166 ;  /* 0x000000a69d897221 */ /* 0x000fe40000010000 */
[----:B------:R-:W1:Y:S01]  /*b220*/  LDSM.16.MT88.4 R164, [R242+0x2900] ;  /* 0x00290000f2a4783b */ /* 0x000e620000004200 */
[----:B------:R-:W-:Y:S01]  /*b230*/  FADD.FTZ R136, R156, R136 ;  /* 0x000000889c887221 */ /* 0x000fe20000010000 */
[C---:B--2---:R-:W-:Y:S04]  /*b240*/  HMMA.16816.F32.BF16 R108, R132.reuse, R140, R108 ;  /* 0x0000008c846c723c */ /* 0x044fe8000004186c */
[----:B------:R-:W-:Y:S02]  /*b250*/  FADD.FTZ R161, R161, R137 ;  /* 0x00000089a1a17221 */ /* 0x000fe40000010000 */
[----:B------:R-:W2:Y:S01]  /*b260*/  LDSM.16.MT88.4 R156, [R241+0x2900] ;  /* 0x00290000f19c783b */ /* 0x000ea20000004200 */
[----:B------:R-:W-:Y:S01]  /*b270*/  FADD.FTZ R138, R162, R136 ;  /* 0x00000088a28a7221 */ /* 0x000fe20000010000 */
[C---:B------:R-:W-:Y:S04]  /*b280*/  HMMA.16816.F32.BF16 R112, R132.reuse, R142, R112 ;  /* 0x0000008e8470723c */ /* 0x040fe80000041870 */
[----:B------:R-:W-:Y:S02]  /*b290*/  FADD.FTZ R139, R160, R161 ;  /* 0x000000a1a08b7221 */ /* 0x000fe40000010000 */
[----:B------:R-:W4:Y:S02]  /*b2a0*/  LDSM.16.MT88.4 R140, [R244+0x5900] ;  /* 0x00590000f48c783b */ /* 0x000f240000004200 */
[C---:B------:R-:W-:Y:S08]  /*b2b0*/  HMMA.16816.F32.BF16 R116, R132.reuse, R144, R116 ;  /* 0x000000908474723c */ /* 0x040ff00000041874 */
[C---:B------:R-:W-:Y:S08]  /*b2c0*/  HMMA.16816.F32.BF16 R120, R132.reuse, R146, R120 ;  /* 0x000000928478723c */ /* 0x040ff00000041878 */
[C---:B---3--:R-:W-:Y:S08]  /*b2d0*/  HMMA.16816.F32.BF16 R124, R132.reuse, R152, R124 ;  /* 0x00000098847c723c */ /* 0x048ff0000004187c */
[----:B------:R-:W-:Y:S01]  /*b2e0*/  HMMA.16816.F32.BF16 R128, R132, R154, R128 ;  /* 0x0000009a8480723c */ /* 0x000fe20000041880 */
[----:B------:R-:W3:Y:S07]  /*b2f0*/  LDSM.16.MT88.4 R132, [R242+0x5900] ;  /* 0x00590000f284783b */ /* 0x000eee0000004200 */
[C---:B------:R-:W-:Y:S01]  /*b300*/  HMMA.16816.F32.BF16 R176, R180.reuse, R172, R4 ;  /* 0x000000acb4b0723c */ /* 0x040fe20000041804 */
[----:B------:R-:W5:Y:S07]  /*b310*/  LDSM.16.MT88.4 R4, [R241+0x5900] ;  /* 0x00590000f104783b */ /* 0x000f6e0000004200 */
[C---:B------:R-:W-:Y:S01]  /*b320*/  HMMA.16816.F32.BF16 R172, R180.reuse, R174, R8 ;  /* 0x000000aeb4ac723c */ /* 0x040fe20000041808 */
[----:B------:R-:W3:Y:S07]  /*b330*/  LDSM.16.MT88.4 R8, [R240+0x5900] ;  /* 0x00590000f008783b */ /* 0x000eee0000004200 */
[C---:B-1----:R-:W-:Y:S01]  /*b340*/  HMMA.16816.F32.BF16 R168, R180.reuse, R164, R12 ;  /* 0x000000a4b4a8723c */ /* 0x042fe2000004180c */
[----:B------:R-:W1:Y:S07]  /*b350*/  LDSM.16.MT88.4 R12, [R244+0x8900] ;  /* 0x00890000f40c783b */ /* 0x000e6e0000004200 */
[C---:B------:R-:W-:Y:S01]  /*b360*/  HMMA.16816.F32.BF16 R164, R180.reuse, R166, R16 ;  /* 0x000000a6b4a4723c */ /* 0x040fe20000041810 */
[----:B------:R-:W1:Y:S07]  /*b370*/  LDSM.16.MT88.4 R16, [R242+0x8900] ;  /* 0x00890000f210783b */ /* 0x000e6e0000004200 */
[C---:B--2---:R-:W-:Y:S01]  /*b380*/  HMMA.16816.F32.BF16 R160, R180.reuse, R156, R20 ;  /* 0x0000009cb4a0723c */ /* 0x044fe20000041814 */
[----:B------:R-:W2:Y:S07]  /*b390*/  LDSM.16.MT88.4 R20, [R241+0x8900] ;  /* 0x00890000f114783b */ /* 0x000eae0000004200 */
[C---:B------:R-:W-:Y:S01]  /*b3a0*/  HMMA.16816.F32.BF16 R156, R180.reuse, R158, R24 ;  /* 0x0000009eb49c723c */ /* 0x040fe20000041818 */
[----:B------:R-:W1:Y:S07]  /*b3b0*/  LDSM.16.MT88.4 R24, [R240+0x8900] ;  /* 0x00890000f018783b */ /* 0x000e6e0000004200 */
[C---:B------:R-:W-:Y:S07]  /*b3c0*/  HMMA.16816.F32.BF16 R152, R180.reuse, R148, R28 ;  /* 0x00000094b498723c */ /* 0x040fee000004181c */
[----:B------:R-:W-:Y:S01]  /*b3d0*/  MOV R30, R138 ;  /* 0x0000008a001e7202 */ /* 0x000fe20000000f00 */
[C---:B------:R-:W-:Y:S04]  /*b3e0*/  HMMA.16816.F32.BF16 R148, R180.reuse, R150, R32 ;  /* 0x00000096b494723c */ /* 0x040fe80000041820 */
[----:B------:R-:W-:Y:S01]  /*b3f0*/  MOV R31, R139 ;  /* 0x0000008b001f7202 */ /* 0x000fe20000000f00 */
[----:B------:R-:W-:Y:S03]  /*b400*/  FADD.FTZ R184, R184, R30 ;  /* 0x0000001eb8b87221 */ /* 0x000fe60000010000 */
[C---:B----4-:R-:W-:Y:S04]  /*b410*/  HMMA.16816.F32.BF16 R144, R180.reuse, R140, R36 ;  /* 0x0000008cb490723c */ /* 0x050fe80000041824 */
[----:B------:R-:W-:Y:S02]  /*b420*/  FADD.FTZ R184, R198, R184 ;  /* 0x000000b8c6b87221 */ /* 0x000fe40000010000 */
[----:B------:R-:W-:Y:S02]  /*b430*/  FADD.FTZ R200, R200, R31 ;  /* 0x0000001fc8c87221 */ /* 0x000fe40000010000 */
[C---:B------:R-:W-:Y:S04]  /*b440*/  HMMA.16816.F32.BF16 R140, R180.reuse, R142, R40 ;  /* 0x0000008eb48c723c */ /* 0x040fe80000041828 */
[----:B------:R-:W-:Y:S02]  /*b450*/  FADD.FTZ R197, R197, R184 ;  /* 0x000000b8c5c57221 */ /* 0x000fe40000010000 */
[----:B------:R-:W-:Y:S02]  /*b460*/  FADD.FTZ R199, R199, R200 ;  /* 0x000000c8c7c77221 */ /* 0x000fe40000010000 */
[C---:B---3--:R-:W-:Y:S04]  /*b470*/  HMMA.16816.F32.BF16 R136, R180.reuse, R132, R44 ;  /* 0x00000084b488723c */ /* 0x048fe8000004182c */
[----:B------:R-:W-:Y:S02]  /*b480*/  FADD.FTZ R197, R196, R197 ;  /* 0x000000c5c4c57221 */ /* 0x000fe40000010000 */
[----:B------:R-:W-:Y:S02]  /*b490*/  FADD.FTZ R199, R195, R199 ;  /* 0x000000c7c3c77221 */ /* 0x000fe40000010000 */
[C---:B------:R-:W-:Y:S04]  /*b4a0*/  HMMA.16816.F32.BF16 R132, R180.reuse, R134, R48 ;  /* 0x00000086b484723c */ /* 0x040fe80000041830 */
[----:B------:R-:W-:Y:S02]  /*b4b0*/  FADD.FTZ R3, R3, R197 ;  /* 0x000000c503037221 */ /* 0x000fe40000010000 */
[----:B------:R-:W-:Y:S02]  /*b4c0*/  FADD.FTZ R194, R194, R199 ;  /* 0x000000c7c2c27221 */ /* 0x000fe40000010000 */
[C---:B-----5:R-:W-:Y:S04]  /*b4d0*/  HMMA.16816.F32.BF16 R52, R180.reuse, R4, R52 ;  /* 0x00000004b434723c */ /* 0x060fe80000041834 */
[----:B------:R-:W-:Y:S02]  /*b4e0*/  FADD.FTZ R3, R211, R3 ;  /* 0x00000003d3037221 */ /* 0x000fe40000010000 */
[----:B------:R-:W-:Y:S02]  /*b4f0*/  FADD.FTZ R194, R210, R194 ;  /* 0x000000c2d2c27221 */ /* 0x000fe40000010000 */
[C---:B------:R-:W-:Y:S01]  /*b500*/  HMMA.16816.F32.BF16 R56, R180.reuse, R6, R56 ;  /* 0x00000006b438723c */ /* 0x040fe20000041838 */
[----:B------:R-:W3:Y:S03]  /*b510*/  LDSM.16.MT88.4 R4, [R244+0xb900] ;  /* 0x00b90000f404783b */ /* 0x000ee60000004200 */
[----:B------:R-:W-:Y:S02]  /*b520*/  FADD.FTZ R207, R207, R3 ;  /* 0x00000003cfcf7221 */ /* 0x000fe40000010000 */
[----:B------:R-:W-:Y:S02]  /*b530*/  FADD.FTZ R209, R209, R194 ;  /* 0x000000c2d1d17221 */ /* 0x000fe40000010000 */
[C---:B------:R-:W-:Y:S04]  /*b540*/  HMMA.16816.F32.BF16 R60, R180.reuse, R8, R60 ;  /* 0x00000008b43c723c */ /* 0x040fe8000004183c */
[----:B------:R-:W-:Y:S02]  /*b550*/  FADD.FTZ R209, R206, R209 ;  /* 0x000000d1ced17221 */ /* 0x000fe40000010000 */
[----:B------:R-:W-:Y:S02]  /*b560*/  FADD.FTZ R207, R205, R207 ;  /* 0x000000cfcdcf7221 */ /* 0x000fe40000010000 */
[C---:B------:R-:W-:Y:S01]  /*b570*/  HMMA.16816.F32.BF16 R64, R180.reuse, R10, R64 ;  /* 0x0000000ab440723c */ /* 0x040fe20000041840 */
[----:B------:R-:W4:Y:S03]  /*b580*/  LDSM.16.MT88.4 R8, [R242+0xb900] ;  /* 0x00b90000f208783b */ /* 0x000f260000004200 */
[----:B------:R-:W-:Y:S02]  /*b590*/  FADD.FTZ R212, R212, R209 ;  /* 0x000000d1d4d47221 */ /* 0x000fe40000010000 */
[----:B------:R-:W-:Y:S02]  /*b5a0*/  FADD.FTZ R204, R204, R207 ;  /* 0x000000cfcccc7221 */ /* 0x000fe40000010000 */
[C---:B-1----:R-:W-:Y:S04]  /*b5b0*/  HMMA.16816.F32.BF16 R68, R180.reuse, R12, R68 ;  /* 0x0000000cb444723c */ /* 0x042fe80000041844 */
[----:B------:R-:W-:Y:S02]  /*b5c0*/  FADD.FTZ R212, R201, R212 ;  /* 0x000000d4c9d47221 */ /* 0x000fe40000010000 */
[----:B------:R-:W-:Y:S02]  /*b5d0*/  FADD.FTZ R204, R203, R204 ;  /* 0x000000cccbcc7221 */ /* 0x000fe40000010000 */
[C---:B------:R-:W-:Y:S01]  /*b5e0*/  HMMA.16816.F32.BF16 R72, R180.reuse, R14, R72 ;  /* 0x0000000eb448723c */ /* 0x040fe20000041848 */
[----:B------:R-:W1:Y:S03]  /*b5f0*/  LDSM.16.MT88.4 R12, [R241+0xb900] ;  /* 0x00b90000f10c783b */ /* 0x000e660000004200 */
        /* <DEDUP_REMOVED lines=18> */
[----:B------:R-:W-:Y:S04]  /*b720*/  FADD.FTZ R3, R214, R193 ;  /* 0x000000c1d6037221 */ /* 0x000fe80000010000 */
[C---:B---3--:R-:W-:Y:S01]  /*b730*/  HMMA.16816.F32.BF16 R100, R180.reuse, R4, R100 ;  /* 0x00000004b464723c */ /* 0x048fe20000041864 */
[----:B------:R2:W-:Y:S07]  /*b740*/  STL [R1+0x60], R3 ;  /* 0x0000600301007387 */ /* 0x0005ee0000100800 */
[C---:B------:R-:W-:Y:S01]  /*b750*/  HMMA.16816.F32.BF16 R104, R180.reuse, R6, R104 ;  /* 0x00000006b468723c */ /* 0x040fe20000041868 */
[----:B------:R-:W3:Y:S07]  /*b760*/  LDSM.16.MT88.4 R4, [R240+0xb900] ;  /* 0x00b90000f004783b */ /* 0x000eee0000004200 */
[C---:B----4-:R-:W-:Y:S08]  /*b770*/  HMMA.16816.F32.BF16 R108, R180.reuse, R8, R108 ;  /* 0x00000008b46c723c */ /* 0x050ff0000004186c */
[C---:B------:R-:W-:Y:S04]  /*b780*/  HMMA.16816.F32.BF16 R112, R180.reuse, R10, R112 ;  /* 0x0000000ab470723c */ /* 0x040fe80000041870 */
[----:B--2---:R-:W-:Y:S04]  /*b790*/  MOV R3, R0 ;  /* 0x0000000000037202 */ /* 0x004fe80000000f00 */
[C---:B-1----:R-:W-:Y:S08]  /*b7a0*/  HMMA.16816.F32.BF16 R116, R180.reuse, R12, R116 ;  /* 0x0000000cb474723c */ /* 0x042ff00000041874 */
[C---:B------:R-:W-:Y:S08]  /*b7b0*/  HMMA.16816.F32.BF16 R120, R180.reuse, R14, R120 ;  /* 0x0000000eb478723c */ /* 0x040ff00000041878 */
[C---:B---3--:R-:W-:Y:S08]  /*b7c0*/  HMMA.16816.F32.BF16 R124, R180.reuse, R4, R124 ;  /* 0x00000004b47c723c */ /* 0x048ff0000004187c */
[----:B------:R-:W-:Y:S07]  /*b7d0*/  HMMA.16816.F32.BF16 R128, R180, R6, R128 ;  /* 0x00000006b480723c */ /* 0x000fee0000041880 */
[----:B------:R-:W-:Y:S01]  /*b7e0*/  MOV R180, R2 ;  /* 0x0000000200b47202 */ /* 0x000fe20000000f00 */
[----:B------:R-:W-:Y:S01]  /*b7f0*/  FADD.FTZ R183, R192, R187 ;  /* 0x000000bbc0b77221 */ /* 0x000fe20000010000 */
[----:B------:R-:W-:-:S05]  /*b800*/  @P0 BRA `(.L_x_772) ;  /* 0xffffb54000000947 */ /* 0x000fca000383ffff */
.L_x_771:
[----:B------:R-:W2:Y:S04]  /*b810*/  LDL.LU R5, [R1+0x60] ;  /* 0x0000600001057983 */ /* 0x000ea80000300800 */
[----:B------:R-:W1:Y:S01]  /*b820*/  SHFL.BFLY PT, R4, R183, 0x2, 0x1f ;  /* 0x0c401f00b7047f89 */ /* 0x000e6200000e0000 */
[----:B------:R-:W-:-:S02]  /*b830*/  MOV R6, c[0x0][0x4e8] ;  /* 0x00013a0000067a02 */ /* 0x000fc40000000f00 */
[----:B------:R-:W-:Y:S01]  /*b840*/  MOV R11, RZ ;  /* 0x000000ff000b7202 */ /* 0x000fe20000000f00 */
[----:B------:R-:W3:Y:S01]  /*b850*/  LDL.LU R15, [R1+0x8] ;  /* 0x00000800010f7983 */ /* 0x000ee20000300800 */
[----:B------:R-:W-:-:S03]  /*b860*/  ISETP.NE.AND P4, PT, R6, 0x1, PT ;  /* 0x000000010600780c */ /* 0x000fc60003f85270 */
[----:B------:R-:W4:Y:S01]  /*b870*/  S2R R8, SR_TID.X ;  /* 0x0000000000087919 */ /* 0x000f220000002100 */
[----:B------:R-:W4:Y:S01]  /*b880*/  S2UR UR7, SR_CTAID.Y ;  /* 0x00000000000779c3 */ /* 0x000f220000002600 */
[----:B------:R-:W-:Y:S02]  /*b890*/  ULDC.64 UR4, c[0x0][0x490] ;  /* 0x0001240000047ab9 */ /* 0x000fe40000000a00 */
[----:B------:R-:W3:Y:S04]  /*b8a0*/  LDL.LU R17, [R1+0x1c] ;  /* 0x00001c0001117983 */ /* 0x000ee80000300800 */
[----:B------:R-:W3:Y:S01]  /*b8b0*/  LDL.LU R24, [R1+0x4] ;  /* 0x0000040001187983 */ /* 0x000ee20000300800 */
[----:B-1----:R-:W-:-:S05]  /*b8c0*/  FADD.FTZ R183, R4, R183 ;  /* 0x000000b704b77221 */ /* 0x002fca0000010000 */
[----:B------:R-:W1:Y:S01]  /*b8d0*/  SHFL.BFLY PT, R4, R183, 0x1, 0x1f ;  /* 0x0c201f00b7047f89 */ /* 0x000e6200000e0000 */
[----:B----4-:R-:W-:Y:S01]  /*b8e0*/  SHF.R.S32.HI R9, RZ, 0x1f, R8 ;  /* 0x0000001fff097819 */ /* 0x010fe20000011408 */
[----:B-1----:R-:W-:-:S05]  /*b8f0*/  FADD.FTZ R4, R183, R4 ;  /* 0x00000004b7047221 */ /* 0x002fca0000010000 */
[----:B------:R-:W-:Y:S01]  /*b900*/  FSETP.NE.FTZ.AND P0, PT, R4, RZ, PT ;  /* 0x000000ff0400720b */ /* 0x000fe20003f15000 */
[----:B------:R-:W-:Y:S01]  /*b910*/  USHF.R.S32.HI UR6, URZ, 0x1f, UR7 ;  /* 0x0000001f3f067899 */ /* 0x000fe20008011407 */
[----:B------:R-:W-:-:S03]  /*b920*/  MOV R16, 0xff800000 ;  /* 0xff80000000107802 */ /* 0x000fc60000000f00 */
[----:B------:R-:W-:Y:S01]  /*b930*/  UIMAD UR8, UR6, UR4, URZ ;  /* 0x00000004060872a4 */ /* 0x000fe2000f8e023f */
[----:B------:R-:W-:Y:S06]  /*b940*/  BAR.SYNC.DEFER_BLOCKING 0x1, 0x100 ;  /* 0x0044000000007b1d */ /* 0x000fec0000010000 */
[----:B--2---:R-:W1:Y:S01]  /*b950*/  SHFL.BFLY PT, R3, R5, 0x2, 0x1f ;  /* 0x0c401f0005037f89 */ /* 0x004e6200000e0000 */
[----:B---3--:R-:W-:Y:S01]  /*b960*/  @P4 IMAD.HI.U32 R10, R15, c[0x0][0x4ec], RZ ;  /* 0x00013b000f0a4a27 */ /* 0x008fe200078e00ff */
[----:B------:R-:W-:-:S04]  /*b970*/  MOV R7, R15 ;  /* 0x0000000f00077202 */ /* 0x000fc80000000f00 */
[----:B------:R-:W-:Y:S02]  /*b980*/  @P4 SHF.R.U32.HI R7, RZ, c[0x0][0x4f0], R10 ;  /* 0x00013c00ff074a19 */ /* 0x000fe4000001160a */
[----:B------:R-:W-:Y:S02]  /*b990*/  MOV R10, RZ ;  /* 0x000000ff000a7202 */ /* 0x000fe40000000f00 */
[----:B------:R-:W-:Y:S01]  /*b9a0*/  IADD3 R13, -R7, RZ, RZ ;  /* 0x000000ff070d7210 */ /* 0x000fe20007ffe1ff */
[----:B-1----:R-:W-:-:S05]  /*b9b0*/  FADD.FTZ R3, R3, R5 ;  /* 0x0000000503037221 */ /* 0x002fca0000010000 */
[----:B------:R-:W1:Y:S01]  /*b9c0*/  SHFL.BFLY PT, R5, R3, 0x1, 0x1f ;  /* 0x0c201f0003057f89 */ /* 0x000e6200000e0000 */
[----:B------:R-:W2:Y:S01]  /*b9d0*/  @P0 MUFU.RCP R10, R4 ;  /* 0x00000004000a0308 */ /* 0x000ea20000001000 */
[----:B-1----:R-:W-:Y:S01]  /*b9e0*/  FADD.FTZ R5, R3, R5 ;  /* 0x0000000503057221 */ /* 0x002fe20000010000 */
[CC--:B------:R-:W-:Y:S01]  /*b9f0*/  LEA.HI R3, R9.reuse, R8.reuse, RZ, 0x5 ;  /* 0x0000000809037211 */ /* 0x0c0fe200078f28ff */
[C---:B--2---:R-:W-:Y:S01]  /*ba00*/  FMUL.FTZ R83, R10.reuse, R83 ;  /* 0x000000530a537220 */ /* 0x044fe20000410000 */
[----:B------:R-:W-:Y:S02]  /*ba10*/  LEA.HI R9, R9, R8, RZ, 0x2 ;  /* 0x0000000809097211 */ /* 0x000fe400078f10ff */
[----:B------:R-:W-:Y:S01]  /*ba20*/  FSETP.NE.FTZ.AND P1, PT, R5, RZ, PT ;  /* 0x000000ff0500720b */ /* 0x000fe20003f35000 */
[----:B------:R-:W-:Y:S01]  /*ba30*/  FMUL.FTZ R82, R10, R82 ;  /* 0x000000520a527220 */ /* 0x000fe20000410000 */
[----:B------:R-:W-:Y:S02]  /*ba40*/  LOP3.LUT R12, R3, 0xffffffe0, RZ, 0xc0, !PT ;  /* 0xffffffe0030c7812 */ /* 0x000fe400078ec0ff */
[----:B------:R-:W-:-:S02]  /*ba50*/  LOP3.LUT R14, R9, 0xfffffffc, RZ, 0xc0, !PT ;  /* 0xfffffffc090e7812 */ /* 0x000fc400078ec0ff */
[----:B------:R-:W-:Y:S02]  /*ba60*/  F2FP.BF16.PACK_AB R82, R83, R82 ;  /* 0x000000525352723e */ /* 0x000fe400000010ff */
[----:B------:R-:W2:Y:S01]  /*ba70*/  LDL R83, [R1] ;  /* 0x0000000001537983 */ /* 0x000ea20000100800 */
[-C--:B------:R-:W-:Y:S02]  /*ba80*/  IADD3 R12, -R12, R8.reuse, RZ ;  /* 0x000000080c0c7210 */ /* 0x080fe40007ffe1ff */
[----:B------:R-:W-:Y:S02]  /*ba90*/  IADD3 R8, -R14, R8, RZ ;  /* 0x000000080e087210 */ /* 0x000fe40007ffe1ff */
[----:B------:R-:W1:Y:S01]  /*baa0*/  @P1 MUFU.RCP R11, R5 ;  /* 0x00000005000b1308 */ /* 0x000e620000001000 */
[----:B------:R-:W-:Y:S01]  /*bab0*/  LOP3.LUT P3, RZ, R12, 0x3, RZ, 0xc0, !PT ;  /* 0x000000030cff7812 */ /* 0x000fe2000786c0ff */
[----:B------:R-:W-:Y:S02]  /*bac0*/  IMAD R12, R13, c[0x0][0x4e8], R15 ;  /* 0x00013a000d0c7a24 */ /* 0x000fe400078e020f */
[----:B-1----:R-:W-:-:S02]  /*bad0*/  FMUL.FTZ R81, R11, R81 ;  /* 0x000000510b517220 */ /* 0x002fc40000410000 */
[----:B------:R-:W-:-:S05]  /*bae0*/  FMUL.FTZ R80, R11, R80 ;  /* 0x000000500b507220 */ /* 0x000fca0000410000 */
[----:B------:R-:W-:Y:S02]  /*baf0*/  F2FP.BF16.PACK_AB R80, R81, R80 ;  /* 0x000000505150723e */ /* 0x000fe400000010ff */
[----:B------:R1:W5:Y:S01]  /*bb00*/  LDL R81, [R1+0x14] ;  /* 0x0000140001517983 */ /* 0x0003620000100800 */
[----:B------:R3:W4:Y:S01]  /*bb10*/  @P0 MUFU.LG2 R14, R4 ;  /* 0x00000004000e0308 */ /* 0x0007220000000c00 */
[--C-:B------:R-:W-:Y:S02]  /*bb20*/  SHF.R.S32.HI R13, RZ, 0x2, R9.reuse ;  /* 0x00000002ff0d7819 */ /* 0x100fe40000011409 */
[----:B------:R-:W-:-:S05]  /*bb30*/  SHF.R.S32.HI R9, RZ, 0x1f, R9 ;  /* 0x0000001fff097819 */ /* 0x000fca0000011409 */
[----:B------:R-:W1:Y:S01]  /*bb40*/  @P1 MUFU.LG2 R5, R5 ;  /* 0x0000000500051308 */ /* 0x000e620000000c00 */
[----:B------:R-:W-:Y:S02]  /*bb50*/  LEA.HI R9, R9, R13, RZ, 0x3 ;  /* 0x0000000d09097211 */ /* 0x000fe400078f18ff */
[----:B---3--:R-:W-:Y:S01]  /*bb60*/  @P0 MOV R4, 0x3f317218 ;  /* 0x3f31721800040802 */ /* 0x008fe20000000f00 */
[----:B----4-:R-:W-:Y:S01]  /*bb70*/  @P0 FMUL.FTZ R14, R14, 0.69314718246459960938 ;  /* 0x3f3172180e0e0820 */ /* 0x010fe20000410000 */
[----:B------:R-:W-:-:S03]  /*bb80*/  LOP3.LUT R9, R9, 0xfffffff8, RZ, 0xc0, !PT ;  /* 0xfffffff809097812 */ /* 0x000fc600078ec0ff */
[----:B------:R-:W-:Y:S01]  /*bb90*/  @P0 FMUL.FTZ R4, R4, c[0x0][0x2d0] ;  /* 0x0000b40004040a20 */ /* 0x000fe20000410000 */
[----:B------:R-:W-:Y:S02]  /*bba0*/  MOV R15, 0xff800000 ;  /* 0xff800000000f7802 */ /* 0x000fe40000000f00 */
[----:B------:R-:W-:Y:S01]  /*bbb0*/  IADD3 R13, R13, -R9, RZ ;  /* 0x800000090d0d7210 */ /* 0x000fe20007ffe0ff */
[----:B------:R-:W-:Y:S01]  /*bbc0*/  @P0 FFMA.FTZ R15, R4, R0, R14 ;  /* 0x00000000040f0223 */ /* 0x000fe2000001000e */
[----:B------:R-:W-:Y:S01]  /*bbd0*/  @P1 MOV R9, 0x3f317218 ;  /* 0x3f31721800091802 */ /* 0x000fe20000000f00 */
[----:B------:R-:W3:Y:S01]  /*bbe0*/  S2R R0, SR_CTAID.Z ;  /* 0x0000000000007919 */ /* 0x000ee20000002700 */
[----:B-1----:R-:W-:Y:S01]  /*bbf0*/  @P1 FMUL.FTZ R5, R5, 0.69314718246459960938 ;  /* 0x3f31721805051820 */ /* 0x002fe20000410000 */
[----:B------:R-:W-:Y:S02]  /*bc00*/  SHF.R.S32.HI R3, RZ, 0x5, R3 ;  /* 0x00000005ff037819 */ /* 0x000fe40000011403 */
[----:B------:R-:W-:Y:S01]  /*bc10*/  @P1 FMUL.FTZ R9, R9, c[0x0][0x2d0] ;  /* 0x0000b40009091a20 */ /* 0x000fe20000410000 */
[----:B------:R-:W-:-:S03]  /*bc20*/  UIMAD.WIDE.U32 UR10, UR7, UR4, URZ ;  /* 0x00000004070a72a5 */ /* 0x000fc6000f8e003f */
[----:B------:R-:W-:Y:S01]  /*bc30*/  @P1 FFMA.FTZ R16, R9, R2, R5 ;  /* 0x0000000209101223 */ /* 0x000fe20000010005 */
[----:B------:R-:W-:Y:S01]  /*bc40*/  SHF.R.S32.HI R2, RZ, 0x1f, R3 ;  /* 0x0000001fff027819 */ /* 0x000fe20000011403 */
[----:B------:R-:W-:Y:S01]  /*bc50*/  UIMAD UR8, UR7, UR5, UR8 ;  /* 0x00000005070872a4 */ /* 0x000fe2000f8e0208 */
[----:B------:R-:W1:Y:S02]  /*bc60*/  S2R R5, SR_CTAID.X ;  /* 0x0000000000057919 */ /* 0x000e640000002500 */
[----:B------:R-:W-:Y:S01]  /*bc70*/  ULDC.64 UR4, c[0x0][0x3e8] ;  /* 0x0000fa0000047ab9 */ /* 0x000fe20000000a00 */
[----:B------:R-:W-:Y:S01]  /*bc80*/  LEA.HI R9, R2, R3, RZ, 0x3 ;  /* 0x0000000302097211 */ /* 0x000fe200078f18ff */
[----:B------:R-:W-:Y:S01]  /*bc90*/  UIMAD UR6, UR6, UR4, URZ ;  /* 0x00000004060672a4 */ /* 0x000fe2000f8e023f */
[----:B------:R-:W-:Y:S01]  /*bca0*/  LEA.HI R4, R8, R8, RZ, 0x1 ;  /* 0x0000000808047211 */ /* 0x000fe200078f08ff */
[----:B------:R-:W-:Y:S01]  /*bcb0*/  UIMAD.WIDE.U32 UR14, UR7, UR4, URZ ;  /* 0x00000004070e72a5 */ /* 0x000fe2000f8e003f */
[----:B------:R-:W-:Y:S01]  /*bcc0*/  LOP3.LUT R9, R9, 0xffffff8, RZ, 0xc0, !PT ;  /* 0x0ffffff809097812 */ /* 0x000fe200078ec0ff */
[----:B------:R-:W-:Y:S01]  /*bcd0*/  UIMAD UR5, UR7, UR5, UR6 ;  /* 0x00000005070572a4 */ /* 0x000fe2000f8e0206 */
[----:B------:R-:W-:Y:S01]  /*bce0*/  LOP3.LUT R14, R4, 0x1ffffffe, RZ, 0xc0, !PT ;  /* 0x1ffffffe040e7812 */ /* 0x000fe200078ec0ff */
[----:B------:R-:W-:Y:S01]  /*bcf0*/  UIADD3 UR8, UR11, UR8, URZ ;  /* 0x000000080b087290 */ /* 0x000fe2000fffe03f */
[----:B------:R-:W-:Y:S01]  /*bd00*/  IADD3 R9, R3, -R9, RZ ;  /* 0x8000000903097210 */ /* 0x000fe20007ffe0ff */
[----:B------:R-:W-:Y:S01]  /*bd10*/  UIADD3 UR5, UR15, UR5, URZ ;  /* 0x000000050f057290 */ /* 0x000fe2000fffe03f */
[----:B---3--:R-:W-:-:S02]  /*bd20*/  SHF.R.S32.HI R2, RZ, 0x1f, R0 ;  /* 0x0000001fff027819 */ /* 0x008fc40000011400 */
[----:B------:R-:W-:Y:S02]  /*bd30*/  LEA R3, R3, R8, 0x9 ;  /* 0x0000000803037211 */ /* 0x000fe400078e48ff */
[----:B------:R-:W-:Y:S02]  /*bd40*/  IADD3 R14, R8, -R14, RZ ;  /* 0x8000000e080e7210 */ /* 0x000fe40007ffe0ff */
[----:B------:R-:W-:Y:S02]  /*bd50*/  SHF.R.S32.HI R8, RZ, 0x2, R17 ;  /* 0x00000002ff087819 */ /* 0x000fe40000011411 */
[C---:B------:R-:W-:Y:S02]  /*bd60*/  R2P PR, R13.reuse, 0x6 ;  /* 0x000000060d007804 */ /* 0x040fe40000000000 */
[C---:B------:R-:W-:Y:S02]  /*bd70*/  LOP3.LUT R17, R13.reuse, 0x1, RZ, 0xc0, !PT ;  /* 0x000000010d117812 */ /* 0x040fe400078ec0ff */
[----:B------:R-:W-:Y:S01]  /*bd80*/  SHF.L.U32 R13, R13, 0x6, RZ ;  /* 0x000000060d0d7819 */ /* 0x000fe200000006ff */
[----:B------:R-:W-:Y:S01]  /*bd90*/  IMAD R4, R2, c[0x0][0x3f0], RZ ;  /* 0x0000fc0002047a24 */ /* 0x000fe200078e02ff */
[----:B------:R-:W-:-:S02]  /*bda0*/  MOV R21, UR11 ;  /* 0x0000000b00157c02 */ /* 0x000fc40008000f00 */
[----:B------:R-:W-:Y:S01]  /*bdb0*/  MOV R19, UR15 ;  /* 0x0000000f00137c02 */ /* 0x000fe20008000f00 */
[----:B------:R-:W-:Y:S01]  /*bdc0*/  IMAD R2, R2, c[0x0][0x498], RZ ;  /* 0x0001260002027a24 */ /* 0x000fe200078e02ff */
[----:B------:R-:W-:Y:S02]  /*bdd0*/  MOV R20, UR10 ;  /* 0x0000000a00147c02 */ /* 0x000fe40008000f00 */
[----:B------:R-:W-:Y:S02]  /*bde0*/  MOV R18, UR14 ;  /* 0x0000000e00127c02 */ /* 0x000fe40008000f00 */
[----:B------:R-:W-:Y:S02]  /*bdf0*/  MOV R21, UR8 ;  /* 0x0000000800157c02 */ /* 0x000fe40008000f00 */
[----:B------:R-:W-:Y:S02]  /*be00*/  MOV R19, UR5 ;  /* 0x0000000500137c02 */ /* 0x000fe40008000f00 */
[----:B------:R-:W-:-:S02]  /*be10*/  LEA R8, R9, R8, 0x4 ;  /* 0x0000000809087211 */ /* 0x000fc400078e20ff */
[----:B------:R-:W-:Y:S01]  /*be20*/  LOP3.LUT R13, R13, 0x1c0, RZ, 0xc0, !PT ;  /* 0x000001c00d0d7812 */ /* 0x000fe200078ec0ff */
[----:B------:R-:W-:Y:S01]  /*be30*/  IMAD R4, R0, c[0x0][0x3f4], R4 ;  /* 0x0000fd0000047a24 */ /* 0x000fe200078e0204 */
[----:B------:R-:W-:Y:S01]  /*be40*/  LEA R14, R14, R8, 0x3 ;  /* 0x000000080e0e7211 */ /* 0x000fe200078e18ff */
[----:B------:R-:W-:Y:S01]  /*be50*/  IMAD.WIDE.U32 R18, R0, c[0x0][0x3f0], R18 ;  /* 0x0000fc0000127a25 */ /* 0x000fe200078e0012 */
[----:B------:R-:W-:-:S03]  /*be60*/  LEA.HI R13, R13, R13, RZ, 0x1d ;  /* 0x0000000d0d0d7211 */ /* 0x000fc600078fe8ff */
[C---:B------:R-:W-:Y:S02]  /*be70*/  IMAD R2, R0.reuse, c[0x0][0x49c], R2 ;  /* 0x0001270000027a24 */ /* 0x040fe400078e0202 */
[----:B------:R-:W-:Y:S01]  /*be80*/  IMAD.WIDE.U32 R20, R0, c[0x0][0x498], R20 ;  /* 0x0001260000147a25 */ /* 0x000fe200078e0014 */
[----:B------:R-:W-:Y:S02]  /*be90*/  SHF.R.S32.HI R0, RZ, 0x1f, R7 ;  /* 0x0000001fff007819 */ /* 0x000fe40000011407 */
[----:B-1----:R-:W-:Y:S01]  /*bea0*/  LEA R8, R5, R8, 0x7 ;  /* 0x0000000805087211 */ /* 0x002fe200078e38ff */
[----:B------:R-:W-:Y:S01]  /*beb0*/  IMAD R6, R6, c[0x0][0x388], RZ ;  /* 0x0000e20006067a24 */ /* 0x000fe200078e02ff */
[----:B------:R-:W-:Y:S02]  /*bec0*/  ISETP.NE.U32.AND P0, PT, R17, 0x1, PT ;  /* 0x000000011100780c */ /* 0x000fe40003f05070 */
[----:B------:R-:W-:Y:S01]  /*bed0*/  LEA R14, R5, R14, 0x7 ;  /* 0x0000000e050e7211 */ /* 0x000fe200078e38ff */
[----:B------:R-:W-:Y:S01]  /*bee0*/  IMAD R0, R0, c[0x0][0x3e0], RZ ;  /* 0x0000f80000007a24 */ /* 0x000fe200078e02ff */
[----:B------:R-:W-:-:S02]  /*bef0*/  IADD3 R19, R19, R4, RZ ;  /* 0x0000000413137210 */ /* 0x000fc40007ffe0ff */
[----:B------:R-:W-:Y:S02]  /*bf00*/  LEA R3, R3, R13, 0x1 ;  /* 0x0000000d03037211 */ /* 0x000fe400078e08ff */
[-C--:B------:R-:W-:Y:S01]  /*bf10*/  ISETP.GE.OR P5, PT, R8, R6.reuse, P3 ;  /* 0x000000060800720c */ /* 0x080fe20001fa6670 */
[----:B------:R-:W-:Y:S01]  /*bf20*/  @P4 IMAD.HI.U32 R5, R14, c[0x0][0x4ec], RZ ;  /* 0x00013b000e054a27 */ /* 0x000fe200078e00ff */
[----:B------:R-:W-:Y:S02]  /*bf30*/  IADD3 R8, R8, 0x8, RZ ;  /* 0x0000000808087810 */ /* 0x000fe40007ffe0ff */
[----:B------:R-:W-:Y:S01]  /*bf40*/  SHF.L.U32 R3, R3, 0x1, RZ ;  /* 0x0000000103037819 */ /* 0x000fe200000006ff */
[C---:B------:R-:W-:Y:S02]  /*bf50*/  IMAD R0, R7.reuse, c[0x0][0x3e4], R0 ;  /* 0x0000f90007007a24 */ /* 0x040fe400078e0200 */
[----:B------:R-:W-:Y:S01]  /*bf60*/  IMAD.WIDE.U32 R18, R7, c[0x0][0x3e0], R18 ;  /* 0x0000f80007127a25 */ /* 0x000fe200078e0012 */
[----:B------:R-:W-:-:S02]  /*bf70*/  ISETP.GE.OR P3, PT, R8, R6, P3 ;  /* 0x000000060800720c */ /* 0x000fc40001f66670 */
[----:B------:R-:W-:Y:S02]  /*bf80*/  MOV R7, R14 ;  /* 0x0000000e00077202 */ /* 0x000fe40000000f00 */
[----:B------:R-:W-:Y:S02]  /*bf90*/  IADD3 R8, R3, 0x80, RZ ;  /* 0x0000008003087810 */ /* 0x000fe40007ffe0ff */
[----:B------:R-:W-:Y:S02]  /*bfa0*/  @P4 SHF.R.U32.HI R7, RZ, c[0x0][0x4f0], R5 ;  /* 0x00013c00ff074a19 */ /* 0x000fe40000011605 */
[----:B------:R-:W-:Y:S02]  /*bfb0*/  IADD3 R19, R19, R0, RZ ;  /* 0x0000000013137210 */ /* 0x000fe40007ffe0ff */
[----:B------:R-:W-:Y:S02]  /*bfc0*/  IADD3 R0, R3, 0x70, RZ ;  /* 0x0000007003007810 */ /* 0x000fe40007ffe0ff */
[----:B------:R-:W-:-:S02]  /*bfd0*/  @P0 IADD3 R0, R8, 0x10, RZ ;  /* 0x0000001008000810 */ /* 0x000fc40007ffe0ff */
[----:B------:R-:W-:Y:S02]  /*bfe0*/  SHF.R.S32.HI R8, RZ, 0x1f, R7 ;  /* 0x0000001fff087819 */ /* 0x000fe40000011407 */
[C---:B------:R-:W-:Y:S02]  /*bff0*/  IADD3 R20, P0, R7.reuse, R20, RZ ;  /* 0x0000001407147210 */ /* 0x040fe40007f1e0ff */
[----:B------:R-:W-:-:S05]  /*c000*/  IADD3 R7, -R7, RZ, RZ ;  /* 0x000000ff07077210 */ /* 0x000fca0007ffe1ff */
[----:B------:R-:W-:Y:S01]  /*c010*/  IMAD R7, R7, c[0x0][0x4e8], R14 ;  /* 0x00013a0007077a24 */ /* 0x000fe200078e020e */
[----:B------:R-:W-:Y:S01]  /*c020*/  MOV R5, 0x20 ;  /* 0x0000002000057802 */ /* 0x000fe20000000f00 */
[C---:B------:R-:W-:Y:S01]  /*c030*/  FMUL.FTZ R177, R11.reuse, R177 ;  /* 0x000000b10bb17220 */ /* 0x040fe20000410000 */
[----:B------:R-:W-:Y:S01]  /*c040*/  SHF.R.S32.HI R4, RZ, 0x1f, R12 ;  /* 0x0000001fff047819 */ /* 0x000fe2000001140c */
[C---:B------:R-:W-:Y:S01]  /*c050*/  FMUL.FTZ R176, R11.reuse, R176 ;  /* 0x000000b00bb07220 */ /* 0x040fe20000410000 */
[----:B------:R-:W-:Y:S01]  /*c060*/  IADD3.X R21, R8, R21, R2, P0, !PT ;  /* 0x0000001508157210 */ /* 0x000fe200007fe402 */
[C---:B------:R-:W-:Y:S01]  /*c070*/  FMUL.FTZ R179, R10.reuse, R179 ;  /* 0x000000b30ab37220 */ /* 0x040fe20000410000 */
[----:B------:R-:W-:Y:S01]  /*c080*/  SHF.R.S32.HI R9, RZ, 0x1f, R7 ;  /* 0x0000001fff097819 */ /* 0x000fe20000011407 */
[----:B------:R-:W-:Y:S01]  /*c090*/  FMUL.FTZ R178, R10, R178 ;  /* 0x000000b20ab27220 */ /* 0x000fe20000410000 */
[----:B------:R-:W-:Y:S01]  /*c0a0*/  MOV R2, 0x40 ;  /* 0x0000004000027802 */ /* 0x000fe20000000f00 */
[----:B------:R-:W-:-:S02]  /*c0b0*/  FMUL.FTZ R173, R11, R173 ;  /* 0x000000ad0bad7220 */ /* 0x000fc40000410000 */
[----:B------:R-:W-:Y:S02]  /*c0c0*/  FMUL.FTZ R172, R11, R172 ;  /* 0x000000ac0bac7220 */ /* 0x000fe40000410000 */
[C---:B------:R-:W-:Y:S02]  /*c0d0*/  FMUL.FTZ R175, R10.reuse, R175 ;  /* 0x000000af0aaf7220 */ /* 0x040fe40000410000 */
[C---:B------:R-:W-:Y:S01]  /*c0e0*/  FMUL.FTZ R174, R10.reuse, R174 ;  /* 0x000000ae0aae7220 */ /* 0x040fe20000410000 */
[----:B------:R-:W-:Y:S01]  /*c0f0*/  SEL R5, R5, 0xffffffe0, !P1 ;  /* 0xffffffe005057807 */ /* 0x000fe20004800000 */
[C---:B------:R-:W-:Y:S02]  /*c100*/  FMUL.FTZ R169, R11.reuse, R169 ;  /* 0x000000a90ba97220 */ /* 0x040fe40000410000 */
[----:B------:R-:W-:Y:S02]  /*c110*/  FMUL.FTZ R168, R11, R168 ;  /* 0x000000a80ba87220 */ /* 0x000fe40000410000 */
[----:B------:R-:W-:-:S02]  /*c120*/  FMUL.FTZ R171, R10, R171 ;  /* 0x000000ab0aab7220 */ /* 0x000fc40000410000 */
[C---:B------:R-:W-:Y:S02]  /*c130*/  FMUL.FTZ R170, R10.reuse, R170 ;  /* 0x000000aa0aaa7220 */ /* 0x040fe40000410000 */
[C---:B------:R-:W-:Y:S02]  /*c140*/  FMUL.FTZ R165, R11.reuse, R165 ;  /* 0x000000a50ba57220 */ /* 0x040fe40000410000 */
[----:B------:R-:W-:Y:S02]  /*c150*/  FMUL.FTZ R164, R11, R164 ;  /* 0x000000a40ba47220 */ /* 0x000fe40000410000 */
[C---:B------:R-:W-:Y:S02]  /*c160*/  FMUL.FTZ R167, R10.reuse, R167 ;  /* 0x000000a70aa77220 */ /* 0x040fe40000410000 */
[----:B------:R-:W-:Y:S01]  /*c170*/  FMUL.FTZ R166, R10, R166 ;  /* 0x000000a60aa67220 */ /* 0x000fe20000410000 */
[----:B------:R-:W-:Y:S01]  /*c180*/  F2FP.BF16.PACK_AB R176, R177, R176 ;  /* 0x000000b0b1b0723e */ /* 0x000fe200000010ff */
[----:B------:R-:W-:Y:S01]  /*c190*/  FMUL.FTZ R161, R11, R161 ;  /* 0x000000a10ba17220 */ /* 0x000fe20000410000 */
[----:B------:R-:W-:Y:S01]  /*c1a0*/  F2FP.BF16.PACK_AB R178, R179, R178 ;  /* 0x000000b2b3b2723e */ /* 0x000fe200000010ff */
[----:B------:R-:W-:Y:S01]  /*c1b0*/  FMUL.FTZ R160, R11, R160 ;  /* 0x000000a00ba07220 */ /* 0x000fe20000410000 */
[----:B------:R-:W-:Y:S01]  /*c1c0*/  SEL R2, R2, 0xffffffc0, !P2 ;  /* 0xffffffc002027807 */ /* 0x000fe20005000000 */
[----:B------:R-:W-:-:S02]  /*c1d0*/  FMUL.FTZ R163, R10, R163 ;  /* 0x000000a30aa37220 */ /* 0x000fc40000410000 */
[C---:B------:R-:W-:Y:S01]  /*c1e0*/  FMUL.FTZ R162, R10.reuse, R162 ;  /* 0x000000a20aa27220 */ /* 0x040fe20000410000 */
[----:B------:R-:W-:Y:S01]  /*c1f0*/  F2FP.BF16.PACK_AB R172, R173, R172 ;  /* 0x000000acadac723e */ /* 0x000fe200000010ff */
[----:B------:R-:W-:Y:S01]  /*c200*/  FMUL.FTZ R157, R11, R157 ;  /* 0x0000009d0b9d7220 */ /* 0x000fe20000410000 */
[----:B------:R-:W-:Y:S01]  /*c210*/  F2FP.BF16.PACK_AB R174, R175, R174 ;  /* 0x000000aeafae723e */ /* 0x000fe200000010ff */
[----:B------:R-:W-:Y:S02]  /*c220*/  FMUL.FTZ R156, R11, R156 ;  /* 0x0000009c0b9c7220 */ /* 0x000fe40000410000 */
[C---:B------:R-:W-:Y:S02]  /*c230*/  FMUL.FTZ R159, R10.reuse, R159 ;  /* 0x0000009f0a9f7220 */ /* 0x040fe40000410000 */
[----:B------:R-:W-:Y:S02]  /*c240*/  FMUL.FTZ R158, R10, R158 ;  /* 0x0000009e0a9e7220 */ /* 0x000fe40000410000 */
[----:B------:R-:W-:-:S02]  /*c250*/  IMAD R4, R4, c[0x0][0x3d8], RZ ;  /* 0x0000f60004047a24 */ /* 0x000fc400078e02ff */
[----:B------:R-:W-:Y:S01]  /*c260*/  IMAD R9, R9, c[0x0][0x488], RZ ;  /* 0x0001220009097a24 */ /* 0x000fe200078e02ff */
[----:B------:R-:W-:Y:S01]  /*c270*/  F2FP.BF16.PACK_AB R168, R169, R168 ;  /* 0x000000a8a9a8723e */ /* 0x000fe200000010ff */
[----:B------:R-:W-:Y:S01]  /*c280*/  FMUL.FTZ R153, R11, R153 ;  /* 0x000000990b997220 */ /* 0x000fe20000410000 */
[----:B------:R-:W-:Y:S01]  /*c290*/  F2FP.BF16.PACK_AB R170, R171, R170 ;  /* 0x000000aaabaa723e */ /* 0x000fe200000010ff */
[----:B------:R-:W-:Y:S01]  /*c2a0*/  FMUL.FTZ R152, R11, R152 ;  /* 0x000000980b987220 */ /* 0x000fe20000410000 */
[----:B------:R-:W-:Y:S01]  /*c2b0*/  IADD3 R8, R3, R5, RZ ;  /* 0x0000000503087210 */ /* 0x000fe20007ffe0ff */
[C---:B------:R-:W-:Y:S02]  /*c2c0*/  FMUL.FTZ R155, R10.reuse, R155 ;  /* 0x0000009b0a9b7220 */ /* 0x040fe40000410000 */
[C---:B------:R-:W-:Y:S01]  /*c2d0*/  FMUL.FTZ R154, R10.reuse, R154 ;  /* 0x0000009a0a9a7220 */ /* 0x040fe20000410000 */
[----:B------:R-:W-:Y:S01]  /*c2e0*/  F2FP.BF16.PACK_AB R164, R165, R164 ;  /* 0x000000a4a5a4723e */ /* 0x000fe200000010ff */
[----:B------:R-:W-:Y:S01]  /*c2f0*/  FMUL.FTZ R149, R11, R149 ;  /* 0x000000950b957220 */ /* 0x000fe20000410000 */
[----:B------:R-:W-:Y:S01]  /*c300*/  F2FP.BF16.PACK_AB R166, R167, R166 ;  /* 0x000000a6a7a6723e */ /* 0x000fe200000010ff */
[----:B------:R-:W-:Y:S01]  /*c310*/  FMUL.FTZ R148, R11, R148 ;  /* 0x000000940b947220 */ /* 0x000fe20000410000 */
[----:B------:R-:W-:Y:S01]  /*c320*/  IADD3 R5, R5, R0, RZ ;  /* 0x0000000005057210 */ /* 0x000fe20007ffe0ff */
[----:B------:R-:W-:-:S02]  /*c330*/  FMUL.FTZ R151, R10, R151 ;  /* 0x000000970a977220 */ /* 0x000fc40000410000 */
[C---:B------:R-:W-:Y:S01]  /*c340*/  FMUL.FTZ R150, R10.reuse, R150 ;  /* 0x000000960a967220 */ /* 0x040fe20000410000 */
        /* <DEDUP_REMOVED lines=11> */
[----:B------:R-:W-:Y:S01]  /*c400*/  STS [R3+0x80], R176 ;  /* 0x000080b003007388 */ /* 0x000fe20000000800 */
[----:B------:R-:W-:-:S02]  /*c410*/  FMUL.FTZ R143, R10, R143 ;  /* 0x0000008f0a8f7220 */ /* 0x000fc40000410000 */
[----:B------:R-:W-:Y:S01]  /*c420*/  FMUL.FTZ R142, R10, R142 ;  /* 0x0000008e0a8e7220 */ /* 0x000fe20000410000 */
[----:B------:R-:W-:Y:S01]  /*c430*/  STS [R3+0x480], R178 ;  /* 0x000480b203007388 */ /* 0x000fe20000000800 */
[----:B------:R-:W-:Y:S02]  /*c440*/  IMAD R4, R12, c[0x0][0x3dc], R4 ;  /* 0x0000f7000c047a24 */ /* 0x000fe400078e0204 */
[----:B------:R-:W-:Y:S01]  /*c450*/  IMAD.WIDE.U32 R20, R7, c[0x0][0x488], R20 ;  /* 0x0001220007147a25 */ /* 0x000fe200078e0014 */
[----:B------:R-:W-:Y:S01]  /*c460*/  F2FP.BF16.PACK_AB R152, R153, R152 ;  /* 0x000000989998723e */ /* 0x000fe200000010ff */
[----:B------:R-:W-:Y:S02]  /*c470*/  STS [R0], R172 ;  /* 0x000000ac00007388 */ /* 0x000fe40000000800 */
[----:B------:R-:W-:Y:S01]  /*c480*/  IMAD R9, R7, c[0x0][0x48c], R9 ;  /* 0x0001230007097a24 */ /* 0x000fe200078e0209 */
[----:B------:R-:W-:Y:S01]  /*c490*/  IADD3 R7, R2, R0, RZ ;  /* 0x0000000002077210 */ /* 0x000fe20007ffe0ff */
[----:B------:R-:W-:Y:S01]  /*c4a0*/  FMUL.FTZ R137, R11, R137 ;  /* 0x000000890b897220 */ /* 0x000fe20000410000 */
[----:B------:R-:W-:Y:S01]  /*c4b0*/  F2FP.BF16.PACK_AB R154, R155, R154 ;  /* 0x0000009a9b9a723e */ /* 0x000fe200000010ff */
[----:B------:R-:W-:Y:S01]  /*c4c0*/  FMUL.FTZ R136, R11, R136 ;  /* 0x000000880b887220 */ /* 0x000fe20000410000 */
[----:B------:R-:W-:Y:S01]  /*c4d0*/  STS [R0+0x400], R174 ;  /* 0x000400ae00007388 */ /* 0x000fe20000000800 */
[----:B------:R-:W-:-:S02]  /*c4e0*/  FMUL.FTZ R139, R10, R139 ;  /* 0x0000008b0a8b7220 */ /* 0x000fc40000410000 */
[----:B------:R-:W-:Y:S02]  /*c4f0*/  FMUL.FTZ R138, R10, R138 ;  /* 0x0000008a0a8a7220 */ /* 0x000fe40000410000 */
[----:B------:R-:W-:Y:S01]  /*c500*/  IMAD.WIDE.U32 R12, R12, c[0x0][0x3d8], R18 ;  /* 0x0000f6000c0c7a25 */ /* 0x000fe200078e0012 */
[----:B------:R-:W-:Y:S01]  /*c510*/  IADD3 R18, R2, R8, RZ ;  /* 0x0000000802127210 */ /* 0x000fe20007ffe0ff */
[----:B------:R-:W-:Y:S01]  /*c520*/  STS [R8+0x80], R168 ;  /* 0x000080a808007388 */ /* 0x000fe20000000800 */
[----:B------:R-:W-:Y:S01]  /*c530*/  F2FP.BF16.PACK_AB R148, R149, R148 ;  /* 0x000000949594723e */ /* 0x000fe200000010ff */
[----:B------:R-:W-:Y:S01]  /*c540*/  FMUL.FTZ R133, R11, R133 ;  /* 0x000000850b857220 */ /* 0x000fe20000410000 */
[----:B------:R-:W-:Y:S01]  /*c550*/  F2FP.BF16.PACK_AB R150, R151, R150 ;  /* 0x000000969796723e */ /* 0x000fe200000010ff */
[----:B------:R-:W-:Y:S01]  /*c560*/  FMUL.FTZ R132, R11, R132 ;  /* 0x000000840b847220 */ /* 0x000fe20000410000 */
[----:B------:R-:W-:Y:S01]  /*c570*/  STS [R8+0x480], R170 ;  /* 0x000480aa08007388 */ /* 0x000fe20000000800 */
[C---:B------:R-:W-:Y:S01]  /*c580*/  FMUL.FTZ R135, R10.reuse, R135 ;  /* 0x000000870a877220 */ /* 0x040fe20000410000 */
[----:B------:R-:W-:Y:S01]  /*c590*/  IADD3 R2, R5, R2, RZ ;  /* 0x0000000205027210 */ /* 0x000fe20007ffe0ff */
[C---:B------:R-:W-:Y:S01]  /*c5a0*/  FMUL.FTZ R134, R10.reuse, R134 ;  /* 0x000000860a867220 */ /* 0x040fe20000410000 */
[----:B------:R-:W-:Y:S01]  /*c5b0*/  F2FP.BF16.PACK_AB R144, R145, R144 ;  /* 0x000000909190723e */ /* 0x000fe200000010ff */
[----:B------:R-:W-:Y:S01]  /*c5c0*/  FMUL.FTZ R53, R11, R53 ;  /* 0x000000350b357220 */ /* 0x000fe20000410000 */
[----:B------:R-:W-:Y:S01]  /*c5d0*/  F2FP.BF16.PACK_AB R146, R147, R146 ;  /* 0x000000929392723e */ /* 0x000fe200000010ff */
[----:B------:R-:W-:Y:S01]  /*c5e0*/  FMUL.FTZ R52, R11, R52 ;  /* 0x000000340b347220 */ /* 0x000fe20000410000 */
[----:B------:R-:W-:Y:S01]  /*c5f0*/  STS [R5], R164 ;  /* 0x000000a405007388 */ /* 0x000fe20000000800 */
[----:B------:R-:W-:-:S02]  /*c600*/  FMUL.FTZ R55, R10, R55 ;  /* 0x000000370a377220 */ /* 0x000fc40000410000 */
[C---:B------:R-:W-:Y:S01]  /*c610*/  FMUL.FTZ R54, R10.reuse, R54 ;  /* 0x000000360a367220 */ /* 0x040fe20000410000 */
[----:B------:R-:W-:Y:S01]  /*c620*/  STS [R5+0x400], R166 ;  /* 0x000400a605007388 */ /* 0x000fe20000000800 */
[----:B------:R-:W-:Y:S01]  /*c630*/  FMUL.FTZ R57, R11, R57 ;  /* 0x000000390b397220 */ /* 0x000fe20000410000 */
[----:B------:R-:W-:Y:S01]  /*c640*/  F2FP.BF16.PACK_AB R140, R141, R140 ;  /* 0x0000008c8d8c723e */ /* 0x000fe200000010ff */
[----:B------:R-:W-:Y:S01]  /*c650*/  FMUL.FTZ R56, R11, R56 ;  /* 0x000000380b387220 */ /* 0x000fe20000410000 */
[----:B------:R-:W-:Y:S01]  /*c660*/  F2FP.BF16.PACK_AB R142, R143, R142 ;  /* 0x0000008e8f8e723e */ /* 0x000fe200000010ff */
[C---:B------:R-:W-:Y:S01]  /*c670*/  FMUL.FTZ R59, R10.reuse, R59 ;  /* 0x0000003b0a3b7220 */ /* 0x040fe20000410000 */
[----:B------:R-:W-:Y:S01]  /*c680*/  STS [R14+0x80], R160 ;  /* 0x000080a00e007388 */ /* 0x000fe20000000800 */
[C---:B------:R-:W-:Y:S01]  /*c690*/  FMUL.FTZ R58, R10.reuse, R58 ;  /* 0x0000003a0a3a7220 */ /* 0x040fe20000410000 */
[----:B------:R-:W-:Y:S01]  /*c6a0*/  F2FP.BF16.PACK_AB R136, R137, R136 ;  /* 0x000000888988723e */ /* 0x000fe200000010ff */
[C---:B------:R-:W-:Y:S01]  /*c6b0*/  FMUL.FTZ R61, R11.reuse, R61 ;  /* 0x0000003d0b3d7220 */ /* 0x040fe20000410000 */
[----:B------:R-:W-:Y:S01]  /*c6c0*/  STS [R14+0x480], R162 ;  /* 0x000480a20e007388 */ /* 0x000fe20000000800 */
[----:B------:R-:W-:Y:S01]  /*c6d0*/  FMUL.FTZ R60, R11, R60 ;  /* 0x0000003c0b3c7220 */ /* 0x000fe20000410000 */
[----:B------:R-:W-:Y:S01]  /*c6e0*/  F2FP.BF16.PACK_AB R138, R139, R138 ;  /* 0x0000008a8b8a723e */ /* 0x000fe200000010ff */
[C---:B------:R-:W-:Y:S01]  /*c6f0*/  FMUL.FTZ R63, R10.reuse, R63 ;  /* 0x0000003f0a3f7220 */ /* 0x040fe20000410000 */
[----:B------:R-:W-:Y:S01]  /*c700*/  STS [R7], R156 ;  /* 0x0000009c07007388 */ /* 0x000fe20000000800 */
[C---:B------:R-:W-:Y:S01]  /*c710*/  FMUL.FTZ R62, R10.reuse, R62 ;  /* 0x0000003e0a3e7220 */ /* 0x040fe20000410000 */
[----:B------:R-:W-:Y:S01]  /*c720*/  F2FP.BF16.PACK_AB R132, R133, R132 ;  /* 0x000000848584723e */ /* 0x000fe200000010ff */
[C---:B------:R-:W-:Y:S01]  /*c730*/  FMUL.FTZ R65, R11.reuse, R65 ;  /* 0x000000410b417220 */ /* 0x040fe20000410000 */
[----:B------:R-:W-:Y:S01]  /*c740*/  STS [R7+0x400], R158 ;  /* 0x0004009e07007388 */ /* 0x000fe20000000800 */
        /* <DEDUP_REMOVED lines=114> */
[----:B------:R-:W-:Y:S01]  /*ce70*/  FMUL.FTZ R129, R11, R129 ;  /* 0x000000810b817220 */ /* 0x000fe20000410000 */
[----:B------:R-:W-:Y:S01]  /*ce80*/  STS [R14+0x8080], R84 ;  /* 0x008080540e007388 */ /* 0x000fe20000000800 */
[----:B------:R-:W-:-:S02]  /*ce90*/  FMUL.FTZ R127, R10, R127 ;  /* 0x0000007f0a7f7220 */ /* 0x000fc40000410000 */
[C---:B------:R-:W-:Y:S01]  /*cea0*/  FMUL.FTZ R126, R10.reuse, R126 ;  /* 0x0000007e0a7e7220 */ /* 0x040fe20000410000 */
[----:B------:R-:W-:Y:S01]  /*ceb0*/  STS [R14+0x8480], R86 ;  /* 0x008480560e007388 */ /* 0x000fe20000000800 */
[C---:B------:R-:W-:Y:S01]  /*cec0*/  FMUL.FTZ R131, R10.reuse, R131 ;  /* 0x000000830a837220 */ /* 0x040fe20000410000 */
[----:B------:R-:W-:Y:S01]  /*ced0*/  F2FP.BF16.PACK_AB R112, R113, R112 ;  /* 0x000000707170723e */ /* 0x000fe200000010ff */
[----:B------:R-:W-:Y:S01]  /*cee0*/  FMUL.FTZ R11, R11, R128 ;  /* 0x000000800b0b7220 */ /* 0x000fe20000410000 */
[----:B------:R-:W-:Y:S01]  /*cef0*/  STS [R7+0x8000], R88 ;  /* 0x0080005807007388 */ /* 0x000fe20000000800 */
[----:B------:R-:W-:Y:S01]  /*cf00*/  FMUL.FTZ R10, R10, R130 ;  /* 0x000000820a0a7220 */ /* 0x000fe20000410000 */
[----:B------:R-:W-:Y:S02]  /*cf10*/  F2FP.BF16.PACK_AB R114, R115, R114 ;  /* 0x000000727372723e */ /* 0x000fe400000010ff */
[----:B------:R-:W-:Y:S01]  /*cf20*/  STS [R7+0x8400], R90 ;  /* 0x0084005a07007388 */ /* 0x000fe20000000800 */
[----:B------:R-:W-:-:S02]  /*cf30*/  F2FP.BF16.PACK_AB R116, R117, R116 ;  /* 0x000000747574723e */ /* 0x000fc400000010ff */
[----:B------:R-:W-:Y:S01]  /*cf40*/  F2FP.BF16.PACK_AB R118, R119, R118 ;  /* 0x000000767776723e */ /* 0x000fe200000010ff */
[----:B------:R-:W-:Y:S01]  /*cf50*/  STS [R18+0x8080], R92 ;  /* 0x0080805c12007388 */ /* 0x000fe20000000800 */
[----:B------:R-:W-:Y:S02]  /*cf60*/  LEA R17, P0, R20, c[0x0][0x450], 0x2 ;  /* 0x0001140014117a11 */ /* 0x000fe400078010ff */
[----:B------:R-:W-:Y:S01]  /*cf70*/  IADD3 R9, R21, R9, RZ ;  /* 0x0000000915097210 */ /* 0x000fe20007ffe0ff */
[----:B------:R-:W-:Y:S01]  /*cf80*/  STS [R18+0x8480], R94 ;  /* 0x0084805e12007388 */ /* 0x000fe20000000800 */
[----:B------:R-:W-:Y:S02]  /*cf90*/  F2FP.BF16.PACK_AB R120, R121, R120 ;  /* 0x000000787978723e */ /* 0x000fe400000010ff */
[----:B------:R-:W-:Y:S01]  /*cfa0*/  F2FP.BF16.PACK_AB R122, R123, R122 ;  /* 0x0000007a7b7a723e */ /* 0x000fe200000010ff */
        /* <DEDUP_REMOVED lines=23> */
[----:B------:R-:W-:Y:S04]  /*d120*/  SHFL.IDX PT, R20, R17, RZ, 0x1c1f ;  /* 0x001c1fff11147589 */ /* 0x000fe800000e0000 */
[----:B------:R-:W3:Y:S04]  /*d130*/  SHFL.IDX PT, R21, R9, RZ, 0x1c1f ;  /* 0x001c1fff09157589 */ /* 0x000ee800000e0000 */
[----:B------:R-:W-:Y:S06]  /*d140*/  BAR.SYNC.DEFER_BLOCKING 0x1, 0x100 ;  /* 0x0044000000007b1d */ /* 0x000fec0000010000 */
[----:B------:R-:W-:Y:S04]  /*d150*/  SHFL.IDX PT, R22, R17, 0x1, 0x1c1f ;  /* 0x003c1f0011167f89 */ /* 0x000fe800000e0000 */
[----:B------:R-:W4:Y:S01]  /*d160*/  SHFL.IDX PT, R23, R9, 0x1, 0x1c1f ;  /* 0x003c1f0009177f89 */ /* 0x000f2200000e0000 */
[----:B-1----:R-:W-:-:S03]  /*d170*/  SHF.L.U32 R14, R24, 0x1, RZ ;  /* 0x00000001180e7819 */ /* 0x002fc600000006ff */
[----:B---3--:R1:W-:Y:S04]  /*d180*/  @!P5 ST.E [R20.64], R16 ;  /* 0x000000101400d985 */ /* 0x0083e8000c10190c */
[----:B----4-:R1:W-:Y:S04]  /*d190*/  @!P3 ST.E [R22.64], R15 ;  /* 0x0000000f1600b985 */ /* 0x0103e8000c10190c */
        /* <DEDUP_REMOVED lines=12> */
[----:B------:R-:W-:-:S02]  /*d260*/  IADD3 R4, R13, R4, RZ ;  /* 0x000000040d047210 */ /* 0x000fc40007ffe0ff */
[----:B------:R-:W-:-:S04]  /*d270*/  LEA R0, P0, R12, c[0x0][0x380], 0x1 ;  /* 0x0000e0000c007a11 */ /* 0x000fc800078008ff */
[----:B------:R-:W-:Y:S02]  /*d280*/  LEA.HI.X R73, R12, c[0x0][0x384], R4, 0x1, P0 ;  /* 0x0000e1000c497a11 */ /* 0x000fe400000f0c04 */
[----:B--2---:R-:W-:Y:S01]  /*d290*/  ISETP.GE.AND P0, PT, R83, R6, PT ;  /* 0x000000065300720c */ /* 0x004fe20003f06270 */
[----:B------:R2:W1:Y:S01]  /*d2a0*/  SHFL.IDX PT, R74, R0, RZ, 0x181f ;  /* 0x00181fff004a7589 */ /* 0x00046200000e0000 */
[----:B------:R-:W-:Y:S03]  /*d2b0*/  BSSY B0, `(.L_x_775) ;  /* 0x000001f000007945 */ /* 0x000fe60003800000 */
[----:B------:R2:W1:Y:S08]  /*d2c0*/  SHFL.IDX PT, R75, R73, RZ, 0x181f ;  /* 0x00181fff494b7589 */ /* 0x00047000000e0000 */
[----:B------:R-:W-:Y:S05]  /*d2d0*/  @P0 BRA `(.L_x_776) ;  /* 0x000001c000000947 */ /* 0x000fea0003800000 */
[----:B---34-:R-:W3:Y:S01]  /*d2e0*/  LDS.128 R68, [R14+0x80] ;  /* 0x000080000e447984 */ /* 0x018ee20000000c00 */
[----:B-----5:R-:W-:-:S02]  /*d2f0*/  IADD3 R72, R81, 0x40, RZ ;  /* 0x0000004051487810 */ /* 0x020fc40007ffe0ff */
[C---:B------:R-:W-:Y:S01]  /*d300*/  IADD3 R5, R81.reuse, 0x80, RZ ;  /* 0x0000008051057810 */ /* 0x040fe20007ffe0ff */
[----:B------:R-:W4:Y:S01]  /*d310*/  LDS.128 R64, [R14+0x4080] ;  /* 0x004080000e407984 */ /* 0x000f220000000c00 */
[----:B------:R-:W-:Y:S02]  /*d320*/  IADD3 R3, R81, 0xc0, RZ ;  /* 0x000000c051037810 */ /* 0x000fe40007ffe0ff */
[----:B------:R-:W-:Y:S01]  /*d330*/  ISETP.GE.AND P2, PT, R72, c[0x0][0x3c8], PT ;  /* 0x0000f20048007a0c */ /* 0x000fe20003f46270 */
[----:B------:R-:W2:Y:S01]  /*d340*/  LDS.128 R60, [R14+0x8080] ;  /* 0x008080000e3c7984 */ /* 0x000ea20000000c00 */
        /* <DEDUP_REMOVED lines=15> */
[----:B---3--:R3:W-:Y:S03]  /*d440*/  @!P3 ST.E.128 [R76.64], R68 ;  /* 0x000000444c00b985 */ /* 0x0087e6000c101d0c */
[--C-:B------:R-:W-:Y:S01]  /*d450*/  @!P1 IMAD.WIDE R4, R4, 0x2, R74.reuse ;  /* 0x0000000204049825 */ /* 0x100fe200078e024a */
[----:B----4-:R3:W-:Y:S03]  /*d460*/  @!P2 ST.E.128 [R78.64], R64 ;  /* 0x000000404e00a985 */ /* 0x0107e6000c101d0c */
[----:B------:R-:W-:Y:S01]  /*d470*/  @!P0 IMAD.WIDE R2, R2, 0x2, R74 ;  /* 0x0000000202028825 */ /* 0x000fe200078e024a */
[----:B--2---:R3:W-:Y:S04]  /*d480*/  @!P1 ST.E.128 [R4.64], R60 ;  /* 0x0000003c04009985 */ /* 0x0047e8000c101d0c */
[----:B-1----:R3:W-:Y:S02]  /*d490*/  @!P0 ST.E.128 [R2.64], R12 ;  /* 0x0000000c02008985 */ /* 0x0027e4000c101d0c */
.L_x_776:
[----:B---34-:R-:W-:Y:S05]  /*d4a0*/  BSYNC B0 ;  /* 0x0000000000007941 */ /* 0x018fea0003800000 */
.L_x_775:
[----:B------:R-:W-:Y:S01]  /*d4b0*/  IADD3 R2, R83, 0x20, RZ ;  /* 0x0000002053027810 */ /* 0x000fe20007ffe0ff */
[----:B-1----:R1:W3:Y:S01]  /*d4c0*/  SHFL.IDX PT, R15, R73, 0x1, 0x181f ;  /* 0x00381f00490f7f89 */ /* 0x0022e200000e0000 */
[----:B------:R-:W-:Y:S02]  /*d4d0*/  BSSY B0, `(.L_x_777) ;  /* 0x000001c000007945 */ /* 0x000fe40003800000 */
[----:B------:R-:W-:Y:S01]  /*d4e0*/  ISETP.GE.AND P0, PT, R2, R6, PT ;  /* 0x000000060200720c */ /* 0x000fe20003f06270 */
[----:B------:R1:W4:-:S12]  /*d4f0*/  SHFL.IDX PT, R14, R0, 0x1, 0x181f ;  /* 0x00381f00000e7f89 */ /* 0x00031800000e0000 */
        /* <DEDUP_REMOVED lines=25> */
.L_x_778:
[----:B------:R-:W-:Y:S05]  /*d690*/  BSYNC B0 ;  /* 0x0000000000007941 */ /* 0x000fea0003800000 */
.L_x_777:
[----:B---3--:R-:W-:Y:S01]  /*d6a0*/  IADD3 R2, R83, 0x40, RZ ;  /* 0x0000004053027810 */ /* 0x008fe20007ffe0ff */
[----:B------:R3:W1:Y:S01]  /*d6b0*/  SHFL.IDX PT, R15, R73, 0x2, 0x181f ;  /* 0x00581f00490f7f89 */ /* 0x00066200000e0000 */
[----:B------:R-:W-:Y:S02]  /*d6c0*/  BSSY B0, `(.L_x_779) ;  /* 0x000001c000007945 */ /* 0x000fe40003800000 */
[----:B------:R-:W-:Y:S01]  /*d6d0*/  ISETP.GE.AND P0, PT, R2, R6, PT ;  /* 0x000000060200720c */ /* 0x000fe20003f06270 */
[----:B----4-:R3:W4:-:S12]  /*d6e0*/  SHFL.IDX PT, R14, R0, 0x2, 0x181f ;  /* 0x00581f00000e7f89 */ /* 0x01071800000e0000 */
        /* <DEDUP_REMOVED lines=25> */
.L_x_780:
[----:B------:R-:W-:Y:S05]  /*d880*/  BSYNC B0 ;  /* 0x0000000000007941 */ /* 0x000fea0003800000 */
.L_x_779:
[----:B-1----:R1:W2:Y:S04]  /*d890*/  SHFL.IDX PT, R12, R0, 0x3, 0x181f ;  /* 0x00781f00000c7f89 */ /* 0x0022a800000e0000 */
[----:B------:R3:W4:Y:S02]  /*d8a0*/  SHFL.IDX PT, R13, R73, 0x3, 0x181f ;  /* 0x00781f00490d7f89 */ /* 0x00072400000e0000 */
[----:B-123--:R-:W-:-:S04]  /*d8b0*/  IADD3 R0, R83, 0x60, RZ ;  /* 0x0000006053007810 */ /* 0x00efc80007ffe0ff */
[----:B------:R-:W-:-:S13]  /*d8c0*/  ISETP.GE.AND P0, PT, R0, R6, PT ;  /* 0x000000060000720c */ /* 0x000fda0003f06270 */
[----:B------:R-:W-:Y:S05]  /*d8d0*/  @P0 EXIT ;  /* 0x000000000000094d */ /* 0x000fea0003800000 */
[C---:B----45:R-:W-:Y:S02]  /*d8e0*/  IADD3 R4, R81.reuse, 0x40, RZ ;  /* 0x0000004051047810 */ /* 0x070fe40007ffe0ff */
[C---:B------:R-:W-:Y:S02]  /*d8f0*/  IADD3 R2, R81.reuse, 0x80, RZ ;  /* 0x0000008051027810 */ /* 0x040fe40007ffe0ff */
[----:B------:R-:W-:Y:S02]  /*d900*/  ISETP.GE.AND P1, PT, R4, c[0x0][0x3c8], PT ;  /* 0x0000f20004007a0c */ /* 0x000fe40003f26270 */
[----:B------:R-:W-:Y:S02]  /*d910*/  ISETP.GE.AND P0, PT, R2, c[0x0][0x3c8], PT ;  /* 0x0000f20002007a0c */ /* 0x000fe40003f06270 */
[----:B------:R-:W-:-:S09]  /*d920*/  ISETP.GE.AND P2, PT, R81, c[0x0][0x3c8], PT ;  /* 0x0000f20051007a0c */ /* 0x000fd20003f46270 */
[----:B------:R-:W-:Y:S02]  /*d930*/  @!P1 SHF.R.S32.HI R3, RZ, 0x1f, R4 ;  /* 0x0000001fff039819 */ /* 0x000fe40000011404 */
[----:B------:R-:W-:Y:S02]  /*d940*/  @!P0 SHF.R.S32.HI R0, RZ, 0x1f, R2 ;  /* 0x0000001fff008819 */ /* 0x000fe40000011402 */
[----:B------:R-:W-:Y:S01]  /*d950*/  @!P1 LEA.HI R3, R3, R4, RZ, 0x3 ;  /* 0x0000000403039211 */ /* 0x000fe200078f18ff */
[--C-:B------:R-:W-:Y:S01]  /*d960*/  @!P2 IMAD.WIDE R4, R81, 0x2, R12.reuse ;  /* 0x000000025104a825 */ /* 0x100fe200078e020c */
[----:B------:R-:W-:Y:S02]  /*d970*/  @!P0 LEA.HI R0, R0, R2, RZ, 0x3 ;  /* 0x0000000200008211 */ /* 0x000fe400078f18ff */
[----:B------:R-:W-:Y:S02]  /*d980*/  @!P1 LOP3.LUT R3, R3, 0xfffffff8, RZ, 0xc0, !PT ;  /* 0xfffffff803039812 */ /* 0x000fe400078ec0ff */
[----:B------:R-:W-:Y:S01]  /*d990*/  @!P0 LOP3.LUT R0, R0, 0xfffffff8, RZ, 0xc0, !PT ;  /* 0xfffffff800008812 */ /* 0x000fe200078ec0ff */
[----:B------:R-:W-:Y:S02]  /*d9a0*/  @!P2 ST.E.128 [R4.64], R48 ;  /* 0x000000300400a985 */ /* 0x000fe4000c101d0c */
[----:B------:R-:W-:-:S04]  /*d9b0*/  @!P1 IMAD.WIDE R2, R3, 0x2, R12 ;  /* 0x0000000203029825 */ /* 0x000fc800078e020c */
[----:B------:R-:W-:Y:S01]  /*d9c0*/  @!P0 IMAD.WIDE R6, R0, 0x2, R12 ;  /* 0x0000000200068825 */ /* 0x000fe200078e020c */
[----:B------:R1:W-:Y:S04]  /*d9d0*/  @!P1 ST.E.128 [R2.64], R36 ;  /* 0x0000002402009985 */ /* 0x0003e8000c101d0c */
[----:B------:R2:W-:Y:S01]  /*d9e0*/  @!P0 ST.E.128 [R6.64], R24 ;  /* 0x0000001806008985 */ /* 0x0005e2000c101d0c */
[----:B-1----:R-:W-:-:S04]  /*d9f0*/  IADD3 R2, R81, 0xc0, RZ ;  /* 0x000000c051027810 */ /* 0x002fc80007ffe0ff */
[----:B------:R-:W-:-:S13]  /*da00*/  ISETP.GE.AND P0, PT, R2, c[0x0][0x3c8], PT ;  /* 0x0000f20002007a0c */ /* 0x000fda0003f06270 */
[----:B------:R-:W-:Y:S05]  /*da10*/  @P0 EXIT ;  /* 0x000000000000094d */ /* 0x000fea0003800000 */
[----:B--2---:R-:W-:-:S04]  /*da20*/  SHF.R.S32.HI R0, RZ, 0x1f, R2 ;  /* 0x0000001fff007819 */ /* 0x004fc80000011402 */
[----:B------:R-:W-:-:S04]  /*da30*/  LEA.HI R0, R0, R2, RZ, 0x3 ;  /* 0x0000000200007211 */ /* 0x000fc800078f18ff */
[----:B------:R-:W-:-:S05]  /*da40*/  LOP3.LUT R0, R0, 0xfffffff8, RZ, 0xc0, !PT ;  /* 0xfffffff800007812 */ /* 0x000fca00078ec0ff */
[----:B------:R-:W-:-:S05]  /*da50*/  IMAD.WIDE R12, R0, 0x2, R12 ;  /* 0x00000002000c7825 */ /* 0x000fca00078e020c */
[----:B------:R-:W-:Y:S01]  /*da60*/  ST.E.128 [R12.64], R8 ;  /* 0x000000080c007985 */ /* 0x000fe2000c101d0c */
[----:B------:R-:W-:Y:S05]  /*da70*/  EXIT ;  /* 0x000000000000794d */ /* 0x000fea0003800000 */
.L_x_781:
        /* <DEDUP_REMOVED lines=16> */
.L_x_3640:


//--------------------- .text._ZN7cutlass13device_kernelIN5flash19enable_sm80_to_sm89INS1_16FlashAttnFwdSm80INS1_25CollectiveMainloopFwdSm80ILi8ELi1ELb0EN4cute5tupleIJNS5_1CILi128EEENS7_ILi96EEENS7_ILi256EEEEEELi256ENS_10bfloat16_tEfNS_4arch4Sm80ELb0ELb0ELb1ELb1ELb1ELb0ELb1ELb0EEENS1_21CollectiveEpilogueFwdINS6_IJS8_SA_S9_EEENS6_IJNS7_ILi1EEESI_SI_EEESC_SE_Li256ELb1ELb1ELb0ELb0EEENS1_19SingleTileSchedulerILb1ELb0ELb1ELi128EEEEEEEEEvNT_6ParamsE --------------------------
	.section	.text._ZN7cutlass13device_kernelIN5flash19enable_sm80_to_sm89INS1_16FlashAttnFwdSm80INS1_25CollectiveMainloopFwdSm80ILi8ELi1ELb0EN4cute5tupleIJNS5_1CILi128EEENS7_ILi96EEENS7_ILi256EEEEEELi256ENS_10bfloat16_tEfNS_4arch4Sm80ELb0ELb0ELb1ELb1ELb1ELb0ELb1ELb0EEENS1_21CollectiveEpilogueFwdINS6_IJS8_SA_S9_EEENS6_IJNS7_ILi1EEESI_SI_EEESC_SE_Li256ELb1ELb1ELb0ELb0EEENS1_19SingleTileSchedulerILb1ELb0ELb1ELi128EEEEEEEEEvNT_6ParamsE,"ax",@progbits
	.sectioninfo	@"SHI_REGISTERS=255"
	.align	128
.text._ZN7cutlass13device_kernelIN5flash19enable_sm80_to_sm89INS1_16FlashAttnFwdSm80INS1_25CollectiveMainloopFwdSm80ILi8ELi1ELb0EN4cute5tupleIJNS5_1CILi128EEENS7_ILi96EEENS7_ILi256EEEEEELi256ENS_10bfloat16_tEfNS_4arch4Sm80ELb0ELb0ELb1ELb1ELb1ELb0ELb1ELb0EEENS1_21CollectiveEpilogueFwdINS6_IJS8_SA_S9_EEENS6_IJNS7_ILi1EEESI_SI_EEESC_SE_Li256ELb1ELb1ELb0ELb0EEENS1_19SingleTileSchedulerILb1ELb0ELb1ELi128EEEEEEEEEvNT_6ParamsE:
        .type           _ZN7cutlass13device_kernelIN5flash19enable_sm80_to_sm89INS1_16FlashAttnFwdSm80INS1_25CollectiveMainloopFwdSm80ILi8ELi1ELb0EN4cute5tupleIJNS5_1CILi128EEENS7_ILi96EEENS7_ILi256EEEEEELi256ENS_10bfloat16_tEfNS_4arch4Sm80ELb0ELb0ELb1ELb1ELb1ELb0ELb1ELb0EEENS1_21CollectiveEpilogueFwdINS6_IJS8_SA_S9_EEENS6_IJNS7_ILi1EEESI_SI_EEESC_SE_Li256ELb1ELb1ELb0ELb0EEENS1_19SingleTileSchedulerILb1ELb0ELb1ELi128EEEEEEEEEvNT_6ParamsE,@function
        .size           _ZN7cutlass13device_kernelIN5flash19enable_sm80_to_sm89INS1_16FlashAttnFwdSm80INS1_25CollectiveMainloopFwdSm80ILi8ELi1ELb0EN4cute5tupleIJNS5_1CILi128EEENS7_ILi96EEENS7_ILi256EEEEEELi256ENS_10bfloat16_tEfNS_4arch4Sm80ELb0ELb0ELb1ELb1ELb1ELb0ELb1ELb0EEENS1_21CollectiveEpilogueFwdINS6_IJS8_SA_S9_EEENS6_IJNS7_ILi1EEESI_SI_EEESC_SE_Li256ELb1ELb1ELb0ELb0EEENS1_19SingleTileSchedulerILb1ELb0ELb1ELi128EEEEEEEEEvNT_6ParamsE,(.L_x_3641 - _ZN7cutlass13device_kernelIN5flash19enable_sm80_to_sm89INS1_16FlashAttnFwdSm80INS1_25CollectiveMainloopFwdSm80ILi8ELi1ELb0EN4cute5tupleIJNS5_1CILi128EEENS7_ILi96EEENS7_ILi256EEEEEELi256ENS_10bfloat16_tEfNS_4arch4Sm80ELb0ELb0ELb1ELb1ELb1ELb0ELb1ELb0EEENS1_21CollectiveEpilogueFwdINS6_IJS8_SA_S9_EEENS6_IJNS7_ILi1EEESI_SI_EEESC_SE_Li256ELb1ELb1ELb0ELb0EEENS1_19SingleTileSchedulerILb1ELb0ELb1ELi128EEEEEEEEEvNT_6ParamsE)
        .other          _ZN7cutlass13device_kernelIN5flash19enable_sm80_to_sm89INS1_16FlashAttnFwdSm80INS1_25CollectiveMainloopFwdSm80ILi8ELi1ELb0EN4cute5tupleIJNS5_1CILi128EEENS7_ILi96EEENS7_ILi256EEEEEELi256ENS_10bfloat16_tEfNS_4arch4Sm80ELb0ELb0ELb1ELb1ELb1ELb0ELb1ELb0EEENS1_21CollectiveEpilogueFwdINS6_IJS8_SA_S9_EEENS6_IJNS7_ILi1EEESI_SI_EEESC_SE_Li256ELb1ELb1ELb0ELb0EEENS1_19SingleTileSchedulerILb1ELb0ELb1ELi128EEEEEEEEEvNT_6ParamsE,@"STO_CUDA_ENTRY STV_DEFAULT"
_ZN7cutlass13device_kernelIN5flash19enable_sm80_to_sm89INS1_16FlashAttnFwdSm80INS1_25CollectiveMainloopFwdSm80ILi8ELi1ELb0EN4cute5tupleIJNS5_1CILi128EEENS7_ILi96EEENS7_ILi256EEEEEELi256ENS_10bfloat16_tEfNS_4arch4Sm80ELb0ELb0ELb1ELb1ELb1ELb0ELb1ELb0EEENS1_21CollectiveEpilogueFwdINS6_IJS8_SA_S9_EEENS6_IJNS7_ILi1EEESI_SI_EEESC_SE_Li256ELb1ELb1ELb0ELb0EEENS1_19SingleTileSchedulerILb1ELb0ELb1ELi128EEEEEEEEEvNT_6ParamsE:
        /* <DEDUP_REMOVED lines=21> */
.L_x_783:
        /* <DEDUP_REMOVED lines=13> */
.L_x_785:
[----:B------:R-:W-:Y:S02]  /*0220*/  ULDC UR6, c[0x0][0x54c] ;  /* 0x0001530000067ab9 */ /* 0x000fe40000000800 */
.L_x_784:
[----:B------:R-:W-:Y:S02]  /*0230*/  ULDC UR4, c[0x0][0x548] ;  /* 0x0001520000047ab9 */ /* 0x000fe40000000800 */
[----:B------:R-:W-:-:S02]  /*0240*/  USHF.L.U32 UR5, UR5, 0x7, URZ ;  /* 0x0000000705057899 */ /* 0x000fc4000800063f */
[----:B------:R-:W-:-:S04]  /*0250*/  UIMAD UR4, UR6, UR4, URZ ;  /* 0x00000004060472a4 */ /* 0x000fc8000f8e023f */
[----:B------:R-:W-:-:S04]  /*0260*/  UISETP.GE.AND UP0, UPT, UR5, UR4, UPT ;  /* 0x000000040500728c */ /* 0x000fc8000bf06270 */
[----:B------:R-:W-:Y:S01]  /*0270*/  USEL UR11, UR11, 0xffffffff, !UP0 ;  /* 0xffffffff0b0b7887 */ /* 0x000fe2000c000000 */
[----:B------:R-:W-:Y:S05]  /*0280*/  BRA `(.L_x_786) ;  /* 0x000001b000007947 */ /* 0x000fea0003800000 */
.L_x_782:
        /* <DEDUP_REMOVED lines=8> */
.L_x_787:
        /* <DEDUP_REMOVED lines=13> */
.L_x_789:
[----:B------:R-:W-:Y:S02]  /*03e0*/  ULDC UR6, c[0x0][0x54c] ;  /* 0x0001530000067ab9 */ /* 0x000fe40000000800 */
.L_x_788:
[----:B------:R-:W-:Y:S02]  /*03f0*/  ULDC UR4, c[0x0][0x548] ;  /* 0x0001520000047ab9 */ /* 0x000fe40000000800 */
[----:B------:R-:W-:-:S02]  /*0400*/  USHF.L.U32 UR5, UR5, 0x7, URZ ;  /* 0x0000000705057899 */ /* 0x000fc4000800063f */
[----:B------:R-:W-:-:S04]  /*0410*/  UIMAD UR4, UR6, UR4, URZ ;  /* 0x00000004060472a4 */ /* 0x000fc8000f8e023f */
[----:B------:R-:W-:-:S04]  /*0420*/  UISETP.GE.AND UP0, UPT, UR5, UR4, UPT ;  /* 0x000000040500728c */ /* 0x000fc8000bf06270 */
[----:B------:R-:W-:-:S06]  /*0430*/  USEL UR11, UR11, 0xffffffff, !UP0 ;  /* 0xffffffff0b0b7887 */ /* 0x000fcc000c000000 */
.L_x_786:
        /* <DEDUP_REMOVED lines=39> */
[----:B-1-3--:R-:W-:Y:S05]  /*06b0*/  @P1 BRA `(.L_x_790) ;  /* 0x0000004000001947 */ /* 0x00afea0003800000 */
[----:B------:R-:W-:Y:S05]  /*06c0*/  @!P0 BRA `(.L_x_790) ;  /* 0x0000003000008947 */ /* 0x000fea0003800000 */
[----:B-----5:R1:W3:Y:S04]  /*06d0*/  LDG.E R0, [R8.64] ;  /* 0x0000000c08007981 */ /* 0x0202e8000c1e1900 */
[----:B-1----:R-:W3:Y:S02]  /*06e0*/  LDG.E R8, [R8.64+0x4] ;  /* 0x0000040c08087981 */ /* 0x002ee4000c1e1900 */
[----:B---3--:R-:W-:-:S02]  /*06f0*/  IADD3 R0, -R0, R8, RZ ;  /* 0x0000000800007210 */ /* 0x008fc40007ffe1ff */
.L_x_790:
[----:B------:R-:W-:-:S04]  /*0700*/  ISETP.NE.U32.AND P0, PT, RZ, c[0x0][0x368], PT ;  /* 0x0000da00ff007a0c */ /* 0x000fc80003f05070 */
[----:B------:R-:W-:-:S13]  /*0710*/  ISETP.NE.AND.EX P0, PT, RZ, c[0x0][0x36c], PT, P0 ;  /* 0x0000db00ff007a0c */ /* 0x000fda0003f05300 */
[----:B------:R-:W-:Y:S05]  /*0720*/  @!P0 BRA `(.L_x_791) ;  /* 0x0000007000008947 */ /* 0x000fea0003800000 */
[----:B------:R-:W-:Y:S02]  /*0730*/  ULDC.64 UR4, c[0x0][0x368] ;  /* 0x0000da0000047ab9 */ /* 0x000fe40000000a00 */
[----:B------:R-:W-:-:S06]  /*0740*/  UIMAD.WIDE UR4, UR11, UR15, UR4 ;  /* 0x0000000f0b0472a5 */ /* 0x000fcc000f8e0204 */
[----:B------:R-:W-:Y:S02]  /*0750*/  MOV R4, UR4 ;  /* 0x0000000400047c02 */ /* 0x000fe40008000f00 */
[----:B------:R-:W-:-:S05]  /*0760*/  MOV R5, UR5 ;  /* 0x0000000500057c02 */ /* 0x000fca0008000f00 */
[----:B------:R-:W3:Y:S02]  /*0770*/  LDG.E R4, [R4.64] ;  /* 0x0000000c04047981 */ /* 0x000ee4000c1e1900 */
[----:B---3--:R1:W3:Y:S02]  /*0780*/  R2UR UR4, R4 ;  /* 0x00000000040473c2 */ /* 0x0082e400000e0000 */
[----:B-1-3--:R-:W-:Y:S05]  /*0790*/  BRA `(.L_x_792) ;  /* 0x000000c000007947 */ /* 0x00afea0003800000 */
.L_x_791:
[----:B------:R-:W-:-:S04]  /*07a0*/  ISETP.NE.U32.AND P0, PT, RZ, c[0x0][0x350], PT ;  /* 0x0000d400ff007a0c */ /* 0x000fc80003f05070 */
[----:B------:R-:W-:-:S13]  /*07b0*/  ISETP.NE.AND.EX P0, PT, RZ, c[0x0][0x354], PT, P0 ;  /* 0x0000d500ff007a0c */ /* 0x000fda0003f05300 */
[----:B------:R-:W-:Y:S05]  /*07c0*/  @!P0 BRA `(.L_x_792) ;  /* 0x0000009000008947 */ /* 0x000fea0003800000 */
[----:B------:R-:W-:Y:S02]  /*07d0*/  ULDC.64 UR4, c[0x0][0x350] ;  /* 0x0000d40000047ab9 */ /* 0x000fe40000000a00 */
[----:B------:R-:W-:-:S06]  /*07e0*/  UIMAD.WIDE UR4, UR11, UR15, UR4 ;  /* 0x0000000f0b0472a5 */ /* 0x000fcc000f8e0204 */
[----:B------:R-:W-:Y:S02]  /*07f0*/  MOV R6, UR4 ;  /* 0x0000000400067c02 */ /* 0x000fe40008000f00 */
[----:B------:R-:W-:-:S05]  /*0800*/  MOV R7, UR5 ;  /* 0x0000000500077c02 */ /* 0x000fca0008000f00 */
[----:B------:R-:W3:Y:S04]  /*0810*/  LDG.E R4, [R6.64] ;  /* 0x0000000c06047981 */ /* 0x000ee8000c1e1900 */
[----:B------:R-:W4:Y:S01]  /*0820*/  LDG.E R3, [R6.64+0x4] ;  /* 0x0000040c06037981 */ /* 0x000f22000c1e1900 */
[----:B---3--:R-:W1:Y:S08]  /*0830*/  R2UR UR5, R4 ;  /* 0x00000000040573c2 */ /* 0x008e7000000e0000 */
[----:B----4-:R-:W1:Y:S02]  /*0840*/  R2UR UR4, R3 ;  /* 0x00000000030473c2 */ /* 0x010e6400000e0000 */
[----:B-1----:R-:W-:-:S06]  /*0850*/  UIADD3 UR4, -UR5, UR4, URZ ;  /* 0x0000000405047290 */ /* 0x002fcc000fffe13f */
.L_x_792:
[----:B--2---:R-:W-:Y:S01]  /*0860*/  UIADD3 UR7, -UR10, UR4, URZ ;  /* 0x000000040a077290 */ /* 0x004fe2000fffe13f */
[----:B------:R-:W-:Y:S01]  /*0870*/  PLOP3.LUT P2, PT, PT, PT, PT, 0x80, 0x0 ;  /* 0x000000000000781c */ /* 0x000fe20003f4f070 */
[----:B------:R-:W-:Y:S01]  /*0880*/  CS2R R4, SRZ ;  /* 0x0000000000047805 */ /* 0x000fe2000001ff00 */
[----:B------:R-:W-:Y:S01]  /*0890*/  IMAD.MOV.U32 R130, RZ, RZ, RZ ;  /* 0x000000ffff827224 */ /* 0x000fe200078e00ff */
[----:B------:R-:W-:Y:S01]  /*08a0*/  UISETP.GE.AND UP0, UPT, UR7, 0x1, UPT ;  /* 0x000000010700788c */ /* 0x000fe2000bf06270 */
[----:B------:R-:W-:Y:S01]  /*08b0*/  IMAD.MOV.U32 R128, RZ, RZ, RZ ;  /* 0x000000ffff807224 */ /* 0x000fe200078e00ff */
[----:B------:R-:W-:Y:S01]  /*08c0*/  UIADD3 UR4, UR7, 0x5f, URZ ;  /* 0x0000005f07047890 */ /* 0x000fe2000fffe03f */
[----:B------:R-:W-:Y:S01]  /*08d0*/  CS2R R126, SRZ ;  /* 0x00000000007e7805 */ /* 0x000fe2000001ff00 */
[----:B------:R-:W-:Y:S01]  /*08e0*/  CS2R R124, SRZ ;  /* 0x00000000007c7805 */ /* 0x000fe2000001ff00 */
[----:B------:R-:W-:Y:S01]  /*08f0*/  CS2R R122, SRZ ;  /* 0x00000000007a7805 */ /* 0x000fe2000001ff00 */
[----:B------:R-:W-:Y:S01]  /*0900*/  PLOP3.LUT P0, PT, PT, PT, UP0, 0x80, 0x0 ;  /* 0x000000000000781c */ /* 0x000fe20003f0f008 */
[----:B------:R-:W-:Y:S01]  /*0910*/  UIMAD.WIDE UR4, UR4, 0x2aaaaaab, URZ ;  /* 0x2aaaaaab040478a5 */ /* 0x000fe2000f8e023f */
[----:B------:R-:W-:Y:S01]  /*0920*/  CS2R R120, SRZ ;  /* 0x0000000000787805 */ /* 0x000fe2000001ff00 */
[----:B------:R-:W-:Y:S01]  /*0930*/  CS2R R118, SRZ ;  /* 0x0000000000767805 */ /* 0x000fe2000001ff00 */
[----:B------:R-:W-:Y:S01]  /*0940*/  CS2R R116, SRZ ;  /* 0x0000000000747805 */ /* 0x000fe2000001ff00 */
[----:B------:R-:W-:Y:S01]  /*0950*/  USHF.R.U32.HI UR6, URZ, 0x1f, UR5 ;  /* 0x0000001f3f067899 */ /* 0x000fe20008011605 */
[----:B------:R-:W-:Y:S01]  /*0960*/  CS2R R114, SRZ ;  /* 0x0000000000727805 */ /* 0x000fe2000001ff00 */
[----:B------:R-:W-:Y:S01]  /*0970*/  CS2R R112, SRZ ;  /* 0x0000000000707805 */ /* 0x000fe2000001ff00 */
[----:B------:R-:W-:Y:S01]  /*0980*/  CS2R R110, SRZ ;  /* 0x00000000006e7805 */ /* 0x000fe2000001ff00 */
[----:B------:R-:W-:Y:S01]  /*0990*/  ULEA.HI.SX32 UR6, UR5, UR6, 0x1c ;  /* 0x0000000605067291 */ /* 0x000fe2000f8fe23f */
        /* <DEDUP_REMOVED lines=70> */
[-C--:B------:R-:W-:Y:S01]  /*0e00*/  LEA.HI R14, R6, R2.reuse, RZ, 0x4 ;  /* 0x00000002060e7211 */ /* 0x080fe200078f20ff */
[----:B------:R-:W-:Y:S01]  /*0e10*/  UIMAD.WIDE.U32 UR16, UR14, UR4, URZ ;  /* 0x000000040e1072a5 */ /* 0x000fe2000f8e003f */
[----:B------:R-:W-:Y:S01]  /*0e20*/  LOP3.LUT R18, R17, 0xfffffff8, RZ, 0xc0, !PT ;  /* 0xfffffff811127812 */ /* 0x000fe200078ec0ff */
[----:B------:R-:W-:Y:S01]  /*0e30*/  UIMAD UR15, UR14, UR5, UR15 ;  /* 0x000000050e0f72a4 */ /* 0x000fe2000f8e020f */
[----:B------:R-:W-:Y:S01]  /*0e40*/  SHF.R.S32.HI R17, RZ, 0x3, R17 ;  /* 0x00000003ff117819 */ /* 0x000fe20000011411 */
[----:B------:R-:W-:Y:S01]  /*0e50*/  BSSY B0, `(.L_x_794) ;  /* 0x0000060000007945 */ /* 0x000fe20003800000 */
[----:B------:R-:W-:Y:S01]  /*0e60*/  ULDC.64 UR4, c[0x0][0x1b8] ;  /* 0x00006e0000047ab9 */ /* 0x000fe20000000a00 */
[----:B------:R-:W-:Y:S01]  /*0e70*/  IMAD.IADD R18, R2, 0x1, -R18 ;  /* 0x0000000102127824 */ /* 0x000fe200078e0a12 */
[----:B------:R-:W-:Y:S01]  /*0e80*/  UIADD3 UR17, UR17, UR15, URZ ;  /* 0x0000000f11117290 */ /* 0x000fe2000fffe03f */
[----:B------:R-:W-:Y:S01]  /*0e90*/  IMAD.SHL.U32 R251, R17, 0x40, RZ ;  /* 0x0000004011fb7824 */ /* 0x000fe200078e00ff */
[----:B------:R-:W-:Y:S01]  /*0ea0*/  USHF.R.S32.HI UR15, URZ, 0x1f, UR11 ;  /* 0x0000001f3f0f7899 */ /* 0x000fe2000801140b */
[C---:B------:R-:W-:Y:S01]  /*0eb0*/  IMAD R120, R18.reuse, 0x20, R17 ;  /* 0x0000002012787824 */ /* 0x040fe200078e0211 */
[----:B------:R-:W-:Y:S01]  /*0ec0*/  UIMAD UR14, UR8, UR4, URZ ;  /* 0x00000004080e72a4 */ /* 0x000fe2000f8e023f */
[----:B------:R-:W-:Y:S01]  /*0ed0*/  IMAD.SHL.U32 R33, R18, 0x8, RZ ;  /* 0x0000000812217824 */ /* 0x000fe200078e00ff */
[----:B------:R-:W-:Y:S01]  /*0ee0*/  USEL UR15, UR15, URZ, !UP1 ;  /* 0x0000003f0f0f7287 */ /* 0x000fe2000c800000 */
[----:B------:R-:W-:Y:S01]  /*0ef0*/  LOP3.LUT R251, R251, 0x1c0, RZ, 0xc0, !PT ;  /* 0x000001c0fbfb7812 */ /* 0x000fe200078ec0ff */
[----:B------:R-:W-:Y:S01]  /*0f00*/  UIMAD UR14, UR9, UR5, UR14 ;  /* 0x00000005090e72a4 */ /* 0x000fe2000f8e020e */
[----:B------:R3:W-:Y:S01]  /*0f10*/  STL [R1+0x8], R120 ;  /* 0x0000087801007387 */ /* 0x0007e20000100800 */
[----:B------:R-:W-:Y:S01]  /*0f20*/  UIMAD.WIDE.U32 UR18, UR9, UR4, UR16 ;  /* 0x00000004091272a5 */ /* 0x000fe2000f8e0010 */
[----:B------:R-:W-:Y:S01]  /*0f30*/  LEA.HI R13, R6, R2, RZ, 0x6 ;  /* 0x00000002060d7211 */ /* 0x000fe200078f30ff */
[----:B------:R-:W-:Y:S01]  /*0f40*/  USEL UR16, UR11, URZ, !UP1 ;  /* 0x0000003f0b107287 */ /* 0x000fe2000c800000 */
[----:B------:R-:W-:Y:S01]  /*0f50*/  ISETP.GE.AND P4, PT, R33, c[0x0][0x198], PT ;  /* 0x0000660021007a0c */ /* 0x000fe20003f86270 */
[----:B-1----:R-:W1:Y:S01]  /*0f60*/  S2R R4, SR_CTAID.X ;  /* 0x0000000000047919 */ /* 0x002e620000002500 */
[----:B------:R-:W-:Y:S01]  /*0f70*/  IMAD.MOV.U32 R5, RZ, RZ, c[0x0][0x2c4] ;  /* 0x0000b100ff057624 */ /* 0x000fe200078e00ff */
[----:B------:R-:W-:Y:S01]  /*0f80*/  ULDC.64 UR4, c[0x0][0x1c0] ;  /* 0x0000700000047ab9 */ /* 0x000fe20000000a00 */
[----:B------:R-:W-:Y:S01]  /*0f90*/  IMAD.SHL.U32 R13, R13, 0x8, RZ ;  /* 0x000000080d0d7824 */ /* 0x000fe200078e00ff */
[----:B------:R-:W-:-:S02]  /*0fa0*/  UIMAD UR15, UR15, UR4, URZ ;  /* 0x000000040f0f72a4 */ /* 0x000fc4000f8e023f */
[----:B------:R-:W-:Y:S01]  /*0fb0*/  ISETP.NE.AND P0, PT, R5, 0x1, PT ;  /* 0x000000010500780c */ /* 0x000fe20003f05270 */
[----:B------:R-:W-:Y:S02]  /*0fc0*/  UIADD3 UR19, UR19, UR14, URZ ;  /* 0x0000000e13137290 */ /* 0x000fe4000fffe03f */
[----:B------:R-:W-:Y:S02]  /*0fd0*/  UIMAD UR5, UR16, UR5, UR15 ;  /* 0x00000005100572a4 */ /* 0x000fe4000f8e020f */
[----:B------:R-:W-:-:S04]  /*0fe0*/  UIMAD.WIDE.U32 UR16, UR16, UR4, UR18 ;  /* 0x00000004101072a5 */ /* 0x000fc8000f8e0012 */
[----:B------:R-:W-:Y:S02]  /*0ff0*/  UIADD3 UR5, UR17, UR5, URZ ;  /* 0x0000000511057290 */ /* 0x000fe4000fffe03f */
[----:B------:R-:W-:Y:S02]  /*1000*/  IMAD.U32 R11, RZ, RZ, UR17 ;  /* 0x00000011ff0b7e24 */ /* 0x000fe4000f8e00ff */
[----:B------:R-:W-:Y:S02]  /*1010*/  IMAD.U32 R10, RZ, RZ, UR16 ;  /* 0x00000010ff0a7e24 */ /* 0x000fe4000f8e00ff */
[----:B------:R-:W-:Y:S02]  /*1020*/  IMAD.U32 R11, RZ, RZ, UR5 ;  /* 0x00000005ff0b7e24 */ /* 0x000fe4000f8e00ff */
[----:B-1----:R-:W-:-:S04]  /*1030*/  IMAD R9, R4, 0x80, R120 ;  /* 0x0000008004097824 */ /* 0x002fc800078e0278 */
[----:B------:R-:W-:-:S04]  /*1040*/  @P0 IMAD.HI.U32 R5, R9, c[0x0][0x2c8], RZ ;  /* 0x0000b20009050a27 */ /* 0x000fc800078e00ff */
[----:B------:R-:W-:Y:S01]  /*1050*/  IMAD.MOV.U32 R8, RZ, RZ, R9 ;  /* 0x000000ffff087224 */ /* 0x000fe200078e0009 */
[----:B------:R-:W-:-:S04]  /*1060*/  @P0 SHF.R.U32.HI R8, RZ, c[0x0][0x2cc], R5 ;  /* 0x0000b300ff080a19 */ /* 0x000fc80000011605 */
[--C-:B------:R-:W-:Y:S01]  /*1070*/  SHF.R.S32.HI R7, RZ, 0x1f, R8.reuse ;  /* 0x0000001fff077819 */ /* 0x100fe20000011408 */
[----:B------:R-:W-:Y:S02]  /*1080*/  IMAD.MOV R5, RZ, RZ, -R8 ;  /* 0x000000ffff057224 */ /* 0x000fe400078e0a08 */
[----:B------:R-:W-:-:S04]  /*1090*/  IMAD.WIDE.U32 R10, R8, c[0x0][0x1b0], R10 ;  /* 0x00006c00080a7a25 */ /* 0x000fc800078e000a */
[----:B------:R-:W-:Y:S02]  /*10a0*/  IMAD R5, R5, c[0x0][0x2c4], R9 ;  /* 0x0000b10005057a24 */ /* 0x000fe400078e0209 */
[----:B------:R-:W-:-:S03]  /*10b0*/  IMAD R7, R7, c[0x0][0x1b0], RZ ;  /* 0x00006c0007077a24 */ /* 0x000fc600078e02ff */
[----:B------:R-:W-:Y:S01]  /*10c0*/  SHF.R.S32.HI R9, RZ, 0x1f, R5 ;  /* 0x0000001fff097819 */ /* 0x000fe20000011405 */
[----:B------:R-:W-:-:S04]  /*10d0*/  IMAD R7, R8, c[0x0][0x1b4], R7 ;  /* 0x00006d0008077a24 */ /* 0x000fc800078e0207 */
[----:B------:R-:W-:Y:S02]  /*10e0*/  IMAD R9, R9, c[0x0][0x1a8], RZ ;  /* 0x00006a0009097a24 */ /* 0x000fe400078e02ff */
[----:B------:R-:W-:Y:S02]  /*10f0*/  IMAD.IADD R11, R11, 0x1, R7 ;  /* 0x000000010b0b7824 */ /* 0x000fe400078e0207 */
[C---:B------:R-:W-:Y:S02]  /*1100*/  IMAD R12, R5.reuse, c[0x0][0x1ac], R9 ;  /* 0x00006b00050c7a24 */ /* 0x040fe400078e0209 */
[----:B------:R-:W-:Y:S01]  /*1110*/  IMAD.WIDE.U32 R8, R5, c[0x0][0x1a8], R10 ;  /* 0x00006a0005087a25 */ /* 0x000fe200078e000a */
[----:B------:R-:W-:Y:S02]  /*1120*/  LOP3.LUT R5, R14, 0xfffffff0, RZ, 0xc0, !PT ;  /* 0xfffffff00e057812 */ /* 0x000fe400078ec0ff */
[----:B------:R-:W-:Y:S01]  /*1130*/  IADD3 R10, R33, 0x40, RZ ;  /* 0x00000040210a7810 */ /* 0x000fe20007ffe0ff */
[----:B------:R-:W-:Y:S01]  /*1140*/  IMAD.IADD R12, R9, 0x1, R12 ;  /* 0x00000001090c7824 */ /* 0x000fe200078e020c */
[----:B------:R-:W-:Y:S01]  /*1150*/  LEA R20, P0, R8, c[0x0][0x160], 0x1 ;  /* 0x0000580008147a11 */ /* 0x000fe200078008ff */
[----:B------:R-:W-:Y:S01]  /*1160*/  IMAD.IADD R5, R2, 0x1, -R5 ;  /* 0x0000000102057824 */ /* 0x000fe200078e0a05 */
[----:B------:R-:W-:Y:S01]  /*1170*/  IADD3 R9, R33, 0x80, RZ ;  /* 0x0000008021097810 */ /* 0x000fe20007ffe0ff */
[----:B-----5:R-:W-:Y:S01]  /*1180*/  IMAD R11, R0, c[0x0][0x2c4], RZ ;  /* 0x0000b100000b7a24 */ /* 0x020fe200078e02ff */
[----:B------:R-:W-:Y:S01]  /*1190*/  LEA.HI.X R12, R8, c[0x0][0x164], R12, 0x1, P0 ;  /* 0x00005900080c7a11 */ /* 0x000fe200000f0c0c */
[----:B------:R-:W-:Y:S01]  /*11a0*/  IMAD R0, R4, 0x80, R17 ;  /* 0x0000008004007824 */ /* 0x000fe200078e0211 */
[----:B------:R-:W-:Y:S01]  /*11b0*/  SHF.R.S32.HI R7, RZ, 0x1f, R5 ;  /* 0x0000001fff077819 */ /* 0x000fe20000011405 */
[----:B------:R-:W-:Y:S01]  /*11c0*/  IMAD.MOV.U32 R4, RZ, RZ, 0x10 ;  /* 0x00000010ff047424 */ /* 0x000fe200078e00ff */
[----:B------:R-:W-:Y:S01]  /*11d0*/  SHF.R.U32.HI R8, RZ, 0x3, R251 ;  /* 0x00000003ff087819 */ /* 0x000fe200000116fb */
[----:B------:R3:W1:Y:S01]  /*11e0*/  SHFL.IDX PT, R22, R20, RZ, 0x181f ;  /* 0x00181fff14167589 */ /* 0x00066200000e0000 */
[----:B------:R-:W-:-:S02]  /*11f0*/  LEA.HI R7, R7, R5, RZ, 0x3 ;  /* 0x0000000507077211 */ /* 0x000fc400078f18ff */
[----:B------:R-:W-:Y:S01]  /*1200*/  LOP3.LUT R251, R251, 0x38, R33, 0xf8, !PT ;  /* 0x00000038fbfb7812 */ /* 0x000fe200078ef821 */
[----:B------:R3:W4:Y:S01]  /*1210*/  SHFL.IDX PT, R23, R12, RZ, 0x181f ;  /* 0x00181fff0c177589 */ /* 0x00072200000e0000 */
[----:B------:R-:W-:Y:S02]  /*1220*/  ISETP.GE.AND P0, PT, R0, R11, PT ;  /* 0x0000000b0000720c */ /* 0x000fe40003f06270 */
[----:B------:R-:W-:Y:S02]  /*1230*/  LOP3.LUT R251, R251, R8, RZ, 0x3c, !PT ;  /* 0x00000008fbfb7212 */ /* 0x000fe400078e3cff */
[----:B------:R-:W-:Y:S02]  /*1240*/  IADD3 R8, R33, 0xc0, RZ ;  /* 0x000000c021087810 */ /* 0x000fe40007ffe0ff */
[----:B------:R-:W-:Y:S02]  /*1250*/  ISETP.GE.AND P3, PT, R10, c[0x0][0x198], PT ;  /* 0x000066000a007a0c */ /* 0x000fe40003f66270 */
[----:B------:R-:W-:-:S02]  /*1260*/  ISETP.GE.AND P6, PT, R9, c[0x0][0x198], PT ;  /* 0x0000660009007a0c */ /* 0x000fc40003fc6270 */
[----:B------:R-:W-:Y:S02]  /*1270*/  ISETP.GE.AND P5, PT, R8, c[0x0][0x198], PT ;  /* 0x0000660008007a0c */ /* 0x000fe40003fa6270 */
[----:B------:R-:W-:Y:S01]  /*1280*/  LOP3.LUT R251, R251, 0xfffffe00, R13, 0xf8, !PT ;  /* 0xfffffe00fbfb7812 */ /* 0x000fe200078ef80d */
[----:B--2---:R2:W1:Y:S02]  /*1290*/  @P1 R2UR UR18, R3 ;  /* 0x00000000031213c2 */ /* 0x00446400000e0000 */
[----:B-1----:R-:W-:Y:S01]  /*12a0*/  @!UP0 UMOV UR18, UR11 ;  /* 0x0000000b00128c82 */ /* 0x002fe20008000000 */
[----:B--2---:R-:W-:-:S05]  /*12b0*/  LOP3.LUT R3, R7, 0xfffffff8, RZ, 0xc0, !PT ;  /* 0xfffffff807037812 */ /* 0x004fca00078ec0ff */
[----:B------:R-:W-:Y:S02]  /*12c0*/  IMAD.IADD R5, R5, 0x1, -R3 ;  /* 0x0000000105057824 */ /* 0x000fe400078e0a03 */
[----:B------:R-:W-:-:S03]  /*12d0*/  IMAD.MOV.U32 R3, RZ, RZ, 0x20 ;  /* 0x00000020ff037424 */ /* 0x000fc600078e00ff */
[----:B------:R-:W-:-:S05]  /*12e0*/  R2P PR, R5, 0x6 ;  /* 0x0000000605007804 */ /* 0x000fca0000000000 */
[----:B------:R-:W-:Y:S02]  /*12f0*/  SEL R4, R4, 0xfffffff0, !P1 ;  /* 0xfffffff004047807 */ /* 0x000fe40004800000 */
[----:B------:R-:W-:Y:S01]  /*1300*/  SEL R3, R3, 0xffffffe0, !P2 ;  /* 0xffffffe003037807 */ /* 0x000fe20005000000 */
[----:B------:R-:W-:Y:S05]  /*1310*/  @P0 BRA `(.L_x_795) ;  /* 0x0000013000000947 */ /* 0x000fea0003800000 */
[----:B---34-:R-:W-:Y:S01]  /*1320*/  SHF.R.S32.HI R16, RZ, 0x1f, R10 ;  /* 0x0000001fff107819 */ /* 0x018fe2000001140a */
        /* <DEDUP_REMOVED lines=18> */
.L_x_795:
[----:B---34-:R-:W-:Y:S05]  /*1450*/  BSYNC B0 ;  /* 0x0000000000007941 */ /* 0x018fea0003800000 */
.L_x_794:
[----:B------:R-:W-:Y:S01]  /*1460*/  IADD3 R13, R0, 0x20, RZ ;  /* 0x00000020000d7810 */ /* 0x000fe20007ffe0ff */
[----:B-1----:R1:W2:Y:S01]  /*1470*/  SHFL.IDX PT, R23, R12, 0x1, 0x181f ;  /* 0x00381f000c177f89 */ /* 0x0022a200000e0000 */
[----:B------:R-:W-:Y:S02]  /*1480*/  BSSY B0, `(.L_x_796) ;  /* 0x0000017000007945 */ /* 0x000fe40003800000 */
[----:B------:R-:W-:Y:S01]  /*1490*/  ISETP.GE.AND P0, PT, R13, R11, PT ;  /* 0x0000000b0d00720c */ /* 0x000fe20003f06270 */
        /* <DEDUP_REMOVED lines=21> */
.L_x_797:
[----:B------:R-:W-:Y:S05]  /*15f0*/  BSYNC B0 ;  /* 0x0000000000007941 */ /* 0x000fea0003800000 */
.L_x_796:
[----:B------:R-:W-:Y:S01]  /*1600*/  IADD3 R13, R0, 0x40, RZ ;  /* 0x00000040000d7810 */ /* 0x000fe20007ffe0ff */
[----:B--2---:R2:W4:Y:S01]  /*1610*/  SHFL.IDX PT, R23, R12, 0x2, 0x181f ;  /* 0x00581f000c177f89 */ /* 0x00452200000e0000 */
[----:B------:R-:W-:Y:S02]  /*1620*/  BSSY B0, `(.L_x_798) ;  /* 0x0000017000007945 */ /* 0x000fe40003800000 */
[----:B------:R-:W-:Y:S01]  /*1630*/  ISETP.GE.AND P0, PT, R13, R11, PT ;  /* 0x0000000b0d00720c */ /* 0x000fe20003f06270 */
        /* <DEDUP_REMOVED lines=21> */
.L_x_799:
[----:B------:R-:W-:Y:S05]  /*1790*/  BSYNC B0 ;  /* 0x0000000000007941 */ /* 0x000fea0003800000 */
.L_x_798:
[----:B-12---:R-:W-:Y:S01]  /*17a0*/  SHFL.IDX PT, R20, R20, 0x3, 0x181f ;  /* 0x00781f0014147f89 */ /* 0x006fe200000e0000 */
[----:B------:R-:W-:Y:S01]  /*17b0*/  IMAD.MOV.U32 R252, RZ, RZ, c[0x0][0x2b8] ;  /* 0x0000ae00fffc7624 */ /* 0x000fe200078e00ff */
[----:B------:R-:W-:Y:S01]  /*17c0*/  UMOV UR14, 0x60 ;  /* 0x00000060000e7882 */ /* 0x000fe20000000000 */
[----:B------:R-:W-:Y:S01]  /*17d0*/  SHF.R.S32.HI R31, RZ, 0x1f, R10 ;  /* 0x0000001fff1f7819 */ /* 0x000fe2000001140a */
[----:B------:R1:W2:Y:S01]  /*17e0*/  SHFL.IDX PT, R21, R12, 0x3, 0x181f ;  /* 0x00781f000c157f89 */ /* 0x0002a200000e0000 */
[----:B------:R-:W-:Y:S01]  /*17f0*/  UIMAD UR14, UR6, UR14, -0x60 ;  /* 0xffffffa0060e74a4 */ /* 0x000fe2000f8e020e */
[----:B------:R-:W-:Y:S01]  /*1800*/  ISETP.NE.AND P2, PT, R252, 0x1, PT ;  /* 0x00000001fc00780c */ /* 0x000fe20003f45270 */
[----:B------:R-:W-:Y:S01]  /*1810*/  IMAD.SHL.U32 R251, R251, 0x2, RZ ;  /* 0x00000002fbfb7824 */ /* 0x000fe200078e00ff */
[----:B---3--:R-:W-:Y:S01]  /*1820*/  SHF.R.S32.HI R29, RZ, 0x1f, R9 ;  /* 0x0000001fff1d7819 */ /* 0x008fe20000011409 */
[----:B------:R-:W-:Y:S01]  /*1830*/  USHF.R.S32.HI UR15, URZ, 0x1f, UR18 ;  /* 0x0000001f3f0f7899 */ /* 0x000fe20008011412 */
[----:B------:R-:W-:Y:S01]  /*1840*/  SHF.R.S32.HI R28, RZ, 0x1f, R8 ;  /* 0x0000001fff1c7819 */ /* 0x000fe20000011408 */
[----:B------:R-:W-:Y:S01]  /*1850*/  ULDC.64 UR4, c[0x0][0x2b0] ;  /* 0x0000ac0000047ab9 */ /* 0x000fe20000000a00 */
[----:B------:R-:W-:Y:S01]  /*1860*/  IADD3 R13, R120, UR14, RZ ;  /* 0x0000000e780d7c10 */ /* 0x000fe2000fffe0ff */
[----:B------:R-:W-:Y:S01]  /*1870*/  UIMAD UR15, UR15, UR4, URZ ;  /* 0x000000040f0f72a4 */ /* 0x000fe2000f8e023f */
[----:B------:R-:W-:Y:S01]  /*1880*/  LEA.HI R31, R31, R10, RZ, 0x3 ;  /* 0x0000000a1f1f7211 */ /* 0x000fe200078f18ff */
[----:B------:R-:W-:Y:S01]  /*1890*/  UIMAD.WIDE.U32 UR16, UR18, UR4, URZ ;  /* 0x00000004121072a5 */ /* 0x000fe2000f8e003f */
[----:B------:R-:W-:Y:S01]  /*18a0*/  LEA.HI R29, R29, R9, RZ, 0x3 ;  /* 0x000000091d1d7211 */ /* 0x000fe200078f18ff */
[----:B------:R-:W-:Y:S01]  /*18b0*/  UIMAD UR15, UR18, UR5, UR15 ;  /* 0x00000005120f72a4 */ /* 0x000fe2000f8e020f */
[----:B------:R-:W-:Y:S01]  /*18c0*/  LEA.HI R28, R28, R8, RZ, 0x3 ;  /* 0x000000081c1c7211 */ /* 0x000fe200078f18ff */
[----:B------:R-:W-:Y:S01]  /*18d0*/  IMAD.MOV.U32 R19, RZ, RZ, RZ ;  /* 0x000000ffff137224 */ /* 0x000fe200078e00ff */
[----:B------:R-:W-:Y:S01]  /*18e0*/  LOP3.LUT R31, R31, 0xfffffff8, RZ, 0xc0, !PT ;  /* 0xfffffff81f1f7812 */ /* 0x000fe200078ec0ff */
[----:B------:R-:W-:Y:S01]  /*18f0*/  UIADD3 UR15, UR17, UR15, URZ ;  /* 0x0000000f110f7290 */ /* 0x000fe2000fffe03f */
[----:B------:R-:W-:Y:S01]  /*1900*/  LOP3.LUT R29, R29, 0xfffffff8, RZ, 0xc0, !PT ;  /* 0xfffffff81d1d7812 */ /* 0x000fe200078ec0ff */
[----:B------:R-:W-:Y:S01]  /*1910*/  IMAD.SHL.U32 R249, R18, 0x40, RZ ;  /* 0x0000004012f97824 */ /* 0x000fe200078e00ff */
[----:B------:R-:W-:Y:S01]  /*1920*/  LOP3.LUT R28, R28, 0xfffffff8, RZ, 0xc0, !PT ;  /* 0xfffffff81c1c7812 */ /* 0x000fe200078ec0ff */
[----:B------:R-:W-:Y:S01]  /*1930*/  ULDC.64 UR4, c[0x0][0x1e8] ;  /* 0x00007a0000047ab9 */ /* 0x000fe20000000a00 */
[----:B------:R-:W-:-:S02]  /*1940*/  ISETP.GE.AND P1, PT, R13, UR7, PT ;  /* 0x000000070d007c0c */ /* 0x000fc4000bf26270 */
[----:B-1----:R-:W-:Y:S02]  /*1950*/  IADD3 R12, R0, 0x60, RZ ;  /* 0x00000060000c7810 */ /* 0x002fe40007ffe0ff */
[----:B------:R-:W-:Y:S02]  /*1960*/  IADD3 R0, R13, UR10, RZ ;  /* 0x0000000a0d007c10 */ /* 0x000fe4000fffe0ff */
[----:B------:R-:W-:Y:S02]  /*1970*/  ISETP.GE.AND P0, PT, R12, R11, PT ;  /* 0x0000000b0c00720c */ /* 0x000fe40003f06270 */
[----:B------:R-:W-:Y:S01]  /*1980*/  ISETP.GT.OR P1, PT, R120, 0x5f, P1 ;  /* 0x0000005f7800780c */ /* 0x000fe20000f24670 */
[----:B------:R-:W-:-:S04]  /*1990*/  @P2 IMAD.HI.U32 R12, R0, c[0x0][0x2bc], RZ ;  /* 0x0000af00000c2a27 */ /* 0x000fc800078e00ff */
[----:B------:R-:W-:Y:S01]  /*19a0*/  IMAD.MOV.U32 R11, RZ, RZ, R0 ;  /* 0x000000ffff0b7224 */ /* 0x000fe200078e0000 */
[----:B------:R-:W-:-:S05]  /*19b0*/  @P2 SHF.R.U32.HI R11, RZ, c[0x0][0x2c0], R12 ;  /* 0x0000b000ff0b2a19 */ /* 0x000fca000001160c */
[--C-:B--2-4-:R-:W-:Y:S02]  /*19c0*/  @!P0 IMAD.WIDE R22, R33, 0x2, R20.reuse ;  /* 0x0000000221168825 */ /* 0x114fe400078e0214 */
[----:B------:R-:W-:Y:S02]  /*19d0*/  @!P1 IADD3 R15, P2, R11, UR16, RZ ;  /* 0x000000100b0f9c10 */ /* 0x000fe4000ff5e0ff */
[--C-:B------:R-:W-:Y:S01]  /*19e0*/  @!P0 IMAD.WIDE R12, R31, 0x2, R20.reuse ;  /* 0x000000021f0c8825 */ /* 0x100fe200078e0214 */
[----:B------:R-:W-:Y:S01]  /*19f0*/  @!PT LDS RZ, [RZ] ;  /* 0x00000000fffff984 */ /* 0x000fe20000000800 */
[----:B------:R1:W-:Y:S04]  /*1a00*/  @!P0 LDGSTS.E.BYPASS.LTC128B.128 [R251+0x1b100], [R22.64], !P4 ;  /* 0x1b10000016fb8fae */ /* 0x0003e8000e101d4c */
[----:B------:R2:W-:Y:S01]  /*1a10*/  @!P0 LDGSTS.E.BYPASS.LTC128B.128 [R251+0x1f100], [R12.64], !P3 ;  /* 0x1f1000000cfb8fae */ /* 0x0005e2000d901d4c */
[----:B-1----:R-:W-:-:S04]  /*1a20*/  @!P0 IMAD.WIDE R22, R29, 0x2, R20 ;  /* 0x000000021d168825 */ /* 0x002fc800078e0214 */
[----:B------:R-:W-:Y:S01]  /*1a30*/  @!P0 IMAD.WIDE R20, R28, 0x2, R20 ;  /* 0x000000021c148825 */ /* 0x000fe200078e0214 */
[----:B------:R1:W-:Y:S01]  /*1a40*/  @!P0 LDGSTS.E.BYPASS.LTC128B.128 [R251+0x23100], [R22.64], !P6 ;  /* 0x2310000016fb8fae */ /* 0x0003e2000f101d4c */
[----:B--2---:R-:W-:Y:S02]  /*1a50*/  @!P1 LEA.HI.X.SX32 R13, R11, UR15, 0x1, P2 ;  /* 0x0000000f0b0d9c11 */ /* 0x004fe400090f0eff */
[C---:B------:R-:W-:Y:S01]  /*1a60*/  @!P1 LEA R12, P2, R15.reuse, c[0x0][0x2a0], 0x2 ;  /* 0x0000a8000f0c9a11 */ /* 0x040fe200078410ff */
[----:B------:R2:W-:Y:S03]  /*1a70*/  @!P0 LDGSTS.E.BYPASS.LTC128B.128 [R251+0x27100], [R20.64], !P5 ;  /* 0x2710000014fb8fae */ /* 0x0005e6000e901d4c */
[----:B------:R-:W-:Y:S01]  /*1a80*/  @!P1 LEA.HI.X R13, R15, c[0x0][0x2a4], R13, 0x2, P2 ;  /* 0x0000a9000f0d9a11 */ /* 0x000fe200010f140d */
[----:B------:R-:W0:Y:S04]  /*1a90*/  LDGDEPBAR ;  /* 0x00000000000079af */ /* 0x000e280000000000 */
[----:B------:R-:W-:Y:S06]  /*1aa0*/  BAR.SYNC.DEFER_BLOCKING 0x0 ;  /* 0x0000000000007b1d */ /* 0x000fec0000010000 */
[----:B------:R3:W4:Y:S01]  /*1ab0*/  @!P1 LDG.E R19, [R12.64] ;  /* 0x0000000c0c139981 */ /* 0x000722000c1e1900 */
[----:B------:R-:W-:Y:S01]  /*1ac0*/  IMAD.MOV R11, RZ, RZ, -R11 ;  /* 0x000000ffff0b7224 */ /* 0x000fe200078e0a0b */
[----:B------:R-:W-:Y:S01]  /*1ad0*/  LOP3.LUT R249, R249, 0x1c0, RZ, 0xc0, !PT ;  /* 0x000001c0f9f97812 */ /* 0x000fe200078ec0ff */
[----:B------:R-:W-:Y:S01]  /*1ae0*/  UIMAD UR18, UR8, UR4, URZ ;  /* 0x00000004081272a4 */ /* 0x000fe2000f8e023f */
[----:B------:R-:W-:Y:S01]  /*1af0*/  LOP3.LUT P1, RZ, R18, 0x2, RZ, 0xc0, !PT ;  /* 0x0000000212ff7812 */ /* 0x000fe2000782c0ff */
[----:B------:R-:W-:Y:S01]  /*1b00*/  IMAD R16, R11, c[0x0][0x2b8], R0 ;  /* 0x0000ae000b107a24 */ /* 0x000fe200078e0200 */
[----:B------:R-:W-:Y:S01]  /*1b10*/  UIMAD.WIDE.U32 UR20, UR9, UR4, URZ ;  /* 0x00000004091472a5 */ /* 0x000fe2000f8e003f */
[----:B------:R-:W-:Y:S01]  /*1b20*/  IMAD.SHL.U32 R0, R17, 0x8, RZ ;  /* 0x0000000811007824 */ /* 0x000fe200078e00ff */
[----:B------:R-:W-:Y:S01]  /*1b30*/  UIMAD UR18, UR9, UR5, UR18 ;  /* 0x00000005091272a4 */ /* 0x000fe2000f8e0212 */
[C---:B-1----:R-:W-:Y:S01]  /*1b40*/  IMAD.WIDE.U32 R22, R16.reuse, c[0x0][0x1e0], RZ ;  /* 0x0000780010167a25 */ /* 0x042fe200078e00ff */
[----:B------:R-:W-:Y:S01]  /*1b50*/  ISETP.GE.AND P4, PT, R33, c[0x0][0x1d4], PT ;  /* 0x0000750021007a0c */ /* 0x000fe20003f86270 */
[----:B------:R-:W-:Y:S01]  /*1b60*/  ULDC.64 UR4, c[0x0][0x210] ;  /* 0x0000840000047ab9 */ /* 0x000fe20000000a00 */
[----:B------:R-:W-:Y:S01]  /*1b70*/  LOP3.LUT R0, R249, 0x8, R0, 0xf8, !PT ;  /* 0x00000008f9007812 */ /* 0x000fe200078ef800 */
[----:B--2---:R-:W-:Y:S01]  /*1b80*/  IMAD.WIDE.U32 R20, R16, c[0x0][0x208], RZ ;  /* 0x0000820010147a25 */ /* 0x004fe200078e00ff */
[----:B------:R-:W-:Y:S01]  /*1b90*/  SHF.R.U32.HI R249, RZ, 0x3, R249 ;  /* 0x00000003fff97819 */ /* 0x000fe200000116f9 */
[----:B------:R-:W-:Y:S01]  /*1ba0*/  UIADD3 UR18, UR21, UR18, URZ ;  /* 0x0000001215127290 */ /* 0x000fe2000fffe03f */
[----:B------:R-:W-:Y:S01]  /*1bb0*/  ISETP.GE.AND P3, PT, R10, c[0x0][0x1d4], PT ;  /* 0x000075000a007a0c */ /* 0x000fe20003f66270 */
[----:B------:R-:W-:Y:S01]  /*1bc0*/  UIMAD UR8, UR8, UR4, URZ ;  /* 0x00000004080872a4 */ /* 0x000fe2000f8e023f */
[----:B------:R-:W-:Y:S01]  /*1bd0*/  LOP3.LUT R249, R0, R249, RZ, 0x3c, !PT ;  /* 0x000000f900f97212 */ /* 0x000fe200078e3cff */
[----:B------:R-:W-:Y:S01]  /*1be0*/  UIMAD.WIDE.U32 UR22, UR9, UR4, URZ ;  /* 0x00000004091672a5 */ /* 0x000fe2000f8e003f */
[----:B------:R-:W-:Y:S01]  /*1bf0*/  ISETP.GE.AND P2, PT, R9, c[0x0][0x1d4], PT ;  /* 0x0000750009007a0c */ /* 0x000fe20003f46270 */
[----:B------:R-:W-:Y:S01]  /*1c00*/  UIMAD UR5, UR9, UR5, UR8 ;  /* 0x00000005090572a4 */ /* 0x000fe2000f8e0208 */
[----:B------:R-:W-:Y:S01]  /*1c10*/  IMAD.SHL.U32 R5, R5, 0x40, RZ ;  /* 0x0000004005057824 */ /* 0x000fe200078e00ff */
[----:B------:R-:W-:Y:S01]  /*1c20*/  UIADD3 UR4, UR6, -0x1, URZ ;  /* 0xffffffff06047890 */ /* 0x000fe2000fffe03f */
[----:B------:R-:W-:Y:S01]  /*1c30*/  LEA.HI R6, R6, R2, RZ, 0x5 ;  /* 0x0000000206067211 */ /* 0x000fe200078f28ff */
[----:B------:R-:W-:Y:S01]  /*1c40*/  UIADD3 UR5, UR23, UR5, URZ ;  /* 0x0000000517057290 */ /* 0x000fe2000fffe03f */
[----:B---3--:R-:W-:Y:S01]  /*1c50*/  SHF.R.S32.HI R12, RZ, 0x1f, R16 ;  /* 0x0000001fff0c7819 */ /* 0x008fe20000011410 */
[----:B------:R-:W-:Y:S01]  /*1c60*/  UIMAD UR4, UR4, -0x60, UR7 ;  /* 0xffffffa0040478a4 */ /* 0x000fe2000f8e0207 */
[----:B------:R-:W-:Y:S01]  /*1c70*/  SHF.R.S32.HI R13, RZ, 0x4, R14 ;  /* 0x00000004ff0d7819 */ /* 0x000fe2000001140e */
[----:B------:R-:W-:Y:S01]  /*1c80*/  IMAD.SHL.U32 R7, R7, 0x40, RZ ;  /* 0x0000004007077824 */ /* 0x000fe200078e00ff */
[----:B------:R-:W-:Y:S01]  /*1c90*/  LOP3.LUT R5, R5, 0x1c0, RZ, 0xc0, !PT ;  /* 0x000001c005057812 */ /* 0x000fe200078ec0ff */
[----:B------:R-:W-:Y:S01]  /*1ca0*/  IMAD R11, R12, c[0x0][0x1e0], RZ ;  /* 0x000078000c0b7a24 */ /* 0x000fe200078e02ff */
[----:B------:R-:W-:Y:S01]  /*1cb0*/  LEA.HI R14, R14, R13, RZ, 0x1 ;  /* 0x0000000d0e0e7211 */ /* 0x000fe200078f08ff */
[----:B------:R-:W-:Y:S01]  /*1cc0*/  IMAD R12, R12, c[0x0][0x208], RZ ;  /* 0x000082000c0c7a24 */ /* 0x000fe200078e02ff */
[----:B------:R-:W-:Y:S01]  /*1cd0*/  LOP3.LUT R7, R7, 0xfffffe00, RZ, 0xc0, !PT ;  /* 0xfffffe0007077812 */ /* 0x000fe200078ec0ff */
[----:B------:R-:W-:Y:S01]  /*1ce0*/  IMAD R11, R16, c[0x0][0x1e4], R11 ;  /* 0x00007900100b7a24 */ /* 0x000fe200078e020b */
[----:B------:R-:W-:Y:S01]  /*1cf0*/  LOP3.LUT R14, R14, 0xfffffffe, RZ, 0xc0, !PT ;  /* 0xfffffffe0e0e7812 */ /* 0x000fe200078ec0ff */
[----:B------:R-:W-:Y:S01]  /*1d00*/  IMAD R12, R16, c[0x0][0x20c], R12 ;  /* 0x00008300100c7a24 */ /* 0x000fe200078e020c */
[----:B------:R-:W-:Y:S01]  /*1d10*/  UISETP.GE.AND UP0, UPT, UR7, 0x61, UPT ;  /* 0x000000610700788c */ /* 0x000fe2000bf06270 */
[----:B------:R-:W-:Y:S01]  /*1d20*/  IMAD.IADD R23, R23, 0x1, R11 ;  /* 0x0000000117177824 */ /* 0x000fe200078e020b */
[----:B------:R-:W-:Y:S01]  /*1d30*/  SHF.R.S32.HI R32, RZ, 0x1f, R29 ;  /* 0x0000001fff207819 */ /* 0x000fe2000001141d */
[----:B------:R-:W-:Y:S01]  /*1d40*/  IMAD.IADD R21, R21, 0x1, R12 ;  /* 0x0000000115157824 */ /* 0x000fe200078e020c */
[----:B------:R-:W-:Y:S01]  /*1d50*/  SHF.R.S32.HI R30, RZ, 0x1f, R28 ;  /* 0x0000001fff1e7819 */ /* 0x000fe2000001141c */
[----:B------:R-:W-:-:S02]  /*1d60*/  IMAD.IADD R14, R13, 0x1, -R14 ;  /* 0x000000010d0e7824 */ /* 0x000fc400078e0a0e */
[----:B------:R-:W-:Y:S02]  /*1d70*/  IMAD R12, R16, c[0x0][0x1e0], RZ ;  /* 0x00007800100c7a24 */ /* 0x000fe400078e02ff */
[C---:B------:R-:W-:Y:S02]  /*1d80*/  IMAD R249, R14.reuse, 0x200, R249 ;  /* 0x000002000ef97824 */ /* 0x040fe400078e02f9 */
[----:B------:R-:W-:Y:S02]  /*1d90*/  IMAD.SHL.U32 R14, R14, 0x8, RZ ;  /* 0x000000080e0e7824 */ /* 0x000fe400078e00ff */
[----:B------:R-:W-:Y:S02]  /*1da0*/  IMAD.SHL.U32 R249, R249, 0x2, RZ ;  /* 0x00000002f9f97824 */ /* 0x000fe400078e00ff */
[----:B------:R-:W-:Y:S01]  /*1db0*/  IMAD.SHL.U32 R250, R6, 0x20, RZ ;  /* 0x0000002006fa7824 */ /* 0x000fe200078e00ff */
[----:B------:R-:W-:Y:S02]  /*1dc0*/  LOP3.LUT R14, R5, 0x8, R14, 0xf8, !PT ;  /* 0x00000008050e7812 */ /* 0x000fe400078ef80e */
[----:B------:R-:W-:-:S02]  /*1dd0*/  IADD3 R248, R249, 0xc120, RZ ;  /* 0x0000c120f9f87810 */ /* 0x000fc40007ffe0ff */
[----:B------:R-:W-:Y:S02]  /*1de0*/  SHF.R.U32.HI R5, RZ, 0x3, R5 ;  /* 0x00000003ff057819 */ /* 0x000fe40000011605 */
[----:B------:R-:W-:Y:S02]  /*1df0*/  LOP3.LUT R250, R250, 0x7ffffc00, RZ, 0xc0, !PT ;  /* 0x7ffffc00fafa7812 */ /* 0x000fe400078ec0ff */
[----:B------:R-:W-:-:S04]  /*1e00*/  LOP3.LUT R5, R14, R5, RZ, 0x3c, !PT ;  /* 0x000000050e057212 */ /* 0x000fc800078e3cff */
[CC--:B------:R-:W-:Y:S02]  /*1e10*/  IADD3 R250, R5.reuse, R7.reuse, R250 ;  /* 0x0000000705fa7210 */ /* 0x0c0fe40007ffe0fa */
[----:B------:R-:W-:Y:S02]  /*1e20*/  LOP3.LUT R5, R5, R7, RZ, 0xfc, !PT ;  /* 0x0000000705057212 */ /* 0x000fe400078efcff */
[----:B------:R-:W-:Y:S01]  /*1e30*/  IADD3 R7, R251, 0x100, RZ ;  /* 0x00000100fb077810 */ /* 0x000fe20007ffe0ff */
[----:B------:R-:W-:-:S04]  /*1e40*/  IMAD.SHL.U32 R250, R250, 0x2, RZ ;  /* 0x00000002fafa7824 */ /* 0x000fc800078e00ff */
[--C-:B------:R-:W-:Y:S02]  /*1e50*/  IMAD R246, R4, 0x2, R250.reuse ;  /* 0x0000000204f67824 */ /* 0x100fe400078e02fa */
[C---:B------:R-:W-:Y:S02]  /*1e60*/  IMAD R245, R3.reuse, 0x2, R250 ;  /* 0x0000000203f57824 */ /* 0x040fe400078e02fa */
[----:B------:R-:W-:Y:S01]  /*1e70*/  IMAD R243, R3, 0x2, R246 ;  /* 0x0000000203f37824 */ /* 0x000fe200078e02f6 */
[----:B----4-:R-:W-:Y:S01]  /*1e80*/  SHF.R.S32.HI R11, RZ, 0x1f, R19 ;  /* 0x0000001fff0b7819 */ /* 0x010fe20000011413 */
[----:B------:R-:W-:Y:S01]  /*1e90*/  IMAD.WIDE.U32 R22, R19, c[0x0][0x1f0], R22 ;  /* 0x00007c0013167a25 */ /* 0x000fe200078e0016 */
[----:B------:R-:W-:Y:S03]  /*1ea0*/  STL [R1], R19 ;  /* 0x0000001301007387 */ /* 0x000fe60000100800 */
[C---:B------:R-:W-:Y:S01]  /*1eb0*/  IMAD R15, R11.reuse, c[0x0][0x1f0], RZ ;  /* 0x00007c000b0f7a24 */ /* 0x040fe200078e02ff */
[----:B------:R-:W-:Y:S01]  /*1ec0*/  IADD3 R0, P0, R22, UR20, RZ ;  /* 0x0000001416007c10 */ /* 0x000fe2000ff1e0ff */
[----:B------:R-:W-:Y:S01]  /*1ed0*/  IMAD R11, R11, c[0x0][0x218], RZ ;  /* 0x000086000b0b7a24 */ /* 0x000fe200078e02ff */
[----:B------:R1:W-:Y:S01]  /*1ee0*/  STL [R1+0x4], R16 ;  /* 0x0000041001007387 */ /* 0x0003e20000100800 */
[----:B------:R-:W-:-:S02]  /*1ef0*/  IMAD R15, R19, c[0x0][0x1f4], R15 ;  /* 0x00007d00130f7a24 */ /* 0x000fc400078e020f */
[----:B------:R-:W-:-:S03]  /*1f00*/  IMAD.WIDE.U32 R20, R19, c[0x0][0x218], R20 ;  /* 0x0000860013147a25 */ /* 0x000fc600078e0014 */
[----:B------:R-:W-:Y:S01]  /*1f10*/  IADD3.X R15, R23, UR18, R15, P0, !PT ;  /* 0x00000012170f7c10 */ /* 0x000fe200087fe40f */
[C---:B------:R-:W-:Y:S01]  /*1f20*/  IMAD R11, R19.reuse, c[0x0][0x21c], R11 ;  /* 0x00008700130b7a24 */ /* 0x040fe200078e020b */
[----:B------:R-:W-:Y:S01]  /*1f30*/  LEA R22, P0, R0, c[0x0][0x1c8], 0x1 ;  /* 0x0000720000167a11 */ /* 0x000fe200078008ff */
[----:B------:R-:W-:-:S03]  /*1f40*/  IMAD R12, R19, c[0x0][0x1f0], R12 ;  /* 0x00007c00130c7a24 */ /* 0x000fc600078e020c */
[----:B------:R-:W-:Y:S01]  /*1f50*/  LEA.HI.X R15, R0, c[0x0][0x1cc], R15, 0x1, P0 ;  /* 0x00007300000f7a11 */ /* 0x000fe200000f0c0f */
[----:B------:R-:W-:Y:S01]  /*1f60*/  SHFL.IDX PT, R24, R22, RZ, 0x181f ;  /* 0x00181fff16187589 */ /* 0x000fe200000e0000 */
[----:B------:R-:W-:Y:S01]  /*1f70*/  IADD3 R13, P0, R20, UR22, RZ ;  /* 0x00000016140d7c10 */ /* 0x000fe2000ff1e0ff */
[----:B------:R-:W-:Y:S01]  /*1f80*/  IMAD.U32 R20, RZ, RZ, UR9 ;  /* 0x00000009ff147e24 */ /* 0x000fe2000f8e00ff */
[----:B------:R-:W-:Y:S01]  /*1f90*/  IADD3 R0, R249, 0xc100, RZ ;  /* 0x0000c100f9007810 */ /* 0x000fe20007ffe0ff */
[----:B------:R-:W2:Y:S01]  /*1fa0*/  SHFL.IDX PT, R25, R15, RZ, 0x181f ;  /* 0x00181fff0f197589 */ /* 0x000ea200000e0000 */
[----:B------:R-:W-:Y:S01]  /*1fb0*/  IADD3.X R11, R21, UR5, R11, P0, !PT ;  /* 0x00000005150b7c10 */ /* 0x000fe200087fe40b */
[----:B------:R-:W-:Y:S01]  /*1fc0*/  IMAD R20, R20, c[0x0][0x1e8], R12 ;  /* 0x00007a0014147a24 */ /* 0x000fe200078e020c */
[----:B------:R-:W-:Y:S01]  /*1fd0*/  @P1 IADD3 R248, R0, -0x20, RZ ;  /* 0xffffffe000f81810 */ /* 0x000fe20007ffe0ff */
[----:B------:R-:W-:Y:S01]  /*1fe0*/  SHFL.IDX PT, R22, R22, 0x1, 0x181f ;  /* 0x00381f0016167f89 */ /* 0x000fe200000e0000 */
[----:B------:R-:W-:-:S02]  /*1ff0*/  IADD3 R0, -R17, UR4, RZ ;  /* 0x0000000411007c10 */ /* 0x000fc4000fffe1ff */
[----:B------:R-:W-:Y:S01]  /*2000*/  ISETP.GE.AND P1, PT, R8, c[0x0][0x1d4], PT ;  /* 0x0000750008007a0c */ /* 0x000fe20003f26270 */
[----:B------:R-:W-:Y:S01]  /*2010*/  SHFL.IDX PT, R23, R15, 0x1, 0x181f ;  /* 0x00381f000f177f89 */ /* 0x000fe200000e0000 */
[C---:B-1----:R-:W-:Y:S02]  /*2020*/  LEA R16, P0, R13.reuse, c[0x0][0x1f8], 0x1 ;  /* 0x00007e000d107a11 */ /* 0x042fe400078008ff */
[----:B------:R-:W-:Y:S01]  /*2030*/  LEA R20, R20, c[0x0][0x1c8], 0x1 ;  /* 0x0000720014147a11 */ /* 0x000fe200078e08ff */
[----:B------:R-:W-:Y:S01]  /*2040*/  SHFL.IDX PT, R21, R15, 0x2, 0x181f ;  /* 0x00581f000f157f89 */ /* 0x000fe200000e0000 */
[----:B------:R-:W-:Y:S02]  /*2050*/  LEA.HI.X R11, R13, c[0x0][0x1fc], R11, 0x1, P0 ;  /* 0x00007f000d0b7a11 */ /* 0x000fe400000f0c0b */
[----:B------:R-:W-:Y:S01]  /*2060*/  ISETP.GE.AND P0, PT, R0, 0x1, PT ;  /* 0x000000010000780c */ /* 0x000fe20003f06270 */
[----:B------:R-:W1:Y:S01]  /*2070*/  SHFL.IDX PT, R64, R16, RZ, 0x181f ;  /* 0x00181fff10407589 */ /* 0x000e6200000e0000 */
[----:B------:R-:W-:-:S02]  /*2080*/  IADD3 R239, R248, 0x800, RZ ;  /* 0x00000800f8ef7810 */ /* 0x000fc40007ffe0ff */
[C---:B------:R-:W-:Y:S01]  /*2090*/  IADD3 R238, R248.reuse, 0x1000, RZ ;  /* 0x00001000f8ee7810 */ /* 0x040fe20007ffe0ff */
[----:B------:R-:W3:Y:S01]  /*20a0*/  SHFL.IDX PT, R13, R11, RZ, 0x181f ;  /* 0x00181fff0b0d7589 */ /* 0x000ee200000e0000 */
[C---:B------:R-:W-:Y:S02]  /*20b0*/  IADD3 R237, R248.reuse, 0x1800, RZ ;  /* 0x00001800f8ed7810 */ /* 0x040fe40007ffe0ff */
[C---:B------:R-:W-:Y:S01]  /*20c0*/  IADD3 R236, R248.reuse, 0x2000, RZ ;  /* 0x00002000f8ec7810 */ /* 0x040fe20007ffe0ff */
[----:B------:R-:W4:Y:S01]  /*20d0*/  SHFL.IDX PT, R48, R16, 0x1, 0x181f ;  /* 0x00381f0010307f89 */ /* 0x000f2200000e0000 */
[C---:B------:R-:W-:Y:S02]  /*20e0*/  IADD3 R235, R248.reuse, 0x2800, RZ ;  /* 0x00002800f8eb7810 */ /* 0x040fe40007ffe0ff */
[C---:B------:R-:W-:Y:S01]  /*20f0*/  IADD3 R233, R248.reuse, 0x3000, RZ ;  /* 0x00003000f8e97810 */ /* 0x040fe20007ffe0ff */
[----:B------:R-:W5:Y:S01]  /*2100*/  SHFL.IDX PT, R12, R11, 0x1, 0x181f ;  /* 0x00381f000b0c7f89 */ /* 0x000f6200000e0000 */
[----:B--2---:R-:W-:Y:S01]  /*2110*/  @P0 IMAD.WIDE R36, R33, 0x2, R24 ;  /* 0x0000000221240825 */ /* 0x004fe200078e0218 */
[----:B------:R-:W-:-:S02]  /*2120*/  IADD3 R232, R248, 0x3800, RZ ;  /* 0x00003800f8e87810 */ /* 0x000fc40007ffe0ff */
[----:B------:R-:W2:Y:S01]  /*2130*/  SHFL.IDX PT, R16, R16, 0x2, 0x181f ;  /* 0x00581f0010107f89 */ /* 0x000ea200000e0000 */
[--C-:B------:R-:W-:Y:S01]  /*2140*/  @P0 IMAD.WIDE R34, R31, 0x2, R24.reuse ;  /* 0x000000021f220825 */ /* 0x100fe200078e0218 */
[C---:B------:R-:W-:Y:S02]  /*2150*/  IADD3 R231, R248.reuse, 0x4000, RZ ;  /* 0x00004000f8e77810 */ /* 0x040fe40007ffe0ff */
[----:B------:R-:W2:Y:S01]  /*2160*/  SHFL.IDX PT, R11, R11, 0x2, 0x181f ;  /* 0x00581f000b0b7f89 */ /* 0x000ea200000e0000 */
[--C-:B------:R-:W-:Y:S01]  /*2170*/  @P0 IMAD.WIDE R26, R29, 0x2, R24.reuse ;  /* 0x000000021d1a0825 */ /* 0x100fe200078e0218 */
[----:B------:R-:W-:Y:S02]  /*2180*/  IADD3 R230, R248, 0x4800, RZ ;  /* 0x00004800f8e67810 */ /* 0x000fe40007ffe0ff */
[----:B------:R2:W-:Y:S01]  /*2190*/  @P0 LDGSTS.E.BYPASS.LTC128B.128 [R251+0xc100], [R36.64], !P4 ;  /* 0x0c10000024fb0fae */ /* 0x0005e2000e101d4c */
[----:B------:R-:W-:Y:S01]  /*21a0*/  @P0 IMAD.WIDE R38, R28, 0x2, R24 ;  /* 0x000000021c260825 */ /* 0x000fe200078e0218 */
[----:B------:R-:W-:-:S02]  /*21b0*/  IADD3 R229, R248, 0x5000, RZ ;  /* 0x00005000f8e57810 */ /* 0x000fc40007ffe0ff */
[----:B------:R2:W-:Y:S01]  /*21c0*/  @P0 LDGSTS.E.BYPASS.LTC128B.128 [R251+0xf100], [R34.64], !P3 ;  /* 0x0f10000022fb0fae */ /* 0x0005e2000d901d4c */
[----:B------:R-:W-:Y:S01]  /*21d0*/  IMAD.WIDE R24, R33, 0x2, RZ ;  /* 0x0000000221187825 */ /* 0x000fe200078e02ff */
[C---:B------:R-:W-:Y:S02]  /*21e0*/  IADD3 R228, R248.reuse, 0x5800, RZ ;  /* 0x00005800f8e47810 */ /* 0x040fe40007ffe0ff */
[----:B------:R2:W-:Y:S01]  /*21f0*/  @P0 LDGSTS.E.BYPASS.LTC128B.128 [R251+0x12100], [R26.64], !P2 ;  /* 0x121000001afb0fae */ /* 0x0005e2000d101d4c */
[----:B------:R-:W-:Y:S02]  /*2200*/  IADD3 R227, R248, 0x6000, RZ ;  /* 0x00006000f8e37810 */ /* 0x000fe40007ffe0ff */
[----:B-1----:R-:W-:Y:S01]  /*2210*/  IADD3 R74, P5, R64, R24, RZ ;  /* 0x00000018404a7210 */ /* 0x002fe20007fbe0ff */
[----:B------:R1:W-:Y:S01]  /*2220*/  @P0 LDGSTS.E.BYPASS.LTC128B.128 [R251+0x15100], [R38.64], !P1 ;  /* 0x1510000026fb0fae */ /* 0x0003e2000c901d4c */
[----:B------:R-:W-:Y:S02]  /*2230*/  ISETP.GE.AND P0, PT, R0, 0x21, PT ;  /* 0x000000210000780c */ /* 0x000fe40003f06270 */
[----:B------:R-:W-:Y:S01]  /*2240*/  IADD3 R226, R248, 0x6800, RZ ;  /* 0x00006800f8e27810 */ /* 0x000fe20007ffe0ff */
[----:B---3--:R-:W-:Y:S01]  /*2250*/  IMAD.X R75, R13, 0x1, R25, P5 ;  /* 0x000000010d4b7824 */ /* 0x008fe200028e0619 */
[----:B----4-:R-:W-:Y:S01]  /*2260*/  IADD3 R58, P5, R24, R48, RZ ;  /* 0x00000030183a7210 */ /* 0x010fe20007fbe0ff */
[----:B------:R-:W3:Y:S01]  /*2270*/  SHFL.IDX PT, R20, R20, 0x2, 0x181f ;  /* 0x00581f0014147f89 */ /* 0x000ee200000e0000 */
[----:B------:R-:W-:-:S02]  /*2280*/  IADD3 R225, R248, 0x7000, RZ ;  /* 0x00007000f8e17810 */ /* 0x000fc40007ffe0ff */
[C---:B------:R-:W-:Y:S01]  /*2290*/  IADD3 R224, R248.reuse, 0x7800, RZ ;  /* 0x00007800f8e07810 */ /* 0x040fe20007ffe0ff */
[----:B-----5:R-:W-:Y:S01]  /*22a0*/  IMAD.X R59, R25, 0x1, R12, P5 ;  /* 0x00000001193b7824 */ /* 0x020fe200028e060c */
[C---:B------:R-:W-:Y:S02]  /*22b0*/  IADD3 R223, R248.reuse, 0x8000, RZ ;  /* 0x00008000f8df7810 */ /* 0x040fe40007ffe0ff */
[C---:B------:R-:W-:Y:S01]  /*22c0*/  IADD3 R222, R248.reuse, 0x8800, RZ ;  /* 0x00008800f8de7810 */ /* 0x040fe20007ffe0ff */
[--C-:B--2---:R-:W-:Y:S01]  /*22d0*/  @P0 IMAD.WIDE R36, R33, 0x2, R22.reuse ;  /* 0x0000000221240825 */ /* 0x104fe200078e0216 */
[C---:B------:R-:W-:Y:S02]  /*22e0*/  IADD3 R221, R248.reuse, 0x9000, RZ ;  /* 0x00009000f8dd7810 */ /* 0x040fe40007ffe0ff */
[----:B------:R-:W-:Y:S02]  /*22f0*/  IADD3 R220, R248, 0x9800, RZ ;  /* 0x00009800f8dc7810 */ /* 0x000fe40007ffe0ff */
[----:B------:R-:W-:Y:S01]  /*2300*/  IADD3 R34, P5, R24, R16, RZ ;  /* 0x0000001018227210 */ /* 0x000fe20007fbe0ff */
[----:B------:R2:W-:Y:S01]  /*2310*/  @P0 LDGSTS.E.BYPASS.LTC128B.128 [R251+0xd100], [R36.64], !P4 ;  /* 0x0d10000024fb0fae */ /* 0x0005e2000e101d4c */
[C---:B------:R-:W-:Y:S01]  /*2320*/  IADD3 R219, R248.reuse, 0xa000, RZ ;  /* 0x0000a000f8db7810 */ /* 0x040fe20007ffe0ff */
[----:B------:R-:W-:Y:S01]  /*2330*/  @P0 IMAD.WIDE R26, R31, 0x2, R22 ;  /* 0x000000021f1a0825 */ /* 0x000fe200078e0216 */
[----:B------:R-:W-:-:S02]  /*2340*/  IADD3 R218, R248, 0xa800, RZ ;  /* 0x0000a800f8da7810 */ /* 0x000fc40007ffe0ff */
[C---:B------:R-:W-:Y:S01]  /*2350*/  IADD3 R217, R248.reuse, 0xb000, RZ ;  /* 0x0000b000f8d97810 */ /* 0x040fe20007ffe0ff */
[----:B------:R-:W-:Y:S01]  /*2360*/  IMAD.X R35, R25, 0x1, R11, P5 ;  /* 0x0000000119237824 */ /* 0x000fe200028e060b */
[----:B------:R4:W-:Y:S01]  /*2370*/  @P0 LDGSTS.E.BYPASS.LTC128B.128 [R251+0x10100], [R26.64], !P3 ;  /* 0x101000001afb0fae */ /* 0x0009e2000d901d4c */
[----:B------:R-:W-:Y:S01]  /*2380*/  @P0 IMAD.WIDE R24, R29, 0x2, R22 ;  /* 0x000000021d180825 */ /* 0x000fe200078e0216 */
[----:B------:R-:W-:-:S03]  /*2390*/  IADD3 R216, R248, 0xb800, RZ ;  /* 0x0000b800f8d87810 */ /* 0x000fc60007ffe0ff */
[----:B-1----:R-:W-:Y:S01]  /*23a0*/  @P0 IMAD.WIDE R38, R28, 0x2, R22 ;  /* 0x000000021c260825 */ /* 0x002fe200078e0216 */
[----:B------:R1:W-:Y:S03]  /*23b0*/  @P0 LDGSTS.E.BYPASS.LTC128B.128 [R251+0x13100], [R24.64], !P2 ;  /* 0x1310000018fb0fae */ /* 0x0003e6000d101d4c */
[----:B------:R-:W-:Y:S01]  /*23c0*/  IMAD.WIDE R22, R31, 0x2, RZ ;  /* 0x000000021f167825 */ /* 0x000fe200078e02ff */
[----:B------:R2:W-:Y:S01]  /*23d0*/  @P0 LDGSTS.E.BYPASS.LTC128B.128 [R251+0x16100], [R38.64], !P1 ;  /* 0x1610000026fb0fae */ /* 0x0005e2000c901d4c */
[----:B------:R-:W-:-:S03]  /*23e0*/  ISETP.GT.AND P0, PT, R0, 0x40, PT ;  /* 0x000000400000780c */ /* 0x000fc60003f04270 */
[----:B------:R-:W-:-:S05]  /*23f0*/  IADD3 R72, P5, R64, R22, RZ ;  /* 0x0000001640487210 */ /* 0x000fca0007fbe0ff */
[----:B------:R-:W-:Y:S01]  /*2400*/  IMAD.X R73, R13, 0x1, R23, P5 ;  /* 0x000000010d497824 */ /* 0x000fe200028e0617 */
[----:B------:R-:W-:-:S04]  /*2410*/  IADD3 R56, P5, R22, R48, RZ ;  /* 0x0000003016387210 */ /* 0x000fc80007fbe0ff */
[----:B---3--:R-:W-:-:S04]  /*2420*/  @P0 IMAD.WIDE R14, R29, 0x2, R20 ;  /* 0x000000021d0e0825 */ /* 0x008fc800078e0214 */
[----:B----4-:R-:W-:-:S04]  /*2430*/  @P0 IMAD.WIDE R26, R33, 0x2, R20 ;  /* 0x00000002211a0825 */ /* 0x010fc800078e0214 */
[----:B------:R-:W-:Y:S01]  /*2440*/  IMAD.X R57, R23, 0x1, R12, P5 ;  /* 0x0000000117397824 */ /* 0x000fe200028e060c */
[----:B------:R3:W-:Y:S01]  /*2450*/  @P0 LDGSTS.E.BYPASS.LTC128B.128 [R251+0xe100], [R26.64], !P4 ;  /* 0x0e1000001afb0fae */ /* 0x0007e2000e101d4c */
[----:B-1----:R-:W-:Y:S01]  /*2460*/  @P0 IMAD.WIDE R24, R31, 0x2, R20 ;  /* 0x000000021f180825 */ /* 0x002fe200078e0214 */
[----:B------:R-:W-:-:S04]  /*2470*/  IADD3 R22, P5, R22, R16, RZ ;  /* 0x0000001016167210 */ /* 0x000fc80007fbe0ff */
[----:B------:R1:W-:Y:S01]  /*2480*/  @P0 LDGSTS.E.BYPASS.LTC128B.128 [R251+0x11100], [R24.64], !P3 ;  /* 0x1110000018fb0fae */ /* 0x0003e2000d901d4c */
[----:B------:R-:W-:-:S03]  /*2490*/  IMAD.X R23, R23, 0x1, R11, P5 ;  /* 0x0000000117177824 */ /* 0x000fc600028e060b */
[----:B------:R4:W-:Y:S01]  /*24a0*/  @P0 LDGSTS.E.BYPASS.LTC128B.128 [R251+0x14100], [R14.64], !P2 ;  /* 0x141000000efb0fae */ /* 0x0009e2000d101d4c */
[----:B-1----:R-:W-:-:S04]  /*24b0*/  @P0 IMAD.WIDE R24, R28, 0x2, R20 ;  /* 0x000000021c180825 */ /* 0x002fc800078e0214 */
[----:B------:R-:W-:Y:S01]  /*24c0*/  IMAD.WIDE R20, R29, 0x2, RZ ;  /* 0x000000021d147825 */ /* 0x000fe200078e02ff */
[----:B------:R3:W-:Y:S03]  /*24d0*/  @P0 LDGSTS.E.BYPASS.LTC128B.128 [R251+0x17100], [R24.64], !P1 ;  /* 0x1710000018fb0fae */ /* 0x0007e6000c901d4c */
[----:B----4-:R-:W-:Y:S01]  /*24e0*/  IMAD.WIDE R14, R28, 0x2, RZ ;  /* 0x000000021c0e7825 */ /* 0x010fe200078e02ff */
[----:B------:R-:W0:Y:S01]  /*24f0*/  LDGDEPBAR ;  /* 0x00000000000079af */ /* 0x000e220000000000 */
[----:B------:R-:W-:Y:S02]  /*2500*/  IADD3 R66, P0, R64, R20, RZ ;  /* 0x0000001440427210 */ /* 0x000fe40007f1e0ff */
[----:B------:R-:W-:Y:S02]  /*2510*/  IADD3 R50, P5, R20, R48, RZ ;  /* 0x0000003014327210 */ /* 0x000fe40007fbe0ff */
[----:B------:R-:W-:Y:S01]  /*2520*/  IADD3 R64, P6, R64, R14, RZ ;  /* 0x0000000e40407210 */ /* 0x000fe20007fde0ff */
[----:B------:R-:W-:Y:S01]  /*2530*/  IMAD.X R67, R13, 0x1, R21, P0 ;  /* 0x000000010d437824 */ /* 0x000fe200000e0615 */
[----:B------:R-:W-:Y:S01]  /*2540*/  IADD3 R20, P0, R20, R16, RZ ;  /* 0x0000001014147210 */ /* 0x000fe20007f1e0ff */
[--C-:B------:R-:W-:Y:S01]  /*2550*/  IMAD.X R51, R21, 0x1, R12.reuse, P5 ;  /* 0x0000000115337824 */ /* 0x100fe200028e060c */
[C---:B------:R-:W-:Y:S01]  /*2560*/  IADD3 R48, P5, R14.reuse, R48, RZ ;  /* 0x000000300e307210 */ /* 0x040fe20007fbe0ff */
[----:B------:R-:W-:Y:S01]  /*2570*/  IMAD.X R65, R13, 0x1, R15, P6 ;  /* 0x000000010d417824 */ /* 0x000fe200030e060f */
[----:B------:R-:W-:Y:S01]  /*2580*/  ISETP.GE.AND P6, PT, R33, c[0x0][0x1d4], PT ;  /* 0x0000750021007a0c */ /* 0x000fe20003fc6270 */
[----:B------:R-:W-:Y:S01]  /*2590*/  IMAD.X R21, R21, 0x1, R11, P0 ;  /* 0x0000000115157824 */ /* 0x000fe200000e060b */
[----:B------:R-:W-:Y:S01]  /*25a0*/  IADD3 R16, P0, R14, R16, RZ ;  /* 0x000000100e107210 */ /* 0x000fe20007f1e0ff */
[----:B------:R-:W-:Y:S01]  /*25b0*/  IMAD.X R49, R15, 0x1, R12, P5 ;  /* 0x000000010f317824 */ /* 0x000fe200028e060c */
[----:B------:R-:W-:-:S03]  /*25c0*/  ISETP.GE.AND P5, PT, R10, c[0x0][0x1d4], PT ;  /* 0x000075000a007a0c */ /* 0x000fc60003fa6270 */
[----:B------:R-:W-:Y:S01]  /*25d0*/  IMAD.X R17, R15, 0x1, R11, P0 ;  /* 0x000000010f117824 */ /* 0x000fe200000e060b */
[----:B------:R-:W-:Y:S02]  /*25e0*/  ISETP.LT.OR P0, PT, R0, 0x1, P6 ;  /* 0x000000010000780c */ /* 0x000fe40003701670 */
[----:B------:R-:W-:Y:S01]  /*25f0*/  ISETP.GE.AND P6, PT, R9, c[0x0][0x1d4], PT ;  /* 0x0000750009007a0c */ /* 0x000fe20003fc6270 */
[----:B------:R-:W-:-:S04]  /*2600*/  DEPBAR.LE SB0, 0x1 ;  /* 0x000080400000791a */ /* 0x000fc80000000000 */
[----:B------:R-:W-:-:S04]  /*2610*/  DEPBAR.LE SB0, 0x0 ;  /* 0x000080000000791a */ /* 0x000fc80000000000 */
[----:B------:R-:W-:Y:S06]  /*2620*/  BAR.SYNC.DEFER_BLOCKING 0x0 ;  /* 0x0000000000007b1d */ /* 0x000fec0000010000 */
[----:B------:R-:W-:Y:S04]  /*2630*/  LDSM.16.M88.4 R12, [R250+0x18100] ;  /* 0x01810000fa0c783b */ /* 0x000fe80000000200 */
[----:B------:R-:W-:Y:S04]  /*2640*/  LDSM.16.M88.4 R88, [R246+0x18100] ;  /* 0x01810000f658783b */ /* 0x000fe80000000200 */
[----:B------:R-:W-:Y:S04]  /*2650*/  LDSM.16.M88.4 R84, [R249+0xc100] ;  /* 0x00c10000f954783b */ /* 0x000fe80000000200 */
[----:B------:R-:W1:Y:S04]  /*2660*/  LDSM.16.M88.4 R76, [R249+0xc900] ;  /* 0x00c90000f94c783b */ /* 0x000e680000000200 */
[----:B------:R-:W-:Y:S04]  /*2670*/  LDSM.16.M88.4 R68, [R249+0xd100] ;  /* 0x00d10000f944783b */ /* 0x000fe80000000200 */
[----:B------:R-:W-:Y:S04]  /*2680*/  LDSM.16.M88.4 R60, [R249+0xd900] ;  /* 0x00d90000f93c783b */ /* 0x000fe80000000200 */
[----:B------:R-:W-:Y:S04]  /*2690*/  LDSM.16.M88.4 R52, [R249+0xe100] ;  /* 0x00e10000f934783b */ /* 0x000fe80000000200 */
[----:B------:R-:W-:Y:S04]  /*26a0*/  LDSM.16.M88.4 R100, [R249+0xe900] ;  /* 0x00e90000f964783b */ /* 0x000fe80000000200 */
[----:B------:R-:W-:Y:S04]  /*26b0*/  LDSM.16.M88.4 R44, [R248] ;  /* 0x00000000f82c783b */ /* 0x000fe80000000200 */
[----:B------:R-:W4:Y:S04]  /*26c0*/  LDSM.16.M88.4 R40, [R248+0x800] ;  /* 0x00080000f828783b */ /* 0x000f280000000200 */
[----:B--2---:R-:W2:Y:S04]  /*26d0*/  LDSM.16.M88.4 R36, [R248+0x1000] ;  /* 0x00100000f824783b */ /* 0x004ea80000000200 */
[----:B---3--:R-:W3:Y:S04]  /*26e0*/  LDSM.16.M88.4 R24, [R248+0x1800] ;  /* 0x00180000f818783b */ /* 0x008ee80000000200 */
[----:B------:R-:W5:Y:S04]  /*26f0*/  LDSM.16.M88.4 R96, [R248+0x2000] ;  /* 0x00200000f860783b */ /* 0x000f680000000200 */
[----:B------:R-:W2:Y:S01]  /*2700*/  LDSM.16.M88.4 R92, [R248+0x2800] ;  /* 0x00280000f85c783b */ /* 0x000ea20000000200 */
[----:B-1----:R-:W-:Y:S03]  /*2710*/  HMMA.16816.F32.BF16 R80, R12, R76, RZ ;  /* 0x0000004c0c50723c */ /* 0x002fe600000418ff */
[----:B------:R-:W-:Y:S01]  /*2720*/  @!PT LDS RZ, [RZ] ;  /* 0x00000000fffff984 */ /* 0x000fe20000000800 */
[----:B------:R-:W-:Y:S01]  /*2730*/  @!PT LDS RZ, [RZ] ;  /* 0x00000000fffff984 */ /* 0x000fe20000000800 */
[----:B------:R-:W-:Y:S01]  /*2740*/  @!PT LDS RZ, [RZ] ;  /* 0x00000000fffff984 */ /* 0x000fe20000000800 */
[----:B------:R1:W-:Y:S01]  /*2750*/  LDGSTS.E.BYPASS.LTC128B.128 [R251+0x100], [R74.64], !P0 ;  /* 0x001000004afb7fae */ /* 0x0003e2000c101d4c */
[----:B------:R-:W-:-:S02]  /*2760*/  ISETP.LT.OR P0, PT, R0, 0x1, P5 ;  /* 0x000000010000780c */ /* 0x000fc40002f01670 */
[----:B------:R-:W-:Y:S02]  /*2770*/  ISETP.GE.AND P5, PT, R8, c[0x0][0x1d4], PT ;  /* 0x0000750008007a0c */ /* 0x000fe40003fa6270 */
[----:B------:R-:W-:Y:S09]  /*2780*/  HMMA.16816.F32.BF16 R76, R12, R78, RZ ;  /* 0x0000004e0c4c723c */ /* 0x000ff200000418ff */
[----:B------:R1:W-:Y:S01]  /*2790*/  LDGSTS.E.BYPASS.LTC128B.128 [R251+0x3100], [R72.64], !P0 ;  /* 0x0310000048fb7fae */ /* 0x0003e2000c101d4c */
[----:B------:R-:W-:-:S06]  /*27a0*/  ISETP.LT.OR P0, PT, R0, 0x1, P6 ;  /* 0x000000010000780c */ /* 0x000fcc0003701670 */
[C---:B----4-:R-:W-:Y:S07]  /*27b0*/  HMMA.16816.F32.BF16 R80, R88.reuse, R40, R80 ;  /* 0x000000285850723c */ /* 0x050fee0000041850 */
[----:B------:R4:W-:Y:S01]  /*27c0*/  LDGSTS.E.BYPASS.LTC128B.128 [R251+0x6100], [R66.64], !P0 ;  /* 0x0610000042fb7fae */ /* 0x0009e2000c101d4c */
[----:B------:R-:W-:Y:S01]  /*27d0*/  ISETP.LT.OR P0, PT, R0, 0x1, P5 ;  /* 0x000000010000780c */ /* 0x000fe20002f01670 */
[----:B------:R-:W-:Y:S08]  /*27e0*/  HMMA.16816.F32.BF16 R76, R88, R42, R76 ;  /* 0x0000002a584c723c */ /* 0x000ff0000004184c */
[----:B-1----:R-:W-:Y:S04]  /*27f0*/  HMMA.16816.F32.BF16 R72, R12, R68, RZ ;  /* 0x000000440c48723c */ /* 0x002fe800000418ff */
[----:B------:R4:W-:Y:S01]  /*2800*/  LDGSTS.E.BYPASS.LTC128B.128 [R251+0x9100], [R64.64], !P0 ;  /* 0x0910000040fb7fae */ /* 0x0009e2000c101d4c */
[----:B------:R-:W-:-:S04]  /*2810*/  ISETP.GE.AND P0, PT, R33, c[0x0][0x1d4], PT ;  /* 0x0000750021007a0c */ /* 0x000fc80003f06270 */
[----:B------:R-:W-:Y:S01]  /*2820*/  ISETP.LT.OR P0, PT, R0, 0x21, P0 ;  /* 0x000000210000780c */ /* 0x000fe20000701670 */
[----:B------:R-:W-:Y:S11]  /*2830*/  HMMA.16816.F32.BF16 R68, R12, R70, RZ ;  /* 0x000000460c44723c */ /* 0x000ff600000418ff */
[----:B------:R-:W-:Y:S01]  /*2840*/  @!UPT UIADD3 URZ, URZ, URZ, URZ ;  /* 0x0000003f3f3ff290 */ /* 0x000fe2000fffe03f */
[----:B------:R1:W-:Y:S01]  /*2850*/  LDGSTS.E.BYPASS.LTC128B.128 [R251+0x1100], [R58.64], !P0 ;  /* 0x011000003afb7fae */ /* 0x0003e2000c101d4c */
[----:B------:R-:W-:-:S04]  /*2860*/  ISETP.GE.AND P0, PT, R10, c[0x0][0x1d4], PT ;  /* 0x000075000a007a0c */ /* 0x000fc80003f06270 */
[C---:B------:R-:W-:Y:S01]  /*2870*/  ISETP.LT.OR P0, PT, R0.reuse, 0x21, P0 ;  /* 0x000000210000780c */ /* 0x040fe20000701670 */
[----:B--2---:R-:W-:Y:S08]  /*2880*/  HMMA.16816.F32.BF16 R72, R88, R36, R72 ;  /* 0x000000245848723c */ /* 0x004ff00000041848 */
[----:B----4-:R-:W-:Y:S04]  /*2890*/  HMMA.16816.F32.BF16 R64, R12, R60, RZ ;  /* 0x0000003c0c40723c */ /* 0x010fe800000418ff */
[----:B------:R1:W-:Y:S01]  /*28a0*/  LDGSTS.E.BYPASS.LTC128B.128 [R251+0x4100], [R56.64], !P0 ;  /* 0x0410000038fb7fae */ /* 0x0003e2000c101d4c */
[----:B------:R-:W-:-:S03]  /*28b0*/  ISETP.LT.OR P0, PT, R0, 0x21, P6 ;  /* 0x000000210000780c */ /* 0x000fc60003701670 */
[----:B------:R-:W-:Y:S08]  /*28c0*/  HMMA.16816.F32.BF16 R60, R12, R62, RZ ;  /* 0x0000003e0c3c723c */ /* 0x000ff000000418ff */
[----:B------:R-:W-:Y:S02]  /*28d0*/  HMMA.16816.F32.BF16 R68, R88, R38, R68 ;  /* 0x000000265844723c */ /* 0x000fe40000041844 */
[----:B------:R2:W-:Y:S01]  /*28e0*/  LDGSTS.E.BYPASS.LTC128B.128 [R251+0x7100], [R50.64], !P0 ;  /* 0x0710000032fb7fae */ /* 0x0005e2000c101d4c */
[----:B------:R-:W-:-:S02]  /*28f0*/  ISETP.LT.OR P0, PT, R0, 0x21, P5 ;  /* 0x000000210000780c */ /* 0x000fc40002f01670 */
[----:B------:R-:W-:-:S03]  /*2900*/  ISETP.LT.OR P5, PT, R0, 0x41, P5 ;  /* 0x000000410000780c */ /* 0x000fc60002fa1670 */
[----:B---3--:R-:W-:Y:S08]  /*2910*/  HMMA.16816.F32.BF16 R64, R88, R24, R64 ;  /* 0x000000185840723c */ /* 0x008ff00000041840 */
[----:B------:R2:W-:Y:S01]  /*2920*/  LDGSTS.E.BYPASS.LTC128B.128 [R251+0xa100], [R48.64], !P0 ;  /* 0x0a10000030fb7fae */ /* 0x0005e2000c101d4c */
[----:B------:R-:W-:Y:S01]  /*2930*/  ISETP.GE.AND P0, PT, R33, c[0x0][0x1d4], PT ;  /* 0x0000750021007a0c */ /* 0x000fe20003f06270 */
[----:B-1----:R-:W-:Y:S03]  /*2940*/  HMMA.16816.F32.BF16 R56, R12, R52, RZ ;  /* 0x000000340c38723c */ /* 0x002fe600000418ff */
[----:B------:R-:W-:-:S05]  /*2950*/  ISETP.LT.OR P0, PT, R0, 0x41, P0 ;  /* 0x000000410000780c */ /* 0x000fca0000701670 */
[----:B------:R-:W-:Y:S08]  /*2960*/  HMMA.16816.F32.BF16 R52, R12, R54, RZ ;  /* 0x000000360c34723c */ /* 0x000ff000000418ff */
[----:B------:R1:W-:Y:S01]  /*2970*/  LDGSTS.E.BYPASS.LTC128B.128 [R251+0x2100], [R34.64], !P0 ;  /* 0x0210000022fb7fae */ /* 0x0003e2000c101d4c */
[----:B------:R-:W-:Y:S01]  /*2980*/  ISETP.GE.AND P0, PT, R10, c[0x0][0x1d4], PT ;  /* 0x000075000a007a0c */ /* 0x000fe20003f06270 */
[----:B------:R-:W-:Y:S03]  /*2990*/  HMMA.16816.F32.BF16 R60, R88, R26, R60 ;  /* 0x0000001a583c723c */ /* 0x000fe6000004183c */
[----:B------:R-:W-:-:S05]  /*29a0*/  ISETP.LT.OR P0, PT, R0, 0x41, P0 ;  /* 0x000000410000780c */ /* 0x000fca0000701670 */
[C---:B------:R-:W-:Y:S08]  /*29b0*/  HMMA.16816.F32.BF16 R8, R12.reuse, R84, RZ ;  /* 0x000000540c08723c */ /* 0x040ff000000418ff */
[----:B------:R3:W-:Y:S01]  /*29c0*/  LDGSTS.E.BYPASS.LTC128B.128 [R251+0x5100], [R22.64], !P0 ;  /* 0x0510000016fb7fae */ /* 0x0007e2000c101d4c */
[----:B------:R-:W-:Y:S01]  /*29d0*/  ISETP.LT.OR P0, PT, R0, 0x41, P6 ;  /* 0x000000410000780c */ /* 0x000fe20003701670 */
[----:B------:R-:W-:Y:S01]  /*29e0*/  HMMA.16816.F32.BF16 R84, R12, R86, RZ ;  /* 0x000000560c54723c */ /* 0x000fe200000418ff */
[----:B------:R-:W-:Y:S01]  /*29f0*/  IMAD.MOV.U32 R0, RZ, RZ, 0x40 ;  /* 0x00000040ff007424 */ /* 0x000fe200078e00ff */
[----:B-1----:R-:W-:-:S06]  /*2a00*/  SHF.R.S32.HI R35, RZ, 0x1f, R33 ;  /* 0x0000001fff237819 */ /* 0x002fcc0000011421 */
[----:B-----5:R-:W-:Y:S01]  /*2a10*/  HMMA.16816.F32.BF16 R56, R88, R96, R56 ;  /* 0x000000605838723c */ /* 0x020fe20000041838 */
[----:B------:R-:W-:-:S03]  /*2a20*/  SHF.R.S32.HI R34, RZ, 0x1f, R31 ;  /* 0x0000001fff227819 */ /* 0x000fc6000001141f */
[----:B------:R3:W-:Y:S01]  /*2a30*/  LDGSTS.E.BYPASS.LTC128B.128 [R251+0x8100], [R20.64], !P0 ;  /* 0x0810000014fb7fae */ /* 0x0007e2000c101d4c */
[----:B------:R-:W-:-:S03]  /*2a40*/  LOP3.LUT P0, RZ, R18, 0x4, RZ, 0xc0, !PT ;  /* 0x0000000412ff7812 */ /* 0x000fc6000780c0ff */
[----:B------:R1:W-:Y:S01]  /*2a50*/  LDGSTS.E.BYPASS.LTC128B.128 [R251+0xb100], [R16.64], !P5 ;  /* 0x0b10000010fb7fae */ /* 0x0003e2000e901d4c */
[----:B------:R-:W-:Y:S01]  /*2a60*/  SEL R0, R0, 0xffffffc0, !P0 ;  /* 0xffffffc000007807 */ /* 0x000fe20004000000 */
[C---:B------:R-:W-:Y:S01]  /*2a70*/  HMMA.16816.F32.BF16 R8, R88.reuse, R44, R8 ;  /* 0x0000002c5808723c */ /* 0x040fe20000041808 */
[----:B------:R-:W-:Y:S01]  /*2a80*/  PLOP3.LUT P0, PT, PT, PT, UP0, 0x40, 0x0 ;  /* 0x000000000000781c */ /* 0x000fe20003f0e808 */
[----:B------:R-:W-:Y:S01]  /*2a90*/  LDSM.16.M88.4 R112, [R243+0x18100] ;  /* 0x01810000f370783b */ /* 0x000fe20000000200 */
[----:B------:R-:W-:Y:S01]  /*2aa0*/  ISETP.GT.AND P5, PT, R120, 0x5f, PT ;  /* 0x0000005f7800780c */ /* 0x000fe20003fa4270 */
[----:B------:R-:W-:Y:S02]  /*2ab0*/  IMAD.IADD R244, R249, 0x1, R0 ;  /* 0x00000001f9f47824 */ /* 0x000fe400078e0200 */
[----:B------:R-:W-:Y:S01]  /*2ac0*/  IMAD.IADD R234, R0, 0x1, R248 ;  /* 0x0000000100ea7824 */ /* 0x000fe200078e02f8 */
[----:B------:R-:W0:Y:S01]  /*2ad0*/  LDGDEPBAR ;  /* 0x00000000000079af */ /* 0x000e220000000000 */
[C---:B------:R-:W-:Y:S03]  /*2ae0*/  HMMA.16816.F32.BF16 R84, R88.reuse, R46, R84 ;  /* 0x0000002e5854723c */ /* 0x040fe60000041854 */
[----:B------:R-:W-:Y:S04]  /*2af0*/  LDSM.16.M88.4 R44, [R244+0xc900] ;  /* 0x00c90000f42c783b */ /* 0x000fe80000000200 */
[----:B------:R-:W-:Y:S01]  /*2b00*/  LDSM.16.M88.4 R40, [R244+0xd100] ;  /* 0x00d10000f428783b */ /* 0x000fe20000000200 */
[----:B------:R-:W-:Y:S03]  /*2b10*/  HMMA.16816.F32.BF16 R52, R88, R98, R52 ;  /* 0x000000625834723c */ /* 0x000fe60000041834 */
[----:B--2---:R-:W-:Y:S04]  /*2b20*/  LDSM.16.M88.4 R48, [R244+0xc100] ;  /* 0x00c10000f430783b */ /* 0x004fe80000000200 */
[----:B---3--:R-:W2:Y:S01]  /*2b30*/  LDSM.16.M88.4 R20, [R245+0x18100] ;  /* 0x01810000f514783b */ /* 0x008ea20000000200 */
[C---:B-1----:R-:W-:Y:S03]  /*2b40*/  HMMA.16816.F32.BF16 R16, R12.reuse, R100, RZ ;  /* 0x000000640c10723c */ /* 0x042fe600000418ff */
[----:B------:R-:W1:Y:S04]  /*2b50*/  LDSM.16.M88.4 R36, [R244+0xd900] ;  /* 0x00d90000f424783b */ /* 0x000e680000000200 */
[----:B------:R-:W3:Y:S01]  /*2b60*/  LDSM.16.M88.4 R24, [R244+0xe100] ;  /* 0x00e10000f418783b */ /* 0x000ee20000000200 */
[----:B------:R-:W-:Y:S03]  /*2b70*/  HMMA.16816.F32.BF16 R12, R12, R102, RZ ;  /* 0x000000660c0c723c */ /* 0x000fe600000418ff */
[----:B------:R-:W4:Y:S04]  /*2b80*/  LDSM.16.M88.4 R116, [R244+0xe900] ;  /* 0x00e90000f474783b */ /* 0x000f280000000200 */
[----:B------:R-:W5:Y:S04]  /*2b90*/  LDSM.16.M88.4 R104, [R234+0x800] ;  /* 0x00080000ea68783b */ /* 0x000f680000000200 */
[----:B------:R-:W1:Y:S04]  /*2ba0*/  LDSM.16.M88.4 R100, [R234+0x1000] ;  /* 0x00100000ea64783b */ /* 0x000e680000000200 */
[----:B------:R-:W-:Y:S01]  /*2bb0*/  LDSM.16.M88.4 R108, [R234] ;  /* 0x00000000ea6c783b */ /* 0x000fe20000000200 */
[C---:B------:R-:W-:Y:S03]  /*2bc0*/  HMMA.16816.F32.BF16 R16, R88.reuse, R92, R16 ;  /* 0x0000005c5810723c */ /* 0x040fe60000041810 */
[----:B------:R-:W-:Y:S05]  /*2bd0*/  LDSM.16.M88.4 R96, [R234+0x1800] ;  /* 0x00180000ea60783b */ /* 0x000fea0000000200 */
[----:B------:R-:W-:Y:S01]  /*2be0*/  HMMA.16816.F32.BF16 R12, R88, R94, R12 ;  /* 0x0000005e580c723c */ /* 0x000fe2000004180c */
[----:B------:R-:W1:Y:S04]  /*2bf0*/  LDSM.16.M88.4 R92, [R234+0x2000] ;  /* 0x00200000ea5c783b */ /* 0x000e680000000200 */
[----:B------:R-:W-:Y:S03]  /*2c00*/  LDSM.16.M88.4 R88, [R234+0x2800] ;  /* 0x00280000ea58783b */ /* 0x000fe60000000200 */
[C---:B--2---:R-:W-:Y:S08]  /*2c10*/  HMMA.16816.F32.BF16 R80, R20.reuse, R44, R80 ;  /* 0x0000002c1450723c */ /* 0x044ff00000041850 */
[C---:B------:R-:W-:Y:S01]  /*2c20*/  HMMA.16816.F32.BF16 R76, R20.reuse, R46, R76 ;  /* 0x0000002e144c723c */ /* 0x040fe2000004184c */
[----:B------:R-:W-:Y:S07]  /*2c30*/  LDSM.16.M88.4 R44, [R249+0xf100] ;  /* 0x00f10000f92c783b */ /* 0x000fee0000000200 */
[C---:B------:R-:W-:Y:S08]  /*2c40*/  HMMA.16816.F32.BF16 R72, R20.reuse, R40, R72 ;  /* 0x000000281448723c */ /* 0x040ff00000041848 */
[C---:B------:R-:W-:Y:S01]  /*2c50*/  HMMA.16816.F32.BF16 R68, R20.reuse, R42, R68 ;  /* 0x0000002a1444723c */ /* 0x040fe20000041844 */
[----:B------:R-:W-:Y:S07]  /*2c60*/  LDSM.16.M88.4 R40, [R249+0xf900] ;  /* 0x00f90000f928783b */ /* 0x000fee0000000200 */
[C---:B------:R-:W-:Y:S08]  /*2c70*/  HMMA.16816.F32.BF16 R8, R20.reuse, R48, R8 ;  /* 0x000000301408723c */ /* 0x040ff00000041808 */
        /* <DEDUP_REMOVED lines=8> */
[C---:B----4-:R-:W-:Y:S08]  /*2d00*/  HMMA.16816.F32.BF16 R16, R20.reuse, R116, R16 ;  /* 0x000000741410723c */ /* 0x050ff00000041810 */
[----:B------:R-:W-:Y:S01]  /*2d10*/  HMMA.16816.F32.BF16 R12, R20, R118, R12 ;  /* 0x00000076140c723c */ /* 0x000fe2000004180c */
[----:B------:R-:W4:Y:S07]  /*2d20*/  LDSM.16.M88.4 R20, [R249+0x11100] ;  /* 0x01110000f914783b */ /* 0x000f2e0000000200 */
[C---:B-----5:R-:W-:Y:S08]  /*2d30*/  HMMA.16816.F32.BF16 R80, R112.reuse, R104, R80 ;  /* 0x000000687050723c */ /* 0x060ff00000041850 */
[C---:B------:R-:W-:Y:S01]  /*2d40*/  HMMA.16816.F32.BF16 R76, R112.reuse, R106, R76 ;  /* 0x0000006a704c723c */ /* 0x040fe2000004184c */
[----:B------:R-:W-:Y:S07]  /*2d50*/  LDSM.16.M88.4 R104, [R244+0x10100] ;  /* 0x01010000f468783b */ /* 0x000fee0000000200 */
[C---:B------:R-:W-:Y:S08]  /*2d60*/  HMMA.16816.F32.BF16 R72, R112.reuse, R100, R72 ;  /* 0x000000647048723c */ /* 0x040ff00000041848 */
[C---:B------:R-:W-:Y:S01]  /*2d70*/  HMMA.16816.F32.BF16 R68, R112.reuse, R102, R68 ;  /* 0x000000667044723c */ /* 0x040fe20000041844 */
        /* <DEDUP_REMOVED lines=12> */
[----:B------:R-:W-:Y:S07]  /*2e40*/  LDSM.16.M88.4 R40, [R246+0x1c100] ;  /* 0x01c10000f628783b */ /* 0x000fee0000000200 */
[C---:B-1----:R-:W-:Y:S08]  /*2e50*/  HMMA.16816.F32.BF16 R72, R48.reuse, R36, R72 ;  /* 0x000000243048723c */ /* 0x042ff00000041848 */
        /* <DEDUP_REMOVED lines=9> */
[C---:B---3--:R-:W-:Y:S08]  /*2ef0*/  HMMA.16816.F32.BF16 R64, R48.reuse, R24, R64 ;  /* 0x000000183040723c */ /* 0x048ff00000041840 */
[C---:B------:R-:W-:Y:S01]  /*2f00*/  HMMA.16816.F32.BF16 R60, R48.reuse, R26, R60 ;  /* 0x0000001a303c723c */ /* 0x040fe2000004183c */
[----:B------:R-:W2:Y:S07]  /*2f10*/  LDSM.16.M88.4 R24, [R248+0x3800] ;  /* 0x00380000f818783b */ /* 0x000eae0000000200 */
[C---:B----4-:R-:W-:Y:S08]  /*2f20*/  HMMA.16816.F32.BF16 R56, R48.reuse, R20, R56 ;  /* 0x000000143038723c */ /* 0x050ff00000041838 */
[C---:B------:R-:W-:Y:S01]  /*2f30*/  HMMA.16816.F32.BF16 R52, R48.reuse, R22, R52 ;  /* 0x000000163034723c */ /* 0x040fe20000041834 */
[----:B------:R-:W3:Y:S07]  /*2f40*/  LDSM.16.M88.4 R20, [R248+0x4800] ;  /* 0x00480000f814783b */ /* 0x000eee0000000200 */
[C---:B-----5:R-:W-:Y:S08]  /*2f50*/  HMMA.16816.F32.BF16 R16, R48.reuse, R92, R16 ;  /* 0x0000005c3010723c */ /* 0x060ff00000041810 */
[----:B------:R-:W-:Y:S01]  /*2f60*/  HMMA.16816.F32.BF16 R92, R48, R94, R12 ;  /* 0x0000005e305c723c */ /* 0x000fe2000004180c */
[----:B------:R-:W-:Y:S04]  /*2f70*/  LDSM.16.M88.4 R48, [R245+0x1c100] ;  /* 0x01c10000f530783b */ /* 0x000fe80000000200 */
[----:B------:R-:W4:Y:S03]  /*2f80*/  LDSM.16.M88.4 R12, [R244+0xf100] ;  /* 0x00f10000f40c783b */ /* 0x000f260000000200 */
[C---:B-1----:R-:W-:Y:S08]  /*2f90*/  HMMA.16816.F32.BF16 R8, R40.reuse, R36, R8 ;  /* 0x000000242808723c */ /* 0x042ff00000041808 */
[C---:B------:R-:W-:Y:S01]  /*2fa0*/  HMMA.16816.F32.BF16 R84, R40.reuse, R38, R84 ;  /* 0x000000262854723c */ /* 0x040fe20000041854 */
[----:B------:R-:W1:Y:S07]  /*2fb0*/  LDSM.16.M88.4 R36, [R244+0x11100] ;  /* 0x01110000f424783b */ /* 0x000e6e0000000200 */
[C---:B--2---:R-:W-:Y:S08]  /*2fc0*/  HMMA.16816.F32.BF16 R80, R40.reuse, R24, R80 ;  /* 0x000000182850723c */ /* 0x044ff00000041850 */
[C---:B------:R-:W-:Y:S01]  /*2fd0*/  HMMA.16816.F32.BF16 R76, R40.reuse, R26, R76 ;  /* 0x0000001a284c723c */ /* 0x040fe2000004184c */
[----:B------:R-:W-:Y:S07]  /*2fe0*/  LDSM.16.M88.4 R24, [R243+0x1c100] ;  /* 0x01c10000f318783b */ /* 0x000fee0000000200 */
[C---:B---3--:R-:W-:Y:S08]  /*2ff0*/  HMMA.16816.F32.BF16 R64, R40.reuse, R20, R64 ;  /* 0x000000142840723c */ /* 0x048ff00000041840 */
        /* <DEDUP_REMOVED lines=10> */
[----:B------:R-:W3:Y:S04]  /*30a0*/  LDSM.16.M88.4 R40, [R234+0x3800] ;  /* 0x00380000ea28783b */ /* 0x000ee80000000200 */
[----:B------:R-:W-:Y:S03]  /*30b0*/  LDSM.16.M88.4 R88, [R234+0x5800] ;  /* 0x00580000ea58783b */ /* 0x000fe60000000200 */
[C---:B----4-:R-:W-:Y:S08]  /*30c0*/  HMMA.16816.F32.BF16 R8, R48.reuse, R12, R8 ;  /* 0x0000000c3008723c */ /* 0x050ff00000041808 */
        /* <DEDUP_REMOVED lines=140> */
[----:B------:R-:W-:Y:S02]  /*3990*/  FMUL.FTZ R59, R82, c[0x0][0x320] ;  /* 0x0000c800523b7a20 */ /* 0x000fe40000410000 */
[----:B------:R-:W-:Y:S02]  /*39a0*/  FMUL.FTZ R81, R83, c[0x0][0x320] ;  /* 0x0000c80053517a20 */ /* 0x000fe40000410000 */
[----:B------:R-:W-:Y:S01]  /*39b0*/  FMUL.FTZ R80, R80, c[0x0][0x320] ;  /* 0x0000c80050507a20 */ /* 0x000fe20000410000 */
[----:B------:R-:W-:Y:S01]  /*39c0*/  HMMA.16816.F32.BF16 R60, R20, R10, R60 ;  /* 0x0000000a143c723c */ /* 0x000fe2000004183c */
[----:B------:R-:W2:Y:S01]  /*39d0*/  LDSM.16.M88.4 R8, [R249+0x17900] ;  /* 0x01790000f908783b */ /* 0x000ea20000000200 */
[----:B------:R-:W4:Y:S06]  /*39e0*/  MUFU.TANH R58, R58 ;  /* 0x0000003a003a7308 */ /* 0x000f2c0000002400 */
[----:B------:R-:W-:Y:S01]  /*39f0*/  HMMA.16816.F32.BF16 R88, R72, R12, R88 ;  /* 0x0000000c4858723c */ /* 0x000fe20000041858 */
[----:B------:R-:W-:Y:S01]  /*3a00*/  FMUL.FTZ R76, R76, c[0x0][0x320] ;  /* 0x0000c8004c4c7a20 */ /* 0x000fe20000410000 */
[----:B------:R-:W1:Y:S01]  /*3a10*/  MUFU.TANH R80, R80 ;  /* 0x0000005000507308 */ /* 0x000e620000002400 */
[----:B------:R-:W-:-:S02]  /*3a20*/  FMUL.FTZ R77, R77, c[0x0][0x320] ;  /* 0x0000c8004d4d7a20 */ /* 0x000fc40000410000 */
        /* <DEDUP_REMOVED lines=12> */
[----:B------:R-:W-:Y:S01]  /*3af0*/  LDSM.16.M88.4 R44, [R234+0xb000] ;  /* 0x00b00000ea2c783b */ /* 0x000fe20000000200 */
[----:B------:R-:W1:Y:S06]  /*3b00*/  MUFU.TANH R78, R78 ;  /* 0x0000004e004e7308 */ /* 0x000e6c0000002400 */
[----:B------:R-:W-:Y:S01]  /*3b10*/  HMMA.16816.F32.BF16 R60, R72, R26, R60 ;  /* 0x0000001a483c723c */ /* 0x000fe2000004183c */
[----:B------:R-:W1:Y:S01]  /*3b20*/  LDSM.16.M88.4 R24, [R248+0xb800] ;  /* 0x00b80000f818783b */ /* 0x000e620000000200 */
[----:B------:R-:W1:Y:S06]  /*3b30*/  MUFU.TANH R79, R79 ;  /* 0x0000004f004f7308 */ /* 0x000e6c0000002400 */
[C---:B--2---:R-:W-:Y:S08]  /*3b40*/  HMMA.16816.F32.BF16 R92, R16.reuse, R10, R92 ;  /* 0x0000000a105c723c */ /* 0x044ff0000004185c */
[----:B------:R-:W-:Y:S01]  /*3b50*/  HMMA.16816.F32.BF16 R40, R16, R8, R40 ;  /* 0x000000081028723c */ /* 0x000fe20000041828 */
[----:B------:R-:W-:Y:S07]  /*3b60*/  LDSM.16.M88.4 R8, [R234+0xb800] ;  /* 0x00b80000ea08783b */ /* 0x000fee0000000200 */
[----:B------:R-:W-:Y:S08]  /*3b70*/  HMMA.16816.F32.BF16 R48, R104, R96, R48 ;  /* 0x000000606830723c */ /* 0x000ff00000041830 */
[C---:B-----5:R-:W-:Y:S08]  /*3b80*/  HMMA.16816.F32.BF16 R112, R20.reuse, R12, R112 ;  /* 0x0000000c1470723c */ /* 0x060ff00000041870 */
[----:B------:R-:W-:Y:S01]  /*3b90*/  HMMA.16816.F32.BF16 R52, R20, R14, R52 ;  /* 0x0000000e1434723c */ /* 0x000fe20000041834 */
[----:B------:R-:W2:Y:S07]  /*3ba0*/  LDSM.16.M88.4 R12, [R244+0x17900] ;  /* 0x01790000f40c783b */ /* 0x000eae0000000200 */
[----:B------:R-:W-:Y:S01]  /*3bb0*/  HMMA.16816.F32.BF16 R88, R104, R36, R88 ;  /* 0x000000246858723c */ /* 0x000fe20000041858 */
[----:B------:R-:W-:-:S02]  /*3bc0*/  FMUL.FTZ R49, R49, c[0x0][0x320] ;  /* 0x0000c80031317a20 */ /* 0x000fc40000410000 */
[----:B------:R-:W-:Y:S02]  /*3bd0*/  FMUL.FTZ R50, R50, c[0x0][0x320] ;  /* 0x0000c80032327a20 */ /* 0x000fe40000410000 */
[----:B------:R-:W-:Y:S01]  /*3be0*/  FMUL.FTZ R51, R51, c[0x0][0x320] ;  /* 0x0000c80033337a20 */ /* 0x000fe20000410000 */
[----:B------:R-:W2:Y:S01]  /*3bf0*/  MUFU.TANH R64, R49 ;  /* 0x0000003100407308 */ /* 0x000ea20000002400 */
[----:B------:R-:W-:Y:S01]  /*3c00*/  FMUL.FTZ R0, R48, c[0x0][0x320] ;  /* 0x0000c80030007a20 */ /* 0x000fe20000410000 */
[----:B------:R-:W-:Y:S01]  /*3c10*/  HMMA.16816.F32.BF16 R68, R104, R38, R68 ;  /* 0x000000266844723c */ /* 0x000fe20000041844 */
[----:B------:R-:W5:Y:S05]  /*3c20*/  LDSM.16.M88.4 R36, [R244+0x17100] ;  /* 0x01710000f424783b */ /* 0x000f6a0000000200 */
[----:B------:R-:W2:Y:S02]  /*3c30*/  MUFU.TANH R65, R50 ;  /* 0x0000003200417308 */ /* 0x000ea40000002400 */
[C---:B-1----:R-:W-:Y:S06]  /*3c40*/  HMMA.16816.F32.BF16 R92, R20.reuse, R26, R92 ;  /* 0x0000001a145c723c */ /* 0x042fec000004185c */
[----:B------:R-:W1:Y:S02]  /*3c50*/  MUFU.TANH R0, R0 ;  /* 0x0000000000007308 */ /* 0x000e640000002400 */
[----:B------:R-:W-:Y:S01]  /*3c60*/  HMMA.16816.F32.BF16 R40, R20, R24, R40 ;  /* 0x000000181428723c */ /* 0x000fe20000041828 */
[----:B------:R-:W-:-:S02]  /*3c70*/  FMUL.FTZ R82, R88, c[0x0][0x320] ;  /* 0x0000c80058527a20 */ /* 0x000fc40000410000 */
[----:B------:R-:W-:Y:S02]  /*3c80*/  FMUL.FTZ R83, R89, c[0x0][0x320] ;  /* 0x0000c80059537a20 */ /* 0x000fe40000410000 */
[----:B------:R-:W-:Y:S02]  /*3c90*/  FMUL.FTZ R91, R91, c[0x0][0x320] ;  /* 0x0000c8005b5b7a20 */ /* 0x000fe40000410000 */
[----:B------:R-:W1:Y:S01]  /*3ca0*/  MUFU.TANH R82, R82 ;  /* 0x0000005200527308 */ /* 0x000e620000002400 */
[----:B------:R-:W-:Y:S01]  /*3cb0*/  HMMA.16816.F32.BF16 R84, R72, R66, R84 ;  /* 0x000000424854723c */ /* 0x000fe20000041854 */
[----:B------:R-:W-:Y:S02]  /*3cc0*/  FMUL.FTZ R68, R68, c[0x0][0x320] ;  /* 0x0000c80044447a20 */ /* 0x000fe40000410000 */
[----:B------:R-:W-:Y:S02]  /*3cd0*/  FMUL.FTZ R69, R69, c[0x0][0x320] ;  /* 0x0000c80045457a20 */ /* 0x000fe40000410000 */
[----:B------:R-:W-:-:S02]  /*3ce0*/  FMUL.FTZ R70, R70, c[0x0][0x320] ;  /* 0x0000c80046467a20 */ /* 0x000fc40000410000 */
[----:B------:R1:W1:Y:S01]  /*3cf0*/  MUFU.TANH R66, R51 ;  /* 0x0000003300427308 */ /* 0x0002620000002400 */
[----:B--2---:R-:W-:Y:S01]  /*3d00*/  HMMA.16816.F32.BF16 R92, R72, R14, R92 ;  /* 0x0000000e485c723c */ /* 0x004fe2000004185c */
[----:B------:R-:W-:-:S06]  /*3d10*/  FMUL.FTZ R71, R71, c[0x0][0x320] ;  /* 0x0000c80047477a20 */ /* 0x000fcc0000410000 */
[----:B------:R-:W2:Y:S01]  /*3d20*/  MUFU.TANH R83, R83 ;  /* 0x0000005300537308 */ /* 0x000ea20000002400 */
[C---:B------:R-:W-:Y:S01]  /*3d30*/  HMMA.16816.F32.BF16 R40, R72.reuse, R12, R40 ;  /* 0x0000000c4828723c */ /* 0x040fe20000041828 */
[----:B-1----:R-:W1:Y:S07]  /*3d40*/  LDSM.16.M88.4 R48, [R234+0xa800] ;  /* 0x00a80000ea30783b */ /* 0x002e6e0000000200 */
[----:B-----5:R-:W-:Y:S01]  /*3d50*/  HMMA.16816.F32.BF16 R112, R72, R36, R112 ;  /* 0x000000244870723c */ /* 0x020fe20000041870 */
[----:B------:R1:W1:Y:S01]  /*3d60*/  MUFU.TANH R211, R91 ;  /* 0x0000005b00d37308 */ /* 0x0002620000002400 */
[----:B------:R-:W-:-:S06]  /*3d70*/  DEPBAR.LE SB0, 0x0 ;  /* 0x000080000000791a */ /* 0x000fcc0000000000 */
[----:B------:R-:W-:Y:S01]  /*3d80*/  HMMA.16816.F32.BF16 R52, R72, R38, R52 ;  /* 0x000000264834723c */ /* 0x000fe20000041834 */
[----:B------:R1:W1:Y:S07]  /*3d90*/  MUFU.TANH R213, R68 ;  /* 0x0000004400d57308 */ /* 0x00026e0000002400 */
[C---:B------:R-:W-:Y:S01]  /*3da0*/  HMMA.16816.F32.BF16 R84, R104.reuse, R98, R84 ;  /* 0x000000626854723c */ /* 0x040fe20000041854 */
[----:B------:R1:W1:Y:S07]  /*3db0*/  MUFU.TANH R212, R69 ;  /* 0x0000004500d47308 */ /* 0x00026e0000002400 */
[C---:B------:R-:W-:Y:S01]  /*3dc0*/  HMMA.16816.F32.BF16 R92, R104.reuse, R10, R92 ;  /* 0x0000000a685c723c */ /* 0x040fe2000004185c */
[----:B------:R2:W2:Y:S07]  /*3dd0*/  MUFU.TANH R210, R70 ;  /* 0x0000004600d27308 */ /* 0x0004ae0000002400 */
[C---:B------:R-:W-:Y:S01]  /*3de0*/  HMMA.16816.F32.BF16 R112, R104.reuse, R44, R112 ;  /* 0x0000002c6870723c */ /* 0x040fe20000041870 */
[----:B------:R2:W2:Y:S07]  /*3df0*/  MUFU.TANH R209, R71 ;  /* 0x0000004700d17308 */ /* 0x0004ae0000002400 */
[----:B-1----:R-:W-:Y:S01]  /*3e00*/  HMMA.16816.F32.BF16 R108, R104, R48, R108 ;  /* 0x00000030686c723c */ /* 0x002fe2000004186c */
[----:B------:R-:W-:-:S02]  /*3e10*/  FMUL.FTZ R67, R84, c[0x0][0x320] ;  /* 0x0000c80054437a20 */ /* 0x000fc40000410000 */
[----:B------:R-:W-:Y:S02]  /*3e20*/  FMUL.FTZ R56, R85, c[0x0][0x320] ;  /* 0x0000c80055387a20 */ /* 0x000fe40000410000 */
[----:B------:R-:W-:Y:S02]  /*3e30*/  FMUL.FTZ R57, R86, c[0x0][0x320] ;  /* 0x0000c80056397a20 */ /* 0x000fe40000410000 */
[----:B------:R-:W-:Y:S01]  /*3e40*/  FMUL.FTZ R84, R87, c[0x0][0x320] ;  /* 0x0000c80057547a20 */ /* 0x000fe20000410000 */
[----:B------:R-:W-:Y:S01]  /*3e50*/  HMMA.16816.F32.BF16 R60, R104, R50, R60 ;  /* 0x00000032683c723c */ /* 0x000fe2000004183c */
[----:B------:R-:W-:Y:S01]  /*3e60*/  FMUL.FTZ R85, R90, c[0x0][0x320] ;  /* 0x0000c8005a557a20 */ /* 0x000fe20000410000 */
[----:B------:R-:W1:Y:S01]  /*3e70*/  MUFU.TANH R67, R67 ;  /* 0x0000004300437308 */ /* 0x000e620000002400 */
[----:B------:R-:W-:Y:S02]  /*3e80*/  FMUL.FTZ R25, R94, c[0x0][0x320] ;  /* 0x0000c8005e197a20 */ /* 0x000fe40000410000 */
[----:B------:R-:W-:-:S02]  /*3e90*/  FMUL.FTZ R24, R95, c[0x0][0x320] ;  /* 0x0000c8005f187a20 */ /* 0x000fc40000410000 */
        /* <DEDUP_REMOVED lines=24> */
[----:B------:R1:W1:Y:S01]  /*4020*/  MUFU.TANH R198, R108 ;  /* 0x0000006c00c67308 */ /* 0x0002620000002400 */
        /* <DEDUP_REMOVED lines=44> */
[C---:B------:R-:W-:Y:S01]  /*42f0*/  IMAD.SHL.U32 R16, R33.reuse, 0x2, RZ ;  /* 0x0000000221107824 */ /* 0x040fe200078e00ff */
[----:B------:R-:W-:Y:S01]  /*4300*/  SHF.L.U64.HI R17, R33, 0x1, R35 ;  /* 0x0000000121117819 */ /* 0x000fe20000010223 */
[----:B------:R-:W-:Y:S01]  /*4310*/  IMAD R13, R8, c[0x0][0x2b8], R7 ;  /* 0x0000ae00080d7a24 */ /* 0x000fe200078e0207 */
[----:B-1----:R-:W-:Y:S02]  /*4320*/  IADD3 R40, -R15, 0x10, RZ ;  /* 0x000000100f287810 */ /* 0x002fe40007ffe1ff */
[----:B------:R-:W-:Y:S01]  /*4330*/  SEL R22, RZ, 0x10, P1 ;  /* 0x00000010ff167807 */ /* 0x000fe20000800000 */
[----:B------:R-:W-:Y:S01]  /*4340*/  IMAD.WIDE.U32 R8, R13, c[0x0][0x1e0], RZ ;  /* 0x000078000d087a25 */ /* 0x000fe200078e00ff */
[----:B------:R-:W-:-:S02]  /*4350*/  SHF.R.S32.HI R7, RZ, 0x1f, R13 ;  /* 0x0000001fff077819 */ /* 0x000fc4000001140d */
[----:B------:R-:W-:Y:S02]  /*4360*/  LOP3.LUT R40, R40, 0xf, RZ, 0xc0, !PT ;  /* 0x0000000f28287812 */ /* 0x000fe400078ec0ff */
[----:B------:R-:W-:Y:S01]  /*4370*/  SHF.L.U64.HI R14, R31, 0x1, R34 ;  /* 0x000000011f0e7819 */ /* 0x000fe20000010222 */
[----:B------:R-:W-:Y:S01]  /*4380*/  IMAD R7, R7, c[0x0][0x1e0], RZ ;  /* 0x0000780007077a24 */ /* 0x000fe200078e02ff */
[----:B------:R-:W-:-:S03]  /*4390*/  IADD3 R26, -R22, 0x10, RZ ;  /* 0x00000010161a7810 */ /* 0x000fc60007ffe1ff */
[----:B------:R-:W-:Y:S01]  /*43a0*/  IMAD R7, R13, c[0x0][0x1e4], R7 ;  /* 0x000079000d077a24 */ /* 0x000fe200078e0207 */
[----:B------:R-:W-:-:S03]  /*43b0*/  LOP3.LUT R26, R26, 0xf, RZ, 0xc0, !PT ;  /* 0x0000000f1a1a7812 */ /* 0x000fc600078ec0ff */
[----:B------:R-:W-:Y:S02]  /*43c0*/  IMAD.IADD R9, R9, 0x1, R7 ;  /* 0x0000000109097824 */ /* 0x000fe400078e0207 */
[C---:B--2---:R-:W-:Y:S01]  /*43d0*/  IMAD.SHL.U32 R10, R29.reuse, 0x2, RZ ;  /* 0x000000021d0a7824 */ /* 0x044fe200078e00ff */
[----:B------:R-:W-:Y:S02]  /*43e0*/  SHF.L.U64.HI R11, R29, 0x1, R32 ;  /* 0x000000011d0b7819 */ /* 0x000fe40000010220 */
[----:B---3--:R-:W-:Y:S01]  /*43f0*/  SHF.R.S32.HI R7, RZ, 0x1f, R12 ;  /* 0x0000001fff077819 */ /* 0x008fe2000001140c */
[----:B------:R-:W-:Y:S01]  /*4400*/  IMAD.WIDE.U32 R8, R12, c[0x0][0x1f0], R8 ;  /* 0x00007c000c087a25 */ /* 0x000fe200078e0008 */
[----:B------:R1:W-:Y:S03]  /*4410*/  STL [R1], R12 ;  /* 0x0000000c01007387 */ /* 0x0003e60000100800 */
[----:B------:R-:W-:Y:S01]  /*4420*/  IMAD R7, R7, c[0x0][0x1f0], RZ ;  /* 0x00007c0007077a24 */ /* 0x000fe200078e02ff */
[----:B------:R-:W-:Y:S01]  /*4430*/  IADD3 R18, P0, R8, UR20, RZ ;  /* 0x0000001408127c10 */ /* 0x000fe2000ff1e0ff */
[----:B------:R2:W-:Y:S01]  /*4440*/  STL [R1+0x4], R13 ;  /* 0x0000040d01007387 */ /* 0x0005e20000100800 */
[----:B------:R-:W-:Y:S01]  /*4450*/  SHF.L.U64.HI R8, R28, 0x1, R30 ;  /* 0x000000011c087819 */ /* 0x000fe2000001021e */
[----:B------:R-:W-:-:S05]  /*4460*/  IMAD R7, R12, c[0x0][0x1f4], R7 ;  /* 0x00007d000c077a24 */ /* 0x000fca00078e0207 */
[----:B------:R-:W-:Y:S02]  /*4470*/  IADD3.X R7, R9, UR18, R7, P0, !PT ;  /* 0x0000001209077c10 */ /* 0x000fe400087fe407 */
[C---:B------:R-:W-:Y:S02]  /*4480*/  LEA R19, P0, R18.reuse, c[0x0][0x1c8], 0x1 ;  /* 0x0000720012137a11 */ /* 0x040fe400078008ff */
[----:B------:R-:W-:Y:S02]  /*4490*/  SEL R9, RZ, 0x10, P2 ;  /* 0x00000010ff097807 */ /* 0x000fe40001000000 */
[----:B------:R-:W-:Y:S01]  /*44a0*/  LEA.HI.X R18, R18, c[0x0][0x1cc], R7, 0x1, P0 ;  /* 0x0000730012127a11 */ /* 0x000fe200000f0c07 */
[----:B------:R-:W3:Y:S01]  /*44b0*/  SHFL.IDX PT, R27, R19, 0x2, 0x181f ;  /* 0x00581f00131b7f89 */ /* 0x000ee200000e0000 */
[----:B------:R-:W-:Y:S01]  /*44c0*/  IADD3 R36, -R9, 0x10, RZ ;  /* 0x0000001009247810 */ /* 0x000fe20007ffe1ff */
[----:B------:R-:W-:Y:S02]  /*44d0*/  IMAD.SHL.U32 R7, R28, 0x2, RZ ;  /* 0x000000021c077824 */ /* 0x000fe400078e00ff */
[----:B------:R-:W4:Y:S01]  /*44e0*/  SHFL.IDX PT, R20, R18, 0x2, 0x181f ;  /* 0x00581f0012147f89 */ /* 0x000f2200000e0000 */
[----:B------:R-:W-:-:S02]  /*44f0*/  LOP3.LUT R36, R36, 0xf, RZ, 0xc0, !PT ;  /* 0x0000000f24247812 */ /* 0x000fc400078ec0ff */
[----:B-1----:R-:W-:Y:S01]  /*4500*/  SEL R12, RZ, 0x10, P3 ;  /* 0x00000010ff0c7807 */ /* 0x002fe20001800000 */
[----:B------:R-:W-:Y:S03]  /*4510*/  SHFL.IDX PT, R21, R18, RZ, 0x181f ;  /* 0x00181fff12157589 */ /* 0x000fe600000e0000 */
[----:B------:R-:W-:Y:S01]  /*4520*/  IADD3 R38, -R12, 0x10, RZ ;  /* 0x000000100c267810 */ /* 0x000fe20007ffe1ff */
[----:B--2---:R-:W-:Y:S01]  /*4530*/  IMAD.SHL.U32 R13, R31, 0x2, RZ ;  /* 0x000000021f0d7824 */ /* 0x004fe200078e00ff */
[----:B------:R-:W-:Y:S02]  /*4540*/  SHFL.IDX PT, R18, R18, 0x1, 0x181f ;  /* 0x00381f0012127f89 */ /* 0x000fe400000e0000 */
[----:B------:R-:W-:Y:S02]  /*4550*/  LOP3.LUT R38, R38, 0xf, RZ, 0xc0, !PT ;  /* 0x0000000f26267812 */ /* 0x000fe400078ec0ff */
[----:B---3--:R-:W-:-:S04]  /*4560*/  IADD3 R40, P6, P0, R40, R27, R16 ;  /* 0x0000001b28287210 */ /* 0x008fc800078de010 */
[----:B----4-:R-:W-:Y:S02]  /*4570*/  IADD3.X R41, RZ, R20, R17, P6, P0 ;  /* 0x00000014ff297210 */ /* 0x010fe400037e0411 */
[----:B------:R-:W-:-:S04]  /*4580*/  IADD3 R38, P6, P0, R38, R27, R13 ;  /* 0x0000001b26267210 */ /* 0x000fc800078de00d */
[----:B------:R-:W-:Y:S02]  /*4590*/  IADD3.X R39, RZ, R20, R14, P6, P0 ;  /* 0x00000014ff277210 */ /* 0x000fe400037e040e */
[----:B------:R-:W-:-:S04]  /*45a0*/  IADD3 R36, P6, P0, R36, R27, R10 ;  /* 0x0000001b24247210 */ /* 0x000fc800078de00a */
[----:B------:R-:W-:Y:S02]  /*45b0*/  IADD3.X R37, RZ, R20, R11, P6, P0 ;  /* 0x00000014ff257210 */ /* 0x000fe400037e040b */
[----:B------:R-:W-:-:S04]  /*45c0*/  IADD3 R26, P6, P0, R26, R27, R7 ;  /* 0x0000001b1a1a7210 */ /* 0x000fc800078de007 */
[----:B------:R-:W-:Y:S02]  /*45d0*/  IADD3.X R27, RZ, R20, R8, P6, P0 ;  /* 0x00000014ff1b7210 */ /* 0x000fe400037e0408 */
[----:B------:R-:W1:Y:S04]  /*45e0*/  SHFL.IDX PT, R20, R19, RZ, 0x181f ;  /* 0x00181fff13147589 */ /* 0x000e6800000e0000 */
[----:B------:R-:W2:Y:S01]  /*45f0*/  SHFL.IDX PT, R19, R19, 0x1, 0x181f ;  /* 0x00381f0013137f89 */ /* 0x000ea200000e0000 */
[----:B-1----:R-:W-:-:S05]  /*4600*/  IADD3 R46, P0, R20, R16, RZ ;  /* 0x00000010142e7210 */ /* 0x002fca0007f1e0ff */
[----:B------:R-:W-:Y:S01]  /*4610*/  IMAD.X R47, R21, 0x1, R17, P0 ;  /* 0x00000001152f7824 */ /* 0x000fe200000e0611 */
        /* <DEDUP_REMOVED lines=9> */
[----:B--2---:R-:W-:-:S04]  /*46b0*/  IADD3 R16, P0, R19, R16, RZ ;  /* 0x0000001013107210 */ /* 0x004fc80007f1e0ff */
        /* <DEDUP_REMOVED lines=20> */
.L_x_800:
[----:B--234-:R-:W-:Y:S01]  /*4800*/  LOP3.LUT R7, R6, 0xffffffe0, RZ, 0xc0, !PT ;  /* 0xffffffe006077812 */ /* 0x01cfe200078ec0ff */
[----:B------:R-:W-:Y:S01]  /*4810*/  IMAD.SHL.U32 R247, R5, 0x2, RZ ;  /* 0x0000000205f77824 */ /* 0x000fe200078e00ff */
[----:B------:R-:W0:Y:S03]  /*4820*/  LDGDEPBAR ;  /* 0x00000000000079af */ /* 0x000e260000000000 */
[----:B------:R-:W-:Y:S01]  /*4830*/  IMAD.IADD R7, R2, 0x1, -R7 ;  /* 0x0000000102077824 */ /* 0x000fe200078e0a07 */
[----:B------:R-:W-:Y:S01]  /*4840*/  LDSM.16.MT88.4 R172, [R247+0x100] ;  /* 0x00010000f7ac783b */ /* 0x000fe20000004200 */
[----:B------:R-:W-:Y:S02]  /*4850*/  IMAD.U32 R2, RZ, RZ, UR4 ;  /* 0x00000004ff027e24 */ /* 0x000fe4000f8e00ff */
[----:B------:R-:W-:Y:S01]  /*4860*/  IMAD R242, R4, 0x2, R247 ;  /* 0x0000000204f27824 */ /* 0x000fe200078e02f7 */
[----:B------:R-:W-:Y:S01]  /*4870*/  SHF.R.S32.HI R6, RZ, 0x1f, R7 ;  /* 0x0000001fff067819 */ /* 0x000fe20000011407 */
[----:B------:R-:W-:Y:S01]  /*4880*/  LDSM.16.MT88.4 R12, [R247+0x900] ;  /* 0x00090000f70c783b */ /* 0x000fe20000004200 */
[----:B------:R-:W-:-:S02]  /*4890*/  IMAD R241, R3, 0x2, R247 ;  /* 0x0000000203f17824 */ /* 0x000fc400078e02f7 */
[----:B------:R-:W-:Y:S01]  /*48a0*/  LEA.HI R6, R6, R7, RZ, 0x2 ;  /* 0x0000000706067211 */ /* 0x000fe200078f10ff */
[----:B------:R-:W-:Y:S01]  /*48b0*/  LDSM.16.MT88.4 R164, [R242+0x100] ;  /* 0x00010000f2a4783b */ /* 0x000fe20000004200 */
[----:B------:R-:W-:Y:S02]  /*48c0*/  IMAD R240, R3, 0x2, R242 ;  /* 0x0000000203f07824 */ /* 0x000fe400078e02f2 */
[----:B------:R-:W-:Y:S01]  /*48d0*/  LOP3.LUT R6, R6, 0x7ffffffc, RZ, 0xc0, !PT ;  /* 0x7ffffffc06067812 */ /* 0x000fe200078ec0ff */
[----:B------:R-:W-:Y:S04]  /*48e0*/  LDSM.16.MT88.4 R132, [R242+0x3100] ;  /* 0x00310000f284783b */ /* 0x000fe80000004200 */
        /* <DEDUP_REMOVED lines=8> */
[----:B------:R-:W-:-:S02]  /*4970*/  FSEL R0, R0, -INF , P0 ;  /* 0xff80000000007808 */ /* 0x000fc40000000000 */
[----:B------:R-:W-:Y:S01]  /*4980*/  ISETP.GT.AND P0, PT, R2, 0x1, PT ;  /* 0x000000010200780c */ /* 0x000fe20003f04270 */
[----:B-1----:R-:W-:Y:S03]  /*4990*/  LDSM.16.MT88.4 R20, [R240+0x900] ;  /* 0x00090000f014783b */ /* 0x002fe60000004200 */
        /* <DEDUP_REMOVED lines=68> */
[----:B------:R-:W-:Y:S02]  /*4de0*/  FMNMX.FTZ R6, R196, R6, !PT ;  /* 0x00000006c4067209 */ /* 0x000fe40007810000 */
[----:B------:R-:W-:Y:S02]  /*4df0*/  FSEL R208, R208, -INF , P0 ;  /* 0xff800000d0d07808 */ /* 0x000fe40000000000 */
[----:B------:R-:W-:Y:S02]  /*4e00*/  FSEL R207, R207, -INF , P0 ;  /* 0xff800000cfcf7808 */ /* 0x000fe40000000000 */
[----:B------:R-:W-:-:S02]  /*4e10*/  ISETP.GT.AND P0, PT, R2, 0x41, PT ;  /* 0x000000410200780c */ /* 0x000fc40003f04270 */
[----:B------:R-:W-:Y:S02]  /*4e20*/  FMNMX.FTZ R7, R59, R7, !PT ;  /* 0x000000073b077209 */ /* 0x000fe40007810000 */
[----:B------:R-:W-:Y:S02]  /*4e30*/  FMNMX.FTZ R6, R195, R6, !PT ;  /* 0x00000006c3067209 */ /* 0x000fe40007810000 */
[----:B------:R-:W-:Y:S02]  /*4e40*/  FSEL R206, R206, -INF , P0 ;  /* 0xff800000cece7808 */ /* 0x000fe40000000000 */
[----:B------:R-:W-:Y:S02]  /*4e50*/  FSEL R205, R205, -INF , P0 ;  /* 0xff800000cdcd7808 */ /* 0x000fe40000000000 */
[----:B------:R-:W-:Y:S02]  /*4e60*/  ISETP.GT.AND P0, PT, R2, 0x48, PT ;  /* 0x000000480200780c */ /* 0x000fe40003f04270 */
[----:B------:R-:W-:-:S02]  /*4e70*/  FMNMX.FTZ R7, R81, R7, !PT ;  /* 0x0000000751077209 */ /* 0x000fc40007810000 */
[----:B------:R-:W-:Y:S02]  /*4e80*/  FMNMX.FTZ R6, R193, R6, !PT ;  /* 0x00000006c1067209 */ /* 0x000fe40007810000 */
[----:B------:R-:W-:Y:S02]  /*4e90*/  FSEL R204, R204, -INF , P0 ;  /* 0xff800000cccc7808 */ /* 0x000fe40000000000 */
[----:B------:R-:W-:Y:S02]  /*4ea0*/  FSEL R203, R203, -INF , P0 ;  /* 0xff800000cbcb7808 */ /* 0x000fe40000000000 */
[----:B------:R-:W-:Y:S02]  /*4eb0*/  ISETP.GT.AND P0, PT, R2, 0x49, PT ;  /* 0x000000490200780c */ /* 0x000fe40003f04270 */
[----:B------:R-:W-:Y:S02]  /*4ec0*/  FMNMX.FTZ R7, R78, R7, !PT ;  /* 0x000000074e077209 */ /* 0x000fe40007810000 */
[----:B------:R-:W-:-:S02]  /*4ed0*/  FMNMX.FTZ R6, R207, R6, !PT ;  /* 0x00000006cf067209 */ /* 0x000fc40007810000 */
[----:B------:R-:W-:Y:S02]  /*4ee0*/  FSEL R201, R201, -INF , P0 ;  /* 0xff800000c9c97808 */ /* 0x000fe40000000000 */
[----:B------:R-:W-:Y:S02]  /*4ef0*/  FSEL R202, R202, -INF , P0 ;  /* 0xff800000caca7808 */ /* 0x000fe40000000000 */
[----:B------:R-:W-:Y:S02]  /*4f00*/  FMNMX.FTZ R7, R79, R7, !PT ;  /* 0x000000074f077209 */ /* 0x000fe40007810000 */
[----:B------:R-:W-:Y:S02]  /*4f10*/  FMNMX.FTZ R6, R205, R6, !PT ;  /* 0x00000006cd067209 */ /* 0x000fe40007810000 */
        /* <DEDUP_REMOVED lines=10> */
[----:B------:R-:W-:Y:S02]  /*4fc0*/  ISETP.GT.AND P0, PT, R2, 0x58, PT ;  /* 0x000000580200780c */ /* 0x000fe40003f04270 */
[----:B------:R-:W-:Y:S02]  /*4fd0*/  FMNMX.FTZ R7, R210, R7, !PT ;  /* 0x00000007d2077209 */ /* 0x000fe40007810000 */
[----:B------:R-:W-:Y:S02]  /*4fe0*/  FMNMX.FTZ R6, R191, R6, !PT ;  /* 0x00000006bf067209 */ /* 0x000fe40007810000 */
[----:B------:R-:W-:-:S02]  /*4ff0*/  FSEL R25, R25, -INF , P0 ;  /* 0xff80000019197808 */ /* 0x000fc40000000000 */
[----:B------:R-:W-:Y:S02]  /*5000*/  FSEL R189, R189, -INF , P0 ;  /* 0xff800000bdbd7808 */ /* 0x000fe40000000000 */
[----:B------:R-:W-:Y:S02]  /*5010*/  ISETP.GT.AND P0, PT, R2, 0x59, PT ;  /* 0x000000590200780c */ /* 0x000fe40003f04270 */
[----:B------:R-:W-:Y:S02]  /*5020*/  FMNMX.FTZ R7, R209, R7, !PT ;  /* 0x00000007d1077209 */ /* 0x000fe40007810000 */
[----:B------:R-:W-:Y:S02]  /*5030*/  FMNMX.FTZ R6, R190, R6, !PT ;  /* 0x00000006be067209 */ /* 0x000fe40007810000 */
[----:B------:R-:W-:Y:S02]  /*5040*/  FSEL R188, R188, -INF , P0 ;  /* 0xff800000bcbc7808 */ /* 0x000fe40000000000 */
[----:B------:R-:W-:-:S02]  /*5050*/  FMNMX.FTZ R7, R197, R7, !PT ;  /* 0x00000007c5077209 */ /* 0x000fc40007810000 */
[----:B------:R-:W-:Y:S02]  /*5060*/  FMNMX.FTZ R2, R189, R6, !PT ;  /* 0x00000006bd027209 */ /* 0x000fe40007810000 */
[----:B------:R-:W-:Y:S02]  /*5070*/  FMNMX.FTZ R6, R194, R7, !PT ;  /* 0x00000007c2067209 */ /* 0x000fe40007810000 */
[----:B------:R-:W-:Y:S02]  /*5080*/  FMNMX.FTZ R2, R188, R2, !PT ;  /* 0x00000002bc027209 */ /* 0x000fe40007810000 */
[----:B------:R-:W-:Y:S02]  /*5090*/  FMNMX.FTZ R6, R200, R6, !PT ;  /* 0x00000006c8067209 */ /* 0x000fe40007810000 */
[----:B------:R-:W-:Y:S01]  /*50a0*/  FSEL R24, R24, -INF , P0 ;  /* 0xff80000018187808 */ /* 0x000fe20000000000 */
[----:B------:R-:W1:Y:S01]  /*50b0*/  SHFL.BFLY PT, R7, R2, 0x2, 0x1f ;  /* 0x0c401f0002077f89 */ /* 0x000e6200000e0000 */
[----:B------:R-:W-:-:S04]  /*50c0*/  FMNMX.FTZ R6, R199, R6, !PT ;  /* 0x00000006c7067209 */ /* 0x000fc80007810000 */
        /* <DEDUP_REMOVED lines=8> */
[----:B------:R-:W-:-:S04]  /*5150*/  FMNMX.FTZ R6, R25, R6, !PT ;  /* 0x0000000619067209 */ /* 0x000fc80007810000 */
[----:B------:R-:W-:-:S05]  /*5160*/  FMNMX.FTZ R6, R24, R6, !PT ;  /* 0x0000000618067209 */ /* 0x000fca0007810000 */
[----:B------:R-:W2:Y:S01]  /*5170*/  SHFL.BFLY PT, R7, R6, 0x2, 0x1f ;  /* 0x0c401f0006077f89 */ /* 0x000ea200000e0000 */
[----:B-1----:R-:W-:-:S03]  /*5180*/  FMNMX.FTZ R2, R2, R8, !PT ;  /* 0x0000000802027209 */ /* 0x002fc60007810000 */
[----:B------:R-:W-:Y:S01]  /*5190*/  LDSM.16.MT88.4 R8, [R242+0x900] ;  /* 0x00090000f208783b */ /* 0x000fe20000004200 */
[C---:B------:R-:W-:Y:S01]  /*51a0*/  FSETP.NEU.FTZ.AND P0, PT, R2.reuse, -INF , PT ;  /* 0xff8000000200780b */ /* 0x040fe20003f1d000 */
[----:B------:R-:W-:-:S05]  /*51b0*/  FMUL.FTZ R192, R2, c[0x0][0x2d0] ;  /* 0x0000b40002c07a20 */ /* 0x000fca0000410000 */
[----:B------:R-:W-:Y:S02]  /*51c0*/  FSEL R192, R192, RZ, P0 ;  /* 0x000000ffc0c07208 */ /* 0x000fe40000000000 */
[----:B--2---:R-:W-:-:S03]  /*51d0*/  FMNMX.FTZ R6, R6, R7, !PT ;  /* 0x0000000706067209 */ /* 0x004fc60007810000 */
[--C-:B------:R-:W-:Y:S02]  /*51e0*/  FFMA.FTZ R185, R0, c[0x0][0x2d0], -R192.reuse ;  /* 0x0000b40000b97a23 */ /* 0x100fe400000108c0 */
[----:B------:R-:W1:Y:S01]  /*51f0*/  SHFL.BFLY PT, R0, R6, 0x1, 0x1f ;  /* 0x0c201f0006007f89 */ /* 0x000e6200000e0000 */
[--C-:B------:R-:W-:Y:S02]  /*5200*/  FFMA.FTZ R27, R64, c[0x0][0x2d0], -R192.reuse ;  /* 0x0000b400401b7a23 */ /* 0x100fe400000108c0 */
[--C-:B------:R-:W-:Y:S01]  /*5210*/  FFMA.FTZ R182, R67, c[0x0][0x2d0], -R192.reuse ;  /* 0x0000b40043b67a23 */ /* 0x100fe200000108c0 */
[----:B------:R-:W-:Y:S01]  /*5220*/  MUFU.EX2 R185, R185 ;  /* 0x000000b900b97308 */ /* 0x000fe20000000800 */
[--C-:B------:R-:W-:Y:S02]  /*5230*/  FFMA.FTZ R51, R56, c[0x0][0x2d0], -R192.reuse ;  /* 0x0000b40038337a23 */ /* 0x100fe400000108c0 */
[--C-:B------:R-:W-:Y:S02]  /*5240*/  FFMA.FTZ R50, R80, c[0x0][0x2d0], -R192.reuse ;  /* 0x0000b40050327a23 */ /* 0x100fe400000108c0 */
[----:B------:R-:W-:-:S02]  /*5250*/  FFMA.FTZ R46, R58, c[0x0][0x2d0], -R192 ;  /* 0x0000b4003a2e7a23 */ /* 0x000fc400000108c0 */
[--C-:B------:R-:W-:Y:S01]  /*5260*/  FFMA.FTZ R45, R76, c[0x0][0x2d0], -R192.reuse ;  /* 0x0000b4004c2d7a23 */ /* 0x100fe200000108c0 */
[----:B------:R-:W2:Y:S01]  /*5270*/  MUFU.EX2 R27, R27 ;  /* 0x0000001b001b7308 */ /* 0x000ea20000000800 */
[--C-:B------:R-:W-:Y:S02]  /*5280*/  FFMA.FTZ R41, R77, c[0x0][0x2d0], -R192.reuse ;  /* 0x0000b4004d297a23 */ /* 0x100fe400000108c0 */
[--C-:B------:R-:W-:Y:S02]  /*5290*/  FFMA.FTZ R44, R44, c[0x0][0x2d0], -R192.reuse ;  /* 0x0000b4002c2c7a23 */ /* 0x100fe400000108c0 */
[--C-:B------:R-:W-:Y:S02]  /*52a0*/  FFMA.FTZ R40, R40, c[0x0][0x2d0], -R192.reuse ;  /* 0x0000b40028287a23 */ /* 0x100fe400000108c0 */
[--C-:B------:R-:W-:Y:S01]  /*52b0*/  FFMA.FTZ R198, R198, c[0x0][0x2d0], -R192.reuse ;  /* 0x0000b400c6c67a23 */ /* 0x100fe200000108c0 */
[----:B------:R-:W-:Y:S01]  /*52c0*/  MUFU.EX2 R182, R182 ;  /* 0x000000b600b67308 */ /* 0x000fe20000000800 */
[----:B------:R-:W-:-:S02]  /*52d0*/  FFMA.FTZ R196, R196, c[0x0][0x2d0], -R192 ;  /* 0x0000b400c4c47a23 */ /* 0x000fc400000108c0 */
[--C-:B------:R-:W-:Y:S01]  /*52e0*/  FFMA.FTZ R195, R195, c[0x0][0x2d0], -R192.reuse ;  /* 0x0000b400c3c37a23 */ /* 0x100fe200000108c0 */
[----:B-1----:R-:W-:Y:S01]  /*52f0*/  FMNMX.FTZ R0, R0, R6, !PT ;  /* 0x0000000600007209 */ /* 0x002fe20007810000 */
[--C-:B------:R-:W-:Y:S02]  /*5300*/  FFMA.FTZ R193, R193, c[0x0][0x2d0], -R192.reuse ;  /* 0x0000b400c1c17a23 */ /* 0x100fe400000108c0 */
[--C-:B------:R-:W-:Y:S01]  /*5310*/  FFMA.FTZ R207, R207, c[0x0][0x2d0], -R192.reuse ;  /* 0x0000b400cfcf7a23 */ /* 0x100fe200000108c0 */
[C---:B------:R-:W-:Y:S01]  /*5320*/  FSETP.NEU.FTZ.AND P0, PT, R0.reuse, -INF , PT ;  /* 0xff8000000000780b */ /* 0x040fe20003f1d000 */
[----:B------:R-:W-:Y:S01]  /*5330*/  FMUL.FTZ R26, R0, c[0x0][0x2d0] ;  /* 0x0000b400001a7a20 */ /* 0x000fe20000410000 */
[----:B------:R-:W1:Y:S01]  /*5340*/  MUFU.EX2 R51, R51 ;  /* 0x0000003300337308 */ /* 0x000e620000000800 */
[----:B--2---:R-:W-:Y:S01]  /*5350*/  F2FP.BF16.PACK_AB R128, R27, R185 ;  /* 0x000000b91b80723e */ /* 0x004fe200000010ff */
[--C-:B------:R-:W-:Y:S02]  /*5360*/  FFMA.FTZ R205, R205, c[0x0][0x2d0], -R192.reuse ;  /* 0x0000b400cdcd7a23 */ /* 0x100fe400000108c0 */
[----:B------:R-:W-:Y:S01]  /*5370*/  FSEL R26, R26, RZ, P0 ;  /* 0x000000ff1a1a7208 */ /* 0x000fe20000000000 */
[--C-:B------:R-:W-:Y:S01]  /*5380*/  FFMA.FTZ R203, R203, c[0x0][0x2d0], -R192.reuse ;  /* 0x0000b400cbcb7a23 */ /* 0x100fe200000108c0 */
[----:B------:R-:W-:Y:S01]  /*5390*/  PLOP3.LUT P0, PT, PT, PT, UP0, 0x40, 0x0 ;  /* 0x000000000000781c */ /* 0x000fe20003f0e808 */
[----:B------:R-:W-:Y:S01]  /*53a0*/  FFMA.FTZ R202, R202, c[0x0][0x2d0], -R192 ;  /* 0x0000b400caca7a23 */ /* 0x000fe200000108c0 */
[----:B------:R-:W-:Y:S01]  /*53b0*/  MUFU.EX2 R50, R50 ;  /* 0x0000003200327308 */ /* 0x000fe20000000800 */
[----:B------:R-:W-:-:S02]  /*53c0*/  FFMA.FTZ R184, R65, c[0x0][0x2d0], -R26 ;  /* 0x0000b40041b87a23 */ /* 0x000fc4000001081a */
[--C-:B------:R-:W-:Y:S02]  /*53d0*/  FFMA.FTZ R183, R66, c[0x0][0x2d0], -R26.reuse ;  /* 0x0000b40042b77a23 */ /* 0x100fe4000001081a */
[--C-:B------:R-:W-:Y:S01]  /*53e0*/  FFMA.FTZ R181, R57, c[0x0][0x2d0], -R26.reuse ;  /* 0x0000b40039b57a23 */ /* 0x100fe2000001081a */
[----:B------:R-:W-:Y:S01]  /*53f0*/  LDSM.16.MT88.4 R64, [R240+0x3100] ;  /* 0x00310000f040783b */ /* 0x000fe20000004200 */
[--C-:B------:R-:W-:Y:S01]  /*5400*/  FFMA.FTZ R180, R84, c[0x0][0x2d0], -R26.reuse ;  /* 0x0000b40054b47a23 */ /* 0x100fe2000001081a */
[----:B------:R-:W-:Y:S01]  /*5410*/  MUFU.EX2 R184, R184 ;  /* 0x000000b800b87308 */ /* 0x000fe20000000800 */
[----:B-1----:R-:W-:Y:S01]  /*5420*/  F2FP.BF16.PACK_AB R130, R51, R182 ;  /* 0x000000b63382723e */ /* 0x002fe200000010ff */
[--C-:B------:R-:W-:Y:S02]  /*5430*/  FFMA.FTZ R49, R59, c[0x0][0x2d0], -R26.reuse ;  /* 0x0000b4003b317a23 */ /* 0x100fe4000001081a */
[--C-:B------:R-:W-:Y:S01]  /*5440*/  FFMA.FTZ R48, R81, c[0x0][0x2d0], -R26.reuse ;  /* 0x0000b40051307a23 */ /* 0x100fe2000001081a */
[----:B------:R-:W1:Y:S01]  /*5450*/  LDSM.16.MT88.4 R56, [R241+0x3100] ;  /* 0x00310000f138783b */ /* 0x000e620000004200 */
[----:B------:R-:W-:-:S02]  /*5460*/  FFMA.FTZ R47, R78, c[0x0][0x2d0], -R26 ;  /* 0x0000b4004e2f7a23 */ /* 0x000fc4000001081a */
[----:B------:R-:W2:Y:S01]  /*5470*/  MUFU.EX2 R183, R183 ;  /* 0x000000b700b77308 */ /* 0x000ea20000000800 */
[--C-:B------:R-:W-:Y:S01]  /*5480*/  FFMA.FTZ R43, R79, c[0x0][0x2d0], -R26.reuse ;  /* 0x0000b4004f2b7a23 */ /* 0x100fe2000001081a */
[----:B------:R-:W-:Y:S01]  /*5490*/  LDSM.16.MT88.4 R80, [R242+0x6100] ;  /* 0x00610000f250783b */ /* 0x000fe20000004200 */
[--C-:B------:R-:W-:Y:S02]  /*54a0*/  FFMA.FTZ R42, R42, c[0x0][0x2d0], -R26.reuse ;  /* 0x0000b4002a2a7a23 */ /* 0x100fe4000001081a */
[--C-:B------:R-:W-:Y:S02]  /*54b0*/  FFMA.FTZ R3, R209, c[0x0][0x2d0], -R26.reuse ;  /* 0x0000b400d1037a23 */ /* 0x100fe4000001081a */
[--C-:B------:R-:W-:Y:S01]  /*54c0*/  FFMA.FTZ R197, R197, c[0x0][0x2d0], -R26.reuse ;  /* 0x0000b400c5c57a23 */ /* 0x100fe2000001081a */
[----:B------:R-:W-:Y:S01]  /*54d0*/  MUFU.EX2 R181, R181 ;  /* 0x000000b500b57308 */ /* 0x000fe20000000800 */
[--C-:B------:R-:W-:Y:S02]  /*54e0*/  FFMA.FTZ R194, R194, c[0x0][0x2d0], -R26.reuse ;  /* 0x0000b400c2c27a23 */ /* 0x100fe4000001081a */
[----:B------:R-:W-:-:S02]  /*54f0*/  FFMA.FTZ R200, R200, c[0x0][0x2d0], -R26 ;  /* 0x0000b400c8c87a23 */ /* 0x000fc4000001081a */
[--C-:B------:R-:W-:Y:S02]  /*5500*/  FFMA.FTZ R199, R199, c[0x0][0x2d0], -R26.reuse ;  /* 0x0000b400c7c77a23 */ /* 0x100fe4000001081a */
[--C-:B------:R-:W-:Y:S01]  /*5510*/  FFMA.FTZ R208, R208, c[0x0][0x2d0], -R26.reuse ;  /* 0x0000b400d0d07a23 */ /* 0x100fe2000001081a */
[----:B------:R-:W3:Y:S01]  /*5520*/  MUFU.EX2 R180, R180 ;  /* 0x000000b400b47308 */ /* 0x000ee20000000800 */
[----:B--2---:R-:W-:Y:S01]  /*5530*/  F2FP.BF16.PACK_AB R129, R183, R184 ;  /* 0x000000b8b781723e */ /* 0x004fe200000010ff */
[--C-:B------:R-:W-:Y:S02]  /*5540*/  FFMA.FTZ R206, R206, c[0x0][0x2d0], -R26.reuse ;  /* 0x0000b400cece7a23 */ /* 0x100fe4000001081a */
[--C-:B------:R-:W-:Y:S02]  /*5550*/  FFMA.FTZ R204, R204, c[0x0][0x2d0], -R26.reuse ;  /* 0x0000b400cccc7a23 */ /* 0x100fe4000001081a */
[----:B------:R-:W-:Y:S02]  /*5560*/  FFMA.FTZ R201, R201, c[0x0][0x2d0], -R26 ;  /* 0x0000b400c9c97a23 */ /* 0x000fe4000001081a */
[----:B------:R-:W2:Y:S01]  /*5570*/  MUFU.EX2 R46, R46 ;  /* 0x0000002e002e7308 */ /* 0x000ea20000000800 */
[----:B------:R-:W-:-:S02]  /*5580*/  FFMA.FTZ R191, R191, c[0x0][0x2d0], -R192 ;  /* 0x0000b400bfbf7a23 */ /* 0x000fc400000108c0 */
[--C-:B------:R-:W-:Y:S02]  /*5590*/  FFMA.FTZ R190, R190, c[0x0][0x2d0], -R192.reuse ;  /* 0x0000b400bebe7a23 */ /* 0x100fe400000108c0 */
[--C-:B------:R-:W-:Y:S02]  /*55a0*/  FFMA.FTZ R189, R189, c[0x0][0x2d0], -R192.reuse ;  /* 0x0000b400bdbd7a23 */ /* 0x100fe400000108c0 */
[----:B------:R-:W-:Y:S01]  /*55b0*/  FFMA.FTZ R188, R188, c[0x0][0x2d0], -R192 ;  /* 0x0000b400bcbc7a23 */ /* 0x000fe200000108c0 */
[----:B---3--:R-:W-:Y:S01]  /*55c0*/  F2FP.BF16.PACK_AB R131, R180, R181 ;  /* 0x000000b5b483723e */ /* 0x008fe200000010ff */
[----:B------:R-:W-:Y:S01]  /*55d0*/  MUFU.EX2 R45, R45 ;  /* 0x0000002d002d7308 */ /* 0x000fe20000000800 */
[--C-:B------:R-:W-:Y:S02]  /*55e0*/  FFMA.FTZ R187, R187, c[0x0][0x2d0], -R26.reuse ;  /* 0x0000b400bbbb7a23 */ /* 0x100fe4000001081a */
[--C-:B------:R-:W-:Y:S02]  /*55f0*/  FFMA.FTZ R186, R186, c[0x0][0x2d0], -R26.reuse ;  /* 0x0000b400baba7a23 */ /* 0x100fe4000001081a */
[----:B------:R-:W-:Y:S01]  /*5600*/  FFMA.FTZ R209, R24, c[0x0][0x2d0], -R26 ;  /* 0x0000b40018d17a23 */ /* 0x000fe2000001081a */
[----:B------:R-:W-:Y:S01]  /*5610*/  HMMA.16816.F32.BF16 R176, R128, R172, RZ ;  /* 0x000000ac80b0723c */ /* 0x000fe200000418ff */
[----:B--2---:R-:W-:Y:S01]  /*5620*/  F2FP.BF16.PACK_AB R4, R46, R50 ;  /* 0x000000322e04723e */ /* 0x004fe200000010ff */
[----:B------:R-:W2:Y:S01]  /*5630*/  MUFU.EX2 R41, R41 ;  /* 0x0000002900297308 */ /* 0x000ea20000000800 */
[----:B------:R-:W-:-:S02]  /*5640*/  FADD.FTZ R185, R185, R27 ;  /* 0x0000001bb9b97221 */ /* 0x000fc40000010000 */
[----:B------:R-:W-:Y:S02]  /*5650*/  FADD.FTZ R183, R184, R183 ;  /* 0x000000b7b8b77221 */ /* 0x000fe40000010000 */
[----:B------:R-:W-:Y:S01]  /*5660*/  FADD.FTZ R185, R182, R185 ;  /* 0x000000b9b6b97221 */ /* 0x000fe20000010000 */
[C---:B------:R-:W-:Y:S01]  /*5670*/  HMMA.16816.F32.BF16 R172, R128.reuse, R174, RZ ;  /* 0x000000ae80ac723c */ /* 0x040fe200000418ff */
[----:B------:R-:W-:Y:S01]  /*5680*/  FADD.FTZ R183, R181, R183 ;  /* 0x000000b7b5b77221 */ /* 0x000fe20000010000 */
[----:B------:R-:W3:Y:S01]  /*5690*/  MUFU.EX2 R49, R49 ;  /* 0x0000003100317308 */ /* 0x000ee20000000800 */
[----:B------:R-:W-:Y:S02]  /*56a0*/  FADD.FTZ R185, R51, R185 ;  /* 0x000000b933b97221 */ /* 0x000fe40000010000 */
[----:B------:R-:W-:Y:S02]  /*56b0*/  FADD.FTZ R180, R180, R183 ;  /* 0x000000b7b4b47221 */ /* 0x000fe40000010000 */
[----:B------:R-:W-:Y:S01]  /*56c0*/  FADD.FTZ R50, R50, R185 ;  /* 0x000000b932327221 */ /* 0x000fe20000010000 */
[----:B------:R-:W-:Y:S02]  /*56d0*/  HMMA.16816.F32.BF16 R168, R128, R164, RZ ;  /* 0x000000a480a8723c */ /* 0x000fe400000418ff */
[----:B------:R-:W4:Y:S01]  /*56e0*/  MUFU.EX2 R48, R48 ;  /* 0x0000003000307308 */ /* 0x000f220000000800 */
[----:B--2---:R-:W-:Y:S01]  /*56f0*/  F2FP.BF16.PACK_AB R6, R41, R45 ;  /* 0x0000002d2906723e */ /* 0x004fe200000010ff */
[----:B------:R-:W-:-:S04]  /*5700*/  FADD.FTZ R50, R46, R50 ;  /* 0x000000322e327221 */ /* 0x000fc80000010000 */
[----:B------:R-:W-:Y:S01]  /*5710*/  HMMA.16816.F32.BF16 R164, R128, R166, RZ ;  /* 0x000000a680a4723c */ /* 0x000fe200000418ff */
[----:B------:R-:W-:Y:S01]  /*5720*/  FADD.FTZ R45, R45, R50 ;  /* 0x000000322d2d7221 */ /* 0x000fe20000010000 */
[----:B------:R-:W-:Y:S01]  /*5730*/  MUFU.EX2 R47, R47 ;  /* 0x0000002f002f7308 */ /* 0x000fe20000000800 */
[----:B---3--:R-:W-:Y:S02]  /*5740*/  FADD.FTZ R180, R49, R180 ;  /* 0x000000b431b47221 */ /* 0x008fe40000010000 */
[----:B------:R-:W-:-:S03]  /*5750*/  FADD.FTZ R45, R41, R45 ;  /* 0x0000002d292d7221 */ /* 0x000fc60000010000 */
[----:B------:R-:W-:Y:S02]  /*5760*/  HMMA.16816.F32.BF16 R136, R128, R132, RZ ;  /* 0x000000848088723c */ /* 0x000fe400000418ff */
[----:B------:R-:W2:Y:S01]  /*5770*/  MUFU.EX2 R43, R43 ;  /* 0x0000002b002b7308 */ /* 0x000ea20000000800 */
[C---:B----4-:R-:W-:Y:S01]  /*5780*/  F2FP.BF16.PACK_AB R5, R48.reuse, R49 ;  /* 0x000000313005723e */ /* 0x050fe200000010ff */
[----:B------:R-:W-:-:S04]  /*5790*/  FADD.FTZ R180, R48, R180 ;  /* 0x000000b430b47221 */ /* 0x000fc80000010000 */
[C---:B------:R-:W-:Y:S02]  /*57a0*/  HMMA.16816.F32.BF16 R132, R128.reuse, R134, RZ ;  /* 0x000000868084723c */ /* 0x040fe400000418ff */
[----:B------:R-:W-:Y:S06]  /*57b0*/  MUFU.EX2 R44, R44 ;  /* 0x0000002c002c7308 */ /* 0x000fec0000000800 */
[----:B------:R-:W-:Y:S01]  /*57c0*/  HMMA.16816.F32.BF16 R152, R128, R148, RZ ;  /* 0x000000948098723c */ /* 0x000fe200000418ff */
[----:B--2---:R-:W-:Y:S01]  /*57d0*/  F2FP.BF16.PACK_AB R7, R43, R47 ;  /* 0x0000002f2b07723e */ /* 0x004fe200000010ff */
[----:B------:R-:W2:Y:S01]  /*57e0*/  MUFU.EX2 R40, R40 ;  /* 0x0000002800287308 */ /* 0x000ea20000000800 */
[----:B------:R-:W-:-:S05]  /*57f0*/  FADD.FTZ R47, R47, R180 ;  /* 0x000000b42f2f7221 */ /* 0x000fca0000010000 */
[----:B------:R-:W-:Y:S01]  /*5800*/  HMMA.16816.F32.BF16 R144, R128, R140, RZ ;  /* 0x0000008c8090723c */ /* 0x000fe200000418ff */
[----:B------:R-:W-:Y:S01]  /*5810*/  FADD.FTZ R47, R43, R47 ;  /* 0x0000002f2b2f7221 */ /* 0x000fe20000010000 */
[----:B------:R-:W-:Y:S06]  /*5820*/  MUFU.EX2 R42, R42 ;  /* 0x0000002a002a7308 */ /* 0x000fec0000000800 */
[C---:B------:R-:W-:Y:S02]  /*5830*/  HMMA.16816.F32.BF16 R176, R4.reuse, R12, R176 ;  /* 0x0000000c04b0723c */ /* 0x040fe400000418b0 */
[----:B------:R-:W-:Y:S06]  /*5840*/  MUFU.EX2 R3, R3 ;  /* 0x0000000300037308 */ /* 0x000fec0000000800 */
[C---:B------:R-:W-:Y:S01]  /*5850*/  HMMA.16816.F32.BF16 R172, R4.reuse, R14, R172 ;  /* 0x0000000e04ac723c */ /* 0x040fe200000418ac */
[----:B------:R-:W3:Y:S01]  /*5860*/  LDSM.16.MT88.4 R12, [R242+0x3900] ;  /* 0x00390000f20c783b */ /* 0x000ee20000004200 */
[----:B------:R-:W-:Y:S06]  /*5870*/  MUFU.EX2 R198, R198 ;  /* 0x000000c600c67308 */ /* 0x000fec0000000800 */
[C---:B------:R-:W-:Y:S02]  /*5880*/  HMMA.16816.F32.BF16 R168, R4.reuse, R8, R168 ;  /* 0x0000000804a8723c */ /* 0x040fe400000418a8 */
[----:B------:R-:W-:Y:S06]  /*5890*/  MUFU.EX2 R196, R196 ;  /* 0x000000c400c47308 */ /* 0x000fec0000000800 */
[----:B------:R-:W-:Y:S01]  /*58a0*/  HMMA.16816.F32.BF16 R164, R4, R10, R164 ;  /* 0x0000000a04a4723c */ /* 0x000fe200000418a4 */
[----:B------:R-:W4:Y:S01]  /*58b0*/  LDSM.16.MT88.4 R8, [R241+0x3900] ;  /* 0x00390000f108783b */ /* 0x000f220000004200 */
[----:B------:R-:W-:Y:S06]  /*58c0*/  MUFU.EX2 R195, R195 ;  /* 0x000000c300c37308 */ /* 0x000fec0000000800 */
[C---:B-1----:R-:W-:Y:S02]  /*58d0*/  HMMA.16816.F32.BF16 R52, R128.reuse, R56, RZ ;  /* 0x000000388034723c */ /* 0x042fe400000418ff */
[----:B------:R-:W-:Y:S06]  /*58e0*/  MUFU.EX2 R193, R193 ;  /* 0x000000c100c17308 */ /* 0x000fec0000000800 */
[C---:B------:R-:W-:Y:S02]  /*58f0*/  HMMA.16816.F32.BF16 R148, R128.reuse, R150, RZ ;  /* 0x000000968094723c */ /* 0x040fe400000418ff */
[----:B------:R-:W-:Y:S06]  /*5900*/  MUFU.EX2 R197, R197 ;  /* 0x000000c500c57308 */ /* 0x000fec0000000800 */
[----:B------:R-:W-:Y:S02]  /*5910*/  HMMA.16816.F32.BF16 R140, R128, R142, RZ ;  /* 0x0000008e808c723c */ /* 0x000fe400000418ff */
[----:B------:R-:W-:Y:S06]  /*5920*/  MUFU.EX2 R194, R194 ;  /* 0x000000c200c27308 */ /* 0x000fec0000000800 */
[C---:B---3--:R-:W-:Y:S02]  /*5930*/  HMMA.16816.F32.BF16 R136, R4.reuse, R12, R136 ;  /* 0x0000000c0488723c */ /* 0x048fe40000041888 */
[----:B------:R-:W-:Y:S06]  /*5940*/  MUFU.EX2 R200, R200 ;  /* 0x000000c800c87308 */ /* 0x000fec0000000800 */
[----:B------:R-:W-:Y:S01]  /*5950*/  HMMA.16816.F32.BF16 R132, R4, R14, R132 ;  /* 0x0000000e0484723c */ /* 0x000fe20000041884 */
[----:B------:R-:W1:Y:S01]  /*5960*/  LDSM.16.MT88.4 R12, [R241+0x6900] ;  /* 0x00690000f10c783b */ /* 0x000e620000004200 */
[----:B------:R-:W-:Y:S06]  /*5970*/  MUFU.EX2 R199, R199 ;  /* 0x000000c700c77308 */ /* 0x000fec0000000800 */
[C---:B------:R-:W-:Y:S02]  /*5980*/  HMMA.16816.F32.BF16 R56, R128.reuse, R58, RZ ;  /* 0x0000003a8038723c */ /* 0x040fe400000418ff */
        /* <DEDUP_REMOVED lines=20> */
[C---:B------:R-:W-:Y:S01]  /*5ad0*/  HMMA.16816.F32.BF16 R140, R4.reuse, R18, R140 ;  /* 0x00000012048c723c */ /* 0x040fe2000004188c */
[----:B------:R-:W5:Y:S01]  /*5ae0*/  LDSM.16.MT88.4 R16, [R242+0x6900] ;  /* 0x00690000f210783b */ /* 0x000f620000004200 */
[----:B------:R-:W-:Y:S06]  /*5af0*/  MUFU.EX2 R189, R189 ;  /* 0x000000bd00bd7308 */ /* 0x000fec0000000800 */
[C---:B----4-:R-:W-:Y:S02]  /*5b00*/  HMMA.16816.F32.BF16 R52, R4.reuse, R8, R52 ;  /* 0x000000080434723c */ /* 0x050fe40000041834 */
[----:B------:R-:W-:Y:S06]  /*5b10*/  MUFU.EX2 R188, R188 ;  /* 0x000000bc00bc7308 */ /* 0x000fec0000000800 */
[C---:B------:R-:W-:Y:S01]  /*5b20*/  HMMA.16816.F32.BF16 R56, R4.reuse, R10, R56 ;  /* 0x0000000a0438723c */ /* 0x040fe20000041838 */
[----:B------:R-:W4:Y:S01]  /*5b30*/  LDSM.16.MT88.4 R8, [R240+0x6900] ;  /* 0x00690000f008783b */ /* 0x000f220000004200 */
[----:B------:R-:W-:Y:S06]  /*5b40*/  MUFU.EX2 R187, R187 ;  /* 0x000000bb00bb7308 */ /* 0x000fec0000000800 */
[C---:B-1----:R-:W-:Y:S02]  /*5b50*/  HMMA.16816.F32.BF16 R84, R4.reuse, R12, R84 ;  /* 0x0000000c0454723c */ /* 0x042fe40000041854 */
[----:B------:R-:W-:Y:S06]  /*5b60*/  MUFU.EX2 R186, R186 ;  /* 0x000000ba00ba7308 */ /* 0x000fec0000000800 */
[C---:B------:R-:W-:Y:S01]  /*5b70*/  HMMA.16816.F32.BF16 R88, R4.reuse, R14, R88 ;  /* 0x0000000e0458723c */ /* 0x040fe20000041858 */
[----:B------:R-:W1:Y:S01]  /*5b80*/  LDSM.16.MT88.4 R12, [R241+0x9900] ;  /* 0x00990000f10c783b */ /* 0x000e620000004200 */
[----:B------:R-:W-:Y:S06]  /*5b90*/  MUFU.EX2 R209, R209 ;  /* 0x000000d100d17308 */ /* 0x000fec0000000800 */
[C---:B------:R-:W-:Y:S08]  /*5ba0*/  HMMA.16816.F32.BF16 R60, R4.reuse, R68, R60 ;  /* 0x00000044043c723c */ /* 0x040ff0000004183c */
[C---:B------:R-:W-:Y:S08]  /*5bb0*/  HMMA.16816.F32.BF16 R64, R4.reuse, R70, R64 ;  /* 0x000000460440723c */ /* 0x040ff00000041840 */
[C---:B------:R-:W-:Y:S08]  /*5bc0*/  HMMA.16816.F32.BF16 R160, R4.reuse, R36, R160 ;  /* 0x0000002404a0723c */ /* 0x040ff000000418a0 */
[----:B------:R-:W-:Y:S01]  /*5bd0*/  HMMA.16816.F32.BF16 R156, R4, R38, R156 ;  /* 0x00000026049c723c */ /* 0x000fe2000004189c */
[----:B------:R-:W1:Y:S07]  /*5be0*/  LDSM.16.MT88.4 R36, [R240+0x9100] ;  /* 0x00910000f024783b */ /* 0x000e6e0000004200 */
[C---:B------:R-:W-:Y:S08]  /*5bf0*/  HMMA.16816.F32.BF16 R68, R128.reuse, R72, RZ ;  /* 0x000000488044723c */ /* 0x040ff000000418ff */
[C---:B------:R-:W-:Y:S08]  /*5c00*/  HMMA.16816.F32.BF16 R76, R128.reuse, R80, RZ ;  /* 0x00000050804c723c */ /* 0x040ff000000418ff */
[C---:B------:R-:W-:Y:S08]  /*5c10*/  HMMA.16816.F32.BF16 R92, R128.reuse, R96, RZ ;  /* 0x00000060805c723c */ /* 0x040ff000000418ff */
[C---:B------:R-:W-:Y:S08]  /*5c20*/  HMMA.16816.F32.BF16 R72, R128.reuse, R74, RZ ;  /* 0x0000004a8048723c */ /* 0x040ff000000418ff */
[C---:B------:R-:W-:Y:S08]  /*5c30*/  HMMA.16816.F32.BF16 R80, R128.reuse, R82, RZ ;  /* 0x000000528050723c */ /* 0x040ff000000418ff */
[C---:B------:R-:W-:Y:S08]  /*5c40*/  HMMA.16816.F32.BF16 R96, R128.reuse, R98, RZ ;  /* 0x000000628060723c */ /* 0x040ff000000418ff */
[C---:B------:R-:W-:Y:S08]  /*5c50*/  HMMA.16816.F32.BF16 R116, R128.reuse, R120, RZ ;  /* 0x000000788074723c */ /* 0x040ff000000418ff */
[----:B------:R-:W-:Y:S08]  /*5c60*/  HMMA.16816.F32.BF16 R120, R128, R122, RZ ;  /* 0x0000007a8078723c */ /* 0x000ff000000418ff */
[C---:B---3--:R-:W-:Y:S08]  /*5c70*/  HMMA.16816.F32.BF16 R68, R4.reuse, R20, R68 ;  /* 0x000000140444723c */ /* 0x048ff00000041844 */
[C---:B------:R-:W-:Y:S01]  /*5c80*/  HMMA.16816.F32.BF16 R72, R4.reuse, R22, R72 ;  /* 0x000000160448723c */ /* 0x040fe20000041848 */
[----:B------:R-:W3:Y:S07]  /*5c90*/  LDSM.16.MT88.4 R20, [R247+0x9900] ;  /* 0x00990000f714783b */ /* 0x000eee0000004200 */
[C---:B-----5:R-:W-:Y:S08]  /*5ca0*/  HMMA.16816.F32.BF16 R76, R4.reuse, R16, R76 ;  /* 0x00000010044c723c */ /* 0x060ff0000004184c */
[C---:B------:R-:W-:Y:S01]  /*5cb0*/  HMMA.16816.F32.BF16 R80, R4.reuse, R18, R80 ;  /* 0x000000120450723c */ /* 0x040fe20000041850 */
[----:B------:R-:W5:Y:S07]  /*5cc0*/  LDSM.16.MT88.4 R16, [R242+0x9900] ;  /* 0x00990000f210783b */ /* 0x000f6e0000004200 */
[C---:B----4-:R-:W-:Y:S08]  /*5cd0*/  HMMA.16816.F32.BF16 R92, R4.reuse, R8, R92 ;  /* 0x00000008045c723c */ /* 0x050ff0000004185c */
[C---:B------:R-:W-:Y:S01]  /*5ce0*/  HMMA.16816.F32.BF16 R96, R4.reuse, R10, R96 ;  /* 0x0000000a0460723c */ /* 0x040fe20000041860 */
[----:B------:R-:W4:Y:S07]  /*5cf0*/  LDSM.16.MT88.4 R8, [R240+0x9900] ;  /* 0x00990000f008783b */ /* 0x000f2e0000004200 */
[C---:B-1----:R-:W-:Y:S08]  /*5d00*/  HMMA.16816.F32.BF16 R116, R4.reuse, R12, R116 ;  /* 0x0000000c0474723c */ /* 0x042ff00000041874 */
[----:B------:R-:W-:Y:S01]  /*5d10*/  HMMA.16816.F32.BF16 R120, R4, R14, R120 ;  /* 0x0000000e0478723c */ /* 0x000fe20000041878 */
[----:B------:R-:W1:Y:S07]  /*5d20*/  LDSM.16.MT88.4 R12, [R241+0x1100] ;  /* 0x00110000f10c783b */ /* 0x000e6e0000004200 */
[C---:B------:R-:W-:Y:S08]  /*5d30*/  HMMA.16816.F32.BF16 R100, R128.reuse, R104, RZ ;  /* 0x000000688064723c */ /* 0x040ff000000418ff */
[C---:B------:R-:W-:Y:S08]  /*5d40*/  HMMA.16816.F32.BF16 R108, R128.reuse, R112, RZ ;  /* 0x00000070806c723c */ /* 0x040ff000000418ff */
[C---:B------:R-:W-:Y:S08]  /*5d50*/  HMMA.16816.F32.BF16 R104, R128.reuse, R106, RZ ;  /* 0x0000006a8068723c */ /* 0x040ff000000418ff */
[C---:B------:R-:W-:Y:S08]  /*5d60*/  HMMA.16816.F32.BF16 R112, R128.reuse, R114, RZ ;  /* 0x000000728070723c */ /* 0x040ff000000418ff */
[C---:B------:R-:W-:Y:S07]  /*5d70*/  HMMA.16816.F32.BF16 R124, R128.reuse, R36, RZ ;  /* 0x00000024807c723c */ /* 0x040fee00000418ff */
[----:B------:R-:W-:Y:S01]  /*5d80*/  FFMA.FTZ R36, R212, c[0x0][0x2d0], -R192 ;  /* 0x0000b400d4247a23 */ /* 0x000fe200000108c0 */
[----:B------:R-:W-:Y:S01]  /*5d90*/  HMMA.16816.F32.BF16 R128, R128, R38, RZ ;  /* 0x000000268080723c */ /* 0x000fe200000418ff */
[----:B------:R-:W-:-:S04]  /*5da0*/  FFMA.FTZ R37, R210, c[0x0][0x2d0], -R26 ;  /* 0x0000b400d2257a23 */ /* 0x000fc8000001081a */
[----:B------:R-:W-:Y:S02]  /*5db0*/  MUFU.EX2 R36, R36 ;  /* 0x0000002400247308 */ /* 0x000fe40000000800 */
[----:B------:R-:W-:Y:S01]  /*5dc0*/  FFMA.FTZ R39, R213, c[0x0][0x2d0], -R192 ;  /* 0x0000b400d5277a23 */ /* 0x000fe200000108c0 */
[C---:B---3--:R-:W-:Y:S01]  /*5dd0*/  HMMA.16816.F32.BF16 R100, R4.reuse, R20, R100 ;  /* 0x000000140464723c */ /* 0x048fe20000041864 */
[--C-:B------:R-:W-:Y:S02]  /*5de0*/  FFMA.FTZ R38, R211, c[0x0][0x2d0], -R26.reuse ;  /* 0x0000b400d3267a23 */ /* 0x100fe4000001081a */
[----:B------:R-:W-:Y:S02]  /*5df0*/  FFMA.FTZ R192, R25, c[0x0][0x2d0], -R26 ;  /* 0x0000b40019c07a23 */ /* 0x000fe4000001081a */
[----:B------:R-:W3:Y:S01]  /*5e00*/  MUFU.EX2 R39, R39 ;  /* 0x0000002700277308 */ /* 0x000ee20000000800 */
[----:B------:R-:W-:Y:S02]  /*5e10*/  LDSM.16.MT88.4 R24, [R241+0x2900] ;  /* 0x00290000f118783b */ /* 0x000fe40000004200 */
[C---:B------:R-:W-:Y:S02]  /*5e20*/  HMMA.16816.F32.BF16 R104, R4.reuse, R22, R104 ;  /* 0x000000160468723c */ /* 0x040fe40000041868 */
[----:B------:R-:W1:Y:S03]  /*5e30*/  LDSM.16.MT88.4 R20, [R247+0x1100] ;  /* 0x00110000f714783b */ /* 0x000e660000004200 */
[----:B------:R-:W1:Y:S03]  /*5e40*/  MUFU.EX2 R38, R38 ;  /* 0x0000002600267308 */ /* 0x000e660000000800 */
[C---:B-----5:R-:W-:Y:S05]  /*5e50*/  HMMA.16816.F32.BF16 R108, R4.reuse, R16, R108 ;  /* 0x00000010046c723c */ /* 0x060fea000004186c */
[----:B------:R-:W5:Y:S03]  /*5e60*/  MUFU.EX2 R37, R37 ;  /* 0x0000002500257308 */ /* 0x000f660000000800 */
[C---:B------:R-:W-:Y:S01]  /*5e70*/  HMMA.16816.F32.BF16 R112, R4.reuse, R18, R112 ;  /* 0x000000120470723c */ /* 0x040fe20000041870 */
[----:B------:R-:W5:Y:S04]  /*5e80*/  LDSM.16.MT88.4 R16, [R242+0x1100] ;  /* 0x00110000f210783b */ /* 0x000f680000004200 */
[----:B------:R-:W1:Y:S03]  /*5e90*/  MUFU.EX2 R192, R192 ;  /* 0x000000c000c07308 */ /* 0x000e660000000800 */
[C---:B----4-:R-:W-:Y:S08]  /*5ea0*/  HMMA.16816.F32.BF16 R124, R4.reuse, R8, R124 ;  /* 0x00000008047c723c */ /* 0x050ff0000004187c */
[----:B------:R-:W-:Y:S01]  /*5eb0*/  HMMA.16816.F32.BF16 R128, R4, R10, R128 ;  /* 0x0000000a0480723c */ /* 0x000fe20000041880 */
[----:B------:R-:W4:Y:S06]  /*5ec0*/  LDSM.16.MT88.4 R8, [R240+0x1100] ;  /* 0x00110000f008783b */ /* 0x000f2c0000004200 */
[----:B--2---:R-:W-:Y:S01]  /*5ed0*/  F2FP.BF16.PACK_AB R4, R40, R44 ;  /* 0x0000002c2804723e */ /* 0x004fe200000010ff */
[----:B------:R-:W-:Y:S01]  /*5ee0*/  FADD.FTZ R44, R44, R45 ;  /* 0x0000002d2c2c7221 */ /* 0x000fe20000010000 */
[----:B---3--:R-:W-:-:S02]  /*5ef0*/  F2FP.BF16.PACK_AB R6, R36, R39 ;  /* 0x000000272406723e */ /* 0x008fc400000010ff */
[----:B-1----:R-:W-:Y:S01]  /*5f00*/  F2FP.BF16.PACK_AB R5, R38, R42 ;  /* 0x0000002a2605723e */ /* 0x002fe200000010ff */
[----:B------:R-:W-:Y:S01]  /*5f10*/  FADD.FTZ R44, R40, R44 ;  /* 0x0000002c282c7221 */ /* 0x000fe20000010000 */
[----:B-----5:R-:W-:Y:S01]  /*5f20*/  F2FP.BF16.PACK_AB R7, R3, R37 ;  /* 0x000000250307723e */ /* 0x020fe200000010ff */
[----:B------:R-:W-:Y:S02]  /*5f30*/  FADD.FTZ R42, R42, R47 ;  /* 0x0000002f2a2a7221 */ /* 0x000fe40000010000 */
[----:B------:R-:W-:Y:S02]  /*5f40*/  FADD.FTZ R39, R39, R44 ;  /* 0x0000002c27277221 */ /* 0x000fe40000010000 */
[----:B------:R-:W-:Y:S02]  /*5f50*/  FADD.FTZ R42, R38, R42 ;  /* 0x0000002a262a7221 */ /* 0x000fe40000010000 */
[----:B------:R-:W-:Y:S01]  /*5f60*/  HMMA.16816.F32.BF16 R160, R4, R12, R160 ;  /* 0x0000000c04a0723c */ /* 0x000fe200000418a0 */
[----:B------:R-:W-:-:S02]  /*5f70*/  FADD.FTZ R39, R36, R39 ;  /* 0x0000002724277221 */ /* 0x000fc40000010000 */
[----:B------:R-:W-:-:S04]  /*5f80*/  FADD.FTZ R37, R37, R42 ;  /* 0x0000002a25257221 */ /* 0x000fc80000010000 */
[----:B------:R-:W-:Y:S01]  /*5f90*/  FADD.FTZ R37, R3, R37 ;  /* 0x0000002503257221 */ /* 0x000fe20000010000 */
        /* <DEDUP_REMOVED lines=8> */
[C---:B----4-:R-:W-:Y:S08]  /*6020*/  HMMA.16816.F32.BF16 R152, R4.reuse, R8, R152 ;  /* 0x000000080498723c */ /* 0x050ff00000041898 */
        /* <DEDUP_REMOVED lines=36> */
[----:B------:R-:W-:Y:S01]  /*6270*/  HMMA.16816.F32.BF16 R128, R4, R10, R128 ;  /* 0x0000000a0480723c */ /* 0x000fe20000041880 */
[----:B------:R-:W4:Y:S06]  /*6280*/  LDSM.16.MT88.4 R8, [R240+0x1900] ;  /* 0x00190000f008783b */ /* 0x000f2c0000004200 */
        /* <DEDUP_REMOVED lines=9> */
[----:B-1----:R-:W-:Y:S01]  /*6320*/  HMMA.16816.F32.BF16 R160, R4, R12, R160 ;  /* 0x0000000c04a0723c */ /* 0x002fe200000418a0 */
[----:B------:R-:W-:-:S02]  /*6330*/  FADD.FTZ R195, R193, R195 ;  /* 0x000000c3c1c37221 */ /* 0x000fc40000010000 */
[----:B------:R-:W-:-:S04]  /*6340*/  FADD.FTZ R200, R200, R197 ;  /* 0x000000c5c8c87221 */ /* 0x000fc80000010000 */
[----:B------:R-:W-:Y:S01]  /*6350*/  FADD.FTZ R200, R199, R200 ;  /* 0x000000c8c7c87221 */ /* 0x000fe20000010000 */
        /* <DEDUP_REMOVED lines=40> */
[----:B------:R-:W-:Y:S07]  /*65e0*/  LDSM.16.MT88.4 R20, [R240+0x2100] ;  /* 0x00210000f014783b */ /* 0x000fee0000004200 */
[C---:B---3--:R-:W-:Y:S08]  /*65f0*/  HMMA.16816.F32.BF16 R108, R4.reuse, R16, R108 ;  /* 0x00000010046c723c */ /* 0x048ff0000004186c */
[C---:B------:R-:W-:Y:S01]  /*6600*/  HMMA.16816.F32.BF16 R112, R4.reuse, R18, R112 ;  /* 0x000000120470723c */ /* 0x040fe20000041870 */
[----:B------:R-:W2:Y:S07]  /*6610*/  LDSM.16.MT88.4 R16, [R247+0x2100] ;  /* 0x00210000f710783b */ /* 0x000eae0000004200 */
[C---:B----4-:R-:W-:Y:S08]  /*6620*/  HMMA.16816.F32.BF16 R124, R4.reuse, R8, R124 ;  /* 0x00000008047c723c */ /* 0x050ff0000004187c */
[----:B------:R-:W-:Y:S01]  /*6630*/  HMMA.16816.F32.BF16 R128, R4, R10, R128 ;  /* 0x0000000a0480723c */ /* 0x000fe20000041880 */
[----:B------:R-:W3:Y:S06]  /*6640*/  LDSM.16.MT88.4 R8, [R241+0x2100] ;  /* 0x00210000f108783b */ /* 0x000eec0000004200 */
        /* <DEDUP_REMOVED lines=11> */
[----:B------:R-:W-:Y:S02]  /*6700*/  FADD.FTZ R204, R204, R208 ;  /* 0x000000d0cccc7221 */ /* 0x000fe40000010000 */
[----:B------:R-:W-:Y:S02]  /*6710*/  FADD.FTZ R203, R191, R203 ;  /* 0x000000cbbfcb7221 */ /* 0x000fe40000010000 */
[----:B------:R-:W-:Y:S01]  /*6720*/  FADD.FTZ R204, R201, R204 ;  /* 0x000000ccc9cc7221 */ /* 0x000fe20000010000 */
[----:B------:R-:W-:Y:S01]  /*6730*/  HMMA.16816.F32.BF16 R164, R4, R14, R164 ;  /* 0x0000000e04a4723c */ /* 0x000fe200000418a4 */
[----:B------:R-:W1:Y:S01]  /*6740*/  LDSM.16.MT88.4 R12, [R242+0x5100] ;  /* 0x00510000f20c783b */ /* 0x000e620000004200 */
[----:B------:R-:W-:Y:S02]  /*6750*/  FADD.FTZ R203, R190, R203 ;  /* 0x000000cbbecb7221 */ /* 0x000fe40000010000 */
[----:B------:R-:W-:Y:S02]  /*6760*/  FADD.FTZ R204, R187, R204 ;  /* 0x000000ccbbcc7221 */ /* 0x000fe40000010000 */
[----:B------:R-:W-:-:S02]  /*6770*/  FADD.FTZ R203, R189, R203 ;  /* 0x000000cbbdcb7221 */ /* 0x000fc40000010000 */
[----:B--2---:R-:W-:Y:S01]  /*6780*/  HMMA.16816.F32.BF16 R176, R4, R16, R176 ;  /* 0x0000001004b0723c */ /* 0x004fe200000418b0 */
[----:B------:R-:W-:Y:S02]  /*6790*/  FADD.FTZ R204, R186, R204 ;  /* 0x000000ccbacc7221 */ /* 0x000fe40000010000 */
[----:B------:R-:W-:Y:S02]  /*67a0*/  FADD.FTZ R3, R188, R203 ;  /* 0x000000cbbc037221 */ /* 0x000fe40000010000 */
[----:B------:R-:W-:-:S03]  /*67b0*/  FADD.FTZ R204, R192, R204 ;  /* 0x000000ccc0cc7221 */ /* 0x000fc60000010000 */
[----:B------:R-:W-:Y:S01]  /*67c0*/  HMMA.16816.F32.BF16 R172, R4, R18, R172 ;  /* 0x0000001204ac723c */ /* 0x000fe200000418ac */
[----:B------:R-:W2:Y:S01]  /*67d0*/  LDSM.16.MT88.4 R16, [R247+0x5100] ;  /* 0x00510000f710783b */ /* 0x000ea20000004200 */
[----:B------:R-:W-:-:S03]  /*67e0*/  FADD.FTZ R183, R209, R204 ;  /* 0x000000ccd1b77221 */ /* 0x000fc60000010000 */
[----:B------:R-:W-:Y:S03]  /*67f0*/  STL [R1+0x2c], R3 ;  /* 0x00002c0301007387 */ /* 0x000fe60000100800 */
[C---:B---3--:R-:W-:Y:S08]  /*6800*/  HMMA.16816.F32.BF16 R160, R4.reuse, R8, R160 ;  /* 0x0000000804a0723c */ /* 0x048ff000000418a0 */
[C---:B------:R-:W-:Y:S01]  /*6810*/  HMMA.16816.F32.BF16 R156, R4.reuse, R10, R156 ;  /* 0x0000000a049c723c */ /* 0x040fe2000004189c */
[----:B------:R-:W3:Y:S07]  /*6820*/  LDSM.16.MT88.4 R8, [R241+0x5100] ;  /* 0x00510000f108783b */ /* 0x000eee0000004200 */
        /* <DEDUP_REMOVED lines=22> */
[C---:B-1----:R-:W-:Y:S08]  /*6990*/  HMMA.16816.F32.BF16 R108, R4.reuse, R12, R108 ;  /* 0x0000000c046c723c */ /* 0x042ff0000004186c */
[C---:B------:R-:W-:Y:S01]  /*69a0*/  HMMA.16816.F32.BF16 R112, R4.reuse, R14, R112 ;  /* 0x0000000e0470723c */ /* 0x040fe20000041870 */
[----:B------:R-:W1:Y:S07]  /*69b0*/  LDSM.16.MT88.4 R12, [R240+0xb100] ;  /* 0x00b10000f00c783b */ /* 0x000e6e0000004200 */
[C---:B------:R-:W-:Y:S01]  /*69c0*/  HMMA.16816.F32.BF16 R64, R4.reuse, R22, R64 ;  /* 0x000000160440723c */ /* 0x040fe20000041840 */
[----:B------:R-:W4:Y:S07]  /*69d0*/  LDSM.16.MT88.4 R20, [R240+0x8100] ;  /* 0x00810000f014783b */ /* 0x000f2e0000004200 */
[C---:B--2---:R-:W-:Y:S08]  /*69e0*/  HMMA.16816.F32.BF16 R100, R4.reuse, R16, R100 ;  /* 0x000000100464723c */ /* 0x044ff00000041864 */
[C---:B------:R-:W-:Y:S01]  /*69f0*/  HMMA.16816.F32.BF16 R104, R4.reuse, R18, R104 ;  /* 0x000000120468723c */ /* 0x040fe20000041868 */
[----:B------:R-:W-:Y:S07]  /*6a00*/  LDSM.16.MT88.4 R16, [R247+0x5900] ;  /* 0x00590000f710783b */ /* 0x000fee0000004200 */
[C---:B---3--:R-:W-:Y:S08]  /*6a10*/  HMMA.16816.F32.BF16 R116, R4.reuse, R8, R116 ;  /* 0x000000080474723c */ /* 0x048ff00000041874 */
[C---:B------:R-:W-:Y:S01]  /*6a20*/  HMMA.16816.F32.BF16 R120, R4.reuse, R10, R120 ;  /* 0x0000000a0478723c */ /* 0x040fe20000041878 */
[----:B------:R-:W2:Y:S07]  /*6a30*/  LDSM.16.MT88.4 R8, [R242+0x2900] ;  /* 0x00290000f208783b */ /* 0x000eae0000004200 */
[C---:B-1----:R-:W-:Y:S08]  /*6a40*/  HMMA.16816.F32.BF16 R124, R4.reuse, R12, R124 ;  /* 0x0000000c047c723c */ /* 0x042ff0000004187c */
[C---:B------:R-:W-:Y:S01]  /*6a50*/  HMMA.16816.F32.BF16 R128, R4.reuse, R14, R128 ;  /* 0x0000000e0480723c */ /* 0x040fe20000041880 */
[----:B------:R-:W1:Y:S07]  /*6a60*/  LDSM.16.MT88.4 R12, [R247+0x2900] ;  /* 0x00290000f70c783b */ /* 0x000e6e0000004200 */
[C---:B----4-:R-:W-:Y:S08]  /*6a70*/  HMMA.16816.F32.BF16 R92, R4.reuse, R20, R92 ;  /* 0x00000014045c723c */ /* 0x050ff0000004185c */
[----:B------:R-:W-:Y:S01]  /*6a80*/  HMMA.16816.F32.BF16 R96, R4, R22, R96 ;  /* 0x000000160460723c */ /* 0x000fe20000041860 */
[----:B------:R-:W-:Y:S06]  /*6a90*/  LDSM.16.MT88.4 R20, [R240+0x2900] ;  /* 0x00290000f014783b */ /* 0x000fec0000004200 */
[----:B------:R-:W-:-:S02]  /*6aa0*/  F2FP.BF16.PACK_AB R4, R190, R191 ;  /* 0x000000bfbe04723e */ /* 0x000fc400000010ff */
[----:B------:R-:W-:Y:S02]  /*6ab0*/  F2FP.BF16.PACK_AB R6, R188, R189 ;  /* 0x000000bdbc06723e */ /* 0x000fe400000010ff */
[----:B------:R-:W-:Y:S02]  /*6ac0*/  F2FP.BF16.PACK_AB R5, R186, R187 ;  /* 0x000000bbba05723e */ /* 0x000fe400000010ff */
[----:B------:R-:W-:-:S07]  /*6ad0*/  F2FP.BF16.PACK_AB R7, R209, R192 ;  /* 0x000000c0d107723e */ /* 0x000fce00000010ff */
[C---:B--2---:R-:W-:Y:S08]  /*6ae0*/  HMMA.16816.F32.BF16 R168, R4.reuse, R8, R168 ;  /* 0x0000000804a8723c */ /* 0x044ff000000418a8 */
[C---:B-1----:R-:W-:Y:S08]  /*6af0*/  HMMA.16816.F32.BF16 R176, R4.reuse, R12, R176 ;  /* 0x0000000c04b0723c */ /* 0x042ff000000418b0 */
[C---:B------:R-:W-:Y:S01]  /*6b00*/  HMMA.16816.F32.BF16 R172, R4.reuse, R14, R172 ;  /* 0x0000000e04ac723c */ /* 0x040fe200000418ac */
[----:B------:R-:W1:Y:S07]  /*6b10*/  LDSM.16.MT88.4 R12, [R242+0x5900] ;  /* 0x00590000f20c783b */ /* 0x000e6e0000004200 */
[C---:B------:R-:W-:Y:S01]  /*6b20*/  HMMA.16816.F32.BF16 R164, R4.reuse, R10, R164 ;  /* 0x0000000a04a4723c */ /* 0x040fe200000418a4 */
[----:B------:R-:W2:Y:S07]  /*6b30*/  LDSM.16.MT88.4 R8, [R241+0x5900] ;  /* 0x00590000f108783b */ /* 0x000eae0000004200 */
[C---:B------:R-:W-:Y:S08]  /*6b40*/  HMMA.16816.F32.BF16 R144, R4.reuse, R16, R144 ;  /* 0x000000100490723c */ /* 0x040ff00000041890 */
        /* <DEDUP_REMOVED lines=27> */
[C---:B------:R-:W-:Y:S08]  /*6d00*/  HMMA.16816.F32.BF16 R64, R4.reuse, R26, R64 ;  /* 0x0000001a0440723c */ /* 0x040ff00000041840 */
[C---:B----4-:R-:W-:Y:S08]  /*6d10*/  HMMA.16816.F32.BF16 R68, R4.reuse, R20, R68 ;  /* 0x000000140444723c */ /* 0x050ff00000041844 */
[C---:B------:R-:W-:Y:S08]  /*6d20*/  HMMA.16816.F32.BF16 R72, R4.reuse, R22, R72 ;  /* 0x000000160448723c */ /* 0x040ff00000041848 */
[C---:B-1----:R-:W-:Y:S08]  /*6d30*/  HMMA.16816.F32.BF16 R108, R4.reuse, R12, R108 ;  /* 0x0000000c046c723c */ /* 0x042ff0000004186c */
[C---:B------:R-:W-:Y:S08]  /*6d40*/  HMMA.16816.F32.BF16 R112, R4.reuse, R14, R112 ;  /* 0x0000000e0470723c */ /* 0x040ff00000041870 */
[C---:B--2---:R-:W-:Y:S08]  /*6d50*/  HMMA.16816.F32.BF16 R116, R4.reuse, R8, R116 ;  /* 0x000000080474723c */ /* 0x044ff00000041874 */
[C---:B------:R-:W-:Y:S08]  /*6d60*/  HMMA.16816.F32.BF16 R120, R4.reuse, R10, R120 ;  /* 0x0000000a0478723c */ /* 0x040ff00000041878 */
[C---:B---3--:R-:W-:Y:S08]  /*6d70*/  HMMA.16816.F32.BF16 R124, R4.reuse, R16, R124 ;  /* 0x00000010047c723c */ /* 0x048ff0000004187c */
[----:B------:R-:W-:Y:S01]  /*6d80*/  HMMA.16816.F32.BF16 R128, R4, R18, R128 ;  /* 0x000000120480723c */ /* 0x000fe20000041880 */
[----:B------:R-:W-:Y:S07]  /*6d90*/  @P0 BRA `(.L_x_801) ;  /* 0x000051e000000947 */ /* 0x000fee0003800000 */
[C---:B------:R-:W-:Y:S01]  /*6da0*/  SHF.L.U64.HI R3, R33.reuse, 0x1, R35 ;  /* 0x0000000121037819 */ /* 0x040fe20000010223 */
[----:B------:R-:W-:Y:S01]  /*6db0*/  IMAD.SHL.U32 R5, R33, 0x2, RZ ;  /* 0x0000000221057824 */ /* 0x000fe200078e00ff */
[----:B------:R-:W-:Y:S01]  /*6dc0*/  SHF.L.U64.HI R4, R31, 0x1, R34 ;  /* 0x000000011f047819 */ /* 0x000fe20000010222 */
[----:B------:R-:W-:Y:S01]  /*6dd0*/  IMAD.MOV.U32 R180, RZ, RZ, R2 ;  /* 0x000000ffffb47224 */ /* 0x000fe200078e0002 */
[----:B------:R-:W-:Y:S01]  /*6de0*/  SHF.L.U64.HI R2, R28, 0x1, R30 ;  /* 0x000000011c027819 */ /* 0x000fe2000001021e */
[----:B------:R1:W-:Y:S01]  /*6df0*/  STL [R1+0x28], R3 ;  /* 0x0000280301007387 */ /* 0x0003e20000100800 */
[----:B------:R-:W-:-:S03]  /*6e00*/  UIADD3 UR6, UR6, -0x2, URZ ;  /* 0xfffffffe06067890 */ /* 0x000fc6000fffe03f */
[----:B------:R2:W-:Y:S04]  /*6e10*/  STL [R1+0x24], R5 ;  /* 0x0000240501007387 */ /* 0x0005e80000100800 */
[----:B------:R3:W-:Y:S01]  /*6e20*/  STL [R1+0x20], R4 ;  /* 0x0000200401007387 */ /* 0x0007e20000100800 */
[----:B-1----:R-:W-:Y:S01]  /*6e30*/  IMAD.SHL.U32 R3, R31, 0x2, RZ ;  /* 0x000000021f037824 */ /* 0x002fe200078e00ff */
[----:B--2---:R-:W-:-:S04]  /*6e40*/  SHF.L.U64.HI R5, R29, 0x1, R32 ;  /* 0x000000011d057819 */ /* 0x004fc80000010220 */
[----:B------:R1:W-:Y:S01]  /*6e50*/  STL [R1+0x1c], R3 ;  /* 0x00001c0301007387 */ /* 0x0003e20000100800 */
[----:B---3--:R-:W-:-:S03]  /*6e60*/  IMAD.SHL.U32 R4, R29, 0x2, RZ ;  /* 0x000000021d047824 */ /* 0x008fc600078e00ff */
[----:B------:R2:W-:Y:S04]  /*6e70*/  STL [R1+0x18], R5 ;  /* 0x0000180501007387 */ /* 0x0005e80000100800 */
[----:B------:R2:W-:Y:S01]  /*6e80*/  STL [R1+0x14], R4 ;  /* 0x0000140401007387 */ /* 0x0005e20000100800 */
[----:B-1----:R-:W-:Y:S02]  /*6e90*/  MOV R3, R0 ;  /* 0x0000000000037202 */ /* 0x002fe40000000f00 */
[----:B------:R-:W-:-:S05]  /*6ea0*/  SHF.L.U32 R0, R28, 0x1, RZ ;  /* 0x000000011c007819 */ /* 0x000fca00000006ff */
[----:B------:R2:W-:Y:S04]  /*6eb0*/  STL [R1+0xc], R0 ;  /* 0x00000c0001007387 */ /* 0x0005e80000100800 */
[----:B------:R2:W-:Y:S01]  /*6ec0*/  STL [R1+0x10], R2 ;  /* 0x0000100201007387 */ /* 0x0005e20000100800 */
[----:B------:R-:W-:Y:S05]  /*6ed0*/  BRA `(.L_x_802) ;  /* 0x0000052000007947 */ /* 0x000fea0003800000 */
.L_x_804:
[----:B------:R-:W2:Y:S01]  /*6ee0*/  LDL R2, [R1+0x8] ;  /* 0x0000080001027983 */ /* 0x000ea20000100800 */
[----:B------:R-:W-:Y:S01]  /*6ef0*/  UIMAD UR4, UR6, 0x60, UR10 ;  /* 0x00000060060478a4 */ /* 0x000fe2000f8e020a */
[----:B------:R-:W-:Y:S01]  /*6f00*/  ISETP.NE.AND P6, PT, R252, 0x1, PT ;  /* 0x00000001fc00780c */ /* 0x000fe20003fc5270 */
[----:B------:R-:W-:Y:S01]  /*6f10*/  IMAD.MOV.U32 R7, RZ, RZ, RZ ;  /* 0x000000ffff077224 */ /* 0x000fe200078e00ff */
        /* <DEDUP_REMOVED lines=16> */
[----:B------:R-:W-:Y:S03]  /*7020*/  @!P5 LEA R4, P0, R6, c[0x0][0x2a0], 0x2 ;  /* 0x0000a8000604da11 */ /* 0x000fe600078010ff */
[----:B------:R-:W-:Y:S01]  /*7030*/  IMAD R8, R2, c[0x0][0x2b8], R0 ;  /* 0x0000ae0002087a24 */ /* 0x000fe200078e0200 */
[----:B------:R-:W-:Y:S04]  /*7040*/  @!P5 LEA.HI.X R5, R6, c[0x0][0x2a4], R5, 0x2, P0 ;  /* 0x0000a9000605da11 */ /* 0x000fe800000f1405 */
[----:B------:R-:W-:Y:S01]  /*7050*/  SHF.R.S32.HI R0, RZ, 0x1f, R8 ;  /* 0x0000001fff007819 */ /* 0x000fe20000011408 */
[----:B------:R1:W2:Y:S04]  /*7060*/  @!P5 LDG.E R7, [R4.64] ;  /* 0x0000000c0407d981 */ /* 0x0002a8000c1e1900 */
[----:B------:R-:W-:Y:S04]  /*7070*/  IMAD R0, R0, c[0x0][0x1e0], RZ ;  /* 0x0000780000007a24 */ /* 0x000fe800078e02ff */
[C---:B------:R-:W-:Y:S02]  /*7080*/  IMAD R0, R8.reuse, c[0x0][0x1e4], R0 ;  /* 0x0000790008007a24 */ /* 0x040fe400078e0200 */
[----:B-1----:R-:W-:Y:S04]  /*7090*/  IMAD.WIDE.U32 R4, R8, c[0x0][0x1e0], RZ ;  /* 0x0000780008047a25 */ /* 0x002fe800078e00ff */
[----:B------:R-:W-:Y:S01]  /*70a0*/  IMAD.IADD R5, R5, 0x1, R0 ;  /* 0x0000000105057824 */ /* 0x000fe200078e0200 */
[----:B--2---:R-:W-:Y:S01]  /*70b0*/  STL [R1], R7 ;  /* 0x0000000701007387 */ /* 0x004fe20000100800 */
[----:B------:R-:W-:Y:S02]  /*70c0*/  SHF.R.S32.HI R0, RZ, 0x1f, R7 ;  /* 0x0000001fff007819 */ /* 0x000fe40000011407 */
[C---:B------:R-:W-:Y:S01]  /*70d0*/  IMAD.WIDE.U32 R4, R7.reuse, c[0x0][0x1f0], R4 ;  /* 0x00007c0007047a25 */ /* 0x040fe200078e0004 */
[----:B------:R-:W-:Y:S03]  /*70e0*/  STL [R1+0x4], R8 ;  /* 0x0000040801007387 */ /* 0x000fe60000100800 */
        /* <DEDUP_REMOVED lines=9> */
[----:B------:R-:W2:Y:S04]  /*7180*/  SHFL.IDX PT, R5, R0, 0x1, 0x181f ;  /* 0x00381f0000057f89 */ /* 0x000ea800000e0000 */
[----:B------:R-:W1:Y:S04]  /*7190*/  SHFL.IDX PT, R2, R2, 0x2, 0x181f ;  /* 0x00581f0002027f89 */ /* 0x000e6800000e0000 */
[----:B------:R-:W1:Y:S01]  /*71a0*/  SHFL.IDX PT, R0, R0, 0x2, 0x181f ;  /* 0x00581f0000007f89 */ /* 0x000e6200000e0000 */
[CC--:B---3--:R-:W-:Y:S05]  /*71b0*/  IADD3 R12, P0, R6.reuse, R20.reuse, RZ ;  /* 0x00000014060c7210 */ /* 0x0c8fea0007f1e0ff */
[C---:B----4-:R-:W-:Y:S01]  /*71c0*/  IMAD.X R13, R7.reuse, 0x1, R36, P0 ;  /* 0x00000001070d7824 */ /* 0x050fe200000e0624 */
[C---:B-----5:R-:W-:Y:S04]  /*71d0*/  IADD3 R10, P0, R6.reuse, R35, RZ ;  /* 0x00000023060a7210 */ /* 0x060fe80007f1e0ff */
[----:B------:R3:W-:Y:S01]  /*71e0*/  LDGSTS.E.BYPASS.LTC128B.128 [R251+0xc100], [R12.64], !P4 ;  /* 0x0c1000000cfb7fae */ /* 0x0007e2000e101d4c */
[C---:B------:R-:W-:Y:S01]  /*71f0*/  IMAD.X R11, R7.reuse, 0x1, R34, P0 ;  /* 0x00000001070b7824 */ /* 0x040fe200000e0622 */
[C---:B------:R-:W-:Y:S04]  /*7200*/  IADD3 R8, P0, R6.reuse, R31, RZ ;  /* 0x0000001f06087210 */ /* 0x040fe80007f1e0ff */
[----:B------:R4:W-:Y:S01]  /*7210*/  LDGSTS.E.BYPASS.LTC128B.128 [R251+0xf100], [R10.64], !P3 ;  /* 0x0f1000000afb7fae */ /* 0x0009e2000d901d4c */
[C---:B------:R-:W-:Y:S01]  /*7220*/  IMAD.X R9, R7.reuse, 0x1, R30, P0 ;  /* 0x0000000107097824 */ /* 0x040fe200000e061e */
[----:B------:R-:W-:Y:S04]  /*7230*/  IADD3 R6, P0, R6, R29, RZ ;  /* 0x0000001d06067210 */ /* 0x000fe80007f1e0ff */
[----:B------:R5:W-:Y:S01]  /*7240*/  LDGSTS.E.BYPASS.LTC128B.128 [R251+0x12100], [R8.64], !P2 ;  /* 0x1210000008fb7fae */ /* 0x000be2000d101d4c */
[----:B------:R-:W-:Y:S01]  /*7250*/  IMAD.X R7, R7, 0x1, R28, P0 ;  /* 0x0000000107077824 */ /* 0x000fe200000e061c */
[CC--:B-1----:R-:W-:Y:S04]  /*7260*/  IADD3 R14, P0, R4.reuse, R20.reuse, RZ ;  /* 0x00000014040e7210 */ /* 0x0c2fe80007f1e0ff */
[----:B------:R1:W-:Y:S01]  /*7270*/  LDGSTS.E.BYPASS.LTC128B.128 [R251+0x15100], [R6.64], !P1 ;  /* 0x1510000006fb7fae */ /* 0x0003e2000c901d4c */
[C---:B--2---:R-:W-:Y:S01]  /*7280*/  IMAD.X R15, R5.reuse, 0x1, R36, P0 ;  /* 0x00000001050f7824 */ /* 0x044fe200000e0624 */
[C---:B------:R-:W-:Y:S04]  /*7290*/  IADD3 R18, P0, R4.reuse, R35, RZ ;  /* 0x0000002304127210 */ /* 0x040fe80007f1e0ff */
        /* <DEDUP_REMOVED lines=8> */
[----:B------:R-:W-:Y:S04]  /*7320*/  IADD3 R20, P0, R2, R20, RZ ;  /* 0x0000001402147210 */ /* 0x000fe80007f1e0ff */
[----:B------:R3:W-:Y:S01]  /*7330*/  LDGSTS.E.BYPASS.LTC128B.128 [R251+0x16100], [R4.64], !P1 ;  /* 0x1610000004fb7fae */ /* 0x0007e2000c901d4c */
[----:B------:R-:W-:Y:S01]  /*7340*/  IMAD.X R21, R0, 0x1, R36, P0 ;  /* 0x0000000100157824 */ /* 0x000fe200000e0624 */
[----:B----4-:R-:W-:Y:S04]  /*7350*/  IADD3 R10, P0, R2, R35, RZ ;  /* 0x00000023020a7210 */ /* 0x010fe80007f1e0ff */
[----:B------:R3:W-:Y:S01]  /*7360*/  LDGSTS.E.BYPASS.LTC128B.128 [R251+0xe100], [R20.64], !P4 ;  /* 0x0e10000014fb7fae */ /* 0x0007e2000e101d4c */
[----:B------:R-:W-:Y:S01]  /*7370*/  IMAD.X R11, R0, 0x1, R34, P0 ;  /* 0x00000001000b7824 */ /* 0x000fe200000e0622 */
[----:B-1----:R-:W-:Y:S04]  /*7380*/  IADD3 R6, P0, R2, R31, RZ ;  /* 0x0000001f02067210 */ /* 0x002fe80007f1e0ff */
[----:B------:R3:W-:Y:S01]  /*7390*/  LDGSTS.E.BYPASS.LTC128B.128 [R251+0x11100], [R10.64], !P3 ;  /* 0x111000000afb7fae */ /* 0x0007e2000d901d4c */
[----:B------:R-:W-:Y:S01]  /*73a0*/  IMAD.X R7, R0, 0x1, R30, P0 ;  /* 0x0000000100077824 */ /* 0x000fe200000e061e */
[----:B-----5:R-:W-:Y:S04]  /*73b0*/  IADD3 R8, P0, R2, R29, RZ ;  /* 0x0000001d02087210 */ /* 0x020fe80007f1e0ff */
[----:B------:R3:W-:Y:S01]  /*73c0*/  LDGSTS.E.BYPASS.LTC128B.128 [R251+0x14100], [R6.64], !P2 ;  /* 0x1410000006fb7fae */ /* 0x0007e2000d101d4c */
[----:B------:R-:W-:Y:S05]  /*73d0*/  IMAD.X R9, R0, 0x1, R28, P0 ;  /* 0x0000000100097824 */ /* 0x000fea00000e061c */
[----:B------:R3:W-:Y:S01]  /*73e0*/  LDGSTS.E.BYPASS.LTC128B.128 [R251+0x17100], [R8.64], !P1 ;  /* 0x1710000008fb7fae */ /* 0x0007e2000c901d4c */
[----:B------:R-:W-:-:S05]  /*73f0*/  BRA `(.L_x_803) ;  /* 0x00001ec000007947 */ /* 0x000fca0003800000 */
.L_x_802:
[----:B--2---:R-:W2:Y:S01]  /*7400*/  LDL R2, [R1+0x4] ;  /* 0x0000040001027983 */ /* 0x004ea20000100800 */
[----:B------:R-:W-:Y:S04]  /*7410*/  DEPBAR.LE SB0, 0x0 ;  /* 0x000080000000791a */ /* 0x000fe80000000000 */
[----:B------:R-:W3:Y:S01]  /*7420*/  LDL R6, [R1] ;  /* 0x0000000001067983 */ /* 0x000ee20000100800 */
[----:B------:R-:W-:Y:S01]  /*7430*/  IADD3 R181, R251, 0x100, RZ ;  /* 0x00000100fbb57810 */ /* 0x000fe20007ffe0ff */
[----:B------:R-:W-:Y:S03]  /*7440*/  UISETP.GE.AND UP0, UPT, UR6, 0x1, UPT ;  /* 0x000000010600788c */ /* 0x000fe6000bf06270 */
[----:B------:R1:W-:Y:S05]  /*7450*/  STL [R1+0x58], R55 ;  /* 0x0000583701007387 */ /* 0x0003ea0000100800 */
[----:B------:R4:W-:Y:S05]  /*7460*/  STL [R1+0x54], R54 ;  /* 0x0000543601007387 */ /* 0x0009ea0000100800 */
[----:B------:R4:W-:Y:S05]  /*7470*/  STL [R1+0x50], R53 ;  /* 0x0000503501007387 */ /* 0x0009ea0000100800 */
[----:B------:R4:W-:Y:S05]  /*7480*/  STL [R1+0x4c], R52 ;  /* 0x00004c3401007387 */ /* 0x0009ea0000100800 */
[----:B------:R4:W-:Y:S05]  /*7490*/  STL [R1+0x48], R3 ;  /* 0x0000480301007387 */ /* 0x0009ea0000100800 */
        /* <DEDUP_REMOVED lines=10> */
[----:B------:R-:W1:Y:S05]  /*7540*/  LDSM.16.M88.4 R8, [R249+0xc100] ;  /* 0x00c10000f908783b */ /* 0x000e6a0000000200 */
[----:B------:R-:W1:Y:S05]  /*7550*/  LDSM.16.M88.4 R16, [R249+0xc900] ;  /* 0x00c90000f910783b */ /* 0x000e6a0000000200 */
[----:B------:R-:W-:Y:S05]  /*7560*/  LDSM.16.M88.4 R24, [R249+0xd100] ;  /* 0x00d10000f918783b */ /* 0x000fea0000000200 */
        /* <DEDUP_REMOVED lines=9> */
[----:B------:R-:W-:Y:S01]  /*7600*/  LDSM.16.M88.4 R212, [R235] ;  /* 0x00000000ebd4783b */ /* 0x000fe20000000200 */
        /* <DEDUP_REMOVED lines=12> */
[----:B------:R-:W-:Y:S01]  /*76d0*/  LEA.HI.X R0, R0, c[0x0][0x1fc], R4, 0x1, P0 ;  /* 0x00007f0000007a11 */ /* 0x000fe200000f0c04 */
[----:B------:R-:W2:Y:S01]  /*76e0*/  SHFL.IDX PT, R44, R2, RZ, 0x181f ;  /* 0x00181fff022c7589 */ /* 0x000ea200000e0000 */
[C---:B-1----:R-:W-:Y:S04]  /*76f0*/  HMMA.16816.F32.BF16 R4, R48.reuse, R8, RZ ;  /* 0x000000083004723c */ /* 0x042fe800000418ff */
[----:B------:R-:W4:Y:S04]  /*7700*/  SHFL.IDX PT, R20, R0, RZ, 0x181f ;  /* 0x00181fff00147589 */ /* 0x000f2800000e0000 */
[C---:B------:R-:W-:Y:S01]  /*7710*/  HMMA.16816.F32.BF16 R8, R48.reuse, R10, RZ ;  /* 0x0000000a3008723c */ /* 0x040fe200000418ff */
[----:B------:R-:W1:Y:S05]  /*7720*/  SHFL.IDX PT, R38, R2, 0x1, 0x181f ;  /* 0x00381f0002267f89 */ /* 0x000e6a00000e0000 */
[----:B------:R-:W3:Y:S02]  /*7730*/  SHFL.IDX PT, R28, R0, 0x1, 0x181f ;  /* 0x00381f00001c7f89 */ /* 0x000ee400000e0000 */
[C---:B------:R-:W-:Y:S03]  /*7740*/  HMMA.16816.F32.BF16 R12, R48.reuse, R16, RZ ;  /* 0x00000010300c723c */ /* 0x040fe600000418ff */
[----:B------:R-:W1:Y:S01]  /*7750*/  SHFL.IDX PT, R2, R2, 0x2, 0x181f ;  /* 0x00581f0002027f89 */ /* 0x000e6200000e0000 */
[----:B--2---:R-:W-:Y:S04]  /*7760*/  IADD3 R30, P0, R44, R55, RZ ;  /* 0x000000372c1e7210 */ /* 0x004fe80007f1e0ff */
[C---:B------:R-:W-:Y:S01]  /*7770*/  HMMA.16816.F32.BF16 R16, R48.reuse, R18, RZ ;  /* 0x000000123010723c */ /* 0x040fe200000418ff */
[----:B------:R-:W2:Y:S03]  /*7780*/  SHFL.IDX PT, R0, R0, 0x2, 0x181f ;  /* 0x00581f0000007f89 */ /* 0x000ea600000e0000 */
[----:B----4-:R-:W-:Y:S02]  /*7790*/  IADD3.X R31, R20, R54, RZ, P0, !PT ;  /* 0x00000036141f7210 */ /* 0x010fe400007fe4ff */
[----:B------:R-:W-:Y:S03]  /*77a0*/  IADD3 R22, P0, R44, R29, RZ ;  /* 0x0000001d2c167210 */ /* 0x000fe60007f1e0ff */
[----:B------:R4:W-:Y:S03]  /*77b0*/  LDGSTS.E.BYPASS.LTC128B.128 [R181], [R30.64], !P4 ;  /* 0x000000001eb57fae */ /* 0x0009e6000e101d4c */
[----:B------:R-:W-:Y:S02]  /*77c0*/  IADD3.X R23, R20, R53, RZ, P0, !PT ;  /* 0x0000003514177210 */ /* 0x000fe400007fe4ff */
[----:B------:R-:W-:Y:S03]  /*77d0*/  IADD3 R36, P0, R44, R52, RZ ;  /* 0x000000342c247210 */ /* 0x000fe60007f1e0ff */
[----:B------:R2:W-:Y:S01]  /*77e0*/  LDGSTS.E.BYPASS.LTC128B.128 [R181+0x3000], [R22.64], !P3 ;  /* 0x0300000016b57fae */ /* 0x0005e2000d901d4c */
[----:B------:R-:W-:Y:S02]  /*77f0*/  IADD3.X R37, R20, R3, RZ, P0, !PT ;  /* 0x0000000314257210 */ /* 0x000fe400007fe4ff */
[----:B------:R-:W-:Y:S03]  /*7800*/  IADD3 R44, P0, R44, R252, RZ ;  /* 0x000000fc2c2c7210 */ /* 0x000fe60007f1e0ff */
[----:B------:R2:W-:Y:S01]  /*7810*/  LDGSTS.E.BYPASS.LTC128B.128 [R181+0x6000], [R36.64], !P2 ;  /* 0x0600000024b57fae */ /* 0x0005e2000d101d4c */
[----:B------:R-:W-:Y:S02]  /*7820*/  IADD3.X R45, R20, R182, RZ, P0, !PT ;  /* 0x000000b6142d7210 */ /* 0x000fe400007fe4ff */
[----:B-1----:R-:W-:Y:S03]  /*7830*/  IADD3 R46, P0, R38, R55, RZ ;  /* 0x00000037262e7210 */ /* 0x002fe60007f1e0ff */
[----:B------:R1:W-:Y:S01]  /*7840*/  LDGSTS.E.BYPASS.LTC128B.128 [R181+0x9000], [R44.64], !P1 ;  /* 0x090000002cb57fae */ /* 0x0003e2000c901d4c */
[----:B---3--:R-:W-:Y:S05]  /*7850*/  IADD3.X R47, R28, R54, RZ, P0, !PT ;  /* 0x000000361c2f7210 */ /* 0x008fea00007fe4ff */
[----:B------:R3:W-:Y:S01]  /*7860*/  LDGSTS.E.BYPASS.LTC128B.128 [R181+0x1000], [R46.64], !P4 ;  /* 0x010000002eb57fae */ /* 0x0007e2000e101d4c */
[----:B----4-:R-:W-:Y:S04]  /*7870*/  IADD3 R30, P0, R38, R29, RZ ;  /* 0x0000001d261e7210 */ /* 0x010fe80007f1e0ff */
[----:B------:R-:W-:Y:S01]  /*7880*/  IADD3.X R31, R28, R53, RZ, P0, !PT ;  /* 0x000000351c1f7210 */ /* 0x000fe200007fe4ff */
[C---:B--2---:R-:W-:Y:S04]  /*7890*/  HMMA.16816.F32.BF16 R20, R48.reuse, R24, RZ ;  /* 0x000000183014723c */ /* 0x044fe800000418ff */
[----:B------:R2:W-:Y:S01]  /*78a0*/  LDGSTS.E.BYPASS.LTC128B.128 [R181+0x4000], [R30.64], !P3 ;  /* 0x040000001eb57fae */ /* 0x0005e2000d901d4c */
[----:B------:R-:W-:Y:S03]  /*78b0*/  IADD3 R36, P0, R38, R52, RZ ;  /* 0x0000003426247210 */ /* 0x000fe60007f1e0ff */
[C---:B------:R-:W-:Y:S01]  /*78c0*/  HMMA.16816.F32.BF16 R24, R48.reuse, R26, RZ ;  /* 0x0000001a3018723c */ /* 0x040fe200000418ff */
[----:B------:R-:W-:Y:S03]  /*78d0*/  IADD3.X R37, R28, R3, RZ, P0, !PT ;  /* 0x000000031c257210 */ /* 0x000fe600007fe4ff */
[----:B------:R-:W-:Y:S02]  /*78e0*/  IADD3 R38, P0, R38, R252, RZ ;  /* 0x000000fc26267210 */ /* 0x000fe40007f1e0ff */
[----:B------:R4:W-:Y:S02]  /*78f0*/  LDGSTS.E.BYPASS.LTC128B.128 [R181+0x7000], [R36.64], !P2 ;  /* 0x0700000024b57fae */ /* 0x0009e4000d101d4c */
[----:B------:R-:W-:Y:S04]  /*7900*/  IADD3.X R39, R28, R182, RZ, P0, !PT ;  /* 0x000000b61c277210 */ /* 0x000fe800007fe4ff */
[----:B-1----:R-:W-:Y:S02]  /*7910*/  IADD3 R44, P0, R2, R55, RZ ;  /* 0x00000037022c7210 */ /* 0x002fe40007f1e0ff */
[----:B------:R1:W5:Y:S02]  /*7920*/  LDL.LU R55, [R1+0x58] ;  /* 0x0000580001377983 */ /* 0x0003640000300800 */
[----:B------:R-:W-:Y:S03]  /*7930*/  IADD3.X R45, R0, R54, RZ, P0, !PT ;  /* 0x00000036002d7210 */ /* 0x000fe600007fe4ff */
[----:B------:R1:W-:Y:S05]  /*7940*/  LDGSTS.E.BYPASS.LTC128B.128 [R181+0xa000], [R38.64], !P1 ;  /* 0x0a00000026b57fae */ /* 0x0003ea000c901d4c */
[----:B------:R3:W-:Y:S05]  /*7950*/  LDGSTS.E.BYPASS.LTC128B.128 [R181+0x2000], [R44.64], !P4 ;  /* 0x020000002cb57fae */ /* 0x0007ea000e101d4c */
[----:B------:R3:W5:Y:S01]  /*7960*/  LDL.LU R54, [R1+0x54] ;  /* 0x0000540001367983 */ /* 0x0007620000300800 */
[----:B----4-:R-:W-:Y:S02]  /*7970*/  IADD3 R36, P0, R2, R29, RZ ;  /* 0x0000001d02247210 */ /* 0x010fe40007f1e0ff */
[C---:B--2---:R-:W-:Y:S02]  /*7980*/  HMMA.16816.F32.BF16 R28, R48.reuse, R32, RZ ;  /* 0x00000020301c723c */ /* 0x044fe400000418ff */
[----:B------:R-:W-:Y:S02]  /*7990*/  IADD3.X R37, R0, R53, RZ, P0, !PT ;  /* 0x0000003500257210 */ /* 0x000fe400007fe4ff */
[----:B------:R2:W5:Y:S04]  /*79a0*/  LDL.LU R53, [R1+0x50] ;  /* 0x0000500001357983 */ /* 0x0005680000300800 */
[C---:B------:R-:W-:Y:S01]  /*79b0*/  HMMA.16816.F32.BF16 R32, R48.reuse, R34, RZ ;  /* 0x000000223020723c */ /* 0x040fe200000418ff */
[----:B------:R4:W-:Y:S03]  /*79c0*/  LDGSTS.E.BYPASS.LTC128B.128 [R181+0x5000], [R36.64], !P3 ;  /* 0x0500000024b57fae */ /* 0x0009e6000d901d4c */
[----:B-1----:R-:W-:Y:S02]  /*79d0*/  IADD3 R38, P0, R2, R52, RZ ;  /* 0x0000003402267210 */ /* 0x002fe40007f1e0ff */
[----:B------:R2:W5:Y:S02]  /*79e0*/  LDL.LU R52, [R1+0x4c] ;  /* 0x00004c0001347983 */ /* 0x0005640000300800 */
[----:B------:R-:W-:Y:S03]  /*79f0*/  IADD3.X R39, R0, R3, RZ, P0, !PT ;  /* 0x0000000300277210 */ /* 0x000fe600007fe4ff */
[----:B------:R2:W5:Y:S01]  /*7a00*/  LDL.LU R3, [R1+0x48] ;  /* 0x0000480001037983 */ /* 0x0005620000300800 */
[----:B---3--:R-:W-:Y:S02]  /*7a10*/  IADD3 R44, P0, R2, R252, RZ ;  /* 0x000000fc022c7210 */ /* 0x008fe40007f1e0ff */
[----:B------:R-:W-:Y:S02]  /*7a20*/  MOV R252, c[0x0][0x2b8] ;  /* 0x0000ae0000fc7a02 */ /* 0x000fe40000000f00 */
[----:B------:R4:W-:Y:S01]  /*7a30*/  LDGSTS.E.BYPASS.LTC128B.128 [R181+0x8000], [R38.64], !P2 ;  /* 0x0800000026b57fae */ /* 0x0009e2000d101d4c */
[----:B------:R-:W-:Y:S02]  /*7a40*/  IADD3.X R45, R0, R182, RZ, P0, !PT ;  /* 0x000000b6002d7210 */ /* 0x000fe400007fe4ff */
[----:B------:R-:W-:Y:S03]  /*7a50*/  PLOP3.LUT P0, PT, PT, PT, UP0, 0x80, 0x0 ;  /* 0x000000000000781c */ /* 0x000fe60003f0f008 */
[----:B------:R1:W-:Y:S05]  /*7a60*/  LDGSTS.E.BYPASS.LTC128B.128 [R181+0xb000], [R44.64], !P1 ;  /* 0x0b0000002cb57fae */ /* 0x0003ea000c901d4c */
[----:B------:R-:W0:Y:S01]  /*7a70*/  LDGDEPBAR ;  /* 0x00000000000079af */ /* 0x000e220000000000 */
[C---:B----4-:R-:W-:Y:S08]  /*7a80*/  HMMA.16816.F32.BF16 R36, R48.reuse, R40, RZ ;  /* 0x000000283024723c */ /* 0x050ff000000418ff */
[C---:B------:R-:W-:Y:S08]  /*7a90*/  HMMA.16816.F32.BF16 R40, R48.reuse, R42, RZ ;  /* 0x0000002a3028723c */ /* 0x040ff000000418ff */
[C---:B-1----:R-:W-:Y:S08]  /*7aa0*/  HMMA.16816.F32.BF16 R44, R48.reuse, R184, RZ ;  /* 0x000000b8302c723c */ /* 0x042ff000000418ff */
[----:B------:R-:W-:Y:S01]  /*7ab0*/  HMMA.16816.F32.BF16 R48, R48, R186, RZ ;  /* 0x000000ba3030723c */ /* 0x000fe200000418ff */
[----:B------:R-:W-:Y:S07]  /*7ac0*/  LDSM.16.M88.4 R184, [R245+0x18100] ;  /* 0x01810000f5b8783b */ /* 0x000fee0000000200 */
        /* <DEDUP_REMOVED lines=11> */
[----:B------:R-:W2:Y:S07]  /*7b80*/  LDSM.16.M88.4 R204, [R244+0xd900] ;  /* 0x00d90000f4cc783b */ /* 0x000eae0000000200 */
[C---:B------:R-:W-:Y:S08]  /*7b90*/  HMMA.16816.F32.BF16 R36, R188.reuse, R208, R36 ;  /* 0x000000d0bc24723c */ /* 0x040ff00000041824 */
[C---:B------:R-:W-:Y:S01]  /*7ba0*/  HMMA.16816.F32.BF16 R40, R188.reuse, R210, R40 ;  /* 0x000000d2bc28723c */ /* 0x040fe20000041828 */
[----:B------:R-:W-:Y:S07]  /*7bb0*/  LDSM.16.M88.4 R208, [R244+0xe900] ;  /* 0x00e90000f4d0783b */ /* 0x000fee0000000200 */
[C---:B------:R-:W-:Y:S08]  /*7bc0*/  HMMA.16816.F32.BF16 R44, R188.reuse, R212, R44 ;  /* 0x000000d4bc2c723c */ /* 0x040ff0000004182c */
[----:B------:R-:W-:Y:S01]  /*7bd0*/  HMMA.16816.F32.BF16 R48, R188, R214, R48 ;  /* 0x000000d6bc30723c */ /* 0x000fe20000041830 */
[----:B------:R-:W2:Y:S07]  /*7be0*/  LDSM.16.M88.4 R188, [R244+0xe100] ;  /* 0x00e10000f4bc783b */ /* 0x000eae0000000200 */
[C---:B-1----:R-:W-:Y:S08]  /*7bf0*/  HMMA.16816.F32.BF16 R4, R184.reuse, R192, R4 ;  /* 0x000000c0b804723c */ /* 0x042ff00000041804 */
[C---:B------:R-:W-:Y:S01]  /*7c00*/  HMMA.16816.F32.BF16 R8, R184.reuse, R194, R8 ;  /* 0x000000c2b808723c */ /* 0x040fe20000041808 */
[----:B------:R-:W-:Y:S07]  /*7c10*/  LDSM.16.M88.4 R192, [R234] ;  /* 0x00000000eac0783b */ /* 0x000fee0000000200 */
[C---:B---3--:R-:W-:Y:S08]  /*7c20*/  HMMA.16816.F32.BF16 R12, R184.reuse, R196, R12 ;  /* 0x000000c4b80c723c */ /* 0x048ff0000004180c */
[C---:B------:R-:W-:Y:S01]  /*7c30*/  HMMA.16816.F32.BF16 R16, R184.reuse, R198, R16 ;  /* 0x000000c6b810723c */ /* 0x040fe20000041810 */
[----:B------:R-:W-:Y:S07]  /*7c40*/  LDSM.16.M88.4 R196, [R234+0x800] ;  /* 0x00080000eac4783b */ /* 0x000fee0000000200 */
[C---:B----4-:R-:W-:Y:S08]  /*7c50*/  HMMA.16816.F32.BF16 R20, R184.reuse, R200, R20 ;  /* 0x000000c8b814723c */ /* 0x050ff00000041814 */
        /* <DEDUP_REMOVED lines=182> */
[----:B------:R-:W1:Y:S02]  /*87c0*/  LDSM.16.M88.4 R192, [R249+0x17900] ;  /* 0x01790000f9c0783b */ /* 0x000e640000000200 */
        /* <DEDUP_REMOVED lines=15> */
[C---:B------:R-:W-:Y:S08]  /*88c0*/  HMMA.16816.F32.BF16 R44, R196.reuse, R192, R44 ;  /* 0x000000c0c42c723c */ /* 0x040ff0000004182c */
[----:B------:R-:W-:Y:S01]  /*88d0*/  HMMA.16816.F32.BF16 R48, R196, R194, R48 ;  /* 0x000000c2c430723c */ /* 0x000fe20000041830 */
[----:B------:R-:W1:Y:S05]  /*88e0*/  LDSM.16.M88.4 R192, [R217] ;  /* 0x00000000d9c0783b */ /* 0x000e6a0000000200 */
        /* <DEDUP_REMOVED lines=13> */
[C---:B------:R-:W-:Y:S08]  /*89c0*/  HMMA.16816.F32.BF16 R36, R200.reuse, R192, R36 ;  /* 0x000000c0c824723c */ /* 0x040ff00000041824 */
[C---:B------:R-:W-:Y:S01]  /*89d0*/  HMMA.16816.F32.BF16 R40, R200.reuse, R194, R40 ;  /* 0x000000c2c828723c */ /* 0x040fe20000041828 */
[----:B------:R-:W4:Y:S07]  /*89e0*/  LDSM.16.M88.4 R192, [R244+0x16900] ;  /* 0x01690000f4c0783b */ /* 0x000f2e0000000200 */
[C---:B------:R-:W-:Y:S08]  /*89f0*/  HMMA.16816.F32.BF16 R44, R200.reuse, R196, R44 ;  /* 0x000000c4c82c723c */ /* 0x040ff0000004182c */
[----:B------:R-:W-:Y:S01]  /*8a00*/  HMMA.16816.F32.BF16 R48, R200, R198, R48 ;  /* 0x000000c6c830723c */ /* 0x000fe20000041830 */
[----:B------:R-:W4:Y:S05]  /*8a10*/  LDSM.16.M88.4 R196, [R244+0x17100] ;  /* 0x01710000f4c4783b */ /* 0x000f2a0000000200 */
        /* <DEDUP_REMOVED lines=11> */
[C---:B------:R-:W-:Y:S08]  /*8ad0*/  HMMA.16816.F32.BF16 R36, R204.reuse, R196, R36 ;  /* 0x000000c4cc24723c */ /* 0x040ff00000041824 */
        /* <DEDUP_REMOVED lines=9> */
[----:B------:R-:W-:Y:S01]  /*8b70*/  MUFU.TANH R213, R4 ;  /* 0x0000000400d57308 */ /* 0x000fe20000002400 */
        /* <DEDUP_REMOVED lines=9> */
[----:B------:R-:W-:Y:S10]  /*8c10*/  MUFU.TANH R189, R5 ;  /* 0x0000000500bd7308 */ /* 0x000ff40000002400 */
        /* <DEDUP_REMOVED lines=8> */
[----:B------:R-:W-:Y:S02]  /*8ca0*/  FMUL.FTZ R17, R17, c[0x0][0x320] ;  /* 0x0000c80011117a20 */ /* 0x000fe40000410000 */
[----:B------:R-:W-:Y:S02]  /*8cb0*/  FMUL.FTZ R18, R18, c[0x0][0x320] ;  /* 0x0000c80012127a20 */ /* 0x000fe40000410000 */
[----:B------:R-:W-:Y:S05]  /*8cc0*/  FMUL.FTZ R19, R19, c[0x0][0x320] ;  /* 0x0000c80013137a20 */ /* 0x000fea0000410000 */
[----:B------:R-:W-:Y:S10]  /*8cd0*/  MUFU.TANH R185, R9 ;  /* 0x0000000900b97308 */ /* 0x000ff40000002400 */
[----:B-1----:R-:W1:Y:S01]  /*8ce0*/  MUFU.TANH R0, R10 ;  /* 0x0000000a00007308 */ /* 0x002e620000002400 */
[----:B--2---:R-:W2:Y:S09]  /*8cf0*/  LDSM.16.M88.4 R4, [R234+0xa000] ;  /* 0x00a00000ea04783b */ /* 0x004eb20000000200 */
[----:B------:R3:W-:Y:S10]  /*8d00*/  MUFU.TANH R184, R11 ;  /* 0x0000000b00b87308 */ /* 0x0007f40000002400 */
[----:B------:R-:W-:Y:S01]  /*8d10*/  MUFU.TANH R191, R12 ;  /* 0x0000000c00bf7308 */ /* 0x000fe20000002400 */
[----:B-1----:R-:W-:Y:S09]  /*8d20*/  STL [R1+0x44], R0 ;  /* 0x0000440001007387 */ /* 0x002ff20000100800 */
[----:B------:R-:W-:Y:S01]  /*8d30*/  MUFU.TANH R192, R13 ;  /* 0x0000000d00c07308 */ /* 0x000fe20000002400 */
[----:B---3--:R-:W1:Y:S09]  /*8d40*/  LDSM.16.M88.4 R8, [R234+0xa800] ;  /* 0x00a80000ea08783b */ /* 0x008e720000000200 */
[----:B------:R-:W-:Y:S01]  /*8d50*/  MUFU.TANH R193, R14 ;  /* 0x0000000e00c17308 */ /* 0x000fe20000002400 */
[C---:B--2---:R-:W-:Y:S09]  /*8d60*/  HMMA.16816.F32.BF16 R20, R200.reuse, R4, R20 ;  /* 0x00000004c814723c */ /* 0x044ff20000041814 */
[----:B------:R-:W-:Y:S01]  /*8d70*/  MUFU.TANH R194, R15 ;  /* 0x0000000f00c27308 */ /* 0x000fe20000002400 */
[C---:B------:R-:W-:Y:S01]  /*8d80*/  HMMA.16816.F32.BF16 R24, R200.reuse, R6, R24 ;  /* 0x00000006c818723c */ /* 0x040fe20000041818 */
[----:B------:R-:W2:Y:S08]  /*8d90*/  LDSM.16.M88.4 R4, [R234+0xb000] ;  /* 0x00b00000ea04783b */ /* 0x000eb00000000200 */
[----:B------:R-:W-:Y:S05]  /*8da0*/  MUFU.TANH R195, R16 ;  /* 0x0000001000c37308 */ /* 0x000fea0000002400 */
[----:B------:R-:W-:Y:S05]  /*8db0*/  FMUL.FTZ R21, R21, c[0x0][0x320] ;  /* 0x0000c80015157a20 */ /* 0x000fea0000410000 */
[----:B------:R-:W-:Y:S01]  /*8dc0*/  MUFU.TANH R196, R17 ;  /* 0x0000001100c47308 */ /* 0x000fe20000002400 */
[----:B------:R-:W-:Y:S02]  /*8dd0*/  FMUL.FTZ R22, R22, c[0x0][0x320] ;  /* 0x0000c80016167a20 */ /* 0x000fe40000410000 */
[----:B------:R-:W-:Y:S01]  /*8de0*/  FMUL.FTZ R23, R23, c[0x0][0x320] ;  /* 0x0000c80017177a20 */ /* 0x000fe20000410000 */
[C---:B-1----:R-:W-:Y:S03]  /*8df0*/  HMMA.16816.F32.BF16 R28, R200.reuse, R8, R28 ;  /* 0x00000008c81c723c */ /* 0x042fe6000004181c */
[----:B------:R-:W-:Y:S02]  /*8e00*/  FMUL.FTZ R24, R24, c[0x0][0x320] ;  /* 0x0000c80018187a20 */ /* 0x000fe40000410000 */
[----:B------:R-:W-:Y:S01]  /*8e10*/  FMUL.FTZ R25, R25, c[0x0][0x320] ;  /* 0x0000c80019197a20 */ /* 0x000fe20000410000 */
[----:B------:R-:W1:Y:S01]  /*8e20*/  MUFU.TANH R0, R21 ;  /* 0x0000001500007308 */ /* 0x000e620000002400 */
[----:B------:R-:W-:Y:S01]  /*8e30*/  FMUL.FTZ R26, R26, c[0x0][0x320] ;  /* 0x0000c8001a1a7a20 */ /* 0x000fe20000410000 */
[C---:B------:R-:W-:Y:S01]  /*8e40*/  HMMA.16816.F32.BF16 R32, R200.reuse, R10, R32 ;  /* 0x0000000ac820723c */ /* 0x040fe20000041820 */
[----:B------:R-:W3:Y:S01]  /*8e50*/  LDSM.16.M88.4 R8, [R234+0xb800] ;  /* 0x00b80000ea08783b */ /* 0x000ee20000000200 */
[----:B------:R-:W-:Y:S04]  /*8e60*/  DEPBAR.LE SB0, 0x0 ;  /* 0x000080000000791a */ /* 0x000fe80000000000 */
[----:B------:R-:W-:Y:S02]  /*8e70*/  FMUL.FTZ R27, R27, c[0x0][0x320] ;  /* 0x0000c8001b1b7a20 */ /* 0x000fe40000410000 */
[----:B------:R-:W-:Y:S01]  /*8e80*/  MUFU.TANH R197, R18 ;  /* 0x0000001200c57308 */ /* 0x000fe20000002400 */
[----:B------:R-:W-:Y:S01]  /*8e90*/  BAR.SYNC.DEFER_BLOCKING 0x0 ;  /* 0x0000000000007b1d */ /* 0x000fe20000010000 */
[C---:B--2---:R-:W-:Y:S05]  /*8ea0*/  HMMA.16816.F32.BF16 R36, R200.reuse, R4, R36 ;  /* 0x00000004c824723c */ /* 0x044fea0000041824 */
[----:B------:R-:W-:Y:S03]  /*8eb0*/  FMUL.FTZ R20, R20, c[0x0][0x320] ;  /* 0x0000c80014147a20 */ /* 0x000fe60000410000 */
[----:B------:R-:W-:Y:S01]  /*8ec0*/  MUFU.TANH R198, R19 ;  /* 0x0000001300c67308 */ /* 0x000fe20000002400 */
[C---:B------:R-:W-:Y:S01]  /*8ed0*/  HMMA.16816.F32.BF16 R40, R200.reuse, R6, R40 ;  /* 0x00000006c828723c */ /* 0x040fe20000041828 */
[----:B-1----:R1:W-:Y:S02]  /*8ee0*/  STL [R1+0x30], R0 ;  /* 0x0000300001007387 */ /* 0x0023e40000100800 */
[----:B------:R-:W-:Y:S02]  /*8ef0*/  FMUL.FTZ R28, R28, c[0x0][0x320] ;  /* 0x0000c8001c1c7a20 */ /* 0x000fe40000410000 */
[----:B------:R-:W-:Y:S02]  /*8f00*/  FMUL.FTZ R32, R32, c[0x0][0x320] ;  /* 0x0000c80020207a20 */ /* 0x000fe40000410000 */
[----:B------:R-:W-:Y:S02]  /*8f10*/  FMUL.FTZ R33, R33, c[0x0][0x320] ;  /* 0x0000c80021217a20 */ /* 0x000fe40000410000 */
[----:B------:R-:W-:Y:S03]  /*8f20*/  MUFU.TANH R214, R20 ;  /* 0x0000001400d67308 */ /* 0x000fe60000002400 */
[----:B------:R-:W-:Y:S02]  /*8f30*/  FMUL.FTZ R29, R29, c[0x0][0x320] ;  /* 0x0000c8001d1d7a20 */ /* 0x000fe40000410000 */
[----:B------:R-:W-:Y:S02]  /*8f40*/  FMUL.FTZ R30, R30, c[0x0][0x320] ;  /* 0x0000c8001e1e7a20 */ /* 0x000fe40000410000 */
[----:B------:R-:W-:Y:S02]  /*8f50*/  FMUL.FTZ R31, R31, c[0x0][0x320] ;  /* 0x0000c8001f1f7a20 */ /* 0x000fe40000410000 */
[----:B------:R-:W-:Y:S01]  /*8f60*/  FMUL.FTZ R34, R34, c[0x0][0x320] ;  /* 0x0000c80022227a20 */ /* 0x000fe20000410000 */
[----:B------:R-:W-:Y:S01]  /*8f70*/  MUFU.TANH R23, R23 ;  /* 0x0000001700177308 */ /* 0x000fe20000002400 */
[----:B------:R-:W-:Y:S01]  /*8f80*/  FMUL.FTZ R35, R35, c[0x0][0x320] ;  /* 0x0000c80023237a20 */ /* 0x000fe20000410000 */
[C---:B---3--:R-:W-:Y:S03]  /*8f90*/  HMMA.16816.F32.BF16 R44, R200.reuse, R8, R44 ;  /* 0x00000008c82c723c */ /* 0x048fe6000004182c */
[----:B------:R-:W-:Y:S02]  /*8fa0*/  FMUL.FTZ R36, R36, c[0x0][0x320] ;  /* 0x0000c80024247a20 */ /* 0x000fe40000410000 */
[----:B------:R-:W-:Y:S03]  /*8fb0*/  FMUL.FTZ R37, R37, c[0x0][0x320] ;  /* 0x0000c80025257a20 */ /* 0x000fe60000410000 */
[----:B-1----:R-:W1:Y:S01]  /*8fc0*/  MUFU.TANH R0, R22 ;  /* 0x0000001600007308 */ /* 0x002e620000002400 */
[----:B------:R-:W-:Y:S03]  /*8fd0*/  HMMA.16816.F32.BF16 R48, R200, R10, R48 ;  /* 0x0000000ac830723c */ /* 0x000fe60000041830 */
        /* <DEDUP_REMOVED lines=15> */
[----:B------:R-:W-:Y:S01]  /*90d0*/  MUFU.TANH R187, R31 ;  /* 0x0000001f00bb7308 */ /* 0x000fe20000002400 */
[----:B------:R-:W-:Y:S02]  /*90e0*/  FMUL.FTZ R50, R50, c[0x0][0x320] ;  /* 0x0000c80032327a20 */ /* 0x000fe40000410000 */
[----:B------:R-:W-:Y:S07]  /*90f0*/  FMUL.FTZ R51, R51, c[0x0][0x320] ;  /* 0x0000c80033337a20 */ /* 0x000fee0000410000 */
        /* <DEDUP_REMOVED lines=27> */
[----:B-12345:R-:W-:-:S05]  /*92b0*/  @P0 BRA `(.L_x_804) ;  /* 0xffffdc2000000947 */ /* 0x03efca000383ffff */
.L_x_803:
[----:B---3--:R-:W2:Y:S01]  /*92c0*/  LDL.LU R5, [R1+0x3c] ;  /* 0x00003c0001057983 */ /* 0x008ea20000300800 */
[----:B------:R-:W-:Y:S02]  /*92d0*/  MOV R47, R24 ;  /* 0x00000018002f7202 */ /* 0x000fe40000000f00 */
[----:B------:R-:W-:Y:S01]  /*92e0*/  MOV R24, R214 ;  /* 0x000000d600187202 */ /* 0x000fe20000000f00 */
[----:B------:R-:W3:Y:S01]  /*92f0*/  LDL.LU R4, [R1+0x34] ;  /* 0x0000340001047983 */ /* 0x000ee20000300800 */
[----:B------:R-:W-:Y:S02]  /*9300*/  MOV R44, R23 ;  /* 0x00000017002c7202 */ /* 0x000fe40000000f00 */
[----:B------:R-:W-:Y:S01]  /*9310*/  MOV R41, R22 ;  /* 0x0000001600297202 */ /* 0x000fe20000000f00 */
[----:B------:R-:W4:Y:S01]  /*9320*/  LDL.LU R2, [R1+0x38] ;  /* 0x0000380001027983 */ /* 0x000f220000300800 */
[----:B------:R-:W-:Y:S02]  /*9330*/  MOV R40, R186 ;  /* 0x000000ba00287202 */ /* 0x000fe40000000f00 */
[----:B------:R-:W-:Y:S01]  /*9340*/  MOV R35, R187 ;  /* 0x000000bb00237202 */ /* 0x000fe20000000f00 */
[----:B------:R-:W5:Y:S01]  /*9350*/  LDL.LU R0, [R1+0x30] ;  /* 0x0000300001007983 */ /* 0x000f620000300800 */
[----:B------:R-:W-:Y:S02]  /*9360*/  MOV R34, R215 ;  /* 0x000000d700227202 */ /* 0x000fe40000000f00 */
[----:B------:R-:W-:Y:S01]  /*9370*/  ISETP.LT.AND P0, PT, RZ, UR6, PT ;  /* 0x00000006ff007c0c */ /* 0x000fe2000bf01270 */
[----:B------:R-:W5:Y:S01]  /*9380*/  LDL.LU R7, [R1+0x40] ;  /* 0x0000400001077983 */ /* 0x000f620000300800 */
[----:B------:R-:W-:Y:S03]  /*9390*/  UIADD3 UR6, UR6, -0x1, URZ ;  /* 0xffffffff06067890 */ /* 0x000fe6000fffe03f */
[----:B------:R-:W5:Y:S04]  /*93a0*/  LDL.LU R6, [R1+0x44] ;  /* 0x0000440001067983 */ /* 0x000f680000300800 */
[----:B------:R-:W-:Y:S08]  /*93b0*/  LDSM.16.MT88.4 R12, [R247+0x100] ;  /* 0x00010000f70c783b */ /* 0x000ff00000004200 */
[----:B------:R-:W-:Y:S08]  /*93c0*/  LDSM.16.MT88.4 R20, [R242+0x100] ;  /* 0x00010000f214783b */ /* 0x000ff00000004200 */
[----:B------:R-:W-:Y:S08]  /*93d0*/  LDSM.16.MT88.4 R28, [R241+0x100] ;  /* 0x00010000f11c783b */ /* 0x000ff00000004200 */
[----:B------:R-:W-:Y:S08]  /*93e0*/  LDSM.16.MT88.4 R36, [R240+0x100] ;  /* 0x00010000f024783b */ /* 0x000ff00000004200 */
[----:B------:R-:W0:Y:S01]  /*93f0*/  LDGDEPBAR ;  /* 0x00000000000079af */ /* 0x000e220000000000 */
[----:B--2---:R-:W-:Y:S02]  /*9400*/  MOV R46, R5 ;  /* 0x00000005002e7202 */ /* 0x004fe40000000f00 */
[----:B------:R-:W-:Y:S02]  /*9410*/  FMNMX.FTZ R5, R190, R3, !PT ;  /* 0x00000003be057209 */ /* 0x000fe40007810000 */
[----:B---3--:R-:W-:Y:S02]  /*9420*/  MOV R45, R4 ;  /* 0x00000004002d7202 */ /* 0x008fe40000000f00 */
[----:B------:R-:W-:Y:S02]  /*9430*/  FMNMX.FTZ R4, R213, R180, !PT ;  /* 0x000000b4d5047209 */ /* 0x000fe40007810000 */
[----:B------:R-:W-:Y:S02]  /*9440*/  FMNMX.FTZ R5, R188, R5, !PT ;  /* 0x00000005bc057209 */ /* 0x000fe40007810000 */
[----:B------:R-:W-:Y:S02]  /*9450*/  FMNMX.FTZ R4, R189, R4, !PT ;  /* 0x00000004bd047209 */ /* 0x000fe40007810000 */
[----:B----4-:R-:W-:Y:S02]  /*9460*/  MOV R43, R2 ;  /* 0x00000002002b7202 */ /* 0x010fe40000000f00 */
[----:B-----5:R-:W-:Y:S02]  /*9470*/  MOV R42, R0 ;  /* 0x00000000002a7202 */ /* 0x020fe40000000f00 */
        /* <DEDUP_REMOVED lines=44> */
[----:B------:R-:W1:Y:S08]  /*9740*/  SHFL.BFLY PT, R2, R4, 0x2, 0x1f ;  /* 0x0c401f0004027f89 */ /* 0x000e7000000e0000 */
[----:B------:R-:W2:Y:S01]  /*9750*/  SHFL.BFLY PT, R0, R5, 0x2, 0x1f ;  /* 0x0c401f0005007f89 */ /* 0x000ea200000e0000 */
[----:B-1----:R-:W-:Y:S07]  /*9760*/  FMNMX.FTZ R4, R4, R2, !PT ;  /* 0x0000000204047209 */ /* 0x002fee0007810000 */
[----:B------:R-:W1:Y:S01]  /*9770*/  SHFL.BFLY PT, R2, R4, 0x1, 0x1f ;  /* 0x0c201f0004027f89 */ /* 0x000e6200000e0000 */
[----:B--2---:R-:W-:Y:S07]  /*9780*/  FMNMX.FTZ R5, R5, R0, !PT ;  /* 0x0000000005057209 */ /* 0x004fee0007810000 */
[----:B------:R-:W2:Y:S01]  /*9790*/  SHFL.BFLY PT, R0, R5, 0x1, 0x1f ;  /* 0x0c201f0005007f89 */ /* 0x000ea200000e0000 */
[----:B-1----:R-:W-:Y:S05]  /*97a0*/  FMNMX.FTZ R2, R4, R2, !PT ;  /* 0x0000000204027209 */ /* 0x002fea0007810000 */
[C---:B------:R-:W-:Y:S02]  /*97b0*/  FMUL.FTZ R215, R2.reuse, c[0x0][0x2d0] ;  /* 0x0000b40002d77a20 */ /* 0x040fe40000410000 */
[----:B------:R-:W-:Y:S01]  /*97c0*/  FADD.FTZ R4, -R2, R180 ;  /* 0x000000b402047221 */ /* 0x000fe20000010100 */
[----:B--2---:R-:W-:Y:S01]  /*97d0*/  FMNMX.FTZ R0, R0, R5, !PT ;  /* 0x0000000500007209 */ /* 0x004fe20007810000 */
[--C-:B------:R-:W-:Y:S02]  /*97e0*/  FFMA.FTZ R214, R213, c[0x0][0x2d0], -R215.reuse ;  /* 0x0000b400d5d67a23 */ /* 0x100fe400000108d7 */
[----:B------:R-:W-:Y:S02]  /*97f0*/  FFMA.FTZ R189, R189, c[0x0][0x2d0], -R215 ;  /* 0x0000b400bdbd7a23 */ /* 0x000fe400000108d7 */
[C---:B------:R-:W-:Y:S02]  /*9800*/  FMUL.FTZ R213, R0.reuse, c[0x0][0x2d0] ;  /* 0x0000b40000d57a20 */ /* 0x040fe40000410000 */
[----:B------:R-:W-:Y:S01]  /*9810*/  FADD.FTZ R3, -R0, R3 ;  /* 0x0000000300037221 */ /* 0x000fe20000010100 */
[----:B------:R-:W-:Y:S01]  /*9820*/  MUFU.EX2 R214, R214 ;  /* 0x000000d600d67308 */ /* 0x000fe20000000800 */
[--C-:B------:R-:W-:Y:S02]  /*9830*/  FFMA.FTZ R187, R7, c[0x0][0x2d0], -R215.reuse ;  /* 0x0000b40007bb7a23 */ /* 0x100fe400000108d7 */
[----:B------:R-:W-:Y:S02]  /*9840*/  FMUL.FTZ R3, R3, c[0x0][0x2d0] ;  /* 0x0000b40003037a20 */ /* 0x000fe40000410000 */
[----:B------:R-:W-:Y:S02]  /*9850*/  FFMA.FTZ R185, R185, c[0x0][0x2d0], -R215 ;  /* 0x0000b400b9b97a23 */ /* 0x000fe400000108d7 */
[--C-:B------:R-:W-:Y:S02]  /*9860*/  FFMA.FTZ R190, R190, c[0x0][0x2d0], -R213.reuse ;  /* 0x0000b400bebe7a23 */ /* 0x100fe400000108d5 */
[--C-:B------:R-:W-:Y:S01]  /*9870*/  FFMA.FTZ R188, R188, c[0x0][0x2d0], -R213.reuse ;  /* 0x0000b400bcbc7a23 */ /* 0x100fe200000108d5 */
[----:B------:R-:W1:Y:S01]  /*9880*/  MUFU.EX2 R3, R3 ;  /* 0x0000000300037308 */ /* 0x000e620000000800 */
[--C-:B------:R-:W-:Y:S02]  /*9890*/  FFMA.FTZ R186, R6, c[0x0][0x2d0], -R213.reuse ;  /* 0x0000b40006ba7a23 */ /* 0x100fe400000108d5 */
[----:B------:R-:W-:Y:S02]  /*98a0*/  FFMA.FTZ R184, R184, c[0x0][0x2d0], -R213 ;  /* 0x0000b400b8b87a23 */ /* 0x000fe400000108d5 */
[----:B------:R-:W-:Y:S02]  /*98b0*/  FMUL.FTZ R4, R4, c[0x0][0x2d0] ;  /* 0x0000b40004047a20 */ /* 0x000fe40000410000 */
[--C-:B------:R-:W-:Y:S02]  /*98c0*/  FFMA.FTZ R210, R210, c[0x0][0x2d0], -R215.reuse ;  /* 0x0000b400d2d27a23 */ /* 0x100fe400000108d7 */
[----:B------:R-:W-:Y:S01]  /*98d0*/  FFMA.FTZ R212, R212, c[0x0][0x2d0], -R215 ;  /* 0x0000b400d4d47a23 */ /* 0x000fe200000108d7 */
[----:B------:R-:W2:Y:S01]  /*98e0*/  MUFU.EX2 R180, R4 ;  /* 0x0000000400b47308 */ /* 0x000ea20000000800 */
[--C-:B------:R-:W-:Y:S02]  /*98f0*/  FFMA.FTZ R206, R206, c[0x0][0x2d0], -R213.reuse ;  /* 0x0000b400cece7a23 */ /* 0x100fe400000108d5 */
[----:B------:R-:W-:Y:S02]  /*9900*/  FFMA.FTZ R208, R208, c[0x0][0x2d0], -R213 ;  /* 0x0000b400d0d07a23 */ /* 0x000fe400000108d5 */
[--C-:B------:R-:W-:Y:S02]  /*9910*/  FFMA.FTZ R209, R209, c[0x0][0x2d0], -R215.reuse ;  /* 0x0000b400d1d17a23 */ /* 0x100fe400000108d7 */
[----:B------:R-:W-:Y:S02]  /*9920*/  FFMA.FTZ R207, R207, c[0x0][0x2d0], -R215 ;  /* 0x0000b400cfcf7a23 */ /* 0x000fe400000108d7 */
[--C-:B------:R-:W-:Y:S01]  /*9930*/  FFMA.FTZ R205, R205, c[0x0][0x2d0], -R213.reuse ;  /* 0x0000b400cdcd7a23 */ /* 0x100fe200000108d5 */
[----:B------:R-:W3:Y:S01]  /*9940*/  MUFU.EX2 R189, R189 ;  /* 0x000000bd00bd7308 */ /* 0x000ee20000000800 */
[----:B------:R-:W-:Y:S02]  /*9950*/  FFMA.FTZ R199, R199, c[0x0][0x2d0], -R213 ;  /* 0x0000b400c7c77a23 */ /* 0x000fe400000108d5 */
[--C-:B------:R-:W-:Y:S02]  /*9960*/  FFMA.FTZ R191, R191, c[0x0][0x2d0], -R215.reuse ;  /* 0x0000b400bfbf7a23 */ /* 0x100fe400000108d7 */
[C---:B-1----:R-:W-:Y:S02]  /*9970*/  FMUL.FTZ R6, R3.reuse, R178 ;  /* 0x000000b203067220 */ /* 0x042fe40000410000 */
[C---:B------:R-:W-:Y:S02]  /*9980*/  FMUL.FTZ R7, R3.reuse, R179 ;  /* 0x000000b303077220 */ /* 0x040fe40000410000 */
[C---:B------:R-:W-:Y:S01]  /*9990*/  FMUL.FTZ R10, R3.reuse, R174 ;  /* 0x000000ae030a7220 */ /* 0x040fe20000410000 */
[----:B------:R-:W-:Y:S01]  /*99a0*/  MUFU.EX2 R187, R187 ;  /* 0x000000bb00bb7308 */ /* 0x000fe20000000800 */
[C---:B------:R-:W-:Y:S01]  /*99b0*/  FMUL.FTZ R11, R3.reuse, R175 ;  /* 0x000000af030b7220 */ /* 0x040fe20000410000 */
[----:B------:R-:W-:Y:S01]  /*99c0*/  MOV R175, R34 ;  /* 0x0000002200af7202 */ /* 0x000fe20000000f00 */
[----:B------:R-:W-:Y:S01]  /*99d0*/  FMUL.FTZ R18, R3, R166 ;  /* 0x000000a603127220 */ /* 0x000fe20000410000 */
[----:B------:R-:W-:Y:S01]  /*99e0*/  MOV R174, R33 ;  /* 0x0000002100ae7202 */ /* 0x000fe20000000f00 */
[C---:B--2---:R-:W-:Y:S01]  /*99f0*/  FMUL.FTZ R4, R180.reuse, R176 ;  /* 0x000000b0b4047220 */ /* 0x044fe20000410000 */
[----:B------:R-:W-:Y:S01]  /*9a00*/  MOV R166, R41 ;  /* 0x0000002900a67202 */ /* 0x000fe20000000f00 */
[C---:B------:R-:W-:Y:S02]  /*9a10*/  FMUL.FTZ R5, R180.reuse, R177 ;  /* 0x000000b1b4057220 */ /* 0x040fe40000410000 */
[C---:B------:R-:W-:Y:S01]  /*9a20*/  FMUL.FTZ R8, R180.reuse, R172 ;  /* 0x000000acb4087220 */ /* 0x040fe20000410000 */
[----:B------:R-:W1:Y:S01]  /*9a30*/  MUFU.EX2 R185, R185 ;  /* 0x000000b900b97308 */ /* 0x000e620000000800 */
[C---:B------:R-:W-:Y:S01]  /*9a40*/  FMUL.FTZ R9, R180.reuse, R173 ;  /* 0x000000adb4097220 */ /* 0x040fe20000410000 */
[----:B------:R-:W-:Y:S01]  /*9a50*/  MOV R172, R27 ;  /* 0x0000001b00ac7202 */ /* 0x000fe20000000f00 */
[C---:B------:R-:W-:Y:S01]  /*9a60*/  FMUL.FTZ R16, R180.reuse, R164 ;  /* 0x000000a4b4107220 */ /* 0x040fe20000410000 */
[----:B---3--:R-:W-:Y:S01]  /*9a70*/  F2FP.BF16.PACK_AB R176, R189, R214 ;  /* 0x000000d6bdb0723e */ /* 0x008fe200000010ff */
[C---:B------:R-:W-:Y:S01]  /*9a80*/  FMUL.FTZ R17, R180.reuse, R165 ;  /* 0x000000a5b4117220 */ /* 0x040fe20000410000 */
[----:B------:R-:W-:Y:S01]  /*9a90*/  MOV R164, R35 ;  /* 0x0000002300a47202 */ /* 0x000fe20000000f00 */
[C---:B------:R-:W-:Y:S01]  /*9aa0*/  FMUL.FTZ R19, R3.reuse, R167 ;  /* 0x000000a703137220 */ /* 0x040fe20000410000 */
[----:B------:R-:W-:Y:S01]  /*9ab0*/  MOV R167, R25 ;  /* 0x0000001900a77202 */ /* 0x000fe20000000f00 */
[C---:B------:R-:W-:Y:S01]  /*9ac0*/  FMUL.FTZ R27, R3.reuse, R159 ;  /* 0x0000009f031b7220 */ /* 0x040fe20000410000 */
[----:B------:R-:W-:Y:S01]  /*9ad0*/  MUFU.EX2 R190, R190 ;  /* 0x000000be00be7308 */ /* 0x000fe20000000800 */
[C---:B------:R-:W-:Y:S01]  /*9ae0*/  FMUL.FTZ R25, R180.reuse, R157 ;  /* 0x0000009db4197220 */ /* 0x040fe20000410000 */
[----:B------:R-:W-:Y:S01]  /*9af0*/  MOV R173, R32 ;  /* 0x0000002000ad7202 */ /* 0x000fe20000000f00 */
[C---:B------:R-:W-:Y:S01]  /*9b00*/  FMUL.FTZ R33, R180.reuse, R149 ;  /* 0x00000095b4217220 */ /* 0x040fe20000410000 */
[----:B------:R-:W-:Y:S01]  /*9b10*/  MOV R165, R40 ;  /* 0x0000002800a57202 */ /* 0x000fe20000000f00 */
[C---:B------:R-:W-:Y:S02]  /*9b20*/  FMUL.FTZ R34, R3.reuse, R150 ;  /* 0x0000009603227220 */ /* 0x040fe40000410000 */
[----:B------:R-:W-:Y:S02]  /*9b30*/  FMUL.FTZ R35, R3, R151 ;  /* 0x0000009703237220 */ /* 0x000fe40000410000 */
[C---:B------:R-:W-:Y:S01]  /*9b40*/  FMUL.FTZ R32, R180.reuse, R148 ;  /* 0x00000094b4207220 */ /* 0x040fe20000410000 */
[----:B------:R-:W2:Y:S01]  /*9b50*/  MUFU.EX2 R188, R188 ;  /* 0x000000bc00bc7308 */ /* 0x000ea20000000800 */
[C---:B------:R-:W-:Y:S02]  /*9b60*/  FMUL.FTZ R40, R180.reuse, R140 ;  /* 0x0000008cb4287220 */ /* 0x040fe40000410000 */
[C---:B------:R-:W-:Y:S01]  /*9b70*/  FMUL.FTZ R41, R180.reuse, R141 ;  /* 0x0000008db4297220 */ /* 0x040fe20000410000 */
[----:B-1----:R-:W-:Y:S01]  /*9b80*/  F2FP.BF16.PACK_AB R178, R185, R187 ;  /* 0x000000bbb9b2723e */ /* 0x002fe200000010ff */
[C---:B------:R-:W-:Y:S02]  /*9b90*/  FMUL.FTZ R48, R180.reuse, R132 ;  /* 0x00000084b4307220 */ /* 0x040fe40000410000 */
[C---:B------:R-:W-:Y:S02]  /*9ba0*/  FMUL.FTZ R49, R180.reuse, R133 ;  /* 0x00000085b4317220 */ /* 0x040fe40000410000 */
[C---:B------:R-:W-:Y:S01]  /*9bb0*/  FMUL.FTZ R50, R3.reuse, R134 ;  /* 0x0000008603327220 */ /* 0x040fe20000410000 */
        /* <DEDUP_REMOVED lines=9> */
[----:B--2---:R-:W-:Y:S01]  /*9c50*/  F2FP.BF16.PACK_AB R177, R188, R190 ;  /* 0x000000bebcb1723e */ /* 0x004fe200000010ff */
        /* <DEDUP_REMOVED lines=10> */
[----:B------:R-:W-:Y:S02]  /*9d00*/  FMUL.FTZ R65, R180, R65 ;  /* 0x00000041b4417220 */ /* 0x000fe40000410000 */
[C---:B------:R-:W-:Y:S01]  /*9d10*/  FMUL.FTZ R66, R3.reuse, R66 ;  /* 0x0000004203427220 */ /* 0x040fe20000410000 */
[----:B-1----:R-:W-:Y:S01]  /*9d20*/  F2FP.BF16.PACK_AB R179, R184, R186 ;  /* 0x000000bab8b3723e */ /* 0x002fe200000010ff */
[C---:B------:R-:W-:Y:S02]  /*9d30*/  FMUL.FTZ R67, R3.reuse, R67 ;  /* 0x0000004303437220 */ /* 0x040fe40000410000 */
[C---:B------:R-:W-:Y:S02]  /*9d40*/  FMUL.FTZ R68, R180.reuse, R68 ;  /* 0x00000044b4447220 */ /* 0x040fe40000410000 */
[C---:B------:R-:W-:Y:S01]  /*9d50*/  FMUL.FTZ R69, R180.reuse, R69 ;  /* 0x00000045b4457220 */ /* 0x040fe20000410000 */
[----:B------:R-:W-:Y:S01]  /*9d60*/  MUFU.EX2 R206, R206 ;  /* 0x000000ce00ce7308 */ /* 0x000fe20000000800 */
[C---:B------:R-:W-:Y:S05]  /*9d70*/  HMMA.16816.F32.BF16 R4, R176.reuse, R12, R4 ;  /* 0x0000000cb004723c */ /* 0x040fea0000041804 */
[C---:B------:R-:W-:Y:S02]  /*9d80*/  FMUL.FTZ R70, R3.reuse, R70 ;  /* 0x0000004603467220 */ /* 0x040fe40000410000 */
[C---:B------:R-:W-:Y:S01]  /*9d90*/  FMUL.FTZ R71, R3.reuse, R71 ;  /* 0x0000004703477220 */ /* 0x040fe20000410000 */
[C---:B------:R-:W-:Y:S01]  /*9da0*/  HMMA.16816.F32.BF16 R8, R176.reuse, R14, R8 ;  /* 0x0000000eb008723c */ /* 0x040fe20000041808 */
[----:B------:R-:W-:Y:S03]  /*9db0*/  MUFU.EX2 R208, R208 ;  /* 0x000000d000d07308 */ /* 0x000fe60000000800 */
[C---:B------:R-:W-:Y:S01]  /*9dc0*/  FMUL.FTZ R12, R180.reuse, R168 ;  /* 0x000000a8b40c7220 */ /* 0x040fe20000410000 */
[----:B------:R-:W-:Y:S01]  /*9dd0*/  MOV R168, R42 ;  /* 0x0000002a00a87202 */ /* 0x000fe20000000f00 */
[C---:B------:R-:W-:Y:S01]  /*9de0*/  FMUL.FTZ R13, R180.reuse, R169 ;  /* 0x000000a9b40d7220 */ /* 0x040fe20000410000 */
[----:B------:R-:W-:Y:S01]  /*9df0*/  MOV R169, R43 ;  /* 0x0000002b00a97202 */ /* 0x000fe20000000f00 */
[C---:B------:R-:W-:Y:S01]  /*9e00*/  FMUL.FTZ R14, R3.reuse, R170 ;  /* 0x000000aa030e7220 */ /* 0x040fe20000410000 */
[----:B------:R-:W-:Y:S02]  /*9e10*/  MOV R170, R44 ;  /* 0x0000002c00aa7202 */ /* 0x000fe40000000f00 */
[----:B------:R-:W-:Y:S01]  /*9e20*/  MUFU.EX2 R209, R209 ;  /* 0x000000d100d17308 */ /* 0x000fe20000000800 */
[C---:B------:R-:W-:Y:S01]  /*9e30*/  FMUL.FTZ R15, R3.reuse, R171 ;  /* 0x000000ab030f7220 */ /* 0x040fe20000410000 */
[----:B------:R-:W-:Y:S01]  /*9e40*/  MOV R171, R45 ;  /* 0x0000002d00ab7202 */ /* 0x000fe20000000f00 */
[C---:B------:R-:W-:Y:S02]  /*9e50*/  FMUL.FTZ R42, R3.reuse, R142 ;  /* 0x0000008e032a7220 */ /* 0x040fe40000410000 */
[C---:B------:R-:W-:Y:S02]  /*9e60*/  FMUL.FTZ R43, R3.reuse, R143 ;  /* 0x0000008f032b7220 */ /* 0x040fe40000410000 */
[----:B------:R-:W-:Y:S01]  /*9e70*/  LDSM.16.MT88.4 R140, [R242+0x6100] ;  /* 0x00610000f28c783b */ /* 0x000fe20000004200 */
[C---:B------:R-:W-:Y:S02]  /*9e80*/  HMMA.16816.F32.BF16 R12, R176.reuse, R20, R12 ;  /* 0x00000014b00c723c */ /* 0x040fe4000004180c */
[----:B------:R-:W-:Y:S01]  /*9e90*/  MUFU.EX2 R207, R207 ;  /* 0x000000cf00cf7308 */ /* 0x000fe20000000800 */
[C---:B------:R-:W-:Y:S02]  /*9ea0*/  FMUL.FTZ R72, R180.reuse, R72 ;  /* 0x00000048b4487220 */ /* 0x040fe40000410000 */
[C---:B------:R-:W-:Y:S02]  /*9eb0*/  FMUL.FTZ R73, R180.reuse, R73 ;  /* 0x00000049b4497220 */ /* 0x040fe40000410000 */
[C---:B------:R-:W-:Y:S01]  /*9ec0*/  FMUL.FTZ R21, R180.reuse, R161 ;  /* 0x000000a1b4157220 */ /* 0x040fe20000410000 */
[C---:B------:R-:W-:Y:S04]  /*9ed0*/  HMMA.16816.F32.BF16 R16, R176.reuse, R22, R16 ;  /* 0x00000016b010723c */ /* 0x040fe80000041810 */
[C---:B------:R-:W-:Y:S01]  /*9ee0*/  FMUL.FTZ R20, R180.reuse, R160 ;  /* 0x000000a0b4147220 */ /* 0x040fe20000410000 */
[----:B------:R-:W-:Y:S01]  /*9ef0*/  MOV R160, R26 ;  /* 0x0000001a00a07202 */ /* 0x000fe20000000f00 */
[C---:B------:R-:W-:Y:S01]  /*9f00*/  FMUL.FTZ R26, R3.reuse, R158 ;  /* 0x0000009e031a7220 */ /* 0x040fe20000410000 */
[----:B------:R-:W-:Y:S01]  /*9f10*/  MOV R161, R47 ;  /* 0x0000002f00a17202 */ /* 0x000fe20000000f00 */
[C---:B------:R-:W-:Y:S01]  /*9f20*/  FMUL.FTZ R22, R3.reuse, R162 ;  /* 0x000000a203167220 */ /* 0x040fe20000410000 */
[----:B------:R-:W-:Y:S01]  /*9f30*/  MOV R162, R46 ;  /* 0x0000002e00a27202 */ /* 0x000fe20000000f00 */
[----:B------:R-:W2:Y:S01]  /*9f40*/  LDL.LU R158, [R1+0x2c] ;  /* 0x00002c00019e7983 */ /* 0x000ea20000300800 */
[----:B------:R-:W-:Y:S01]  /*9f50*/  MUFU.EX2 R205, R205 ;  /* 0x000000cd00cd7308 */ /* 0x000fe20000000800 */
[C---:B------:R-:W-:Y:S01]  /*9f60*/  FMUL.FTZ R23, R3.reuse, R163 ;  /* 0x000000a303177220 */ /* 0x040fe20000410000 */
[----:B------:R-:W-:Y:S01]  /*9f70*/  MOV R163, R24 ;  /* 0x0000001800a37202 */ /* 0x000fe20000000f00 */
[----:B------:R-:W1:Y:S01]  /*9f80*/  LDSM.16.MT88.4 R44, [R247+0x3100] ;  /* 0x00310000f72c783b */ /* 0x000e620000004200 */
[C---:B------:R-:W-:Y:S02]  /*9f90*/  FMUL.FTZ R24, R180.reuse, R156 ;  /* 0x0000009cb4187220 */ /* 0x040fe40000410000 */
[C---:B------:R-:W-:Y:S02]  /*9fa0*/  FMUL.FTZ R74, R3.reuse, R74 ;  /* 0x0000004a034a7220 */ /* 0x040fe40000410000 */
[C---:B------:R-:W-:Y:S02]  /*9fb0*/  HMMA.16816.F32.BF16 R20, R176.reuse, R28, R20 ;  /* 0x0000001cb014723c */ /* 0x040fe40000041814 */
[----:B------:R-:W-:Y:S01]  /*9fc0*/  MUFU.EX2 R199, R199 ;  /* 0x000000c700c77308 */ /* 0x000fe20000000800 */
[C---:B------:R-:W-:Y:S02]  /*9fd0*/  FMUL.FTZ R75, R3.reuse, R75 ;  /* 0x0000004b034b7220 */ /* 0x040fe40000410000 */
        /* <DEDUP_REMOVED lines=8> */
[----:B------:R-:W3:Y:S01]  /*a060*/  LDSM.16.MT88.4 R152, [R242+0x3100] ;  /* 0x00310000f298783b */ /* 0x000ee20000004200 */
[C---:B------:R-:W-:Y:S02]  /*a070*/  FMUL.FTZ R78, R3.reuse, R78 ;  /* 0x0000004e034e7220 */ /* 0x040fe40000410000 */
[C---:B------:R-:W-:Y:S02]  /*a080*/  FMUL.FTZ R79, R3.reuse, R79 ;  /* 0x0000004f034f7220 */ /* 0x040fe40000410000 */
[C---:B------:R-:W-:Y:S03]  /*a090*/  HMMA.16816.F32.BF16 R28, R176.reuse, R36, R28 ;  /* 0x00000024b01c723c */ /* 0x040fe6000004181c */
[C---:B------:R-:W-:Y:S02]  /*a0a0*/  FMUL.FTZ R80, R180.reuse, R80 ;  /* 0x00000050b4507220 */ /* 0x040fe40000410000 */
[C---:B------:R-:W-:Y:S02]  /*a0b0*/  FMUL.FTZ R81, R180.reuse, R81 ;  /* 0x00000051b4517220 */ /* 0x040fe40000410000 */
[C---:B------:R-:W-:Y:S01]  /*a0c0*/  FMUL.FTZ R36, R180.reuse, R144 ;  /* 0x00000090b4247220 */ /* 0x040fe20000410000 */
[C---:B------:R-:W-:Y:S04]  /*a0d0*/  HMMA.16816.F32.BF16 R32, R176.reuse, R38, R32 ;  /* 0x00000026b020723c */ /* 0x040fe80000041820 */
[C---:B------:R-:W-:Y:S02]  /*a0e0*/  FMUL.FTZ R37, R180.reuse, R145 ;  /* 0x00000091b4257220 */ /* 0x040fe40000410000 */
[C---:B------:R-:W-:Y:S02]  /*a0f0*/  FMUL.FTZ R82, R3.reuse, R82 ;  /* 0x0000005203527220 */ /* 0x040fe40000410000 */
[C---:B------:R-:W-:Y:S04]  /*a100*/  FMUL.FTZ R38, R3.reuse, R146 ;  /* 0x0000009203267220 */ /* 0x040fe80000410000 */
[C---:B------:R-:W-:Y:S02]  /*a110*/  FMUL.FTZ R39, R3.reuse, R147 ;  /* 0x0000009303277220 */ /* 0x040fe40000410000 */
[----:B------:R-:W4:Y:S01]  /*a120*/  LDSM.16.MT88.4 R144, [R241+0x3100] ;  /* 0x00310000f190783b */ /* 0x000f220000004200 */
[C---:B------:R-:W-:Y:S02]  /*a130*/  FMUL.FTZ R83, R3.reuse, R83 ;  /* 0x0000005303537220 */ /* 0x040fe40000410000 */
[C---:B------:R-:W-:Y:S02]  /*a140*/  FMUL.FTZ R84, R180.reuse, R84 ;  /* 0x00000054b4547220 */ /* 0x040fe40000410000 */
[C---:B-1----:R-:W-:Y:S03]  /*a150*/  HMMA.16816.F32.BF16 R36, R176.reuse, R44, R36 ;  /* 0x0000002cb024723c */ /* 0x042fe60000041824 */
        /* <DEDUP_REMOVED lines=8> */
[----:B------:R-:W1:Y:S01]  /*a1e0*/  LDSM.16.MT88.4 R136, [R240+0x3100] ;  /* 0x00310000f088783b */ /* 0x000e620000004200 */
[C---:B------:R-:W-:Y:S02]  /*a1f0*/  FMUL.FTZ R88, R180.reuse, R88 ;  /* 0x00000058b4587220 */ /* 0x040fe40000410000 */
[C---:B------:R-:W-:Y:S02]  /*a200*/  FMUL.FTZ R89, R180.reuse, R89 ;  /* 0x00000059b4597220 */ /* 0x040fe40000410000 */
[C---:B---3--:R-:W-:Y:S03]  /*a210*/  HMMA.16816.F32.BF16 R44, R176.reuse, R152, R44 ;  /* 0x00000098b02c723c */ /* 0x048fe6000004182c */
[C---:B------:R-:W-:Y:S02]  /*a220*/  FMUL.FTZ R90, R3.reuse, R90 ;  /* 0x0000005a035a7220 */ /* 0x040fe40000410000 */
[C---:B------:R-:W-:Y:S02]  /*a230*/  FMUL.FTZ R91, R3.reuse, R91 ;  /* 0x0000005b035b7220 */ /* 0x040fe40000410000 */
[C---:B------:R-:W-:Y:S01]  /*a240*/  FMUL.FTZ R92, R180.reuse, R92 ;  /* 0x0000005cb45c7220 */ /* 0x040fe20000410000 */
[C---:B------:R-:W-:Y:S04]  /*a250*/  HMMA.16816.F32.BF16 R48, R176.reuse, R154, R48 ;  /* 0x0000009ab030723c */ /* 0x040fe80000041830 */
[C---:B------:R-:W-:Y:S02]  /*a260*/  FMUL.FTZ R93, R180.reuse, R93 ;  /* 0x0000005db45d7220 */ /* 0x040fe40000410000 */
[C---:B------:R-:W-:Y:S02]  /*a270*/  FMUL.FTZ R94, R3.reuse, R94 ;  /* 0x0000005e035e7220 */ /* 0x040fe40000410000 */
[C---:B----4-:R-:W-:Y:S04]  /*a280*/  HMMA.16816.F32.BF16 R52, R176.reuse, R144, R52 ;  /* 0x00000090b034723c */ /* 0x050fe80000041834 */
[C---:B------:R-:W-:Y:S02]  /*a290*/  FMUL.FTZ R95, R3.reuse, R95 ;  /* 0x0000005f035f7220 */ /* 0x040fe40000410000 */
[C---:B------:R-:W-:Y:S02]  /*a2a0*/  FMUL.FTZ R96, R180.reuse, R96 ;  /* 0x00000060b4607220 */ /* 0x040fe40000410000 */
[C---:B------:R-:W-:Y:S01]  /*a2b0*/  HMMA.16816.F32.BF16 R56, R176.reuse, R146, R56 ;  /* 0x00000092b038723c */ /* 0x040fe20000041838 */
[----:B------:R-:W-:Y:S03]  /*a2c0*/  LDSM.16.MT88.4 R144, [R242+0x900] ;  /* 0x00090000f290783b */ /* 0x000fe60000004200 */
        /* <DEDUP_REMOVED lines=51> */
[----:B------:R-:W-:Y:S02]  /*a600*/  FMUL.FTZ R121, R180, R121 ;  /* 0x00000079b4797220 */ /* 0x000fe40000410000 */
[----:B------:R-:W-:Y:S01]  /*a610*/  FMUL.FTZ R122, R3, R122 ;  /* 0x0000007a037a7220 */ /* 0x000fe20000410000 */
[C---:B------:R-:W-:Y:S01]  /*a620*/  HMMA.16816.F32.BF16 R112, R176.reuse, R138, R112 ;  /* 0x0000008ab070723c */ /* 0x040fe20000041870 */
[----:B------:R-:W1:Y:S03]  /*a630*/  LDSM.16.MT88.4 R136, [R247+0x900] ;  /* 0x00090000f788783b */ /* 0x000e660000004200 */
[----:B------:R-:W-:Y:S02]  /*a640*/  FFMA.FTZ R192, R192, c[0x0][0x2d0], -R215 ;  /* 0x0000b400c0c07a23 */ /* 0x000fe400000108d7 */
[--C-:B------:R-:W-:Y:S02]  /*a650*/  FFMA.FTZ R193, R193, c[0x0][0x2d0], -R213.reuse ;  /* 0x0000b400c1c17a23 */ /* 0x100fe400000108d5 */
[C---:B---3--:R-:W-:Y:S02]  /*a660*/  HMMA.16816.F32.BF16 R116, R176.reuse, R132, R116 ;  /* 0x00000084b074723c */ /* 0x048fe40000041874 */
[----:B------:R-:W3:Y:S02]  /*a670*/  MUFU.EX2 R192, R192 ;  /* 0x000000c000c07308 */ /* 0x000ee40000000800 */
[----:B------:R-:W-:Y:S02]  /*a680*/  FFMA.FTZ R194, R194, c[0x0][0x2d0], -R213 ;  /* 0x0000b400c2c27a23 */ /* 0x000fe400000108d5 */
[--C-:B------:R-:W-:Y:S02]  /*a690*/  FFMA.FTZ R195, R195, c[0x0][0x2d0], -R215.reuse ;  /* 0x0000b400c3c37a23 */ /* 0x100fe400000108d7 */
[----:B------:R-:W-:Y:S04]  /*a6a0*/  FFMA.FTZ R196, R196, c[0x0][0x2d0], -R215 ;  /* 0x0000b400c4c47a23 */ /* 0x000fe800000108d7 */
[--C-:B------:R-:W-:Y:S01]  /*a6b0*/  FFMA.FTZ R197, R197, c[0x0][0x2d0], -R213.reuse ;  /* 0x0000b400c5c57a23 */ /* 0x100fe200000108d5 */
[----:B------:R-:W-:Y:S01]  /*a6c0*/  MUFU.EX2 R193, R193 ;  /* 0x000000c100c17308 */ /* 0x000fe20000000800 */
[----:B------:R-:W-:Y:S02]  /*a6d0*/  FFMA.FTZ R198, R198, c[0x0][0x2d0], -R213 ;  /* 0x0000b400c6c67a23 */ /* 0x000fe400000108d5 */
[C---:B------:R-:W-:Y:S02]  /*a6e0*/  FMUL.FTZ R123, R3.reuse, R123 ;  /* 0x0000007b037b7220 */ /* 0x040fe40000410000 */
[--C-:B------:R-:W-:Y:S02]  /*a6f0*/  FFMA.FTZ R148, R168, c[0x0][0x2d0], -R215.reuse ;  /* 0x0000b400a8947a23 */ /* 0x100fe400000108d7 */
[----:B------:R-:W-:Y:S02]  /*a700*/  FFMA.FTZ R152, R204, c[0x0][0x2d0], -R215 ;  /* 0x0000b400cc987a23 */ /* 0x000fe400000108d7 */
[----:B------:R-:W-:Y:S01]  /*a710*/  FFMA.FTZ R153, R200, c[0x0][0x2d0], -R213 ;  /* 0x0000b400c8997a23 */ /* 0x000fe200000108d5 */
[C---:B------:R-:W-:Y:S01]  /*a720*/  HMMA.16816.F32.BF16 R120, R176.reuse, R134, R120 ;  /* 0x00000086b078723c */ /* 0x040fe20000041878 */
[----:B------:R-:W5:Y:S02]  /*a730*/  MUFU.EX2 R194, R194 ;  /* 0x000000c200c27308 */ /* 0x000f640000000800 */
[----:B---3--:R-:W-:Y:S01]  /*a740*/  F2FP.BF16.PACK_AB R132, R192, R191 ;  /* 0x000000bfc084723e */ /* 0x008fe200000010ff */
[----:B------:R-:W-:Y:S02]  /*a750*/  FFMA.FTZ R190, R3, R183, R190 ;  /* 0x000000b703be7223 */ /* 0x000fe400000100be */
[--C-:B------:R-:W-:Y:S02]  /*a760*/  FFMA.FTZ R202, R202, c[0x0][0x2d0], -R215.reuse ;  /* 0x0000b400caca7a23 */ /* 0x100fe400000108d7 */
[C---:B----4-:R-:W-:Y:S03]  /*a770*/  HMMA.16816.F32.BF16 R124, R176.reuse, R140, R124 ;  /* 0x0000008cb07c723c */ /* 0x050fe6000004187c */
[----:B------:R-:W-:Y:S01]  /*a780*/  MUFU.EX2 R195, R195 ;  /* 0x000000c300c37308 */ /* 0x000fe20000000800 */
[----:B------:R-:W-:Y:S02]  /*a790*/  FADD.FTZ R190, R188, R190 ;  /* 0x000000bebcbe7221 */ /* 0x000fe40000010000 */
[----:B------:R-:W-:Y:S02]  /*a7a0*/  FFMA.FTZ R204, R203, c[0x0][0x2d0], -R215 ;  /* 0x0000b400cbcc7a23 */ /* 0x000fe400000108d7 */
[----:B------:R-:W-:Y:S01]  /*a7b0*/  HMMA.16816.F32.BF16 R128, R176, R142, R128 ;  /* 0x0000008eb080723c */ /* 0x000fe20000041880 */
[----:B------:R-:W3:Y:S03]  /*a7c0*/  LDSM.16.MT88.4 R140, [R241+0x900] ;  /* 0x00090000f18c783b */ /* 0x000ee60000004200 */
[----:B------:R-:W-:Y:S01]  /*a7d0*/  FADD.FTZ R186, R186, R190 ;  /* 0x000000bebaba7221 */ /* 0x000fe20000010000 */
[----:B------:R-:W4:Y:S01]  /*a7e0*/  MUFU.EX2 R196, R196 ;  /* 0x000000c400c47308 */ /* 0x000f220000000800 */
[----:B------:R-:W-:Y:S02]  /*a7f0*/  FFMA.FTZ R200, R201, c[0x0][0x2d0], -R213 ;  /* 0x0000b400c9c87a23 */ /* 0x000fe400000108d5 */
[----:B------:R-:W-:Y:S01]  /*a800*/  FADD.FTZ R186, R184, R186 ;  /* 0x000000bab8ba7221 */ /* 0x000fe20000010000 */
[C---:B-----5:R-:W-:Y:S03]  /*a810*/  F2FP.BF16.PACK_AB R133, R194.reuse, R193 ;  /* 0x000000c1c285723e */ /* 0x060fe600000010ff */
[----:B------:R-:W-:Y:S03]  /*a820*/  FADD.FTZ R186, R193, R186 ;  /* 0x000000bac1ba7221 */ /* 0x000fe60000010000 */
[----:B------:R-:W5:Y:S01]  /*a830*/  MUFU.EX2 R197, R197 ;  /* 0x000000c500c57308 */ /* 0x000f620000000800 */
[----:B------:R-:W-:Y:S02]  /*a840*/  FADD.FTZ R194, R194, R186 ;  /* 0x000000bac2c27221 */ /* 0x000fe40000010000 */
[----:B--2---:R-:W-:Y:S07]  /*a850*/  FFMA.FTZ R214, R180, R158, R214 ;  /* 0x0000009eb4d67223 */ /* 0x004fee00000100d6 */
[----:B------:R-:W2:Y:S01]  /*a860*/  MUFU.EX2 R198, R198 ;  /* 0x000000c600c67308 */ /* 0x000ea20000000800 */
[----:B------:R-:W-:Y:S01]  /*a870*/  FADD.FTZ R214, R189, R214 ;  /* 0x000000d6bdd67221 */ /* 0x000fe20000010000 */
[----:B----4-:R-:W-:Y:S03]  /*a880*/  F2FP.BF16.PACK_AB R134, R196, R195 ;  /* 0x000000c3c486723e */ /* 0x010fe600000010ff */
[----:B------:R-:W-:Y:S04]  /*a890*/  FADD.FTZ R187, R187, R214 ;  /* 0x000000d6bbbb7221 */ /* 0x000fe80000010000 */
[----:B------:R-:W-:Y:S01]  /*a8a0*/  FADD.FTZ R185, R185, R187 ;  /* 0x000000bbb9b97221 */ /* 0x000fe20000010000 */
[----:B------:R4:W-:Y:S03]  /*a8b0*/  MUFU.EX2 R168, R148 ;  /* 0x0000009400a87308 */ /* 0x0009e60000000800 */
[----:B------:R-:W-:Y:S02]  /*a8c0*/  FADD.FTZ R185, R191, R185 ;  /* 0x000000b9bfb97221 */ /* 0x000fe40000010000 */
[----:B-----5:R-:W-:Y:S02]  /*a8d0*/  FADD.FTZ R194, R197, R194 ;  /* 0x000000c2c5c27221 */ /* 0x020fe40000010000 */
[----:B------:R-:W-:Y:S03]  /*a8e0*/  FADD.FTZ R192, R192, R185 ;  /* 0x000000b9c0c07221 */ /* 0x000fe60000010000 */
[----:B------:R-:W-:Y:S01]  /*a8f0*/  MUFU.EX2 R203, R152 ;  /* 0x0000009800cb7308 */ /* 0x000fe20000000800 */
[----:B------:R-:W-:Y:S01]  /*a900*/  FADD.FTZ R192, R195, R192 ;  /* 0x000000c0c3c07221 */ /* 0x000fe20000010000 */
[----:B--2---:R-:W-:Y:S03]  /*a910*/  F2FP.BF16.PACK_AB R135, R198, R197 ;  /* 0x000000c5c687723e */ /* 0x004fe600000010ff */
[----:B------:R-:W-:Y:S02]  /*a920*/  FADD.FTZ R196, R196, R192 ;  /* 0x000000c0c4c47221 */ /* 0x000fe40000010000 */
[----:B------:R-:W-:Y:S03]  /*a930*/  FADD.FTZ R198, R198, R194 ;  /* 0x000000c2c6c67221 */ /* 0x000fe60000010000 */
[----:B------:R-:W2:Y:S01]  /*a940*/  MUFU.EX2 R202, R202 ;  /* 0x000000ca00ca7308 */ /* 0x000ea20000000800 */
[C---:B-1----:R-:W-:Y:S05]  /*a950*/  HMMA.16816.F32.BF16 R4, R132.reuse, R136, R4 ;  /* 0x000000888404723c */ /* 0x042fea0000041804 */
[----:B----4-:R-:W-:Y:S03]  /*a960*/  FFMA.FTZ R148, R170, c[0x0][0x2d0], -R213 ;  /* 0x0000b400aa947a23 */ /* 0x010fe600000108d5 */
[C---:B------:R-:W-:Y:S01]  /*a970*/  HMMA.16816.F32.BF16 R8, R132.reuse, R138, R8 ;  /* 0x0000008a8408723c */ /* 0x040fe20000041808 */
[----:B------:R-:W1:Y:S01]  /*a980*/  LDSM.16.MT88.4 R136, [R240+0x900] ;  /* 0x00090000f088783b */ /* 0x000e620000004200 */
[----:B------:R4:W-:Y:S06]  /*a990*/  MUFU.EX2 R170, R148 ;  /* 0x0000009400aa7308 */ /* 0x0009ec0000000800 */
[C---:B------:R-:W-:Y:S04]  /*a9a0*/  HMMA.16816.F32.BF16 R12, R132.reuse, R144, R12 ;  /* 0x00000090840c723c */ /* 0x040fe8000004180c */
[----:B------:R-:W-:Y:S01]  /*a9b0*/  MUFU.EX2 R201, R153 ;  /* 0x0000009900c97308 */ /* 0x000fe20000000800 */
[----:B--2---:R-:W-:Y:S03]  /*a9c0*/  F2FP.BF16.PACK_AB R180, R202, R203 ;  /* 0x000000cbcab4723e */ /* 0x004fe600000010ff */
[C---:B------:R-:W-:Y:S01]  /*a9d0*/  HMMA.16816.F32.BF16 R16, R132.reuse, R146, R16 ;  /* 0x000000928410723c */ /* 0x040fe20000041810 */
[----:B------:R-:W2:Y:S05]  /*a9e0*/  LDSM.16.MT88.4 R144, [R247+0x3900] ;  /* 0x00390000f790783b */ /* 0x000eaa0000004200 */
[----:B------:R-:W-:Y:S02]  /*a9f0*/  MUFU.EX2 R200, R200 ;  /* 0x000000c800c87308 */ /* 0x000fe40000000800 */
[C---:B---3--:R-:W-:Y:S04]  /*aa00*/  HMMA.16816.F32.BF16 R20, R132.reuse, R140, R20 ;  /* 0x0000008c8414723c */ /* 0x048fe80000041814 */
[--C-:B----4-:R-:W-:Y:S04]  /*aa10*/  FFMA.FTZ R148, R171, c[0x0][0x2d0], -R215.reuse ;  /* 0x0000b400ab947a23 */ /* 0x110fe800000108d7 */
[C---:B------:R-:W-:Y:S01]  /*aa20*/  HMMA.16816.F32.BF16 R24, R132.reuse, R142, R24 ;  /* 0x0000008e8418723c */ /* 0x040fe20000041818 */
[----:B------:R-:W3:Y:S01]  /*aa30*/  LDSM.16.MT88.4 R140, [R242+0x3900] ;  /* 0x00390000f28c783b */ /* 0x000ee20000004200 */
[----:B------:R4:W-:Y:S06]  /*aa40*/  MUFU.EX2 R171, R148 ;  /* 0x0000009400ab7308 */ /* 0x0009ec0000000800 */
[C---:B-1----:R-:W-:Y:S04]  /*aa50*/  HMMA.16816.F32.BF16 R28, R132.reuse, R136, R28 ;  /* 0x00000088841c723c */ /* 0x042fe8000004181c */
[----:B------:R-:W-:Y:S04]  /*aa60*/  MUFU.EX2 R204, R204 ;  /* 0x000000cc00cc7308 */ /* 0x000fe80000000800 */
[C---:B------:R-:W-:Y:S01]  /*aa70*/  HMMA.16816.F32.BF16 R32, R132.reuse, R138, R32 ;  /* 0x0000008a8420723c */ /* 0x040fe20000041820 */
[----:B------:R-:W1:Y:S07]  /*aa80*/  LDSM.16.MT88.4 R136, [R241+0x3900] ;  /* 0x00390000f188783b */ /* 0x000e6e0000004200 */
[C---:B--2---:R-:W-:Y:S04]  /*aa90*/  HMMA.16816.F32.BF16 R36, R132.reuse, R144, R36 ;  /* 0x000000908424723c */ /* 0x044fe80000041824 */
[--C-:B----4-:R-:W-:Y:S04]  /*aaa0*/  FFMA.FTZ R148, R167, c[0x0][0x2d0], -R215.reuse ;  /* 0x0000b400a7947a23 */ /* 0x110fe800000108d7 */
        /* <DEDUP_REMOVED lines=20> */
[C---:B---3--:R-:W-:Y:S07]  /*abf0*/  HMMA.16816.F32.BF16 R92, R132.reuse, R140, R92 ;  /* 0x0000008c845c723c */ /* 0x048fee000004185c */
[----:B------:R-:W-:Y:S01]  /*ac00*/  FFMA.FTZ R140, R163, c[0x0][0x2d0], -R215 ;  /* 0x0000b400a38c7a23 */ /* 0x000fe200000108d7 */
[C---:B------:R-:W-:Y:S03]  /*ac10*/  HMMA.16816.F32.BF16 R96, R132.reuse, R142, R96 ;  /* 0x0000008e8460723c */ /* 0x040fe60000041860 */
[----:B------:R3:W4:Y:S05]  /*ac20*/  MUFU.EX2 R178, R140 ;  /* 0x0000008c00b27308 */ /* 0x00072a0000000800 */
[C---:B-1----:R-:W-:Y:S07]  /*ac30*/  HMMA.16816.F32.BF16 R100, R132.reuse, R136, R100 ;  /* 0x000000888464723c */ /* 0x042fee0000041864 */
[----:B------:R-:W-:Y:S01]  /*ac40*/  FFMA.FTZ R136, R169, c[0x0][0x2d0], -R213 ;  /* 0x0000b400a9887a23 */ /* 0x000fe200000108d5 */
[C---:B------:R-:W-:Y:S03]  /*ac50*/  HMMA.16816.F32.BF16 R104, R132.reuse, R138, R104 ;  /* 0x0000008a8468723c */ /* 0x040fe60000041868 */
[----:B------:R1:W5:Y:S05]  /*ac60*/  MUFU.EX2 R169, R136 ;  /* 0x0000008800a97308 */ /* 0x00036a0000000800 */
[C---:B--2---:R-:W-:Y:S01]  /*ac70*/  HMMA.16816.F32.BF16 R108, R132.reuse, R144, R108 ;  /* 0x00000090846c723c */ /* 0x044fe2000004186c */
[----:B---3--:R-:W2:Y:S03]  /*ac80*/  LDSM.16.MT88.4 R140, [R241+0x9900] ;  /* 0x00990000f18c783b */ /* 0x008ea60000004200 */
[-C--:B----4-:R-:W-:Y:S03]  /*ac90*/  MOV R3, R178.reuse ;  /* 0x000000b200037202 */ /* 0x090fe60000000f00 */
[----:B------:R-:W-:Y:S01]  /*aca0*/  FFMA.FTZ R144, R162, c[0x0][0x2d0], -R215 ;  /* 0x0000b400a2907a23 */ /* 0x000fe200000108d7 */
[C---:B------:R-:W-:Y:S01]  /*acb0*/  HMMA.16816.F32.BF16 R112, R132.reuse, R146, R112 ;  /* 0x000000928470723c */ /* 0x040fe20000041870 */
[----:B------:R3:W-:Y:S03]  /*acc0*/  MUFU.EX2 R162, R148 ;  /* 0x0000009400a27308 */ /* 0x0007e60000000800 */
[----:B------:R-:W-:Y:S07]  /*acd0*/  FADD.FTZ R3, R3, R196 ;  /* 0x000000c403037221 */ /* 0x000fee0000010000 */
[----:B------:R4:W4:Y:S01]  /*ace0*/  MUFU.EX2 R177, R144 ;  /* 0x0000009000b17308 */ /* 0x0009220000000800 */
[----:B-1----:R-:W1:Y:S01]  /*acf0*/  LDSM.16.MT88.4 R136, [R240+0x9900] ;  /* 0x00990000f088783b */ /* 0x002e620000004200 */
[--C-:B---3--:R-:W-:Y:S08]  /*ad00*/  FFMA.FTZ R148, R165, c[0x0][0x2d0], -R213.reuse ;  /* 0x0000b400a5947a23 */ /* 0x108ff000000108d5 */
[----:B------:R3:W-:Y:S01]  /*ad10*/  MUFU.EX2 R154, R148 ;  /* 0x00000094009a7308 */ /* 0x0007e20000000800 */
[C---:B--2---:R-:W-:Y:S03]  /*ad20*/  HMMA.16816.F32.BF16 R116, R132.reuse, R140, R116 ;  /* 0x0000008c8474723c */ /* 0x044fe60000041874 */
[--C-:B----4-:R-:W-:Y:S06]  /*ad30*/  FFMA.FTZ R144, R161, c[0x0][0x2d0], -R213.reuse ;  /* 0x0000b400a1907a23 */ /* 0x110fec00000108d5 */
[----:B------:R2:W-:Y:S01]  /*ad40*/  MUFU.EX2 R176, R144 ;  /* 0x0000009000b07308 */ /* 0x0005e20000000800 */
[C---:B------:R-:W-:Y:S03]  /*ad50*/  HMMA.16816.F32.BF16 R120, R132.reuse, R142, R120 ;  /* 0x0000008e8478723c */ /* 0x040fe60000041878 */
[--C-:B------:R-:W-:Y:S06]  /*ad60*/  FFMA.FTZ R140, R160, c[0x0][0x2d0], -R213.reuse ;  /* 0x0000b400a08c7a23 */ /* 0x100fec00000108d5 */
[----:B------:R-:W4:Y:S01]  /*ad70*/  MUFU.EX2 R161, R140 ;  /* 0x0000008c00a17308 */ /* 0x000f220000000800 */
[C---:B-1----:R-:W-:Y:S03]  /*ad80*/  HMMA.16816.F32.BF16 R124, R132.reuse, R136, R124 ;  /* 0x00000088847c723c */ /* 0x042fe6000004187c */
[----:B---3--:R-:W-:Y:S05]  /*ad90*/  FFMA.FTZ R148, R164, c[0x0][0x2d0], -R213 ;  /* 0x0000b400a4947a23 */ /* 0x008fea00000108d5 */
[----:B------:R-:W-:Y:S01]  /*ada0*/  HMMA.16816.F32.BF16 R128, R132, R138, R128 ;  /* 0x0000008a8480723c */ /* 0x000fe20000041880 */
[----:B------:R-:W-:Y:S01]  /*adb0*/  LDSM.16.MT88.4 R136, [R241+0x1100] ;  /* 0x00110000f188783b */ /* 0x000fe20000004200 */
[----:B------:R1:W3:Y:S05]  /*adc0*/  MUFU.EX2 R160, R148 ;  /* 0x0000009400a07308 */ /* 0x0002ea0000000800 */
[----:B------:R-:W-:Y:S02]  /*add0*/  F2FP.BF16.PACK_AB R132, R168, R178 ;  /* 0x000000b2a884723e */ /* 0x000fe400000010ff */
[----:B--2---:R-:W2:Y:S03]  /*ade0*/  LDSM.16.MT88.4 R144, [R247+0x1100] ;  /* 0x00110000f790783b */ /* 0x004ea60000004200 */
[----:B-----5:R-:W-:Y:S02]  /*adf0*/  F2FP.BF16.PACK_AB R133, R170, R169 ;  /* 0x000000a9aa85723e */ /* 0x020fe400000010ff */
[----:B------:R-:W-:Y:S02]  /*ae00*/  F2FP.BF16.PACK_AB R134, R177, R171 ;  /* 0x000000abb186723e */ /* 0x000fe400000010ff */
[----:B----4-:R-:W-:Y:S01]  /*ae10*/  F2FP.BF16.PACK_AB R135, R161, R176 ;  /* 0x000000b0a187723e */ /* 0x010fe200000010ff */
[----:B------:R-:W4:Y:S01]  /*ae20*/  LDSM.16.MT88.4 R140, [R242+0x1100] ;  /* 0x00110000f28c783b */ /* 0x000f220000004200 */
[----:B-1----:R-:W-:Y:S01]  /*ae30*/  FFMA.FTZ R148, R174, c[0x0][0x2d0], -R215 ;  /* 0x0000b400ae947a23 */ /* 0x002fe200000108d7 */
[----:B---3--:R-:W-:Y:S03]  /*ae40*/  MOV R187, R160 ;  /* 0x000000a000bb7202 */ /* 0x008fe60000000f00 */
[----:B------:R1:W-:Y:S01]  /*ae50*/  MUFU.EX2 R157, R148 ;  /* 0x00000094009d7308 */ /* 0x0003e20000000800 */
[C---:B--2---:R-:W-:Y:S03]  /*ae60*/  HMMA.16816.F32.BF16 R4, R132.reuse, R144, R4 ;  /* 0x000000908404723c */ /* 0x044fe60000041804 */
[----:B-1----:R-:W-:Y:S05]  /*ae70*/  FFMA.FTZ R148, R172, c[0x0][0x2d0], -R213 ;  /* 0x0000b400ac947a23 */ /* 0x002fea00000108d5 */
[C---:B------:R-:W-:Y:S01]  /*ae80*/  HMMA.16816.F32.BF16 R8, R132.reuse, R146, R8 ;  /* 0x000000928408723c */ /* 0x040fe20000041808 */
[----:B------:R-:W1:Y:S01]  /*ae90*/  LDSM.16.MT88.4 R144, [R240+0x1100] ;  /* 0x00110000f090783b */ /* 0x000e620000004200 */
[----:B------:R2:W3:Y:S06]  /*aea0*/  MUFU.EX2 R156, R148 ;  /* 0x00000094009c7308 */ /* 0x0004ec0000000800 */
[C---:B----4-:R-:W-:Y:S08]  /*aeb0*/  HMMA.16816.F32.BF16 R12, R132.reuse, R140, R12 ;  /* 0x0000008c840c723c */ /* 0x050ff0000004180c */
[C---:B------:R-:W-:Y:S01]  /*aec0*/  HMMA.16816.F32.BF16 R16, R132.reuse, R142, R16 ;  /* 0x0000008e8410723c */ /* 0x040fe20000041810 */
[----:B------:R-:W4:Y:S07]  /*aed0*/  LDSM.16.MT88.4 R140, [R247+0x4100] ;  /* 0x00410000f78c783b */ /* 0x000f2e0000004200 */
[C---:B------:R-:W-:Y:S01]  /*aee0*/  HMMA.16816.F32.BF16 R20, R132.reuse, R136, R20 ;  /* 0x000000888414723c */ /* 0x040fe20000041814 */
[----:B--2---:R-:W-:Y:S03]  /*aef0*/  LDSM.16.MT88.4 R148, [R241+0x2100] ;  /* 0x00210000f194783b */ /* 0x004fe60000004200 */
[----:B---3--:R-:W-:Y:S04]  /*af00*/  MOV R189, R156 ;  /* 0x0000009c00bd7202 */ /* 0x008fe80000000f00 */
[C---:B------:R-:W-:Y:S01]  /*af10*/  HMMA.16816.F32.BF16 R24, R132.reuse, R138, R24 ;  /* 0x0000008a8418723c */ /* 0x040fe20000041818 */
[----:B------:R-:W2:Y:S07]  /*af20*/  LDSM.16.MT88.4 R136, [R242+0x4100] ;  /* 0x00410000f288783b */ /* 0x000eae0000004200 */
[C---:B-1----:R-:W-:Y:S08]  /*af30*/  HMMA.16816.F32.BF16 R28, R132.reuse, R144, R28 ;  /* 0x00000090841c723c */ /* 0x042ff0000004181c */
[C---:B------:R-:W-:Y:S01]  /*af40*/  HMMA.16816.F32.BF16 R32, R132.reuse, R146, R32 ;  /* 0x000000928420723c */ /* 0x040fe20000041820 */
[----:B------:R-:W1:Y:S07]  /*af50*/  LDSM.16.MT88.4 R144, [R241+0x4100] ;  /* 0x00410000f190783b */ /* 0x000e6e0000004200 */
[C---:B----4-:R-:W-:Y:S08]  /*af60*/  HMMA.16816.F32.BF16 R36, R132.reuse, R140, R36 ;  /* 0x0000008c8424723c */ /* 0x050ff00000041824 */
        /* <DEDUP_REMOVED lines=20> */
[C---:B--2---:R-:W-:Y:S07]  /*b0b0*/  HMMA.16816.F32.BF16 R92, R132.reuse, R136, R92 ;  /* 0x00000088845c723c */ /* 0x044fee000004185c */
[--C-:B------:R-:W-:Y:S01]  /*b0c0*/  FFMA.FTZ R136, R166, c[0x0][0x2d0], -R215.reuse ;  /* 0x0000b400a6887a23 */ /* 0x100fe200000108d7 */
[C---:B------:R-:W-:Y:S01]  /*b0d0*/  HMMA.16816.F32.BF16 R96, R132.reuse, R138, R96 ;  /* 0x0000008a8460723c */ /* 0x040fe20000041860 */
[----:B------:R-:W-:Y:S02]  /*b0e0*/  LDSM.16.MT88.4 R164, [R242+0x2900] ;  /* 0x00290000f2a4783b */ /* 0x000fe40000004200 */
[----:B------:R2:W-:Y:S05]  /*b0f0*/  MUFU.EX2 R155, R136 ;  /* 0x00000088009b7308 */ /* 0x0005ea0000000800 */
[C---:B-1----:R-:W-:Y:S07]  /*b100*/  HMMA.16816.F32.BF16 R100, R132.reuse, R144, R100 ;  /* 0x000000908464723c */ /* 0x042fee0000041864 */
[--C-:B------:R-:W-:Y:S01]  /*b110*/  FFMA.FTZ R144, R175, c[0x0][0x2d0], -R215.reuse ;  /* 0x0000b400af907a23 */ /* 0x100fe200000108d7 */
[C---:B------:R-:W-:Y:S03]  /*b120*/  HMMA.16816.F32.BF16 R104, R132.reuse, R146, R104 ;  /* 0x000000928468723c */ /* 0x040fe60000041868 */
[----:B------:R1:W4:Y:S01]  /*b130*/  MUFU.EX2 R163, R144 ;  /* 0x0000009000a37308 */ /* 0x0003220000000800 */
[----:B------:R-:W-:Y:S02]  /*b140*/  FFMA.FTZ R215, R211, c[0x0][0x2d0], -R215 ;  /* 0x0000b400d3d77a23 */ /* 0x000fe400000108d7 */
[--C-:B------:R-:W-:Y:S01]  /*b150*/  FFMA.FTZ R211, R182, c[0x0][0x2d0], -R213.reuse ;  /* 0x0000b400b6d37a23 */ /* 0x100fe200000108d5 */
[----:B------:R-:W-:Y:S01]  /*b160*/  MOV R182, R157 ;  /* 0x0000009d00b67202 */ /* 0x000fe20000000f00 */
[C---:B---3--:R-:W-:Y:S01]  /*b170*/  HMMA.16816.F32.BF16 R108, R132.reuse, R140, R108 ;  /* 0x0000008c846c723c */ /* 0x048fe2000004186c */
[----:B--2---:R-:W2:Y:S03]  /*b180*/  LDSM.16.MT88.4 R136, [R241+0xa100] ;  /* 0x00a10000f188783b */ /* 0x004ea60000004200 */
[----:B------:R-:W-:Y:S01]  /*b190*/  MOV R188, R182 ;  /* 0x000000b600bc7202 */ /* 0x000fe20000000f00 */
[----:B------:R-:W3:Y:S02]  /*b1a0*/  MUFU.EX2 R215, R215 ;  /* 0x000000d700d77308 */ /* 0x000ee40000000800 */
[--C-:B------:R-:W-:Y:S01]  /*b1b0*/  FFMA.FTZ R140, R173, c[0x0][0x2d0], -R213.reuse ;  /* 0x0000b400ad8c7a23 */ /* 0x100fe200000108d5 */
[C---:B------:R-:W-:Y:S01]  /*b1c0*/  HMMA.16816.F32.BF16 R112, R132.reuse, R142, R112 ;  /* 0x0000008e8470723c */ /* 0x040fe20000041870 */
[----:B------:R-:W-:Y:S03]  /*b1d0*/  LDSM.16.MT88.4 R172, [R247+0x2900] ;  /* 0x00290000f7ac783b */ /* 0x000fe60000004200 */
[----:B------:R-:W-:Y:S01]  /*b1e0*/  FFMA.FTZ R213, R181, c[0x0][0x2d0], -R213 ;  /* 0x0000b400b5d57a23 */ /* 0x000fe200000108d5 */
[----:B------:R-:W-:Y:S02]  /*b1f0*/  F2FP.BF16.PACK_AB R181, R200, R201 ;  /* 0x000000c9c8b5723e */ /* 0x000fe400000010ff */
[----:B------:R5:W5:Y:S02]  /*b200*/  MUFU.EX2 R179, R140 ;  /* 0x0000008c00b37308 */ /* 0x000b640000000800 */
[----:B-1----:R-:W1:Y:S03]  /*b210*/  LDSM.16.MT88.4 R144, [R240+0xa100] ;  /* 0x00a10000f090783b */ /* 0x002e660000004200 */
[----:B----4-:R-:W-:Y:S05]  /*b220*/  MOV R190, R163 ;  /* 0x000000a300be7202 */ /* 0x010fea0000000f00 */
[----:B------:R-:W-:Y:S01]  /*b230*/  MUFU.EX2 R211, R211 ;  /* 0x000000d300d37308 */ /* 0x000fe20000000800 */
[----:B---3--:R-:W-:Y:S09]  /*b240*/  F2FP.BF16.PACK_AB R182, R215, R204 ;  /* 0x000000ccd7b6723e */ /* 0x008ff200000010ff */
[----:B------:R-:W3:Y:S01]  /*b250*/  MUFU.EX2 R213, R213 ;  /* 0x000000d500d57308 */ /* 0x000ee20000000800 */
[----:B-----5:R-:W4:Y:S01]  /*b260*/  LDSM.16.MT88.4 R140, [R247+0x1900] ;  /* 0x00190000f78c783b */ /* 0x020f220000004200 */
[----:B------:R-:W-:Y:S01]  /*b270*/  MOV R214, R179 ;  /* 0x000000b300d67202 */ /* 0x000fe20000000f00 */
[C---:B--2---:R-:W-:Y:S08]  /*b280*/  HMMA.16816.F32.BF16 R116, R132.reuse, R136, R116 ;  /* 0x000000888474723c */ /* 0x044ff00000041874 */
[C---:B------:R-:W-:Y:S01]  /*b290*/  HMMA.16816.F32.BF16 R120, R132.reuse, R138, R120 ;  /* 0x0000008a8478723c */ /* 0x040fe20000041878 */
[----:B------:R-:W2:Y:S07]  /*b2a0*/  LDSM.16.MT88.4 R136, [R242+0x1900] ;  /* 0x00190000f288783b */ /* 0x000eae0000004200 */
[C---:B-1----:R-:W-:Y:S04]  /*b2b0*/  HMMA.16816.F32.BF16 R124, R132.reuse, R144, R124 ;  /* 0x00000090847c723c */ /* 0x042fe8000004187c */
[----:B---3--:R-:W-:Y:S04]  /*b2c0*/  F2FP.BF16.PACK_AB R183, R213, R211 ;  /* 0x000000d3d5b7723e */ /* 0x008fe800000010ff */
[----:B------:R-:W-:Y:S01]  /*b2d0*/  HMMA.16816.F32.BF16 R128, R132, R146, R128 ;  /* 0x000000928480723c */ /* 0x000fe20000041880 */
[----:B------:R-:W1:Y:S06]  /*b2e0*/  LDSM.16.MT88.4 R144, [R241+0x1900] ;  /* 0x00190000f190783b */ /* 0x000e6c0000004200 */
[----:B------:R-:W-:Y:S02]  /*b2f0*/  F2FP.BF16.PACK_AB R134, R157, R163 ;  /* 0x000000a39d86723e */ /* 0x000fe400000010ff */
[----:B------:R-:W-:Y:S02]  /*b300*/  F2FP.BF16.PACK_AB R135, R156, R179 ;  /* 0x000000b39c87723e */ /* 0x000fe400000010ff */
[----:B------:R-:W-:Y:S01]  /*b310*/  LDSM.16.MT88.4 R156, [R241+0x2900] ;  /* 0x00290000f19c783b */ /* 0x000fe20000004200 */
[----:B------:R-:W-:Y:S02]  /*b320*/  F2FP.BF16.PACK_AB R132, R155, R162 ;  /* 0x000000a29b84723e */ /* 0x000fe400000010ff */
[----:B------:R-:W-:Y:S07]  /*b330*/  F2FP.BF16.PACK_AB R133, R160, R154 ;  /* 0x0000009aa085723e */ /* 0x000fee00000010ff */
        /* <DEDUP_REMOVED lines=46> */
[----:B------:R-:W-:Y:S01]  /*b620*/  HMMA.16816.F32.BF16 R128, R132, R142, R128 ;  /* 0x0000008e8480723c */ /* 0x000fe20000041880 */
[----:B------:R-:W-:Y:S06]  /*b630*/  LDSM.16.MT88.4 R140, [R247+0x5100] ;  /* 0x00510000f78c783b */ /* 0x000fec0000004200 */
[----:B------:R-:W-:Y:S02]  /*b640*/  F2FP.BF16.PACK_AB R132, R212, R210 ;  /* 0x000000d2d484723e */ /* 0x000fe400000010ff */
[----:B------:R-:W-:Y:S03]  /*b650*/  F2FP.BF16.PACK_AB R133, R208, R206 ;  /* 0x000000ced085723e */ /* 0x000fe600000010ff */
[----:B------:R-:W-:Y:S02]  /*b660*/  F2FP.BF16.PACK_AB R134, R207, R209 ;  /* 0x000000d1cf86723e */ /* 0x000fe400000010ff */
[----:B------:R-:W-:Y:S07]  /*b670*/  F2FP.BF16.PACK_AB R135, R199, R205 ;  /* 0x000000cdc787723e */ /* 0x000fee00000010ff */
        /* <DEDUP_REMOVED lines=14> */
[----:B------:R-:W4:Y:S07]  /*b760*/  LDSM.16.MT88.4 R140, [R247+0x8100] ;  /* 0x00810000f78c783b */ /* 0x000f2e0000004200 */
        /* <DEDUP_REMOVED lines=23> */
[----:B------:R-:W-:Y:S07]  /*b8e0*/  LDSM.16.MT88.4 R140, [R247+0x5900] ;  /* 0x00590000f78c783b */ /* 0x000fee0000004200 */
[C---:B-1----:R-:W-:Y:S07]  /*b8f0*/  HMMA.16816.F32.BF16 R108, R132.reuse, R144, R108 ;  /* 0x00000090846c723c */ /* 0x042fee000004186c */
[----:B------:R-:W-:Y:S01]  /*b900*/  MOV R144, R171 ;  /* 0x000000ab00907202 */ /* 0x000fe20000000f00 */
[C---:B------:R-:W-:Y:S04]  /*b910*/  HMMA.16816.F32.BF16 R112, R132.reuse, R146, R112 ;  /* 0x000000928470723c */ /* 0x040fe80000041870 */
[----:B------:R-:W-:Y:S03]  /*b920*/  MOV R145, R170 ;  /* 0x000000aa00917202 */ /* 0x000fe60000000f00 */
[----:B------:R-:W-:Y:S01]  /*b930*/  MOV R146, R177 ;  /* 0x000000b100927202 */ /* 0x000fe20000000f00 */
[C---:B---3--:R-:W-:Y:S04]  /*b940*/  HMMA.16816.F32.BF16 R116, R132.reuse, R148, R116 ;  /* 0x000000948474723c */ /* 0x048fe80000041874 */
[----:B------:R-:W-:Y:S04]  /*b950*/  MOV R147, R176 ;  /* 0x000000b000937202 */ /* 0x000fe80000000f00 */
[C---:B------:R-:W-:Y:S01]  /*b960*/  HMMA.16816.F32.BF16 R120, R132.reuse, R150, R120 ;  /* 0x000000968478723c */ /* 0x040fe20000041878 */
[----:B------:R-:W1:Y:S07]  /*b970*/  LDSM.16.MT88.4 R148, [R240+0x2900] ;  /* 0x00290000f094783b */ /* 0x000e6e0000004200 */
[C---:B--2---:R-:W-:Y:S07]  /*b980*/  HMMA.16816.F32.BF16 R124, R132.reuse, R136, R124 ;  /* 0x00000088847c723c */ /* 0x044fee000004187c */
[----:B------:R-:W-:Y:S01]  /*b990*/  MOV R137, R169 ;  /* 0x000000a900897202 */ /* 0x000fe20000000f00 */
[----:B------:R-:W-:Y:S01]  /*b9a0*/  HMMA.16816.F32.BF16 R128, R132, R138, R128 ;  /* 0x0000008a8480723c */ /* 0x000fe20000041880 */
[----:B------:R-:W2:Y:S03]  /*b9b0*/  LDSM.16.MT88.4 R132, [R242+0x5900] ;  /* 0x00590000f284783b */ /* 0x000ea60000004200 */
[----:B------:R-:W-:Y:S03]  /*b9c0*/  MOV R136, R168 ;  /* 0x000000a800887202 */ /* 0x000fe60000000f00 */
[----:B------:R-:W-:Y:S01]  /*b9d0*/  MOV R138, R162 ;  /* 0x000000a2008a7202 */ /* 0x000fe20000000f00 */
[C---:B------:R-:W-:Y:S01]  /*b9e0*/  HMMA.16816.F32.BF16 R176, R180.reuse, R172, R4 ;  /* 0x000000acb4b0723c */ /* 0x040fe20000041804 */
[----:B------:R-:W3:Y:S04]  /*b9f0*/  LDSM.16.MT88.4 R4, [R241+0x5900] ;  /* 0x00590000f104783b */ /* 0x000ee80000004200 */
[----:B------:R-:W-:Y:S03]  /*ba00*/  MOV R139, R161 ;  /* 0x000000a1008b7202 */ /* 0x000fe60000000f00 */
[C---:B------:R-:W-:Y:S07]  /*ba10*/  HMMA.16816.F32.BF16 R172, R180.reuse, R174, R8 ;  /* 0x000000aeb4ac723c */ /* 0x040fee0000041808 */
[----:B------:R-:W-:Y:S01]  /*ba20*/  MOV R10, R155 ;  /* 0x0000009b000a7202 */ /* 0x000fe20000000f00 */
[C---:B------:R-:W-:Y:S01]  /*ba30*/  HMMA.16816.F32.BF16 R168, R180.reuse, R164, R12 ;  /* 0x000000a4b4a8723c */ /* 0x040fe2000004180c */
[----:B------:R-:W-:Y:S03]  /*ba40*/  LDSM.16.MT88.4 R12, [R247+0x8900] ;  /* 0x00890000f70c783b */ /* 0x000fe60000004200 */
[----:B------:R-:W-:Y:S04]  /*ba50*/  MOV R11, R154 ;  /* 0x0000009a000b7202 */ /* 0x000fe80000000f00 */
[C---:B------:R-:W-:Y:S01]  /*ba60*/  HMMA.16816.F32.BF16 R164, R180.reuse, R166, R16 ;  /* 0x000000a6b4a4723c */ /* 0x040fe20000041810 */
[----:B------:R-:W-:Y:S07]  /*ba70*/  LDSM.16.MT88.4 R16, [R242+0x8900] ;  /* 0x00890000f210783b */ /* 0x000fee0000004200 */
[C---:B------:R-:W-:Y:S01]  /*ba80*/  HMMA.16816.F32.BF16 R160, R180.reuse, R156, R20 ;  /* 0x0000009cb4a0723c */ /* 0x040fe20000041814 */
[----:B------:R-:W-:Y:S07]  /*ba90*/  LDSM.16.MT88.4 R20, [R241+0x8900] ;  /* 0x00890000f114783b */ /* 0x000fee0000004200 */
[C---:B------:R-:W-:Y:S01]  /*baa0*/  HMMA.16816.F32.BF16 R156, R180.reuse, R158, R24 ;  /* 0x0000009eb49c723c */ /* 0x040fe20000041818 */
[----:B------:R-:W-:Y:S07]  /*bab0*/  LDSM.16.MT88.4 R24, [R240+0x8900] ;  /* 0x00890000f018783b */ /* 0x000fee0000004200 */
[C---:B-1----:R-:W-:Y:S07]  /*bac0*/  HMMA.16816.F32.BF16 R152, R180.reuse, R148, R28 ;  /* 0x00000094b498723c */ /* 0x042fee000004181c */
[----:B------:R-:W-:Y:S01]  /*bad0*/  MOV R31, R10 ;  /* 0x0000000a001f7202 */ /* 0x000fe20000000f00 */
[C---:B------:R-:W-:Y:S04]  /*bae0*/  HMMA.16816.F32.BF16 R148, R180.reuse, R150, R32 ;  /* 0x00000096b494723c */ /* 0x040fe80000041820 */
[----:B------:R-:W-:Y:S02]  /*baf0*/  MOV R30, R11 ;  /* 0x0000000b001e7202 */ /* 0x000fe40000000f00 */
[----:B------:R-:W1:Y:S01]  /*bb00*/  LDSM.16.MT88.4 R8, [R240+0x5900] ;  /* 0x00590000f008783b */ /* 0x000e620000004200 */
[----:B------:R-:W-:Y:S02]  /*bb10*/  MOV R35, R146 ;  /* 0x0000009200237202 */ /* 0x000fe40000000f00 */
[----:B------:R-:W-:Y:S03]  /*bb20*/  MOV R34, R147 ;  /* 0x0000009300227202 */ /* 0x000fe60000000f00 */
[----:B------:R-:W-:Y:S02]  /*bb30*/  MOV R33, R144 ;  /* 0x0000009000217202 */ /* 0x000fe40000000f00 */
[----:B------:R-:W-:Y:S02]  /*bb40*/  MOV R32, R145 ;  /* 0x0000009100207202 */ /* 0x000fe40000000f00 */
[C---:B------:R-:W-:Y:S03]  /*bb50*/  HMMA.16816.F32.BF16 R144, R180.reuse, R140, R36 ;  /* 0x0000008cb490723c */ /* 0x040fe60000041824 */
[----:B------:R-:W-:Y:S02]  /*bb60*/  MOV R29, R138 ;  /* 0x0000008a001d7202 */ /* 0x000fe40000000f00 */
[----:B------:R-:W-:Y:S02]  /*bb70*/  MOV R28, R139 ;  /* 0x0000008b001c7202 */ /* 0x000fe40000000f00 */
[----:B------:R-:W-:Y:S01]  /*bb80*/  MOV R39, R136 ;  /* 0x0000008800277202 */ /* 0x000fe20000000f00 */
[C---:B------:R-:W-:Y:S04]  /*bb90*/  HMMA.16816.F32.BF16 R140, R180.reuse, R142, R40 ;  /* 0x0000008eb48c723c */ /* 0x040fe80000041828 */
[----:B------:R-:W-:Y:S01]  /*bba0*/  MOV R38, R137 ;  /* 0x0000008900267202 */ /* 0x000fe20000000f00 */
[----:B------:R-:W-:Y:S03]  /*bbb0*/  FADD.FTZ R3, R39, R3 ;  /* 0x0000000327037221 */ /* 0x000fe60000010000 */
[C---:B--2---:R-:W-:Y:S04]  /*bbc0*/  HMMA.16816.F32.BF16 R136, R180.reuse, R132, R44 ;  /* 0x00000084b488723c */ /* 0x044fe8000004182c */
[----:B------:R-:W-:Y:S04]  /*bbd0*/  FADD.FTZ R3, R33, R3 ;  /* 0x0000000321037221 */ /* 0x000fe80000010000 */
[C---:B------:R-:W-:Y:S04]  /*bbe0*/  HMMA.16816.F32.BF16 R132, R180.reuse, R134, R48 ;  /* 0x00000086b484723c */ /* 0x040fe80000041830 */
[----:B------:R-:W-:Y:S04]  /*bbf0*/  FADD.FTZ R3, R35, R3 ;  /* 0x0000000323037221 */ /* 0x000fe80000010000 */
[C---:B---3--:R-:W-:Y:S04]  /*bc00*/  HMMA.16816.F32.BF16 R52, R180.reuse, R4, R52 ;  /* 0x00000004b434723c */ /* 0x048fe80000041834 */
[----:B------:R-:W-:Y:S04]  /*bc10*/  FADD.FTZ R3, R29, R3 ;  /* 0x000000031d037221 */ /* 0x000fe80000010000 */
[C---:B------:R-:W-:Y:S01]  /*bc20*/  HMMA.16816.F32.BF16 R56, R180.reuse, R6, R56 ;  /* 0x00000006b438723c */ /* 0x040fe20000041838 */
[----:B------:R-:W2:Y:S03]  /*bc30*/  LDSM.16.MT88.4 R4, [R247+0xb900] ;  /* 0x00b90000f704783b */ /* 0x000ea60000004200 */
[----:B------:R-:W-:Y:S04]  /*bc40*/  FADD.FTZ R3, R31, R3 ;  /* 0x000000031f037221 */ /* 0x000fe80000010000 */
[C---:B-1----:R-:W-:Y:S04]  /*bc50*/  HMMA.16816.F32.BF16 R60, R180.reuse, R8, R60 ;  /* 0x00000008b43c723c */ /* 0x042fe8000004183c */
[----:B------:R-:W-:Y:S04]  /*bc60*/  FADD.FTZ R3, R190, R3 ;  /* 0x00000003be037221 */ /* 0x000fe80000010000 */
[C---:B------:R-:W-:Y:S01]  /*bc70*/  HMMA.16816.F32.BF16 R64, R180.reuse, R10, R64 ;  /* 0x0000000ab440723c */ /* 0x040fe20000041840 */
[----:B------:R-:W1:Y:S03]  /*bc80*/  LDSM.16.MT88.4 R8, [R242+0xb900] ;  /* 0x00b90000f208783b */ /* 0x000e660000004200 */
[----:B------:R-:W-:Y:S04]  /*bc90*/  FADD.FTZ R3, R188, R3 ;  /* 0x00000003bc037221 */ /* 0x000fe80000010000 */
[C---:B------:R-:W-:Y:S04]  /*bca0*/  HMMA.16816.F32.BF16 R68, R180.reuse, R12, R68 ;  /* 0x0000000cb444723c */ /* 0x040fe80000041844 */
[----:B------:R-:W-:Y:S04]  /*bcb0*/  FADD.FTZ R3, R210, R3 ;  /* 0x00000003d2037221 */ /* 0x000fe80000010000 */
[C---:B------:R-:W-:Y:S01]  /*bcc0*/  HMMA.16816.F32.BF16 R72, R180.reuse, R14, R72 ;  /* 0x0000000eb448723c */ /* 0x040fe20000041848 */
[----:B------:R-:W3:Y:S03]  /*bcd0*/  LDSM.16.MT88.4 R12, [R241+0xb900] ;  /* 0x00b90000f10c783b */ /* 0x000ee60000004200 */
[----:B------:R-:W-:Y:S04]  /*bce0*/  FADD.FTZ R212, R212, R3 ;  /* 0x00000003d4d47221 */ /* 0x000fe80000010000 */
[C---:B------:R-:W-:Y:S04]  /*bcf0*/  HMMA.16816.F32.BF16 R76, R180.reuse, R16, R76 ;  /* 0x00000010b44c723c */ /* 0x040fe8000004184c */
[----:B------:R-:W-:Y:S03]  /*bd00*/  FADD.FTZ R212, R209, R212 ;  /* 0x000000d4d1d47221 */ /* 0x000fe60000010000 */
[----:B------:R-:W-:Y:S01]  /*bd10*/  FADD.FTZ R16, R38, R198 ;  /* 0x000000c626107221 */ /* 0x000fe20000010000 */
[C---:B------:R-:W-:Y:S04]  /*bd20*/  HMMA.16816.F32.BF16 R80, R180.reuse, R18, R80 ;  /* 0x00000012b450723c */ /* 0x040fe80000041850 */
[----:B------:R-:W-:Y:S02]  /*bd30*/  FADD.FTZ R207, R207, R212 ;  /* 0x000000d4cfcf7221 */ /* 0x000fe40000010000 */
[----:B------:R-:W-:Y:S02]  /*bd40*/  FADD.FTZ R16, R32, R16 ;  /* 0x0000001020107221 */ /* 0x000fe40000010000 */
        /* <DEDUP_REMOVED lines=8> */
[C---:B--2---:R-:W-:Y:S01]  /*bdd0*/  HMMA.16816.F32.BF16 R100, R180.reuse, R4, R100 ;  /* 0x00000004b464723c */ /* 0x044fe20000041864 */
[----:B------:R2:W-:Y:S07]  /*bde0*/  STL [R1+0x2c], R3 ;  /* 0x00002c0301007387 */ /* 0x0005ee0000100800 */
[C---:B------:R-:W-:Y:S01]  /*bdf0*/  HMMA.16816.F32.BF16 R104, R180.reuse, R6, R104 ;  /* 0x00000006b468723c */ /* 0x040fe20000041868 */
[----:B------:R-:W4:Y:S07]  /*be00*/  LDSM.16.MT88.4 R4, [R240+0xb900] ;  /* 0x00b90000f004783b */ /* 0x000f2e0000004200 */
[C---:B-1----:R-:W-:Y:S07]  /*be10*/  HMMA.16816.F32.BF16 R108, R180.reuse, R8, R108 ;  /* 0x00000008b46c723c */ /* 0x042fee000004186c */
[----:B------:R-:W-:Y:S01]  /*be20*/  FADD.FTZ R8, R34, R16 ;  /* 0x0000001022087221 */ /* 0x000fe20000010000 */
[C---:B------:R-:W-:Y:S04]  /*be30*/  HMMA.16816.F32.BF16 R112, R180.reuse, R10, R112 ;  /* 0x0000000ab470723c */ /* 0x040fe80000041870 */
[----:B------:R-:W-:Y:S01]  /*be40*/  FADD.FTZ R8, R28, R8 ;  /* 0x000000081c087221 */ /* 0x000fe20000010000 */
[----:B--2---:R-:W-:Y:S03]  /*be50*/  MOV R3, R0 ;  /* 0x0000000000037202 */ /* 0x004fe60000000f00 */
[C---:B---3--:R-:W-:Y:S04]  /*be60*/  HMMA.16816.F32.BF16 R116, R180.reuse, R12, R116 ;  /* 0x0000000cb474723c */ /* 0x048fe80000041874 */
[----:B------:R-:W-:Y:S04]  /*be70*/  FADD.FTZ R8, R30, R8 ;  /* 0x000000081e087221 */ /* 0x000fe80000010000 */
[C---:B------:R-:W-:Y:S04]  /*be80*/  HMMA.16816.F32.BF16 R120, R180.reuse, R14, R120 ;  /* 0x0000000eb478723c */ /* 0x040fe80000041878 */
[----:B------:R-:W-:Y:S04]  /*be90*/  FADD.FTZ R8, R187, R8 ;  /* 0x00000008bb087221 */ /* 0x000fe80000010000 */
[----:B------:R-:W-:Y:S01]  /*bea0*/  FADD.FTZ R8, R214, R8 ;  /* 0x00000008d6087221 */ /* 0x000fe20000010000 */
[C---:B----4-:R-:W-:Y:S03]  /*beb0*/  HMMA.16816.F32.BF16 R124, R180.reuse, R4, R124 ;  /* 0x00000004b47c723c */ /* 0x050fe6000004187c */
[----:B------:R-:W-:Y:S04]  /*bec0*/  FADD.FTZ R8, R189, R8 ;  /* 0x00000008bd087221 */ /* 0x000fe80000010000 */
[----:B------:R-:W-:Y:S01]  /*bed0*/  FADD.FTZ R8, R206, R8 ;  /* 0x00000008ce087221 */ /* 0x000fe20000010000 */
[----:B------:R-:W-:Y:S04]  /*bee0*/  HMMA.16816.F32.BF16 R128, R180, R6, R128 ;  /* 0x00000006b480723c */ /* 0x000fe80000041880 */
[----:B------:R-:W-:Y:S03]  /*bef0*/  FADD.FTZ R208, R208, R8 ;  /* 0x00000008d0d07221 */ /* 0x000fe60000010000 */
[----:B------:R-:W-:Y:S01]  /*bf00*/  MOV R180, R2 ;  /* 0x0000000200b47202 */ /* 0x000fe20000000f00 */
[----:B------:R-:W-:Y:S04]  /*bf10*/  FADD.FTZ R208, R205, R208 ;  /* 0x000000d0cdd07221 */ /* 0x000fe80000010000 */
[----:B------:R-:W-:Y:S04]  /*bf20*/  FADD.FTZ R199, R199, R208 ;  /* 0x000000d0c7c77221 */ /* 0x000fe80000010000 */
[----:B------:R-:W-:Y:S04]  /*bf30*/  FADD.FTZ R199, R201, R199 ;  /* 0x000000c7c9c77221 */ /* 0x000fe80000010000 */
[----:B------:R-:W-:Y:S04]  /*bf40*/  FADD.FTZ R199, R200, R199 ;  /* 0x000000c7c8c77221 */ /* 0x000fe80000010000 */
[----:B------:R-:W-:Y:S04]  /*bf50*/  FADD.FTZ R199, R211, R199 ;  /* 0x000000c7d3c77221 */ /* 0x000fe80000010000 */
[----:B------:R-:W-:Y:S01]  /*bf60*/  FADD.FTZ R183, R213, R199 ;  /* 0x000000c7d5b77221 */ /* 0x000fe20000010000 */
[----:B------:R-:W-:-:S05]  /*bf70*/  @P0 BRA `(.L_x_802) ;  /* 0xffffb48000000947 */ /* 0x000fca000383ffff */
.L_x_801:
[----:B------:R-:W2:Y:S01]  /*bf80*/  LDL.LU R4, [R1+0x2c] ;  /* 0x00002c0001047983 */ /* 0x000ea20000300800 */
[----:B------:R-:W-:-:S02]  /*bf90*/  MOV R7, 0xff800000 ;  /* 0xff80000000077802 */ /* 0x000fc40000000f00 */
[----:B------:R-:W-:Y:S01]  /*bfa0*/  MOV R8, 0xff800000 ;  /* 0xff80000000087802 */ /* 0x000fe20000000f00 */
[----:B------:R-:W1:Y:S01]  /*bfb0*/  SHFL.BFLY PT, R3, R183, 0x2, 0x1f ;  /* 0x0c401f00b7037f89 */ /* 0x000e6200000e0000 */
[----:B------:R-:W-:Y:S01]  /*bfc0*/  PLOP3.LUT P2, PT, PT, PT, PT, 0x8, 0x0 ;  /* 0x000000000000781c */ /* 0x000fe20003f4e170 */
[----:B-1----:R-:W-:-:S05]  /*bfd0*/  FADD.FTZ R183, R3, R183 ;  /* 0x000000b703b77221 */ /* 0x002fca0000010000 */
[----:B------:R-:W1:Y:S02]  /*bfe0*/  SHFL.BFLY PT, R3, R183, 0x1, 0x1f ;  /* 0x0c201f00b7037f89 */ /* 0x000e6400000e0000 */
[----:B-1----:R-:W-:-:S05]  /*bff0*/  FADD.FTZ R3, R3, R183 ;  /* 0x000000b703037221 */ /* 0x002fca0000010000 */
[----:B------:R-:W-:-:S13]  /*c000*/  FSETP.NE.FTZ.AND P0, PT, R3, RZ, PT ;  /* 0x000000ff0300720b */ /* 0x000fda0003f15000 */
[----:B------:R-:W-:-:S05]  /*c010*/  @P0 MOV R9, 0x3f317218 ;  /* 0x3f31721800090802 */ /* 0x000fca0000000f00 */
[----:B------:R-:W-:Y:S01]  /*c020*/  @P0 FMUL.FTZ R9, R9, c[0x0][0x2d0] ;  /* 0x0000b40009090a20 */ /* 0x000fe20000410000 */
[----:B--2---:R-:W1:Y:S02]  /*c030*/  SHFL.BFLY PT, R6, R4, 0x2, 0x1f ;  /* 0x0c401f0004067f89 */ /* 0x004e6400000e0000 */
[----:B-1----:R-:W-:-:S05]  /*c040*/  FADD.FTZ R6, R6, R4 ;  /* 0x0000000406067221 */ /* 0x002fca0000010000 */
[----:B------:R-:W1:Y:S02]  /*c050*/  SHFL.BFLY PT, R4, R6, 0x1, 0x1f ;  /* 0x0c201f0006047f89 */ /* 0x000e6400000e0000 */
[----:B-1----:R-:W-:Y:S02]  /*c060*/  FADD.FTZ R6, R6, R4 ;  /* 0x0000000406067221 */ /* 0x002fe40000010000 */
[----:B------:R-:W-:-:S03]  /*c070*/  CS2R R4, SRZ ;  /* 0x0000000000047805 */ /* 0x000fc6000001ff00 */
[----:B------:R-:W-:-:S03]  /*c080*/  FSETP.NE.FTZ.AND P1, PT, R6, RZ, PT ;  /* 0x000000ff0600720b */ /* 0x000fc60003f35000 */
[----:B------:R-:W1:Y:S08]  /*c090*/  @P0 MUFU.RCP R4, R3 ;  /* 0x0000000300040308 */ /* 0x000e700000001000 */
[----:B------:R-:W2:Y:S02]  /*c0a0*/  @P0 MUFU.LG2 R3, R3 ;  /* 0x0000000300030308 */ /* 0x000ea40000000c00 */
[----:B------:R-:W-:-:S05]  /*c0b0*/  @P1 MOV R10, 0x3f317218 ;  /* 0x3f317218000a1802 */ /* 0x000fca0000000f00 */
[----:B------:R-:W-:Y:S01]  /*c0c0*/  @P1 FMUL.FTZ R10, R10, c[0x0][0x2d0] ;  /* 0x0000b4000a0a1a20 */ /* 0x000fe20000410000 */
[----:B------:R-:W3:Y:S01]  /*c0d0*/  @P1 MUFU.RCP R5, R6 ;  /* 0x0000000600051308 */ /* 0x000ee20000001000 */
[C---:B-1----:R-:W-:Y:S02]  /*c0e0*/  FMUL.FTZ R178, R4.reuse, R178 ;  /* 0x000000b204b27220 */ /* 0x042fe40000410000 */
[C---:B------:R-:W-:Y:S02]  /*c0f0*/  FMUL.FTZ R179, R4.reuse, R179 ;  /* 0x000000b304b37220 */ /* 0x040fe40000410000 */
[C---:B------:R-:W-:Y:S02]  /*c100*/  FMUL.FTZ R174, R4.reuse, R174 ;  /* 0x000000ae04ae7220 */ /* 0x040fe40000410000 */
[----:B------:R-:W-:Y:S01]  /*c110*/  FMUL.FTZ R175, R4, R175 ;  /* 0x000000af04af7220 */ /* 0x000fe20000410000 */
[----:B------:R-:W1:Y:S01]  /*c120*/  @P1 MUFU.LG2 R6, R6 ;  /* 0x0000000600061308 */ /* 0x000e620000000c00 */
[----:B--2---:R-:W-:-:S02]  /*c130*/  @P0 FMUL.FTZ R3, R3, 0.69314718246459960938 ;  /* 0x3f31721803030820 */ /* 0x004fc40000410000 */
[C---:B------:R-:W-:Y:S02]  /*c140*/  FMUL.FTZ R170, R4.reuse, R170 ;  /* 0x000000aa04aa7220 */ /* 0x040fe40000410000 */
[C---:B------:R-:W-:Y:S02]  /*c150*/  FMUL.FTZ R171, R4.reuse, R171 ;  /* 0x000000ab04ab7220 */ /* 0x040fe40000410000 */
[----:B------:R-:W-:Y:S02]  /*c160*/  FMUL.FTZ R166, R4, R166 ;  /* 0x000000a604a67220 */ /* 0x000fe40000410000 */
[C---:B---3--:R-:W-:Y:S02]  /*c170*/  FMUL.FTZ R176, R5.reuse, R176 ;  /* 0x000000b005b07220 */ /* 0x048fe40000410000 */
[C---:B------:R-:W-:Y:S02]  /*c180*/  FMUL.FTZ R177, R5.reuse, R177 ;  /* 0x000000b105b17220 */ /* 0x040fe40000410000 */
[----:B------:R-:W-:-:S02]  /*c190*/  FMUL.FTZ R172, R5, R172 ;  /* 0x000000ac05ac7220 */ /* 0x000fc40000410000 */
[C---:B------:R-:W-:Y:S02]  /*c1a0*/  FMUL.FTZ R173, R5.reuse, R173 ;  /* 0x000000ad05ad7220 */ /* 0x040fe40000410000 */
[----:B-1----:R-:W-:Y:S02]  /*c1b0*/  @P1 FMUL.FTZ R6, R6, 0.69314718246459960938 ;  /* 0x3f31721806061820 */ /* 0x002fe40000410000 */
        /* <DEDUP_REMOVED lines=58> */
[----:B------:R-:W-:Y:S02]  /*c560*/  FMUL.FTZ R128, R5, R128 ;  /* 0x0000008005807220 */ /* 0x000fe40000410000 */
        /* <DEDUP_REMOVED lines=57> */
[----:B------:R-:W-:Y:S02]  /*c900*/  FMUL.FTZ R4, R4, R131 ;  /* 0x0000008304047220 */ /* 0x000fe40000410000 */
[----:B------:R-:W-:-:S02]  /*c910*/  @P1 FFMA.FTZ R7, R10, R2, R6 ;  /* 0x000000020a071223 */ /* 0x000fc40000010006 */
[----:B------:R-:W-:Y:S02]  /*c920*/  @P0 FFMA.FTZ R8, R9, R0, R3 ;  /* 0x0000000009080223 */ /* 0x000fe40000010003 */
.L_x_793:
[----:B------:R-:W-:Y:S01]  /*c930*/  USHF.R.S32.HI UR8, URZ, 0x1f, UR9 ;  /* 0x0000001f3f087899 */ /* 0x000fe20008011409 */
[----:B------:R-:W-:Y:S05]  /*c940*/  @P2 BRA `(.L_x_805) ;  /* 0x00001be000002947 */ /* 0x000fea0003800000 */
[----:B-----5:R-:W1:Y:S01]  /*c950*/  S2R R0, SR_TID.X ;  /* 0x0000000000007919 */ /* 0x020e620000002100 */
        /* <DEDUP_REMOVED lines=194> */
.L_x_806:
[----:B-1----:R-:W-:Y:S01]  /*d580*/  SHF.R.S32.HI R9, RZ, 0x1f, R10 ;  /* 0x0000001fff097819 */ /* 0x002fe2000001140a */
[----:B------:R-:W1:Y:S01]  /*d590*/  S2R R73, SR_CTAID.X ;  /* 0x0000000000497919 */ /* 0x000e620000002500 */
[----:B------:R-:W-:Y:S01]  /*d5a0*/  LOP3.LUT R5, R6, 0xffffffe0, RZ, 0xc0, !PT ;  /* 0xffffffe006057812 */ /* 0x000fe200078ec0ff */
[----:B------:R-:W-:Y:S01]  /*d5b0*/  IMAD.MOV.U32 R6, RZ, RZ, c[0x0][0x4e8] ;  /* 0x00013a00ff067624 */ /* 0x000fe200078e00ff */
[----:B------:R-:W-:Y:S01]  /*d5c0*/  LEA.HI R9, R9, R10, RZ, 0x3 ;  /* 0x0000000a09097211 */ /* 0x000fe200078f18ff */
[----:B------:R-:W-:Y:S01]  /*d5d0*/  ULDC.64 UR4, c[0x0][0x3a0] ;  /* 0x0000e80000047ab9 */ /* 0x000fe20000000a00 */
[----:B------:R-:W-:Y:S01]  /*d5e0*/  BSSY B0, `(.L_x_807) ;  /* 0x0000097000007945 */ /* 0x000fe20003800000 */
[----:B------:R-:W-:Y:S01]  /*d5f0*/  IMAD.IADD R5, R0, 0x1, -R5 ;  /* 0x0000000100057824 */ /* 0x000fe200078e0a05 */
[----:B------:R-:W-:Y:S01]  /*d600*/  LOP3.LUT R9, R9, 0xffffff8, RZ, 0xc0, !PT ;  /* 0x0ffffff809097812 */ /* 0x000fe200078ec0ff */
[----:B------:R-:W-:Y:S01]  /*d610*/  UMOV UR15, UR17 ;  /* 0x00000011000f7c82 */ /* 0x000fe20008000000 */
[----:B------:R-:W-:Y:S01]  /*d620*/  ISETP.NE.AND P1, PT, R6, 0x1, PT ;  /* 0x000000010600780c */ /* 0x000fe20003f25270 */
        /* <DEDUP_REMOVED lines=16> */
[----:B------:R-:W-:Y:S01]  /*d730*/  LEA.HI R3, R2, R0, RZ, 0x3 ;  /* 0x0000000002037211 */ /* 0x000fe200078f18ff */
[----:B------:R-:W-:Y:S01]  /*d740*/  USEL UR16, UR16, URZ, !UP1 ;  /* 0x0000003f10107287 */ /* 0x000fe2000c800000 */
[--C-:B------:R-:W-:Y:S01]  /*d750*/  IMAD R9, R9, 0x8, R6.reuse ;  /* 0x0000000809097824 */ /* 0x100fe200078e0206 */
[----:B------:R-:W-:Y:S01]  /*d760*/  UIMAD.WIDE.U32 UR14, UR9, UR6, UR14 ;  /* 0x00000006090e72a5 */ /* 0x000fe2000f8e000e */
[----:B------:R-:W-:Y:S01]  /*d770*/  LOP3.LUT R10, R3, 0xfffffff8, RZ, 0xc0, !PT ;  /* 0xfffffff8030a7812 */ /* 0x000fe200078ec0ff */
[----:B------:R-:W-:Y:S01]  /*d780*/  UIMAD UR10, UR9, UR7, UR10 ;  /* 0x00000007090a72a4 */ /* 0x000fe2000f8e020a */
[----:B------:R-:W-:Y:S01]  /*d790*/  SHF.R.S32.HI R3, RZ, 0x3, R3 ;  /* 0x00000003ff037819 */ /* 0x000fe20000011403 */
[----:B------:R-:W-:Y:S01]  /*d7a0*/  USEL UR11, UR11, URZ, !UP1 ;  /* 0x0000003f0b0b7287 */ /* 0x000fe2000c800000 */
[C---:B-1----:R-:W-:Y:S01]  /*d7b0*/  LEA R9, R73.reuse, R9, 0x7 ;  /* 0x0000000949097211 */ /* 0x042fe200078e38ff */
[----:B------:R-:W-:Y:S01]  /*d7c0*/  ULDC.64 UR6, c[0x0][0x498] ;  /* 0x0001260000067ab9 */ /* 0x000fe20000000a00 */
[----:B------:R-:W-:Y:S01]  /*d7d0*/  IMAD R6, R73, 0x80, R6 ;  /* 0x0000008049067824 */ /* 0x000fe200078e0206 */
[----:B------:R-:W-:Y:S01]  /*d7e0*/  UIMAD UR20, UR16, UR6, URZ ;  /* 0x00000006101472a4 */ /* 0x000fe2000f8e023f */
[----:B------:R-:W-:Y:S01]  /*d7f0*/  IMAD.SHL.U32 R12, R3, 0x40, RZ ;  /* 0x00000040030c7824 */ /* 0x000fe200078e00ff */
[----:B------:R-:W-:Y:S01]  /*d800*/  UIADD3 UR15, UR15, UR10, URZ ;  /* 0x0000000a0f0f7290 */ /* 0x000fe2000fffe03f */
[----:B------:R-:W-:Y:S01]  /*d810*/  @P1 IMAD.HI.U32 R5, R9, c[0x0][0x4ec], RZ ;  /* 0x00013b0009051a27 */ /* 0x000fe200078e00ff */
[----:B------:R-:W-:-:S02]  /*d820*/  UIMAD UR7, UR11, UR7, UR20 ;  /* 0x000000070b0772a4 */ /* 0x000fc4000f8e0214 */
[----:B------:R-:W-:Y:S01]  /*d830*/  UIMAD.WIDE.U32 UR14, UR11, UR6, UR14 ;  /* 0x000000060b0e72a5 */ /* 0x000fe2000f8e000e */
[----:B------:R-:W-:Y:S01]  /*d840*/  IMAD.MOV.U32 R16, RZ, RZ, R9 ;  /* 0x000000ffff107224 */ /* 0x000fe200078e0009 */
[----:B------:R-:W-:Y:S01]  /*d850*/  @P1 SHF.R.U32.HI R16, RZ, c[0x0][0x4f0], R5 ;  /* 0x00013c00ff101a19 */ /* 0x000fe20000011605 */
[----:B------:R-:W-:Y:S01]  /*d860*/  ULDC.64 UR4, c[0x0][0x3e8] ;  /* 0x0000fa0000047ab9 */ /* 0x000fe20000000a00 */
[----:B------:R-:W-:Y:S01]  /*d870*/  LEA.HI R5, R2, R0, RZ, 0x6 ;  /* 0x0000000002057211 */ /* 0x000fe200078f30ff */
[----:B------:R-:W-:Y:S01]  /*d880*/  IMAD.IADD R0, R0, 0x1, -R10 ;  /* 0x0000000100007824 */ /* 0x000fe200078e0a0a */
[--C-:B------:R-:W-:Y:S01]  /*d890*/  SHF.R.S32.HI R10, RZ, 0x1f, R16.reuse ;  /* 0x0000001fff0a7819 */ /* 0x100fe20000011410 */
[----:B------:R-:W-:Y:S01]  /*d8a0*/  IMAD.MOV R2, RZ, RZ, -R16 ;  /* 0x000000ffff027224 */ /* 0x000fe200078e0a10 */
[----:B------:R-:W-:Y:S01]  /*d8b0*/  IADD3 R16, P0, R16, UR14, RZ ;  /* 0x0000000e10107c10 */ /* 0x000fe2000ff1e0ff */
[----:B------:R-:W-:Y:S01]  /*d8c0*/  UIMAD UR8, UR8, UR4, URZ ;  /* 0x00000004080872a4 */ /* 0x000fe2000f8e023f */
[----:B------:R-:W-:Y:S01]  /*d8d0*/  LOP3.LUT R12, R12, 0x1c0, RZ, 0xc0, !PT ;  /* 0x000001c00c0c7812 */ /* 0x000fe200078ec0ff */
[----:B------:R-:W-:Y:S01]  /*d8e0*/  IMAD R9, R2, c[0x0][0x4e8], R9 ;  /* 0x00013a0002097a24 */ /* 0x000fe200078e0209 */
[----:B------:R-:W-:Y:S01]  /*d8f0*/  UIADD3 UR19, UR19, UR17, URZ ;  /* 0x0000001113137290 */ /* 0x000fe2000fffe03f */
[----:B------:R-:W-:Y:S01]  /*d900*/  IMAD.U32 R2, RZ, RZ, UR7 ;  /* 0x00000007ff027e24 */ /* 0x000fe2000f8e00ff */
[----:B------:R-:W-:Y:S01]  /*d910*/  UIMAD UR5, UR9, UR5, UR8 ;  /* 0x00000005090572a4 */ /* 0x000fe2000f8e0208 */
[----:B------:R-:W-:Y:S01]  /*d920*/  IMAD.SHL.U32 R5, R5, 0x8, RZ ;  /* 0x0000000805057824 */ /* 0x000fe200078e00ff */
[----:B------:R-:W-:Y:S01]  /*d930*/  SHF.R.S32.HI R11, RZ, 0x1f, R9 ;  /* 0x0000001fff0b7819 */ /* 0x000fe20000011409 */
[----:B------:R-:W-:Y:S01]  /*d940*/  UIMAD.WIDE.U32 UR18, UR9, UR4, UR18 ;  /* 0x00000004091272a5 */ /* 0x000fe2000f8e0012 */
[----:B------:R-:W-:Y:S01]  /*d950*/  IADD3.X R17, R10, UR15, R2, P0, !PT ;  /* 0x0000000f0a117c10 */ /* 0x000fe200087fe402 */
[----:B------:R-:W-:Y:S01]  /*d960*/  ULDC.64 UR6, c[0x0][0x3f0] ;  /* 0x0000fc0000067ab9 */ /* 0x000fe20000000a00 */
[----:B------:R-:W-:Y:S01]  /*d970*/  LEA R2, R0, R3, 0x5 ;  /* 0x0000000300027211 */ /* 0x000fe200078e28ff */
[----:B------:R-:W-:Y:S01]  /*d980*/  IMAD R11, R11, c[0x0][0x488], RZ ;  /* 0x000122000b0b7a24 */ /* 0x000fe200078e02ff */
[----:B------:R-:W-:Y:S01]  /*d990*/  UIMAD UR16, UR16, UR6, URZ ;  /* 0x00000006101072a4 */ /* 0x000fe2000f8e023f */
[----:B------:R-:W-:Y:S01]  /*d9a0*/  IMAD.WIDE.U32 R16, R9, c[0x0][0x488], R16 ;  /* 0x0001220009107a25 */ /* 0x000fe200078e0010 */
[----:B------:R-:W-:-:S02]  /*d9b0*/  UIADD3 UR19, UR19, UR5, URZ ;  /* 0x0000000513137290 */ /* 0x000fc4000fffe03f */
[----:B------:R-:W-:Y:S01]  /*d9c0*/  UIMAD UR7, UR11, UR7, UR16 ;  /* 0x000000070b0772a4 */ /* 0x000fe2000f8e0210 */
[----:B------:R-:W-:Y:S01]  /*d9d0*/  IMAD R11, R9, c[0x0][0x48c], R11 ;  /* 0x00012300090b7a24 */ /* 0x000fe200078e020b */
[----:B------:R-:W-:Y:S01]  /*d9e0*/  LEA R10, P0, R16, c[0x0][0x450], 0x2 ;  /* 0x00011400100a7a11 */ /* 0x000fe200078010ff */
[----:B------:R-:W-:Y:S01]  /*d9f0*/  IMAD R2, R73, 0x80, R2 ;  /* 0x0000008049027824 */ /* 0x000fe200078e0202 */
[----:B------:R-:W-:Y:S01]  /*da00*/  SHF.R.U32.HI R9, RZ, 0x3, R12 ;  /* 0x00000003ff097819 */ /* 0x000fe2000001160c */
[----:B------:R-:W-:Y:S01]  /*da10*/  IMAD.SHL.U32 R0, R0, 0x8, RZ ;  /* 0x0000000800007824 */ /* 0x000fe200078e00ff */
[----:B------:R-:W-:Y:S01]  /*da20*/  UIMAD.WIDE.U32 UR18, UR11, UR6, UR18 ;  /* 0x000000060b1272a5 */ /* 0x000fe2000f8e0012 */
[----:B------:R-:W-:Y:S02]  /*da30*/  IMAD.IADD R11, R17, 0x1, R11 ;  /* 0x00000001110b7824 */ /* 0x000fe400078e020b */
[----:B------:R-:W-:Y:S01]  /*da40*/  @P1 IMAD.HI.U32 R13, R2, c[0x0][0x4ec], RZ ;  /* 0x00013b00020d1a27 */ /* 0x000fe200078e00ff */
[----:B------:R-:W-:Y:S01]  /*da50*/  LOP3.LUT R12, R12, 0x38, R0, 0xf8, !PT ;  /* 0x000000380c0c7812 */ /* 0x000fe200078ef800 */
[----:B------:R-:W-:Y:S01]  /*da60*/  UIADD3 UR7, UR19, UR7, URZ ;  /* 0x0000000713077290 */ /* 0x000fe2000fffe03f */
[----:B------:R-:W-:Y:S01]  /*da70*/  LEA.HI.X R11, R16, c[0x0][0x454], R11, 0x2, P0 ;  /* 0x00011500100b7a11 */ /* 0x000fe200000f140b */
[----:B------:R-:W-:Y:S01]  /*da80*/  IMAD.MOV.U32 R14, RZ, RZ, R2 ;  /* 0x000000ffff0e7224 */ /* 0x000fe200078e0002 */
[----:B------:R-:W-:Y:S01]  /*da90*/  @P1 SHF.R.U32.HI R14, RZ, c[0x0][0x4f0], R13 ;  /* 0x00013c00ff0e1a19 */ /* 0x000fe2000001160d */
[----:B------:R-:W-:Y:S01]  /*daa0*/  IMAD.U32 R19, RZ, RZ, UR19 ;  /* 0x00000013ff137e24 */ /* 0x000fe2000f8e00ff */
[----:B------:R-:W-:Y:S01]  /*dab0*/  LOP3.LUT R9, R12, R9, RZ, 0x3c, !PT ;  /* 0x000000090c097212 */ /* 0x000fe200078e3cff */
[----:B------:R-:W-:Y:S01]  /*dac0*/  SHFL.IDX PT, R13, R11, RZ, 0x1c1f ;  /* 0x001c1fff0b0d7589 */ /* 0x000fe200000e0000 */
[--C-:B------:R-:W-:Y:S01]  /*dad0*/  SHF.R.S32.HI R16, RZ, 0x1f, R14.reuse ;  /* 0x0000001fff107819 */ /* 0x100fe2000001140e */
[----:B------:R-:W-:Y:S01]  /*dae0*/  IMAD.MOV R15, RZ, RZ, -R14 ;  /* 0x000000ffff0f7224 */ /* 0x000fe200078e0a0e */
[----:B------:R-:W-:Y:S01]  /*daf0*/  MOV R18, UR18 ;  /* 0x0000001200127c02 */ /* 0x000fe20008000f00 */
[----:B------:R-:W1:Y:S01]  /*db00*/  SHFL.IDX PT, R12, R10, RZ, 0x1c1f ;  /* 0x001c1fff0a0c7589 */ /* 0x000e6200000e0000 */
[----:B------:R-:W-:Y:S01]  /*db10*/  IMAD.U32 R19, RZ, RZ, UR7 ;  /* 0x00000007ff137e24 */ /* 0x000fe2000f8e00ff */
[----:B------:R-:W-:Y:S01]  /*db20*/  LOP3.LUT R5, R9, 0x7ffffe00, R5, 0xf8, !PT ;  /* 0x7ffffe0009057812 */ /* 0x000fe200078ef805 */
[----:B------:R-:W-:Y:S01]  /*db30*/  IMAD R15, R15, c[0x0][0x4e8], R2 ;  /* 0x00013a000f0f7a24 */ /* 0x000fe200078e0202 */
[----:B------:R-:W-:Y:S01]  /*db40*/  SHFL.IDX PT, R10, R10, 0x1, 0x1c1f ;  /* 0x003c1f000a0a7f89 */ /* 0x000fe200000e0000 */
[----:B-----5:R-:W-:Y:S01]  /*db50*/  IMAD R2, R4, c[0x0][0x4e8], RZ ;  /* 0x00013a0004027a24 */ /* 0x020fe200078e02ff */
[----:B------:R-:W-:Y:S01]  /*db60*/  IADD3 R4, R6, 0x8, RZ ;  /* 0x0000000806047810 */ /* 0x000fe20007ffe0ff */
[----:B------:R-:W-:Y:S01]  /*db70*/  IMAD R16, R16, c[0x0][0x3e0], RZ ;  /* 0x0000f80010107a24 */ /* 0x000fe200078e02ff */
[----:B------:R-:W2:Y:S01]  /*db80*/  SHFL.IDX PT, R11, R11, 0x1, 0x1c1f ;  /* 0x003c1f000b0b7f89 */ /* 0x000ea200000e0000 */
[----:B------:R-:W-:Y:S01]  /*db90*/  IMAD.WIDE.U32 R18, R14, c[0x0][0x3e0], R18 ;  /* 0x0000f8000e127a25 */ /* 0x000fe200078e0012 */
[----:B------:R-:W-:-:S02]  /*dba0*/  ISETP.GE.OR P1, PT, R6, R2, P2 ;  /* 0x000000020600720c */ /* 0x000fc40001726670 */
[----:B------:R-:W-:Y:S01]  /*dbb0*/  ISETP.GE.OR P0, PT, R4, R2, P2 ;  /* 0x000000020400720c */ /* 0x000fe20001706670 */
[----:B------:R-:W-:Y:S01]  /*dbc0*/  IMAD R16, R14, c[0x0][0x3e4], R16 ;  /* 0x0000f9000e107a24 */ /* 0x000fe200078e0210 */
[----:B------:R-:W-:Y:S01]  /*dbd0*/  SHF.R.S32.HI R6, RZ, 0x1f, R15 ;  /* 0x0000001fff067819 */ /* 0x000fe2000001140f */
[----:B------:R-:W-:-:S03]  /*dbe0*/  IMAD R73, R73, 0x80, R3 ;  /* 0x0000008049497824 */ /* 0x000fc600078e0203 */
[----:B------:R-:W-:Y:S01]  /*dbf0*/  IADD3 R19, R19, R16, RZ ;  /* 0x0000001013137210 */ /* 0x000fe20007ffe0ff */
[----:B------:R-:W-:Y:S02]  /*dc00*/  IMAD R6, R6, c[0x0][0x3d8], RZ ;  /* 0x0000f60006067a24 */ /* 0x000fe400078e02ff */
[----:B------:R-:W-:Y:S02]  /*dc10*/  IMAD.SHL.U32 R16, R5, 0x2, RZ ;  /* 0x0000000205107824 */ /* 0x000fe400078e00ff */
[C---:B------:R-:W-:Y:S01]  /*dc20*/  IMAD R17, R15.reuse, c[0x0][0x3dc], R6 ;  /* 0x0000f7000f117a24 */ /* 0x040fe200078e0206 */
[----:B-1----:R1:W-:Y:S01]  /*dc30*/  @!P1 ST.E [R12.64], R7 ;  /* 0x000000070c009985 */ /* 0x0023e2000c10190c */
[----:B------:R-:W-:-:S04]  /*dc40*/  IMAD.WIDE.U32 R74, R15, c[0x0][0x3d8], R18 ;  /* 0x0000f6000f4a7a25 */ /* 0x000fc800078e0012 */
[----:B------:R-:W-:Y:S01]  /*dc50*/  IMAD.IADD R17, R75, 0x1, R17 ;  /* 0x000000014b117824 */ /* 0x000fe200078e0211 */
[----:B--2---:R1:W-:Y:S01]  /*dc60*/  @!P0 ST.E [R10.64], R8 ;  /* 0x000000080a008985 */ /* 0x0043e2000c10190c */
        /* <DEDUP_REMOVED lines=46> */
.L_x_808:
[----:B--234-:R-:W-:Y:S05]  /*df50*/  BSYNC B0 ;  /* 0x0000000000007941 */ /* 0x01cfea0003800000 */
.L_x_807:
        /* <DEDUP_REMOVED lines=30> */
.L_x_810:
[----:B------:R-:W-:Y:S05]  /*e140*/  BSYNC B0 ;  /* 0x0000000000007941 */ /* 0x000fea0003800000 */
.L_x_809:
        /* <DEDUP_REMOVED lines=30> */
.L_x_812:
[----:B------:R-:W-:Y:S05]  /*e330*/  BSYNC B0 ;  /* 0x0000000000007941 */ /* 0x000fea0003800000 */
.L_x_811:
        /* <DEDUP_REMOVED lines=31> */
.L_x_805:
        /* <DEDUP_REMOVED lines=10> */
[----:B-----5:R-:W2:Y:S01]  /*e5d0*/  @P0 LDG.E R0, [R6.64] ;  /* 0x0000000c06000981 */ /* 0x020ea2000c1e1900 */
        /* <DEDUP_REMOVED lines=20> */
.L_x_813:
        /* <DEDUP_REMOVED lines=43> */
.L_x_815:
[----:B------:R-:W-:Y:S05]  /*e9d0*/  BSYNC B0 ;  /* 0x0000000000007941 */ /* 0x000fea0003800000 */
.L_x_814:
        /* <DEDUP_REMOVED lines=20> */
[----:B------:R-:W-:Y:S01]  /*eb20*/  UIMAD UR7, UR9, UR5, UR7 ;  /* 0x00000005090772a4 */ /* 0x000fe2000f8e0207 */
[C---:B-1----:R-:W-:Y:S02]  /*eb30*/  IMAD R4, R0.reuse, 0x80, R4 ;  /* 0x0000008000047824 */ /* 0x042fe400078e0204 */
[----:B------:R-:W-:Y:S01]  /*eb40*/  IMAD R3, R0, 0x80, R3 ;  /* 0x0000008000037824 */ /* 0x000fe200078e0203 */
[----:B------:R-:W-:Y:S01]  /*eb50*/  ULDC.64 UR4, c[0x0][0x3f0] ;  /* 0x0000fc0000047ab9 */ /* 0x000fe20000000a00 */
[----:B------:R-:W-:Y:S01]  /*eb60*/  IADD3 R8, R9, 0x40, RZ ;  /* 0x0000004009087810 */ /* 0x000fe20007ffe0ff */
[----:B------:R-:W-:Y:S01]  /*eb70*/  UIMAD UR6, UR6, UR4, URZ ;  /* 0x00000004060672a4 */ /* 0x000fe2000f8e023f */
[----:B------:R-:W-:Y:S01]  /*eb80*/  @P0 IMAD.HI.U32 R2, R3, c[0x0][0x4ec], RZ ;  /* 0x00013b0003020a27 */ /* 0x000fe200078e00ff */
[----:B------:R-:W-:-:S02]  /*eb90*/  UIADD3 UR17, UR7, UR17, URZ ;  /* 0x0000001107117290 */ /* 0x000fc4000fffe03f */
        /* <DEDUP_REMOVED lines=49> */
.L_x_817:
[----:B------:R-:W-:Y:S05]  /*eeb0*/  BSYNC B0 ;  /* 0x0000000000007941 */ /* 0x000fea0003800000 */
.L_x_816:
        /* <DEDUP_REMOVED lines=27> */
.L_x_819:
[----:B------:R-:W-:Y:S05]  /*f070*/  BSYNC B0 ;  /* 0x0000000000007941 */ /* 0x000fea0003800000 */
.L_x_818:
        /* <DEDUP_REMOVED lines=27> */
.L_x_821:
[----:B------:R-:W-:Y:S05]  /*f230*/  BSYNC B0 ;  /* 0x0000000000007941 */ /* 0x000fea0003800000 */
.L_x_820:
        /* <DEDUP_REMOVED lines=28> */
.L_x_822:
        /* <DEDUP_REMOVED lines=16> */
.L_x_3641:


//--------------------- .text._ZN7cutlass13device_kernelIN5flash19enable_sm80_to_sm89INS1_16FlashAttnFwdSm80INS1_25CollectiveMainloopFwdSm80ILi8ELi1ELb0EN4cute5tupleIJNS5_1CILi128EEENS7_ILi48EEENS7_ILi256EEEEEELi256ENS_10bfloat16_tEfNS_4arch4Sm80ELb0ELb0ELb1ELb1ELb1ELb1ELb1ELb0EEENS1_21CollectiveEpilogueFwdINS6_IJS8_SA_S9_EEENS6_IJNS7_ILi1EEESI_SI_EEESC_SE_Li256ELb1ELb1ELb0ELb0EEENS1_19SingleTileSchedulerILb1ELb0ELb1ELi128EEEEEEEEEvNT_6ParamsE --------------------------
	.section	.text._ZN7cutlass13device_kernelIN5flash19enable_sm80_to_sm89INS1_16FlashAttnFwdSm80INS1_25CollectiveMainloopFwdSm80ILi8ELi1ELb0EN4cute5tupleIJNS5_1CILi128EEENS7_ILi48EEENS7_ILi256EEEEEELi256ENS_10bfloat16_tEfNS_4arch4Sm80ELb0ELb0ELb1ELb1ELb1ELb1ELb1ELb0EEENS1_21CollectiveEpilogueFwdINS6_IJS8_SA_S9_EEENS6_IJNS7_ILi1EEESI_SI_EEESC_SE_Li256ELb1ELb1ELb0ELb0EEENS1_19SingleTileSchedulerILb1ELb0ELb1ELi128EEEEEEEEEvNT_6ParamsE,"ax",@progbits
	.sectioninfo	@"SHI_REGISTERS=255"
	.align	128
.text._ZN7cutlass13device_kernelIN5flash19enable_sm80_to_sm89INS1_16FlashAttnFwdSm80INS1_25CollectiveMainloopFwdSm80ILi8ELi1ELb0EN4cute5tupleIJNS5_1CILi128EEENS7_ILi48EEENS7_ILi256EEEEEELi256ENS_10bfloat16_tEfNS_4arch4Sm80ELb0ELb0ELb1ELb1ELb1ELb1ELb1ELb0EEENS1_21CollectiveEpilogueFwdINS6_IJS8_SA_S9_EEENS6_IJNS7_ILi1EEESI_SI_EEESC_SE_Li256ELb1ELb1ELb0ELb0EEENS1_19SingleTileSchedulerILb1ELb0ELb1ELi128EEEEEEEEEvNT_6ParamsE:
        .type           _ZN7cutlass13device_kernelIN5flash19enable_sm80_to_sm89INS1_16FlashAttnFwdSm80INS1_25CollectiveMainloopFwdSm80ILi8ELi1ELb0EN4cute5tupleIJNS5_1CILi128EEENS7_ILi48EEENS7_ILi256EEEEEELi256ENS_10bfloat16_tEfNS_4arch4Sm80ELb0ELb0ELb1ELb1ELb1ELb1ELb1ELb0EEENS1_21CollectiveEpilogueFwdINS6_IJS8_SA_S9_EEENS6_IJNS7_ILi1EEESI_SI_EEESC_SE_Li256ELb1ELb1ELb0ELb0EEENS1_19SingleTileSchedulerILb1ELb0ELb1ELi128EEEEEEEEEvNT_6ParamsE,@function
        .size           _ZN7cutlass13device_kernelIN5flash19enable_sm80_to_sm89INS1_16FlashAttnFwdSm80INS1_25CollectiveMainloopFwdSm80ILi8ELi1ELb0EN4cute5tupleIJNS5_1CILi128EEENS7_ILi48EEENS7_ILi256EEEEEELi256ENS_10bfloat16_tEfNS_4arch4Sm80ELb0ELb0ELb1ELb1ELb1ELb1ELb1ELb0EEENS1_21CollectiveEpilogueFwdINS6_IJS8_SA_S9_EEENS6_IJNS7_ILi1EEESI_SI_EEESC_SE_Li256ELb1ELb1ELb0ELb0EEENS1_19SingleTileSchedulerILb1ELb0ELb1ELi128EEEEEEEEEvNT_6ParamsE,(.L_x_3642 - _ZN7cutlass13device_kernelIN5flash19enable_sm80_to_sm89INS1_16FlashAttnFwdSm80INS1_25CollectiveMainloopFwdSm80ILi8ELi1ELb0EN4cute5tupleIJNS5_1CILi128EEENS7_ILi48EEENS7_ILi256EEEEEELi256ENS_10bfloat16_tEfNS_4arch4Sm80ELb0ELb0ELb1ELb1ELb1ELb1ELb1ELb0EEENS1_21CollectiveEpilogueFwdINS6_IJS8_SA_S9_EEENS6_IJNS7_ILi1EEESI_SI_EEESC_SE_Li256ELb1ELb1ELb0ELb0EEENS1_19SingleTileSchedulerILb1ELb0ELb1ELi128EEEEEEEEEvNT_6ParamsE)
        .other          _ZN7cutlass13device_kernelIN5flash19enable_sm80_to_sm89INS1_16FlashAttnFwdSm80INS1_25CollectiveMainloopFwdSm80ILi8ELi1ELb0EN4cute5tupleIJNS5_1CILi128EEENS7_ILi48EEENS7_ILi256EEEEEELi256ENS_10bfloat16_tEfNS_4arch4Sm80ELb0ELb0ELb1ELb1ELb1ELb1ELb1ELb0EEENS1_21CollectiveEpilogueFwdINS6_IJS8_SA_S9_EEENS6_IJNS7_ILi1EEESI_SI_EEESC_SE_Li256ELb1ELb1ELb0ELb0EEENS1_19SingleTileSchedulerILb1ELb0ELb1ELi128EEEEEEEEEvNT_6ParamsE,@"STO_CUDA_ENTRY STV_DEFAULT"
_ZN7cutlass13device_kernelIN5flash19enable_sm80_to_sm89INS1_16FlashAttnFwdSm80INS1_25CollectiveMainloopFwdSm80ILi8ELi1ELb0EN4cute5tupleIJNS5_1CILi128EEENS7_ILi48EEENS7_ILi256EEEEEELi256ENS_10bfloat16_tEfNS_4arch4Sm80ELb0ELb0ELb1ELb1ELb1ELb1ELb1ELb0EEENS1_21CollectiveEpilogueFwdINS6_IJS8_SA_S9_EEENS6_IJNS7_ILi1EEESI_SI_EEESC_SE_Li256ELb1ELb1ELb0ELb0EEENS1_19SingleTileSchedulerILb1ELb0ELb1ELi128EEEEEEEEEvNT_6ParamsE:
[----:B------:R-:W-:Y:S02]  /*0000*/  MOV R1, c[0x0][0x28] ;  /* 0x00000a0000017a02 */ /* 0x000fe40000000f00 */
[----:B------:R-:W1:Y:S01]  /*0010*/  S2R R224, SR_TID.X ;  /* 0x0000000000e07919 */ /* 0x000e620000002100 */
[----:B------:R-:W-:Y:S01]  /*0020*/  MOV R7, 0x4 ;  /* 0x0000000400077802 */ /* 0x000fe20000000f00 */
[----:B------:R-:W-:Y:S02]  /*0030*/  ULDC.64 UR16, c[0x0][0x118] ;  /* 0x0000460000107ab9 */ /* 0x000fe40000000a00 */
[----:B------:R-:W2:Y:S04]  /*0040*/  S2R R226, SR_CTAID.Z ;  /* 0x0000000000e27919 */ /* 0x000ea80000002700 */
[----:B------:R-:W3:Y:S01]  /*0050*/  S2R R109, SR_CTAID.X ;  /* 0x00000000006d7919 */ /* 0x000ee20000002500 */
[----:B-1----:R-:W-:Y:S01]  /*0060*/  SHF.R.U32.HI R0, RZ, 0x5, R224 ;  /* 0x00000005ff007819 */ /* 0x002fe200000116e0 */
[----:B--2---:R-:W-:-:S05]  /*0070*/  IMAD.WIDE R2, R226, R7, c[0x0][0x568] ;  /* 0x00015a00e2027625 */ /* 0x004fca00078e0207 */
[----:B------:R-:W1:Y:S02]  /*0080*/  SHFL.IDX PT, R0, R0, RZ, 0x1f ;  /* 0x00001fff00007589 */ /* 0x000e6400000e0000 */
[----:B-1----:R-:W-:-:S13]  /*0090*/  ISETP.NE.AND P0, PT, R0, RZ, PT ;  /* 0x000000ff0000720c */ /* 0x002fda0003f05270 */
[----:B------:R-:W-:Y:S05]  /*00a0*/  @!P0 BRA `(.L_x_823) ;  /* 0x0000013000008947 */ /* 0x000fea0003800000 */
[----:B---3--:R-:W-:-:S04]  /*00b0*/  ISETP.NE.U32.AND P0, PT, RZ, c[0x0][0x568], PT ;  /* 0x00015a00ff007a0c */ /* 0x008fc80003f05070 */
[----:B------:R-:W-:-:S13]  /*00c0*/  ISETP.NE.AND.EX P0, PT, RZ, c[0x0][0x56c], PT, P0 ;  /* 0x00015b00ff007a0c */ /* 0x000fda0003f05300 */
[----:B------:R-:W-:Y:S05]  /*00d0*/  @!P0 BRA `(.L_x_824) ;  /* 0x0000002000008947 */ /* 0x000fea0003800000 */
[----:B------:R1:W5:Y:S01]  /*00e0*/  LDG.E R3, [R2.64] ;  /* 0x0000001002037981 */ /* 0x000362000c1e1900 */
[----:B------:R-:W-:Y:S05]  /*00f0*/  BRA `(.L_x_825) ;  /* 0x0000009000007947 */ /* 0x000fea0003800000 */
.L_x_824:
[----:B------:R-:W-:-:S04]  /*0100*/  ISETP.NE.U32.AND P0, PT, RZ, c[0x0][0x560], PT ;  /* 0x00015800ff007a0c */ /* 0x000fc80003f05070 */
[----:B------:R-:W-:-:S13]  /*0110*/  ISETP.NE.AND.EX P0, PT, RZ, c[0x0][0x564], PT, P0 ;  /* 0x00015900ff007a0c */ /* 0x000fda0003f05300 */
[----:B------:R-:W-:Y:S05]  /*0120*/  @!P0 BRA `(.L_x_826) ;  /* 0x0000005000008947 */ /* 0x000fea0003800000 */
[----:B------:R-:W-:-:S05]  /*0130*/  IMAD.WIDE R4, R226, R7, c[0x0][0x560] ;  /* 0x00015800e2047625 */ /* 0x000fca00078e0207 */
[----:B------:R-:W2:Y:S04]  /*0140*/  LDG.E R3, [R4.64] ;  /* 0x0000001004037981 */ /* 0x000ea8000c1e1900 */
[----:B------:R-:W2:Y:S02]  /*0150*/  LDG.E R0, [R4.64+0x4] ;  /* 0x0000041004007981 */ /* 0x000ea4000c1e1900 */
[----:B--2---:R-:W-:Y:S01]  /*0160*/  IADD3 R3, -R3, R0, RZ ;  /* 0x0000000003037210 */ /* 0x004fe20007ffe1ff */
[----:B------:R-:W-:Y:S05]  /*0170*/  BRA `(.L_x_825) ;  /* 0x0000001000007947 */ /* 0x000fea0003800000 */
.L_x_826:
[----:B------:R-:W-:-:S05]  /*0180*/  MOV R3, c[0x0][0x54c] ;  /* 0x0001530000037a02 */ /* 0x000fca0000000f00 */
.L_x_825:
[----:B-----5:R-:W-:Y:S01]  /*0190*/  IMAD R3, R3, c[0x0][0x548], RZ ;  /* 0x0001520003037a24 */ /* 0x020fe200078e02ff */
[----:B------:R-:W-:-:S04]  /*01a0*/  SHF.L.U32 R0, R109, 0x7, RZ ;  /* 0x000000076d007819 */ /* 0x000fc800000006ff */
[----:B------:R-:W-:-:S04]  /*01b0*/  ISETP.GE.AND P0, PT, R0, R3, PT ;  /* 0x000000030000720c */ /* 0x000fc80003f06270 */
[----:B------:R-:W-:Y:S01]  /*01c0*/  SEL R226, R226, 0xffffffff, !P0 ;  /* 0xffffffffe2e27807 */ /* 0x000fe20004000000 */
[----:B------:R-:W-:Y:S05]  /*01d0*/  BRA `(.L_x_827) ;  /* 0x0000012000007947 */ /* 0x000fea0003800000 */
.L_x_823:
[----:B---3--:R-:W-:-:S04]  /*01e0*/  ISETP.NE.U32.AND P0, PT, RZ, c[0x0][0x568], PT ;  /* 0x00015a00ff007a0c */ /* 0x008fc80003f05070 */
[----:B------:R-:W-:-:S13]  /*01f0*/  ISETP.NE.AND.EX P0, PT, RZ, c[0x0][0x56c], PT, P0 ;  /* 0x00015b00ff007a0c */ /* 0x000fda0003f05300 */
[----:B------:R-:W-:Y:S05]  /*0200*/  @!P0 BRA `(.L_x_828) ;  /* 0x0000002000008947 */ /* 0x000fea0003800000 */
[----:B------:R1:W5:Y:S01]  /*0210*/  LDG.E R3, [R2.64] ;  /* 0x0000001002037981 */ /* 0x000362000c1e1900 */
[----:B------:R-:W-:Y:S05]  /*0220*/  BRA `(.L_x_829) ;  /* 0x0000009000007947 */ /* 0x000fea0003800000 */
.L_x_828:
        /* <DEDUP_REMOVED lines=8> */
.L_x_830:
[----:B------:R-:W-:-:S05]  /*02b0*/  MOV R3, c[0x0][0x54c] ;  /* 0x0001530000037a02 */ /* 0x000fca0000000f00 */
.L_x_829:
[----:B-----5:R-:W-:Y:S01]  /*02c0*/  IMAD R3, R3, c[0x0][0x548], RZ ;  /* 0x0001520003037a24 */ /* 0x020fe200078e02ff */
[----:B------:R-:W-:-:S04]  /*02d0*/  SHF.L.U32 R0, R109, 0x7, RZ ;  /* 0x000000076d007819 */ /* 0x000fc800000006ff */
[----:B------:R-:W-:-:S04]  /*02e0*/  ISETP.GE.AND P0, PT, R0, R3, PT ;  /* 0x000000030000720c */ /* 0x000fc80003f06270 */
[----:B------:R-:W-:-:S04]  /*02f0*/  SEL R226, R226, 0xffffffff, !P0 ;  /* 0xffffffffe2e27807 */ /* 0x000fc80004000000 */
.L_x_827:
[----:B------:R-:W-:-:S13]  /*0300*/  ISETP.GE.AND P0, PT, R226, RZ, PT ;  /* 0x000000ffe200720c */ /* 0x000fda0003f06270 */
[----:B------:R-:W-:Y:S05]  /*0310*/  @!P0 EXIT ;  /* 0x000000000000894d */ /* 0x000fea0003800000 */
[----:B------:R-:W-:Y:S01]  /*0320*/  ISETP.NE.U32.AND P0, PT, RZ, c[0x0][0x370], PT ;  /* 0x0000dc00ff007a0c */ /* 0x000fe20003f05070 */
[----:B------:R-:W-:Y:S01]  /*0330*/  IMAD.MOV.U32 R225, RZ, RZ, RZ ;  /* 0x000000ffffe17224 */ /* 0x000fe200078e00ff */
[----:B------:R-:W-:Y:S01]  /*0340*/  ISETP.NE.U32.AND P1, PT, RZ, c[0x0][0x360], PT ;  /* 0x0000d800ff007a0c */ /* 0x000fe20003f25070 */
[----:B------:R-:W-:Y:S01]  /*0350*/  IMAD.MOV.U32 R111, RZ, RZ, c[0x0][0x168] ;  /* 0x00005a00ff6f7624 */ /* 0x000fe200078e00ff */
[----:B------:R-:W-:Y:S01]  /*0360*/  ISETP.NE.AND.EX P2, PT, RZ, c[0x0][0x374], PT, P0 ;  /* 0x0000dd00ff007a0c */ /* 0x000fe20003f45300 */
[----:B------:R-:W-:Y:S01]  /*0370*/  CS2R R112, SRZ ;  /* 0x0000000000707805 */ /* 0x000fe2000001ff00 */
[----:B------:R-:W-:Y:S01]  /*0380*/  ISETP.NE.AND.EX P0, PT, RZ, c[0x0][0x364], PT, P1 ;  /* 0x0000d900ff007a0c */ /* 0x000fe20003f05310 */
[----:B------:R-:W-:Y:S01]  /*0390*/  IMAD.MOV.U32 R4, RZ, RZ, RZ ;  /* 0x000000ffff047224 */ /* 0x000fe200078e00ff */
[----:B------:R-:W-:Y:S01]  /*03a0*/  ISETP.NE.U32.AND P1, PT, RZ, c[0x0][0x348], PT ;  /* 0x0000d200ff007a0c */ /* 0x000fe20003f25070 */
[----:B------:R-:W-:Y:S01]  /*03b0*/  IMAD.WIDE R12, R226, R7, c[0x0][0x348] ;  /* 0x0000d200e20c7625 */ /* 0x000fe200078e0207 */
[----:B------:R-:W-:-:S02]  /*03c0*/  ISETP.NE.U32.AND P3, PT, RZ, c[0x0][0x350], PT ;  /* 0x0000d400ff007a0c */ /* 0x000fc40003f65070 */
[----:B------:R-:W-:Y:S01]  /*03d0*/  ISETP.NE.U32.AND P4, PT, RZ, c[0x0][0x358], PT ;  /* 0x0000d600ff007a0c */ /* 0x000fe20003f85070 */
[CC--:B------:R-:W-:Y:S01]  /*03e0*/  IMAD.WIDE R8, R226.reuse, R7.reuse, c[0x0][0x350] ;  /* 0x0000d400e2087625 */ /* 0x0c0fe200078e0207 */
[----:B------:R-:W-:Y:S02]  /*03f0*/  ISETP.NE.AND.EX P1, PT, RZ, c[0x0][0x34c], PT, P1 ;  /* 0x0000d300ff007a0c */ /* 0x000fe40003f25310 */
[----:B------:R-:W-:Y:S01]  /*0400*/  ISETP.NE.AND.EX P3, PT, RZ, c[0x0][0x354], PT, P3 ;  /* 0x0000d500ff007a0c */ /* 0x000fe20003f65330 */
[----:B------:R-:W-:Y:S01]  /*0410*/  @P2 IMAD.WIDE R16, R226, R7, c[0x0][0x370] ;  /* 0x0000dc00e2102625 */ /* 0x000fe200078e0207 */
[----:B------:R-:W-:-:S03]  /*0420*/  ISETP.NE.AND.EX P4, PT, RZ, c[0x0][0x35c], PT, P4 ;  /* 0x0000d700ff007a0c */ /* 0x000fc60003f85340 */
[CC--:B------:R-:W-:Y:S01]  /*0430*/  @P0 IMAD.WIDE R14, R226.reuse, R7.reuse, c[0x0][0x360] ;  /* 0x0000d800e20e0625 */ /* 0x0c0fe200078e0207 */
[----:B------:R2:W5:Y:S03]  /*0440*/  @P2 LDG.E R225, [R16.64] ;  /* 0x0000001010e12981 */ /* 0x000566000c1e1900 */
[----:B------:R-:W-:Y:S01]  /*0450*/  IMAD.WIDE R10, R226, R7, c[0x0][0x358] ;  /* 0x0000d600e20a7625 */ /* 0x000fe200078e0207 */
[----:B------:R2:W5:Y:S04]  /*0460*/  @P0 LDG.E R111, [R14.64] ;  /* 0x000000100e6f0981 */ /* 0x000568000c1e1900 */
[----:B------:R2:W5:Y:S04]  /*0470*/  @P1 LDG.E R113, [R12.64] ;  /* 0x000000100c711981 */ /* 0x000568000c1e1900 */
[----:B------:R2:W5:Y:S04]  /*0480*/  @P3 LDG.E R112, [R8.64] ;  /* 0x0000001008703981 */ /* 0x000568000c1e1900 */
[----:B------:R2:W5:Y:S04]  /*0490*/  @P4 LDG.E R4, [R10.64] ;  /* 0x000000100a044981 */ /* 0x000568000c1e1900 */
[----:B------:R-:W3:Y:S01]  /*04a0*/  S2R R223, SR_CTAID.Y ;  /* 0x0000000000df7919 */ /* 0x000ee20000002600 */
[----:B------:R-:W-:-:S02]  /*04b0*/  IMAD.MOV.U32 R5, RZ, RZ, c[0x0][0x2ac] ;  /* 0x0000ab00ff057624 */ /* 0x000fc400078e00ff */
[----:B-1----:R-:W-:Y:S02]  /*04c0*/  IMAD.MOV.U32 R2, RZ, RZ, c[0x0][0x228] ;  /* 0x00008a00ff027624 */ /* 0x002fe400078e00ff */
[----:B------:R-:W-:Y:S01]  /*04d0*/  IMAD R5, R5, c[0x0][0x1d0], RZ ;  /* 0x0000740005057a24 */ /* 0x000fe200078e02ff */
[----:B---3--:R-:W-:Y:S01]  /*04e0*/  SHF.R.S32.HI R108, RZ, 0x1f, R223 ;  /* 0x0000001fff6c7819 */ /* 0x008fe200000114df */
[----:B------:R-:W-:Y:S05]  /*04f0*/  @P0 BRA `(.L_x_831) ;  /* 0x0000004000000947 */ /* 0x000fea0003800000 */
[----:B--2---:R-:W-:Y:S05]  /*0500*/  @!P1 BRA `(.L_x_831) ;  /* 0x0000003000009947 */ /* 0x004fea0003800000 */
[----:B-----5:R-:W2:Y:S04]  /*0510*/  LDG.E R111, [R12.64] ;  /* 0x000000100c6f7981 */ /* 0x020ea8000c1e1900 */
[----:B------:R-:W2:Y:S02]  /*0520*/  LDG.E R0, [R12.64+0x4] ;  /* 0x000004100c007981 */ /* 0x000ea4000c1e1900 */
[----:B--2---:R-:W-:-:S02]  /*0530*/  IADD3 R111, -R111, R0, RZ ;  /* 0x000000006f6f7210 */ /* 0x004fc40007ffe1ff */
.L_x_831:
[----:B--2---:R-:W-:-:S04]  /*0540*/  ISETP.NE.U32.AND P0, PT, RZ, c[0x0][0x368], PT ;  /* 0x0000da00ff007a0c */ /* 0x004fc80003f05070 */
[----:B------:R-:W-:-:S13]  /*0550*/  ISETP.NE.AND.EX P0, PT, RZ, c[0x0][0x36c], PT, P0 ;  /* 0x0000db00ff007a0c */ /* 0x000fda0003f05300 */
[----:B------:R-:W-:Y:S05]  /*0560*/  @!P0 BRA `(.L_x_832) ;  /* 0x0000003000008947 */ /* 0x000fea0003800000 */
[----:B------:R-:W-:-:S05]  /*0570*/  IMAD.WIDE R8, R226, R7, c[0x0][0x368] ;  /* 0x0000da00e2087625 */ /* 0x000fca00078e0207 */
[----:B------:R1:W5:Y:S01]  /*0580*/  LDG.E R5, [R8.64] ;  /* 0x0000001008057981 */ /* 0x000362000c1e1900 */
[----:B------:R-:W-:Y:S05]  /*0590*/  BRA `(.L_x_833) ;  /* 0x0000004000007947 */ /* 0x000fea0003800000 */
.L_x_832:
[----:B------:R-:W-:Y:S05]  /*05a0*/  @!P3 BRA `(.L_x_833) ;  /* 0x000000300000b947 */ /* 0x000fea0003800000 */
[----:B------:R-:W2:Y:S04]  /*05b0*/  LDG.E R5, [R8.64] ;  /* 0x0000001008057981 */ /* 0x000ea8000c1e1900 */
[----:B------:R-:W2:Y:S02]  /*05c0*/  LDG.E R0, [R8.64+0x4] ;  /* 0x0000041008007981 */ /* 0x000ea4000c1e1900 */
[----:B--2---:R-:W-:Y:S02]  /*05d0*/  IADD3 R5, -R5, R0, RZ ;  /* 0x0000000005057210 */ /* 0x004fe40007ffe1ff */
.L_x_833:
[----:B------:R-:W2:Y:S04]  /*05e0*/  @P4 LDG.E R0, [R10.64] ;  /* 0x000000100a004981 */ /* 0x000ea8000c1e1900 */
[----:B------:R-:W2:Y:S01]  /*05f0*/  @P4 LDG.E R3, [R10.64+0x4] ;  /* 0x000004100a034981 */ /* 0x000ea2000c1e1900 */
[----:B-1---5:R-:W-:Y:S01]  /*0600*/  IMAD.IADD R9, R5, 0x1, -R225 ;  /* 0x0000000105097824 */ /* 0x022fe200078e0ae1 */
[----:B------:R-:W-:Y:S01]  /*0610*/  ISETP.NE.U32.AND P0, PT, RZ, c[0x0][0x378], PT ;  /* 0x0000de00ff007a0c */ /* 0x000fe20003f05070 */
[----:B------:R-:W-:-:S03]  /*0620*/  IMAD.MOV.U32 R110, RZ, RZ, R5 ;  /* 0x000000ffff6e7224 */ /* 0x000fc600078e0005 */
[----:B------:R-:W-:Y:S01]  /*0630*/  ISETP.NE.AND.EX P0, PT, RZ, c[0x0][0x37c], PT, P0 ;  /* 0x0000df00ff007a0c */ /* 0x000fe20003f05300 */
[----:B------:R-:W-:-:S05]  /*0640*/  IMAD.MOV R114, RZ, RZ, -R9 ;  /* 0x000000ffff727224 */ /* 0x000fca00078e0a09 */
[----:B------:R-:W-:-:S07]  /*0650*/  IMNMX R114, RZ, R114, !PT ;  /* 0x00000072ff727217 */ /* 0x000fce0007800200 */
[----:B------:R-:W-:-:S05]  /*0660*/  @P0 IMAD.WIDE R12, R226, R7, c[0x0][0x378] ;  /* 0x0000de00e20c0625 */ /* 0x000fca00078e0207 */
[----:B------:R1:W5:Y:S01]  /*0670*/  @P0 LDG.E R110, [R12.64] ;  /* 0x000000100c6e0981 */ /* 0x000362000c1e1900 */
[----:B--2---:R-:W-:-:S04]  /*0680*/  @P4 IMAD.IADD R2, R3, 0x1, -R0 ;  /* 0x0000000103024824 */ /* 0x004fc800078e0a00 */
[----:B------:R-:W-:-:S05]  /*0690*/  IMAD.IADD R107, R9, 0x1, R2 ;  /* 0x00000001096b7824 */ /* 0x000fca00078e0202 */
[----:B------:R-:W-:-:S05]  /*06a0*/  IADD3 R3, R107, 0x2f, RZ ;  /* 0x0000002f6b037810 */ /* 0x000fca0007ffe0ff */
[----:B------:R-:W-:-:S05]  /*06b0*/  IMAD.HI R3, R3, 0x2aaaaaab, RZ ;  /* 0x2aaaaaab03037827 */ /* 0x000fca00078e02ff */
[----:B------:R-:W-:-:S04]  /*06c0*/  SHF.R.U32.HI R156, RZ, 0x1f, R3 ;  /* 0x0000001fff9c7819 */ /* 0x000fc80000011603 */
[----:B------:R-:W-:-:S05]  /*06d0*/  LEA.HI.SX32 R156, R3, R156, 0x1d ;  /* 0x0000009c039c7211 */ /* 0x000fca00078feaff */
[----:B------:R-:W-:-:S05]  /*06e0*/  IMAD R9, R156, 0x30, -R9 ;  /* 0x000000309c097824 */ /* 0x000fca00078e0a09 */
[----:B------:R-:W-:-:S04]  /*06f0*/  IMNMX R9, R9, R2, PT ;  /* 0x0000000209097217 */ /* 0x000fc80003800200 */
[----:B------:R-:W-:Y:S01]  /*0700*/  ISETP.GT.AND P0, PT, R9, R114, PT ;  /* 0x000000720900720c */ /* 0x000fe20003f04270 */
[----:B------:R-:W-:-:S05]  /*0710*/  IMAD.WIDE.U32 R114, R114, -0x55555555, RZ ;  /* 0xaaaaaaab72727825 */ /* 0x000fca00078e00ff */
[----:B------:R-:W-:-:S05]  /*0720*/  SHF.R.U32.HI R114, RZ, 0x5, R115 ;  /* 0x00000005ff727819 */ /* 0x000fca0000011673 */
[----:B------:R-:W-:Y:S02]  /*0730*/  IMAD.MOV.U32 R3, RZ, RZ, R114 ;  /* 0x000000ffff037224 */ /* 0x000fe400078e0072 */
[----:B------:R-:W-:-:S05]  /*0740*/  @P0 IADD3 R9, R9, 0x2f, RZ ;  /* 0x0000002f09090810 */ /* 0x000fca0007ffe0ff */
[----:B------:R-:W-:-:S05]  /*0750*/  @P0 IMAD.HI R9, R9, 0x2aaaaaab, RZ ;  /* 0x2aaaaaab09090827 */ /* 0x000fca00078e02ff */
[----:B------:R-:W-:-:S04]  /*0760*/  @P0 SHF.R.U32.HI R0, RZ, 0x1f, R9 ;  /* 0x0000001fff000819 */ /* 0x000fc80000011609 */
[----:B------:R-:W-:-:S04]  /*0770*/  @P0 LEA.HI.SX32 R3, R9, R0, 0x1d ;  /* 0x0000000009030211 */ /* 0x000fc800078feaff */
[----:B------:R-:W-:-:S13]  /*0780*/  ISETP.GT.AND P0, PT, R3, R114, PT ;  /* 0x000000720300720c */ /* 0x000fda0003f04270 */
[----:B------:R-:W-:Y:S05]  /*0790*/  @!P0 BRA `(.L_x_834) ;  /* 0x00006d6000008947 */ /* 0x000fea0003800000 */
[----:B-1----:R-:W-:Y:S01]  /*07a0*/  ISETP.NE.U32.AND P1, PT, RZ, c[0x0][0x340], PT ;  /* 0x0000d000ff007a0c */ /* 0x002fe20003f25070 */
[----:B------:R-:W-:Y:S01]  /*07b0*/  UMOV UR7, 0x30 ;  /* 0x0000003000077882 */ /* 0x000fe20000000000 */
[----:B------:R-:W-:Y:S01]  /*07c0*/  IADD3 R61, R3, -0x1, RZ ;  /* 0xffffffff033d7810 */ /* 0x000fe20007ffe0ff */
[----:B------:R-:W-:Y:S01]  /*07d0*/  ULDC.64 UR4, c[0x0][0x238] ;  /* 0x00008e0000047ab9 */ /* 0x000fe20000000a00 */
[----:B------:R-:W-:-:S13]  /*07e0*/  ISETP.NE.AND.EX P1, PT, RZ, c[0x0][0x344], PT, P1 ;  /* 0x0000d100ff007a0c */ /* 0x000fda0003f25310 */
[----:B------:R-:W-:-:S06]  /*07f0*/  @P1 IMAD.WIDE R174, R226, R7, c[0x0][0x340] ;  /* 0x0000d000e2ae1625 */ /* 0x000fcc00078e0207 */
[----:B------:R-:W2:Y:S01]  /*0800*/  @P1 LDG.E R174, [R174.64] ;  /* 0x00000010aeae1981 */ /* 0x000ea2000c1e1900 */
[----:B------:R-:W-:Y:S01]  /*0810*/  SHF.R.S32.HI R7, RZ, 0x1f, R224 ;  /* 0x0000001fff077819 */ /* 0x000fe200000114e0 */
[----:B------:R-:W-:Y:S01]  /*0820*/  IMAD R162, R108, c[0x0][0x240], RZ ;  /* 0x000090006ca27a24 */ /* 0x000fe200078e02ff */
[----:B------:R-:W-:Y:S01]  /*0830*/  SHF.R.S32.HI R139, RZ, 0x1f, R226 ;  /* 0x0000001fff8b7819 */ /* 0x000fe200000114e2 */
[----:B------:R-:W-:Y:S01]  /*0840*/  UIMAD.WIDE.U32 UR10, UR7, UR4, URZ ;  /* 0x00000004070a72a5 */ /* 0x000fe2000f8e003f */
[----:B------:R-:W-:Y:S01]  /*0850*/  LEA.HI R9, R7, R224, RZ, 0x3 ;  /* 0x000000e007097211 */ /* 0x000fe200078f18ff */
[----:B------:R-:W-:Y:S01]  /*0860*/  IMAD R162, R223, c[0x0][0x244], R162 ;  /* 0x00009100dfa27a24 */ /* 0x000fe200078e02a2 */
[----:B------:R-:W-:Y:S01]  /*0870*/  SEL R160, R226, RZ, !P4 ;  /* 0x000000ffe2a07207 */ /* 0x000fe20006000000 */
[----:B------:R-:W-:Y:S01]  /*0880*/  UIMAD UR8, UR7, UR5, URZ ;  /* 0x00000005070872a4 */ /* 0x000fe2000f8e023f */
[----:B------:R-:W-:Y:S01]  /*0890*/  SHF.R.S32.HI R17, RZ, 0x3, R9 ;  /* 0x00000003ff117819 */ /* 0x000fe20000011409 */
[----:B------:R-:W-:Y:S01]  /*08a0*/  IMAD.IADD R112, R112, 0x1, R5 ;  /* 0x0000000170707824 */ /* 0x000fe200078e0205 */
[----:B------:R-:W-:Y:S01]  /*08b0*/  LOP3.LUT R9, R9, 0xfffffff8, RZ, 0xc0, !PT ;  /* 0xfffffff809097812 */ /* 0x000fe200078ec0ff */
[----:B------:R-:W-:Y:S01]  /*08c0*/  UIADD3 UR8, UR11, UR8, URZ ;  /* 0x000000080b087290 */ /* 0x000fe2000fffe03f */
[----:B------:R-:W-:Y:S01]  /*08d0*/  SHF.R.S32.HI R170, RZ, 0x1f, R17 ;  /* 0x0000001fffaa7819 */ /* 0x000fe20000011411 */
[C---:B------:R-:W-:Y:S01]  /*08e0*/  IMAD.SHL.U32 R119, R17.reuse, 0x40, RZ ;  /* 0x0000004011777824 */ /* 0x040fe200078e00ff */
[----:B------:R-:W-:Y:S01]  /*08f0*/  IADD3 R158, P0, R17, R4, RZ ;  /* 0x00000004119e7210 */ /* 0x000fe20007f1e0ff */
[----:B------:R-:W-:Y:S01]  /*0900*/  IMAD.IADD R0, R224, 0x1, -R9 ;  /* 0x00000001e0007824 */ /* 0x000fe200078e0a09 */
[----:B------:R-:W-:Y:S01]  /*0910*/  LEA.HI R7, R7, R224, RZ, 0x6 ;  /* 0x000000e007077211 */ /* 0x000fe200078f30ff */
[C---:B------:R-:W-:Y:S01]  /*0920*/  IMAD R3, R61.reuse, UR8, RZ ;  /* 0x000000083d037c24 */ /* 0x040fe2000f8e02ff */
[----:B------:R-:W-:Y:S01]  /*0930*/  LEA.HI.X.SX32 R159, R4, R170, 0x1, P0 ;  /* 0x000000aa049f7211 */ /* 0x000fe200000f0eff */
[C---:B------:R-:W-:Y:S01]  /*0940*/  IMAD.SHL.U32 R18, R0.reuse, 0x8, RZ ;  /* 0x0000000800127824 */ /* 0x040fe200078e00ff */
[----:B------:R-:W-:Y:S01]  /*0950*/  SHF.R.S32.HI R6, RZ, 0x1f, R61 ;  /* 0x0000001fff067819 */ /* 0x000fe2000001143d */
[----:B------:R-:W-:Y:S01]  /*0960*/  IMAD R4, R61, -0x30, R2 ;  /* 0xffffffd03d047824 */ /* 0x000fe200078e0202 */
[----:B------:R-:W-:Y:S01]  /*0970*/  LOP3.LUT R119, R119, 0x1c0, RZ, 0xc0, !PT ;  /* 0x000001c077777812 */ /* 0x000fe200078ec0ff */
[----:B------:R-:W-:Y:S01]  /*0980*/  IMAD R9, R159, c[0x0][0x238], RZ ;  /* 0x00008e009f097a24 */ /* 0x000fe200078e02ff */
[--C-:B------:R-:W-:Y:S01]  /*0990*/  SHF.R.S32.HI R19, RZ, 0x1f, R18.reuse ;  /* 0x0000001fff137819 */ /* 0x100fe20000011412 */
[----:B------:R-:W-:Y:S01]  /*09a0*/  IMAD.SHL.U32 R20, R0, 0x4, RZ ;  /* 0x0000000400147824 */ /* 0x000fe200078e00ff */
[----:B------:R-:W-:Y:S01]  /*09b0*/  IMNMX R4, R4, 0x30, PT ;  /* 0x0000003004047817 */ /* 0x000fe20003800200 */
[----:B------:R-:W-:Y:S01]  /*09c0*/  IMAD R8, R158, c[0x0][0x23c], R9 ;  /* 0x00008f009e087a24 */ /* 0x000fe200078e0209 */
[----:B------:R-:W-:Y:S01]  /*09d0*/  IADD3 R121, R18, 0x80, RZ ;  /* 0x0000008012797810 */ /* 0x000fe20007ffe0ff */
[----:B------:R-:W-:Y:S01]  /*09e0*/  IMAD.WIDE.U32 R10, R158, c[0x0][0x238], R18 ;  /* 0x00008e009e0a7a25 */ /* 0x000fe200078e0012 */
[----:B------:R-:W-:Y:S01]  /*09f0*/  IADD3 R16, R20, 0x40, RZ ;  /* 0x0000004014107810 */ /* 0x000fe20007ffe0ff */
[----:B------:R-:W-:Y:S01]  /*0a00*/  USHF.L.U32 UR12, UR4, 0x5, URZ ;  /* 0x00000005040c7899 */ /* 0x000fe2000800063f */
[----:B------:R-:W-:Y:S01]  /*0a10*/  LOP3.LUT R117, R119, 0x38, R18, 0xf8, !PT ;  /* 0x0000003877757812 */ /* 0x000fe200078ef812 */
[----:B------:R-:W-:Y:S01]  /*0a20*/  IMAD.IADD R9, R11, 0x1, R8 ;  /* 0x000000010b097824 */ /* 0x000fe200078e0208 */
[----:B------:R-:W-:Y:S01]  /*0a30*/  SHF.R.U32.HI R118, RZ, 0x3, R119 ;  /* 0x00000003ff767819 */ /* 0x000fe20000011677 */
[----:B------:R-:W-:Y:S01]  /*0a40*/  IMAD.MOV.U32 R8, RZ, RZ, R10 ;  /* 0x000000ffff087224 */ /* 0x000fe200078e000a */
[----:B------:R-:W-:Y:S01]  /*0a50*/  IADD3 R120, R18, 0xc0, RZ ;  /* 0x000000c012787810 */ /* 0x000fe20007ffe0ff */
[----:B------:R-:W-:Y:S01]  /*0a60*/  IMAD.IADD R4, R4, 0x1, -R17 ;  /* 0x0000000104047824 */ /* 0x000fe200078e0a11 */
[----:B------:R-:W-:Y:S01]  /*0a70*/  ISETP.GE.AND P2, PT, R18, c[0x0][0x1d4], PT ;  /* 0x0000750012007a0c */ /* 0x000fe20003f46270 */
[----:B------:R-:W-:Y:S01]  /*0a80*/  IMAD.WIDE.U32 R8, R223, c[0x0][0x240], R8 ;  /* 0x00009000df087a25 */ /* 0x000fe200078e0008 */
[----:B------:R-:W-:Y:S01]  /*0a90*/  ISETP.GE.AND P6, PT, R121, c[0x0][0x1d4], PT ;  /* 0x0000750079007a0c */ /* 0x000fe20003fc6270 */
[----:B------:R-:W-:Y:S01]  /*0aa0*/  UMOV UR6, 0x5 ;  /* 0x0000000500067882 */ /* 0x000fe20000000000 */
[C---:B------:R-:W-:Y:S01]  /*0ab0*/  ISETP.GE.AND P0, PT, R4.reuse, 0x1, PT ;  /* 0x000000010400780c */ /* 0x040fe20003f06270 */
[----:B------:R-:W-:Y:S01]  /*0ac0*/  IMAD.IADD R163, R9, 0x1, R162 ;  /* 0x0000000109a37824 */ /* 0x000fe200078e02a2 */
[----:B------:R-:W-:Y:S01]  /*0ad0*/  ISETP.GT.AND P3, PT, R4, 0x20, PT ;  /* 0x000000200400780c */ /* 0x000fe20003f64270 */
[----:B------:R-:W-:Y:S01]  /*0ae0*/  IMAD.MOV.U32 R162, RZ, RZ, R8 ;  /* 0x000000ffffa27224 */ /* 0x000fe200078e0008 */
[----:B------:R-:W-:Y:S01]  /*0af0*/  ISETP.GE.AND P5, PT, R120, c[0x0][0x1d4], PT ;  /* 0x0000750078007a0c */ /* 0x000fe20003fa6270 */
[----:B------:R-:W-:Y:S01]  /*0b00*/  IMAD.SHL.U32 R7, R7, 0x8, RZ ;  /* 0x0000000807077824 */ /* 0x000fe200078e00ff */
[----:B------:R-:W-:Y:S01]  /*0b10*/  USHF.L.U64.HI UR9, UR4, UR6, UR5 ;  /* 0x0000000604097299 */ /* 0x000fe20008010205 */
[----:B------:R-:W-:Y:S01]  /*0b20*/  IMAD.WIDE.U32 R162, R160, c[0x0][0x248], R162 ;  /* 0x00009200a0a27a25 */ /* 0x000fe200078e00a2 */
[----:B------:R-:W-:Y:S01]  /*0b30*/  P2R R125, PR, RZ, 0x4 ;  /* 0x00000004ff7d7803 */ /* 0x000fe20000000000 */
[----:B------:R-:W-:Y:S01]  /*0b40*/  ULDC.64 UR4, c[0x0][0x280] ;  /* 0x0000a00000047ab9 */ /* 0x000fe20000000a00 */
[----:B------:R-:W-:Y:S01]  /*0b50*/  LOP3.LUT R7, R7, 0xfffffe00, RZ, 0xc0, !PT ;  /* 0xfffffe0007077812 */ /* 0x000fe200078ec0ff */
[----:B------:R-:W-:Y:S01]  /*0b60*/  IMAD.IADD R15, R20, 0x1, R16 ;  /* 0x00000001140f7824 */ /* 0x000fe200078e0210 */
[----:B------:R-:W-:Y:S01]  /*0b70*/  MOV R164, R162 ;  /* 0x000000a200a47202 */ /* 0x000fe20000000f00 */
[----:B------:R-:W-:Y:S01]  /*0b80*/  IMAD R3, R6, UR10, R3 ;  /* 0x0000000a06037c24 */ /* 0x000fe2000f8e0203 */
[----:B------:R-:W-:Y:S01]  /*0b90*/  LOP3.LUT R117, R7, R117, R118, 0xf6, !PT ;  /* 0x0000007507757212 */ /* 0x000fe200078ef676 */
[----:B------:R-:W-:Y:S01]  /*0ba0*/  IMAD R22, R108, c[0x0][0x260], RZ ;  /* 0x000098006c167a24 */ /* 0x000fe200078e02ff */
[----:B------:R-:W-:Y:S01]  /*0bb0*/  SHF.R.S32.HI R21, RZ, 0x1f, R20 ;  /* 0x0000001fff157819 */ /* 0x000fe20000011414 */
[----:B------:R-:W-:Y:S01]  /*0bc0*/  IMAD.WIDE.U32 R10, R223, c[0x0][0x260], R18 ;  /* 0x00009800df0a7a25 */ /* 0x000fe200078e0012 */
[----:B------:R-:W-:Y:S01]  /*0bd0*/  IADD3 R116, R17, 0x20, RZ ;  /* 0x0000002011747810 */ /* 0x000fe20007ffe0ff */
[----:B------:R-:W-:Y:S01]  /*0be0*/  USHF.L.U64.HI UR13, UR4, UR6, UR5 ;  /* 0x00000006040d7299 */ /* 0x000fe20008010205 */
[----:B------:R-:W-:Y:S01]  /*0bf0*/  P2R R123, PR, RZ, 0x40 ;  /* 0x00000040ff7b7803 */ /* 0x000fe20000000000 */
[----:B------:R-:W-:Y:S01]  /*0c00*/  IMAD.SHL.U32 R117, R117, 0x2, RZ ;  /* 0x0000000275757824 */ /* 0x000fe200078e00ff */
[----:B------:R-:W-:Y:S01]  /*0c10*/  USHF.L.U32 UR14, UR4, 0x5, URZ ;  /* 0x00000005040e7899 */ /* 0x000fe2000800063f */
[----:B------:R-:W-:Y:S01]  /*0c20*/  IMAD R22, R223, c[0x0][0x264], R22 ;  /* 0x00009900df167a24 */ /* 0x000fe200078e0216 */
[----:B------:R-:W-:Y:S01]  /*0c30*/  UIMAD.WIDE.U32 UR20, UR4, 0x30, URZ ;  /* 0x00000030041478a5 */ /* 0x000fe2000f8e003f */
[C---:B------:R-:W-:Y:S01]  /*0c40*/  IMAD R172, R170.reuse, c[0x0][0x280], RZ ;  /* 0x0000a000aaac7a24 */ /* 0x040fe200078e02ff */
[----:B------:R-:W-:Y:S01]  /*0c50*/  UIMAD UR15, UR7, UR5, URZ ;  /* 0x00000005070f72a4 */ /* 0x000fe2000f8e023f */
[----:B------:R-:W-:Y:S01]  /*0c60*/  IMAD.IADD R23, R11, 0x1, R22 ;  /* 0x000000010b177824 */ /* 0x000fe200078e0216 */
[----:B------:R-:W-:Y:S01]  /*0c70*/  P2R R122, PR, RZ, 0x20 ;  /* 0x00000020ff7a7803 */ /* 0x000fe20000000000 */
[----:B------:R-:W-:Y:S01]  /*0c80*/  IMAD.MOV.U32 R22, RZ, RZ, R10 ;  /* 0x000000ffff167224 */ /* 0x000fe200078e000a */
[----:B------:R-:W-:Y:S01]  /*0c90*/  ULDC.64 UR4, c[0x0][0x290] ;  /* 0x0000a40000047ab9 */ /* 0x000fe20000000a00 */
[----:B------:R-:W-:Y:S01]  /*0ca0*/  IMAD R170, R170, c[0x0][0x290], RZ ;  /* 0x0000a400aaaa7a24 */ /* 0x000fe200078e02ff */
[----:B------:R-:W-:Y:S01]  /*0cb0*/  USHF.L.U64.HI UR6, UR4, UR6, UR5 ;  /* 0x0000000604067299 */ /* 0x000fe20008010205 */
[C---:B------:R-:W-:Y:S01]  /*0cc0*/  IMAD.WIDE.U32 R8, R17.reuse, c[0x0][0x290], R18 ;  /* 0x0000a40011087a25 */ /* 0x040fe200078e0012 */
[----:B------:R-:W-:Y:S01]  /*0cd0*/  UIMAD.WIDE.U32 UR22, UR4, 0x30, URZ ;  /* 0x00000030041678a5 */ /* 0x000fe2000f8e003f */
[C---:B------:R-:W-:Y:S01]  /*0ce0*/  IADD3 R129, -R17.reuse, 0x30, RZ ;  /* 0x0000003011817810 */ /* 0x040fe20007ffe1ff */
[----:B------:R-:W-:Y:S01]  /*0cf0*/  UIMAD UR5, UR7, UR5, URZ ;  /* 0x00000005070572a4 */ /* 0x000fe2000f8e023f */
[C---:B------:R-:W-:Y:S01]  /*0d00*/  IMAD R170, R17.reuse, c[0x0][0x294], R170 ;  /* 0x0000a50011aa7a24 */ /* 0x040fe200078e02aa */
[----:B------:R-:W-:Y:S01]  /*0d10*/  IADD3 R14, R20, 0x20, RZ ;  /* 0x00000020140e7810 */ /* 0x000fe20007ffe0ff */
[C---:B------:R-:W-:Y:S01]  /*0d20*/  IMAD R172, R17.reuse, c[0x0][0x284], R172 ;  /* 0x0000a10011ac7a24 */ /* 0x040fe200078e02ac */
[----:B------:R-:W-:Y:S01]  /*0d30*/  USHF.L.U32 UR18, UR4, 0x5, URZ ;  /* 0x0000000504127899 */ /* 0x000fe2000800063f */
[----:B------:R-:W-:Y:S01]  /*0d40*/  IMAD.WIDE.U32 R12, R17, c[0x0][0x280], R18 ;  /* 0x0000a000110c7a25 */ /* 0x000fe200078e0012 */
[----:B------:R-:W-:-:S02]  /*0d50*/  UIADD3 UR15, UR21, UR15, URZ ;  /* 0x0000000f150f7290 */ /* 0x000fc4000fffe03f */
[----:B------:R-:W-:Y:S01]  /*0d60*/  UIADD3 UR5, UR23, UR5, URZ ;  /* 0x0000000517057290 */ /* 0x000fe2000fffe03f */
[----:B------:R-:W-:Y:S01]  /*0d70*/  IMAD.IADD R171, R170, 0x1, R9 ;  /* 0x00000001aaab7824 */ /* 0x000fe200078e0209 */
[----:B------:R-:W-:Y:S01]  /*0d80*/  ULDC.U8 UR4, c[0x0][0x298] ;  /* 0x0000a60000047ab9 */ /* 0x000fe20000000000 */
[----:B------:R-:W-:-:S04]  /*0d90*/  IMAD.WIDE.U32 R178, R17, c[0x0][0x280], R20 ;  /* 0x0000a00011b27a25 */ /* 0x000fc800078e0014 */
[----:B------:R-:W-:Y:S01]  /*0da0*/  IMAD.IADD R173, R172, 0x1, R13 ;  /* 0x00000001acad7824 */ /* 0x000fe200078e020d */
[----:B------:R-:W-:Y:S01]  /*0db0*/  SHF.R.S32.HI R13, RZ, 0x1f, R116 ;  /* 0x0000001fff0d7819 */ /* 0x000fe20000011474 */
[----:B------:R-:W-:Y:S02]  /*0dc0*/  IMAD.IADD R179, R179, 0x1, R172 ;  /* 0x00000001b3b37824 */ /* 0x000fe400078e02ac */
[----:B------:R-:W-:Y:S01]  /*0dd0*/  IMAD.MOV.U32 R172, RZ, RZ, R12 ;  /* 0x000000ffffac7224 */ /* 0x000fe200078e000c */
[----:B------:R-:W-:Y:S01]  /*0de0*/  LEA.HI R12, R13, R116, RZ, 0x3 ;  /* 0x000000740d0c7211 */ /* 0x000fe200078f18ff */
[----:B------:R-:W-:Y:S02]  /*0df0*/  IMAD.SHL.U32 R115, R116, 0x40, RZ ;  /* 0x0000004074737824 */ /* 0x000fe400078e00ff */
[----:B------:R-:W-:Y:S01]  /*0e00*/  IMAD.WIDE.U32 R166, R223, c[0x0][0x210], RZ ;  /* 0x00008400dfa67a25 */ /* 0x000fe200078e00ff */
[----:B------:R-:W-:Y:S02]  /*0e10*/  SHF.L.U32 R12, R12, 0x6, RZ ;  /* 0x000000060c0c7819 */ /* 0x000fe400000006ff */
[----:B------:R-:W-:Y:S01]  /*0e20*/  LOP3.LUT R115, R115, 0x1c0, RZ, 0xc0, !PT ;  /* 0x000001c073737812 */ /* 0x000fe200078ec0ff */
[----:B------:R-:W-:Y:S01]  /*0e30*/  IMAD.WIDE.U32 R176, R17, c[0x0][0x290], R20 ;  /* 0x0000a40011b07a25 */ /* 0x000fe200078e0014 */
[----:B------:R-:W-:-:S02]  /*0e40*/  LOP3.LUT R12, R12, 0xfffffe00, RZ, 0xc0, !PT ;  /* 0xfffffe000c0c7812 */ /* 0x000fc400078ec0ff */
[----:B------:R-:W-:Y:S01]  /*0e50*/  SHF.R.U32.HI R126, RZ, 0x3, R115 ;  /* 0x00000003ff7e7819 */ /* 0x000fe20000011673 */
[----:B------:R-:W-:Y:S02]  /*0e60*/  IMAD.MOV.U32 R146, RZ, RZ, c[0x0][0x27c] ;  /* 0x00009f00ff927624 */ /* 0x000fe400078e00ff */
[----:B------:R-:W-:Y:S02]  /*0e70*/  IMAD.IADD R177, R177, 0x1, R170 ;  /* 0x00000001b1b17824 */ /* 0x000fe400078e02aa */
[----:B------:R-:W-:Y:S02]  /*0e80*/  IMAD.MOV.U32 R147, RZ, RZ, c[0x0][0x2b8] ;  /* 0x0000ae00ff937624 */ /* 0x000fe400078e00ff */
[----:B------:R-:W-:Y:S02]  /*0e90*/  IMAD.MOV.U32 R170, RZ, RZ, R8 ;  /* 0x000000ffffaa7224 */ /* 0x000fe400078e0008 */
[----:B-----5:R-:W-:-:S04]  /*0ea0*/  IMAD.WIDE.U32 R178, R110, c[0x0][0x280], R178 ;  /* 0x0000a0006eb27a25 */ /* 0x020fc800078e00b2 */
[----:B------:R-:W-:Y:S02]  /*0eb0*/  IMAD.MOV.U32 R74, RZ, RZ, c[0x0][0x27c] ;  /* 0x00009f00ff4a7624 */ /* 0x000fe400078e00ff */
[----:B------:R-:W-:-:S04]  /*0ec0*/  IMAD.WIDE.U32 R168, R223, c[0x0][0x1e8], RZ ;  /* 0x00007a00dfa87a25 */ /* 0x000fc800078e00ff */
[----:B------:R-:W-:-:S04]  /*0ed0*/  IMAD.WIDE.U32 R176, R110, c[0x0][0x290], R176 ;  /* 0x0000a4006eb07a25 */ /* 0x000fc800078e00b0 */
[----:B------:R-:W-:-:S04]  /*0ee0*/  IMAD.WIDE.U32 R172, R110, c[0x0][0x280], R172 ;  /* 0x0000a0006eac7a25 */ /* 0x000fc800078e00ac */
[----:B------:R-:W-:-:S04]  /*0ef0*/  IMAD.WIDE.U32 R170, R110, c[0x0][0x290], R170 ;  /* 0x0000a4006eaa7a25 */ /* 0x000fc800078e00aa */
[----:B------:R-:W-:Y:S02]  /*0f00*/  IMAD.SHL.U32 R74, R74, 0x2, RZ ;  /* 0x000000024a4a7824 */ /* 0x000fe400078e00ff */
[----:B------:R-:W-:Y:S01]  /*0f10*/  IMAD R0, R0, 0x20, R17 ;  /* 0x0000002000007824 */ /* 0x000fe200078e0211 */
[----:B--2---:R-:W-:Y:S01]  /*0f20*/  @P1 SHF.R.S32.HI R175, RZ, 0x1f, R174 ;  /* 0x0000001fffaf1819 */ /* 0x004fe200000114ae */
[----:B------:R-:W-:Y:S01]  /*0f30*/  @!P1 IMAD.MOV.U32 R175, RZ, RZ, R139 ;  /* 0x000000ffffaf9224 */ /* 0x000fe200078e008b */
[----:B------:R-:W-:Y:S01]  /*0f40*/  SEL R139, R139, RZ, !P4 ;  /* 0x000000ff8b8b7207 */ /* 0x000fe20006000000 */
[----:B------:R-:W-:Y:S01]  /*0f50*/  @!P1 IMAD.MOV.U32 R174, RZ, RZ, R226 ;  /* 0x000000ffffae9224 */ /* 0x000fe200078e00e2 */
[----:B------:R-:W-:-:S03]  /*0f60*/  ISETP.GE.AND P4, PT, R15, c[0x0][0x1d4], PT ;  /* 0x000075000f007a0c */ /* 0x000fc60003f86270 */
[C---:B------:R-:W-:Y:S01]  /*0f70*/  IMAD R165, R139.reuse, c[0x0][0x248], RZ ;  /* 0x000092008ba57a24 */ /* 0x040fe200078e02ff */
[----:B------:R-:W-:Y:S01]  /*0f80*/  P2R R124, PR, RZ, 0x10 ;  /* 0x00000010ff7c7803 */ /* 0x000fe20000000000 */
[----:B------:R-:W-:Y:S02]  /*0f90*/  IMAD R139, R139, c[0x0][0x268], RZ ;  /* 0x00009a008b8b7a24 */ /* 0x000fe400078e02ff */
[C---:B------:R-:W-:Y:S02]  /*0fa0*/  IMAD R165, R160.reuse, c[0x0][0x24c], R165 ;  /* 0x00009300a0a57a24 */ /* 0x040fe400078e02a5 */
[C---:B------:R-:W-:Y:S02]  /*0fb0*/  IMAD R139, R160.reuse, c[0x0][0x26c], R139 ;  /* 0x00009b00a08b7a24 */ /* 0x040fe400078e028b */
[----:B------:R-:W-:Y:S02]  /*0fc0*/  IMAD.IADD R165, R163, 0x1, R165 ;  /* 0x00000001a3a57824 */ /* 0x000fe400078e02a5 */
[----:B------:R-:W-:-:S04]  /*0fd0*/  IMAD.WIDE.U32 R160, R160, c[0x0][0x268], R22 ;  /* 0x00009a00a0a07a25 */ /* 0x000fc800078e0016 */
[----:B------:R-:W-:-:S04]  /*0fe0*/  IMAD.WIDE.U32 R4, R61, UR10, R164 ;  /* 0x0000000a3d047c25 */ /* 0x000fc8000f8e00a4 */
[----:B------:R-:W-:Y:S01]  /*0ff0*/  IMAD.IADD R3, R5, 0x1, R3 ;  /* 0x0000000105037824 */ /* 0x000fe200078e0203 */
[----:B------:R-:W-:Y:S01]  /*1000*/  @P0 LEA R24, P1, R4, c[0x0][0x220], 0x1 ;  /* 0x0000880004180a11 */ /* 0x000fe200078208ff */
[----:B------:R-:W-:-:S03]  /*1010*/  IMAD.IADD R139, R161, 0x1, R139 ;  /* 0x00000001a18b7824 */ /* 0x000fc600078e028b */
[C---:B------:R-:W-:Y:S02]  /*1020*/  @P0 LEA.HI.X R25, R4.reuse, c[0x0][0x224], R3, 0x1, P1 ;  /* 0x0000890004190a11 */ /* 0x040fe400008f0c03 */
[----:B------:R-:W-:-:S03]  /*1030*/  @P3 IADD3 R4, P1, R4, UR12, RZ ;  /* 0x0000000c04043c10 */ /* 0x000fc6000ff3e0ff */
[----:B------:R-:W-:Y:S01]  /*1040*/  @!PT LDS RZ, [RZ] ;  /* 0x00000000fffff984 */ /* 0x000fe20000000800 */
[----:B------:R-:W-:Y:S01]  /*1050*/  @!PT LDS RZ, [RZ] ;  /* 0x00000000fffff984 */ /* 0x000fe20000000800 */
[----:B------:R-:W-:Y:S01]  /*1060*/  @!PT LDS RZ, [RZ] ;  /* 0x00000000fffff984 */ /* 0x000fe20000000800 */
[----:B------:R1:W-:Y:S01]  /*1070*/  @P0 LDGSTS.E.BYPASS.LTC128B.128 [R117+0xa080], [R24.64], !P2 ;  /* 0x0a08000018750fae */ /* 0x0003e2000d101d50 */
[----:B------:R-:W-:Y:S02]  /*1080*/  @P3 IADD3.X R3, R3, UR9, RZ, P1, !PT ;  /* 0x0000000903033c10 */ /* 0x000fe40008ffe4ff */
[----:B------:R-:W-:Y:S01]  /*1090*/  ISETP.GE.AND P1, PT, R18, c[0x0][0x27c], PT ;  /* 0x00009f0012007a0c */ /* 0x000fe20003f26270 */
[----:B------:R1:W-:Y:S01]  /*10a0*/  @P0 LDGSTS.E.BYPASS.LTC128B.128 [R117+0xb880], [R24.64+0x80], !P4 ;  /* 0x0b88008018750fae */ /* 0x0003e2000e101d50 */
[----:B------:R-:W-:Y:S02]  /*10b0*/  ISETP.GE.AND P2, PT, R15, c[0x0][0x27c], PT ;  /* 0x00009f000f007a0c */ /* 0x000fe40003f46270 */
[----:B------:R-:W-:Y:S01]  /*10c0*/  SEL R5, RZ, c[0x0][0x27c], !P1 ;  /* 0x00009f00ff057a07 */ /* 0x000fe20004800000 */
[----:B------:R1:W-:Y:S01]  /*10d0*/  @P0 LDGSTS.E.BYPASS.LTC128B.128 [R117+0xd080], [R24.64+0x100], !P6 ;  /* 0x0d08010018750fae */ /* 0x0003e2000f101d50 */
[----:B------:R-:W-:-:S03]  /*10e0*/  SEL R6, RZ, c[0x0][0x27c], !P2 ;  /* 0x00009f00ff067a07 */ /* 0x000fc60005000000 */
[----:B------:R1:W-:Y:S01]  /*10f0*/  @P0 LDGSTS.E.BYPASS.LTC128B.128 [R117+0xe880], [R24.64+0x180], !P5 ;  /* 0x0e88018018750fae */ /* 0x0003e2000e901d50 */
[----:B------:R-:W-:Y:S01]  /*1100*/  @P3 LEA R10, P0, R4, c[0x0][0x220], 0x1 ;  /* 0x00008800040a3a11 */ /* 0x000fe200078008ff */
[----:B------:R-:W-:-:S03]  /*1110*/  IMAD.IADD R9, R15, 0x1, R6 ;  /* 0x000000010f097824 */ /* 0x000fc600078e0206 */
[----:B------:R-:W-:Y:S01]  /*1120*/  @P3 LEA.HI.X R11, R4, c[0x0][0x224], R3, 0x1, P0 ;  /* 0x00008900040b3a11 */ /* 0x000fe200000f0c03 */
[----:B------:R-:W-:Y:S01]  /*1130*/  IMAD.IADD R4, R18, 0x1, R5 ;  /* 0x0000000112047824 */ /* 0x000fe200078e0205 */
[----:B------:R-:W-:-:S04]  /*1140*/  ISETP.NE.AND P0, PT, R125, RZ, PT ;  /* 0x000000ff7d00720c */ /* 0x000fc80003f05270 */
[----:B------:R-:W-:-:S04]  /*1150*/  SHF.R.S32.HI R5, RZ, 0x1f, R4 ;  /* 0x0000001fff057819 */ /* 0x000fc80000011404 */
[CC--:B------:R-:W-:Y:S02]  /*1160*/  LEA.HI R3, R5.reuse, R4.reuse, RZ, 0x3 ;  /* 0x0000000405037211 */ /* 0x0c0fe400078f18ff */
[----:B------:R-:W-:Y:S02]  /*1170*/  LEA.HI R5, R5, R4, RZ, 0x6 ;  /* 0x0000000405057211 */ /* 0x000fe400078f30ff */
[----:B------:R-:W-:Y:S01]  /*1180*/  SHF.R.S32.HI R4, RZ, 0x1f, R9 ;  /* 0x0000001fff047819 */ /* 0x000fe20000011409 */
[----:B------:R2:W-:Y:S01]  /*1190*/  @P3 LDGSTS.E.BYPASS.LTC128B.128 [R117+0xb080], [R10.64], !P0 ;  /* 0x0b0800000a753fae */ /* 0x0005e2000c101d50 */
[----:B------:R-:W-:Y:S02]  /*11a0*/  SHF.R.S32.HI R5, RZ, 0x6, R5 ;  /* 0x00000006ff057819 */ /* 0x000fe40000011405 */
[CC--:B------:R-:W-:Y:S01]  /*11b0*/  LEA.HI R76, R4.reuse, R9.reuse, RZ, 0x3 ;  /* 0x00000009044c7211 */ /* 0x0c0fe200078f18ff */
[----:B------:R2:W-:Y:S01]  /*11c0*/  @P3 LDGSTS.E.BYPASS.LTC128B.128 [R117+0xc880], [R10.64+0x80], !P4 ;  /* 0x0c8800800a753fae */ /* 0x0005e2000e101d50 */
[----:B------:R-:W-:Y:S01]  /*11d0*/  LEA.HI R4, R4, R9, RZ, 0x6 ;  /* 0x0000000904047211 */ /* 0x000fe200078f30ff */
[----:B------:R-:W-:Y:S01]  /*11e0*/  IMAD R9, R5, 0xc00, R7 ;  /* 0x00000c0005097824 */ /* 0x000fe200078e0207 */
[----:B------:R-:W-:Y:S01]  /*11f0*/  LOP3.LUT R149, R115, 0x38, R76, 0xf8, !PT ;  /* 0x0000003873957812 */ /* 0x000fe200078ef84c */
[----:B------:R2:W-:Y:S01]  /*1200*/  @P3 LDGSTS.E.BYPASS.LTC128B.128 [R117+0xe080], [R10.64+0x100], !P6 ;  /* 0x0e0801000a753fae */ /* 0x0005e2000f101d50 */
[----:B------:R-:W-:Y:S01]  /*1210*/  SHF.R.S32.HI R4, RZ, 0x6, R4 ;  /* 0x00000006ff047819 */ /* 0x000fe20000011404 */
[--C-:B------:R-:W-:Y:S01]  /*1220*/  IMAD R5, R5, 0xc00, R12.reuse ;  /* 0x00000c0005057824 */ /* 0x100fe200078e020c */
[----:B------:R-:W-:Y:S01]  /*1230*/  LOP3.LUT R23, R119, 0x38, R3, 0xf8, !PT ;  /* 0x0000003877177812 */ /* 0x000fe200078ef803 */
[----:B------:R2:W-:Y:S01]  /*1240*/  @P3 LDGSTS.E.BYPASS.LTC128B.128 [R117+0xf880], [R10.64+0x180], !P5 ;  /* 0x0f8801800a753fae */ /* 0x0005e2000e901d50 */
[----:B------:R-:W-:Y:S01]  /*1250*/  LOP3.LUT R149, R149, R126, RZ, 0x3c, !PT ;  /* 0x0000007e95957212 */ /* 0x000fe200078e3cff */
[C---:B------:R-:W-:Y:S01]  /*1260*/  IMAD R6, R4.reuse, 0xc00, R7 ;  /* 0x00000c0004067824 */ /* 0x040fe200078e0207 */
[----:B------:R-:W-:Y:S01]  /*1270*/  LOP3.LUT R13, R115, 0x38, R3, 0xf8, !PT ;  /* 0x00000038730d7812 */ /* 0x000fe200078ef803 */
[----:B------:R-:W-:Y:S01]  /*1280*/  IMAD R4, R4, 0xc00, R12 ;  /* 0x00000c0004047824 */ /* 0x000fe200078e020c */
[----:B------:R-:W-:Y:S01]  /*1290*/  LOP3.LUT R152, R23, R118, RZ, 0x3c, !PT ;  /* 0x0000007617987212 */ /* 0x000fe200078e3cff */
[----:B------:R-:W0:Y:S01]  /*12a0*/  LDGDEPBAR ;  /* 0x00000000000079af */ /* 0x000e220000000000 */
[----:B------:R-:W-:Y:S01]  /*12b0*/  LOP3.LUT R150, R13, R126, RZ, 0x3c, !PT ;  /* 0x0000007e0d967212 */ /* 0x000fe200078e3cff */
[----:B------:R-:W-:Y:S01]  /*12c0*/  IMAD.IADD R149, R4, 0x1, R149 ;  /* 0x0000000104957824 */ /* 0x000fe200078e0295 */
[----:B------:R-:W-:Y:S01]  /*12d0*/  LOP3.LUT R151, R119, 0x38, R76, 0xf8, !PT ;  /* 0x0000003877977812 */ /* 0x000fe200078ef84c */
[----:B------:R-:W-:Y:S01]  /*12e0*/  IMAD R4, R108, c[0x0][0x210], RZ ;  /* 0x000084006c047a24 */ /* 0x000fe200078e02ff */
[----:B------:R-:W-:Y:S01]  /*12f0*/  ISETP.GE.AND P0, PT, R146, 0x1, PT ;  /* 0x000000019200780c */ /* 0x000fe20003f06270 */
[----:B------:R-:W-:Y:S01]  /*1300*/  IMAD.IADD R152, R9, 0x1, R152 ;  /* 0x0000000109987824 */ /* 0x000fe200078e0298 */
[----:B------:R-:W-:Y:S01]  /*1310*/  LOP3.LUT R151, R151, R118, RZ, 0x3c, !PT ;  /* 0x0000007697977212 */ /* 0x000fe200078e3cff */
[----:B------:R-:W-:Y:S01]  /*1320*/  IMAD R9, R223, c[0x0][0x214], R4 ;  /* 0x00008500df097a24 */ /* 0x000fe200078e0204 */
[----:B------:R-:W-:Y:S01]  /*1330*/  SHF.R.S32.HI R4, RZ, 0x1f, R121 ;  /* 0x0000001fff047819 */ /* 0x000fe20000011479 */
[----:B------:R-:W-:Y:S01]  /*1340*/  IMAD.IADD R150, R5, 0x1, R150 ;  /* 0x0000000105967824 */ /* 0x000fe200078e0296 */
[----:B------:R-:W-:Y:S01]  /*1350*/  SHF.R.S32.HI R5, RZ, 0x1f, R110 ;  /* 0x0000001fff057819 */ /* 0x000fe2000001146e */
[----:B------:R-:W-:Y:S01]  /*1360*/  IMAD.IADD R128, R167, 0x1, R9 ;  /* 0x00000001a7807824 */ /* 0x000fe200078e0209 */
[----:B------:R-:W-:Y:S01]  /*1370*/  LEA.HI R133, R4, R121, RZ, 0x3 ;  /* 0x0000007904857211 */ /* 0x000fe200078f18ff */
[----:B------:R-:W-:Y:S01]  /*1380*/  IMAD.IADD R151, R6, 0x1, R151 ;  /* 0x0000000106977824 */ /* 0x000fe200078e0297 */
[----:B------:R-:W-:Y:S01]  /*1390*/  SHF.R.S32.HI R4, RZ, 0x1f, R15 ;  /* 0x0000001fff047819 */ /* 0x000fe2000001140f */
[----:B------:R-:W-:Y:S01]  /*13a0*/  IMAD R137, R5, c[0x0][0x280], RZ ;  /* 0x0000a00005897a24 */ /* 0x000fe200078e02ff */
[----:B------:R-:W-:Y:S01]  /*13b0*/  LOP3.LUT R133, R133, 0xfffffff8, RZ, 0xc0, !PT ;  /* 0xfffffff885857812 */ /* 0x000fe200078ec0ff */
[----:B------:R-:W-:Y:S01]  /*13c0*/  IMAD R9, R175, c[0x0][0x2b0], RZ ;  /* 0x0000ac00af097a24 */ /* 0x000fe200078e02ff */
[----:B------:R-:W-:Y:S01]  /*13d0*/  LEA.HI R135, R4, R15, RZ, 0x3 ;  /* 0x0000000f04877211 */ /* 0x000fe200078f18ff */
[----:B------:R-:W-:Y:S01]  /*13e0*/  IMAD R6, R108, c[0x0][0x1e8], RZ ;  /* 0x00007a006c067a24 */ /* 0x000fe200078e02ff */
[----:B--2---:R-:W-:Y:S01]  /*13f0*/  SHF.R.S32.HI R11, RZ, 0x1f, R120 ;  /* 0x0000001fff0b7819 */ /* 0x004fe20000011478 */
[----:B------:R-:W-:Y:S01]  /*1400*/  IMAD R5, R5, c[0x0][0x290], RZ ;  /* 0x0000a40005057a24 */ /* 0x000fe200078e02ff */
[----:B------:R-:W-:Y:S01]  /*1410*/  LOP3.LUT R135, R135, 0xfffffff8, RZ, 0xc0, !PT ;  /* 0xfffffff887877812 */ /* 0x000fe200078ec0ff */
[----:B------:R-:W-:Y:S01]  /*1420*/  IMAD R137, R110, c[0x0][0x284], R137 ;  /* 0x0000a1006e897a24 */ /* 0x000fe200078e0289 */
[----:B------:R-:W-:Y:S01]  /*1430*/  LEA.HI R134, R11, R120, RZ, 0x3 ;  /* 0x000000780b867211 */ /* 0x000fe200078f18ff */
[----:B------:R-:W-:Y:S01]  /*1440*/  IMAD R9, R174, c[0x0][0x2b4], R9 ;  /* 0x0000ad00ae097a24 */ /* 0x000fe200078e0209 */
[----:B------:R-:W-:Y:S01]  /*1450*/  LOP3.LUT R145, R3, 0xfffffff8, RZ, 0xc0, !PT ;  /* 0xfffffff803917812 */ /* 0x000fe200078ec0ff */
[----:B------:R-:W-:Y:S01]  /*1460*/  IMAD R127, R223, c[0x0][0x1ec], R6 ;  /* 0x00007b00df7f7a24 */ /* 0x000fe200078e0206 */
[----:B------:R-:W-:Y:S01]  /*1470*/  LOP3.LUT R134, R134, 0xfffffff8, RZ, 0xc0, !PT ;  /* 0xfffffff886867812 */ /* 0x000fe200078ec0ff */
[----:B------:R-:W-:Y:S01]  /*1480*/  IMAD R5, R110, c[0x0][0x294], R5 ;  /* 0x0000a5006e057a24 */ /* 0x000fe200078e0205 */
[----:B------:R-:W-:Y:S01]  /*1490*/  LOP3.LUT R143, R76, 0xfffffff8, RZ, 0xc0, !PT ;  /* 0xfffffff84c8f7812 */ /* 0x000fe200078ec0ff */
[----:B------:R-:W-:Y:S01]  /*14a0*/  IMAD.WIDE.U32 R174, R174, c[0x0][0x2b0], RZ ;  /* 0x0000ac00aeae7a25 */ /* 0x000fe200078e00ff */
[----:B------:R-:W-:-:S02]  /*14b0*/  ISETP.NE.AND P3, PT, R147, 0x1, PT ;  /* 0x000000019300780c */ /* 0x000fc40003f65270 */
[----:B------:R-:W-:Y:S01]  /*14c0*/  SHF.R.S32.HI R77, RZ, 0x3, R3 ;  /* 0x00000003ff4d7819 */ /* 0x000fe20000011403 */
[----:B------:R-:W-:Y:S01]  /*14d0*/  IMAD.IADD R127, R169, 0x1, R127 ;  /* 0x00000001a97f7824 */ /* 0x000fe200078e027f */
[----:B------:R-:W-:Y:S01]  /*14e0*/  IADD3 R141, R179, R137, RZ ;  /* 0x00000089b38d7210 */ /* 0x000fe20007ffe0ff */
[----:B------:R-:W-:Y:S01]  /*14f0*/  IMAD.IADD R130, R175, 0x1, R9 ;  /* 0x00000001af827824 */ /* 0x000fe200078e0209 */
[----:B------:R-:W-:Y:S01]  /*1500*/  P2R R3, PR, RZ, 0x1 ;  /* 0x00000001ff037803 */ /* 0x000fe20000000000 */
[----:B------:R-:W-:Y:S01]  /*1510*/  IMAD.IADD R137, R137, 0x1, R173 ;  /* 0x0000000189897824 */ /* 0x000fe200078e02ad */
[----:B------:R-:W-:Y:S01]  /*1520*/  IADD3 R13, R20, 0x60, RZ ;  /* 0x00000060140d7810 */ /* 0x000fe20007ffe0ff */
[----:B------:R-:W-:Y:S01]  /*1530*/  IMAD.IADD R140, R177, 0x1, R5 ;  /* 0x00000001b18c7824 */ /* 0x000fe200078e0205 */
[----:B------:R-:W-:Y:S01]  /*1540*/  SHF.R.S32.HI R132, RZ, 0x1f, R133 ;  /* 0x0000001fff847819 */ /* 0x000fe20000011485 */
[----:B------:R-:W-:Y:S01]  /*1550*/  IMAD.IADD R136, R5, 0x1, R171 ;  /* 0x0000000105887824 */ /* 0x000fe200078e02ab */
[----:B------:R-:W-:Y:S01]  /*1560*/  SHF.R.S32.HI R131, RZ, 0x1f, R134 ;  /* 0x0000001fff837819 */ /* 0x000fe20000011486 */
[----:B------:R-:W-:Y:S01]  /*1570*/  IMAD.SHL.U32 R152, R152, 0x2, RZ ;  /* 0x0000000298987824 */ /* 0x000fe200078e00ff */
[----:B------:R-:W-:Y:S01]  /*1580*/  SHF.R.S32.HI R144, RZ, 0x1f, R135 ;  /* 0x0000001fff907819 */ /* 0x000fe20000011487 */
[----:B------:R-:W-:Y:S01]  /*1590*/  IMAD.SHL.U32 R150, R150, 0x2, RZ ;  /* 0x0000000296967824 */ /* 0x000fe200078e00ff */
[----:B------:R-:W-:Y:S01]  /*15a0*/  SHF.R.S32.HI R142, RZ, 0x1f, R145 ;  /* 0x0000001fff8e7819 */ /* 0x000fe20000011491 */
[----:B------:R-:W-:Y:S01]  /*15b0*/  IMAD.SHL.U32 R151, R151, 0x2, RZ ;  /* 0x0000000297977824 */ /* 0x000fe200078e00ff */
[----:B------:R-:W-:Y:S01]  /*15c0*/  SHF.R.S32.HI R76, RZ, 0x3, R76 ;  /* 0x00000003ff4c7819 */ /* 0x000fe2000001144c */
[----:B------:R-:W-:Y:S01]  /*15d0*/  IMAD.SHL.U32 R149, R149, 0x2, RZ ;  /* 0x0000000295957824 */ /* 0x000fe200078e00ff */
[----:B------:R-:W-:-:S02]  /*15e0*/  SHF.R.S32.HI R148, RZ, 0x1f, R143 ;  /* 0x0000001fff947819 */ /* 0x000fc4000001148f */
[----:B------:R-:W-:Y:S01]  /*15f0*/  P2R R3, PR, RZ, 0x8 ;  /* 0x00000008ff037803 */ /* 0x000fe20000000000 */
[----:B-1----:R-:W-:Y:S06]  /*1600*/  BAR.SYNC.DEFER_BLOCKING 0x0 ;  /* 0x0000000000007b1d */ /* 0x002fec0000010000 */
.L_x_874:
[----:B-1----:R-:W-:Y:S01]  /*1610*/  IMAD R3, R61, 0x30, R0 ;  /* 0x000000303d037824 */ /* 0x002fe200078e0200 */
[----:B------:R-:W-:Y:S01]  /*1620*/  ISETP.NE.AND P3, PT, R147, 0x1, PT ;  /* 0x000000019300780c */ /* 0x000fe20003f65270 */
[----:B------:R-:W-:Y:S01]  /*1630*/  IMAD.MOV.U32 R157, RZ, RZ, RZ ;  /* 0x000000ffff9d7224 */ /* 0x000fe200078e00ff */
[----:B------:R-:W-:Y:S04]  /*1640*/  DEPBAR.LE SB0, 0x0 ;  /* 0x000080000000791a */ /* 0x000fe80000000000 */
[----:B------:R-:W-:Y:S01]  /*1650*/  IMAD.IADD R155, R112, 0x1, R3 ;  /* 0x00000001709b7824 */ /* 0x000fe200078e0203 */
[----:B------:R-:W-:Y:S01]  /*1660*/  ISETP.GE.AND P0, PT, R3, R2, PT ;  /* 0x000000020300720c */ /* 0x000fe20003f06270 */
[----:B------:R-:W-:Y:S01]  /*1670*/  BSSY B2, `(.L_x_835) ;  /* 0x0000553000027945 */ /* 0x000fe20003800000 */
[----:B------:R-:W-:Y:S01]  /*1680*/  ISETP.GE.AND P4, PT, R146, 0x1, PT ;  /* 0x000000019200780c */ /* 0x000fe20003f86270 */
[----:B------:R-:W-:Y:S01]  /*1690*/  IMAD.MOV.U32 R5, RZ, RZ, R155 ;  /* 0x000000ffff057224 */ /* 0x000fe200078e009b */
[----:B------:R-:W-:Y:S02]  /*16a0*/  ISETP.GT.OR P0, PT, R0, 0x2f, P0 ;  /* 0x0000002f0000780c */ /* 0x000fe40000704670 */
[----:B--2---:R-:W-:Y:S05]  /*16b0*/  @P3 IMAD.HI.U32 R4, R155, c[0x0][0x2bc], RZ ;  /* 0x0000af009b043a27 */ /* 0x004fea00078e00ff */
[----:B------:R-:W-:Y:S06]  /*16c0*/  @P3 SHF.R.U32.HI R5, RZ, c[0x0][0x2c0], R4 ;  /* 0x0000b000ff053a19 */ /* 0x000fec0000011604 */
[C---:B------:R-:W-:Y:S04]  /*16d0*/  @!P0 IADD3 R9, P3, R5.reuse, R174, RZ ;  /* 0x000000ae05098210 */ /* 0x040fe80007f7e0ff */
[----:B------:R-:W-:Y:S02]  /*16e0*/  @!P0 LEA.HI.X.SX32 R4, R5, R130, 0x1, P3 ;  /* 0x0000008205048211 */ /* 0x000fe400018f0eff */
[C---:B------:R-:W-:Y:S04]  /*16f0*/  @!P0 LEA R10, P3, R9.reuse, c[0x0][0x2a0], 0x2 ;  /* 0x0000a800090a8a11 */ /* 0x040fe800078610ff */
[----:B------:R-:W-:Y:S01]  /*1700*/  @!P0 LEA.HI.X R11, R9, c[0x0][0x2a4], R4, 0x2, P3 ;  /* 0x0000a900090b8a11 */ /* 0x000fe200018f1404 */
[----:B------:R-:W-:Y:S04]  /*1710*/  IMAD.MOV R4, RZ, RZ, -R5 ;  /* 0x000000ffff047224 */ /* 0x000fe800078e0a05 */
[----:B------:R-:W-:Y:S01]  /*1720*/  IMAD R155, R4, c[0x0][0x2b8], R155 ;  /* 0x0000ae00049b7a24 */ /* 0x000fe200078e029b */
[----:B------:R-:W2:Y:S03]  /*1730*/  @!P0 LDG.E R157, [R10.64] ;  /* 0x000000100a9d8981 */ /* 0x000ea6000c1e1900 */
[C---:B------:R-:W-:Y:S01]  /*1740*/  IMAD.WIDE.U32 R8, R155.reuse, c[0x0][0x1e0], RZ ;  /* 0x000078009b087a25 */ /* 0x040fe200078e00ff */
[----:B------:R-:W-:Y:S01]  /*1750*/  SHF.R.S32.HI R154, RZ, 0x1f, R155 ;  /* 0x0000001fff9a7819 */ /* 0x000fe2000001149b */
[----:B------:R-:W-:Y:S04]  /*1760*/  BAR.SYNC.DEFER_BLOCKING 0x0 ;  /* 0x0000000000007b1d */ /* 0x000fe80000010000 */
[----:B------:R-:W-:Y:S04]  /*1770*/  IMAD R4, R154, c[0x0][0x1e0], RZ ;  /* 0x000078009a047a24 */ /* 0x000fe800078e02ff */
[----:B------:R-:W-:Y:S04]  /*1780*/  IMAD R4, R155, c[0x0][0x1e4], R4 ;  /* 0x000079009b047a24 */ /* 0x000fe800078e0204 */
[----:B------:R-:W-:Y:S01]  /*1790*/  IMAD.IADD R9, R9, 0x1, R4 ;  /* 0x0000000109097824 */ /* 0x000fe200078e0204 */
[----:B--2---:R-:W-:Y:S03]  /*17a0*/  SHF.R.S32.HI R153, RZ, 0x1f, R157 ;  /* 0x0000001fff997819 */ /* 0x004fe6000001149d */
[----:B------:R-:W-:Y:S04]  /*17b0*/  IMAD.WIDE.U32 R8, R157, c[0x0][0x1f0], R8 ;  /* 0x00007c009d087a25 */ /* 0x000fe800078e0008 */
[----:B------:R-:W-:Y:S01]  /*17c0*/  IMAD R180, R153, c[0x0][0x1f0], RZ ;  /* 0x00007c0099b47a24 */ /* 0x000fe200078e02ff */
[----:B------:R-:W-:Y:S03]  /*17d0*/  IADD3 R5, P0, R168, R8, RZ ;  /* 0x00000008a8057210 */ /* 0x000fe60007f1e0ff */
[----:B------:R-:W-:Y:S05]  /*17e0*/  IMAD R180, R157, c[0x0][0x1f4], R180 ;  /* 0x00007d009db47a24 */ /* 0x000fea00078e02b4 */
[----:B------:R-:W-:Y:S02]  /*17f0*/  IADD3.X R180, R127, R9, R180, P0, !PT ;  /* 0x000000097fb47210 */ /* 0x000fe400007fe4b4 */
[C---:B----4-:R-:W-:Y:S04]  /*1800*/  LEA R181, P0, R5.reuse, c[0x0][0x1c8], 0x1 ;  /* 0x0000720005b57a11 */ /* 0x050fe800078008ff */
[----:B------:R-:W-:Y:S01]  /*1810*/  LEA.HI.X R180, R5, c[0x0][0x1cc], R180, 0x1, P0 ;  /* 0x0000730005b47a11 */ /* 0x000fe200000f0cb4 */
[----:B------:R-:W-:-:S05]  /*1820*/  @!P4 BRA `(.L_x_836) ;  /* 0x00004ff00000c947 */ /* 0x000fca0003800000 */
[C---:B------:R-:W-:Y:S01]  /*1830*/  IMAD R5, R61.reuse, UR15, RZ ;  /* 0x0000000f3d057c24 */ /* 0x040fe2000f8e02ff */
[----:B------:R-:W-:Y:S01]  /*1840*/  ISETP.NE.AND P0, PT, RZ, UR4, PT ;  /* 0x00000004ff007c0c */ /* 0x000fe2000bf05270 */
[C---:B------:R-:W-:Y:S01]  /*1850*/  IMAD R71, R61.reuse, UR5, RZ ;  /* 0x000000053d477c24 */ /* 0x040fe2000f8e02ff */
[----:B------:R-:W-:Y:S01]  /*1860*/  SHF.R.S32.HI R4, RZ, 0x1f, R61 ;  /* 0x0000001fff047819 */ /* 0x000fe2000001143d */
[C---:B------:R-:W-:Y:S02]  /*1870*/  IMAD R3, R61.reuse, -0x30, R2 ;  /* 0xffffffd03d037824 */ /* 0x040fe400078e0202 */
[----:B------:R-:W-:Y:S03]  /*1880*/  IMAD.WIDE.U32 R98, R61, UR20, RZ ;  /* 0x000000143d627c25 */ /* 0x000fe6000f8e00ff */
[----:B------:R-:W-:Y:S01]  /*1890*/  IMNMX R138, R3, 0x30, PT ;  /* 0x00000030038a7817 */ /* 0x000fe20003800200 */
[C---:B------:R-:W-:Y:S02]  /*18a0*/  IMAD R5, R4.reuse, UR20, R5 ;  /* 0x0000001404057c24 */ /* 0x040fe4000f8e0205 */
        /* <DEDUP_REMOVED lines=15> */
[----:B------:R-:W-:Y:S03]  /*19a0*/  CS2R R56, SRZ ;  /* 0x0000000000387805 */ /* 0x000fe6000001ff00 */
[----:B------:R-:W-:-:S05]  /*19b0*/  @P4 BRA `(.L_x_839) ;  /* 0x0000020000004947 */ /* 0x000fca0003800000 */
[----:B------:R-:W-:Y:S01]  /*19c0*/  IADD3 R4, P0, R178, R98, RZ ;  /* 0x00000062b2047210 */ /* 0x000fe20007f1e0ff */
[----:B------:R-:W-:Y:S01]  /*19d0*/  CS2R R48, SRZ ;  /* 0x0000000000307805 */ /* 0x000fe2000001ff00 */
[----:B------:R-:W-:Y:S01]  /*19e0*/  CS2R R56, SRZ ;  /* 0x0000000000387805 */ /* 0x000fe2000001ff00 */
[----:B------:R-:W-:Y:S01]  /*19f0*/  CS2R R54, SRZ ;  /* 0x0000000000367805 */ /* 0x000fe2000001ff00 */
[----:B------:R-:W-:Y:S01]  /*1a00*/  CS2R R92, SRZ ;  /* 0x00000000005c7805 */ /* 0x000fe2000001ff00 */
[----:B------:R-:W-:Y:S01]  /*1a10*/  IMAD.X R3, R58, 0x1, R141, P0 ;  /* 0x000000013a037824 */ /* 0x000fe200000e068d */
[----:B------:R-:W-:Y:S01]  /*1a20*/  IADD3 R6, P0, R176, R96, RZ ;  /* 0x00000060b0067210 */ /* 0x000fe20007f1e0ff */
[----:B------:R-:W-:Y:S01]  /*1a30*/  CS2R R50, SRZ ;  /* 0x0000000000327805 */ /* 0x000fe2000001ff00 */
[----:B------:R-:W-:Y:S01]  /*1a40*/  CS2R R88, SRZ ;  /* 0x0000000000587805 */ /* 0x000fe2000001ff00 */
[----:B------:R-:W-:Y:S01]  /*1a50*/  CS2R R42, SRZ ;  /* 0x00000000002a7805 */ /* 0x000fe2000001ff00 */
[----:B------:R-:W-:Y:S01]  /*1a60*/  CS2R R84, SRZ ;  /* 0x0000000000547805 */ /* 0x000fe2000001ff00 */
[----:B------:R-:W-:Y:S01]  /*1a70*/  IMAD.X R5, R71, 0x1, R140, P0 ;  /* 0x0000000147057824 */ /* 0x000fe200000e068c */
[C---:B------:R-:W-:Y:S04]  /*1a80*/  LEA R8, P0, R4.reuse, c[0x0][0x270], 0x1 ;  /* 0x00009c0004087a11 */ /* 0x040fe800078008ff */
[----:B------:R-:W-:Y:S02]  /*1a90*/  LEA.HI.X R9, R4, c[0x0][0x274], R3, 0x1, P0 ;  /* 0x00009d0004097a11 */ /* 0x000fe400000f0c03 */
[C---:B------:R-:W-:Y:S04]  /*1aa0*/  LEA R22, P0, R6.reuse, c[0x0][0x288], 0x1 ;  /* 0x0000a20006167a11 */ /* 0x040fe800078008ff */
[----:B------:R-:W-:Y:S02]  /*1ab0*/  LEA.HI.X R23, R6, c[0x0][0x28c], R5, 0x1, P0 ;  /* 0x0000a30006177a11 */ /* 0x000fe400000f0c05 */
[----:B------:R-:W-:Y:S11]  /*1ac0*/  ISETP.GE.AND P0, PT, R20, c[0x0][0x27c], PT ;  /* 0x00009f0014007a0c */ /* 0x000ff60003f06270 */
[----:B------:R-:W-:Y:S02]  /*1ad0*/  @!UPT UIADD3 URZ, URZ, URZ, URZ ;  /* 0x0000003f3f3ff290 */ /* 0x000fe4000fffe03f */
[----:B------:R1:W5:Y:S04]  /*1ae0*/  @!P0 LDG.E.64 R48, [R8.64] ;  /* 0x0000001008308981 */ /* 0x000368000c1e1b00 */
[----:B------:R1:W5:Y:S01]  /*1af0*/  @!P0 LDG.E.64 R56, [R22.64] ;  /* 0x0000001016388981 */ /* 0x000362000c1e1b00 */
[----:B------:R-:W-:Y:S11]  /*1b00*/  ISETP.GE.AND P0, PT, R14, c[0x0][0x27c], PT ;  /* 0x00009f000e007a0c */ /* 0x000ff60003f06270 */
[----:B------:R-:W-:Y:S02]  /*1b10*/  @!UPT UIADD3 URZ, URZ, URZ, URZ ;  /* 0x0000003f3f3ff290 */ /* 0x000fe4000fffe03f */
[----:B------:R1:W5:Y:S04]  /*1b20*/  @!P0 LDG.E.64 R54, [R8.64+0x40] ;  /* 0x0000401008368981 */ /* 0x000368000c1e1b00 */
[----:B------:R1:W5:Y:S01]  /*1b30*/  @!P0 LDG.E.64 R92, [R22.64+0x40] ;  /* 0x00004010165c8981 */ /* 0x000362000c1e1b00 */
[----:B------:R-:W-:Y:S11]  /*1b40*/  ISETP.GE.AND P0, PT, R16, c[0x0][0x27c], PT ;  /* 0x00009f0010007a0c */ /* 0x000ff60003f06270 */
[----:B------:R-:W-:Y:S02]  /*1b50*/  @!UPT UIADD3 URZ, URZ, URZ, URZ ;  /* 0x0000003f3f3ff290 */ /* 0x000fe4000fffe03f */
[----:B------:R1:W5:Y:S04]  /*1b60*/  @!P0 LDG.E.64 R50, [R8.64+0x80] ;  /* 0x0000801008328981 */ /* 0x000368000c1e1b00 */
[----:B------:R1:W5:Y:S01]  /*1b70*/  @!P0 LDG.E.64 R88, [R22.64+0x80] ;  /* 0x0000801016588981 */ /* 0x000362000c1e1b00 */
[----:B------:R-:W-:Y:S11]  /*1b80*/  ISETP.GE.AND P0, PT, R13, c[0x0][0x27c], PT ;  /* 0x00009f000d007a0c */ /* 0x000ff60003f06270 */
[----:B------:R-:W-:Y:S02]  /*1b90*/  @!UPT UIADD3 URZ, URZ, URZ, URZ ;  /* 0x0000003f3f3ff290 */ /* 0x000fe4000fffe03f */
[----:B------:R1:W5:Y:S04]  /*1ba0*/  @!P0 LDG.E.64 R42, [R8.64+0xc0] ;  /* 0x0000c010082a8981 */ /* 0x000368000c1e1b00 */
[----:B------:R1:W5:Y:S02]  /*1bb0*/  @!P0 LDG.E.64 R84, [R22.64+0xc0] ;  /* 0x0000c01016548981 */ /* 0x000364000c1e1b00 */
.L_x_839:
[----:B------:R-:W-:Y:S05]  /*1bc0*/  BSYNC B0 ;  /* 0x0000000000007941 */ /* 0x000fea0003800000 */
.L_x_838:
[----:B------:R-:W-:Y:S01]  /*1bd0*/  ISETP.GE.AND P5, PT, R116, R138, PT ;  /* 0x0000008a7400720c */ /* 0x000fe20003fa6270 */
[----:B-----5:R-:W-:Y:S01]  /*1be0*/  IMAD.MOV.U32 R6, RZ, RZ, R42 ;  /* 0x000000ffff067224 */ /* 0x020fe200078e002a */
[----:B------:R-:W-:Y:S01]  /*1bf0*/  BSSY B0, `(.L_x_840) ;  /* 0x0000048000007945 */ /* 0x000fe20003800000 */
[----:B------:R-:W-:Y:S01]  /*1c00*/  IMAD.MOV.U32 R5, RZ, RZ, R43 ;  /* 0x000000ffff057224 */ /* 0x000fe200078e002b */
[----:B------:R-:W-:Y:S01]  /*1c10*/  CS2R R34, SRZ ;  /* 0x0000000000227805 */ /* 0x000fe2000001ff00 */
[----:B------:R-:W-:Y:S01]  /*1c20*/  IMAD.MOV.U32 R4, RZ, RZ, R50 ;  /* 0x000000ffff047224 */ /* 0x000fe200078e0032 */
[----:B------:R-:W-:Y:S01]  /*1c30*/  PRMT R33, R6, 0x7610, R33 ;  /* 0x0000761006217816 */ /* 0x000fe20000000021 */
[----:B------:R-:W-:Y:S01]  /*1c40*/  IMAD.MOV.U32 R3, RZ, RZ, R51 ;  /* 0x000000ffff037224 */ /* 0x000fe200078e0033 */
[----:B------:R-:W-:Y:S01]  /*1c50*/  PRMT R32, R5, 0x7610, R32 ;  /* 0x0000761005207816 */ /* 0x000fe20000000020 */
        /* <DEDUP_REMOVED lines=29> */
[----:B------:R-:W-:Y:S01]  /*1e30*/  CS2R R68, SRZ ;  /* 0x0000000000447805 */ /* 0x000fe2000001ff00 */
[----:B------:R-:W-:Y:S01]  /*1e40*/  CS2R R72, SRZ ;  /* 0x0000000000487805 */ /* 0x000fe2000001ff00 */
[----:B------:R-:W-:Y:S01]  /*1e50*/  CS2R R80, SRZ ;  /* 0x0000000000507805 */ /* 0x000fe2000001ff00 */
[----:B------:R-:W-:-:S05]  /*1e60*/  @P5 BRA `(.L_x_841) ;  /* 0x0000020000005947 */ /* 0x000fca0003800000 */
[----:B------:R-:W-:Y:S01]  /*1e70*/  IADD3 R98, P3, P0, R178, UR14, R98 ;  /* 0x0000000eb2627c10 */ /* 0x000fe2000f87e062 */
[----:B------:R-:W-:Y:S01]  /*1e80*/  CS2R R40, SRZ ;  /* 0x0000000000287805 */ /* 0x000fe2000001ff00 */
[----:B------:R-:W-:Y:S01]  /*1e90*/  CS2R R80, SRZ ;  /* 0x0000000000507805 */ /* 0x000fe2000001ff00 */
[----:B------:R-:W-:Y:S01]  /*1ea0*/  CS2R R36, SRZ ;  /* 0x0000000000247805 */ /* 0x000fe2000001ff00 */
[----:B------:R-:W-:Y:S01]  /*1eb0*/  IADD3.X R3, R141, UR13, R58, P3, P0 ;  /* 0x0000000d8d037c10 */ /* 0x000fe20009fe043a */
[----:B------:R-:W-:Y:S01]  /*1ec0*/  CS2R R72, SRZ ;  /* 0x0000000000487805 */ /* 0x000fe2000001ff00 */
[----:B------:R-:W-:Y:S01]  /*1ed0*/  IADD3 R96, P3, P0, R176, UR18, R96 ;  /* 0x00000012b0607c10 */ /* 0x000fe2000f87e060 */
[----:B------:R-:W-:Y:S01]  /*1ee0*/  CS2R R34, SRZ ;  /* 0x0000000000227805 */ /* 0x000fe2000001ff00 */
[----:B------:R-:W-:Y:S01]  /*1ef0*/  CS2R R68, SRZ ;  /* 0x0000000000447805 */ /* 0x000fe2000001ff00 */
[----:B------:R-:W-:Y:S01]  /*1f00*/  CS2R R10, SRZ ;  /* 0x00000000000a7805 */ /* 0x000fe2000001ff00 */
[----:B------:R-:W-:Y:S01]  /*1f10*/  IADD3.X R71, R140, UR6, R71, P3, P0 ;  /* 0x000000068c477c10 */ /* 0x000fe20009fe0447 */
[----:B------:R-:W-:Y:S01]  /*1f20*/  CS2R R64, SRZ ;  /* 0x0000000000407805 */ /* 0x000fe2000001ff00 */
        /* <DEDUP_REMOVED lines=20> */
.L_x_841:
[----:B------:R-:W-:Y:S05]  /*2070*/  BSYNC B0 ;  /* 0x0000000000007941 */ /* 0x000fea0003800000 */
.L_x_840:
[----:B------:R2:W3:Y:S01]  /*2080*/  SHFL.IDX PT, R95, R180, RZ, 0x181f ;  /* 0x00181fffb45f7589 */ /* 0x0004e200000e0000 */
[----:B-1---5:R-:W-:Y:S01]  /*2090*/  IMAD.MOV.U32 R4, RZ, RZ, R11 ;  /* 0x000000ffff047224 */ /* 0x022fe200078e000b */
[----:B------:R-:W-:Y:S01]  /*20a0*/  BSSY B1, `(.L_x_842) ;  /* 0x000010c000017945 */ /* 0x000fe20003800000 */
[----:B------:R-:W-:Y:S02]  /*20b0*/  IMAD.MOV.U32 R3, RZ, RZ, R34 ;  /* 0x000000ffff037224 */ /* 0x000fe400078e0022 */
[----:B------:R-:W-:Y:S01]  /*20c0*/  IMAD.MOV.U32 R5, RZ, RZ, R10 ;  /* 0x000000ffff057224 */ /* 0x000fe200078e000a */
[----:B------:R-:W-:Y:S01]  /*20d0*/  PRMT R8, R4, 0x7610, R8 ;  /* 0x0000761004087816 */ /* 0x000fe20000000008 */
[----:B------:R-:W-:Y:S01]  /*20e0*/  IMAD.MOV.U32 R4, RZ, RZ, R35 ;  /* 0x000000ffff047224 */ /* 0x000fe200078e0023 */
[----:B------:R-:W-:Y:S01]  /*20f0*/  PRMT R23, R3, 0x7610, R23 ;  /* 0x0000761003177816 */ /* 0x000fe20000000017 */
[----:B------:R2:W1:Y:S01]  /*2100*/  SHFL.IDX PT, R91, R181, RZ, 0x181f ;  /* 0x00181fffb55b7589 */ /* 0x00046200000e0000 */
[----:B------:R-:W-:Y:S01]  /*2110*/  PRMT R9, R5, 0x7610, R9 ;  /* 0x0000761005097816 */ /* 0x000fe20000000009 */
[----:B------:R-:W-:Y:S01]  /*2120*/  IMAD.MOV.U32 R3, RZ, RZ, R37 ;  /* 0x000000ffff037224 */ /* 0x000fe200078e0025 */
[----:B------:R-:W-:Y:S01]  /*2130*/  PRMT R22, R4, 0x7610, R22 ;  /* 0x0000761004167816 */ /* 0x000fe20000000016 */
        /* <DEDUP_REMOVED lines=24> */
[----:B-123--:R-:W-:Y:S01]  /*22c0*/  ISETP.GE.AND P0, PT, R18, c[0x0][0x1d4], PT ;  /* 0x0000750012007a0c */ /* 0x00efe20003f06270 */
[----:B------:R-:W-:Y:S01]  /*22d0*/  @!UPT UIADD3 URZ, URZ, URZ, URZ ;  /* 0x0000003f3f3ff290 */ /* 0x000fe2000fffe03f */
[----:B------:R-:W-:Y:S11]  /*22e0*/  BSSY B0, `(.L_x_844) ;  /* 0x0000038000007945 */ /* 0x000ff60003800000 */
[----:B------:R-:W-:-:S05]  /*22f0*/  @P0 BRA `(.L_x_845) ;  /* 0x0000036000000947 */ /* 0x000fca0003800000 */
[C---:B------:R-:W-:Y:S01]  /*2300*/  LEA R100, P0, R18.reuse, R91, 0x1 ;  /* 0x0000005b12647211 */ /* 0x040fe200078008ff */
[----:B------:R-:W1:Y:S03]  /*2310*/  LDS.128 R24, [R117+0xa080] ;  /* 0x00a0800075187984 */ /* 0x000e660000000c00 */
[----:B------:R-:W-:Y:S02]  /*2320*/  LEA.HI.X R101, R18, R95, R19, 0x1, P0 ;  /* 0x0000005f12657211 */ /* 0x000fe400000f0c13 */
[----:B------:R-:W-:Y:S11]  /*2330*/  ISETP.GE.AND P0, PT, R20, c[0x0][0x27c], PT ;  /* 0x00009f0014007a0c */ /* 0x000ff60003f06270 */
[----:B------:R-:W-:Y:S02]  /*2340*/  @!UPT UIADD3 URZ, URZ, URZ, URZ ;  /* 0x0000003f3f3ff290 */ /* 0x000fe4000fffe03f */
[----:B------:R-:W-:Y:S02]  /*2350*/  @!P0 SHF.R.U64 R58, R56, 0x10, R57 ;  /* 0x00000010383a8819 */ /* 0x000fe40000001239 */
[----:B------:R-:W-:Y:S02]  /*2360*/  @!P0 SHF.R.U64 R48, R48, 0x10, R49 ;  /* 0x0000001030308819 */ /* 0x000fe40000001231 */
[----:B------:R-:W-:Y:S02]  /*2370*/  @!P0 SHF.R.U32.HI R56, RZ, 0x10, R57 ;  /* 0x00000010ff388819 */ /* 0x000fe40000011639 */
[----:B------:R-:W-:Y:S02]  /*2380*/  @!P0 PRMT R57, R53, 0x5410, R58 ;  /* 0x0000541035398816 */ /* 0x000fe4000000003a */
[----:B------:R-:W-:Y:S02]  /*2390*/  @!P0 SHF.R.U32.HI R49, RZ, 0x10, R49 ;  /* 0x00000010ff318819 */ /* 0x000fe40000011631 */
[----:B------:R-:W-:Y:S02]  /*23a0*/  @!P0 PRMT R47, R47, 0x5410, R48 ;  /* 0x000054102f2f8816 */ /* 0x000fe40000000030 */
[----:B------:R-:W-:Y:S02]  /*23b0*/  @!P0 PRMT R46, R46, 0x5410, R49 ;  /* 0x000054102e2e8816 */ /* 0x000fe40000000031 */
[----:B------:R-:W-:Y:S01]  /*23c0*/  @!P0 PRMT R59, R59, 0x5410, R56 ;  /* 0x000054103b3b8816 */ /* 0x000fe20000000038 */
[C---:B------:R-:W-:Y:S01]  /*23d0*/  @!P0 IMAD.U32 R56, R57.reuse, 0x10000, RZ ;  /* 0x0001000039388824 */ /* 0x040fe200078e00ff */
[----:B------:R-:W-:Y:S01]  /*23e0*/  @!P0 LOP3.LUT R57, R57, 0xffff0000, RZ, 0xc0, !PT ;  /* 0xffff000039398812 */ /* 0x000fe200078ec0ff */
[C---:B------:R-:W-:Y:S01]  /*23f0*/  @!P0 IMAD.U32 R48, R47.reuse, 0x10000, RZ ;  /* 0x000100002f308824 */ /* 0x040fe200078e00ff */
        /* <DEDUP_REMOVED lines=17> */
[C---:B------:R-:W-:Y:S01]  /*2510*/  @!P0 IMAD.U32 R53, R59.reuse, 0x10000, RZ ;  /* 0x000100003b358824 */ /* 0x040fe200078e00ff */
[----:B------:R-:W-:Y:S01]  /*2520*/  @!P0 LOP3.LUT R59, R59, 0xffff0000, RZ, 0xc0, !PT ;  /* 0xffff00003b3b8812 */ /* 0x000fe200078ec0ff */
        /* <DEDUP_REMOVED lines=19> */
.L_x_845:
[----:B------:R-:W-:Y:S05]  /*2660*/  BSYNC B0 ;  /* 0x0000000000007941 */ /* 0x000fea0003800000 */
.L_x_844:
[----:B------:R-:W-:Y:S01]  /*2670*/  ISETP.GE.AND P0, PT, R15, c[0x0][0x1d4], PT ;  /* 0x000075000f007a0c */ /* 0x000fe20003f06270 */
[----:B------:R-:W-:Y:S01]  /*2680*/  @!UPT UIADD3 URZ, URZ, URZ, URZ ;  /* 0x0000003f3f3ff290 */ /* 0x000fe2000fffe03f */
[----:B------:R-:W-:Y:S11]  /*2690*/  BSSY B0, `(.L_x_846) ;  /* 0x0000038000007945 */ /* 0x000ff60003800000 */
[----:B------:R-:W-:-:S05]  /*26a0*/  @P0 BRA `(.L_x_847) ;  /* 0x0000036000000947 */ /* 0x000fca0003800000 */
[C---:B------:R-:W-:Y:S01]  /*26b0*/  LEA R98, P0, R135.reuse, R91, 0x1 ;  /* 0x0000005b87627211 */ /* 0x040fe200078008ff */
[----:B-1----:R-:W1:Y:S03]  /*26c0*/  LDS.128 R24, [R117+0xb880] ;  /* 0x00b8800075187984 */ /* 0x002e660000000c00 */
[----:B------:R-:W-:Y:S02]  /*26d0*/  LEA.HI.X R99, R135, R95, R144, 0x1, P0 ;  /* 0x0000005f87637211 */ /* 0x000fe400000f0c90 */
[----:B------:R-:W-:Y:S11]  /*26e0*/  ISETP.GE.AND P0, PT, R14, c[0x0][0x27c], PT ;  /* 0x00009f000e007a0c */ /* 0x000ff60003f06270 */
[----:B------:R-:W-:Y:S02]  /*26f0*/  @!UPT UIADD3 URZ, URZ, URZ, URZ ;  /* 0x0000003f3f3ff290 */ /* 0x000fe4000fffe03f */
        /* <DEDUP_REMOVED lines=11> */
[----:B------:R-:W-:Y:S01]  /*27b0*/  @!P0 PRMT R87, R87, 0x5410, R92 ;  /* 0x0000541057578816 */ /* 0x000fe2000000005c */
[C---:B-1----:R-:W-:Y:S01]  /*27c0*/  @!P0 IMAD.U32 R49, R24.reuse, 0x10000, RZ ;  /* 0x0001000018318824 */ /* 0x042fe200078e00ff */
[----:B------:R-:W-:Y:S01]  /*27d0*/  @!P0 LOP3.LUT R47, R24, 0xffff0000, RZ, 0xc0, !PT ;  /* 0xffff0000182f8812 */ /* 0x000fe200078ec0ff */
[----:B------:R-:W-:Y:S01]  /*27e0*/  @!P0 IMAD.U32 R59, R27, 0x10000, RZ ;  /* 0x000100001b3b8824 */ /* 0x000fe200078e00ff */
[C---:B------:R-:W-:Y:S02]  /*27f0*/  @!P0 LOP3.LUT R48, R25.reuse, 0xffff0000, RZ, 0xc0, !PT ;  /* 0xffff000019308812 */ /* 0x040fe400078ec0ff */
[----:B------:R-:W-:Y:S01]  /*2800*/  @!P0 SHF.L.U32 R56, R25, 0x10, RZ ;  /* 0x0000001019388819 */ /* 0x000fe200000006ff */
[----:B------:R-:W-:Y:S01]  /*2810*/  @!P0 FMUL.FTZ R58, R47, R52 ;  /* 0x000000342f3a8220 */ /* 0x000fe20000410000 */
[----:B------:R-:W-:Y:S01]  /*2820*/  @!P0 LOP3.LUT R57, R87, 0xffff0000, RZ, 0xc0, !PT ;  /* 0xffff000057398812 */ /* 0x000fe200078ec0ff */
        /* <DEDUP_REMOVED lines=30> */
.L_x_847:
[----:B------:R-:W-:Y:S05]  /*2a10*/  BSYNC B0 ;  /* 0x0000000000007941 */ /* 0x000fea0003800000 */
.L_x_846:
        /* <DEDUP_REMOVED lines=58> */
.L_x_849:
[----:B------:R-:W-:Y:S05]  /*2dc0*/  BSYNC B0 ;  /* 0x0000000000007941 */ /* 0x000fea0003800000 */
.L_x_848:
[----:B------:R-:W-:Y:S11]  /*2dd0*/  ISETP.GE.AND P0, PT, R120, c[0x0][0x1d4], PT ;  /* 0x0000750078007a0c */ /* 0x000ff60003f06270 */
[----:B------:R-:W-:Y:S02]  /*2de0*/  @!UPT UIADD3 URZ, URZ, URZ, URZ ;  /* 0x0000003f3f3ff290 */ /* 0x000fe4000fffe03f */
        /* <DEDUP_REMOVED lines=21> */
[----:B------:R-:W-:Y:S01]  /*2f40*/  @!P0 LOP3.LUT R42, R25, 0xffff0000, RZ, 0xc0, !PT ;  /* 0xffff0000192a8812 */ /* 0x000fe200078ec0ff */
[----:B------:R-:W-:Y:S01]  /*2f50*/  @!P0 IMAD.U32 R49, R27, 0x10000, RZ ;  /* 0x000100001b318824 */ /* 0x000fe200078e00ff */
        /* <DEDUP_REMOVED lines=11> */
[C---:B------:R-:W-:Y:S01]  /*3010*/  @!P0 LOP3.LUT R45, R79.reuse, 0xffff0000, RZ, 0xc0, !PT ;  /* 0xffff00004f2d8812 */ /* 0x040fe200078ec0ff */
[----:B------:R-:W-:Y:S01]  /*3020*/  @!P0 IMAD.U32 R44, R79, 0x10000, RZ ;  /* 0x000100004f2c8824 */ /* 0x000fe200078e00ff */
[----:B------:R-:W-:Y:S01]  /*3030*/  @!P0 LOP3.LUT R32, R32, 0xffff0000, RZ, 0xc0, !PT ;  /* 0xffff000020208812 */ /* 0x000fe200078ec0ff */
[C---:B------:R-:W-:Y:S01]  /*3040*/  @!P0 FMUL.FTZ R5, R38.reuse, R33 ;  /* 0x0000002126058220 */ /* 0x040fe20000410000 */
[----:B------:R-:W-:Y:S01]  /*3050*/  @!P0 F2FP.BF16.PACK_AB R50, R3, R50 ;  /* 0x000000320332823e */ /* 0x000fe200000010ff */
        /* <DEDUP_REMOVED lines=16> */
.L_x_843:
[----:B-123--:R-:W-:Y:S05]  /*3160*/  BSYNC B1 ;  /* 0x0000000000017941 */ /* 0x00efea0003800000 */
.L_x_842:
[----:B------:R1:W2:Y:S04]  /*3170*/  SHFL.IDX PT, R49, R180, 0x1, 0x181f ;  /* 0x00381f00b4317f89 */ /* 0x0002a800000e0000 */
[----:B------:R-:W3:Y:S01]  /*3180*/  SHFL.IDX PT, R181, R181, 0x1, 0x181f ;  /* 0x00381f00b5b57f89 */ /* 0x000ee200000e0000 */
[----:B------:R-:W-:-:S05]  /*3190*/  @P5 BRA `(.L_x_850) ;  /* 0x00003a0000005947 */ /* 0x000fca0003800000 */
[----:B------:R-:W-:Y:S01]  /*31a0*/  ISETP.GE.AND P0, PT, R18, c[0x0][0x1d4], PT ;  /* 0x0000750012007a0c */ /* 0x000fe20003f06270 */
[----:B------:R-:W-:Y:S01]  /*31b0*/  @!UPT UIADD3 URZ, URZ, URZ, URZ ;  /* 0x0000003f3f3ff290 */ /* 0x000fe2000fffe03f */
[----:B------:R-:W-:Y:S11]  /*31c0*/  BSSY B0, `(.L_x_851) ;  /* 0x0000038000007945 */ /* 0x000ff60003800000 */
[----:B------:R-:W-:-:S05]  /*31d0*/  @P0 BRA `(.L_x_852) ;  /* 0x0000036000000947 */ /* 0x000fca0003800000 */
[C---:B---3--:R-:W-:Y:S01]  /*31e0*/  LEA R52, P0, R18.reuse, R181, 0x1 ;  /* 0x000000b512347211 */ /* 0x048fe200078008ff */
[----:B------:R-:W3:Y:S03]  /*31f0*/  LDS.128 R24, [R117+0xb080] ;  /* 0x00b0800075187984 */ /* 0x000ee60000000c00 */
[----:B--2---:R-:W-:Y:S02]  /*3200*/  LEA.HI.X R53, R18, R49, R19, 0x1, P0 ;  /* 0x0000003112357211 */ /* 0x004fe400000f0c13 */
        /* <DEDUP_REMOVED lines=14> */
[C---:B---3--:R-:W-:Y:S01]  /*32f0*/  @!P0 IMAD.U32 R39, R24.reuse, 0x10000, RZ ;  /* 0x0001000018278824 */ /* 0x048fe200078e00ff */
        /* <DEDUP_REMOVED lines=36> */
.L_x_852:
[----:B------:R-:W-:Y:S05]  /*3540*/  BSYNC B0 ;  /* 0x0000000000007941 */ /* 0x000fea0003800000 */
.L_x_851:
[----:B------:R-:W-:Y:S01]  /*3550*/  ISETP.GE.AND P0, PT, R15, c[0x0][0x1d4], PT ;  /* 0x000075000f007a0c */ /* 0x000fe20003f06270 */
[----:B------:R-:W-:Y:S01]  /*3560*/  @!UPT UIADD3 URZ, URZ, URZ, URZ ;  /* 0x0000003f3f3ff290 */ /* 0x000fe2000fffe03f */
[----:B------:R-:W-:Y:S11]  /*3570*/  BSSY B0, `(.L_x_853) ;  /* 0x0000038000007945 */ /* 0x000ff60003800000 */
[----:B------:R-:W-:-:S05]  /*3580*/  @P0 BRA `(.L_x_854) ;  /* 0x0000036000000947 */ /* 0x000fca0003800000 */
[C---:B---3--:R-:W-:Y:S01]  /*3590*/  LEA R46, P0, R135.reuse, R181, 0x1 ;  /* 0x000000b5872e7211 */ /* 0x048fe200078008ff */
[----:B--2---:R-:W2:Y:S03]  /*35a0*/  LDS.128 R24, [R117+0xc880] ;  /* 0x00c8800075187984 */ /* 0x004ea60000000c00 */
[----:B------:R-:W-:Y:S02]  /*35b0*/  LEA.HI.X R47, R135, R49, R144, 0x1, P0 ;  /* 0x00000031872f7211 */ /* 0x000fe400000f0c90 */
[----:B------:R-:W-:Y:S11]  /*35c0*/  ISETP.GE.AND P0, PT, R14, c[0x0][0x27c], PT ;  /* 0x00009f000e007a0c */ /* 0x000ff60003f06270 */
[----:B------:R-:W-:Y:S02]  /*35d0*/  @!UPT UIADD3 URZ, URZ, URZ, URZ ;  /* 0x0000003f3f3ff290 */ /* 0x000fe4000fffe03f */
[----:B------:R-:W-:Y:S02]  /*35e0*/  @!P0 SHF.R.U64 R38, R72, 0x10, R73 ;  /* 0x0000001048268819 */ /* 0x000fe40000001249 */
[--C-:B------:R-:W-:Y:S02]  /*35f0*/  @!P0 SHF.R.U64 R30, R36, 0x10, R37.reuse ;  /* 0x00000010241e8819 */ /* 0x100fe40000001225 */
        /* <DEDUP_REMOVED lines=10> */
[C---:B--2---:R-:W-:Y:S01]  /*36a0*/  @!P0 IMAD.U32 R33, R24.reuse, 0x10000, RZ ;  /* 0x0001000018218824 */ /* 0x044fe200078e00ff */
[----:B------:R-:W-:Y:S01]  /*36b0*/  @!P0 LOP3.LUT R31, R24, 0xffff0000, RZ, 0xc0, !PT ;  /* 0xffff0000181f8812 */ /* 0x000fe200078ec0ff */
[----:B------:R-:W-:Y:S01]  /*36c0*/  @!P0 IMAD.U32 R43, R27, 0x10000, RZ ;  /* 0x000100001b2b8824 */ /* 0x000fe200078e00ff */
[C---:B------:R-:W-:Y:S02]  /*36d0*/  @!P0 LOP3.LUT R32, R25.reuse, 0xffff0000, RZ, 0xc0, !PT ;  /* 0xffff000019208812 */ /* 0x040fe400078ec0ff */
[----:B------:R-:W-:Y:S01]  /*36e0*/  @!P0 SHF.L.U32 R40, R25, 0x10, RZ ;  /* 0x0000001019288819 */ /* 0x000fe200000006ff */
[C---:B------:R-:W-:Y:S01]  /*36f0*/  @!P0 FMUL.FTZ R42, R31.reuse, R38 ;  /* 0x000000261f2a8220 */ /* 0x040fe20000410000 */
        /* <DEDUP_REMOVED lines=31> */
.L_x_854:
[----:B------:R-:W-:Y:S05]  /*38f0*/  BSYNC B0 ;  /* 0x0000000000007941 */ /* 0x000fea0003800000 */
.L_x_853:
        /* <DEDUP_REMOVED lines=58> */
.L_x_856:
[----:B------:R-:W-:Y:S05]  /*3ca0*/  BSYNC B0 ;  /* 0x0000000000007941 */ /* 0x000fea0003800000 */
.L_x_855:
[----:B------:R-:W-:Y:S11]  /*3cb0*/  ISETP.GE.AND P0, PT, R120, c[0x0][0x1d4], PT ;  /* 0x0000750078007a0c */ /* 0x000ff60003f06270 */
[----:B------:R-:W-:Y:S02]  /*3cc0*/  @!UPT UIADD3 URZ, URZ, URZ, URZ ;  /* 0x0000003f3f3ff290 */ /* 0x000fe4000fffe03f */
        /* <DEDUP_REMOVED lines=8> */
[----:B------:R-:W-:Y:S02]  /*3d50*/  @!P0 SHF.R.U32.HI R11, RZ, 0x10, R11 ;  /* 0x00000010ff0b8819 */ /* 0x000fe4000001160b */
[----:B------:R-:W-:Y:S02]  /*3d60*/  @!P0 PRMT R62, R62, 0x5410, R23 ;  /* 0x000054103e3e8816 */ /* 0x000fe40000000017 */
[----:B------:R-:W-:Y:S02]  /*3d70*/  @!P0 PRMT R9, R9, 0x5410, R10 ;  /* 0x0000541009098816 */ /* 0x000fe4000000000a */
[----:B------:R-:W-:Y:S01]  /*3d80*/  @!P0 PRMT R8, R8, 0x5410, R11 ;  /* 0x0000541008088816 */ /* 0x000fe2000000000b */
[C---:B------:R-:W-:Y:S01]  /*3d90*/  @!P0 IMAD.U32 R28, R62.reuse, 0x10000, RZ ;  /* 0x000100003e1c8824 */ /* 0x040fe200078e00ff */
[----:B------:R-:W-:Y:S01]  /*3da0*/  @!P0 LOP3.LUT R29, R62, 0xffff0000, RZ, 0xc0, !PT ;  /* 0xffff00003e1d8812 */ /* 0x000fe200078ec0ff */
[C---:B------:R-:W-:Y:S01]  /*3db0*/  @!P0 IMAD.U32 R10, R9.reuse, 0x10000, RZ ;  /* 0x00010000090a8824 */ /* 0x040fe200078e00ff */
[----:B------:R-:W-:Y:S02]  /*3dc0*/  @!P0 SHF.R.U32.HI R65, RZ, 0x10, R65 ;  /* 0x00000010ff418819 */ /* 0x000fe40000011641 */
[----:B------:R-:W-:Y:S02]  /*3dd0*/  @!P0 LOP3.LUT R9, R9, 0xffff0000, RZ, 0xc0, !PT ;  /* 0xffff000009098812 */ /* 0x000fe400078ec0ff */
        /* <DEDUP_REMOVED lines=39> */
.L_x_837:
        /* <DEDUP_REMOVED lines=30> */
[----:B------:R1:W5:Y:S04]  /*4230*/  @!P0 LDG.E.128 R48, [R8.64] ;  /* 0x0000001008308981 */ /* 0x000368000c1e1d00 */
[----:B------:R1:W5:Y:S01]  /*4240*/  @!P0 LDG.E.128 R64, [R4.64] ;  /* 0x0000001004408981 */ /* 0x000362000c1e1d00 */
[----:B------:R-:W-:Y:S11]  /*4250*/  ISETP.GE.AND P0, PT, R15, c[0x0][0x27c], PT ;  /* 0x00009f000f007a0c */ /* 0x000ff60003f06270 */
[----:B------:R-:W-:Y:S02]  /*4260*/  @!UPT UIADD3 URZ, URZ, URZ, URZ ;  /* 0x0000003f3f3ff290 */ /* 0x000fe4000fffe03f */
[----:B------:R1:W5:Y:S04]  /*4270*/  @!P0 LDG.E.128 R36, [R8.64+0x80] ;  /* 0x0000801008248981 */ /* 0x000368000c1e1d00 */
[----:B------:R1:W5:Y:S02]  /*4280*/  @!P0 LDG.E.128 R92, [R4.64+0x80] ;  /* 0x00008010045c8981 */ /* 0x000364000c1e1d00 */
.L_x_858:
[----:B------:R-:W-:Y:S05]  /*4290*/  BSYNC B0 ;  /* 0x0000000000007941 */ /* 0x000fea0003800000 */
.L_x_857:
[----:B------:R-:W-:Y:S01]  /*42a0*/  ISETP.GE.AND P5, PT, R116, R138, PT ;  /* 0x0000008a7400720c */ /* 0x000fe20003fa6270 */
[----:B-----5:R-:W-:Y:S01]  /*42b0*/  IMAD.MOV.U32 R6, RZ, RZ, R38 ;  /* 0x000000ffff067224 */ /* 0x020fe200078e0026 */
[----:B------:R-:W-:Y:S01]  /*42c0*/  BSSY B0, `(.L_x_859) ;  /* 0x0000040000007945 */ /* 0x000fe20003800000 */
[----:B-1----:R-:W-:Y:S01]  /*42d0*/  IMAD.MOV.U32 R5, RZ, RZ, R39 ;  /* 0x000000ffff057224 */ /* 0x002fe200078e0027 */
[----:B------:R-:W-:Y:S01]  /*42e0*/  CS2R R24, SRZ ;  /* 0x0000000000187805 */ /* 0x000fe2000001ff00 */
        /* <DEDUP_REMOVED lines=61> */
.L_x_860:
[----:B------:R-:W-:Y:S05]  /*46c0*/  BSYNC B0 ;  /* 0x0000000000007941 */ /* 0x000fea0003800000 */
.L_x_859:
[----:B------:R-:W-:Y:S01]  /*46d0*/  IADD3 R91, -R74, c[0x0][0x1d4], RZ ;  /* 0x000075004a5b7a10 */ /* 0x000fe20007ffe1ff */
[----:B------:R2:W3:Y:S01]  /*46e0*/  SHFL.IDX PT, R183, R180, RZ, 0x181f ;  /* 0x00181fffb4b77589 */ /* 0x0004e200000e0000 */
[----:B-----5:R-:W-:Y:S01]  /*46f0*/  IMAD.MOV.U32 R6, RZ, RZ, R26 ;  /* 0x000000ffff067224 */ /* 0x020fe200078e001a */
[----:B------:R-:W-:Y:S01]  /*4700*/  BSSY B1, `(.L_x_861) ;  /* 0x0000116000017945 */ /* 0x000fe20003800000 */
[----:B-1----:R-:W-:Y:S02]  /*4710*/  IMAD.MOV.U32 R5, RZ, RZ, R27 ;  /* 0x000000ffff057224 */ /* 0x002fe400078e001b */
        /* <DEDUP_REMOVED lines=36> */
[----:B------:R-:W-:Y:S01]  /*4960*/  SEL R69, R74, R91, !P1 ;  /* 0x0000005b4a457207 */ /* 0x000fe20004800000 */
[----:B------:R-:W1:Y:S01]  /*4970*/  LDS.128 R96, [R152+0xa080] ;  /* 0x00a0800098607984 */ /* 0x000e620000000c00 */
[----:B------:R-:W-:Y:S02]  /*4980*/  ISETP.GE.AND P0, PT, R18, c[0x0][0x27c], PT ;  /* 0x00009f0012007a0c */ /* 0x000fe40003f06270 */
[----:B------:R-:W-:Y:S04]  /*4990*/  SHF.R.S32.HI R60, RZ, 0x1f, R69 ;  /* 0x0000001fff3c7819 */ /* 0x000fe80000011445 */
[----:B------:R-:W-:Y:S04]  /*49a0*/  LEA.HI R60, R60, R69, RZ, 0x4 ;  /* 0x000000453c3c7211 */ /* 0x000fe800078f20ff */
[----:B------:R-:W-:Y:S03]  /*49b0*/  LEA.HI.SX32 R69, R60, R77, 0x1c ;  /* 0x0000004d3c457211 */ /* 0x000fe600078fe2ff */
[----:B------:R-:W-:Y:S02]  /*49c0*/  @!P0 SHF.R.U64 R48, R48, 0x10, R49 ;  /* 0x0000001030308819 */ /* 0x000fe40000001231 */
[----:B------:R-:W-:Y:S01]  /*49d0*/  IMAD.SHL.U32 R184, R69, 0x8, RZ ;  /* 0x0000000845b87824 */ /* 0x000fe200078e00ff */
[----:B------:R-:W-:Y:S02]  /*49e0*/  SHF.R.S32.HI R60, RZ, 0x1f, R69 ;  /* 0x0000001fff3c7819 */ /* 0x000fe40000011445 */
[----:B------:R-:W-:Y:S02]  /*49f0*/  @!P0 SHF.R.U32.HI R49, RZ, 0x10, R49 ;  /* 0x00000010ff318819 */ /* 0x000fe40000011631 */
[----:B------:R-:W-:Y:S02]  /*4a00*/  LEA.HI R60, R60, R69, RZ, 0x3 ;  /* 0x000000453c3c7211 */ /* 0x000fe400078f18ff */
[----:B------:R-:W-:Y:S02]  /*4a10*/  LOP3.LUT R187, R119, 0x38, R184, 0xf8, !PT ;  /* 0x0000003877bb7812 */ /* 0x000fe400078ef8b8 */
[----:B------:R-:W-:Y:S02]  /*4a20*/  SHF.R.S32.HI R60, RZ, 0x3, R60 ;  /* 0x00000003ff3c7819 */ /* 0x000fe4000001143c */
[----:B------:R-:W-:Y:S02]  /*4a30*/  LOP3.LUT R187, R187, R118, RZ, 0x3c, !PT ;  /* 0x00000076bbbb7212 */ /* 0x000fe400078e3cff */
[----:B------:R-:W-:Y:S01]  /*4a40*/  @!P0 SHF.R.U32.HI R71, RZ, 0x10, R67 ;  /* 0x00000010ff478819 */ /* 0x000fe20000011643 */
[----:B------:R-:W-:Y:S01]  /*4a50*/  IMAD R58, R60, 0xc00, R7 ;  /* 0x00000c003c3a7824 */ /* 0x000fe200078e0207 */
[--C-:B------:R-:W-:Y:S02]  /*4a60*/  @!P0 SHF.R.U64 R60, R64, 0x10, R65.reuse ;  /* 0x00000010403c8819 */ /* 0x100fe40000001241 */
[----:B------:R-:W-:Y:S01]  /*4a70*/  @!P0 SHF.R.U32.HI R65, RZ, 0x10, R65 ;  /* 0x00000010ff418819 */ /* 0x000fe20000011641 */
[----:B------:R-:W-:Y:S01]  /*4a80*/  IMAD.IADD R187, R58, 0x1, R187 ;  /* 0x000000013abb7824 */ /* 0x000fe200078e02bb */
[----:B------:R-:W-:Y:S02]  /*4a90*/  @!P0 SHF.R.U64 R69, R66, 0x10, R67 ;  /* 0x0000001042458819 */ /* 0x000fe40000001243 */
[----:B------:R-:W-:Y:S01]  /*4aa0*/  @!P0 PRMT R67, R62, 0x5410, R65 ;  /* 0x000054103e438816 */ /* 0x000fe20000000041 */
[----:B------:R-:W-:Y:S01]  /*4ab0*/  IMAD.SHL.U32 R185, R187, 0x2, RZ ;  /* 0x00000002bbb97824 */ /* 0x000fe200078e00ff */
[----:B------:R-:W-:Y:S01]  /*4ac0*/  @!P0 SHF.R.U64 R50, R50, 0x10, R51 ;  /* 0x0000001032328819 */ /* 0x000fe20000001233 */
[----:B-1----:R-:W-:Y:S01]  /*4ad0*/  @!P0 IMAD.U32 R62, R96, 0x10000, RZ ;  /* 0x00010000603e8824 */ /* 0x002fe200078e00ff */
[----:B------:R-:W-:Y:S01]  /*4ae0*/  @!P0 PRMT R63, R63, 0x5410, R60 ;  /* 0x000054103f3f8816 */ /* 0x000fe2000000003c */
[----:B------:R-:W-:Y:S01]  /*4af0*/  @!P0 IMAD.U32 R64, R67, 0x10000, RZ ;  /* 0x0001000043408824 */ /* 0x000fe200078e00ff */
[----:B------:R-:W1:Y:S01]  /*4b00*/  LDS.128 R32, [R185+0xa080] ;  /* 0x00a08000b9207984 */ /* 0x000e620000000c00 */
[----:B------:R-:W-:Y:S01]  /*4b10*/  @!P0 IMAD.U32 R70, R99, 0x10000, RZ ;  /* 0x0001000063468824 */ /* 0x000fe200078e00ff */
[----:B------:R-:W-:Y:S01]  /*4b20*/  @!P0 PRMT R55, R55, 0x5410, R48 ;  /* 0x0000541037378816 */ /* 0x000fe20000000030 */
[----:B------:R-:W-:Y:S01]  /*4b30*/  @!P0 IMAD.U32 R60, R63, 0x10000, RZ ;  /* 0x000100003f3c8824 */ /* 0x000fe200078e00ff */
[----:B------:R-:W-:Y:S02]  /*4b40*/  @!P0 PRMT R54, R54, 0x5410, R49 ;  /* 0x0000541036368816 */ /* 0x000fe40000000031 */
[----:B------:R-:W-:Y:S01]  /*4b50*/  @!P0 SHF.R.U32.HI R59, RZ, 0x10, R51 ;  /* 0x00000010ff3b8819 */ /* 0x000fe20000011633 */
[----:B------:R-:W-:Y:S01]  /*4b60*/  @!P0 IMAD.U32 R49, R55, 0x10000, RZ ;  /* 0x0001000037318824 */ /* 0x000fe200078e00ff */
[----:B------:R-:W-:Y:S01]  /*4b70*/  @!P0 PRMT R57, R57, 0x5410, R50 ;  /* 0x0000541039398816 */ /* 0x000fe20000000032 */
[----:B------:R-:W-:Y:S01]  /*4b80*/  @!P0 IMAD.U32 R48, R54, 0x10000, RZ ;  /* 0x0001000036308824 */ /* 0x000fe200078e00ff */
[----:B------:R-:W-:Y:S02]  /*4b90*/  @!P0 SHF.L.U32 R65, R97, 0x10, RZ ;  /* 0x0000001061418819 */ /* 0x000fe400000006ff */
[----:B------:R-:W-:Y:S02]  /*4ba0*/  @!P0 LOP3.LUT R63, R63, 0xffff0000, RZ, 0xc0, !PT ;  /* 0xffff00003f3f8812 */ /* 0x000fe400078ec0ff */
[----:B------:R-:W-:Y:S02]  /*4bb0*/  @!P0 PRMT R72, R72, 0x5410, R71 ;  /* 0x0000541048488816 */ /* 0x000fe40000000047 */
[----:B------:R-:W-:Y:S02]  /*4bc0*/  @!P0 LOP3.LUT R67, R67, 0xffff0000, RZ, 0xc0, !PT ;  /* 0xffff000043438812 */ /* 0x000fe400078ec0ff */
[----:B------:R-:W-:Y:S01]  /*4bd0*/  @!P0 PRMT R56, R56, 0x5410, R59 ;  /* 0x0000541038388816 */ /* 0x000fe2000000003b */
[C---:B------:R-:W-:Y:S01]  /*4be0*/  @!P0 IMAD.U32 R73, R72.reuse, 0x10000, RZ ;  /* 0x0001000048498824 */ /* 0x040fe200078e00ff */
[----:B------:R-:W-:Y:S02]  /*4bf0*/  @!P0 LOP3.LUT R72, R72, 0xffff0000, RZ, 0xc0, !PT ;  /* 0xffff000048488812 */ /* 0x000fe400078ec0ff */
[----:B------:R-:W-:Y:S02]  /*4c00*/  @!P0 LOP3.LUT R75, R99, 0xffff0000, RZ, 0xc0, !PT ;  /* 0xffff0000634b8812 */ /* 0x000fe400078ec0ff */
[----:B------:R-:W-:Y:S02]  /*4c10*/  @!P0 PRMT R68, R68, 0x5410, R69 ;  /* 0x0000541044448816 */ /* 0x000fe40000000045 */
[C---:B------:R-:W-:Y:S02]  /*4c20*/  @!P0 SHF.L.U32 R66, R98.reuse, 0x10, RZ ;  /* 0x0000001062428819 */ /* 0x040fe400000006ff */
[----:B------:R-:W-:Y:S01]  /*4c30*/  @!P0 LOP3.LUT R71, R98, 0xffff0000, RZ, 0xc0, !PT ;  /* 0xffff000062478812 */ /* 0x000fe200078ec0ff */
[C---:B------:R-:W-:Y:S01]  /*4c40*/  @!P0 IMAD.U32 R69, R68.reuse, 0x10000, RZ ;  /* 0x0001000044458824 */ /* 0x040fe200078e00ff */
[----:B------:R-:W-:Y:S01]  /*4c50*/  @!P0 LOP3.LUT R68, R68, 0xffff0000, RZ, 0xc0, !PT ;  /* 0xffff000044448812 */ /* 0x000fe200078ec0ff */
[----:B-1----:R-:W-:Y:S01]  /*4c60*/  @!P0 IMAD.U32 R51, R33, 0x10000, RZ ;  /* 0x0001000021338824 */ /* 0x002fe200078e00ff */
[----:B------:R-:W-:Y:S03]  /*4c70*/  @!P0 SHF.L.U32 R50, R32, 0x10, RZ ;  /* 0x0000001020328819 */ /* 0x000fe600000006ff */
[----:B------:R-:W-:Y:S02]  /*4c80*/  @!P0 FMUL.FTZ R186, R51, R64 ;  /* 0x0000004033ba8220 */ /* 0x000fe40000410000 */
[C---:B------:R-:W-:Y:S02]  /*4c90*/  @!P0 FMUL.FTZ R185, R50.reuse, R60 ;  /* 0x0000003c32b98220 */ /* 0x040fe40000410000 */
[-C--:B------:R-:W-:Y:S01]  /*4ca0*/  @!P0 FMUL.FTZ R3, R50, R49.reuse ;  /* 0x0000003132038220 */ /* 0x080fe20000410000 */
[----:B------:R-:W-:Y:S01]  /*4cb0*/  @!P0 LOP3.LUT R50, R33, 0xffff0000, RZ, 0xc0, !PT ;  /* 0xffff000021328812 */ /* 0x000fe200078ec0ff */
[-C--:B------:R-:W-:Y:S01]  /*4cc0*/  @!P0 FMUL.FTZ R5, R51, R48.reuse ;  /* 0x0000003033058220 */ /* 0x080fe20000410000 */
[----:B------:R-:W-:Y:S01]  /*4cd0*/  @!P0 LOP3.LUT R51, R55, 0xffff0000, RZ, 0xc0, !PT ;  /* 0xffff000037338812 */ /* 0x000fe200078ec0ff */
[----:B------:R-:W-:Y:S01]  /*4ce0*/  @!P0 FFMA.FTZ R186, R65, R48, -R186 ;  /* 0x0000003041ba8223 */ /* 0x000fe200000108ba */
[----:B------:R-:W-:Y:S01]  /*4cf0*/  @!P0 LOP3.LUT R48, R32, 0xffff0000, RZ, 0xc0, !PT ;  /* 0xffff000020308812 */ /* 0x000fe200078ec0ff */
[----:B------:R-:W-:Y:S01]  /*4d00*/  @!P0 FFMA.FTZ R185, R62, R49, -R185 ;  /* 0x000000313eb98223 */ /* 0x000fe200000108b9 */
[----:B------:R-:W-:Y:S01]  /*4d10*/  @!P0 LOP3.LUT R49, R54, 0xffff0000, RZ, 0xc0, !PT ;  /* 0xffff000036318812 */ /* 0x000fe200078ec0ff */
[----:B------:R-:W-:Y:S01]  /*4d20*/  @!P0 FFMA.FTZ R3, R60, R62, R3 ;  /* 0x0000003e3c038223 */ /* 0x000fe20000010003 */
[----:B------:R-:W-:Y:S01]  /*4d30*/  @!P0 LOP3.LUT R60, R96, 0xffff0000, RZ, 0xc0, !PT ;  /* 0xffff0000603c8812 */ /* 0x000fe200078ec0ff */
[----:B------:R-:W-:Y:S01]  /*4d40*/  @!P0 FMUL.FTZ R188, R48, R63 ;  /* 0x0000003f30bc8220 */ /* 0x000fe20000410000 */
[----:B------:R-:W-:Y:S01]  /*4d50*/  @!P0 LOP3.LUT R62, R97, 0xffff0000, RZ, 0xc0, !PT ;  /* 0xffff0000613e8812 */ /* 0x000fe200078ec0ff */
[C---:B------:R-:W-:Y:S02]  /*4d60*/  @!P0 FMUL.FTZ R187, R50.reuse, R67 ;  /* 0x0000004332bb8220 */ /* 0x040fe40000410000 */
[----:B------:R-:W-:Y:S02]  /*4d70*/  @!P0 FMUL.FTZ R6, R50, R49 ;  /* 0x0000003132068220 */ /* 0x000fe40000410000 */
[-C--:B------:R-:W-:Y:S01]  /*4d80*/  @!P0 FMUL.FTZ R4, R48, R51.reuse ;  /* 0x0000003330048220 */ /* 0x080fe20000410000 */
[----:B------:R-:W-:Y:S01]  /*4d90*/  @!P0 LOP3.LUT R48, R56, 0xffff0000, RZ, 0xc0, !PT ;  /* 0xffff000038308812 */ /* 0x000fe200078ec0ff */
[----:B------:R-:W-:Y:S01]  /*4da0*/  @!P0 FFMA.FTZ R188, R60, R51, -R188 ;  /* 0x000000333cbc8223 */ /* 0x000fe200000108bc */
[C---:B------:R-:W-:Y:S01]  /*4db0*/  @!P0 LOP3.LUT R51, R35.reuse, 0xffff0000, RZ, 0xc0, !PT ;  /* 0xffff000023338812 */ /* 0x040fe200078ec0ff */
[----:B------:R-:W-:Y:S02]  /*4dc0*/  @!P0 IMAD.U32 R50, R35, 0x10000, RZ ;  /* 0x0001000023328824 */ /* 0x000fe400078e00ff */
[----:B------:R-:W-:Y:S01]  /*4dd0*/  @!P0 FFMA.FTZ R187, R62, R49, -R187 ;  /* 0x000000313ebb8223 */ /* 0x000fe200000108bb */
[----:B------:R-:W-:Y:S01]  /*4de0*/  @!P0 F2FP.BF16.PACK_AB R185, R188, R185 ;  /* 0x000000b9bcb9823e */ /* 0x000fe200000010ff */
[----:B------:R-:W-:Y:S02]  /*4df0*/  @!P0 IMAD.U32 R49, R56, 0x10000, RZ ;  /* 0x0001000038318824 */ /* 0x000fe400078e00ff */
[C---:B------:R-:W-:Y:S01]  /*4e00*/  @!P0 FMUL.FTZ R189, R50.reuse, R73 ;  /* 0x0000004932bd8220 */ /* 0x040fe20000410000 */
[----:B------:R-:W-:Y:S01]  /*4e10*/  @!P0 F2FP.BF16.PACK_AB R186, R187, R186 ;  /* 0x000000babbba823e */ /* 0x000fe200000010ff */
[----:B------:R-:W-:Y:S02]  /*4e20*/  @!P0 FMUL.FTZ R192, R51, R72 ;  /* 0x0000004833c08220 */ /* 0x000fe40000410000 */
[-C--:B------:R-:W-:Y:S01]  /*4e30*/  @!P0 FMUL.FTZ R10, R50, R49.reuse ;  /* 0x00000031320a8220 */ /* 0x080fe20000410000 */
[----:B------:R-:W-:Y:S01]  /*4e40*/  @!P0 MOV R97, R186 ;  /* 0x000000ba00618202 */ /* 0x000fe20000000f00 */
[----:B------:R-:W-:Y:S02]  /*4e50*/  @!P0 FFMA.FTZ R189, R70, R49, -R189 ;  /* 0x0000003146bd8223 */ /* 0x000fe400000108bd */
[C---:B------:R-:W-:Y:S02]  /*4e60*/  @!P0 IMAD.U32 R50, R34.reuse, 0x10000, RZ ;  /* 0x0001000022328824 */ /* 0x040fe400078e00ff */
[----:B------:R-:W-:Y:S02]  /*4e70*/  @!P0 IMAD.U32 R49, R57, 0x10000, RZ ;  /* 0x0001000039318824 */ /* 0x000fe400078e00ff */
[-C--:B------:R-:W-:Y:S01]  /*4e80*/  @!P0 FMUL.FTZ R11, R51, R48.reuse ;  /* 0x00000030330b8220 */ /* 0x080fe20000410000 */
[----:B------:R-:W-:Y:S01]  /*4e90*/  @!P0 LOP3.LUT R51, R34, 0xffff0000, RZ, 0xc0, !PT ;  /* 0xffff000022338812 */ /* 0x000fe200078ec0ff */
[----:B------:R-:W-:Y:S01]  /*4ea0*/  @!P0 FFMA.FTZ R192, R75, R48, -R192 ;  /* 0x000000304bc08223 */ /* 0x000fe200000108c0 */
[----:B------:R-:W-:Y:S01]  /*4eb0*/  @!P0 LOP3.LUT R48, R57, 0xffff0000, RZ, 0xc0, !PT ;  /* 0xffff000039308812 */ /* 0x000fe200078ec0ff */
[----:B------:R-:W-:Y:S02]  /*4ec0*/  @!P0 FFMA.FTZ R4, R63, R60, R4 ;  /* 0x0000003c3f048223 */ /* 0x000fe40000010004 */
[----:B------:R-:W-:Y:S01]  /*4ed0*/  @!P0 FMUL.FTZ R8, R50, R49 ;  /* 0x0000003132088220 */ /* 0x000fe20000410000 */
[----:B------:R-:W-:Y:S01]  /*4ee0*/  @!P0 F2FP.BF16.PACK_AB R189, R192, R189 ;  /* 0x000000bdc0bd823e */ /* 0x000fe200000010ff */
[----:B------:R-:W-:Y:S01]  /*4ef0*/  @!P0 FFMA.FTZ R5, R64, R65, R5 ;  /* 0x0000004140058223 */ /* 0x000fe20000010005 */
[----:B------:R-:W-:Y:S01]  /*4f00*/  @!P0 F2FP.BF16.PACK_AB R187, R4, R3 ;  /* 0x0000000304bb823e */ /* 0x000fe200000010ff */
[----:B------:R-:W-:Y:S02]  /*4f10*/  @!P0 FMUL.FTZ R9, R51, R48 ;  /* 0x0000003033098220 */ /* 0x000fe40000410000 */
[----:B------:R-:W-:Y:S02]  /*4f20*/  @!P0 FFMA.FTZ R6, R67, R62, R6 ;  /* 0x0000003e43068223 */ /* 0x000fe40000010006 */
[----:B------:R-:W-:Y:S02]  /*4f30*/  @!P0 FFMA.FTZ R8, R69, R66, R8 ;  /* 0x0000004245088223 */ /* 0x000fe40000010008 */
[----:B------:R-:W-:Y:S01]  /*4f40*/  @!P0 FMUL.FTZ R190, R50, R69 ;  /* 0x0000004532be8220 */ /* 0x000fe20000410000 */
[----:B------:R-:W-:Y:S01]  /*4f50*/  @!P0 F2FP.BF16.PACK_AB R188, R6, R5 ;  /* 0x0000000506bc823e */ /* 0x000fe200000010ff */
[----:B------:R-:W-:Y:S02]  /*4f60*/  @!P0 FMUL.FTZ R191, R51, R68 ;  /* 0x0000004433bf8220 */ /* 0x000fe40000410000 */
[----:B------:R-:W-:Y:S01]  /*4f70*/  @!P0 FFMA.FTZ R9, R68, R71, R9 ;  /* 0x0000004744098223 */ /* 0x000fe20000010009 */
[----:B------:R-:W-:Y:S01]  /*4f80*/  @!P0 MOV R33, R188 ;  /* 0x000000bc00218202 */ /* 0x000fe20000000f00 */
[----:B------:R-:W-:Y:S02]  /*4f90*/  @!P0 FFMA.FTZ R10, R73, R70, R10 ;  /* 0x00000046490a8223 */ /* 0x000fe4000001000a */
[----:B------:R-:W-:Y:S02]  /*4fa0*/  @!P0 FFMA.FTZ R190, R66, R49, -R190 ;  /* 0x0000003142be8223 */ /* 0x000fe400000108be */
[----:B------:R-:W-:Y:S02]  /*4fb0*/  @!P0 FFMA.FTZ R191, R71, R48, -R191 ;  /* 0x0000003047bf8223 */ /* 0x000fe400000108bf */
[----:B------:R-:W-:Y:S02]  /*4fc0*/  @!P0 FFMA.FTZ R11, R72, R75, R11 ;  /* 0x0000004b480b8223 */ /* 0x000fe4000001000b */
[----:B------:R-:W-:Y:S01]  /*4fd0*/  @!P0 IMAD.MOV.U32 R96, RZ, RZ, R185 ;  /* 0x000000ffff608224 */ /* 0x000fe200078e00b9 */
[----:B------:R-:W-:Y:S01]  /*4fe0*/  @!P0 F2FP.BF16.PACK_AB R190, R191, R190 ;  /* 0x000000bebfbe823e */ /* 0x000fe200000010ff */
[----:B------:R-:W-:Y:S01]  /*4ff0*/  @!P0 IMAD.MOV.U32 R99, RZ, RZ, R189 ;  /* 0x000000ffff638224 */ /* 0x000fe200078e00bd */
[----:B------:R-:W-:Y:S01]  /*5000*/  @!P0 F2FP.BF16.PACK_AB R191, R9, R8 ;  /* 0x0000000809bf823e */ /* 0x000fe200000010ff */
[----:B------:R-:W-:Y:S01]  /*5010*/  @!P0 IMAD.MOV.U32 R32, RZ, RZ, R187 ;  /* 0x000000ffff208224 */ /* 0x000fe200078e00bb */
[----:B------:R-:W-:Y:S01]  /*5020*/  @!P0 F2FP.BF16.PACK_AB R192, R11, R10 ;  /* 0x0000000a0bc0823e */ /* 0x000fe200000010ff */
[----:B------:R-:W-:Y:S02]  /*5030*/  @!P0 IMAD.MOV.U32 R98, RZ, RZ, R190 ;  /* 0x000000ffff628224 */ /* 0x000fe400078e00be */
[----:B------:R-:W-:Y:S02]  /*5040*/  @!P0 IMAD.MOV.U32 R34, RZ, RZ, R191 ;  /* 0x000000ffff228224 */ /* 0x000fe400078e00bf */
[----:B------:R-:W-:Y:S01]  /*5050*/  @!P0 IMAD.MOV.U32 R35, RZ, RZ, R192 ;  /* 0x000000ffff238224 */ /* 0x000fe200078e00c0 */
[C---:B------:R-:W-:Y:S04]  /*5060*/  LEA R186, P0, R145.reuse, R182, 0x1 ;  /* 0x000000b691ba7211 */ /* 0x040fe800078008ff */
[----:B------:R-:W-:Y:S02]  /*5070*/  LEA.HI.X R187, R145, R183, R142, 0x1, P0 ;  /* 0x000000b791bb7211 */ /* 0x000fe400000f0c8e */
[C---:B------:R-:W-:Y:S03]  /*5080*/  ISETP.GE.AND P0, PT, R184.reuse, c[0x0][0x1d4], PT ;  /* 0x00007500b8007a0c */ /* 0x040fe60003f06270 */
[----:B------:R1:W-:Y:S10]  /*5090*/  ST.E.128 [R186.64], R96 ;  /* 0x00000060ba007985 */ /* 0x0003f4000c101d10 */
[----:B------:R-:W-:Y:S05]  /*50a0*/  @!P0 IMAD.WIDE R184, R184, 0x2, R182 ;  /* 0x00000002b8b88825 */ /* 0x000fea00078e02b6 */
[----:B------:R1:W-:Y:S02]  /*50b0*/  @!P0 ST.E.128 [R184.64], R32 ;  /* 0x00000020b8008985 */ /* 0x0003e4000c101d10 */
.L_x_864:
[----:B------:R-:W-:Y:S05]  /*50c0*/  BSYNC B0 ;  /* 0x0000000000007941 */ /* 0x000fea0003800000 */
.L_x_863:
        /* <DEDUP_REMOVED lines=17> */
[----:B------:R-:W-:Y:S01]  /*51e0*/  @!P0 SHF.R.U64 R51, R92, 0x10, R93 ;  /* 0x000000105c338819 */ /* 0x000fe2000000125d */
[----:B------:R-:W-:Y:S01]  /*51f0*/  IMAD R48, R50, 0xc00, R7 ;  /* 0x00000c0032307824 */ /* 0x000fe200078e0207 */
[----:B------:R-:W-:Y:S02]  /*5200*/  @!P0 SHF.R.U32.HI R92, RZ, 0x10, R93 ;  /* 0x00000010ff5c8819 */ /* 0x000fe4000001165d */
[----:B------:R-:W-:Y:S01]  /*5210*/  @!P0 SHF.R.U32.HI R55, RZ, 0x10, R95 ;  /* 0x00000010ff378819 */ /* 0x000fe2000001165f */
[----:B------:R-:W-:Y:S01]  /*5220*/  IMAD.IADD R73, R48, 0x1, R73 ;  /* 0x0000000130497824 */ /* 0x000fe200078e0249 */
[----:B------:R-:W-:Y:S02]  /*5230*/  @!P0 PRMT R105, R105, 0x5410, R92 ;  /* 0x0000541069698816 */ /* 0x000fe4000000005c */
[----:B------:R-:W-:Y:S01]  /*5240*/  @!P0 SHF.R.U64 R38, R38, 0x10, R39 ;  /* 0x0000001026268819 */ /* 0x000fe20000001227 */
[----:B------:R-:W-:Y:S01]  /*5250*/  IMAD.SHL.U32 R72, R73, 0x2, RZ ;  /* 0x0000000249487824 */ /* 0x000fe200078e00ff */
[----:B------:R-:W-:Y:S01]  /*5260*/  @!P0 PRMT R106, R106, 0x5410, R51 ;  /* 0x000054106a6a8816 */ /* 0x000fe20000000033 */
[----:B------:R-:W-:Y:S01]  /*5270*/  @!P0 IMAD.U32 R56, R105, 0x10000, RZ ;  /* 0x0001000069388824 */ /* 0x000fe200078e00ff */
[----:B------:R-:W-:Y:S01]  /*5280*/  @!P0 PRMT R47, R47, 0x5410, R36 ;  /* 0x000054102f2f8816 */ /* 0x000fe20000000024 */
[----:B--2---:R-:W-:Y:S01]  /*5290*/  @!P0 IMAD.U32 R54, R68, 0x10000, RZ ;  /* 0x0001000044368824 */ /* 0x004fe200078e00ff */
[----:B-1----:R-:W1:Y:S01]  /*52a0*/  LDS.128 R32, [R72+0xa080] ;  /* 0x00a0800048207984 */ /* 0x002e620000000c00 */
[----:B------:R-:W-:Y:S01]  /*52b0*/  @!P0 IMAD.U32 R50, R106, 0x10000, RZ ;  /* 0x000100006a328824 */ /* 0x000fe200078e00ff */
[----:B------:R-:W-:Y:S01]  /*52c0*/  @!P0 PRMT R46, R46, 0x5410, R37 ;  /* 0x000054102e2e8816 */ /* 0x000fe20000000025 */
[----:B------:R-:W-:Y:S01]  /*52d0*/  @!P0 IMAD.U32 R37, R47, 0x10000, RZ ;  /* 0x000100002f258824 */ /* 0x000fe200078e00ff */
[----:B------:R-:W-:Y:S01]  /*52e0*/  @!P0 SHF.R.U32.HI R49, RZ, 0x10, R39 ;  /* 0x00000010ff318819 */ /* 0x000fe20000011627 */
[----:B------:R-:W-:Y:S01]  /*52f0*/  @!P0 IMAD.U32 R62, R71, 0x10000, RZ ;  /* 0x00010000473e8824 */ /* 0x000fe200078e00ff */
[----:B------:R-:W-:Y:S01]  /*5300*/  @!P0 PRMT R104, R104, 0x5410, R55 ;  /* 0x0000541068688816 */ /* 0x000fe20000000037 */
[----:B------:R-:W-:Y:S01]  /*5310*/  @!P0 IMAD.U32 R36, R46, 0x10000, RZ ;  /* 0x000100002e248824 */ /* 0x000fe200078e00ff */
[----:B------:R-:W-:Y:S02]  /*5320*/  @!P0 PRMT R53, R53, 0x5410, R38 ;  /* 0x0000541035358816 */ /* 0x000fe40000000026 */
[----:B------:R-:W-:Y:S01]  /*5330*/  @!P0 SHF.L.U32 R55, R69, 0x10, RZ ;  /* 0x0000001045378819 */ /* 0x000fe200000006ff */
[----:B------:R-:W-:Y:S01]  /*5340*/  @!P0 IMAD.U32 R65, R104, 0x10000, RZ ;  /* 0x0001000068418824 */ /* 0x000fe200078e00ff */
[----:B------:R-:W-:Y:S02]  /*5350*/  @!P0 LOP3.LUT R51, R106, 0xffff0000, RZ, 0xc0, !PT ;  /* 0xffff00006a338812 */ /* 0x000fe400078ec0ff */
[----:B------:R-:W-:Y:S02]  /*5360*/  @!P0 LOP3.LUT R57, R105, 0xffff0000, RZ, 0xc0, !PT ;  /* 0xffff000069398812 */ /* 0x000fe400078ec0ff */
[----:B------:R-:W-:Y:S02]  /*5370*/  @!P0 PRMT R52, R52, 0x5410, R49 ;  /* 0x0000541034348816 */ /* 0x000fe40000000031 */
[----:B------:R-:W-:Y:S02]  /*5380*/  @!P0 LOP3.LUT R64, R104, 0xffff0000, RZ, 0xc0, !PT ;  /* 0xffff000068408812 */ /* 0x000fe400078ec0ff */
[----:B------:R-:W-:Y:S02]  /*5390*/  @!P0 SHF.R.U64 R94, R94, 0x10, R95 ;  /* 0x000000105e5e8819 */ /* 0x000fe4000000125f */
[----:B------:R-:W-:Y:S02]  /*53a0*/  @!P0 LOP3.LUT R67, R71, 0xffff0000, RZ, 0xc0, !PT ;  /* 0xffff000047438812 */ /* 0x000fe400078ec0ff */
[----:B------:R-:W-:Y:S02]  /*53b0*/  @!P0 PRMT R103, R103, 0x5410, R94 ;  /* 0x0000541067678816 */ /* 0x000fe4000000005e */
[C---:B------:R-:W-:Y:S02]  /*53c0*/  @!P0 SHF.L.U32 R58, R70.reuse, 0x10, RZ ;  /* 0x00000010463a8819 */ /* 0x040fe400000006ff */
[C---:B------:R-:W-:Y:S01]  /*53d0*/  @!P0 LOP3.LUT R60, R103.reuse, 0xffff0000, RZ, 0xc0, !PT ;  /* 0xffff0000673c8812 */ /* 0x040fe200078ec0ff */
[----:B------:R-:W-:Y:S01]  /*53e0*/  @!P0 IMAD.U32 R59, R103, 0x10000, RZ ;  /* 0x00010000673b8824 */ /* 0x000fe200078e00ff */
        /* <DEDUP_REMOVED lines=27> */
[----:B------:R-:W-:Y:S01]  /*55a0*/  @!P0 FMUL.FTZ R97, R38, R65 ;  /* 0x0000004126618220 */ /* 0x000fe20000410000 */
[----:B------:R-:W-:Y:S01]  /*55b0*/  @!P0 F2FP.BF16.PACK_AB R73, R96, R73 ;  /* 0x000000496049823e */ /* 0x000fe200000010ff */
[----:B------:R-:W-:Y:S02]  /*55c0*/  @!P0 FMUL.FTZ R184, R39, R64 ;  /* 0x0000004027b88220 */ /* 0x000fe40000410000 */
[----:B------:R-:W-:Y:S01]  /*55d0*/  @!P0 FMUL.FTZ R10, R38, R37 ;  /* 0x00000025260a8220 */ /* 0x000fe20000410000 */
        /* <DEDUP_REMOVED lines=40> */
.L_x_862:
[----:B-123--:R-:W-:Y:S05]  /*5860*/  BSYNC B1 ;  /* 0x0000000000017941 */ /* 0x00efea0003800000 */
.L_x_861:
[----:B------:R1:W2:Y:S04]  /*5870*/  SHFL.IDX PT, R59, R180, 0x1, 0x181f ;  /* 0x00381f00b43b7f89 */ /* 0x0002a800000e0000 */
[----:B------:R1:W3:Y:S01]  /*5880*/  SHFL.IDX PT, R58, R181, 0x1, 0x181f ;  /* 0x00381f00b53a7f89 */ /* 0x0002e200000e0000 */
[----:B------:R-:W-:-:S05]  /*5890*/  @P5 BRA `(.L_x_850) ;  /* 0x0000130000005947 */ /* 0x000fca0003800000 */
[----:B------:R-:W-:Y:S01]  /*58a0*/  ISETP.GE.AND P0, PT, R18, c[0x0][0x1d4], PT ;  /* 0x0000750012007a0c */ /* 0x000fe20003f06270 */
[----:B------:R-:W-:Y:S01]  /*58b0*/  @!UPT UIADD3 URZ, URZ, URZ, URZ ;  /* 0x0000003f3f3ff290 */ /* 0x000fe2000fffe03f */
[----:B------:R-:W-:Y:S11]  /*58c0*/  BSSY B0, `(.L_x_865) ;  /* 0x0000078000007945 */ /* 0x000ff60003800000 */
[----:B------:R-:W-:-:S05]  /*58d0*/  @P0 BRA `(.L_x_866) ;  /* 0x0000076000000947 */ /* 0x000fca0003800000 */
[----:B------:R-:W-:Y:S01]  /*58e0*/  SEL R39, R74, R91, !P1 ;  /* 0x0000005b4a277207 */ /* 0x000fe20004800000 */
[----:B------:R-:W4:Y:S01]  /*58f0*/  LDS.128 R64, [R150+0xa080] ;  /* 0x00a0800096407984 */ /* 0x000f220000000c00 */
[----:B------:R-:W-:Y:S02]  /*5900*/  ISETP.GE.AND P0, PT, R18, c[0x0][0x27c], PT ;  /* 0x00009f0012007a0c */ /* 0x000fe40003f06270 */
[----:B------:R-:W-:Y:S04]  /*5910*/  SHF.R.S32.HI R38, RZ, 0x1f, R39 ;  /* 0x0000001fff267819 */ /* 0x000fe80000011427 */
[----:B------:R-:W-:Y:S04]  /*5920*/  LEA.HI R38, R38, R39, RZ, 0x4 ;  /* 0x0000002726267211 */ /* 0x000fe800078f20ff */
[----:B------:R-:W-:Y:S03]  /*5930*/  LEA.HI.SX32 R38, R38, R77, 0x1c ;  /* 0x0000004d26267211 */ /* 0x000fe600078fe2ff */
[--C-:B------:R-:W-:Y:S02]  /*5940*/  @!P0 SHF.R.U64 R28, R28, 0x10, R29.reuse ;  /* 0x000000101c1c8819 */ /* 0x100fe4000000121d */
        /* <DEDUP_REMOVED lines=15> */
[----:B------:R-:W-:Y:S01]  /*5a40*/  @!P0 PRMT R102, R102, 0x5410, R39 ;  /* 0x0000541066668816 */ /* 0x000fe20000000027 */
[----:B----4-:R-:W-:Y:S01]  /*5a50*/  @!P0 IMAD.U32 R46, R64, 0x10000, RZ ;  /* 0x00010000402e8824 */ /* 0x010fe200078e00ff */
[----:B------:R-:W-:Y:S01]  /*5a60*/  @!P0 PRMT R43, R43, 0x5410, R28 ;  /* 0x000054102b2b8816 */ /* 0x000fe2000000001c */
[----:B------:R-:W-:Y:S01]  /*5a70*/  @!P0 IMAD.U32 R48, R101, 0x10000, RZ ;  /* 0x0001000065308824 */ /* 0x000fe200078e00ff */
[----:B------:R-:W4:Y:S01]  /*5a80*/  LDS.128 R32, [R62+0xa080] ;  /* 0x00a080003e207984 */ /* 0x000f220000000c00 */
        /* <DEDUP_REMOVED lines=17> */
[----:B------:R-:W-:Y:S02]  /*5ba0*/  @!P0 SHF.L.U32 R50, R66, 0x10, RZ ;  /* 0x0000001042328819 */ /* 0x000fe400000006ff */
[C---:B------:R-:W-:Y:S01]  /*5bb0*/  @!P0 LOP3.LUT R52, R90.reuse, 0xffff0000, RZ, 0xc0, !PT ;  /* 0xffff00005a348812 */ /* 0x040fe200078ec0ff */
[----:B------:R-:W-:Y:S01]  /*5bc0*/  @!P0 IMAD.U32 R51, R90, 0x10000, RZ ;  /* 0x000100005a338824 */ /* 0x000fe200078e00ff */
[----:B------:R-:W-:Y:S01]  /*5bd0*/  @!P0 LOP3.LUT R53, R66, 0xffff0000, RZ, 0xc0, !PT ;  /* 0xffff000042358812 */ /* 0x000fe200078ec0ff */
[----:B----4-:R-:W-:Y:S01]  /*5be0*/  @!P0 IMAD.U32 R31, R33, 0x10000, RZ ;  /* 0x00010000211f8824 */ /* 0x010fe200078e00ff */
        /* <DEDUP_REMOVED lines=63> */
[C---:B---3--:R-:W-:Y:S04]  /*5fe0*/  LEA R62, P0, R145.reuse, R58, 0x1 ;  /* 0x0000003a913e7211 */ /* 0x048fe800078008ff */
[----:B--2---:R-:W-:Y:S02]  /*5ff0*/  LEA.HI.X R63, R145, R59, R142, 0x1, P0 ;  /* 0x0000003b913f7211 */ /* 0x004fe400000f0c8e */
[C---:B------:R-:W-:Y:S03]  /*6000*/  ISETP.GE.AND P0, PT, R60.reuse, c[0x0][0x1d4], PT ;  /* 0x000075003c007a0c */ /* 0x040fe60003f06270 */
[----:B------:R2:W-:Y:S10]  /*6010*/  ST.E.128 [R62.64], R64 ;  /* 0x000000403e007985 */ /* 0x0005f4000c101d10 */
[----:B------:R-:W-:Y:S05]  /*6020*/  @!P0 IMAD.WIDE R68, R60, 0x2, R58 ;  /* 0x000000023c448825 */ /* 0x000fea00078e023a */
[----:B------:R2:W-:Y:S02]  /*6030*/  @!P0 ST.E.128 [R68.64], R32 ;  /* 0x0000002044008985 */ /* 0x0005e4000c101d10 */
.L_x_866:
[----:B------:R-:W-:Y:S05]  /*6040*/  BSYNC B0 ;  /* 0x0000000000007941 */ /* 0x000fea0003800000 */
.L_x_865:
[----:B------:R-:W-:Y:S11]  /*6050*/  ISETP.GE.AND P0, PT, R15, c[0x0][0x1d4], PT ;  /* 0x000075000f007a0c */ /* 0x000ff60003f06270 */
[----:B------:R-:W-:Y:S02]  /*6060*/  @!UPT UIADD3 URZ, URZ, URZ, URZ ;  /* 0x0000003f3f3ff290 */ /* 0x000fe4000fffe03f */
[----:B------:R-:W-:-:S05]  /*6070*/  @P0 BRA `(.L_x_850) ;  /* 0x00000b2000000947 */ /* 0x000fca0003800000 */
[----:B------:R-:W-:Y:S01]  /*6080*/  SEL R91, R74, R91, !P2 ;  /* 0x0000005b4a5b7207 */ /* 0x000fe20005000000 */
[----:B------:R-:W4:Y:S01]  /*6090*/  LDS.128 R52, [R149+0xa080] ;  /* 0x00a0800095347984 */ /* 0x000f220000000c00 */
[C---:B---3--:R-:W-:Y:S02]  /*60a0*/  LEA R56, P0, R143.reuse, R58, 0x1 ;  /* 0x0000003a8f387211 */ /* 0x048fe400078008ff */
[----:B--2---:R-:W-:Y:S02]  /*60b0*/  SHF.R.S32.HI R34, RZ, 0x1f, R91 ;  /* 0x0000001fff227819 */ /* 0x004fe4000001145b */
[----:B------:R-:W-:Y:S02]  /*60c0*/  LEA.HI.X R57, R143, R59, R148, 0x1, P0 ;  /* 0x0000003b8f397211 */ /* 0x000fe400000f0c94 */
[----:B------:R-:W-:Y:S02]  /*60d0*/  LEA.HI R91, R34, R91, RZ, 0x4 ;  /* 0x0000005b225b7211 */ /* 0x000fe400078f20ff */
[----:B------:R-:W-:Y:S02]  /*60e0*/  ISETP.GE.AND P0, PT, R15, c[0x0][0x27c], PT ;  /* 0x00009f000f007a0c */ /* 0x000fe40003f06270 */
[----:B------:R-:W-:Y:S04]  /*60f0*/  LEA.HI.SX32 R34, R91, R76, 0x1c ;  /* 0x0000004c5b227211 */ /* 0x000fe800078fe2ff */
[----:B------:R-:W-:Y:S01]  /*6100*/  SHF.R.S32.HI R35, RZ, 0x1f, R34 ;  /* 0x0000001fff237819 */ /* 0x000fe20000011422 */
[----:B------:R-:W-:Y:S03]  /*6110*/  IMAD.SHL.U32 R51, R34, 0x8, RZ ;  /* 0x0000000822337824 */ /* 0x000fe600078e00ff */
[----:B------:R-:W-:Y:S02]  /*6120*/  LEA.HI R35, R35, R34, RZ, 0x3 ;  /* 0x0000002223237211 */ /* 0x000fe400078f18ff */
[----:B------:R-:W-:Y:S02]  /*6130*/  LOP3.LUT R63, R115, 0x38, R51, 0xf8, !PT ;  /* 0x00000038733f7812 */ /* 0x000fe400078ef833 */
[----:B------:R-:W-:Y:S02]  /*6140*/  SHF.R.S32.HI R35, RZ, 0x3, R35 ;  /* 0x00000003ff237819 */ /* 0x000fe40000011423 */
[----:B------:R-:W-:Y:S02]  /*6150*/  LOP3.LUT R63, R63, R126, RZ, 0x3c, !PT ;  /* 0x0000007e3f3f7212 */ /* 0x000fe400078e3cff */
[----:B------:R-:W-:Y:S01]  /*6160*/  @!P0 SHF.R.U32.HI R36, RZ, 0x10, R83 ;  /* 0x00000010ff248819 */ /* 0x000fe20000011653 */
[----:B------:R-:W-:Y:S01]  /*6170*/  IMAD R32, R35, 0xc00, R12 ;  /* 0x00000c0023207824 */ /* 0x000fe200078e020c */
[----:B------:R-:W-:Y:S02]  /*6180*/  @!P0 SHF.R.U64 R34, R80, 0x10, R81 ;  /* 0x0000001050228819 */ /* 0x000fe40000001251 */
[----:B------:R-:W-:Y:S01]  /*6190*/  @!P0 PRMT R79, R79, 0x5410, R36 ;  /* 0x000054104f4f8816 */ /* 0x000fe20000000024 */
[----:B------:R-:W-:Y:S01]  /*61a0*/  IMAD.IADD R63, R32, 0x1, R63 ;  /* 0x00000001203f7824 */ /* 0x000fe200078e023f */
[----:B------:R-:W-:Y:S02]  /*61b0*/  @!P0 PRMT R89, R89, 0x5410, R34 ;  /* 0x0000541059598816 */ /* 0x000fe40000000022 */
[----:B------:R-:W-:Y:S01]  /*61c0*/  @!P0 SHF.R.U64 R24, R24, 0x10, R25 ;  /* 0x0000001018188819 */ /* 0x000fe20000001219 */
[----:B------:R-:W-:Y:S01]  /*61d0*/  IMAD.SHL.U32 R50, R63, 0x2, RZ ;  /* 0x000000023f327824 */ /* 0x000fe200078e00ff */
[----:B------:R-:W-:Y:S01]  /*61e0*/  @!P0 SHF.R.U64 R26, R26, 0x10, R27 ;  /* 0x000000101a1a8819 */ /* 0x000fe2000000121b */
[----:B------:R-:W-:Y:S01]  /*61f0*/  @!P0 IMAD.U32 R34, R89, 0x10000, RZ ;  /* 0x0001000059228824 */ /* 0x000fe200078e00ff */
[----:B------:R-:W-:Y:S01]  /*6200*/  @!P0 PRMT R23, R23, 0x5410, R24 ;  /* 0x0000541017178816 */ /* 0x000fe20000000018 */
[----:B----4-:R-:W-:Y:S01]  /*6210*/  @!P0 IMAD.U32 R36, R52, 0x10000, RZ ;  /* 0x0001000034248824 */ /* 0x010fe200078e00ff */
[----:B------:R-:W2:Y:S01]  /*6220*/  LDS.128 R28, [R50+0xa080] ;  /* 0x00a08000321c7984 */ /* 0x000ea20000000c00 */
[----:B------:R-:W-:Y:S01]  /*6230*/  @!P0 IMAD.U32 R47, R79, 0x10000, RZ ;  /* 0x000100004f2f8824 */ /* 0x000fe200078e00ff */
[----:B------:R-:W-:Y:S01]  /*6240*/  @!P0 SHF.L.U32 R37, R53, 0x10, RZ ;  /* 0x0000001035258819 */ /* 0x000fe200000006ff */
[----:B------:R-:W-:Y:S01]  /*6250*/  @!P0 IMAD.U32 R46, R55, 0x10000, RZ ;  /* 0x00010000372e8824 */ /* 0x000fe200078e00ff */
[----:B------:R-:W-:Y:S02]  /*6260*/  @!P0 LOP3.LUT R39, R53, 0xffff0000, RZ, 0xc0, !PT ;  /* 0xffff000035278812 */ /* 0x000fe400078ec0ff */
[----:B------:R-:W-:Y:S02]  /*6270*/  @!P0 LOP3.LUT R49, R55, 0xffff0000, RZ, 0xc0, !PT ;  /* 0xffff000037318812 */ /* 0x000fe400078ec0ff */
[C---:B------:R-:W-:Y:S02]  /*6280*/  @!P0 SHF.L.U32 R42, R54.reuse, 0x10, RZ ;  /* 0x00000010362a8819 */ /* 0x040fe400000006ff */
[----:B------:R-:W-:Y:S02]  /*6290*/  @!P0 LOP3.LUT R45, R54, 0xffff0000, RZ, 0xc0, !PT ;  /* 0xffff0000362d8812 */ /* 0x000fe400078ec0ff */
[----:B------:R-:W-:Y:S02]  /*62a0*/  @!P0 SHF.R.U32.HI R25, RZ, 0x10, R25 ;  /* 0x00000010ff198819 */ /* 0x000fe40000011619 */
[----:B------:R-:W-:Y:S02]  /*62b0*/  @!P0 PRMT R41, R41, 0x5410, R26 ;  /* 0x0000541029298816 */ /* 0x000fe4000000001a */
[----:B------:R-:W-:Y:S01]  /*62c0*/  @!P0 PRMT R22, R22, 0x5410, R25 ;  /* 0x0000541016168816 */ /* 0x000fe20000000019 */
[C---:B------:R-:W-:Y:S01]  /*62d0*/  @!P0 IMAD.U32 R25, R23.reuse, 0x10000, RZ ;  /* 0x0001000017198824 */ /* 0x040fe200078e00ff */
[----:B------:R-:W-:Y:S02]  /*62e0*/  @!P0 LOP3.LUT R23, R23, 0xffff0000, RZ, 0xc0, !PT ;  /* 0xffff000017178812 */ /* 0x000fe400078ec0ff */
[----:B------:R-:W-:Y:S01]  /*62f0*/  @!P0 LOP3.LUT R35, R89, 0xffff0000, RZ, 0xc0, !PT ;  /* 0xffff000059238812 */ /* 0x000fe200078ec0ff */
[C---:B------:R-:W-:Y:S01]  /*6300*/  @!P0 IMAD.U32 R24, R22.reuse, 0x10000, RZ ;  /* 0x0001000016188824 */ /* 0x040fe200078e00ff */
[----:B------:R-:W-:Y:S02]  /*6310*/  @!P0 LOP3.LUT R22, R22, 0xffff0000, RZ, 0xc0, !PT ;  /* 0xffff000016168812 */ /* 0x000fe400078ec0ff */
[----:B------:R-:W-:Y:S02]  /*6320*/  @!P0 LOP3.LUT R48, R79, 0xffff0000, RZ, 0xc0, !PT ;  /* 0xffff00004f308812 */ /* 0x000fe400078ec0ff */
[----:B------:R-:W-:Y:S02]  /*6330*/  @!P0 SHF.R.U32.HI R33, RZ, 0x10, R27 ;  /* 0x00000010ff218819 */ /* 0x000fe4000001161b */
[----:B------:R-:W-:Y:S02]  /*6340*/  @!P0 SHF.R.U32.HI R81, RZ, 0x10, R81 ;  /* 0x00000010ff518819 */ /* 0x000fe40000011651 */
[----:B------:R-:W-:Y:S02]  /*6350*/  @!P0 PRMT R40, R40, 0x5410, R33 ;  /* 0x0000541028288816 */ /* 0x000fe40000000021 */
[----:B------:R-:W-:Y:S02]  /*6360*/  @!P0 PRMT R88, R88, 0x5410, R81 ;  /* 0x0000541058588816 */ /* 0x000fe40000000051 */
[----:B------:R-:W-:Y:S03]  /*6370*/  @!P0 SHF.R.U64 R83, R82, 0x10, R83 ;  /* 0x0000001052538819 */ /* 0x000fe60000001253 */
[----:B------:R-:W-:Y:S01]  /*6380*/  @!P0 IMAD.U32 R38, R88, 0x10000, RZ ;  /* 0x0001000058268824 */ /* 0x000fe200078e00ff */
[----:B------:R-:W-:Y:S01]  /*6390*/  @!P0 PRMT R78, R78, 0x5410, R83 ;  /* 0x000054104e4e8816 */ /* 0x000fe20000000053 */
[----:B--2---:R-:W-:Y:S01]  /*63a0*/  @!P0 IMAD.U32 R27, R29, 0x10000, RZ ;  /* 0x000100001d1b8824 */ /* 0x004fe200078e00ff */
[----:B------:R-:W-:Y:S03]  /*63b0*/  @!P0 SHF.L.U32 R26, R28, 0x10, RZ ;  /* 0x000000101c1a8819 */ /* 0x000fe600000006ff */
[C---:B------:R-:W-:Y:S01]  /*63c0*/  @!P0 IMAD.U32 R43, R78.reuse, 0x10000, RZ ;  /* 0x000100004e2b8824 */ /* 0x040fe200078e00ff */
[----:B------:R-:W-:Y:S01]  /*63d0*/  @!P0 LOP3.LUT R44, R78, 0xffff0000, RZ, 0xc0, !PT ;  /* 0xffff00004e2c8812 */ /* 0x000fe200078ec0ff */
[----:B------:R-:W-:Y:S02]  /*63e0*/  @!P0 FMUL.FTZ R60, R27, R38 ;  /* 0x000000261b3c8220 */ /* 0x000fe40000410000 */
[C---:B------:R-:W-:Y:S02]  /*63f0*/  @!P0 FMUL.FTZ R50, R26.reuse, R34 ;  /* 0x000000221a328220 */ /* 0x040fe40000410000 */
[-C--:B------:R-:W-:Y:S02]  /*6400*/  @!P0 FMUL.FTZ R3, R26, R25.reuse ;  /* 0x000000191a038220 */ /* 0x080fe40000410000 */
[----:B------:R-:W-:Y:S01]  /*6410*/  @!P0 FFMA.FTZ R50, R36, R25, -R50 ;  /* 0x0000001924328223 */ /* 0x000fe20000010832 */
[----:B------:R-:W-:Y:S01]  /*6420*/  @!P0 LOP3.LUT R25, R29, 0xffff0000, RZ, 0xc0, !PT ;  /* 0xffff00001d198812 */ /* 0x000fe200078ec0ff */
[----:B------:R-:W-:Y:S01]  /*6430*/  @!P0 FFMA.FTZ R3, R34, R36, R3 ;  /* 0x0000002422038223 */ /* 0x000fe20000010003 */
[----:B------:R-:W-:Y:S01]  /*6440*/  @!P0 LOP3.LUT R34, R52, 0xffff0000, RZ, 0xc0, !PT ;  /* 0xffff000034228812 */ /* 0x000fe200078ec0ff */
[-C--:B------:R-:W-:Y:S01]  /*6450*/  @!P0 FMUL.FTZ R5, R27, R24.reuse ;  /* 0x000000181b058220 */ /* 0x080fe20000410000 */
[----:B------:R-:W-:Y:S01]  /*6460*/  @!P0 LOP3.LUT R36, R88, 0xffff0000, RZ, 0xc0, !PT ;  /* 0xffff000058248812 */ /* 0x000fe200078ec0ff */
[----:B------:R-:W-:Y:S01]  /*6470*/  @!P0 FFMA.FTZ R60, R37, R24, -R60 ;  /* 0x00000018253c8223 */ /* 0x000fe2000001083c */
[----:B------:R-:W-:Y:S01]  /*6480*/  @!P0 LOP3.LUT R24, R28, 0xffff0000, RZ, 0xc0, !PT ;  /* 0xffff00001c188812 */ /* 0x000fe200078ec0ff */
[C---:B------:R-:W-:Y:S02]  /*6490*/  @!P0 FMUL.FTZ R6, R25.reuse, R22 ;  /* 0x0000001619068220 */ /* 0x040fe40000410000 */
[----:B------:R-:W-:Y:S01]  /*64a0*/  @!P0 FMUL.FTZ R63, R25, R36 ;  /* 0x00000024193f8220 */ /* 0x000fe20000410000 */
[----:B------:R-:W-:Y:S01]  /*64b0*/  @!P0 LOP3.LUT R25, R31, 0xffff0000, RZ, 0xc0, !PT ;  /* 0xffff00001f198812 */ /* 0x000fe200078ec0ff */
[----:B------:R-:W-:Y:S02]  /*64c0*/  @!P0 FMUL.FTZ R65, R24, R35 ;  /* 0x0000002318418220 */ /* 0x000fe40000410000 */
[----:B------:R-:W-:Y:S01]  /*64d0*/  @!P0 FFMA.FTZ R63, R39, R22, -R63 ;  /* 0x00000016273f8223 */ /* 0x000fe2000001083f */
[----:B------:R-:W-:Y:S01]  /*64e0*/  @!P0 LOP3.LUT R22, R40, 0xffff0000, RZ, 0xc0, !PT ;  /* 0xffff000028168812 */ /* 0x000fe200078ec0ff */
[-C--:B------:R-:W-:Y:S02]  /*64f0*/  @!P0 FMUL.FTZ R4, R24, R23.reuse ;  /* 0x0000001718048220 */ /* 0x080fe40000410000 */
[----:B------:R-:W-:Y:S01]  /*6500*/  @!P0 FFMA.FTZ R65, R34, R23, -R65 ;  /* 0x0000001722418223 */ /* 0x000fe20000010841 */
[----:B------:R-:W-:Y:S01]  /*6510*/  @!P0 F2FP.BF16.PACK_AB R60, R63, R60 ;  /* 0x0000003c3f3c823e */ /* 0x000fe200000010ff */
[----:B------:R-:W-:Y:S02]  /*6520*/  @!P0 IMAD.U32 R24, R31, 0x10000, RZ ;  /* 0x000100001f188824 */ /* 0x000fe400078e00ff */
[----:B------:R-:W-:Y:S01]  /*6530*/  @!P0 IMAD.U32 R23, R40, 0x10000, RZ ;  /* 0x0001000028178824 */ /* 0x000fe200078e00ff */
[----:B------:R-:W-:Y:S01]  /*6540*/  @!P0 MOV R53, R60 ;  /* 0x0000003c00358202 */ /* 0x000fe20000000f00 */
[----:B------:R-:W-:Y:S01]  /*6550*/  @!P0 FMUL.FTZ R67, R25, R48 ;  /* 0x0000003019438220 */ /* 0x000fe20000410000 */
[----:B------:R-:W-:Y:S01]  /*6560*/  @!P0 F2FP.BF16.PACK_AB R65, R65, R50 ;  /* 0x000000324141823e */ /* 0x000fe200000010ff */
[-C--:B------:R-:W-:Y:S01]  /*6570*/  @!P0 FMUL.FTZ R11, R25, R22.reuse ;  /* 0x00000016190b8220 */ /* 0x080fe20000410000 */
[----:B------:R-:W-:Y:S01]  /*6580*/  @!P0 LOP3.LUT R25, R30, 0xffff0000, RZ, 0xc0, !PT ;  /* 0xffff00001e198812 */ /* 0x000fe200078ec0ff */
[C---:B------:R-:W-:Y:S02]  /*6590*/  @!P0 FMUL.FTZ R62, R24.reuse, R47 ;  /* 0x0000002f183e8220 */ /* 0x040fe40000410000 */
[-C--:B------:R-:W-:Y:S02]  /*65a0*/  @!P0 FMUL.FTZ R10, R24, R23.reuse ;  /* 0x00000017180a8220 */ /* 0x080fe40000410000 */
[----:B------:R-:W-:Y:S02]  /*65b0*/  @!P0 IMAD.U32 R24, R30, 0x10000, RZ ;  /* 0x000100001e188824 */ /* 0x000fe400078e00ff */
[----:B------:R-:W-:Y:S01]  /*65c0*/  @!P0 FFMA.FTZ R67, R49, R22, -R67 ;  /* 0x0000001631438223 */ /* 0x000fe20000010843 */
[C---:B------:R-:W-:Y:S01]  /*65d0*/  @!P0 LOP3.LUT R22, R41.reuse, 0xffff0000, RZ, 0xc0, !PT ;  /* 0xffff000029168812 */ /* 0x040fe200078ec0ff */
[----:B------:R-:W-:Y:S02]  /*65e0*/  @!P0 FFMA.FTZ R62, R46, R23, -R62 ;  /* 0x000000172e3e8223 */ /* 0x000fe4000001083e */
[----:B------:R-:W-:Y:S02]  /*65f0*/  @!P0 IMAD.U32 R23, R41, 0x10000, RZ ;  /* 0x0001000029178824 */ /* 0x000fe400078e00ff */
[C---:B------:R-:W-:Y:S01]  /*6600*/  @!P0 FMUL.FTZ R64, R24.reuse, R43 ;  /* 0x0000002b18408220 */ /* 0x040fe20000410000 */
[----:B------:R-:W-:Y:S01]  /*6610*/  @!P0 F2FP.BF16.PACK_AB R62, R67, R62 ;  /* 0x0000003e433e823e */ /* 0x000fe200000010ff */
[----:B------:R-:W-:Y:S02]  /*6620*/  @!P0 FMUL.FTZ R69, R25, R44 ;  /* 0x0000002c19458220 */ /* 0x000fe40000410000 */
[----:B------:R-:W-:Y:S02]  /*6630*/  @!P0 FFMA.FTZ R4, R35, R34, R4 ;  /* 0x0000002223048223 */ /* 0x000fe40000010004 */
[-C--:B------:R-:W-:Y:S02]  /*6640*/  @!P0 FMUL.FTZ R8, R24, R23.reuse ;  /* 0x0000001718088220 */ /* 0x080fe40000410000 */
[----:B------:R-:W-:Y:S01]  /*6650*/  @!P0 FFMA.FTZ R64, R42, R23, -R64 ;  /* 0x000000172a408223 */ /* 0x000fe20000010840 */
[----:B------:R-:W-:Y:S01]  /*6660*/  @!P0 F2FP.BF16.PACK_AB R50, R4, R3 ;  /* 0x000000030432823e */ /* 0x000fe200000010ff */
[-C--:B------:R-:W-:Y:S02]  /*6670*/  @!P0 FFMA.FTZ R69, R45, R22.reuse, -R69 ;  /* 0x000000162d458223 */ /* 0x080fe40000010845 */
[----:B------:R-:W-:Y:S02]  /*6680*/  @!P0 FFMA.FTZ R5, R38, R37, R5 ;  /* 0x0000002526058223 */ /* 0x000fe40000010005 */
[----:B------:R-:W-:Y:S01]  /*6690*/  @!P0 FMUL.FTZ R9, R25, R22 ;  /* 0x0000001619098220 */ /* 0x000fe20000410000 */
[----:B------:R-:W-:Y:S01]  /*66a0*/  @!P0 F2FP.BF16.PACK_AB R69, R69, R64 ;  /* 0x000000404545823e */ /* 0x000fe200000010ff */
[----:B------:R-:W-:Y:S02]  /*66b0*/  @!P0 FFMA.FTZ R6, R36, R39, R6 ;  /* 0x0000002724068223 */ /* 0x000fe40000010006 */
[----:B------:R-:W-:Y:S02]  /*66c0*/  @!P0 FFMA.FTZ R8, R43, R42, R8 ;  /* 0x0000002a2b088223 */ /* 0x000fe40000010008 */
[----:B------:R-:W-:Y:S01]  /*66d0*/  @!P0 FFMA.FTZ R9, R44, R45, R9 ;  /* 0x0000002d2c098223 */ /* 0x000fe20000010009 */
[----:B------:R-:W-:Y:S01]  /*66e0*/  @!P0 F2FP.BF16.PACK_AB R63, R6, R5 ;  /* 0x00000005063f823e */ /* 0x000fe200000010ff */
[----:B------:R-:W-:Y:S02]  /*66f0*/  @!P0 FFMA.FTZ R10, R47, R46, R10 ;  /* 0x0000002e2f0a8223 */ /* 0x000fe4000001000a */
[----:B------:R-:W-:Y:S01]  /*6700*/  @!P0 FFMA.FTZ R11, R48, R49, R11 ;  /* 0x00000031300b8223 */ /* 0x000fe2000001000b */
[----:B------:R-:W-:Y:S01]  /*6710*/  @!P0 F2FP.BF16.PACK_AB R64, R9, R8 ;  /* 0x000000080940823e */ /* 0x000fe200000010ff */
[----:B------:R-:W-:Y:S01]  /*6720*/  @!P0 IMAD.MOV.U32 R52, RZ, RZ, R65 ;  /* 0x000000ffff348224 */ /* 0x000fe200078e0041 */
[----:B------:R-:W-:Y:S01]  /*6730*/  @!P0 MOV R29, R63 ;  /* 0x0000003f001d8202 */ /* 0x000fe20000000f00 */
[----:B------:R-:W-:Y:S01]  /*6740*/  @!P0 IMAD.MOV.U32 R54, RZ, RZ, R69 ;  /* 0x000000ffff368224 */ /* 0x000fe200078e0045 */
[----:B------:R-:W-:Y:S01]  /*6750*/  @!P0 F2FP.BF16.PACK_AB R67, R11, R10 ;  /* 0x0000000a0b43823e */ /* 0x000fe200000010ff */
[----:B------:R-:W-:Y:S02]  /*6760*/  @!P0 IMAD.MOV.U32 R55, RZ, RZ, R62 ;  /* 0x000000ffff378224 */ /* 0x000fe400078e003e */
[----:B------:R-:W-:Y:S02]  /*6770*/  @!P0 IMAD.MOV.U32 R28, RZ, RZ, R50 ;  /* 0x000000ffff1c8224 */ /* 0x000fe400078e0032 */
[----:B------:R-:W-:Y:S01]  /*6780*/  @!P0 IMAD.MOV.U32 R30, RZ, RZ, R64 ;  /* 0x000000ffff1e8224 */ /* 0x000fe200078e0040 */
[----:B------:R2:W-:Y:S01]  /*6790*/  ST.E.128 [R56.64], R52 ;  /* 0x0000003438007985 */ /* 0x0005e2000c101d10 */
[----:B------:R-:W-:Y:S01]  /*67a0*/  @!P0 IMAD.MOV.U32 R31, RZ, RZ, R67 ;  /* 0x000000ffff1f8224 */ /* 0x000fe200078e0043 */
[----:B------:R-:W-:Y:S11]  /*67b0*/  ISETP.GE.AND P0, PT, R51, c[0x0][0x1d4], PT ;  /* 0x0000750033007a0c */ /* 0x000ff60003f06270 */
[----:B------:R-:W-:Y:S02]  /*67c0*/  @!UPT UIADD3 URZ, URZ, URZ, URZ ;  /* 0x0000003f3f3ff290 */ /* 0x000fe4000fffe03f */
[----:B------:R-:W-:-:S05]  /*67d0*/  @P0 BRA `(.L_x_850) ;  /* 0x000003c000000947 */ /* 0x000fca0003800000 */
[C---:B------:R-:W-:Y:S04]  /*67e0*/  LEA R4, P0, R51.reuse, R58, 0x1 ;  /* 0x0000003a33047211 */ /* 0x040fe800078008ff */
[----:B------:R-:W-:Y:S05]  /*67f0*/  LEA.HI.X.SX32 R5, R51, R59, 0x1, P0 ;  /* 0x0000003b33057211 */ /* 0x000fea00000f0eff */
[----:B------:R3:W-:Y:S01]  /*6800*/  ST.E.128 [R4.64], R28 ;  /* 0x0000001c04007985 */ /* 0x0007e2000c101d10 */
[----:B------:R-:W-:-:S05]  /*6810*/  BRA `(.L_x_850) ;  /* 0x0000038000007947 */ /* 0x000fca0003800000 */
.L_x_836:
[----:B------:R1:W2:Y:S01]  /*6820*/  SHFL.IDX PT, R9, R180, RZ, 0x181f ;  /* 0x00181fffb4097589 */ /* 0x0002a200000e0000 */
[----:B------:R-:W-:Y:S01]  /*6830*/  IMAD R3, R61, -0x30, R2 ;  /* 0xffffffd03d037824 */ /* 0x000fe200078e0202 */
[----:B------:R-:W-:Y:S02]  /*6840*/  BSSY B0, `(.L_x_867) ;  /* 0x000001c000007945 */ /* 0x000fe40003800000 */
[----:B------:R1:W3:Y:S02]  /*6850*/  SHFL.IDX PT, R5, R181, RZ, 0x181f ;  /* 0x00181fffb5057589 */ /* 0x0002e400000e0000 */
[----:B------:R-:W-:Y:S04]  /*6860*/  IMNMX R138, R3, 0x30, PT ;  /* 0x00000030038a7817 */ /* 0x000fe80003800200 */
[----:B------:R-:W-:Y:S04]  /*6870*/  IADD3 R4, -R17, R138, RZ ;  /* 0x0000008a11047210 */ /* 0x000fe80007ffe1ff */
[----:B------:R-:W-:Y:S11]  /*6880*/  ISETP.GE.AND P0, PT, R4, 0x1, PT ;  /* 0x000000010400780c */ /* 0x000ff60003f06270 */
[----:B------:R-:W-:Y:S02]  /*6890*/  @!UPT UIADD3 URZ, URZ, URZ, URZ ;  /* 0x0000003f3f3ff290 */ /* 0x000fe4000fffe03f */
[----:B------:R-:W-:-:S05]  /*68a0*/  @!P0 BRA `(.L_x_868) ;  /* 0x0000015000008947 */ /* 0x000fca0003800000 */
[C---:B-12---:R-:W-:Y:S02]  /*68b0*/  ISETP.GE.AND P0, PT, R18.reuse, c[0x0][0x1d4], PT ;  /* 0x0000750012007a0c */ /* 0x046fe40003f06270 */
[----:B------:R-:W-:Y:S11]  /*68c0*/  ISETP.GE.AND P4, PT, R15, c[0x0][0x1d4], PT ;  /* 0x000075000f007a0c */ /* 0x000ff60003f86270 */
[----:B------:R-:W1:Y:S01]  /*68d0*/  @!P0 LDS.128 R32, [R117+0xa080] ;  /* 0x00a0800075208984 */ /* 0x000e620000000c00 */
[C---:B---3--:R-:W-:Y:S04]  /*68e0*/  @!P0 LEA R40, P3, R18.reuse, R5, 0x1 ;  /* 0x0000000512288211 */ /* 0x048fe800078608ff */
[----:B------:R-:W-:Y:S02]  /*68f0*/  @!P0 LEA.HI.X R41, R18, R9, R19, 0x1, P3 ;  /* 0x0000000912298211 */ /* 0x000fe400018f0c13 */
[C---:B------:R-:W-:Y:S04]  /*6900*/  @!P4 LEA R38, P3, R135.reuse, R5, 0x1 ;  /* 0x000000058726c211 */ /* 0x040fe800078608ff */
[----:B------:R-:W-:Y:S02]  /*6910*/  @!P4 LEA.HI.X R39, R135, R9, R144, 0x1, P3 ;  /* 0x000000098727c211 */ /* 0x000fe400018f0c90 */
[----:B------:R-:W-:Y:S11]  /*6920*/  ISETP.GE.AND P3, PT, R121, c[0x0][0x1d4], PT ;  /* 0x0000750079007a0c */ /* 0x000ff60003f66270 */
[----:B------:R-:W-:Y:S02]  /*6930*/  @!UPT UIADD3 URZ, URZ, URZ, URZ ;  /* 0x0000003f3f3ff290 */ /* 0x000fe4000fffe03f */
[C---:B------:R-:W-:Y:S04]  /*6940*/  @!P3 LEA R22, P5, R133.reuse, R5, 0x1 ;  /* 0x000000058516b211 */ /* 0x040fe800078a08ff */
[----:B------:R-:W-:Y:S01]  /*6950*/  @!P3 LEA.HI.X R23, R133, R9, R132, 0x1, P5 ;  /* 0x000000098517b211 */ /* 0x000fe200028f0c84 */
[----:B-1----:R-:W-:Y:S01]  /*6960*/  @!P0 ST.E.128 [R40.64], R32 ;  /* 0x0000002028008985 */ /* 0x002fe2000c101d10 */
[----:B------:R-:W-:Y:S03]  /*6970*/  ISETP.GE.AND P0, PT, R120, c[0x0][0x1d4], PT ;  /* 0x0000750078007a0c */ /* 0x000fe60003f06270 */
[----:B------:R-:W1:Y:S10]  /*6980*/  @!P4 LDS.128 R28, [R117+0xb880] ;  /* 0x00b88000751cc984 */ /* 0x000e740000000c00 */
[C---:B------:R-:W-:Y:S04]  /*6990*/  @!P0 LEA R36, P5, R134.reuse, R5, 0x1 ;  /* 0x0000000586248211 */ /* 0x040fe800078a08ff */
[----:B------:R-:W-:Y:S01]  /*69a0*/  @!P0 LEA.HI.X R37, R134, R9, R131, 0x1, P5 ;  /* 0x0000000986258211 */ /* 0x000fe200028f0c83 */
[----:B-1----:R-:W-:Y:S04]  /*69b0*/  @!P4 ST.E.128 [R38.64], R28 ;  /* 0x0000001c2600c985 */ /* 0x002fe8000c101d10 */
[----:B------:R-:W1:Y:S04]  /*69c0*/  @!P3 LDS.128 R24, [R117+0xd080] ;  /* 0x00d080007518b984 */ /* 0x000e680000000c00 */
[----:B-1----:R-:W-:Y:S04]  /*69d0*/  @!P3 ST.E.128 [R22.64], R24 ;  /* 0x000000181600b985 */ /* 0x002fe8000c101d10 */
[----:B------:R-:W1:Y:S04]  /*69e0*/  @!P0 LDS.128 R8, [R117+0xe880] ;  /* 0x00e8800075088984 */ /* 0x000e680000000c00 */
[----:B-1----:R1:W-:Y:S02]  /*69f0*/  @!P0 ST.E.128 [R36.64], R8 ;  /* 0x0000000824008985 */ /* 0x0023e4000c101d10 */
.L_x_868:
[----:B-12---:R-:W-:Y:S05]  /*6a00*/  BSYNC B0 ;  /* 0x0000000000007941 */ /* 0x006fea0003800000 */
.L_x_867:
[----:B------:R1:W2:Y:S01]  /*6a10*/  SHFL.IDX PT, R3, R180, 0x1, 0x181f ;  /* 0x00381f00b4037f89 */ /* 0x0002a200000e0000 */
[----:B------:R-:W-:Y:S03]  /*6a20*/  ISETP.GE.AND P0, PT, R4, 0x21, PT ;  /* 0x000000210400780c */ /* 0x000fe60003f06270 */
[----:B------:R-:W4:Y:S10]  /*6a30*/  SHFL.IDX PT, R181, R181, 0x1, 0x181f ;  /* 0x00381f00b5b57f89 */ /* 0x000f3400000e0000 */
[----:B------:R-:W-:-:S05]  /*6a40*/  @!P0 BRA `(.L_x_850) ;  /* 0x0000015000008947 */ /* 0x000fca0003800000 */
[C---:B------:R-:W-:Y:S02]  /*6a50*/  ISETP.GE.AND P0, PT, R18.reuse, c[0x0][0x1d4], PT ;  /* 0x0000750012007a0c */ /* 0x040fe40003f06270 */
[----:B------:R-:W-:Y:S11]  /*6a60*/  ISETP.GE.AND P4, PT, R15, c[0x0][0x1d4], PT ;  /* 0x000075000f007a0c */ /* 0x000ff60003f86270 */
[----:B------:R-:W5:Y:S01]  /*6a70*/  @!P0 LDS.128 R32, [R117+0xb080] ;  /* 0x00b0800075208984 */ /* 0x000f620000000c00 */
[C---:B----4-:R-:W-:Y:S04]  /*6a80*/  @!P0 LEA R38, P3, R18.reuse, R181, 0x1 ;  /* 0x000000b512268211 */ /* 0x050fe800078608ff */
[----:B--2---:R-:W-:Y:S02]  /*6a90*/  @!P0 LEA.HI.X R39, R18, R3, R19, 0x1, P3 ;  /* 0x0000000312278211 */ /* 0x004fe400018f0c13 */
[C---:B------:R-:W-:Y:S04]  /*6aa0*/  @!P4 LEA R36, P3, R135.reuse, R181, 0x1 ;  /* 0x000000b58724c211 */ /* 0x040fe800078608ff */
[----:B------:R-:W-:Y:S02]  /*6ab0*/  @!P4 LEA.HI.X R37, R135, R3, R144, 0x1, P3 ;  /* 0x000000038725c211 */ /* 0x000fe400018f0c90 */
[----:B------:R-:W-:Y:S11]  /*6ac0*/  ISETP.GE.AND P3, PT, R121, c[0x0][0x1d4], PT ;  /* 0x0000750079007a0c */ /* 0x000ff60003f66270 */
[----:B------:R-:W-:Y:S02]  /*6ad0*/  @!UPT UIADD3 URZ, URZ, URZ, URZ ;  /* 0x0000003f3f3ff290 */ /* 0x000fe4000fffe03f */
[C---:B------:R-:W-:Y:S04]  /*6ae0*/  @!P3 LEA R4, P5, R133.reuse, R181, 0x1 ;  /* 0x000000b58504b211 */ /* 0x040fe800078a08ff */
[----:B---3--:R-:W-:Y:S01]  /*6af0*/  @!P3 LEA.HI.X R5, R133, R3, R132, 0x1, P5 ;  /* 0x000000038505b211 */ /* 0x008fe200028f0c84 */
[----:B-----5:R-:W-:Y:S01]  /*6b00*/  @!P0 ST.E.128 [R38.64], R32 ;  /* 0x0000002026008985 */ /* 0x020fe2000c101d10 */
[----:B------:R-:W-:Y:S03]  /*6b10*/  ISETP.GE.AND P0, PT, R120, c[0x0][0x1d4], PT ;  /* 0x0000750078007a0c */ /* 0x000fe60003f06270 */
[----:B------:R-:W2:Y:S10]  /*6b20*/  @!P4 LDS.128 R28, [R117+0xc880] ;  /* 0x00c88000751cc984 */ /* 0x000eb40000000c00 */
[C---:B------:R-:W-:Y:S04]  /*6b30*/  @!P0 LEA R22, P5, R134.reuse, R181, 0x1 ;  /* 0x000000b586168211 */ /* 0x040fe800078a08ff */
[----:B------:R-:W-:Y:S01]  /*6b40*/  @!P0 LEA.HI.X R23, R134, R3, R131, 0x1, P5 ;  /* 0x0000000386178211 */ /* 0x000fe200028f0c83 */
[----:B--2---:R-:W-:Y:S04]  /*6b50*/  @!P4 ST.E.128 [R36.64], R28 ;  /* 0x0000001c2400c985 */ /* 0x004fe8000c101d10 */
[----:B------:R-:W2:Y:S04]  /*6b60*/  @!P3 LDS.128 R24, [R117+0xe080] ;  /* 0x00e080007518b984 */ /* 0x000ea80000000c00 */
[----:B--2---:R-:W-:Y:S04]  /*6b70*/  @!P3 ST.E.128 [R4.64], R24 ;  /* 0x000000180400b985 */ /* 0x004fe8000c101d10 */
[----:B------:R-:W2:Y:S04]  /*6b80*/  @!P0 LDS.128 R8, [R117+0xf880] ;  /* 0x00f8800075088984 */ /* 0x000ea80000000c00 */
[----:B--2---:R2:W-:Y:S02]  /*6b90*/  @!P0 ST.E.128 [R22.64], R8 ;  /* 0x0000000816008985 */ /* 0x0045e4000c101d10 */
.L_x_850:
[----:B------:R-:W-:Y:S05]  /*6ba0*/  BSYNC B2 ;  /* 0x0000000000027941 */ /* 0x000fea0003800000 */
.L_x_835:
[----:B------:R-:W-:Y:S01]  /*6bb0*/  IMAD.IADD R138, R138, 0x1, -R17 ;  /* 0x000000018a8a7824 */ /* 0x000fe200078e0a11 */
[----:B---3--:R-:W-:Y:S01]  /*6bc0*/  P2R R5, PR, RZ, 0x2 ;  /* 0x00000002ff057803 */ /* 0x008fe20000000000 */
[----:B--2---:R-:W-:Y:S01]  /*6bd0*/  IMAD.WIDE R22, R61, 0x30, R158 ;  /* 0x000000303d167825 */ /* 0x004fe200078e029e */
[----:B------:R-:W-:Y:S01]  /*6be0*/  ISETP.NE.AND P1, PT, R125, RZ, PT ;  /* 0x000000ff7d00720c */ /* 0x000fe20003f25270 */
[----:B------:R-:W-:Y:S01]  /*6bf0*/  BSSY B0, `(.L_x_869) ;  /* 0x0000049000007945 */ /* 0x000fe20003800000 */
[----:B------:R-:W-:Y:S01]  /*6c00*/  ISETP.GE.AND P3, PT, R138, 0x21, PT ;  /* 0x000000218a00780c */ /* 0x000fe20003f66270 */
[----:B------:R-:W-:Y:S01]  /*6c10*/  IMAD.WIDE.U32 R24, R155, c[0x0][0x208], RZ ;  /* 0x000082009b187a25 */ /* 0x000fe200078e00ff */
[----:B------:R-:W-:Y:S02]  /*6c20*/  ISETP.NE.AND P6, PT, R123, RZ, PT ;  /* 0x000000ff7b00720c */ /* 0x000fe40003fc5270 */
[----:B------:R-:W-:Y:S09]  /*6c30*/  ISETP.NE.AND P5, PT, R122, RZ, PT ;  /* 0x000000ff7a00720c */ /* 0x000ff20003fa5270 */
[----:B------:R-:W-:Y:S05]  /*6c40*/  @P3 IADD3 R9, P0, R22, 0x20, RZ ;  /* 0x0000002016093810 */ /* 0x000fea0007f1e0ff */
[----:B------:R-:W-:Y:S01]  /*6c50*/  @P3 IMAD.X R3, RZ, RZ, R23, P0 ;  /* 0x000000ffff033224 */ /* 0x000fe200000e0617 */
[----:B------:R-:W-:Y:S11]  /*6c60*/  ISETP.GE.AND P0, PT, R138, 0x1, PT ;  /* 0x000000018a00780c */ /* 0x000ff60003f06270 */
[----:B------:R-:W-:Y:S02]  /*6c70*/  @!UPT UIADD3 URZ, URZ, URZ, URZ ;  /* 0x0000003f3f3ff290 */ /* 0x000fe4000fffe03f */
[----:B------:R-:W-:Y:S01]  /*6c80*/  @P0 MOV R138, R160 ;  /* 0x000000a0008a0202 */ /* 0x000fe20000000f00 */
[----:B------:R-:W-:Y:S04]  /*6c90*/  @P0 IMAD R4, R23, c[0x0][0x258], RZ ;  /* 0x0000960017040a24 */ /* 0x000fe800078e02ff */
[C---:B------:R-:W-:Y:S04]  /*6ca0*/  @P0 IMAD.WIDE.U32 R10, R22.reuse, c[0x0][0x258], R138 ;  /* 0x00009600160a0a25 */ /* 0x040fe800078e008a */
[----:B------:R-:W-:Y:S01]  /*6cb0*/  @P0 IMAD R4, R22, c[0x0][0x25c], R4 ;  /* 0x0000970016040a24 */ /* 0x000fe200078e0204 */
[C---:B------:R-:W-:Y:S01]  /*6cc0*/  @P0 LEA R22, P4, R10.reuse, c[0x0][0x250], 0x1 ;  /* 0x000094000a160a11 */ /* 0x040fe200078808ff */
[----:B------:R-:W-:Y:S02]  /*6cd0*/  @P3 IMAD.MOV.U32 R138, RZ, RZ, R160 ;  /* 0x000000ffff8a3224 */ /* 0x000fe400078e00a0 */
[----:B------:R-:W-:Y:S05]  /*6ce0*/  @P0 IMAD.IADD R4, R11, 0x1, R4 ;  /* 0x000000010b040824 */ /* 0x000fea00078e0204 */
[----:B------:R-:W-:Y:S01]  /*6cf0*/  @P0 LEA.HI.X R23, R10, c[0x0][0x254], R4, 0x1, P4 ;  /* 0x000095000a170a11 */ /* 0x000fe200020f0c04 */
[----:B------:R-:W-:Y:S04]  /*6d00*/  IMAD R4, R154, c[0x0][0x208], RZ ;  /* 0x000082009a047a24 */ /* 0x000fe800078e02ff */
[----:B------:R-:W-:Y:S01]  /*6d10*/  @!PT LDS RZ, [RZ] ;  /* 0x00000000fffff984 */ /* 0x000fe20000000800 */
[----:B------:R-:W-:Y:S01]  /*6d20*/  @!PT LDS RZ, [RZ] ;  /* 0x00000000fffff984 */ /* 0x000fe20000000800 */
[----:B------:R-:W-:Y:S01]  /*6d30*/  @!PT LDS RZ, [RZ] ;  /* 0x00000000fffff984 */ /* 0x000fe20000000800 */
[----:B------:R2:W-:Y:S01]  /*6d40*/  @P0 LDGSTS.E.BYPASS.LTC128B.128 [R117+0x4080], [R22.64], !P1 ;  /* 0x0408000016750fae */ /* 0x0005e2000c901d50 */
[----:B------:R-:W-:Y:S05]  /*6d50*/  IMAD R4, R155, c[0x0][0x20c], R4 ;  /* 0x000083009b047a24 */ /* 0x000fea00078e0204 */
[----:B------:R-:W-:Y:S01]  /*6d60*/  IADD3 R25, R25, R4, RZ ;  /* 0x0000000419197210 */ /* 0x000fe20007ffe0ff */
[----:B------:R-:W-:Y:S04]  /*6d70*/  IMAD R4, R153, c[0x0][0x218], RZ ;  /* 0x0000860099047a24 */ /* 0x000fe800078e02ff */
[C---:B------:R-:W-:Y:S04]  /*6d80*/  IMAD.WIDE.U32 R24, R157.reuse, c[0x0][0x218], R24 ;  /* 0x000086009d187a25 */ /* 0x040fe800078e0018 */
[----:B------:R-:W-:Y:S01]  /*6d90*/  IMAD R157, R157, c[0x0][0x21c], R4 ;  /* 0x000087009d9d7a24 */ /* 0x000fe200078e0204 */
[----:B------:R-:W-:Y:S01]  /*6da0*/  IADD3 R11, P4, R166, R24, RZ ;  /* 0x00000018a60b7210 */ /* 0x000fe20007f9e0ff */
[----:B------:R-:W-:Y:S03]  /*6db0*/  @P3 IMAD R4, R3, c[0x0][0x258], RZ ;  /* 0x0000960003043a24 */ /* 0x000fe600078e02ff */
[----:B------:R-:W-:Y:S01]  /*6dc0*/  IADD3.X R6, R128, R25, R157, P4, !PT ;  /* 0x0000001980067210 */ /* 0x000fe200027fe49d */
[C---:B------:R-:W-:Y:S04]  /*6dd0*/  @P3 IMAD.WIDE.U32 R24, R9.reuse, c[0x0][0x258], R138 ;  /* 0x0000960009183a25 */ /* 0x040fe800078e008a */
[----:B------:R-:W-:Y:S01]  /*6de0*/  @P3 IMAD R4, R9, c[0x0][0x25c], R4 ;  /* 0x0000970009043a24 */ /* 0x000fe200078e0204 */
[C---:B------:R-:W-:Y:S04]  /*6df0*/  @P3 LEA R26, P4, R24.reuse, c[0x0][0x250], 0x1 ;  /* 0x00009400181a3a11 */ /* 0x040fe800078808ff */
[----:B------:R-:W-:Y:S04]  /*6e00*/  @P3 IADD3 R4, R25, R4, RZ ;  /* 0x0000000419043210 */ /* 0x000fe80007ffe0ff */
[----:B------:R-:W-:Y:S02]  /*6e10*/  @P3 LEA.HI.X R27, R24, c[0x0][0x254], R4, 0x1, P4 ;  /* 0x00009500181b3a11 */ /* 0x000fe400020f0c04 */
[C---:B------:R-:W-:Y:S04]  /*6e20*/  LEA R4, P4, R11.reuse, c[0x0][0x1f8], 0x1 ;  /* 0x00007e000b047a11 */ /* 0x040fe800078808ff */
[----:B------:R-:W-:Y:S02]  /*6e30*/  LEA.HI.X R3, R11, c[0x0][0x1fc], R6, 0x1, P4 ;  /* 0x00007f000b037a11 */ /* 0x000fe400020f0c06 */
[----:B------:R-:W-:Y:S03]  /*6e40*/  ISETP.NE.AND P4, PT, R124, RZ, PT ;  /* 0x000000ff7c00720c */ /* 0x000fe60003f85270 */
[----:B------:R2:W3:Y:S10]  /*6e50*/  SHFL.IDX PT, R9, R3, RZ, 0x181f ;  /* 0x00181fff03097589 */ /* 0x0004f400000e0000 */
[----:B------:R2:W-:Y:S04]  /*6e60*/  @P0 LDGSTS.E.BYPASS.LTC128B.128 [R117+0x5880], [R22.64+0x80], !P4 ;  /* 0x0588008016750fae */ /* 0x0005e8000e101d50 */
[----:B------:R2:W-:Y:S04]  /*6e70*/  @P0 LDGSTS.E.BYPASS.LTC128B.128 [R117+0x7080], [R22.64+0x100], !P6 ;  /* 0x0708010016750fae */ /* 0x0005e8000f101d50 */
[----:B------:R2:W-:Y:S04]  /*6e80*/  @P0 LDGSTS.E.BYPASS.LTC128B.128 [R117+0x8880], [R22.64+0x180], !P5 ;  /* 0x0888018016750fae */ /* 0x0005e8000e901d50 */
[----:B------:R2:W-:Y:S01]  /*6e90*/  @P3 LDGSTS.E.BYPASS.LTC128B.128 [R117+0x5080], [R26.64], !P1 ;  /* 0x050800001a753fae */ /* 0x0005e2000c901d50 */
[----:B------:R-:W-:Y:S03]  /*6ea0*/  ISETP.NE.AND P1, PT, R5, RZ, PT ;  /* 0x000000ff0500720c */ /* 0x000fe60003f25270 */
[----:B------:R2:W-:Y:S04]  /*6eb0*/  @P3 LDGSTS.E.BYPASS.LTC128B.128 [R117+0x6880], [R26.64+0x80], !P4 ;  /* 0x068800801a753fae */ /* 0x0005e8000e101d50 */
[----:B------:R2:W-:Y:S04]  /*6ec0*/  @P3 LDGSTS.E.BYPASS.LTC128B.128 [R117+0x8080], [R26.64+0x100], !P6 ;  /* 0x080801001a753fae */ /* 0x0005e8000f101d50 */
[----:B------:R2:W-:Y:S04]  /*6ed0*/  @P3 LDGSTS.E.BYPASS.LTC128B.128 [R117+0x9880], [R26.64+0x180], !P5 ;  /* 0x098801801a753fae */ /* 0x0005e8000e901d50 */
[----:B------:R-:W0:Y:S04]  /*6ee0*/  LDGDEPBAR ;  /* 0x00000000000079af */ /* 0x000e280000000000 */
[----:B------:R2:W1:Y:S01]  /*6ef0*/  SHFL.IDX PT, R5, R4, RZ, 0x181f ;  /* 0x00181fff04057589 */ /* 0x00046200000e0000 */
[----:B------:R-:W-:Y:S04]  /*6f00*/  DEPBAR.LE SB0, 0x0 ;  /* 0x000080000000791a */ /* 0x000fe80000000000 */
[----:B------:R-:W-:Y:S06]  /*6f10*/  BAR.SYNC.DEFER_BLOCKING 0x0 ;  /* 0x0000000000007b1d */ /* 0x000fec0000010000 */
[----:B------:R-:W-:-:S05]  /*6f20*/  @!P0 BRA `(.L_x_870) ;  /* 0x0000015000008947 */ /* 0x000fca0003800000 */
[C---:B-123--:R-:W-:Y:S02]  /*6f30*/  ISETP.GE.AND P0, PT, R18.reuse, c[0x0][0x1d4], PT ;  /* 0x0000750012007a0c */ /* 0x04efe40003f06270 */
[----:B------:R-:W-:Y:S11]  /*6f40*/  ISETP.GE.AND P5, PT, R15, c[0x0][0x1d4], PT ;  /* 0x000075000f007a0c */ /* 0x000ff60003fa6270 */
[----:B------:R-:W1:Y:S01]  /*6f50*/  @!P0 LDS.128 R32, [R117+0x4080] ;  /* 0x0040800075208984 */ /* 0x000e620000000c00 */
[C---:B------:R-:W-:Y:S04]  /*6f60*/  @!P0 LEA R40, P4, R18.reuse, R5, 0x1 ;  /* 0x0000000512288211 */ /* 0x040fe800078808ff */
        /* <DEDUP_REMOVED lines=17> */
.L_x_870:
[----:B-123--:R-:W-:Y:S05]  /*7080*/  BSYNC B0 ;  /* 0x0000000000007941 */ /* 0x00efea0003800000 */
.L_x_869:
[----:B------:R-:W1:Y:S01]  /*7090*/  SHFL.IDX PT, R3, R3, 0x1, 0x181f ;  /* 0x00381f0003037f89 */ /* 0x000e6200000e0000 */
[----:B------:R-:W-:Y:S03]  /*70a0*/  BSSY B0, `(.L_x_871) ;  /* 0x0000018000007945 */ /* 0x000fe60003800000 */
[----:B------:R-:W2:Y:S01]  /*70b0*/  SHFL.IDX PT, R4, R4, 0x1, 0x181f ;  /* 0x00381f0004047f89 */ /* 0x000ea200000e0000 */
[----:B------:R-:W-:-:S05]  /*70c0*/  @!P3 BRA `(.L_x_872) ;  /* 0x000001500000b947 */ /* 0x000fca0003800000 */
[C---:B------:R-:W-:Y:S02]  /*70d0*/  ISETP.GE.AND P0, PT, R18.reuse, c[0x0][0x1d4], PT ;  /* 0x0000750012007a0c */ /* 0x040fe40003f06270 */
[----:B------:R-:W-:Y:S11]  /*70e0*/  ISETP.GE.AND P4, PT, R15, c[0x0][0x1d4], PT ;  /* 0x000075000f007a0c */ /* 0x000ff60003f86270 */
[----:B------:R-:W3:Y:S01]  /*70f0*/  @!P0 LDS.128 R32, [R117+0x5080] ;  /* 0x0050800075208984 */ /* 0x000ee20000000c00 */
[CC--:B--2---:R-:W-:Y:S04]  /*7100*/  @!P0 LEA R38, P3, R18.reuse, R4.reuse, 0x1 ;  /* 0x0000000412268211 */ /* 0x0c4fe800078608ff */
[-C--:B-1----:R-:W-:Y:S02]  /*7110*/  @!P0 LEA.HI.X R39, R18, R3.reuse, R19, 0x1, P3 ;  /* 0x0000000312278211 */ /* 0x082fe400018f0c13 */
[CC--:B------:R-:W-:Y:S04]  /*7120*/  @!P4 LEA R36, P3, R135.reuse, R4.reuse, 0x1 ;  /* 0x000000048724c211 */ /* 0x0c0fe800078608ff */
[-C--:B------:R-:W-:Y:S02]  /*7130*/  @!P4 LEA.HI.X R37, R135, R3.reuse, R144, 0x1, P3 ;  /* 0x000000038725c211 */ /* 0x080fe400018f0c90 */
[----:B------:R-:W-:Y:S11]  /*7140*/  ISETP.GE.AND P3, PT, R121, c[0x0][0x1d4], PT ;  /* 0x0000750079007a0c */ /* 0x000ff60003f66270 */
[----:B------:R-:W-:Y:S02]  /*7150*/  @!UPT UIADD3 URZ, URZ, URZ, URZ ;  /* 0x0000003f3f3ff290 */ /* 0x000fe4000fffe03f */
[CC--:B------:R-:W-:Y:S04]  /*7160*/  @!P3 LEA R22, P5, R133.reuse, R4.reuse, 0x1 ;  /* 0x000000048516b211 */ /* 0x0c0fe800078a08ff */
[-C--:B------:R-:W-:Y:S01]  /*7170*/  @!P3 LEA.HI.X R23, R133, R3.reuse, R132, 0x1, P5 ;  /* 0x000000038517b211 */ /* 0x080fe200028f0c84 */
[----:B---3--:R-:W-:Y:S01]  /*7180*/  @!P0 ST.E.128 [R38.64], R32 ;  /* 0x0000002026008985 */ /* 0x008fe2000c101d10 */
        /* <DEDUP_REMOVED lines=9> */
.L_x_872:
[----:B------:R-:W-:Y:S05]  /*7220*/  BSYNC B0 ;  /* 0x0000000000007941 */ /* 0x000fea0003800000 */
.L_x_871:
[----:B------:R-:W-:Y:S11]  /*7230*/  ISETP.GT.AND P5, PT, R61, R114, PT ;  /* 0x000000723d00720c */ /* 0x000ff60003fa4270 */
[----:B------:R-:W-:Y:S02]  /*7240*/  @!UPT UIADD3 URZ, URZ, URZ, URZ ;  /* 0x0000003f3f3ff290 */ /* 0x000fe4000fffe03f */
[----:B------:R-:W-:-:S05]  /*7250*/  @!P5 BRA `(.L_x_873) ;  /* 0x000002600000d947 */ /* 0x000fca0003800000 */
[----:B-1----:R-:W-:Y:S01]  /*7260*/  IADD3 R5, R61, -0x1, RZ ;  /* 0xffffffff3d057810 */ /* 0x002fe20007ffe0ff */
[----:B------:R-:W-:Y:S01]  /*7270*/  IMAD.MOV.U32 R10, RZ, RZ, R162 ;  /* 0x000000ffff0a7224 */ /* 0x000fe200078e00a2 */
[----:B------:R-:W-:Y:S01]  /*7280*/  ISETP.GE.AND P3, PT, R129, 0x1, PT ;  /* 0x000000018100780c */ /* 0x000fe20003f66270 */
[----:B------:R-:W-:Y:S01]  /*7290*/  IMAD.MOV.U32 R11, RZ, RZ, R165 ;  /* 0x000000ffff0b7224 */ /* 0x000fe200078e00a5 */
[----:B--2---:R-:W-:Y:S01]  /*72a0*/  SHF.R.S32.HI R4, RZ, 0x1f, R5 ;  /* 0x0000001fff047819 */ /* 0x004fe20000011405 */
[C---:B------:R-:W-:Y:S01]  /*72b0*/  IMAD R3, R5.reuse, UR8, RZ ;  /* 0x0000000805037c24 */ /* 0x040fe2000f8e02ff */
[----:B------:R-:W-:Y:S01]  /*72c0*/  P2R R8, PR, RZ, 0x4 ;  /* 0x00000004ff087803 */ /* 0x000fe20000000000 */
[----:B------:R-:W-:Y:S01]  /*72d0*/  IMAD.WIDE.U32 R10, R5, UR10, R10 ;  /* 0x0000000a050a7c25 */ /* 0x000fe2000f8e000a */
[----:B------:R-:W-:Y:S02]  /*72e0*/  ISETP.NE.AND P2, PT, R125, RZ, PT ;  /* 0x000000ff7d00720c */ /* 0x000fe40003f45270 */
[----:B------:R-:W-:Y:S01]  /*72f0*/  P2R R6, PR, RZ, 0x2 ;  /* 0x00000002ff067803 */ /* 0x000fe20000000000 */
[----:B------:R-:W-:Y:S01]  /*7300*/  IMAD R3, R4, UR10, R3 ;  /* 0x0000000a04037c24 */ /* 0x000fe2000f8e0203 */
[----:B------:R-:W-:Y:S02]  /*7310*/  ISETP.NE.AND P1, PT, R124, RZ, PT ;  /* 0x000000ff7c00720c */ /* 0x000fe40003f25270 */
[----:B------:R-:W-:Y:S01]  /*7320*/  ISETP.NE.AND P6, PT, R122, RZ, PT ;  /* 0x000000ff7a00720c */ /* 0x000fe20003fc5270 */
[----:B------:R-:W-:Y:S01]  /*7330*/  IMAD.IADD R3, R11, 0x1, R3 ;  /* 0x000000010b037824 */ /* 0x000fe200078e0203 */
[C---:B------:R-:W-:Y:S04]  /*7340*/  @P3 LEA R22, P0, R10.reuse, c[0x0][0x220], 0x1 ;  /* 0x000088000a163a11 */ /* 0x040fe800078008ff */
[----:B------:R-:W-:Y:S02]  /*7350*/  @P3 LEA.HI.X R23, R10, c[0x0][0x224], R3, 0x1, P0 ;  /* 0x000089000a173a11 */ /* 0x000fe400000f0c03 */
[----:B------:R-:W-:Y:S03]  /*7360*/  ISETP.GE.AND P0, PT, R129, 0x21, PT ;  /* 0x000000218100780c */ /* 0x000fe60003f06270 */
[----:B------:R-:W-:Y:S01]  /*7370*/  @!PT LDS RZ, [RZ] ;  /* 0x00000000fffff984 */ /* 0x000fe20000000800 */
[----:B------:R-:W-:Y:S01]  /*7380*/  @!PT LDS RZ, [RZ] ;  /* 0x00000000fffff984 */ /* 0x000fe20000000800 */
[----:B------:R-:W-:Y:S01]  /*7390*/  @!PT LDS RZ, [RZ] ;  /* 0x00000000fffff984 */ /* 0x000fe20000000800 */
[----:B------:R1:W-:Y:S01]  /*73a0*/  @P3 LDGSTS.E.BYPASS.LTC128B.128 [R117+0xa080], [R22.64], !P2 ;  /* 0x0a08000016753fae */ /* 0x0003e2000d101d50 */
[----:B------:R-:W-:Y:S03]  /*73b0*/  ISETP.NE.AND P2, PT, R8, RZ, PT ;  /* 0x000000ff0800720c */ /* 0x000fe60003f45270 */
[----:B------:R1:W-:Y:S06]  /*73c0*/  @P3 LDGSTS.E.BYPASS.LTC128B.128 [R117+0xb880], [R22.64+0x80], !P1 ;  /* 0x0b88008016753fae */ /* 0x0003ec000c901d50 */
[----:B------:R-:W-:Y:S04]  /*73d0*/  @P0 IADD3 R4, P4, R10, UR12, RZ ;  /* 0x0000000c0a040c10 */ /* 0x000fe8000ff9e0ff */
[----:B------:R-:W-:Y:S02]  /*73e0*/  @P0 IADD3.X R3, R3, UR9, RZ, P4, !PT ;  /* 0x0000000903030c10 */ /* 0x000fe4000a7fe4ff */
[C---:B------:R-:W-:Y:S04]  /*73f0*/  @P0 LEA R10, P4, R4.reuse, c[0x0][0x220], 0x1 ;  /* 0x00008800040a0a11 */ /* 0x040fe800078808ff */
[----:B------:R-:W-:Y:S02]  /*7400*/  @P0 LEA.HI.X R11, R4, c[0x0][0x224], R3, 0x1, P4 ;  /* 0x00008900040b0a11 */ /* 0x000fe400020f0c03 */
[----:B------:R-:W-:Y:S11]  /*7410*/  ISETP.NE.AND P4, PT, R123, RZ, PT ;  /* 0x000000ff7b00720c */ /* 0x000ff60003f85270 */
[----:B------:R-:W-:Y:S02]  /*7420*/  @!UPT UIADD3 URZ, URZ, URZ, URZ ;  /* 0x0000003f3f3ff290 */ /* 0x000fe4000fffe03f */
[----:B------:R1:W-:Y:S04]  /*7430*/  @P3 LDGSTS.E.BYPASS.LTC128B.128 [R117+0xd080], [R22.64+0x100], !P4 ;  /* 0x0d08010016753fae */ /* 0x0003e8000e101d50 */
[----:B------:R1:W-:Y:S01]  /*7440*/  @P3 LDGSTS.E.BYPASS.LTC128B.128 [R117+0xe880], [R22.64+0x180], !P6 ;  /* 0x0e88018016753fae */ /* 0x0003e2000f101d50 */
[----:B------:R-:W-:Y:S11]  /*7450*/  ISETP.NE.AND P3, PT, R125, RZ, PT ;  /* 0x000000ff7d00720c */ /* 0x000ff60003f65270 */
[----:B------:R-:W-:Y:S02]  /*7460*/  @!UPT UIADD3 URZ, URZ, URZ, URZ ;  /* 0x0000003f3f3ff290 */ /* 0x000fe4000fffe03f */
[----:B------:R1:W-:Y:S04]  /*7470*/  @P0 LDGSTS.E.BYPASS.LTC128B.128 [R117+0xb080], [R10.64], !P3 ;  /* 0x0b0800000a750fae */ /* 0x0003e8000d901d50 */
[----:B------:R1:W-:Y:S01]  /*7480*/  @P0 LDGSTS.E.BYPASS.LTC128B.128 [R117+0xc880], [R10.64+0x80], !P1 ;  /* 0x0c8800800a750fae */ /* 0x0003e2000c901d50 */
[----:B------:R-:W-:Y:S03]  /*7490*/  ISETP.NE.AND P1, PT, R6, RZ, PT ;  /* 0x000000ff0600720c */ /* 0x000fe60003f25270 */
[----:B------:R1:W-:Y:S04]  /*74a0*/  @P0 LDGSTS.E.BYPASS.LTC128B.128 [R117+0xe080], [R10.64+0x100], !P4 ;  /* 0x0e0801000a750fae */ /* 0x0003e8000e101d50 */
[----:B------:R1:W-:Y:S04]  /*74b0*/  @P0 LDGSTS.E.BYPASS.LTC128B.128 [R117+0xf880], [R10.64+0x180], !P6 ;  /* 0x0f8801800a750fae */ /* 0x0003e8000f101d50 */
.L_x_873:
[----:B------:R-:W0:Y:S01]  /*74c0*/  LDGDEPBAR ;  /* 0x00000000000079af */ /* 0x000e220000000000 */
[----:B------:R-:W-:Y:S01]  /*74d0*/  IADD3 R61, R61, -0x1, RZ ;  /* 0xffffffff3d3d7810 */ /* 0x000fe20007ffe0ff */
[----:B------:R-:W-:-:S05]  /*74e0*/  @P5 BRA `(.L_x_874) ;  /* 0xffffa12000005947 */ /* 0x000fca000383ffff */
[----:B------:R-:W-:Y:S06]  /*74f0*/  BAR.SYNC.DEFER_BLOCKING 0x0 ;  /* 0x0000000000007b1d */ /* 0x000fec0000010000 */
.L_x_834:
[----:B-1----:R-:W-:Y:S01]  /*7500*/  ISETP.GE.AND P0, PT, R107, 0x1, PT ;  /* 0x000000016b00780c */ /* 0x002fe20003f06270 */
[----:B------:R-:W-:Y:S01]  /*7510*/  CS2R R2, SRZ ;  /* 0x0000000000027805 */ /* 0x000fe2000001ff00 */
[----:B------:R-:W-:Y:S01]  /*7520*/  PLOP3.LUT P2, PT, PT, PT, PT, 0x80, 0x0 ;  /* 0x000000000000781c */ /* 0x000fe20003f4f070 */
        /* <DEDUP_REMOVED lines=11> */
[----:B------:R-:W-:Y:S01]  /*75e0*/  MOV R13, RZ ;  /* 0x000000ff000d7202 */ /* 0x000fe20000000f00 */
[----:B--2---:R-:W-:Y:S01]  /*75f0*/  IMAD.MOV.U32 R4, RZ, RZ, RZ ;  /* 0x000000ffff047224 */ /* 0x004fe200078e00ff */
[----:B------:R-:W-:Y:S01]  /*7600*/  CS2R R6, SRZ ;  /* 0x0000000000067805 */ /* 0x000fe2000001ff00 */
[----:B------:R-:W-:Y:S01]  /*7610*/  MOV R11, RZ ;  /* 0x000000ff000b7202 */ /* 0x000fe20000000f00 */
        /* <DEDUP_REMOVED lines=52> */
[----:B------:R-:W-:Y:S05]  /*7960*/  @!P0 BRA `(.L_x_875) ;  /* 0x0000e5d000008947 */ /* 0x000fea0003800000 */
[----:B------:R-:W-:-:S04]  /*7970*/  ISETP.NE.U32.AND P0, PT, RZ, c[0x0][0x340], PT ;  /* 0x0000d000ff007a0c */ /* 0x000fc80003f05070 */
[----:B------:R-:W-:-:S13]  /*7980*/  ISETP.NE.AND.EX P2, PT, RZ, c[0x0][0x344], PT, P0 ;  /* 0x0000d100ff007a0c */ /* 0x000fda0003f45300 */
[----:B------:R-:W-:-:S04]  /*7990*/  @P2 IMAD.MOV.U32 R237, RZ, RZ, 0x4 ;  /* 0x00000004ffed2424 */ /* 0x000fc800078e00ff */
[----:B------:R-:W-:-:S06]  /*79a0*/  @P2 IMAD.WIDE R236, R226, R237, c[0x0][0x340] ;  /* 0x0000d000e2ec2625 */ /* 0x000fcc00078e02ed */
[----:B------:R1:W5:Y:S01]  /*79b0*/  @P2 LDG.E R236, [R236.64] ;  /* 0x00000010ecec2981 */ /* 0x000362000c1e1900 */
[----:B------:R-:W-:Y:S01]  /*79c0*/  SHF.R.S32.HI R0, RZ, 0x1f, R113 ;  /* 0x0000001fff007819 */ /* 0x000fe20000011471 */
[----:B------:R-:W-:Y:S01]  /*79d0*/  IMAD.WIDE.U32 R2, R113, c[0x0][0x178], RZ ;  /* 0x00005e0071027a25 */ /* 0x000fe200078e00ff */
[----:B------:R-:W-:Y:S01]  /*79e0*/  SHF.R.S32.HI R15, RZ, 0x1f, R224 ;  /* 0x0000001fff0f7819 */ /* 0x000fe200000114e0 */
[----:B------:R-:W-:Y:S01]  /*79f0*/  BSSY B0, `(.L_x_876) ;  /* 0x0000064000007945 */ /* 0x000fe20003800000 */
[----:B------:R-:W-:Y:S01]  /*7a00*/  ISETP.NE.U32.AND P0, PT, RZ, c[0x0][0x348], PT ;  /* 0x0000d200ff007a0c */ /* 0x000fe20003f05070 */
[----:B------:R-:W-:Y:S01]  /*7a10*/  IMAD R0, R0, c[0x0][0x178], RZ ;  /* 0x00005e0000007a24 */ /* 0x000fe200078e02ff */
[-C--:B------:R-:W-:Y:S01]  /*7a20*/  LEA.HI R80, R15, R224.reuse, RZ, 0x3 ;  /* 0x000000e00f507211 */ /* 0x080fe200078f18ff */
[----:B------:R-:W-:Y:S01]  /*7a30*/  IMAD R26, R111, c[0x0][0x2c4], RZ ;  /* 0x0000b1006f1a7a24 */ /* 0x000fe200078e02ff */
[----:B------:R-:W-:Y:S01]  /*7a40*/  SHF.R.S32.HI R9, RZ, 0x1f, R226 ;  /* 0x0000001fff097819 */ /* 0x000fe200000114e2 */
[----:B------:R-:W-:Y:S01]  /*7a50*/  IMAD R113, R113, c[0x0][0x17c], R0 ;  /* 0x00005f0071717a24 */ /* 0x000fe200078e0200 */
[----:B------:R-:W-:Y:S01]  /*7a60*/  LOP3.LUT R13, R80, 0xfffffff8, RZ, 0xc0, !PT ;  /* 0xfffffff8500d7812 */ /* 0x000fe200078ec0ff */
[----:B------:R-:W-:Y:S01]  /*7a70*/  IMAD.MOV.U32 R0, RZ, RZ, c[0x0][0x2c4] ;  /* 0x0000b100ff007624 */ /* 0x000fe200078e00ff */
[----:B------:R-:W-:Y:S01]  /*7a80*/  SHF.R.S32.HI R80, RZ, 0x3, R80 ;  /* 0x00000003ff507819 */ /* 0x000fe20000011450 */
[----:B------:R-:W-:Y:S01]  /*7a90*/  IMAD.IADD R3, R3, 0x1, R113 ;  /* 0x0000000103037824 */ /* 0x000fe200078e0271 */
[----:B------:R-:W-:Y:S01]  /*7aa0*/  ISETP.NE.AND.EX P0, PT, RZ, c[0x0][0x34c], PT, P0 ;  /* 0x0000d300ff007a0c */ /* 0x000fe20003f05300 */
[----:B------:R-:W-:Y:S01]  /*7ab0*/  IMAD.IADD R13, R224, 0x1, -R13 ;  /* 0x00000001e00d7824 */ /* 0x000fe200078e0a0d */
[----:B------:R-:W-:Y:S01]  /*7ac0*/  ISETP.NE.AND P1, PT, R0, 0x1, PT ;  /* 0x000000010000780c */ /* 0x000fe20003f25270 */
[----:B------:R-:W-:Y:S01]  /*7ad0*/  IMAD R0, R108, c[0x0][0x1b8], RZ ;  /* 0x00006e006c007a24 */ /* 0x000fe200078e02ff */
[----:B------:R-:W-:Y:S01]  /*7ae0*/  SEL R9, R9, RZ, !P0 ;  /* 0x000000ff09097207 */ /* 0x000fe20004000000 */
[----:B------:R-:W-:Y:S01]  /*7af0*/  IMAD R228, R13, 0x20, R80 ;  /* 0x000000200de47824 */ /* 0x000fe200078e0250 */
[----:B------:R-:W-:Y:S01]  /*7b00*/  SEL R4, R226, RZ, !P0 ;  /* 0x000000ffe2047207 */ /* 0x000fe20004000000 */
[----:B------:R-:W-:Y:S01]  /*7b10*/  IMAD R5, R223, c[0x0][0x1bc], R0 ;  /* 0x00006f00df057a24 */ /* 0x000fe200078e0200 */
[-C--:B------:R-:W-:Y:S01]  /*7b20*/  LEA.HI R14, R15, R224.reuse, RZ, 0x4 ;  /* 0x000000e00f0e7211 */ /* 0x080fe200078f20ff */
[----:B------:R-:W-:Y:S01]  /*7b30*/  IMAD R7, R109, 0x80, R228 ;  /* 0x000000806d077824 */ /* 0x000fe200078e02e4 */
[----:B------:R-:W-:Y:S01]  /*7b40*/  LEA.HI R42, R15, R224, RZ, 0x6 ;  /* 0x000000e00f2a7211 */ /* 0x000fe200078f30ff */
[----:B------:R-:W-:-:S04]  /*7b50*/  IMAD.WIDE.U32 R2, R223, c[0x0][0x1b8], R2 ;  /* 0x00006e00df027a25 */ /* 0x000fc800078e0002 */
[----:B------:R-:W-:-:S04]  /*7b60*/  @P1 IMAD.HI.U32 R0, R7, c[0x0][0x2c8], RZ ;  /* 0x0000b20007001a27 */ /* 0x000fc800078e00ff */
[----:B------:R-:W-:Y:S02]  /*7b70*/  IMAD R9, R9, c[0x0][0x1c0], RZ ;  /* 0x0000700009097a24 */ /* 0x000fe400078e02ff */
[----:B------:R-:W-:Y:S02]  /*7b80*/  IMAD.IADD R3, R3, 0x1, R5 ;  /* 0x0000000103037824 */ /* 0x000fe400078e0205 */
[----:B------:R-:W-:Y:S01]  /*7b90*/  IMAD.MOV.U32 R8, RZ, RZ, R7 ;  /* 0x000000ffff087224 */ /* 0x000fe200078e0007 */
[----:B------:R-:W-:Y:S01]  /*7ba0*/  @P1 SHF.R.U32.HI R8, RZ, c[0x0][0x2cc], R0 ;  /* 0x0000b300ff081a19 */ /* 0x000fe20000011600 */
[C---:B------:R-:W-:Y:S02]  /*7bb0*/  IMAD R9, R4.reuse, c[0x0][0x1c4], R9 ;  /* 0x0000710004097a24 */ /* 0x040fe400078e0209 */
[----:B------:R-:W-:Y:S01]  /*7bc0*/  IMAD.WIDE.U32 R4, R4, c[0x0][0x1c0], R2 ;  /* 0x0000700004047a25 */ /* 0x000fe200078e0002 */
[----:B------:R-:W-:-:S03]  /*7bd0*/  SHF.R.S32.HI R3, RZ, 0x1f, R8 ;  /* 0x0000001fff037819 */ /* 0x000fc60000011408 */
[----:B------:R-:W-:Y:S02]  /*7be0*/  IMAD.IADD R5, R5, 0x1, R9 ;  /* 0x0000000105057824 */ /* 0x000fe400078e0209 */
[----:B------:R-:W-:Y:S02]  /*7bf0*/  IMAD R3, R3, c[0x0][0x1b0], RZ ;  /* 0x00006c0003037a24 */ /* 0x000fe400078e02ff */
[----:B------:R-:W-:Y:S02]  /*7c00*/  IMAD.MOV R2, RZ, RZ, -R8 ;  /* 0x000000ffff027224 */ /* 0x000fe400078e0a08 */
[C---:B------:R-:W-:Y:S02]  /*7c10*/  IMAD R3, R8.reuse, c[0x0][0x1b4], R3 ;  /* 0x00006d0008037a24 */ /* 0x040fe400078e0203 */
[----:B------:R-:W-:Y:S01]  /*7c20*/  IMAD.WIDE.U32 R8, R8, c[0x0][0x1b0], R4 ;  /* 0x00006c0008087a25 */ /* 0x000fe200078e0004 */
[----:B------:R-:W-:-:S03]  /*7c30*/  LOP3.LUT R5, R14, 0xfffffff0, RZ, 0xc0, !PT ;  /* 0xfffffff00e057812 */ /* 0x000fc600078ec0ff */
[----:B------:R-:W-:Y:S02]  /*7c40*/  IMAD R2, R2, c[0x0][0x2c4], R7 ;  /* 0x0000b10002027a24 */ /* 0x000fe400078e0207 */
[----:B------:R-:W-:Y:S02]  /*7c50*/  IMAD.IADD R5, R224, 0x1, -R5 ;  /* 0x00000001e0057824 */ /* 0x000fe400078e0a05 */
[----:B------:R-:W-:Y:S01]  /*7c60*/  IMAD.IADD R9, R9, 0x1, R3 ;  /* 0x0000000109097824 */ /* 0x000fe200078e0203 */
[----:B------:R-:W-:Y:S01]  /*7c70*/  SHF.R.S32.HI R7, RZ, 0x1f, R2 ;  /* 0x0000001fff077819 */ /* 0x000fe20000011402 */
[----:B------:R-:W-:Y:S01]  /*7c80*/  IMAD.SHL.U32 R44, R80, 0x40, RZ ;  /* 0x00000040502c7824 */ /* 0x000fe200078e00ff */
[----:B------:R-:W-:Y:S01]  /*7c90*/  SHF.R.S32.HI R0, RZ, 0x1f, R5 ;  /* 0x0000001fff007819 */ /* 0x000fe20000011405 */
[----:B------:R-:W-:Y:S02]  /*7ca0*/  IMAD.SHL.U32 R42, R42, 0x8, RZ ;  /* 0x000000082a2a7824 */ /* 0x000fe400078e00ff */
[----:B------:R-:W-:Y:S01]  /*7cb0*/  IMAD R7, R7, c[0x0][0x1a8], RZ ;  /* 0x00006a0007077a24 */ /* 0x000fe200078e02ff */
[----:B------:R-:W-:Y:S01]  /*7cc0*/  LEA.HI R0, R0, R5, RZ, 0x3 ;  /* 0x0000000500007211 */ /* 0x000fe200078f18ff */
[----:B------:R-:W-:Y:S01]  /*7cd0*/  IMAD.MOV.U32 R221, RZ, RZ, 0x10 ;  /* 0x00000010ffdd7424 */ /* 0x000fe200078e00ff */
[----:B------:R-:W-:Y:S01]  /*7ce0*/  LOP3.LUT R44, R44, 0x1c0, RZ, 0xc0, !PT ;  /* 0x000001c02c2c7812 */ /* 0x000fe200078ec0ff */
[----:B------:R-:W-:Y:S01]  /*7cf0*/  IMAD R7, R2, c[0x0][0x1ac], R7 ;  /* 0x00006b0002077a24 */ /* 0x000fe200078e0207 */
[----:B------:R-:W-:Y:S01]  /*7d00*/  LOP3.LUT R12, R0, 0xfffffff8, RZ, 0xc0, !PT ;  /* 0xfffffff8000c7812 */ /* 0x000fe200078ec0ff */
[----:B------:R-:W-:Y:S01]  /*7d10*/  IMAD.WIDE.U32 R2, R2, c[0x0][0x1a8], R8 ;  /* 0x00006a0002027a25 */ /* 0x000fe200078e0008 */
[----:B------:R-:W-:-:S02]  /*7d20*/  SHF.R.U32.HI R43, RZ, 0x3, R44 ;  /* 0x00000003ff2b7819 */ /* 0x000fc4000001162c */
[----:B------:R-:W-:Y:S01]  /*7d30*/  LOP3.LUT R42, R42, 0xfffffe00, RZ, 0xc0, !PT ;  /* 0xfffffe002a2a7812 */ /* 0x000fe200078ec0ff */
[----:B------:R-:W-:Y:S01]  /*7d40*/  IMAD.IADD R12, R5, 0x1, -R12 ;  /* 0x00000001050c7824 */ /* 0x000fe200078e0a0c */
[----:B------:R-:W-:Y:S01]  /*7d50*/  IADD3 R7, R3, R7, RZ ;  /* 0x0000000703077210 */ /* 0x000fe20007ffe0ff */
[----:B------:R-:W-:Y:S01]  /*7d60*/  IMAD R5, R109, 0x80, R80 ;  /* 0x000000806d057824 */ /* 0x000fe200078e0250 */
[C---:B------:R-:W-:Y:S01]  /*7d70*/  LEA R6, P0, R2.reuse, c[0x0][0x160], 0x1 ;  /* 0x0000580002067a11 */ /* 0x040fe200078008ff */
[----:B------:R-:W-:Y:S02]  /*7d80*/  IMAD.SHL.U32 R3, R13, 0x8, RZ ;  /* 0x000000080d037824 */ /* 0x000fe400078e00ff */
[----:B------:R-:W-:Y:S01]  /*7d90*/  IMAD.MOV.U32 R219, RZ, RZ, 0x20 ;  /* 0x00000020ffdb7424 */ /* 0x000fe200078e00ff */
[----:B------:R-:W-:Y:S01]  /*7da0*/  LEA.HI.X R7, R2, c[0x0][0x164], R7, 0x1, P0 ;  /* 0x0000590002077a11 */ /* 0x000fe200000f0c07 */
[----:B------:R1:W2:Y:S01]  /*7db0*/  SHFL.IDX PT, R8, R6, RZ, 0x181f ;  /* 0x00181fff06087589 */ /* 0x0002a200000e0000 */
[----:B------:R-:W-:Y:S01]  /*7dc0*/  ISETP.GE.AND P0, PT, R5, R26, PT ;  /* 0x0000001a0500720c */ /* 0x000fe20003f06270 */
[----:B------:R-:W-:Y:S01]  /*7dd0*/  IMAD.MOV.U32 R230, RZ, RZ, 0x181f ;  /* 0x0000181fffe67424 */ /* 0x000fe200078e00ff */
[C---:B------:R-:W-:Y:S01]  /*7de0*/  IADD3 R229, R3.reuse, 0x40, RZ ;  /* 0x0000004003e57810 */ /* 0x040fe20007ffe0ff */
[----:B------:R1:W3:Y:S01]  /*7df0*/  SHFL.IDX PT, R9, R7, RZ, 0x181f ;  /* 0x00181fff07097589 */ /* 0x0002e200000e0000 */
[C---:B------:R-:W-:Y:S01]  /*7e00*/  IADD3 R19, R3.reuse, 0x80, RZ ;  /* 0x0000008003137810 */ /* 0x040fe20007ffe0ff */
[----:B------:R-:W-:Y:S01]  /*7e10*/  IMAD.MOV.U32 R227, RZ, RZ, -0x1 ;  /* 0xffffffffffe37424 */ /* 0x000fe200078e00ff */
[----:B------:R-:W-:-:S02]  /*7e20*/  IADD3 R18, R3, 0xc0, RZ ;  /* 0x000000c003127810 */ /* 0x000fc40007ffe0ff */
[----:B------:R-:W-:Y:S02]  /*7e30*/  ISETP.GE.AND P3, PT, R3, c[0x0][0x198], PT ;  /* 0x0000660003007a0c */ /* 0x000fe40003f66270 */
[----:B------:R-:W-:Y:S02]  /*7e40*/  LOP3.LUT R2, R44, 0x38, R3, 0xf8, !PT ;  /* 0x000000382c027812 */ /* 0x000fe400078ef803 */
[----:B------:R-:W-:Y:S02]  /*7e50*/  ISETP.GE.AND P4, PT, R229, c[0x0][0x198], PT ;  /* 0x00006600e5007a0c */ /* 0x000fe40003f86270 */
[----:B------:R-:W-:Y:S02]  /*7e60*/  ISETP.GE.AND P6, PT, R18, c[0x0][0x198], PT ;  /* 0x0000660012007a0c */ /* 0x000fe40003fc6270 */
[----:B------:R-:W-:Y:S02]  /*7e70*/  ISETP.GE.AND P5, PT, R19, c[0x0][0x198], PT ;  /* 0x0000660013007a0c */ /* 0x000fe40003fa6270 */
[----:B------:R-:W-:-:S02]  /*7e80*/  LOP3.LUT R11, R2, R43, RZ, 0x3c, !PT ;  /* 0x0000002b020b7212 */ /* 0x000fc400078e3cff */
[----:B------:R-:W-:-:S03]  /*7e90*/  P2R R4, PR, RZ, 0x1 ;  /* 0x00000001ff047803 */ /* 0x000fc60000000000 */
[----:B------:R-:W-:Y:S01]  /*7ea0*/  IMAD.IADD R2, R11, 0x1, R42 ;  /* 0x000000010b027824 */ /* 0x000fe200078e022a */
[----:B------:R-:W-:Y:S02]  /*7eb0*/  @!P2 MOV R236, R226 ;  /* 0x000000e200eca202 */ /* 0x000fe40000000f00 */
[----:B------:R-:W-:-:S05]  /*7ec0*/  R2P PR, R12, 0x6 ;  /* 0x000000060c007804 */ /* 0x000fca0000000000 */
[----:B------:R-:W-:Y:S02]  /*7ed0*/  SEL R221, R221, 0xfffffff0, !P1 ;  /* 0xfffffff0dddd7807 */ /* 0x000fe40004800000 */
[----:B------:R-:W-:Y:S01]  /*7ee0*/  SEL R219, R219, 0xffffffe0, !P2 ;  /* 0xffffffe0dbdb7807 */ /* 0x000fe20005000000 */
[----:B------:R-:W-:Y:S05]  /*7ef0*/  @P0 BRA `(.L_x_877) ;  /* 0x0000013000000947 */ /* 0x000fea0003800000 */
[----:B-123--:R-:W-:Y:S01]  /*7f00*/  SHF.R.S32.HI R16, RZ, 0x1f, R229 ;  /* 0x0000001fff107819 */ /* 0x00efe200000114e5 */
[----:B------:R-:W-:Y:S01]  /*7f10*/  IMAD.WIDE R22, R3, 0x2, R8 ;  /* 0x0000000203167825 */ /* 0x000fe200078e0208 */
[----:B------:R-:W-:Y:S02]  /*7f20*/  SHF.R.S32.HI R10, RZ, 0x1f, R19 ;  /* 0x0000001fff0a7819 */ /* 0x000fe40000011413 */
[----:B------:R-:W-:Y:S02]  /*7f30*/  SHF.R.S32.HI R11, RZ, 0x1f, R18 ;  /* 0x0000001fff0b7819 */ /* 0x000fe40000011412 */
[----:B------:R-:W-:Y:S02]  /*7f40*/  LEA.HI R21, R16, R229, RZ, 0x3 ;  /* 0x000000e510157211 */ /* 0x000fe400078f18ff */
[----:B------:R-:W-:Y:S01]  /*7f50*/  LEA.HI R17, R10, R19, RZ, 0x3 ;  /* 0x000000130a117211 */ /* 0x000fe200078f18ff */
[----:B------:R-:W-:Y:S01]  /*7f60*/  IMAD.SHL.U32 R10, R2, 0x2, RZ ;  /* 0x00000002020a7824 */ /* 0x000fe200078e00ff */
[----:B------:R-:W-:-:S02]  /*7f70*/  LEA.HI R11, R11, R18, RZ, 0x3 ;  /* 0x000000120b0b7211 */ /* 0x000fc400078f18ff */
[----:B------:R-:W-:Y:S02]  /*7f80*/  LOP3.LUT R21, R21, 0xfffffff8, RZ, 0xc0, !PT ;  /* 0xfffffff815157812 */ /* 0x000fe400078ec0ff */
[----:B------:R-:W-:Y:S01]  /*7f90*/  LOP3.LUT R17, R17, 0xfffffff8, RZ, 0xc0, !PT ;  /* 0xfffffff811117812 */ /* 0x000fe200078ec0ff */
[----:B------:R-:W-:Y:S01]  /*7fa0*/  @!PT LDS RZ, [RZ] ;  /* 0x00000000fffff984 */ /* 0x000fe20000000800 */
[----:B------:R1:W-:Y:S01]  /*7fb0*/  LDGSTS.E.BYPASS.LTC128B.128 [R10+0x10080], [R22.64], !P3 ;  /* 0x10080000160a7fae */ /* 0x0003e2000d901d50 */
[----:B------:R-:W-:Y:S01]  /*7fc0*/  LOP3.LUT R11, R11, 0xfffffff8, RZ, 0xc0, !PT ;  /* 0xfffffff80b0b7812 */ /* 0x000fe200078ec0ff */
[----:B------:R-:W-:-:S04]  /*7fd0*/  IMAD.WIDE R20, R21, 0x2, R8 ;  /* 0x0000000215147825 */ /* 0x000fc800078e0208 */
[--C-:B------:R-:W-:Y:S01]  /*7fe0*/  IMAD.WIDE R16, R17, 0x2, R8.reuse ;  /* 0x0000000211107825 */ /* 0x100fe200078e0208 */
[----:B------:R1:W-:Y:S03]  /*7ff0*/  LDGSTS.E.BYPASS.LTC128B.128 [R10+0x14080], [R20.64], !P4 ;  /* 0x14080000140a7fae */ /* 0x0003e6000e101d50 */
[----:B------:R-:W-:Y:S01]  /*8000*/  IMAD.WIDE R8, R11, 0x2, R8 ;  /* 0x000000020b087825 */ /* 0x000fe200078e0208 */
[----:B------:R1:W-:Y:S04]  /*8010*/  LDGSTS.E.BYPASS.LTC128B.128 [R10+0x18080], [R16.64], !P5 ;  /* 0x18080000100a7fae */ /* 0x0003e8000e901d50 */
[----:B------:R1:W-:Y:S02]  /*8020*/  LDGSTS.E.BYPASS.LTC128B.128 [R10+0x1c080], [R8.64], !P6 ;  /* 0x1c080000080a7fae */ /* 0x0003e4000f101d50 */
.L_x_877:
[----:B-123--:R-:W-:Y:S05]  /*8030*/  BSYNC B0 ;  /* 0x0000000000007941 */ /* 0x00efea0003800000 */
.L_x_876:
[----:B------:R-:W-:Y:S01]  /*8040*/  IADD3 R9, R5, 0x20, RZ ;  /* 0x0000002005097810 */ /* 0x000fe20007ffe0ff */
[----:B------:R1:W2:Y:S01]  /*8050*/  SHFL.IDX PT, R17, R7, 0x1, 0x181f ;  /* 0x00381f0007117f89 */ /* 0x0002a200000e0000 */
[----:B------:R-:W-:Y:S02]  /*8060*/  BSSY B0, `(.L_x_878) ;  /* 0x0000017000007945 */ /* 0x000fe40003800000 */
[----:B------:R-:W-:Y:S01]  /*8070*/  ISETP.GE.AND P0, PT, R9, R26, PT ;  /* 0x0000001a0900720c */ /* 0x000fe20003f06270 */
[----:B------:R1:W3:-:S12]  /*8080*/  SHFL.IDX PT, R16, R6, 0x1, 0x181f ;  /* 0x00381f0006107f89 */ /* 0x0002d800000e0000 */
        /* <DEDUP_REMOVED lines=20> */
.L_x_879:
[----:B------:R-:W-:Y:S05]  /*81d0*/  BSYNC B0 ;  /* 0x0000000000007941 */ /* 0x000fea0003800000 */
.L_x_878:
[----:B--2---:R-:W-:Y:S01]  /*81e0*/  IADD3 R9, R5, 0x40, RZ ;  /* 0x0000004005097810 */ /* 0x004fe20007ffe0ff */
[----:B------:R2:W1:Y:S01]  /*81f0*/  SHFL.IDX PT, R17, R7, 0x2, 0x181f ;  /* 0x00581f0007117f89 */ /* 0x00046200000e0000 */
[----:B------:R-:W-:Y:S02]  /*8200*/  BSSY B0, `(.L_x_880) ;  /* 0x0000017000007945 */ /* 0x000fe40003800000 */
[----:B------:R-:W-:Y:S01]  /*8210*/  ISETP.GE.AND P0, PT, R9, R26, PT ;  /* 0x0000001a0900720c */ /* 0x000fe20003f06270 */
[----:B---3--:R2:W3:-:S12]  /*8220*/  SHFL.IDX PT, R16, R6, 0x2, 0x181f ;  /* 0x00581f0006107f89 */ /* 0x0084d800000e0000 */
[----:B------:R-:W-:Y:S05]  /*8230*/  @P0 BRA `(.L_x_881) ;  /* 0x0000013000000947 */ /* 0x000fea0003800000 */
[----:B------:R-:W-:Y:S01]  /*8240*/  SHF.R.S32.HI R10, RZ, 0x1f, R229 ;  /* 0x0000001fff0a7819 */ /* 0x000fe200000114e5 */
[----:B-1-3--:R-:W-:Y:S01]  /*8250*/  IMAD.WIDE R20, R3, 0x2, R16 ;  /* 0x0000000203147825 */ /* 0x00afe200078e0210 */
        /* <DEDUP_REMOVED lines=17> */
.L_x_881:
[----:B------:R-:W-:Y:S05]  /*8370*/  BSYNC B0 ;  /* 0x0000000000007941 */ /* 0x000fea0003800000 */
.L_x_880:
[----:B-1----:R1:W-:Y:S01]  /*8380*/  SHFL.IDX PT, R20, R6, 0x3, 0x181f ;  /* 0x00781f0006147f89 */ /* 0x0023e200000e0000 */
[----:B------:R-:W-:Y:S01]  /*8390*/  IADD3 R5, R5, 0x60, RZ ;  /* 0x0000006005057810 */ /* 0x000fe20007ffe0ff */
[----:B------:R-:W-:Y:S01]  /*83a0*/  IMAD.MOV.U32 R85, RZ, RZ, 0x30 ;  /* 0x00000030ff557424 */ /* 0x000fe200078e00ff */
[----:B-----5:R-:W-:Y:S01]  /*83b0*/  SHF.R.S32.HI R9, RZ, 0x1f, R236 ;  /* 0x0000001fff097819 */ /* 0x020fe200000114ec */
[----:B------:R-:W2:Y:S01]  /*83c0*/  SHFL.IDX PT, R21, R7, 0x3, 0x181f ;  /* 0x00781f0007157f89 */ /* 0x000ea200000e0000 */
[----:B------:R-:W-:Y:S01]  /*83d0*/  ISETP.GE.AND P0, PT, R5, R26, PT ;  /* 0x0000001a0500720c */ /* 0x000fe20003f06270 */
[----:B------:R-:W-:Y:S01]  /*83e0*/  IMAD.MOV.U32 R231, RZ, RZ, c[0x0][0x2b8] ;  /* 0x0000ae00ffe77624 */ /* 0x000fe200078e00ff */
[----:B---3--:R-:W-:Y:S01]  /*83f0*/  LOP3.LUT R16, R16, 0xffffffef, RZ, 0xc0, !PT ;  /* 0xffffffef10107812 */ /* 0x008fe200078ec0ff */
[----:B------:R-:W-:-:S02]  /*8400*/  IMAD R85, R156, R85, -0x30 ;  /* 0xffffffd09c557424 */ /* 0x000fc400078e0255 */
[----:B------:R-:W-:Y:S01]  /*8410*/  IMAD R9, R9, c[0x0][0x2b0], RZ ;  /* 0x0000ac0009097a24 */ /* 0x000fe200078e02ff */
[----:B------:R-:W-:Y:S01]  /*8420*/  ISETP.NE.AND P2, PT, R231, 0x1, PT ;  /* 0x00000001e700780c */ /* 0x000fe20003f45270 */
[----:B------:R-:W-:Y:S02]  /*8430*/  IMAD.IADD R234, R228, 0x1, R85 ;  /* 0x00000001e4ea7824 */ /* 0x000fe400078e0255 */
[C---:B------:R-:W-:Y:S02]  /*8440*/  IMAD R9, R236.reuse, c[0x0][0x2b4], R9 ;  /* 0x0000ad00ec097a24 */ /* 0x040fe400078e0209 */
[----:B------:R-:W-:Y:S01]  /*8450*/  IMAD.WIDE.U32 R236, R236, c[0x0][0x2b0], RZ ;  /* 0x0000ac00ecec7a25 */ /* 0x000fe200078e00ff */
[----:B------:R-:W-:-:S03]  /*8460*/  ISETP.GE.AND P1, PT, R234, R107, PT ;  /* 0x0000006bea00720c */ /* 0x000fc60003f26270 */
[----:B------:R-:W-:Y:S01]  /*8470*/  @!P0 IMAD.SHL.U32 R5, R2, 0x2, RZ ;  /* 0x0000000202058824 */ /* 0x000fe200078e00ff */
[----:B------:R-:W-:Y:S01]  /*8480*/  ISETP.GT.OR P1, PT, R228, 0x2f, P1 ;  /* 0x0000002fe400780c */ /* 0x000fe20000f24670 */
[----:B------:R-:W-:Y:S01]  /*8490*/  IMAD.IADD R234, R234, 0x1, R225 ;  /* 0x00000001eaea7824 */ /* 0x000fe200078e02e1 */
[----:B-12---:R-:W-:Y:S01]  /*84a0*/  @!P0 SHF.R.S32.HI R6, RZ, 0x1f, R229 ;  /* 0x0000001fff068819 */ /* 0x006fe200000114e5 */
[----:B------:R-:W-:Y:S01]  /*84b0*/  IMAD.IADD R232, R237, 0x1, R9 ;  /* 0x00000001ede87824 */ /* 0x000fe200078e0209 */
[----:B------:R-:W-:Y:S01]  /*84c0*/  @P2 LOP3.LUT R16, R16, 0x10, RZ, 0xfc, !PT ;  /* 0x0000001010102812 */ /* 0x000fe200078efcff */
[----:B------:R-:W-:Y:S01]  /*84d0*/  @P2 IMAD.HI.U32 R8, R234, c[0x0][0x2bc], RZ ;  /* 0x0000af00ea082a27 */ /* 0x000fe200078e00ff */
[----:B------:R-:W-:Y:S02]  /*84e0*/  @!P0 LEA.HI R23, R6, R229, RZ, 0x3 ;  /* 0x000000e506178211 */ /* 0x000fe400078f18ff */
[----:B------:R-:W-:Y:S01]  /*84f0*/  @!P0 SHF.R.S32.HI R6, RZ, 0x1f, R19 ;  /* 0x0000001fff068819 */ /* 0x000fe20000011413 */
[----:B------:R-:W-:Y:S01]  /*8500*/  @!P0 IMAD.WIDE R10, R3, 0x2, R20 ;  /* 0x00000002030a8825 */ /* 0x000fe200078e0214 */
[----:B------:R-:W-:-:S02]  /*8510*/  @!P0 LOP3.LUT R23, R23, 0xfffffff8, RZ, 0xc0, !PT ;  /* 0xfffffff817178812 */ /* 0x000fc400078ec0ff */
[----:B------:R-:W-:Y:S01]  /*8520*/  @!P0 LEA.HI R6, R6, R19, RZ, 0x3 ;  /* 0x0000001306068211 */ /* 0x000fe200078f18ff */
[----:B------:R-:W-:Y:S01]  /*8530*/  IMAD.MOV.U32 R7, RZ, RZ, R234 ;  /* 0x000000ffff077224 */ /* 0x000fe200078e00ea */
[----:B------:R-:W-:Y:S01]  /*8540*/  @!PT LDS RZ, [RZ] ;  /* 0x00000000fffff984 */ /* 0x000fe20000000800 */
[----:B------:R1:W-:Y:S01]  /*8550*/  @!P0 LDGSTS.E.BYPASS.LTC128B.128 [R5+0x13080], [R10.64], !P3 ;  /* 0x130800000a058fae */ /* 0x0003e2000d901d50 */
[----:B------:R-:W-:Y:S01]  /*8560*/  @!P0 IMAD.WIDE R22, R23, 0x2, R20 ;  /* 0x0000000217168825 */ /* 0x000fe200078e0214 */
[----:B------:R-:W-:Y:S02]  /*8570*/  @!P0 LOP3.LUT R17, R6, 0xfffffff8, RZ, 0xc0, !PT ;  /* 0xfffffff806118812 */ /* 0x000fe400078ec0ff */
[----:B------:R-:W-:Y:S01]  /*8580*/  @P2 SHF.R.U32.HI R7, RZ, c[0x0][0x2c0], R8 ;  /* 0x0000b000ff072a19 */ /* 0x000fe20000011608 */
[----:B------:R-:W-:Y:S01]  /*8590*/  IMAD.MOV.U32 R233, RZ, RZ, RZ ;  /* 0x000000ffffe97224 */ /* 0x000fe200078e00ff */
[----:B------:R2:W-:Y:S01]  /*85a0*/  @!P0 LDGSTS.E.BYPASS.LTC128B.128 [R5+0x17080], [R22.64], !P4 ;  /* 0x1708000016058fae */ /* 0x0005e2000e101d50 */
[----:B------:R-:W-:Y:S01]  /*85b0*/  @!P0 IMAD.WIDE R24, R17, 0x2, R20 ;  /* 0x0000000211188825 */ /* 0x000fe200078e0214 */
[----:B------:R-:W-:-:S04]  /*85c0*/  @!P1 IADD3 R6, P2, R7, R236, RZ ;  /* 0x000000ec07069210 */ /* 0x000fc80007f5e0ff */
[----:B------:R3:W-:Y:S01]  /*85d0*/  @!P0 LDGSTS.E.BYPASS.LTC128B.128 [R5+0x1b080], [R24.64], !P5 ;  /* 0x1b08000018058fae */ /* 0x0007e2000e901d50 */
[----:B------:R-:W-:Y:S02]  /*85e0*/  @!P1 LEA.HI.X.SX32 R9, R7, R232, 0x1, P2 ;  /* 0x000000e807099211 */ /* 0x000fe400010f0eff */
[----:B------:R-:W-:-:S04]  /*85f0*/  @!P1 LEA R8, P2, R6, c[0x0][0x2a0], 0x2 ;  /* 0x0000a80006089a11 */ /* 0x000fc800078410ff */
[----:B------:R-:W-:Y:S02]  /*8600*/  @!P1 LEA.HI.X R9, R6, c[0x0][0x2a4], R9, 0x2, P2 ;  /* 0x0000a90006099a11 */ /* 0x000fe400010f1409 */
[----:B-1----:R-:W-:-:S04]  /*8610*/  @!P0 SHF.R.S32.HI R11, RZ, 0x1f, R18 ;  /* 0x0000001fff0b8819 */ /* 0x002fc80000011412 */
[----:B------:R-:W-:-:S04]  /*8620*/  @!P0 LEA.HI R11, R11, R18, RZ, 0x3 ;  /* 0x000000120b0b8211 */ /* 0x000fc800078f18ff */
[----:B------:R-:W-:-:S05]  /*8630*/  @!P0 LOP3.LUT R11, R11, 0xfffffff8, RZ, 0xc0, !PT ;  /* 0xfffffff80b0b8812 */ /* 0x000fca00078ec0ff */
[----:B------:R-:W-:-:S05]  /*8640*/  @!P0 IMAD.WIDE R28, R11, 0x2, R20 ;  /* 0x000000020b1c8825 */ /* 0x000fca00078e0214 */
[----:B------:R3:W-:Y:S04]  /*8650*/  @!P0 LDGSTS.E.BYPASS.LTC128B.128 [R5+0x1f080], [R28.64], !P6 ;  /* 0x1f0800001c058fae */ /* 0x0007e8000f101d50 */
[----:B------:R-:W0:Y:S04]  /*8660*/  LDGDEPBAR ;  /* 0x00000000000079af */ /* 0x000e280000000000 */
[----:B------:R-:W-:Y:S06]  /*8670*/  BAR.SYNC.DEFER_BLOCKING 0x0 ;  /* 0x0000000000007b1d */ /* 0x000fec0000010000 */
[----:B----4-:R1:W4:Y:S01]  /*8680*/  @!P1 LDG.E R233, [R8.64] ;  /* 0x0000001008e99981 */ /* 0x010322000c1e1900 */
[----:B------:R-:W-:Y:S01]  /*8690*/  IMAD.MOV R7, RZ, RZ, -R7 ;  /* 0x000000ffff077224 */ /* 0x000fe200078e0a07 */
[----:B------:R-:W-:Y:S01]  /*86a0*/  ISETP.GE.AND P6, PT, R3, c[0x0][0x1d4], PT ;  /* 0x0000750003007a0c */ /* 0x000fe20003fc6270 */
[----:B------:R-:W-:Y:S01]  /*86b0*/  IMAD R6, R108, c[0x0][0x1e8], RZ ;  /* 0x00007a006c067a24 */ /* 0x000fe200078e02ff */
[----:B------:R-:W-:Y:S01]  /*86c0*/  ISETP.GE.AND P3, PT, R229, c[0x0][0x1d4], PT ;  /* 0x00007500e5007a0c */ /* 0x000fe20003f66270 */
[----:B------:R-:W-:Y:S01]  /*86d0*/  IMAD R234, R7, c[0x0][0x2b8], R234 ;  /* 0x0000ae0007ea7a24 */ /* 0x000fe200078e02ea */
[----:B------:R-:W-:Y:S01]  /*86e0*/  ISETP.GE.AND P5, PT, R19, c[0x0][0x1d4], PT ;  /* 0x0000750013007a0c */ /* 0x000fe20003fa6270 */
[----:B------:R-:W-:Y:S01]  /*86f0*/  IMAD R81, R223, c[0x0][0x1ec], R6 ;  /* 0x00007b00df517a24 */ /* 0x000fe200078e0206 */
[----:B------:R-:W-:Y:S01]  /*8700*/  ISETP.GE.AND P4, PT, R18, c[0x0][0x1d4], PT ;  /* 0x0000750012007a0c */ /* 0x000fe20003f86270 */
[----:B--2---:R-:W-:Y:S01]  /*8710*/  IMAD.WIDE.U32 R22, R234, c[0x0][0x1e0], RZ ;  /* 0x00007800ea167a25 */ /* 0x004fe200078e00ff */
[----:B------:R-:W-:-:S02]  /*8720*/  SHF.R.S32.HI R21, RZ, 0x1f, R234 ;  /* 0x0000001fff157819 */ /* 0x000fc400000114ea */
[----:B------:R-:W-:Y:S01]  /*8730*/  LOP3.LUT R16, R16, 0xfffffffe, RZ, 0xc0, !PT ;  /* 0xfffffffe10107812 */ /* 0x000fe200078ec0ff */
[----:B------:R-:W-:-:S04]  /*8740*/  IMAD.WIDE.U32 R86, R223, c[0x0][0x1e8], RZ ;  /* 0x00007a00df567a25 */ /* 0x000fc800078e00ff */
[----:B------:R-:W-:Y:S01]  /*8750*/  IMAD R7, R21, c[0x0][0x1e0], RZ ;  /* 0x0000780015077a24 */ /* 0x000fe200078e02ff */
[----:B------:R-:W-:Y:S01]  /*8760*/  @P3 LOP3.LUT R16, R16, 0x1, RZ, 0xfc, !PT ;  /* 0x0000000110103812 */ /* 0x000fe200078efcff */
[----:B------:R-:W-:Y:S02]  /*8770*/  IMAD.IADD R81, R87, 0x1, R81 ;  /* 0x0000000157517824 */ /* 0x000fe400078e0251 */
[----:B------:R-:W-:Y:S02]  /*8780*/  IMAD R10, R234, c[0x0][0x1e4], R7 ;  /* 0x00007900ea0a7a24 */ /* 0x000fe400078e0207 */
[----:B------:R-:W-:Y:S02]  /*8790*/  IMAD R108, R108, c[0x0][0x210], RZ ;  /* 0x000084006c6c7a24 */ /* 0x000fe400078e02ff */
[----:B------:R-:W-:Y:S01]  /*87a0*/  IMAD.IADD R11, R23, 0x1, R10 ;  /* 0x00000001170b7824 */ /* 0x000fe200078e020a */
[----:B-1----:R-:W-:Y:S01]  /*87b0*/  IADD3 R8, R156, -0x1, RZ ;  /* 0xffffffff9c087810 */ /* 0x002fe20007ffe0ff */
[----:B------:R-:W-:-:S04]  /*87c0*/  IMAD.MOV.U32 R10, RZ, RZ, R22 ;  /* 0x000000ffff0a7224 */ /* 0x000fc800078e0016 */
[----:B------:R-:W-:-:S05]  /*87d0*/  IMAD R83, R8, -0x30, R107 ;  /* 0xffffffd008537824 */ /* 0x000fca00078e026b */
[----:B------:R-:W-:-:S05]  /*87e0*/  IMNMX R9, R83, 0x30, PT ;  /* 0x0000003053097817 */ /* 0x000fca0003800200 */
[----:B------:R-:W-:Y:S01]  /*87f0*/  IMAD.IADD R9, R9, 0x1, -R80 ;  /* 0x0000000109097824 */ /* 0x000fe200078e0a50 */
[----:B----4-:R-:W-:Y:S01]  /*8800*/  SHF.R.S32.HI R20, RZ, 0x1f, R233 ;  /* 0x0000001fff147819 */ /* 0x010fe200000114e9 */
[----:B------:R-:W-:-:S04]  /*8810*/  IMAD.WIDE.U32 R6, R233, c[0x0][0x1f0], R10 ;  /* 0x00007c00e9067a25 */ /* 0x000fc800078e000a */
[----:B------:R-:W-:Y:S01]  /*8820*/  IMAD R10, R20, c[0x0][0x1f0], RZ ;  /* 0x00007c00140a7a24 */ /* 0x000fe200078e02ff */
[----:B---3--:R-:W-:-:S03]  /*8830*/  IADD3 R5, P0, R86, R6, RZ ;  /* 0x0000000656057210 */ /* 0x008fc60007f1e0ff */
[----:B------:R-:W-:-:S05]  /*8840*/  IMAD R10, R233, c[0x0][0x1f4], R10 ;  /* 0x00007d00e90a7a24 */ /* 0x000fca00078e020a */
[----:B------:R-:W-:Y:S02]  /*8850*/  IADD3.X R10, R81, R7, R10, P0, !PT ;  /* 0x00000007510a7210 */ /* 0x000fe400007fe40a */
[----:B------:R-:W-:-:S04]  /*8860*/  LEA R11, P0, R5, c[0x0][0x1c8], 0x1 ;  /* 0x00007200050b7a11 */ /* 0x000fc800078008ff */
[----:B------:R-:W-:Y:S01]  /*8870*/  LEA.HI.X R10, R5, c[0x0][0x1cc], R10, 0x1, P0 ;  /* 0x00007300050a7a11 */ /* 0x000fe200000f0c0a */
[----:B------:R-:W-:Y:S01]  /*8880*/  SHFL.IDX PT, R22, R11, RZ, 0x181f ;  /* 0x00181fff0b167589 */ /* 0x000fe200000e0000 */
[----:B------:R-:W-:-:S03]  /*8890*/  ISETP.GE.AND P0, PT, R9, 0x1, PT ;  /* 0x000000010900780c */ /* 0x000fc60003f06270 */
[----:B------:R-:W1:Y:S10]  /*88a0*/  SHFL.IDX PT, R23, R10, RZ, 0x181f ;  /* 0x00181fff0a177589 */ /* 0x000e7400000e0000 */
[----:B------:R-:W-:-:S02]  /*88b0*/  @P0 SHF.R.S32.HI R8, RZ, 0x1f, R229 ;  /* 0x0000001fff080819 */ /* 0x000fc400000114e5 */
[----:B------:R-:W-:Y:S02]  /*88c0*/  @P0 SHF.R.S32.HI R6, RZ, 0x1f, R19 ;  /* 0x0000001fff060819 */ /* 0x000fe40000011413 */
[----:B------:R-:W-:Y:S02]  /*88d0*/  @P0 SHF.R.S32.HI R5, RZ, 0x1f, R18 ;  /* 0x0000001fff050819 */ /* 0x000fe40000011412 */
[----:B------:R-:W-:Y:S01]  /*88e0*/  @P0 LEA.HI R7, R8, R229, RZ, 0x3 ;  /* 0x000000e508070211 */ /* 0x000fe200078f18ff */
[----:B------:R-:W-:Y:S01]  /*88f0*/  @P0 IMAD.SHL.U32 R8, R2, 0x2, RZ ;  /* 0x0000000202080824 */ /* 0x000fe200078e00ff */
[----:B------:R-:W-:Y:S02]  /*8900*/  @P0 LEA.HI R6, R6, R19, RZ, 0x3 ;  /* 0x0000001306060211 */ /* 0x000fe400078f18ff */
[----:B------:R-:W-:Y:S02]  /*8910*/  @P0 LEA.HI R5, R5, R18, RZ, 0x3 ;  /* 0x0000001205050211 */ /* 0x000fe400078f18ff */
[----:B------:R-:W-:-:S02]  /*8920*/  @P0 LOP3.LUT R7, R7, 0xfffffff8, RZ, 0xc0, !PT ;  /* 0xfffffff807070812 */ /* 0x000fc400078ec0ff */
[----:B------:R-:W-:Y:S01]  /*8930*/  @P0 LOP3.LUT R6, R6, 0xfffffff8, RZ, 0xc0, !PT ;  /* 0xfffffff806060812 */ /* 0x000fe200078ec0ff */
[----:B-1----:R-:W-:Y:S01]  /*8940*/  @P0 IMAD.WIDE R24, R3, 0x2, R22 ;  /* 0x0000000203180825 */ /* 0x002fe200078e0216 */
[----:B------:R-:W-:-:S03]  /*8950*/  @P0 LOP3.LUT R5, R5, 0xfffffff8, RZ, 0xc0, !PT ;  /* 0xfffffff805050812 */ /* 0x000fc600078ec0ff */
        /* <DEDUP_REMOVED lines=8> */
[----:B------:R-:W-:-:S03]  /*89e0*/  ISETP.GE.AND P0, PT, R9, 0x21, PT ;  /* 0x000000210900780c */ /* 0x000fc60003f06270 */
[----:B------:R-:W-:Y:S04]  /*89f0*/  SHFL.IDX PT, R22, R11, 0x1, 0x181f ;  /* 0x00381f000b167f89 */ /* 0x000fe800000e0000 */
[----:B------:R-:W1:Y:S06]  /*8a00*/  SHFL.IDX PT, R23, R10, 0x1, 0x181f ;  /* 0x00381f000a177f89 */ /* 0x000e6c00000e0000 */
[----:B------:R-:W-:Y:S01]  /*8a10*/  @P0 SHF.R.S32.HI R34, RZ, 0x1f, R229 ;  /* 0x0000001fff220819 */ /* 0x000fe200000114e5 */
[----:B------:R-:W-:Y:S01]  /*8a20*/  @P0 IMAD.SHL.U32 R9, R2, 0x2, RZ ;  /* 0x0000000202090824 */ /* 0x000fe200078e00ff */
[----:B------:R-:W-:-:S02]  /*8a30*/  @P0 SHF.R.S32.HI R32, RZ, 0x1f, R19 ;  /* 0x0000001fff200819 */ /* 0x000fc40000011413 */
[----:B------:R-:W-:Y:S02]  /*8a40*/  @P0 SHF.R.S32.HI R5, RZ, 0x1f, R18 ;  /* 0x0000001fff050819 */ /* 0x000fe40000011412 */
[----:B------:R-:W-:Y:S02]  /*8a50*/  @P0 LEA.HI R27, R34, R229, RZ, 0x3 ;  /* 0x000000e5221b0211 */ /* 0x000fe400078f18ff */
[----:B------:R-:W-:Y:S02]  /*8a60*/  @P0 LEA.HI R17, R32, R19, RZ, 0x3 ;  /* 0x0000001320110211 */ /* 0x000fe400078f18ff */
[----:B------:R-:W-:Y:S02]  /*8a70*/  @P0 LEA.HI R5, R5, R18, RZ, 0x3 ;  /* 0x0000001205050211 */ /* 0x000fe400078f18ff */
[----:B---3--:R-:W-:Y:S02]  /*8a80*/  @P0 LOP3.LUT R7, R27, 0xfffffff8, RZ, 0xc0, !PT ;  /* 0xfffffff81b070812 */ /* 0x008fe400078ec0ff */
[----:B------:R-:W-:Y:S01]  /*8a90*/  @P0 LOP3.LUT R6, R17, 0xfffffff8, RZ, 0xc0, !PT ;  /* 0xfffffff811060812 */ /* 0x000fe200078ec0ff */
[----:B------:R-:W-:Y:S01]  /*8aa0*/  IMAD R17, R223, c[0x0][0x214], R108 ;  /* 0x00008500df117a24 */ /* 0x000fe200078e026c */
[----:B------:R-:W-:Y:S01]  /*8ab0*/  @P0 LOP3.LUT R5, R5, 0xfffffff8, RZ, 0xc0, !PT ;  /* 0xfffffff805050812 */ /* 0x000fe200078ec0ff */
[----:B-1----:R-:W-:-:S04]  /*8ac0*/  @P0 IMAD.WIDE R10, R3, 0x2, R22 ;  /* 0x00000002030a0825 */ /* 0x002fc800078e0216 */
[--C-:B------:R-:W-:Y:S01]  /*8ad0*/  @P0 IMAD.WIDE R24, R7, 0x2, R22.reuse ;  /* 0x0000000207180825 */ /* 0x100fe200078e0216 */
[----:B------:R4:W-:Y:S03]  /*8ae0*/  @P0 LDGSTS.E.BYPASS.LTC128B.128 [R9+0xb080], [R10.64], !P6 ;  /* 0x0b0800000a090fae */ /* 0x0009e6000f101d50 */
[--C-:B------:R-:W-:Y:S01]  /*8af0*/  @P0 IMAD.WIDE R6, R6, 0x2, R22.reuse ;  /* 0x0000000206060825 */ /* 0x100fe200078e0216 */
[----:B------:R4:W-:Y:S01]  /*8b00*/  @P0 LDGSTS.E.BYPASS.LTC128B.128 [R9+0xc880], [R24.64], !P3 ;  /* 0x0c88000018090fae */ /* 0x0009e2000d901d50 */
[----:B------:R-:W-:Y:S02]  /*8b10*/  ISETP.GT.AND P3, PT, R228, 0x2f, PT ;  /* 0x0000002fe400780c */ /* 0x000fe40003f64270 */
[----:B--2---:R-:W-:Y:S01]  /*8b20*/  @P0 IMAD.WIDE R28, R5, 0x2, R22 ;  /* 0x00000002051c0825 */ /* 0x004fe200078e0216 */
[----:B------:R4:W-:Y:S03]  /*8b30*/  @P0 LDGSTS.E.BYPASS.LTC128B.128 [R9+0xe080], [R6.64], !P5 ;  /* 0x0e08000006090fae */ /* 0x0009e6000e901d50 */
[----:B------:R-:W-:Y:S01]  /*8b40*/  IMAD.WIDE.U32 R22, R223, c[0x0][0x210], RZ ;  /* 0x00008400df167a25 */ /* 0x000fe200078e00ff */
[----:B------:R4:W-:Y:S01]  /*8b50*/  @P0 LDGSTS.E.BYPASS.LTC128B.128 [R9+0xf880], [R28.64], !P4 ;  /* 0x0f8800001c090fae */ /* 0x0009e2000e101d50 */
[----:B------:R-:W-:-:S02]  /*8b60*/  ISETP.LT.AND P0, PT, RZ, c[0x0][0x27c], PT ;  /* 0x00009f00ff007a0c */ /* 0x000fc40003f01270 */
[----:B------:R-:W-:Y:S01]  /*8b70*/  IMAD.IADD R17, R23, 0x1, R17 ;  /* 0x0000000117117824 */ /* 0x000fe200078e0211 */
[----:B------:R-:W0:Y:S10]  /*8b80*/  LDGDEPBAR ;  /* 0x00000000000079af */ /* 0x000e340000000000 */
[----:B------:R-:W-:Y:S05]  /*8b90*/  @P0 BRA `(.L_x_882) ;  /* 0x0000002000000947 */ /* 0x000fea0003800000 */
[----:B------:R-:W-:-:S04]  /*8ba0*/  DEPBAR.LE SB0, 0x1 ;  /* 0x000080400000791a */ /* 0x000fc80000000000 */
[----:B------:R-:W-:Y:S05]  /*8bb0*/  BRA `(.L_x_883) ;  /* 0x00006bf000007947 */ /* 0x000fea0003800000 */
.L_x_882:
[----:B------:R-:W-:Y:S01]  /*8bc0*/  SHF.R.S32.HI R5, RZ, 0x1f, R110 ;  /* 0x0000001fff057819 */ /* 0x000fe2000001146e */
[----:B----4-:R-:W-:Y:S01]  /*8bd0*/  IMAD.WIDE.U32 R8, R110, c[0x0][0x280], RZ ;  /* 0x0000a0006e087a25 */ /* 0x010fe200078e00ff */
[----:B------:R-:W-:Y:S01]  /*8be0*/  ULDC.U8 UR4, c[0x0][0x298] ;  /* 0x0000a60000047ab9 */ /* 0x000fe20000000000 */
[----:B------:R-:W-:Y:S01]  /*8bf0*/  BSSY B2, `(.L_x_883) ;  /* 0x00006bb000027945 */ /* 0x000fe20003800000 */
[----:B------:R-:W-:Y:S01]  /*8c00*/  SHF.L.U32 R24, R2, 0x1, RZ ;  /* 0x0000000102187819 */ /* 0x000fe200000006ff */
[C---:B------:R-:W-:Y:S01]  /*8c10*/  IMAD R7, R5.reuse, c[0x0][0x280], RZ ;  /* 0x0000a00005077a24 */ /* 0x040fe200078e02ff */
[----:B------:R-:W-:Y:S01]  /*8c20*/  LEA R36, P0, R8, c[0x0][0x270], 0x1 ;  /* 0x00009c0008247a11 */ /* 0x000fe200078008ff */
[----:B------:R-:W-:Y:S02]  /*8c30*/  IMAD R5, R5, c[0x0][0x290], RZ ;  /* 0x0000a40005057a24 */ /* 0x000fe400078e02ff */
[C---:B------:R-:W-:Y:S02]  /*8c40*/  IMAD R6, R110.reuse, c[0x0][0x284], R7 ;  /* 0x0000a1006e067a24 */ /* 0x040fe400078e0207 */
[----:B------:R-:W-:-:S03]  /*8c50*/  IMAD R5, R110, c[0x0][0x294], R5 ;  /* 0x0000a5006e057a24 */ /* 0x000fc600078e0205 */
[----:B------:R-:W-:-:S04]  /*8c60*/  IADD3 R6, R6, R9, RZ ;  /* 0x0000000906067210 */ /* 0x000fc80007ffe0ff */
[----:B------:R-:W-:Y:S01]  /*8c70*/  LEA.HI.X R37, R8, c[0x0][0x274], R6, 0x1, P0 ;  /* 0x00009d0008257a11 */ /* 0x000fe200000f0c06 */
[----:B------:R-:W-:-:S05]  /*8c80*/  IMAD.WIDE.U32 R6, R110, c[0x0][0x290], RZ ;  /* 0x0000a4006e067a25 */ /* 0x000fca00078e00ff */
[----:B------:R-:W-:Y:S02]  /*8c90*/  IADD3 R5, R5, R7, RZ ;  /* 0x0000000705057210 */ /* 0x000fe40007ffe0ff */
[----:B------:R-:W-:-:S04]  /*8ca0*/  LEA R38, P0, R6, c[0x0][0x288], 0x1 ;  /* 0x0000a20006267a11 */ /* 0x000fc800078008ff */
        /* <DEDUP_REMOVED lines=35> */
[----:B-1----:R-:W-:-:S12]  /*8ee0*/  CS2R R40, SRZ ;  /* 0x0000000000287805 */ /* 0x002fd8000001ff00 */
[----:B------:R-:W-:-:S04]  /*8ef0*/  @!P0 SHF.R.S32.HI R5, RZ, 0x1f, R4 ;  /* 0x0000001fff058819 */ /* 0x000fc80000011404 */
[----:B------:R-:W-:-:S04]  /*8f00*/  @!P0 LEA.HI R5, R5, R4, RZ, 0x2 ;  /* 0x0000000405058211 */ /* 0x000fc800078f10ff */
[----:B------:R-:W-:Y:S02]  /*8f10*/  @!P0 LOP3.LUT R9, R5, 0xfffffffc, RZ, 0xc0, !PT ;  /* 0xfffffffc05098812 */ /* 0x000fe400078ec0ff */
[----:B------:R-:W-:-:S03]  /*8f20*/  CS2R R4, SRZ ;  /* 0x0000000000047805 */ /* 0x000fc6000001ff00 */
[----:B--2---:R-:W-:-:S04]  /*8f30*/  @!P0 IMAD.WIDE R34, R9, 0x2, R36 ;  /* 0x0000000209228825 */ /* 0x004fc800078e0224 */
        /* <DEDUP_REMOVED lines=14> */
.L_x_886:
[----:B------:R-:W-:Y:S05]  /*9020*/  BSYNC B0 ;  /* 0x0000000000007941 */ /* 0x000fea0003800000 */
.L_x_885:
[----:B-----5:R-:W-:Y:S01]  /*9030*/  IMAD.MOV.U32 R49, RZ, RZ, R32 ;  /* 0x000000ffff317224 */ /* 0x020fe200078e0020 */
[----:B----4-:R-:W-:Y:S01]  /*9040*/  SHF.R.U64 R38, R32, 0x10, R33 ;  /* 0x0000001020267819 */ /* 0x010fe20000001221 */
[--C-:B------:R-:W-:Y:S01]  /*9050*/  IMAD.MOV.U32 R35, RZ, RZ, R29.reuse ;  /* 0x000000ffff237224 */ /* 0x100fe200078e001d */
[----:B------:R-:W-:Y:S01]  /*9060*/  SHF.R.U32.HI R32, RZ, 0x10, R29 ;  /* 0x00000010ff207819 */ /* 0x000fe2000001161d */
[----:B------:R-:W-:Y:S01]  /*9070*/  IMAD R26, R109, -0x80, R26 ;  /* 0xffffff806d1a7824 */ /* 0x000fe200078e021a */
[--C-:B------:R-:W-:Y:S01]  /*9080*/  SHF.R.U32.HI R37, RZ, 0x10, R33.reuse ;  /* 0x00000010ff257819 */ /* 0x100fe20000011621 */
[----:B------:R-:W-:Y:S01]  /*9090*/  IMAD.MOV.U32 R47, RZ, RZ, R33 ;  /* 0x000000ffff2f7224 */ /* 0x000fe200078e0021 */
[----:B------:R-:W-:Y:S01]  /*90a0*/  PRMT R32, R35, 0x5410, R32 ;  /* 0x0000541023207816 */ /* 0x000fe20000000020 */
[----:B------:R-:W-:Y:S01]  /*90b0*/  IMAD.MOV.U32 R50, RZ, RZ, R28 ;  /* 0x000000ffff327224 */ /* 0x000fe200078e001c */
[----:B------:R-:W-:Y:S01]  /*90c0*/  IMNMX R35, R26, 0x80, PT ;  /* 0x000000801a237817 */ /* 0x000fe20003800200 */
[----:B------:R-:W-:Y:S01]  /*90d0*/  IMAD.MOV.U32 R45, RZ, RZ, R41 ;  /* 0x000000ffff2d7224 */ /* 0x000fe200078e0029 */
[----:B------:R-:W-:Y:S01]  /*90e0*/  SHF.R.U64 R33, R28, 0x10, R29 ;  /* 0x000000101c217819 */ /* 0x000fe2000000121d */
[----:B------:R-:W-:Y:S01]  /*90f0*/  IMAD.MOV.U32 R43, RZ, RZ, R30 ;  /* 0x000000ffff2b7224 */ /* 0x000fe200078e001e */
[----:B------:R-:W-:Y:S01]  /*9100*/  ISETP.GE.AND P0, PT, R80, R35, PT ;  /* 0x000000235000720c */ /* 0x000fe20003f06270 */
[----:B------:R-:W-:Y:S01]  /*9110*/  IMAD.MOV.U32 R48, RZ, RZ, R40 ;  /* 0x000000ffff307224 */ /* 0x000fe200078e0028 */
[--C-:B------:R-:W-:Y:S01]  /*9120*/  SHF.R.U64 R29, R40, 0x10, R41.reuse ;  /* 0x00000010281d7819 */ /* 0x100fe20000001229 */
[----:B------:R-:W-:Y:S01]  /*9130*/  IMAD.MOV.U32 R42, RZ, RZ, R6 ;  /* 0x000000ffff2a7224 */ /* 0x000fe200078e0006 */
[----:B------:R-:W-:Y:S01]  /*9140*/  SHF.R.U32.HI R28, RZ, 0x10, R41 ;  /* 0x00000010ff1c7819 */ /* 0x000fe20000011629 */
[--C-:B------:R-:W-:Y:S01]  /*9150*/  IMAD.MOV.U32 R41, RZ, RZ, R31.reuse ;  /* 0x000000ffff297224 */ /* 0x100fe200078e001f */
[----:B------:R-:W-:Y:S01]  /*9160*/  SHF.R.U64 R36, R30, 0x10, R31 ;  /* 0x000000101e247819 */ /* 0x000fe2000000121f */
[----:B------:R-:W-:Y:S01]  /*9170*/  IMAD.MOV.U32 R39, RZ, RZ, R7 ;  /* 0x000000ffff277224 */ /* 0x000fe200078e0007 */
[----:B------:R-:W-:Y:S01]  /*9180*/  SHF.R.U32.HI R34, RZ, 0x10, R31 ;  /* 0x00000010ff227819 */ /* 0x000fe2000001161f */
        /* <DEDUP_REMOVED lines=9> */
[----:B------:R-:W-:Y:S01]  /*9220*/  SHF.R.U64 R25, R10, 0x10, R11 ;  /* 0x000000100a197819 */ /* 0x000fe2000000120b */
[----:B------:R-:W-:Y:S01]  /*9230*/  IMAD.MOV.U32 R4, RZ, RZ, R53 ;  /* 0x000000ffff047224 */ /* 0x000fe200078e0035 */
[----:B------:R-:W-:Y:S01]  /*9240*/  SHF.R.U32.HI R11, RZ, 0x10, R11 ;  /* 0x00000010ff0b7819 */ /* 0x000fe2000001160b */
[----:B------:R-:W-:-:S04]  /*9250*/  DEPBAR.LE SB0, 0x1 ;  /* 0x000080400000791a */ /* 0x000fc80000000000 */
[--C-:B------:R-:W-:Y:S01]  /*9260*/  SHF.R.U64 R10, R52, 0x10, R53.reuse ;  /* 0x00000010340a7819 */ /* 0x100fe20000001235 */
[----:B------:R-:W-:Y:S01]  /*9270*/  BSSY B1, `(.L_x_887) ;  /* 0x00000bc000017945 */ /* 0x000fe20003800000 */
[----:B------:R-:W-:Y:S02]  /*9280*/  SHF.R.U32.HI R9, RZ, 0x10, R53 ;  /* 0x00000010ff097819 */ /* 0x000fe40000011635 */
        /* <DEDUP_REMOVED lines=37> */
[C---:B------:R-:W-:Y:S01]  /*94e0*/  SHF.L.U32 R44, R37.reuse, 0x10, RZ ;  /* 0x00000010252c7819 */ /* 0x040fe200000006ff */
[----:B------:R-:W-:Y:S01]  /*94f0*/  FFMA.FTZ R40, R40, R42, R39 ;  /* 0x0000002a28287223 */ /* 0x000fe20000010027 */
[----:B------:R-:W-:Y:S01]  /*9500*/  SHF.L.U32 R42, R34, 0x10, RZ ;  /* 0x00000010222a7819 */ /* 0x000fe200000006ff */
        /* <DEDUP_REMOVED lines=18> */
.L_x_890:
[----:B------:R-:W-:Y:S05]  /*9630*/  BSYNC B0 ;  /* 0x0000000000007941 */ /* 0x000fea0003800000 */
.L_x_889:
        /* <DEDUP_REMOVED lines=20> */
[----:B------:R-:W-:Y:S01]  /*9780*/  FFMA.FTZ R5, R40, R44, -R5 ;  /* 0x0000002c28057223 */ /* 0x000fe20000010805 */
[----:B------:R-:W-:Y:S01]  /*9790*/  SHF.L.U32 R44, R32, 0x10, RZ ;  /* 0x00000010202c7819 */ /* 0x000fe200000006ff */
[----:B------:R-:W-:Y:S01]  /*97a0*/  FFMA.FTZ R40, R40, R42, R39 ;  /* 0x0000002a28287223 */ /* 0x000fe20000010027 */
[----:B------:R-:W-:Y:S01]  /*97b0*/  SHF.L.U32 R42, R30, 0x10, RZ ;  /* 0x000000101e2a7819 */ /* 0x000fe200000006ff */
[-C--:B------:R-:W-:Y:S01]  /*97c0*/  FMUL.FTZ R48, R48, R43.reuse ;  /* 0x0000002b30307220 */ /* 0x080fe20000410000 */
[----:B------:R-:W-:Y:S01]  /*97d0*/  LOP3.LUT R39, R30, 0xffff0000, RZ, 0xc0, !PT ;  /* 0xffff00001e277812 */ /* 0x000fe200078ec0ff */
[----:B------:R-:W-:Y:S01]  /*97e0*/  FFMA.FTZ R7, R4, R43, -R7 ;  /* 0x0000002b04077223 */ /* 0x000fe20000010807 */
        /* <DEDUP_REMOVED lines=15> */
.L_x_892:
[----:B------:R-:W-:Y:S05]  /*98e0*/  BSYNC B0 ;  /* 0x0000000000007941 */ /* 0x000fea0003800000 */
.L_x_891:
        /* <DEDUP_REMOVED lines=42> */
.L_x_894:
[----:B------:R-:W-:Y:S05]  /*9b90*/  BSYNC B0 ;  /* 0x0000000000007941 */ /* 0x000fea0003800000 */
.L_x_893:
[----:B-1----:R-:W-:-:S04]  /*9ba0*/  IADD3 R4, R8, 0x60, RZ ;  /* 0x0000006008047810 */ /* 0x002fc80007ffe0ff */
[----:B------:R-:W-:-:S13]  /*9bb0*/  ISETP.GE.AND P0, PT, R4, c[0x0][0x27c], PT ;  /* 0x00009f0004007a0c */ /* 0x000fda0003f06270 */
[----:B------:R-:W-:Y:S05]  /*9bc0*/  @P0 BRA `(.L_x_888) ;  /* 0x0000026000000947 */ /* 0x000fea0003800000 */
[----:B------:R-:W1:Y:S01]  /*9bd0*/  LDS.128 R4, [R24+0x1c080] ;  /* 0x01c0800018047984 */ /* 0x000e620000000c00 */
[C---:B------:R-:W-:Y:S01]  /*9be0*/  SHF.L.U32 R44, R25.reuse, 0x10, RZ ;  /* 0x00000010192c7819 */ /* 0x040fe200000006ff */
        /* <DEDUP_REMOVED lines=36> */
.L_x_888:
[----:B------:R-:W-:Y:S05]  /*9e30*/  BSYNC B1 ;  /* 0x0000000000017941 */ /* 0x000fea0003800000 */
.L_x_887:
[----:B-1----:R-:W-:Y:S01]  /*9e40*/  IADD3 R4, R80, 0x20, RZ ;  /* 0x0000002050047810 */ /* 0x002fe20007ffe0ff */
[----:B------:R-:W-:Y:S03]  /*9e50*/  BSSY B1, `(.L_x_895) ;  /* 0x00000ac000017945 */ /* 0x000fe60003800000 */
[----:B------:R-:W-:-:S13]  /*9e60*/  ISETP.GE.AND P0, PT, R4, R35, PT ;  /* 0x000000230400720c */ /* 0x000fda0003f06270 */
        /* <DEDUP_REMOVED lines=23> */
[C---:B------:R-:W-:Y:S01]  /*9fe0*/  SHF.L.U32 R41, R34.reuse, 0x10, RZ ;  /* 0x0000001022297819 */ /* 0x040fe200000006ff */
[C---:B------:R-:W-:Y:S01]  /*9ff0*/  FMUL.FTZ R48, R43.reuse, R48 ;  /* 0x000000302b307220 */ /* 0x040fe20000410000 */
        /* <DEDUP_REMOVED lines=17> */
.L_x_898:
[----:B------:R-:W-:Y:S05]  /*a110*/  BSYNC B0 ;  /* 0x0000000000007941 */ /* 0x000fea0003800000 */
.L_x_897:
        /* <DEDUP_REMOVED lines=42> */
.L_x_900:
[----:B------:R-:W-:Y:S05]  /*a3c0*/  BSYNC B0 ;  /* 0x0000000000007941 */ /* 0x000fea0003800000 */
.L_x_899:
        /* <DEDUP_REMOVED lines=42> */
.L_x_902:
[----:B------:R-:W-:Y:S05]  /*a670*/  BSYNC B0 ;  /* 0x0000000000007941 */ /* 0x000fea0003800000 */
.L_x_901:
[----:B-1----:R-:W-:-:S04]  /*a680*/  IADD3 R4, R8, 0x60, RZ ;  /* 0x0000006008047810 */ /* 0x002fc80007ffe0ff */
[----:B------:R-:W-:-:S13]  /*a690*/  ISETP.GE.AND P0, PT, R4, c[0x0][0x27c], PT ;  /* 0x00009f0004007a0c */ /* 0x000fda0003f06270 */
[----:B------:R-:W-:Y:S05]  /*a6a0*/  @P0 BRA `(.L_x_896) ;  /* 0x0000026000000947 */ /* 0x000fea0003800000 */
[----:B------:R-:W1:Y:S01]  /*a6b0*/  LDS.128 R4, [R24+0x1d080] ;  /* 0x01d0800018047984 */ /* 0x000e620000000c00 */
[C---:B------:R-:W-:Y:S01]  /*a6c0*/  SHF.L.U32 R42, R25.reuse, 0x10, RZ ;  /* 0x00000010192a7819 */ /* 0x040fe200000006ff */
        /* <DEDUP_REMOVED lines=36> */
.L_x_896:
[----:B------:R-:W-:Y:S05]  /*a910*/  BSYNC B1 ;  /* 0x0000000000017941 */ /* 0x000fea0003800000 */
.L_x_895:
        /* <DEDUP_REMOVED lines=45> */
.L_x_906:
[----:B------:R-:W-:Y:S05]  /*abf0*/  BSYNC B0 ;  /* 0x0000000000007941 */ /* 0x000fea0003800000 */
.L_x_905:
        /* <DEDUP_REMOVED lines=42> */
.L_x_908:
[----:B------:R-:W-:Y:S05]  /*aea0*/  BSYNC B0 ;  /* 0x0000000000007941 */ /* 0x000fea0003800000 */
.L_x_907:
        /* <DEDUP_REMOVED lines=42> */
.L_x_910:
[----:B------:R-:W-:Y:S05]  /*b150*/  BSYNC B0 ;  /* 0x0000000000007941 */ /* 0x000fea0003800000 */
.L_x_909:
        /* <DEDUP_REMOVED lines=41> */
.L_x_904:
[----:B------:R-:W-:Y:S05]  /*b3f0*/  BSYNC B1 ;  /* 0x0000000000017941 */ /* 0x000fea0003800000 */
.L_x_903:
[----:B-1----:R-:W-:-:S04]  /*b400*/  IADD3 R4, R80, 0x60, RZ ;  /* 0x0000006050047810 */ /* 0x002fc80007ffe0ff */
[----:B------:R-:W-:-:S13]  /*b410*/  ISETP.GE.AND P0, PT, R4, R35, PT ;  /* 0x000000230400720c */ /* 0x000fda0003f06270 */
[----:B------:R-:W-:Y:S05]  /*b420*/  @P0 BRA `(.L_x_911) ;  /* 0x0000437000000947 */ /* 0x000fea0003800000 */
[----:B------:R-:W-:Y:S01]  /*b430*/  ISETP.GE.AND P0, PT, R8, c[0x0][0x27c], PT ;  /* 0x00009f0008007a0c */ /* 0x000fe20003f06270 */
[----:B------:R-:W-:-:S12]  /*b440*/  BSSY B0, `(.L_x_912) ;  /* 0x0000028000007945 */ /* 0x000fd80003800000 */
[----:B------:R-:W-:Y:S05]  /*b450*/  @P0 BRA `(.L_x_913) ;  /* 0x0000026000000947 */ /* 0x000fea0003800000 */
[----:B------:R-:W1:Y:S01]  /*b460*/  LDS.128 R4, [R24+0x13080] ;  /* 0x0130800018047984 */ /* 0x000e620000000c00 */
[C---:B------:R-:W-:Y:S02]  /*b470*/  SHF.L.U32 R40, R38.reuse, 0x10, RZ ;  /* 0x0000001026287819 */ /* 0x040fe400000006ff */
[----:B------:R-:W-:Y:S01]  /*b480*/  LOP3.LUT R41, R38, 0xffff0000, RZ, 0xc0, !PT ;  /* 0xffff000026297812 */ /* 0x000fe200078ec0ff */
[C---:B------:R-:W-:Y:S01]  /*b490*/  IMAD.U32 R38, R36.reuse, 0x10000, RZ ;  /* 0x0001000024267824 */ /* 0x040fe200078e00ff */
[----:B------:R-:W-:Y:S02]  /*b4a0*/  LOP3.LUT R36, R36, 0xffff0000, RZ, 0xc0, !PT ;  /* 0xffff000024247812 */ /* 0x000fe400078ec0ff */
[C---:B-1----:R-:W-:Y:S01]  /*b4b0*/  LOP3.LUT R35, R4.reuse, 0xffff0000, RZ, 0xc0, !PT ;  /* 0xffff000004237812 */ /* 0x042fe200078ec0ff */
[----:B------:R-:W-:Y:S01]  /*b4c0*/  IMAD.U32 R42, R7, 0x10000, RZ ;  /* 0x00010000072a7824 */ /* 0x000fe200078e00ff */
[----:B------:R-:W-:Y:S02]  /*b4d0*/  SHF.L.U32 R39, R4, 0x10, RZ ;  /* 0x0000001004277819 */ /* 0x000fe400000006ff */
[----:B------:R-:W-:-:S02]  /*b4e0*/  SHF.L.U32 R44, R6, 0x10, RZ ;  /* 0x00000010062c7819 */ /* 0x000fc400000006ff */
[----:B------:R-:W-:Y:S01]  /*b4f0*/  LOP3.LUT R43, R6, 0xffff0000, RZ, 0xc0, !PT ;  /* 0xffff0000062b7812 */ /* 0x000fe200078ec0ff */
[-C--:B------:R-:W-:Y:S01]  /*b500*/  FMUL.FTZ R6, R38, R35.reuse ;  /* 0x0000002326067220 */ /* 0x080fe20000410000 */
[C---:B------:R-:W-:Y:S01]  /*b510*/  SHF.L.U32 R4, R5.reuse, 0x10, RZ ;  /* 0x0000001005047819 */ /* 0x040fe200000006ff */
[C---:B------:R-:W-:Y:S01]  /*b520*/  FMUL.FTZ R35, R40.reuse, R35 ;  /* 0x0000002328237220 */ /* 0x040fe20000410000 */
[----:B------:R-:W-:Y:S01]  /*b530*/  LOP3.LUT R5, R5, 0xffff0000, RZ, 0xc0, !PT ;  /* 0xffff000005057812 */ /* 0x000fe200078ec0ff */
[-C--:B------:R-:W-:Y:S01]  /*b540*/  FFMA.FTZ R6, R40, R39.reuse, -R6 ;  /* 0x0000002728067223 */ /* 0x080fe20000010806 */
[----:B------:R-:W-:Y:S01]  /*b550*/  LOP3.LUT R45, R7, 0xffff0000, RZ, 0xc0, !PT ;  /* 0xffff0000072d7812 */ /* 0x000fe200078ec0ff */
[----:B------:R-:W-:Y:S01]  /*b560*/  FFMA.FTZ R35, R38, R39, R35 ;  /* 0x0000002726237223 */ /* 0x000fe20000010023 */
[----:B------:R-:W-:Y:S01]  /*b570*/  SHF.L.U32 R38, R34, 0x10, RZ ;  /* 0x0000001022267819 */ /* 0x000fe200000006ff */
[-C--:B------:R-:W-:Y:S01]  /*b580*/  FMUL.FTZ R7, R36, R5.reuse ;  /* 0x0000000524077220 */ /* 0x080fe20000410000 */
[----:B------:R-:W-:Y:S01]  /*b590*/  SHF.L.U32 R39, R37, 0x10, RZ ;  /* 0x0000001025277819 */ /* 0x000fe200000006ff */
[C---:B------:R-:W-:Y:S01]  /*b5a0*/  FMUL.FTZ R5, R41.reuse, R5 ;  /* 0x0000000529057220 */ /* 0x040fe20000410000 */
[----:B------:R-:W-:Y:S01]  /*b5b0*/  LOP3.LUT R34, R34, 0xffff0000, RZ, 0xc0, !PT ;  /* 0xffff000022227812 */ /* 0x000fe200078ec0ff */
[-C--:B------:R-:W-:Y:S01]  /*b5c0*/  FFMA.FTZ R7, R41, R4.reuse, -R7 ;  /* 0x0000000429077223 */ /* 0x080fe20000010807 */
[----:B------:R-:W-:Y:S01]  /*b5d0*/  LOP3.LUT R37, R37, 0xffff0000, RZ, 0xc0, !PT ;  /* 0xffff000025257812 */ /* 0x000fe200078ec0ff */
[----:B------:R-:W-:-:S02]  /*b5e0*/  FFMA.FTZ R36, R36, R4, R5 ;  /* 0x0000000424247223 */ /* 0x000fc40000010005 */
[----:B------:R-:W-:Y:S02]  /*b5f0*/  FMUL.FTZ R4, R38, R43 ;  /* 0x0000002b26047220 */ /* 0x000fe40000410000 */
[----:B------:R-:W-:Y:S02]  /*b600*/  FMUL.FTZ R5, R34, R45 ;  /* 0x0000002d22057220 */ /* 0x000fe40000410000 */
[----:B------:R-:W-:Y:S02]  /*b610*/  FMUL.FTZ R43, R39, R43 ;  /* 0x0000002b272b7220 */ /* 0x000fe40000410000 */
[----:B------:R-:W-:Y:S02]  /*b620*/  FMUL.FTZ R45, R37, R45 ;  /* 0x0000002d252d7220 */ /* 0x000fe40000410000 */
[----:B------:R-:W-:Y:S01]  /*b630*/  FFMA.FTZ R39, R39, R44, -R4 ;  /* 0x0000002c27277223 */ /* 0x000fe20000010804 */
        /* <DEDUP_REMOVED lines=8> */
.L_x_913:
[----:B------:R-:W-:Y:S05]  /*b6c0*/  BSYNC B0 ;  /* 0x0000000000007941 */ /* 0x000fea0003800000 */
.L_x_912:
        /* <DEDUP_REMOVED lines=20> */
[-C--:B------:R-:W-:Y:S02]  /*b810*/  FFMA.FTZ R6, R5, R35.reuse, -R6 ;  /* 0x0000002305067223 */ /* 0x080fe40000010806 */
[----:B------:R-:W-:Y:S01]  /*b820*/  FFMA.FTZ R5, R37, R4, -R7 ;  /* 0x0000000425057223 */ /* 0x000fe20000010807 */
[----:B------:R-:W-:Y:S01]  /*b830*/  SHF.L.U32 R7, R30, 0x10, RZ ;  /* 0x000000101e077819 */ /* 0x000fe200000006ff */
[----:B------:R-:W-:Y:S01]  /*b840*/  FFMA.FTZ R33, R33, R35, R34 ;  /* 0x0000002321217223 */ /* 0x000fe20000010022 */
[----:B------:R-:W-:Y:S01]  /*b850*/  SHF.L.U32 R34, R32, 0x10, RZ ;  /* 0x0000001020227819 */ /* 0x000fe200000006ff */
[----:B------:R-:W-:Y:S01]  /*b860*/  FMUL.FTZ R36, R37, R36 ;  /* 0x0000002425247220 */ /* 0x000fe20000410000 */
[----:B------:R-:W-:-:S02]  /*b870*/  LOP3.LUT R30, R30, 0xffff0000, RZ, 0xc0, !PT ;  /* 0xffff00001e1e7812 */ /* 0x000fc400078ec0ff */
[----:B------:R-:W-:Y:S01]  /*b880*/  LOP3.LUT R32, R32, 0xffff0000, RZ, 0xc0, !PT ;  /* 0xffff000020207812 */ /* 0x000fe200078ec0ff */
[----:B------:R-:W-:Y:S01]  /*b890*/  FFMA.FTZ R36, R31, R4, R36 ;  /* 0x000000041f247223 */ /* 0x000fe20000010024 */
[----:B------:R-:W-:Y:S01]  /*b8a0*/  F2FP.BF16.PACK_AB R4, R33, R6 ;  /* 0x000000062104723e */ /* 0x000fe200000010ff */
[-C--:B------:R-:W-:Y:S02]  /*b8b0*/  FMUL.FTZ R31, R7, R39.reuse ;  /* 0x00000027071f7220 */ /* 0x080fe40000410000 */
[----:B------:R-:W-:Y:S01]  /*b8c0*/  FMUL.FTZ R39, R34, R39 ;  /* 0x0000002722277220 */ /* 0x000fe20000410000 */
[----:B------:R-:W-:Y:S01]  /*b8d0*/  F2FP.BF16.PACK_AB R5, R36, R5 ;  /* 0x000000052405723e */ /* 0x000fe200000010ff */
[-C--:B------:R-:W-:Y:S02]  /*b8e0*/  FMUL.FTZ R35, R30, R41.reuse ;  /* 0x000000291e237220 */ /* 0x080fe40000410000 */
[----:B------:R-:W-:Y:S02]  /*b8f0*/  FMUL.FTZ R41, R32, R41 ;  /* 0x0000002920297220 */ /* 0x000fe40000410000 */
[----:B------:R-:W-:-:S02]  /*b900*/  FFMA.FTZ R31, R34, R40, -R31 ;  /* 0x00000028221f7223 */ /* 0x000fc4000001081f */
[----:B------:R-:W-:Y:S02]  /*b910*/  FFMA.FTZ R40, R7, R40, R39 ;  /* 0x0000002807287223 */ /* 0x000fe40000010027 */
[-C--:B------:R-:W-:Y:S02]  /*b920*/  FFMA.FTZ R7, R32, R38.reuse, -R35 ;  /* 0x0000002620077223 */ /* 0x080fe40000010823 */
[----:B------:R-:W-:Y:S01]  /*b930*/  FFMA.FTZ R30, R30, R38, R41 ;  /* 0x000000261e1e7223 */ /* 0x000fe20000010029 */
[----:B------:R-:W-:-:S04]  /*b940*/  F2FP.BF16.PACK_AB R6, R40, R31 ;  /* 0x0000001f2806723e */ /* 0x000fc800000010ff */
[----:B------:R-:W-:-:S05]  /*b950*/  F2FP.BF16.PACK_AB R7, R30, R7 ;  /* 0x000000071e07723e */ /* 0x000fca00000010ff */
[----:B------:R1:W-:Y:S02]  /*b960*/  STS.128 [R24+0x17080], R4 ;  /* 0x0170800418007388 */ /* 0x0003e40000000c00 */
.L_x_915:
[----:B------:R-:W-:Y:S05]  /*b970*/  BSYNC B0 ;  /* 0x0000000000007941 */ /* 0x000fea0003800000 */
.L_x_914:
        /* <DEDUP_REMOVED lines=42> */
.L_x_917:
[----:B------:R-:W-:Y:S05]  /*bc20*/  BSYNC B0 ;  /* 0x0000000000007941 */ /* 0x000fea0003800000 */
.L_x_916:
[----:B------:R-:W-:-:S04]  /*bc30*/  IADD3 R8, R8, 0x60, RZ ;  /* 0x0000006008087810 */ /* 0x000fc80007ffe0ff */
[----:B------:R-:W-:-:S13]  /*bc40*/  ISETP.GE.AND P0, PT, R8, c[0x0][0x27c], PT ;  /* 0x00009f0008007a0c */ /* 0x000fda0003f06270 */
[----:B------:R-:W-:Y:S05]  /*bc50*/  @P0 BRA `(.L_x_911) ;  /* 0x00003b4000000947 */ /* 0x000fea0003800000 */
[----:B-1----:R-:W1:Y:S01]  /*bc60*/  LDS.128 R4, [R24+0x1f080] ;  /* 0x01f0800018047984 */ /* 0x002e620000000c00 */
        /* <DEDUP_REMOVED lines=11> */
[-C--:B------:R-:W-:Y:S01]  /*bd20*/  FMUL.FTZ R6, R25, R8.reuse ;  /* 0x0000000819067220 */ /* 0x080fe20000410000 */
[----:B------:R-:W-:Y:S01]  /*bd30*/  LOP3.LUT R32, R7, 0xffff0000, RZ, 0xc0, !PT ;  /* 0xffff000007207812 */ /* 0x000fe200078ec0ff */
[-C--:B------:R-:W-:Y:S02]  /*bd40*/  FMUL.FTZ R7, R10, R27.reuse ;  /* 0x0000001b0a077220 */ /* 0x080fe40000410000 */
[C---:B------:R-:W-:Y:S02]  /*bd50*/  FMUL.FTZ R8, R5.reuse, R8 ;  /* 0x0000000805087220 */ /* 0x040fe40000410000 */
[----:B------:R-:W-:Y:S02]  /*bd60*/  FFMA.FTZ R6, R5, R26, -R6 ;  /* 0x0000001a05067223 */ /* 0x000fe40000010806 */
[C---:B------:R-:W-:Y:S01]  /*bd70*/  FFMA.FTZ R5, R28.reuse, R4, -R7 ;  /* 0x000000041c057223 */ /* 0x040fe20000010807 */
        /* <DEDUP_REMOVED lines=19> */
[----:B------:R1:W-:Y:S01]  /*beb0*/  STS.128 [R24+0x1f080], R4 ;  /* 0x01f0800418007388 */ /* 0x0003e20000000c00 */
[----:B------:R-:W-:Y:S05]  /*bec0*/  BRA `(.L_x_911) ;  /* 0x000038d000007947 */ /* 0x000fea0003800000 */
.L_x_884:
        /* <DEDUP_REMOVED lines=28> */
.L_x_919:
[----:B------:R-:W-:Y:S05]  /*c090*/  BSYNC B0 ;  /* 0x0000000000007941 */ /* 0x000fea0003800000 */
.L_x_918:
[--C-:B-1---5:R-:W-:Y:S01]  /*c0a0*/  SHF.R.U64 R39, R30, 0x10, R31.reuse ;  /* 0x000000101e277819 */ /* 0x122fe2000000121f */
[--C-:B------:R-:W-:Y:S01]  /*c0b0*/  IMAD.MOV.U32 R38, RZ, RZ, R31.reuse ;  /* 0x000000ffff267224 */ /* 0x100fe200078e001f */
[----:B------:R-:W-:Y:S01]  /*c0c0*/  SHF.R.U32.HI R55, RZ, 0x10, R31 ;  /* 0x00000010ff377819 */ /* 0x000fe2000001161f */
[----:B------:R-:W-:Y:S01]  /*c0d0*/  IMAD.MOV.U32 R51, RZ, RZ, R32 ;  /* 0x000000ffff337224 */ /* 0x000fe200078e0020 */
[--C-:B------:R-:W-:Y:S01]  /*c0e0*/  SHF.R.U64 R32, R32, 0x10, R33.reuse ;  /* 0x0000001020207819 */ /* 0x100fe20000001221 */
[--C-:B------:R-:W-:Y:S01]  /*c0f0*/  IMAD.MOV.U32 R31, RZ, RZ, R33.reuse ;  /* 0x000000ffff1f7224 */ /* 0x100fe200078e0021 */
[----:B------:R-:W-:Y:S01]  /*c100*/  SHF.R.U32.HI R50, RZ, 0x10, R33 ;  /* 0x00000010ff327819 */ /* 0x000fe20000011621 */
[----:B------:R-:W-:Y:S01]  /*c110*/  IMAD R33, R109, -0x80, R26 ;  /* 0xffffff806d217824 */ /* 0x000fe200078e021a */
[--C-:B------:R-:W-:Y:S01]  /*c120*/  SHF.R.U64 R41, R28, 0x10, R29.reuse ;  /* 0x000000101c297819 */ /* 0x100fe2000000121d */
[--C-:B------:R-:W-:Y:S01]  /*c130*/  IMAD.MOV.U32 R40, RZ, RZ, R29.reuse ;  /* 0x000000ffff287224 */ /* 0x100fe200078e001d */
[----:B------:R-:W-:Y:S01]  /*c140*/  SHF.R.U32.HI R53, RZ, 0x10, R29 ;  /* 0x00000010ff357819 */ /* 0x000fe2000001161d */
[----:B------:R-:W-:Y:S01]  /*c150*/  IMAD.MOV.U32 R56, RZ, RZ, R30 ;  /* 0x000000ffff387224 */ /* 0x000fe200078e001e */
[----:B------:R-:W-:Y:S01]  /*c160*/  IMNMX R33, R33, 0x80, PT ;  /* 0x0000008021217817 */ /* 0x000fe20003800200 */
[----:B------:R-:W-:Y:S01]  /*c170*/  IMAD.MOV.U32 R45, RZ, RZ, R34 ;  /* 0x000000ffff2d7224 */ /* 0x000fe200078e0022 */
[--C-:B------:R-:W-:Y:S01]  /*c180*/  SHF.R.U64 R30, R34, 0x10, R35.reuse ;  /* 0x00000010221e7819 */ /* 0x100fe20000001223 */
[--C-:B------:R-:W-:Y:S01]  /*c190*/  IMAD.MOV.U32 R29, RZ, RZ, R35.reuse ;  /* 0x000000ffff1d7224 */ /* 0x100fe200078e0023 */
[----:B------:R-:W-:Y:S01]  /*c1a0*/  ISETP.GE.AND P0, PT, R80, R33, PT ;  /* 0x000000215000720c */ /* 0x000fe20003f06270 */
        /* <DEDUP_REMOVED lines=128> */
.L_x_923:
[----:B------:R-:W-:Y:S05]  /*c9b0*/  BSYNC B0 ;  /* 0x0000000000007941 */ /* 0x000fea0003800000 */
.L_x_922:
[----:B------:R-:W-:-:S13]  /*c9c0*/  ISETP.GE.AND P0, PT, R229, c[0x0][0x27c], PT ;  /* 0x00009f00e5007a0c */ /* 0x000fda0003f06270 */
[----:B------:R-:W-:Y:S05]  /*c9d0*/  @P0 BRA `(.L_x_921) ;  /* 0x0000061000000947 */ /* 0x000fea0003800000 */
[----:B-1----:R-:W-:Y:S01]  /*c9e0*/  SHF.R.S32.HI R6, RZ, 0x1f, R229 ;  /* 0x0000001fff067819 */ /* 0x002fe200000114e5 */
[----:B------:R-:W-:Y:S01]  /*c9f0*/  IMAD.MOV.U32 R7, RZ, RZ, c[0x0][0x27c] ;  /* 0x00009f00ff077624 */ /* 0x000fe200078e00ff */
[----:B------:R-:W-:Y:S01]  /*ca00*/  SHF.L.U32 R48, R32, 0x10, RZ ;  /* 0x0000001020307819 */ /* 0x000fe200000006ff */
[----:B------:R-:W-:Y:S01]  /*ca10*/  IMAD.U32 R50, R28, 0x10000, RZ ;  /* 0x000100001c327824 */ /* 0x000fe200078e00ff */
[CC--:B------:R-:W-:Y:S01]  /*ca20*/  LEA.HI R5, R6.reuse, R229.reuse, RZ, 0x3 ;  /* 0x000000e506057211 */ /* 0x0c0fe200078f18ff */
        /* <DEDUP_REMOVED lines=55> */
[----:B------:R-:W-:Y:S01]  /*cda0*/  FFMA.FTZ R50, R45, R50, -R55 ;  /* 0x000000322d327223 */ /* 0x000fe20000010837 */
[----:B------:R-:W-:Y:S01]  /*cdb0*/  SHF.L.U32 R7, R27, 0x10, RZ ;  /* 0x000000101b077819 */ /* 0x000fe200000006ff */
[----:B------:R-:W-:Y:S01]  /*cdc0*/  FFMA.FTZ R45, R45, R48, R51 ;  /* 0x000000302d2d7223 */ /* 0x000fe20000010033 */
[----:B------:R-:W-:Y:S01]  /*cdd0*/  F2FP.BF16.PACK_AB R4, R4, R43 ;  /* 0x0000002b0404723e */ /* 0x000fe200000010ff */
[----:B------:R-:W-:Y:S02]  /*cde0*/  FMUL.FTZ R51, R53, R6 ;  /* 0x0000000635337220 */ /* 0x000fe40000410000 */
        /* <DEDUP_REMOVED lines=32> */
.L_x_921:
[----:B------:R-:W-:Y:S05]  /*cff0*/  BSYNC B1 ;  /* 0x0000000000017941 */ /* 0x000fea0003800000 */
.L_x_920:
[----:B-1----:R-:W-:Y:S01]  /*d000*/  IADD3 R24, R80, 0x20, RZ ;  /* 0x0000002050187810 */ /* 0x002fe20007ffe0ff */
[----:B------:R-:W-:Y:S03]  /*d010*/  BSSY B1, `(.L_x_924) ;  /* 0x00000d2000017945 */ /* 0x000fe60003800000 */
[----:B------:R-:W-:-:S13]  /*d020*/  ISETP.GE.AND P0, PT, R24, R33, PT ;  /* 0x000000211800720c */ /* 0x000fda0003f06270 */
        /* <DEDUP_REMOVED lines=101> */
.L_x_927:
[----:B------:R-:W-:Y:S05]  /*d680*/  BSYNC B0 ;  /* 0x0000000000007941 */ /* 0x000fea0003800000 */
.L_x_926:
        /* <DEDUP_REMOVED lines=17> */
[----:B------:R-:W-:Y:S02]  /*d7a0*/  SHF.R.U32.HI R4, RZ, 0x3, R10 ;  /* 0x00000003ff047819 */ /* 0x000fe4000001160a */
[----:B------:R-:W-:Y:S02]  /*d7b0*/  LEA.HI R6, R6, R9, RZ, 0x3 ;  /* 0x0000000906067211 */ /* 0x000fe400078f18ff */
[----:B------:R-:W-:Y:S02]  /*d7c0*/  LOP3.LUT R7, R10, 0x38, R7, 0xf8, !PT ;  /* 0x000000380a077812 */ /* 0x000fe400078ef807 */
[----:B------:R-:W-:Y:S01]  /*d7d0*/  SHF.L.U32 R8, R8, 0x7, RZ ;  /* 0x0000000708087819 */ /* 0x000fe200000006ff */
[----:B------:R-:W-:Y:S01]  /*d7e0*/  IMAD.SHL.U32 R6, R6, 0x400, RZ ;  /* 0x0000040006067824 */ /* 0x000fe200078e00ff */
[----:B------:R-:W-:-:S02]  /*d7f0*/  LOP3.LUT R11, R10, 0x38, R11, 0xf8, !PT ;  /* 0x000000380a0b7812 */ /* 0x000fc400078ef80b */
[----:B------:R-:W-:Y:S02]  /*d800*/  LOP3.LUT R5, R5, 0xfffffe00, RZ, 0xc0, !PT ;  /* 0xfffffe0005057812 */ /* 0x000fe400078ec0ff */
[-C--:B------:R-:W-:Y:S02]  /*d810*/  LOP3.LUT R24, R7, R4.reuse, RZ, 0x3c, !PT ;  /* 0x0000000407187212 */ /* 0x080fe400078e3cff */
[----:B------:R-:W-:Y:S02]  /*d820*/  LOP3.LUT R6, R6, 0x7fffe000, RZ, 0xc0, !PT ;  /* 0x7fffe00006067812 */ /* 0x000fe400078ec0ff */
[----:B------:R-:W-:Y:S02]  /*d830*/  LOP3.LUT R8, R8, 0x7fffe000, RZ, 0xc0, !PT ;  /* 0x7fffe00008087812 */ /* 0x000fe400078ec0ff */
[----:B------:R-:W-:Y:S02]  /*d840*/  LOP3.LUT R11, R11, R4, RZ, 0x3c, !PT ;  /* 0x000000040b0b7212 */ /* 0x000fe400078e3cff */
        /* <DEDUP_REMOVED lines=11> */
[----:B--2---:R-:W-:Y:S01]  /*d900*/  IMAD.U32 R44, R8, 0x10000, RZ ;  /* 0x00010000082c7824 */ /* 0x004fe200078e00ff */
        /* <DEDUP_REMOVED lines=19> */
[----:B------:R-:W-:Y:S01]  /*da40*/  FMUL.FTZ R51, R52, R5 ;  /* 0x0000000534337220 */ /* 0x000fe20000410000 */
        /* <DEDUP_REMOVED lines=24> */
[C---:B------:R-:W-:Y:S01]  /*dbd0*/  FMUL.FTZ R45, R52.reuse, R45 ;  /* 0x0000002d342d7220 */ /* 0x040fe20000410000 */
        /* <DEDUP_REMOVED lines=21> */
.L_x_925:
[----:B------:R-:W-:Y:S05]  /*dd30*/  BSYNC B1 ;  /* 0x0000000000017941 */ /* 0x000fea0003800000 */
.L_x_924:
        /* <DEDUP_REMOVED lines=104> */
.L_x_931:
[----:B------:R-:W-:Y:S05]  /*e3c0*/  BSYNC B0 ;  /* 0x0000000000007941 */ /* 0x000fea0003800000 */
.L_x_930:
        /* <DEDUP_REMOVED lines=106> */
.L_x_929:
[----:B------:R-:W-:Y:S05]  /*ea70*/  BSYNC B1 ;  /* 0x0000000000017941 */ /* 0x000fea0003800000 */
.L_x_928:
[----:B-1----:R-:W-:-:S04]  /*ea80*/  IADD3 R24, R80, 0x60, RZ ;  /* 0x0000006050187810 */ /* 0x002fc80007ffe0ff */
        /* <DEDUP_REMOVED lines=8> */
[----:B------:R-:W-:Y:S01]  /*eb10*/  LOP3.LUT R54, R37, 0xffff0000, RZ, 0xc0, !PT ;  /* 0xffff000025367812 */ /* 0x000fe200078ec0ff */
[----:B------:R-:W-:Y:S01]  /*eb20*/  IMAD.U32 R48, R35, 0x10000, RZ ;  /* 0x0001000023307824 */ /* 0x000fe200078e00ff */
[----:B------:R-:W-:Y:S01]  /*eb30*/  LEA.HI R8, R8, R13, RZ, 0x1d ;  /* 0x0000000d08087211 */ /* 0x000fe200078fe8ff */
[----:B------:R-:W-:Y:S01]  /*eb40*/  IMAD.U32 R52, R39, 0x10000, RZ ;  /* 0x0001000027347824 */ /* 0x000fe200078e00ff */
[----:B------:R-:W-:Y:S02]  /*eb50*/  LEA.HI R4, R5, R24, RZ, 0x3 ;  /* 0x0000001805047211 */ /* 0x000fe400078f18ff */
[----:B------:R-:W-:Y:S01]  /*eb60*/  SHF.R.S32.HI R5, RZ, 0x1f, R8 ;  /* 0x0000001fff057819 */ /* 0x000fe20000011408 */
[----:B------:R-:W-:Y:S01]  /*eb70*/  IMAD.SHL.U32 R6, R8, 0x8, RZ ;  /* 0x0000000808067824 */ /* 0x000fe200078e00ff */
[----:B------:R-:W-:-:S02]  /*eb80*/  LOP3.LUT R10, R10, 0x1c0, RZ, 0xc0, !PT ;  /* 0x000001c00a0a7812 */ /* 0x000fc400078ec0ff */
[----:B------:R-:W-:Y:S02]  /*eb90*/  LEA.HI R5, R5, R8, RZ, 0x3 ;  /* 0x0000000805057211 */ /* 0x000fe400078f18ff */
[----:B------:R-:W-:Y:S02]  /*eba0*/  SHF.L.U32 R4, R4, 0x6, RZ ;  /* 0x0000000604047819 */ /* 0x000fe400000006ff */
[----:B------:R-:W-:Y:S01]  /*ebb0*/  SHF.R.U32.HI R7, RZ, 0x3, R10 ;  /* 0x00000003ff077819 */ /* 0x000fe2000001160a */
[----:B------:R-:W-:Y:S01]  /*ebc0*/  IMAD.SHL.U32 R5, R5, 0x400, RZ ;  /* 0x0000040005057824 */ /* 0x000fe200078e00ff */
[C---:B------:R-:W-:Y:S02]  /*ebd0*/  LOP3.LUT R6, R10.reuse, 0x38, R6, 0xf8, !PT ;  /* 0x000000380a067812 */ /* 0x040fe400078ef806 */
[----:B------:R-:W-:Y:S02]  /*ebe0*/  LOP3.LUT R9, R10, 0x38, R3, 0xf8, !PT ;  /* 0x000000380a097812 */ /* 0x000fe400078ef803 */
[----:B------:R-:W-:-:S02]  /*ebf0*/  LOP3.LUT R4, R4, 0xfffffe00, RZ, 0xc0, !PT ;  /* 0xfffffe0004047812 */ /* 0x000fc400078ec0ff */
[----:B------:R-:W-:Y:S02]  /*ec00*/  LOP3.LUT R33, R6, R7, RZ, 0x3c, !PT ;  /* 0x0000000706217212 */ /* 0x000fe400078e3cff */
[----:B------:R-:W-:Y:S02]  /*ec10*/  LOP3.LUT R5, R5, 0x7fffe000, RZ, 0xc0, !PT ;  /* 0x7fffe00005057812 */ /* 0x000fe400078ec0ff */
[----:B------:R-:W-:Y:S02]  /*ec20*/  LOP3.LUT R9, R4, R9, R7, 0xf6, !PT ;  /* 0x0000000904097212 */ /* 0x000fe400078ef607 */
[----:B------:R-:W-:Y:S02]  /*ec30*/  IADD3 R33, R33, R5, R4 ;  /* 0x0000000521217210 */ /* 0x000fe40007ffe004 */
[----:B------:R-:W-:Y:S02]  /*ec40*/  SHF.L.U32 R42, R9, 0x1, RZ ;  /* 0x00000001092a7819 */ /* 0x000fe400000006ff */
[----:B------:R-:W-:Y:S01]  /*ec50*/  LOP3.LUT R35, R35, 0xffff0000, RZ, 0xc0, !PT ;  /* 0xffff000023237812 */ /* 0x000fe200078ec0ff */
[----:B------:R-:W-:-:S02]  /*ec60*/  IMAD.SHL.U32 R33, R33, 0x2, RZ ;  /* 0x0000000221217824 */ /* 0x000fc400078e00ff */
[----:B------:R-:W1:Y:S04]  /*ec70*/  LDS.128 R8, [R42+0x10080] ;  /* 0x010080002a087984 */ /* 0x000e680000000c00 */
[----:B------:R-:W2:Y:S01]  /*ec80*/  LDS.128 R4, [R33+0x10080] ;  /* 0x0100800021047984 */ /* 0x000ea20000000c00 */
[C---:B-1----:R-:W-:Y:S01]  /*ec90*/  IMAD.U32 R44, R8.reuse, 0x10000, RZ ;  /* 0x00010000082c7824 */ /* 0x042fe200078e00ff */
[----:B------:R-:W-:Y:S01]  /*eca0*/  LOP3.LUT R43, R8, 0xffff0000, RZ, 0xc0, !PT ;  /* 0xffff0000082b7812 */ /* 0x000fe200078ec0ff */
[----:B------:R-:W-:Y:S01]  /*ecb0*/  IMAD.U32 R45, R10, 0x10000, RZ ;  /* 0x000100000a2d7824 */ /* 0x000fe200078e00ff */
[C---:B------:R-:W-:Y:S01]  /*ecc0*/  SHF.L.U32 R8, R9.reuse, 0x10, RZ ;  /* 0x0000001009087819 */ /* 0x040fe200000006ff */
[----:B--2---:R-:W-:Y:S01]  /*ecd0*/  IMAD.U32 R49, R4, 0x10000, RZ ;  /* 0x0001000004317824 */ /* 0x004fe200078e00ff */
[----:B------:R-:W-:-:S02]  /*ece0*/  LOP3.LUT R46, R9, 0xffff0000, RZ, 0xc0, !PT ;  /* 0xffff0000092e7812 */ /* 0x000fc400078ec0ff */
[C---:B------:R-:W-:Y:S02]  /*ecf0*/  SHF.L.U32 R9, R11.reuse, 0x10, RZ ;  /* 0x000000100b097819 */ /* 0x040fe400000006ff */
[----:B------:R-:W-:Y:S02]  /*ed00*/  LOP3.LUT R50, R11, 0xffff0000, RZ, 0xc0, !PT ;  /* 0xffff00000b327812 */ /* 0x000fe400078ec0ff */
[----:B------:R-:W-:Y:S02]  /*ed10*/  SHF.L.U32 R11, R6, 0x10, RZ ;  /* 0x00000010060b7819 */ /* 0x000fe400000006ff */
[----:B------:R-:W-:Y:S02]  /*ed20*/  LOP3.LUT R47, R4, 0xffff0000, RZ, 0xc0, !PT ;  /* 0xffff0000042f7812 */ /* 0x000fe400078ec0ff */
[C---:B------:R-:W-:Y:S02]  /*ed30*/  SHF.L.U32 R4, R5.reuse, 0x10, RZ ;  /* 0x0000001005047819 */ /* 0x040fe400000006ff */
        /* <DEDUP_REMOVED lines=9> */
[----:B------:R-:W-:Y:S01]  /*edd0*/  IMAD.U32 R39, R37, 0x10000, RZ ;  /* 0x0001000025277824 */ /* 0x000fe200078e00ff */
[----:B------:R-:W-:Y:S01]  /*ede0*/  SHF.L.U32 R6, R7, 0x10, RZ ;  /* 0x0000001007067819 */ /* 0x000fe200000006ff */
[-C--:B------:R-:W-:Y:S01]  /*edf0*/  FMUL.FTZ R55, R35, R51.reuse ;  /* 0x0000003323377220 */ /* 0x080fe20000410000 */
[----:B------:R-:W-:Y:S01]  /*ee00*/  LOP3.LUT R7, R7, 0xffff0000, RZ, 0xc0, !PT ;  /* 0xffff000007077812 */ /* 0x000fe200078ec0ff */
[----:B------:R-:W-:-:S02]  /*ee10*/  FMUL.FTZ R51, R52, R51 ;  /* 0x0000003334337220 */ /* 0x000fc40000410000 */
[-C--:B------:R-:W-:Y:S02]  /*ee20*/  FMUL.FTZ R48, R39, R49.reuse ;  /* 0x0000003127307220 */ /* 0x080fe40000410000 */
[----:B------:R-:W-:Y:S02]  /*ee30*/  FMUL.FTZ R49, R45, R49 ;  /* 0x000000312d317220 */ /* 0x000fe40000410000 */
[-C--:B------:R-:W-:Y:S02]  /*ee40*/  FFMA.FTZ R52, R52, R10.reuse, -R55 ;  /* 0x0000000a34347223 */ /* 0x080fe40000010837 */
[----:B------:R-:W-:Y:S01]  /*ee50*/  FFMA.FTZ R56, R35, R10, R51 ;  /* 0x0000000a23387223 */ /* 0x000fe20000010033 */
[----:B------:R-:W-:Y:S01]  /*ee60*/  LOP3.LUT R10, R41, 0xffff0000, RZ, 0xc0, !PT ;  /* 0xffff0000290a7812 */ /* 0x000fe200078ec0ff */
[-C--:B------:R-:W-:Y:S01]  /*ee70*/  FFMA.FTZ R49, R39, R44.reuse, R49 ;  /* 0x0000002c27317223 */ /* 0x080fe20000010031 */
[----:B------:R-:W-:Y:S01]  /*ee80*/  SHF.L.U32 R35, R36, 0x10, RZ ;  /* 0x0000001024237819 */ /* 0x000fe200000006ff */
[-C--:B------:R-:W-:Y:S01]  /*ee90*/  FMUL.FTZ R39, R54, R47.reuse ;  /* 0x0000002f36277220 */ /* 0x080fe20000410000 */
[----:B------:R-:W-:Y:S01]  /*eea0*/  SHF.L.U32 R41, R38, 0x10, RZ ;  /* 0x0000001026297819 */ /* 0x000fe200000006ff */
[----:B------:R-:W-:Y:S01]  /*eeb0*/  IMAD.U32 R37, R40, 0x10000, RZ ;  /* 0x0001000028257824 */ /* 0x000fe200078e00ff */
[----:B------:R-:W-:Y:S01]  /*eec0*/  LOP3.LUT R36, R36, 0xffff0000, RZ, 0xc0, !PT ;  /* 0xffff000024247812 */ /* 0x000fe200078ec0ff */
[----:B------:R-:W-:Y:S01]  /*eed0*/  FFMA.FTZ R48, R45, R44, -R48 ;  /* 0x0000002c2d307223 */ /* 0x000fe20000010830 */
[----:B------:R-:W-:Y:S01]  /*eee0*/  LOP3.LUT R40, R40, 0xffff0000, RZ, 0xc0, !PT ;  /* 0xffff000028287812 */ /* 0x000fe200078ec0ff */
[----:B------:R-:W-:Y:S01]  /*eef0*/  FMUL.FTZ R47, R10, R47 ;  /* 0x0000002f0a2f7220 */ /* 0x000fe20000410000 */
[----:B------:R-:W-:Y:S01]  /*ef00*/  LOP3.LUT R38, R38, 0xffff0000, RZ, 0xc0, !PT ;  /* 0xffff000026267812 */ /* 0x000fe200078ec0ff */
[----:B------:R-:W-:-:S02]  /*ef10*/  FFMA.FTZ R39, R10, R43, -R39 ;  /* 0x0000002b0a277223 */ /* 0x000fc40000010827 */
[-C--:B------:R-:W-:Y:S02]  /*ef20*/  FMUL.FTZ R44, R35, R4.reuse ;  /* 0x00000004232c7220 */ /* 0x080fe40000410000 */
[----:B------:R-:W-:Y:S02]  /*ef30*/  IMAD.U32 R10, R34, 0x10000, RZ ;  /* 0x00010000220a7824 */ /* 0x000fe400078e00ff */
[----:B------:R-:W-:Y:S02]  /*ef40*/  FMUL.FTZ R4, R37, R4 ;  /* 0x0000000425047220 */ /* 0x000fe40000410000 */
[----:B------:R-:W-:Y:S02]  /*ef50*/  FMUL.FTZ R58, R10, R6 ;  /* 0x000000060a3a7220 */ /* 0x000fe40000410000 */
[----:B------:R-:W-:Y:S01]  /*ef60*/  FFMA.FTZ R35, R35, R8, R4 ;  /* 0x0000000823237223 */ /* 0x000fe20000010004 */
[----:B------:R-:W-:Y:S01]  /*ef70*/  LOP3.LUT R4, R34, 0xffff0000, RZ, 0xc0, !PT ;  /* 0xffff000022047812 */ /* 0x000fe200078ec0ff */
[----:B------:R-:W-:-:S02]  /*ef80*/  FMUL.FTZ R6, R41, R6 ;  /* 0x0000000629067220 */ /* 0x000fc40000410000 */
[-C--:B------:R-:W-:Y:S02]  /*ef90*/  FFMA.FTZ R58, R41, R9.reuse, -R58 ;  /* 0x00000009293a7223 */ /* 0x080fe4000001083a */
[----:B------:R-:W-:Y:S01]  /*efa0*/  FFMA.FTZ R34, R10, R9, R6 ;  /* 0x000000090a227223 */ /* 0x000fe20000010006 */
[----:B------:R-:W-:Y:S01]  /*efb0*/  F2FP.BF16.PACK_AB R6, R56, R11 ;  /* 0x0000000b3806723e */ /* 0x000fe200000010ff */
[----:B------:R-:W-:Y:S01]  /*efc0*/  FFMA.FTZ R44, R37, R8, -R44 ;  /* 0x00000008252c7223 */ /* 0x000fe2000001082c */
[----:B------:R-:W-:Y:S01]  /*efd0*/  F2FP.BF16.PACK_AB R10, R52, R5 ;  /* 0x00000005340a723e */ /* 0x000fe200000010ff */
[----:B------:R-:W-:Y:S01]  /*efe0*/  FMUL.FTZ R9, R36, R53 ;  /* 0x0000003524097220 */ /* 0x000fe20000410000 */
[----:B------:R-:W-:Y:S01]  /*eff0*/  F2FP.BF16.PACK_AB R8, R39, R48 ;  /* 0x000000302708723e */ /* 0x000fe200000010ff */
[----:B------:R-:W-:Y:S02]  /*f000*/  FMUL.FTZ R41, R4, R7 ;  /* 0x0000000704297220 */ /* 0x000fe40000410000 */
[----:B------:R-:W-:-:S02]  /*f010*/  FMUL.FTZ R53, R40, R53 ;  /* 0x0000003528357220 */ /* 0x000fc40000410000 */
[----:B------:R-:W-:Y:S02]  /*f020*/  FMUL.FTZ R37, R38, R7 ;  /* 0x0000000726257220 */ /* 0x000fe40000410000 */
[----:B------:R-:W-:Y:S02]  /*f030*/  FFMA.FTZ R9, R40, R46, -R9 ;  /* 0x0000002e28097223 */ /* 0x000fe40000010809 */
[----:B------:R-:W-:Y:S02]  /*f040*/  FFMA.FTZ R7, R38, R50, -R41 ;  /* 0x0000003226077223 */ /* 0x000fe40000010829 */
[----:B------:R-:W-:Y:S01]  /*f050*/  FFMA.FTZ R54, R54, R43, R47 ;  /* 0x0000002b36367223 */ /* 0x000fe2000001002f */
[----:B------:R-:W-:Y:S01]  /*f060*/  F2FP.BF16.PACK_AB R9, R9, R44 ;  /* 0x0000002c0909723e */ /* 0x000fe200000010ff */
[----:B------:R-:W-:Y:S01]  /*f070*/  FFMA.FTZ R36, R36, R46, R53 ;  /* 0x0000002e24247223 */ /* 0x000fe20000010035 */
[----:B------:R-:W-:Y:S01]  /*f080*/  F2FP.BF16.PACK_AB R11, R7, R58 ;  /* 0x0000003a070b723e */ /* 0x000fe200000010ff */
[----:B------:R-:W-:Y:S01]  /*f090*/  FFMA.FTZ R37, R4, R50, R37 ;  /* 0x0000003204257223 */ /* 0x000fe20000010025 */
[----:B------:R-:W-:-:S02]  /*f0a0*/  F2FP.BF16.PACK_AB R4, R54, R49 ;  /* 0x000000313604723e */ /* 0x000fc400000010ff */
[----:B------:R-:W-:Y:S01]  /*f0b0*/  F2FP.BF16.PACK_AB R5, R36, R35 ;  /* 0x000000232405723e */ /* 0x000fe200000010ff */
[----:B------:R1:W-:Y:S01]  /*f0c0*/  STS.128 [R42+0x10080], R8 ;  /* 0x010080082a007388 */ /* 0x0003e20000000c00 */
[----:B------:R-:W-:-:S05]  /*f0d0*/  F2FP.BF16.PACK_AB R7, R37, R34 ;  /* 0x000000222507723e */ /* 0x000fca00000010ff */
[----:B------:R1:W-:Y:S02]  /*f0e0*/  STS.128 [R33+0x10080], R4 ;  /* 0x0100800421007388 */ /* 0x0003e40000000c00 */
.L_x_933:
[----:B------:R-:W-:Y:S05]  /*f0f0*/  BSYNC B0 ;  /* 0x0000000000007941 */ /* 0x000fea0003800000 */
.L_x_932:
[----:B------:R-:W-:-:S13]  /*f100*/  ISETP.GE.AND P0, PT, R229, c[0x0][0x27c], PT ;  /* 0x00009f00e5007a0c */ /* 0x000fda0003f06270 */
[----:B------:R-:W-:Y:S05]  /*f110*/  @P0 BRA `(.L_x_911) ;  /* 0x0000068000000947 */ /* 0x000fea0003800000 */
[----:B-1----:R-:W-:Y:S01]  /*f120*/  SHF.R.S32.HI R8, RZ, 0x1f, R229 ;  /* 0x0000001fff087819 */ /* 0x002fe200000114e5 */
[----:B------:R-:W-:Y:S01]  /*f130*/  IMAD.MOV.U32 R9, RZ, RZ, c[0x0][0x27c] ;  /* 0x00009f00ff097624 */ /* 0x000fe200078e00ff */
[----:B------:R-:W-:Y:S01]  /*f140*/  SHF.R.S32.HI R5, RZ, 0x1f, R24 ;  /* 0x0000001fff057819 */ /* 0x000fe20000011418 */
[----:B------:R-:W-:Y:S01]  /*f150*/  IMAD.SHL.U32 R10, R24, 0x40, RZ ;  /* 0x00000040180a7824 */ /* 0x000fe200078e00ff */
[-C--:B------:R-:W-:Y:S01]  /*f160*/  LEA.HI R11, R8, R229.reuse, RZ, 0x3 ;  /* 0x000000e5080b7211 */ /* 0x080fe200078f18ff */
[----:B------:R-:W-:Y:S01]  /*f170*/  IMAD.U32 R40, R32, 0x10000, RZ ;  /* 0x0001000020287824 */ /* 0x000fe200078e00ff */
[----:B------:R-:W-:Y:S01]  /*f180*/  LEA.HI R5, R5, R24, RZ, 0x3 ;  /* 0x0000001805057211 */ /* 0x000fe200078f18ff */
[----:B------:R-:W-:Y:S01]  /*f190*/  IMAD.U32 R49, R27, 0x10000, RZ ;  /* 0x000100001b317824 */ /* 0x000fe200078e00ff */
[----:B------:R-:W-:Y:S01]  /*f1a0*/  SHF.R.S32.HI R4, RZ, 0x3, R11 ;  /* 0x00000003ff047819 */ /* 0x000fe2000001140b */
[----:B------:R-:W-:Y:S01]  /*f1b0*/  IMAD.U32 R51, R31, 0x10000, RZ ;  /* 0x000100001f337824 */ /* 0x000fe200078e00ff */
        /* <DEDUP_REMOVED lines=23> */
[----:B------:R-:W-:Y:S02]  /*f330*/  SHF.L.U32 R24, R24, 0x1, RZ ;  /* 0x0000000118187819 */ /* 0x000fe400000006ff */
[----:B------:R-:W-:-:S03]  /*f340*/  LOP3.LUT R31, R31, 0xffff0000, RZ, 0xc0, !PT ;  /* 0xffff00001f1f7812 */ /* 0x000fc600078ec0ff */
        /* <DEDUP_REMOVED lines=22> */
[----:B------:R-:W-:Y:S01]  /*f4b0*/  IMAD.U32 R32, R26, 0x10000, RZ ;  /* 0x000100001a207824 */ /* 0x000fe200078e00ff */
[----:B------:R-:W-:Y:S01]  /*f4c0*/  LOP3.LUT R7, R7, 0xffff0000, RZ, 0xc0, !PT ;  /* 0xffff000007077812 */ /* 0x000fe200078ec0ff */
[----:B------:R-:W-:Y:S01]  /*f4d0*/  FFMA.FTZ R38, R5, R35, R38 ;  /* 0x0000002305267223 */ /* 0x000fe20000010026 */
[----:B------:R-:W-:Y:S01]  /*f4e0*/  SHF.L.U32 R5, R30, 0x10, RZ ;  /* 0x000000101e057819 */ /* 0x000fe200000006ff */
[----:B------:R-:W-:-:S02]  /*f4f0*/  FMUL.FTZ R35, R32, R43 ;  /* 0x0000002b20237220 */ /* 0x000fc40000410000 */
[----:B------:R-:W-:Y:S02]  /*f500*/  FMUL.FTZ R45, R28, R11 ;  /* 0x0000000b1c2d7220 */ /* 0x000fe40000410000 */
[C---:B------:R-:W-:Y:S02]  /*f510*/  FMUL.FTZ R43, R5.reuse, R43 ;  /* 0x0000002b052b7220 */ /* 0x040fe40000410000 */
[----:B------:R-:W-:Y:S01]  /*f520*/  FFMA.FTZ R35, R5, R36, -R35 ;  /* 0x0000002405237223 */ /* 0x000fe20000010823 */
[----:B------:R-:W-:Y:S01]  /*f530*/  LOP3.LUT R5, R30, 0xffff0000, RZ, 0xc0, !PT ;  /* 0xffff00001e057812 */ /* 0x000fe200078ec0ff */
[----:B------:R-:W-:Y:S02]  /*f540*/  FMUL.FTZ R11, R40, R11 ;  /* 0x0000000b280b7220 */ /* 0x000fe40000410000 */
[----:B------:R-:W-:Y:S02]  /*f550*/  FMUL.FTZ R26, R47, R42 ;  /* 0x0000002a2f1a7220 */ /* 0x000fe40000410000 */
[----:B------:R-:W-:Y:S01]  /*f560*/  FFMA.FTZ R11, R28, R34, R11 ;  /* 0x000000221c0b7223 */ /* 0x000fe2000001000b */
[----:B------:R-:W-:Y:S01]  /*f570*/  SHF.L.U32 R28, R25, 0x10, RZ ;  /* 0x00000010191c7819 */ /* 0x000fe200000006ff */
[----:B------:R-:W-:-:S02]  /*f580*/  FMUL.FTZ R42, R5, R42 ;  /* 0x0000002a052a7220 */ /* 0x000fc40000410000 */
[----:B------:R-:W-:Y:S02]  /*f590*/  FFMA.FTZ R26, R5, R10, -R26 ;  /* 0x0000000a051a7223 */ /* 0x000fe4000001081a */
[-C--:B------:R-:W-:Y:S02]  /*f5a0*/  FMUL.FTZ R5, R49, R4.reuse ;  /* 0x0000000431057220 */ /* 0x080fe40000410000 */
[----:B------:R-:W-:Y:S02]  /*f5b0*/  FMUL.FTZ R4, R51, R4 ;  /* 0x0000000433047220 */ /* 0x000fe40000410000 */
[----:B------:R-:W-:Y:S02]  /*f5c0*/  IMAD.U32 R30, R29, 0x10000, RZ ;  /* 0x000100001d1e7824 */ /* 0x000fe400078e00ff */
[----:B------:R-:W-:Y:S02]  /*f5d0*/  FFMA.FTZ R42, R47, R10, R42 ;  /* 0x0000000a2f2a7223 */ /* 0x000fe4000001002a */
[----:B------:R-:W-:-:S02]  /*f5e0*/  FMUL.FTZ R10, R28, R41 ;  /* 0x000000291c0a7220 */ /* 0x000fc40000410000 */
[-C--:B------:R-:W-:Y:S01]  /*f5f0*/  FFMA.FTZ R49, R49, R8.reuse, R4 ;  /* 0x0000000831317223 */ /* 0x080fe20000010004 */
[----:B------:R-:W-:Y:S01]  /*f600*/  LOP3.LUT R4, R25, 0xffff0000, RZ, 0xc0, !PT ;  /* 0xffff000019047812 */ /* 0x000fe200078ec0ff */
[----:B------:R-:W-:Y:S01]  /*f610*/  FFMA.FTZ R5, R51, R8, -R5 ;  /* 0x0000000833057223 */ /* 0x000fe20000010805 */
[----:B------:R-:W-:Y:S01]  /*f620*/  LOP3.LUT R8, R29, 0xffff0000, RZ, 0xc0, !PT ;  /* 0xffff00001d087812 */ /* 0x000fe200078ec0ff */
[C---:B------:R-:W-:Y:S02]  /*f630*/  FMUL.FTZ R41, R30.reuse, R41 ;  /* 0x000000291e297220 */ /* 0x040fe40000410000 */
[-C--:B------:R-:W-:Y:S02]  /*f640*/  FFMA.FTZ R30, R30, R9.reuse, -R10 ;  /* 0x000000091e1e7223 */ /* 0x080fe4000001080a */
[----:B------:R-:W-:Y:S02]  /*f650*/  FFMA.FTZ R41, R28, R9, R41 ;  /* 0x000000091c297223 */ /* 0x000fe40000010029 */
[----:B------:R-:W-:-:S02]  /*f660*/  FFMA.FTZ R43, R32, R36, R43 ;  /* 0x00000024202b7223 */ /* 0x000fc4000001002b */
[-C--:B------:R-:W-:Y:S02]  /*f670*/  FMUL.FTZ R28, R27, R44.reuse ;  /* 0x0000002c1b1c7220 */ /* 0x080fe40000410000 */
[-C--:B------:R-:W-:Y:S02]  /*f680*/  FMUL.FTZ R10, R4, R7.reuse ;  /* 0x00000007040a7220 */ /* 0x080fe40000410000 */
[C---:B------:R-:W-:Y:S02]  /*f690*/  FMUL.FTZ R32, R31.reuse, R44 ;  /* 0x0000002c1f207220 */ /* 0x040fe40000410000 */
[----:B------:R-:W-:Y:S02]  /*f6a0*/  FMUL.FTZ R9, R8, R7 ;  /* 0x0000000708097220 */ /* 0x000fe40000410000 */
[----:B------:R-:W-:Y:S02]  /*f6b0*/  FFMA.FTZ R45, R40, R34, -R45 ;  /* 0x00000022282d7223 */ /* 0x000fe4000001082d */
[----:B------:R-:W-:-:S02]  /*f6c0*/  FFMA.FTZ R28, R31, R37, -R28 ;  /* 0x000000251f1c7223 */ /* 0x000fc4000001081c */
[----:B------:R-:W-:Y:S01]  /*f6d0*/  FFMA.FTZ R7, R8, R39, -R10 ;  /* 0x0000002708077223 */ /* 0x000fe2000001080a */
[----:B------:R-:W-:Y:S01]  /*f6e0*/  F2FP.BF16.PACK_AB R8, R45, R6 ;  /* 0x000000062d08723e */ /* 0x000fe200000010ff */
        /* <DEDUP_REMOVED lines=8> */
[----:B------:R1:W-:Y:S01]  /*f770*/  STS.128 [R33+0x10080], R8 ;  /* 0x0100800821007388 */ /* 0x0003e20000000c00 */
[----:B------:R-:W-:-:S05]  /*f780*/  F2FP.BF16.PACK_AB R7, R34, R41 ;  /* 0x000000292207723e */ /* 0x000fca00000010ff */
[----:B------:R1:W-:Y:S02]  /*f790*/  STS.128 [R24+0x10080], R4 ;  /* 0x0100800418007388 */ /* 0x0003e40000000c00 */
.L_x_911:
[----:B------:R-:W-:Y:S05]  /*f7a0*/  BSYNC B2 ;  /* 0x0000000000027941 */ /* 0x000fea0003800000 */
.L_x_883:
[----:B------:R-:W-:Y:S01]  /*f7b0*/  IMAD R21, R21, c[0x0][0x208], RZ ;  /* 0x0000820015157a24 */ /* 0x000fe200078e02ff */
[----:B-1--4-:R-:W-:Y:S01]  /*f7c0*/  SHF.R.S32.HI R7, RZ, 0x4, R14 ;  /* 0x00000004ff077819 */ /* 0x012fe2000001140e */
[----:B------:R-:W-:Y:S01]  /*f7d0*/  IMAD.SHL.U32 R6, R13, 0x40, RZ ;  /* 0x000000400d067824 */ /* 0x000fe200078e00ff */
[----:B------:R-:W-:Y:S01]  /*f7e0*/  LEA.HI R82, R15, R224, RZ, 0x5 ;  /* 0x000000e00f527211 */ /* 0x000fe200078f28ff */
[----:B------:R-:W-:Y:S01]  /*f7f0*/  IMAD.WIDE.U32 R8, R234, c[0x0][0x208], RZ ;  /* 0x00008200ea087a25 */ /* 0x000fe200078e00ff */
[----:B------:R-:W-:Y:S01]  /*f800*/  LEA.HI R14, R14, R7, RZ, 0x1 ;  /* 0x000000070e0e7211 */ /* 0x000fe200078f08ff */
[----:B------:R-:W-:-:S04]  /*f810*/  DEPBAR.LE SB0, 0x0 ;  /* 0x000080000000791a */ /* 0x000fc80000000000 */
[----:B------:R-:W-:Y:S01]  /*f820*/  IMAD R4, R234, c[0x0][0x20c], R21 ;  /* 0x00008300ea047a24 */ /* 0x000fe200078e0215 */
[----:B------:R-:W-:Y:S01]  /*f830*/  LOP3.LUT R6, R6, 0x1c0, RZ, 0xc0, !PT ;  /* 0x000001c006067812 */ /* 0x000fe200078ec0ff */
[----:B------:R-:W-:Y:S01]  /*f840*/  IMAD.SHL.U32 R5, R80, 0x8, RZ ;  /* 0x0000000850057824 */ /* 0x000fe200078e00ff */
[----:B------:R-:W-:Y:S01]  /*f850*/  SHF.R.S32.HI R88, RZ, 0x1f, R229 ;  /* 0x0000001fff587819 */ /* 0x000fe200000114e5 */
[----:B------:R-:W-:Y:S01]  /*f860*/  IMAD.IADD R9, R9, 0x1, R4 ;  /* 0x0000000109097824 */ /* 0x000fe200078e0204 */
[----:B------:R-:W-:Y:S01]  /*f870*/  LOP3.LUT R4, R14, 0xfffffffe, RZ, 0xc0, !PT ;  /* 0xfffffffe0e047812 */ /* 0x000fe200078ec0ff */
[----:B------:R-:W-:Y:S01]  /*f880*/  IMAD R20, R20, c[0x0][0x218], RZ ;  /* 0x0000860014147a24 */ /* 0x000fe200078e02ff */
[----:B------:R-:W-:Y:S01]  /*f890*/  LOP3.LUT R5, R6, 0x8, R5, 0xf8, !PT ;  /* 0x0000000806057812 */ /* 0x000fe200078ef805 */
[----:B------:R-:W-:Y:S01]  /*f8a0*/  IMAD.WIDE.U32 R8, R233, c[0x0][0x218], R8 ;  /* 0x00008600e9087a25 */ /* 0x000fe200078e0008 */
[----:B------:R-:W-:Y:S01]  /*f8b0*/  SHF.R.U32.HI R6, RZ, 0x3, R6 ;  /* 0x00000003ff067819 */ /* 0x000fe20000011606 */
[----:B------:R-:W-:Y:S01]  /*f8c0*/  BSSY B0, `(.L_x_934) ;  /* 0x0000070000007945 */ /* 0x000fe20003800000 */
[----:B------:R-:W-:Y:S01]  /*f8d0*/  LOP3.LUT R16, R16, 0xfffffff7, RZ, 0xc0, !PT ;  /* 0xfffffff710107812 */ /* 0x000fe200078ec0ff */
[----:B------:R-:W-:Y:S01]  /*f8e0*/  IMAD.IADD R4, R7, 0x1, -R4 ;  /* 0x0000000107047824 */ /* 0x000fe200078e0a04 */
[----:B------:R-:W-:Y:S01]  /*f8f0*/  LOP3.LUT R5, R5, R6, RZ, 0x3c, !PT ;  /* 0x0000000605057212 */ /* 0x000fe200078e3cff */
[----:B------:R-:W-:Y:S01]  /*f900*/  IMAD R20, R233, c[0x0][0x21c], R20 ;  /* 0x00008700e9147a24 */ /* 0x000fe200078e0214 */
[----:B------:R-:W-:Y:S01]  /*f910*/  BAR.SYNC.DEFER_BLOCKING 0x0 ;  /* 0x0000000000007b1d */ /* 0x000fe20000010000 */
[----:B------:R-:W-:Y:S01]  /*f920*/  IADD3 R10, P0, R22, R8, RZ ;  /* 0x00000008160a7210 */ /* 0x000fe20007f1e0ff */
[----:B------:R-:W-:Y:S01]  /*f930*/  IMAD.SHL.U32 R8, R12, 0x40, RZ ;  /* 0x000000400c087824 */ /* 0x000fe200078e00ff */
[----:B------:R-:W-:Y:S01]  /*f940*/  LEA.HI R88, R88, R229, RZ, 0x3 ;  /* 0x000000e558587211 */ /* 0x000fe200078f18ff */
[----:B------:R-:W-:Y:S01]  /*f950*/  IMAD R217, R4, 0x200, R5 ;  /* 0x0000020004d97824 */ /* 0x000fe200078e0205 */
[----:B------:R-:W-:Y:S01]  /*f960*/  R2P PR, R13, 0x6 ;  /* 0x000000060d007804 */ /* 0x000fe20000000000 */
[----:B------:R-:W-:Y:S01]  /*f970*/  IMAD.IADD R29, R83, 0x1, -R80 ;  /* 0x00000001531d7824 */ /* 0x000fe200078e0a50 */
[----:B------:R-:W-:Y:S01]  /*f980*/  IADD3.X R17, R17, R9, R20, P0, !PT ;  /* 0x0000000911117210 */ /* 0x000fe200007fe414 */
[----:B------:R-:W-:Y:S01]  /*f990*/  IMAD.SHL.U32 R217, R217, 0x2, RZ ;  /* 0x00000002d9d97824 */ /* 0x000fe200078e00ff */
[----:B------:R-:W-:Y:S01]  /*f9a0*/  LEA R28, P0, R10, c[0x0][0x1f8], 0x1 ;  /* 0x00007e000a1c7a11 */ /* 0x000fe200078008ff */
[----:B------:R-:W-:Y:S01]  /*f9b0*/  IMAD.SHL.U32 R9, R0, 0x40, RZ ;  /* 0x0000004000097824 */ /* 0x000fe200078e00ff */
[----:B------:R-:W-:Y:S01]  /*f9c0*/  LOP3.LUT R8, R8, 0x1c0, RZ, 0xc0, !PT ;  /* 0x000001c008087812 */ /* 0x000fe200078ec0ff */
[----:B------:R-:W-:Y:S01]  /*f9d0*/  IMAD.SHL.U32 R0, R82, 0x20, RZ ;  /* 0x0000002052007824 */ /* 0x000fe200078e00ff */
[C---:B------:R-:W-:Y:S01]  /*f9e0*/  IADD3 R5, R217.reuse, 0xa080, RZ ;  /* 0x0000a080d9057810 */ /* 0x040fe20007ffe0ff */
[----:B------:R-:W-:Y:S01]  /*f9f0*/  SHFL.IDX PT, R30, R28, RZ, 0x181f ;  /* 0x00181fff1c1e7589 */ /* 0x000fe200000e0000 */
[----:B------:R-:W-:Y:S01]  /*fa00*/  LEA.HI.X R10, R10, c[0x0][0x1fc], R17, 0x1, P0 ;  /* 0x00007f000a0a7a11 */ /* 0x000fe200000f0c11 */
[----:B------:R-:W-:Y:S01]  /*fa10*/  IMAD.SHL.U32 R235, R2, 0x2, RZ ;  /* 0x0000000202eb7824 */ /* 0x000fe200078e00ff */
[----:B------:R-:W-:-:S02]  /*fa20*/  IADD3 R216, R217, 0xa0a0, RZ ;  /* 0x0000a0a0d9d87810 */ /* 0x000fc40007ffe0ff */
[----:B------:R-:W-:Y:S01]  /*fa30*/  @P1 IADD3 R216, R5, -0x20, RZ ;  /* 0xffffffe005d81810 */ /* 0x000fe20007ffe0ff */
[----:B------:R-:W-:Y:S01]  /*fa40*/  IMAD.SHL.U32 R5, R4, 0x8, RZ ;  /* 0x0000000804057824 */ /* 0x000fe200078e00ff */
[----:B------:R-:W1:Y:S01]  /*fa50*/  SHFL.IDX PT, R31, R10, RZ, 0x181f ;  /* 0x00181fff0a1f7589 */ /* 0x000e6200000e0000 */
[----:B------:R-:W-:Y:S02]  /*fa60*/  LOP3.LUT R9, R9, 0xfffffe00, RZ, 0xc0, !PT ;  /* 0xfffffe0009097812 */ /* 0x000fe400078ec0ff */
[----:B------:R-:W-:Y:S01]  /*fa70*/  LOP3.LUT R0, R0, 0x7ffffc00, RZ, 0xc0, !PT ;  /* 0x7ffffc0000007812 */ /* 0x000fe200078ec0ff */
[----:B------:R2:W3:Y:S01]  /*fa80*/  LDSM.16.M88.4 R12, [R217+0xa080] ;  /* 0x00a08000d90c783b */ /* 0x0004e20000000200 */
[----:B------:R-:W-:Y:S02]  /*fa90*/  LOP3.LUT R5, R8, 0x8, R5, 0xf8, !PT ;  /* 0x0000000808057812 */ /* 0x000fe400078ef805 */
[----:B------:R-:W-:Y:S01]  /*faa0*/  SHF.R.U32.HI R8, RZ, 0x3, R8 ;  /* 0x00000003ff087819 */ /* 0x000fe20000011608 */
[----:B------:R2:W4:Y:S01]  /*fab0*/  LDSM.16.M88.4 R40, [R217+0xa880] ;  /* 0x00a88000d928783b */ /* 0x0005220000000200 */
[----:B------:R-:W-:-:S02]  /*fac0*/  ISETP.GE.AND P1, PT, R3, c[0x0][0x1d4], PT ;  /* 0x0000750003007a0c */ /* 0x000fc40003f26270 */
[----:B------:R-:W-:Y:S01]  /*fad0*/  LOP3.LUT R8, R5, R8, RZ, 0x3c, !PT ;  /* 0x0000000805087212 */ /* 0x000fe200078e3cff */
[----:B------:R2:W2:Y:S01]  /*fae0*/  LDSM.16.M88.4 R20, [R217+0xb080] ;  /* 0x00b08000d914783b */ /* 0x0004a20000000200 */
[----:B------:R-:W-:Y:S02]  /*faf0*/  ISETP.LT.OR P0, PT, R29, 0x1, P1 ;  /* 0x000000011d00780c */ /* 0x000fe40000f01670 */
[----:B------:R-:W-:Y:S01]  /*fb00*/  IADD3 R0, R8, R9, R0 ;  /* 0x0000000908007210 */ /* 0x000fe20007ffe000 */
[----:B------:R2:W2:Y:S01]  /*fb10*/  LDSM.16.M88.4 R48, [R216] ;  /* 0x00000000d830783b */ /* 0x0004a20000000200 */
[----:B------:R-:W-:Y:S02]  /*fb20*/  LOP3.LUT R88, R88, 0xfffffff8, RZ, 0xc0, !PT ;  /* 0xfffffff858587812 */ /* 0x000fe400078ec0ff */
[C---:B------:R-:W-:Y:S01]  /*fb30*/  LEA R218, R0.reuse, 0x10080, 0x1 ;  /* 0x0001008000da7811 */ /* 0x040fe200078e08ff */
[----:B------:R-:W-:Y:S01]  /*fb40*/  IMAD.SHL.U32 R4, R0, 0x2, RZ ;  /* 0x0000000200047824 */ /* 0x000fe200078e00ff */
[----:B------:R2:W2:Y:S01]  /*fb50*/  LDSM.16.M88.4 R36, [R216+0x800] ;  /* 0x00080000d824783b */ /* 0x0004a20000000200 */
[----:B------:R-:W-:Y:S01]  /*fb60*/  SHF.R.S32.HI R84, RZ, 0x1f, R19 ;  /* 0x0000001fff547819 */ /* 0x000fe20000011413 */
[----:B------:R-:W-:Y:S01]  /*fb70*/  IMAD.MOV.U32 R0, RZ, RZ, 0x20 ;  /* 0x00000020ff007424 */ /* 0x000fe200078e00ff */
[----:B------:R-:W-:Y:S01]  /*fb80*/  SHF.R.S32.HI R11, RZ, 0x1f, R18 ;  /* 0x0000001fff0b7819 */ /* 0x000fe20000011412 */
[----:B------:R-:W-:Y:S01]  /*fb90*/  IMAD R96, R221, 0x2, R218 ;  /* 0x00000002dd607824 */ /* 0x000fe200078e02da */
[----:B------:R2:W2:Y:S01]  /*fba0*/  LDSM.16.M88.4 R24, [R216+0x1000] ;  /* 0x00100000d818783b */ /* 0x0004a20000000200 */
[----:B-1----:R-:W-:Y:S01]  /*fbb0*/  IMAD.WIDE R32, R3, 0x2, R30 ;  /* 0x0000000203207825 */ /* 0x002fe200078e021e */
[----:B------:R-:W-:-:S02]  /*fbc0*/  LEA.HI R84, R84, R19, RZ, 0x3 ;  /* 0x0000001354547211 */ /* 0x000fc400078f18ff */
[----:B------:R-:W1:Y:S01]  /*fbd0*/  LDSM.16.M88.4 R4, [R4+0x10080] ;  /* 0x010080000404783b */ /* 0x000e620000000200 */
[----:B------:R-:W-:Y:S01]  /*fbe0*/  IMAD.WIDE R34, R88, 0x2, R30 ;  /* 0x0000000258227825 */ /* 0x000fe200078e021e */
[----:B------:R-:W-:Y:S02]  /*fbf0*/  LOP3.LUT R84, R84, 0xfffffff8, RZ, 0xc0, !PT ;  /* 0xfffffff854547812 */ /* 0x000fe400078ec0ff */
[----:B------:R1:W1:Y:S01]  /*fc00*/  LDSM.16.M88.4 R64, [R96] ;  /* 0x000000006040783b */ /* 0x0002620000000200 */
[----:B------:R-:W-:Y:S02]  /*fc10*/  LEA.HI R238, R11, R18, RZ, 0x3 ;  /* 0x000000120bee7211 */ /* 0x000fe400078f18ff */
[----:B------:R-:W-:Y:S01]  /*fc20*/  SEL R220, R0, 0xffffffe0, !P2 ;  /* 0xffffffe000dc7807 */ /* 0x000fe20005000000 */
[----:B------:R-:W-:Y:S01]  /*fc30*/  @!PT LDS RZ, [RZ] ;  /* 0x00000000fffff984 */ /* 0x000fe20000000800 */
[----:B------:R-:W-:Y:S01]  /*fc40*/  @!PT LDS RZ, [RZ] ;  /* 0x00000000fffff984 */ /* 0x000fe20000000800 */
[----:B------:R-:W-:Y:S01]  /*fc50*/  @!PT LDS RZ, [RZ] ;  /* 0x00000000fffff984 */ /* 0x000fe20000000800 */
[----:B------:R5:W-:Y:S01]  /*fc60*/  LDGSTS.E.BYPASS.LTC128B.128 [R235+0x4080], [R32.64], !P0 ;  /* 0x0408000020eb7fae */ /* 0x000be2000c101d50 */
[----:B------:R-:W-:Y:S02]  /*fc70*/  ISETP.GE.AND P0, PT, R229, c[0x0][0x1d4], PT ;  /* 0x00007500e5007a0c */ /* 0x000fe40003f06270 */
[----:B------:R-:W-:-:S02]  /*fc80*/  LOP3.LUT R238, R238, 0xfffffff8, RZ, 0xc0, !PT ;  /* 0xfffffff8eeee7812 */ /* 0x000fc400078ec0ff */
[----:B------:R-:W-:Y:S02]  /*fc90*/  LOP3.LUT R2, R8, R9, RZ, 0xfc, !PT ;  /* 0x0000000908027212 */ /* 0x000fe400078efcff */
[----:B------:R-:W-:Y:S02]  /*fca0*/  SHF.R.S32.HI R0, RZ, 0x1f, R3 ;  /* 0x0000001fff007819 */ /* 0x000fe40000011403 */
[----:B------:R-:W-:Y:S02]  /*fcb0*/  SHF.R.S32.HI R93, RZ, 0x1f, R88 ;  /* 0x0000001fff5d7819 */ /* 0x000fe40000011458 */
[----:B------:R-:W-:Y:S02]  /*fcc0*/  SHF.R.S32.HI R91, RZ, 0x1f, R84 ;  /* 0x0000001fff5b7819 */ /* 0x000fe40000011454 */
[----:B------:R-:W-:Y:S02]  /*fcd0*/  SHF.R.S32.HI R89, RZ, 0x1f, R238 ;  /* 0x0000001fff597819 */ /* 0x000fe400000114ee */
[----:B------:R-:W-:-:S02]  /*fce0*/  @P0 LOP3.LUT R16, R16, 0x8, RZ, 0xfc, !PT ;  /* 0x0000000810100812 */ /* 0x000fc400078efcff */
[----:B------:R-:W-:Y:S02]  /*fcf0*/  ISETP.LT.OR P0, PT, R29, 0x1, P0 ;  /* 0x000000011d00780c */ /* 0x000fe40000701670 */
[----:B------:R-:W-:Y:S02]  /*fd00*/  LOP3.LUT R16, R16, 0xfffffffb, RZ, 0xc0, !PT ;  /* 0xfffffffb10107812 */ /* 0x000fe400078ec0ff */
[C---:B------:R-:W-:Y:S02]  /*fd10*/  IADD3 R211, R216.reuse, 0x800, RZ ;  /* 0x00000800d8d37810 */ /* 0x040fe40007ffe0ff */
[----:B------:R-:W-:Y:S01]  /*fd20*/  IADD3 R210, R216, 0x1000, RZ ;  /* 0x00001000d8d27810 */ /* 0x000fe20007ffe0ff */
[----:B-----5:R-:W-:-:S06]  /*fd30*/  IMAD.WIDE R32, R84, 0x2, R30 ;  /* 0x0000000254207825 */ /* 0x020fcc00078e021e */
[----:B------:R1:W-:Y:S01]  /*fd40*/  LDGSTS.E.BYPASS.LTC128B.128 [R235+0x5880], [R34.64], !P0 ;  /* 0x0588000022eb7fae */ /* 0x0003e2000c101d50 */
[----:B------:R-:W-:Y:S01]  /*fd50*/  ISETP.GE.AND P0, PT, R19, c[0x0][0x1d4], PT ;  /* 0x0000750013007a0c */ /* 0x000fe20003f06270 */
[----:B------:R-:W-:-:S12]  /*fd60*/  IMAD.WIDE R30, R238, 0x2, R30 ;  /* 0x00000002ee1e7825 */ /* 0x000fd800078e021e */
[----:B------:R-:W-:Y:S02]  /*fd70*/  @P0 LOP3.LUT R16, R16, 0x4, RZ, 0xfc, !PT ;  /* 0x0000000410100812 */ /* 0x000fe400078efcff */
[----:B------:R-:W-:Y:S02]  /*fd80*/  ISETP.LT.OR P0, PT, R29, 0x1, P0 ;  /* 0x000000011d00780c */ /* 0x000fe40000701670 */
[----:B------:R-:W-:-:S11]  /*fd90*/  LOP3.LUT R16, R16, 0xfffffffd, RZ, 0xc0, !PT ;  /* 0xfffffffd10107812 */ /* 0x000fd600078ec0ff */
[----:B------:R1:W-:Y:S01]  /*fda0*/  LDGSTS.E.BYPASS.LTC128B.128 [R235+0x7080], [R32.64], !P0 ;  /* 0x0708000020eb7fae */ /* 0x0003e2000c101d50 */
[----:B------:R-:W-:-:S13]  /*fdb0*/  ISETP.GE.AND P0, PT, R18, c[0x0][0x1d4], PT ;  /* 0x0000750012007a0c */ /* 0x000fda0003f06270 */
[----:B------:R-:W-:Y:S02]  /*fdc0*/  @P0 LOP3.LUT R16, R16, 0x2, RZ, 0xfc, !PT ;  /* 0x0000000210100812 */ /* 0x000fe400078efcff */
[----:B------:R-:W-:Y:S02]  /*fdd0*/  ISETP.LT.OR P0, PT, R29, 0x1, P0 ;  /* 0x000000011d00780c */ /* 0x000fe40000701670 */
[----:B------:R-:W-:-:S11]  /*fde0*/  LOP3.LUT R16, R16, 0xffffffdf, RZ, 0xc0, !PT ;  /* 0xffffffdf10107812 */ /* 0x000fd600078ec0ff */
[----:B------:R1:W-:Y:S01]  /*fdf0*/  LDGSTS.E.BYPASS.LTC128B.128 [R235+0x8880], [R30.64], !P0 ;  /* 0x088800001eeb7fae */ /* 0x0003e2000c101d50 */
[----:B------:R-:W-:-:S13]  /*fe00*/  ISETP.GT.AND P0, PT, R224, 0x7f, PT ;  /* 0x0000007fe000780c */ /* 0x000fda0003f04270 */
[----:B------:R-:W-:Y:S01]  /*fe10*/  @P0 LOP3.LUT R16, R16, 0x20, RZ, 0xfc, !PT ;  /* 0x0000002010100812 */ /* 0x000fe200078efcff */
[----:B------:R-:W-:Y:S05]  /*fe20*/  @P0 BRA `(.L_x_935) ;  /* 0x0000019000000947 */ /* 0x000fea0003800000 */
[----:B--234-:R-:W-:Y:S05]  /*fe30*/  BRA.DIV ~URZ, `(.L_x_936) ;  /* 0x000089427f007947 */ /* 0x01cfea000b800000 */
[----:B-1----:R1:W2:Y:S04]  /*fe40*/  SHFL.IDX PT, R30, R10, 0x1, 0x181f ;  /* 0x00381f000a1e7f89 */ /* 0x0022a800000e0000 */
[----:B------:R1:W3:Y:S02]  /*fe50*/  SHFL.IDX PT, R9, R28, 0x1, 0x181f ;  /* 0x00381f001c097f89 */ /* 0x0002e400000e0000 */
.L_x_964:
[CC--:B---3--:R-:W-:Y:S02]  /*fe60*/  LEA R16, P0, R88.reuse, R9.reuse, 0x1 ;  /* 0x0000000958107211 */ /* 0x0c8fe400078008ff */
[----:B------:R-:W-:Y:S02]  /*fe70*/  ISETP.GE.AND P2, PT, R229, c[0x0][0x1d4], PT ;  /* 0x00007500e5007a0c */ /* 0x000fe40003f46270 */
[----:B--2---:R-:W-:Y:S02]  /*fe80*/  LEA.HI.X R17, R88, R30, R93, 0x1, P0 ;  /* 0x0000001e58117211 */ /* 0x004fe400000f0c5d */
[----:B-1----:R-:W-:-:S04]  /*fe90*/  LEA R10, P0, R84, R9, 0x1 ;  /* 0x00000009540a7211 */ /* 0x002fc800078008ff */
[----:B------:R-:W-:Y:S02]  /*fea0*/  LEA.HI.X R11, R84, R30, R91, 0x1, P0 ;  /* 0x0000001e540b7211 */ /* 0x000fe400000f0c5b */
[----:B------:R-:W-:-:S04]  /*feb0*/  LEA R32, P0, R3, R9, 0x1 ;  /* 0x0000000903207211 */ /* 0x000fc800078008ff */
[----:B------:R-:W-:Y:S02]  /*fec0*/  LEA.HI.X R33, R3, R30, R0, 0x1, P0 ;  /* 0x0000001e03217211 */ /* 0x000fe400000f0c00 */
[----:B------:R-:W-:Y:S02]  /*fed0*/  ISETP.LT.OR P0, PT, R29, 0x21, P1 ;  /* 0x000000211d00780c */ /* 0x000fe40000f01670 */
[----:B------:R-:W-:-:S11]  /*fee0*/  ISETP.GE.AND P1, PT, R19, c[0x0][0x1d4], PT ;  /* 0x0000750013007a0c */ /* 0x000fd60003f26270 */
[----:B------:R-:W-:Y:S01]  /*fef0*/  @!PT LDS RZ, [RZ] ;  /* 0x00000000fffff984 */ /* 0x000fe20000000800 */
[----:B------:R-:W-:Y:S01]  /*ff00*/  @!PT LDS RZ, [RZ] ;  /* 0x00000000fffff984 */ /* 0x000fe20000000800 */
[----:B------:R-:W-:Y:S01]  /*ff10*/  @!PT LDS RZ, [RZ] ;  /* 0x00000000fffff984 */ /* 0x000fe20000000800 */
[----:B------:R1:W-:Y:S01]  /*ff20*/  LDGSTS.E.BYPASS.LTC128B.128 [R235+0x5080], [R32.64], !P0 ;  /* 0x0508000020eb7fae */ /* 0x0003e2000c101d50 */
[----:B------:R-:W-:-:S04]  /*ff30*/  LEA R8, P0, R238, R9, 0x1 ;  /* 0x00000009ee087211 */ /* 0x000fc800078008ff */
[----:B------:R-:W-:Y:S02]  /*ff40*/  LEA.HI.X R9, R238, R30, R89, 0x1, P0 ;  /* 0x0000001eee097211 */ /* 0x000fe400000f0c59 */
[----:B------:R-:W-:Y:S02]  /*ff50*/  ISETP.LT.OR P0, PT, R29, 0x21, P2 ;  /* 0x000000211d00780c */ /* 0x000fe40001701670 */
[----:B------:R-:W-:-:S11]  /*ff60*/  ISETP.GE.AND P2, PT, R18, c[0x0][0x1d4], PT ;  /* 0x0000750012007a0c */ /* 0x000fd60003f46270 */
[----:B------:R1:W-:Y:S01]  /*ff70*/  LDGSTS.E.BYPASS.LTC128B.128 [R235+0x6880], [R16.64], !P0 ;  /* 0x0688000010eb7fae */ /* 0x0003e2000c101d50 */
[----:B------:R-:W-:-:S13]  /*ff80*/  ISETP.LT.OR P0, PT, R29, 0x21, P1 ;  /* 0x000000211d00780c */ /* 0x000fda0000f01670 */
[----:B------:R1:W-:Y:S01]  /*ff90*/  LDGSTS.E.BYPASS.LTC128B.128 [R235+0x8080], [R10.64], !P0 ;  /* 0x080800000aeb7fae */ /* 0x0003e2000c101d50 */
[----:B------:R-:W-:-:S13]  /*ffa0*/  ISETP.LT.OR P0, PT, R29, 0x21, P2 ;  /* 0x000000211d00780c */ /* 0x000fda0001701670 */
[----:B------:R1:W-:Y:S02]  /*ffb0*/  LDGSTS.E.BYPASS.LTC128B.128 [R235+0x9880], [R8.64], !P0 ;  /* 0x0988000008eb7fae */ /* 0x0003e4000c101d50 */
.L_x_935:
[----:B--234-:R-:W-:Y:S05]  /*ffc0*/  BSYNC B0 ;  /* 0x0000000000007941 */ /* 0x01cfea0003800000 */
.L_x_934:
[----:B------:R-:W0:Y:S01]  /*ffd0*/  LDGDEPBAR ;  /* 0x00000000000079af */ /* 0x000e220000000000 */
[----:B------:R-:W-:Y:S02]  /*ffe0*/  WARPSYNC 0xffffffff ;  /* 0xffffffff00007948 */ /* 0x000fe40003800000 */
[C---:B-1----:R-:W-:Y:S01]  /*fff0*/  HMMA.16816.F32.BF16 R16, R4.reuse, R12, RZ ;  /* 0x0000000c0410723c */ /* 0x042fe200000418ff */
[C---:B------:R-:W-:Y:S01]  /*10000*/  LEA R94, R219.reuse, R218, 0x1 ;  /* 0x000000dadb5e7211 */ /* 0x040fe200078e08ff */
[----:B------:R-:W-:Y:S01]  /*10010*/  LDSM.16.M88.4 R72, [R217+0xf080] ;  /* 0x00f08000d948783b */ /* 0x000fe20000000200 */
[C---:B------:R-:W-:Y:S02]  /*10020*/  LEA R90, R220.reuse, R217, 0x1 ;  /* 0x000000d9dc5a7211 */ /* 0x040fe400078e08ff */
[----:B------:R-:W-:Y:S01]  /*10030*/  LEA R92, R219, R96, 0x1 ;  /* 0x00000060db5c7211 */ /* 0x000fe200078e08ff */
[----:B------:R-:W-:Y:S01]  /*10040*/  LDSM.16.M88.4 R8, [R94] ;  /* 0x000000005e08783b */ /* 0x000fe20000000200 */
[----:B------:R-:W-:Y:S01]  /*10050*/  LEA R209, R220, R216, 0x1 ;  /* 0x000000d8dcd17211 */ /* 0x000fe200078e08ff */
[----:B------:R-:W-:Y:S01]  /*10060*/  HMMA.16816.F32.BF16 R12, R4, R14, RZ ;  /* 0x0000000e040c723c */ /* 0x000fe200000418ff */
[----:B------:R-:W-:Y:S01]  /*10070*/  ISETP.GE.AND P1, PT, R107, 0x31, PT ;  /* 0x000000316b00780c */ /* 0x000fe20003f26270 */
[----:B------:R-:W1:Y:S01]  /*10080*/  LDSM.16.M88.4 R56, [R90+0xa080] ;  /* 0x00a080005a38783b */ /* 0x000e620000000200 */
[----:B------:R-:W-:-:S02]  /*10090*/  IADD3 R208, R216, 0x1800, RZ ;  /* 0x00001800d8d07810 */ /* 0x000fc40007ffe0ff */
[C---:B------:R-:W-:Y:S01]  /*100a0*/  IADD3 R207, R216.reuse, 0x2000, RZ ;  /* 0x00002000d8cf7810 */ /* 0x040fe20007ffe0ff */
[----:B------:R-:W-:Y:S01]  /*100b0*/  LDSM.16.M88.4 R60, [R209] ;  /* 0x00000000d13c783b */ /* 0x000fe20000000200 */
[C---:B------:R-:W-:Y:S01]  /*100c0*/  IADD3 R206, R216.reuse, 0x2800, RZ ;  /* 0x00002800d8ce7810 */ /* 0x040fe20007ffe0ff */
[----:B------:R-:W-:Y:S01]  /*100d0*/  HMMA.16816.F32.BF16 R28, R4, R40, RZ ;  /* 0x00000028041c723c */ /* 0x000fe200000418ff */
[C---:B------:R-:W-:Y:S01]  /*100e0*/  IADD3 R205, R216.reuse, 0x3000, RZ ;  /* 0x00003000d8cd7810 */ /* 0x040fe20007ffe0ff */
[----:B------:R-:W-:Y:S01]  /*100f0*/  LDSM.16.M88.4 R44, [R90+0xa880] ;  /* 0x00a880005a2c783b */ /* 0x000fe20000000200 */
[C---:B------:R-:W-:Y:S02]  /*10100*/  IADD3 R204, R216.reuse, 0x3800, RZ ;  /* 0x00003800d8cc7810 */ /* 0x040fe40007ffe0ff */
[C---:B------:R-:W-:Y:S01]  /*10110*/  IADD3 R203, R216.reuse, 0x4000, RZ ;  /* 0x00004000d8cb7810 */ /* 0x040fe20007ffe0ff */
[----:B------:R-:W-:Y:S01]  /*10120*/  LDSM.16.M88.4 R32, [R90+0xb080] ;  /* 0x00b080005a20783b */ /* 0x000fe20000000200 */
[C---:B------:R-:W-:Y:S01]  /*10130*/  IADD3 R202, R216.reuse, 0x4800, RZ ;  /* 0x00004800d8ca7810 */ /* 0x040fe20007ffe0ff */
[----:B------:R-:W-:Y:S01]  /*10140*/  HMMA.16816.F32.BF16 R16, R64, R48, R16 ;  /* 0x000000304010723c */ /* 0x000fe20000041810 */
[C---:B------:R-:W-:Y:S01]  /*10150*/  IADD3 R201, R216.reuse, 0x5000, RZ ;  /* 0x00005000d8c97810 */ /* 0x040fe20007ffe0ff */
[----:B------:R-:W-:Y:S01]  /*10160*/  LDSM.16.M88.4 R68, [R94+0x8000] ;  /* 0x008000005e44783b */ /* 0x000fe20000000200 */
[----:B------:R-:W-:-:S03]  /*10170*/  IADD3 R200, R216, 0x5800, RZ ;  /* 0x00005800d8c87810 */ /* 0x000fc60007ffe0ff */
[----:B------:R-:W-:Y:S02]  /*10180*/  LDSM.16.M88.4 R76, [R90+0xe080] ;  /* 0x00e080005a4c783b */ /* 0x000fe40000000200 */
[----:B------:R-:W-:Y:S02]  /*10190*/  HMMA.16816.F32.BF16 R12, R64, R50, R12 ;  /* 0x00000032400c723c */ /* 0x000fe4000004180c */
[----:B------:R-:W-:Y:S06]  /*101a0*/  LDSM.16.M88.4 R48, [R217+0xb880] ;  /* 0x00b88000d930783b */ /* 0x000fec0000000200 */
[C---:B------:R-:W-:Y:S08]  /*101b0*/  HMMA.16816.F32.BF16 R40, R4.reuse, R42, RZ ;  /* 0x0000002a0428723c */ /* 0x040ff000000418ff */
[C---:B------:R-:W-:Y:S08]  /*101c0*/  HMMA.16816.F32.BF16 R52, R4.reuse, R20, RZ ;  /* 0x000000140434723c */ /* 0x040ff000000418ff */
[----:B------:R-:W-:Y:S01]  /*101d0*/  HMMA.16816.F32.BF16 R4, R4, R22, RZ ;  /* 0x000000160404723c */ /* 0x000fe200000418ff */
[----:B------:R-:W2:Y:S07]  /*101e0*/  LDSM.16.M88.4 R20, [R92] ;  /* 0x000000005c14783b */ /* 0x000eae0000000200 */
[C---:B-1----:R-:W-:Y:S08]  /*101f0*/  HMMA.16816.F32.BF16 R16, R8.reuse, R56, R16 ;  /* 0x000000380810723c */ /* 0x042ff00000041810 */
[----:B------:R-:W-:Y:S01]  /*10200*/  HMMA.16816.F32.BF16 R12, R8, R58, R12 ;  /* 0x0000003a080c723c */ /* 0x000fe2000004180c */
[----:B------:R-:W-:Y:S07]  /*10210*/  LDSM.16.M88.4 R56, [R216+0x1800] ;  /* 0x00180000d838783b */ /* 0x000fee0000000200 */
[C---:B------:R-:W-:Y:S08]  /*10220*/  HMMA.16816.F32.BF16 R28, R64.reuse, R36, R28 ;  /* 0x00000024401c723c */ /* 0x040ff0000004181c */
[C---:B------:R-:W-:Y:S01]  /*10230*/  HMMA.16816.F32.BF16 R40, R64.reuse, R38, R40 ;  /* 0x000000264028723c */ /* 0x040fe20000041828 */
[----:B------:R-:W-:Y:S07]  /*10240*/  LDSM.16.M88.4 R36, [R209+0x800] ;  /* 0x00080000d124783b */ /* 0x000fee0000000200 */
[C---:B------:R-:W-:Y:S08]  /*10250*/  HMMA.16816.F32.BF16 R52, R64.reuse, R24, R52 ;  /* 0x000000184034723c */ /* 0x040ff00000041834 */
[----:B------:R-:W-:Y:S01]  /*10260*/  HMMA.16816.F32.BF16 R64, R64, R26, R4 ;  /* 0x0000001a4040723c */ /* 0x000fe20000041804 */
[----:B------:R-:W1:Y:S04]  /*10270*/  LDSM.16.M88.4 R4, [R218+0x4000] ;  /* 0x00400000da04783b */ /* 0x000e680000000200 */
[----:B------:R-:W3:Y:S03]  /*10280*/  LDSM.16.M88.4 R24, [R209+0x1000] ;  /* 0x00100000d118783b */ /* 0x000ee60000000200 */
[C---:B--2---:R-:W-:Y:S08]  /*10290*/  HMMA.16816.F32.BF16 R16, R20.reuse, R60, R16 ;  /* 0x0000003c1410723c */ /* 0x044ff00000041810 */
[----:B------:R-:W-:Y:S01]  /*102a0*/  HMMA.16816.F32.BF16 R12, R20, R62, R12 ;  /* 0x0000003e140c723c */ /* 0x000fe2000004180c */
[----:B------:R-:W-:Y:S07]  /*102b0*/  LDSM.16.M88.4 R60, [R90+0xb880] ;  /* 0x00b880005a3c783b */ /* 0x000fee0000000200 */
[C---:B------:R-:W-:Y:S08]  /*102c0*/  HMMA.16816.F32.BF16 R28, R8.reuse, R44, R28 ;  /* 0x0000002c081c723c */ /* 0x040ff0000004181c */
[C---:B------:R-:W-:Y:S01]  /*102d0*/  HMMA.16816.F32.BF16 R40, R8.reuse, R46, R40 ;  /* 0x0000002e0828723c */ /* 0x040fe20000041828 */
[----:B------:R-:W-:Y:S07]  /*102e0*/  LDSM.16.M88.4 R44, [R217+0xc080] ;  /* 0x00c08000d92c783b */ /* 0x000fee0000000200 */
[C---:B------:R-:W-:Y:S08]  /*102f0*/  HMMA.16816.F32.BF16 R52, R8.reuse, R32, R52 ;  /* 0x000000200834723c */ /* 0x040ff00000041834 */
[----:B------:R-:W-:Y:S01]  /*10300*/  HMMA.16816.F32.BF16 R64, R8, R34, R64 ;  /* 0x000000220840723c */ /* 0x000fe20000041840 */
[----:B------:R-:W2:Y:S04]  /*10310*/  LDSM.16.M88.4 R8, [R96+0x4000] ;  /* 0x004000006008783b */ /* 0x000ea80000000200 */
[----:B------:R-:W4:Y:S03]  /*10320*/  LDSM.16.M88.4 R32, [R217+0xc880] ;  /* 0x00c88000d920783b */ /* 0x000f260000000200 */
[C---:B-1----:R-:W-:Y:S08]  /*10330*/  HMMA.16816.F32.BF16 R16, R4.reuse, R48, R16 ;  /* 0x000000300410723c */ /* 0x042ff00000041810 */
[----:B------:R-:W-:Y:S01]  /*10340*/  HMMA.16816.F32.BF16 R12, R4, R50, R12 ;  /* 0x00000032040c723c */ /* 0x000fe2000004180c */
[----:B------:R-:W-:Y:S07]  /*10350*/  LDSM.16.M88.4 R48, [R90+0xc080] ;  /* 0x00c080005a30783b */ /* 0x000fee0000000200 */
[C---:B------:R-:W-:Y:S08]  /*10360*/  HMMA.16816.F32.BF16 R28, R20.reuse, R36, R28 ;  /* 0x00000024141c723c */ /* 0x040ff0000004181c */
[C---:B------:R-:W-:Y:S01]  /*10370*/  HMMA.16816.F32.BF16 R40, R20.reuse, R38, R40 ;  /* 0x000000261428723c */ /* 0x040fe20000041828 */
[----:B------:R-:W-:Y:S07]  /*10380*/  LDSM.16.M88.4 R36, [R216+0x2000] ;  /* 0x00200000d824783b */ /* 0x000fee0000000200 */
[C---:B---3--:R-:W-:Y:S08]  /*10390*/  HMMA.16816.F32.BF16 R52, R20.reuse, R24, R52 ;  /* 0x000000181434723c */ /* 0x048ff00000041834 */
        /* <DEDUP_REMOVED lines=9> */
[C---:B----4-:R-:W-:Y:S08]  /*10430*/  HMMA.16816.F32.BF16 R52, R4.reuse, R32, R52 ;  /* 0x000000200434723c */ /* 0x050ff00000041834 */
[----:B------:R-:W-:Y:S01]  /*10440*/  HMMA.16816.F32.BF16 R64, R4, R34, R64 ;  /* 0x000000220440723c */ /* 0x000fe20000041840 */
[----:B------:R-:W-:Y:S04]  /*10450*/  LDSM.16.M88.4 R32, [R92+0x4000] ;  /* 0x004000005c20783b */ /* 0x000fe80000000200 */
[----:B------:R-:W2:Y:S03]  /*10460*/  LDSM.16.M88.4 R4, [R209+0x1800] ;  /* 0x00180000d104783b */ /* 0x000ea60000000200 */
        /* <DEDUP_REMOVED lines=8> */
[----:B------:R-:W-:Y:S04]  /*104f0*/  LDSM.16.M88.4 R24, [R218+0x8000] ;  /* 0x00800000da18783b */ /* 0x000fe80000000200 */
[----:B------:R-:W1:Y:S03]  /*10500*/  LDSM.16.M88.4 R8, [R217+0xd080] ;  /* 0x00d08000d908783b */ /* 0x000e660000000200 */
        /* <DEDUP_REMOVED lines=9> */
[----:B------:R-:W3:Y:S03]  /*105a0*/  LDSM.16.M88.4 R44, [R217+0xe080] ;  /* 0x00e08000d92c783b */ /* 0x000ee60000000200 */
        /* <DEDUP_REMOVED lines=9> */
[----:B------:R-:W4:Y:S03]  /*10640*/  LDSM.16.M88.4 R36, [R216+0x3800] ;  /* 0x00380000d824783b */ /* 0x000f260000000200 */
[C---:B--2---:R-:W-:Y:S08]  /*10650*/  HMMA.16816.F32.BF16 R16, R4.reuse, R20, R16 ;  /* 0x000000140410723c */ /* 0x044ff00000041810 */
[----:B------:R-:W-:Y:S01]  /*10660*/  HMMA.16816.F32.BF16 R12, R4, R22, R12 ;  /* 0x00000016040c723c */ /* 0x000fe2000004180c */
[----:B------:R-:W2:Y:S07]  /*10670*/  LDSM.16.M88.4 R20, [R209+0x3000] ;  /* 0x00300000d114783b */ /* 0x000eae0000000200 */
[C---:B------:R-:W-:Y:S08]  /*10680*/  HMMA.16816.F32.BF16 R28, R24.reuse, R48, R28 ;  /* 0x00000030181c723c */ /* 0x040ff0000004181c */
[C---:B------:R-:W-:Y:S01]  /*10690*/  HMMA.16816.F32.BF16 R40, R24.reuse, R50, R40 ;  /* 0x000000321828723c */ /* 0x040fe20000041828 */
[----:B------:R-:W-:Y:S07]  /*106a0*/  LDSM.16.M88.4 R48, [R218+0xc000] ;  /* 0x00c00000da30783b */ /* 0x000fee0000000200 */
[C---:B---3--:R-:W-:Y:S08]  /*106b0*/  HMMA.16816.F32.BF16 R52, R24.reuse, R44, R52 ;  /* 0x0000002c1834723c */ /* 0x048ff00000041834 */
[----:B------:R-:W-:Y:S01]  /*106c0*/  HMMA.16816.F32.BF16 R64, R24, R46, R64 ;  /* 0x0000002e1840723c */ /* 0x000fe20000041840 */
[----:B------:R-:W3:Y:S04]  /*106d0*/  LDSM.16.M88.4 R24, [R90+0xd880] ;  /* 0x00d880005a18783b */ /* 0x000ee80000000200 */
[----:B------:R-:W-:Y:S03]  /*106e0*/  LDSM.16.M88.4 R44, [R216+0x4800] ;  /* 0x00480000d82c783b */ /* 0x000fe60000000200 */
[C---:B-1----:R-:W-:Y:S08]  /*106f0*/  HMMA.16816.F32.BF16 R16, R68.reuse, R32, R16 ;  /* 0x000000204410723c */ /* 0x042ff00000041810 */
[----:B------:R-:W-:Y:S01]  /*10700*/  HMMA.16816.F32.BF16 R12, R68, R34, R12 ;  /* 0x00000022440c723c */ /* 0x000fe2000004180c */
[----:B------:R-:W-:Y:S07]  /*10710*/  LDSM.16.M88.4 R32, [R216+0x5000] ;  /* 0x00500000d820783b */ /* 0x000fee0000000200 */
[C---:B----4-:R-:W-:Y:S08]  /*10720*/  HMMA.16816.F32.BF16 R28, R4.reuse, R36, R28 ;  /* 0x00000024041c723c */ /* 0x050ff0000004181c */
        /* <DEDUP_REMOVED lines=8> */
[----:B------:R-:W-:Y:S07]  /*107b0*/  LDSM.16.M88.4 R20, [R90+0xe880] ;  /* 0x00e880005a14783b */ /* 0x000fee0000000200 */
[C---:B---3--:R-:W-:Y:S08]  /*107c0*/  HMMA.16816.F32.BF16 R28, R68.reuse, R24, R28 ;  /* 0x00000018441c723c */ /* 0x048ff0000004181c */
[C---:B------:R-:W-:Y:S01]  /*107d0*/  HMMA.16816.F32.BF16 R40, R68.reuse, R26, R40 ;  /* 0x0000001a4428723c */ /* 0x040fe20000041828 */
[----:B------:R-:W2:Y:S07]  /*107e0*/  LDSM.16.M88.4 R24, [R94+0xc000] ;  /* 0x00c000005e18783b */ /* 0x000eae0000000200 */
[----:B------:R-:W-:Y:S08]  /*107f0*/  HMMA.16816.F32.BF16 R52, R68, R76, R52 ;  /* 0x0000004c4434723c */ /* 0x000ff00000041834 */
[C---:B-1----:R-:W-:Y:S08]  /*10800*/  HMMA.16816.F32.BF16 R16, R48.reuse, R4, R16 ;  /* 0x000000043010723c */ /* 0x042ff00000041810 */
[----:B------:R-:W-:Y:S01]  /*10810*/  HMMA.16816.F32.BF16 R12, R48, R6, R12 ;  /* 0x00000006300c723c */ /* 0x000fe2000004180c */
[----:B------:R-:W-:Y:S07]  /*10820*/  LDSM.16.M88.4 R4, [R209+0x4800] ;  /* 0x00480000d104783b */ /* 0x000fee0000000200 */
[----:B------:R-:W-:Y:S01]  /*10830*/  HMMA.16816.F32.BF16 R68, R68, R78, R64 ;  /* 0x0000004e4444723c */ /* 0x000fe20000041840 */
[----:B------:R-:W-:Y:S07]  /*10840*/  LDSM.16.M88.4 R64, [R90+0xf080] ;  /* 0x00f080005a40783b */ /* 0x000fee0000000200 */
[C---:B------:R-:W-:Y:S08]  /*10850*/  HMMA.16816.F32.BF16 R16, R36.reuse, R44, R16 ;  /* 0x0000002c2410723c */ /* 0x040ff00000041810 */
[----:B------:R-:W-:Y:S01]  /*10860*/  HMMA.16816.F32.BF16 R12, R36, R46, R12 ;  /* 0x0000002e240c723c */ /* 0x000fe2000004180c */
[----:B------:R-:W1:Y:S07]  /*10870*/  LDSM.16.M88.4 R44, [R217+0xf880] ;  /* 0x00f88000d92c783b */ /* 0x000e6e0000000200 */
[C---:B----4-:R-:W-:Y:S08]  /*10880*/  HMMA.16816.F32.BF16 R28, R60.reuse, R8, R28 ;  /* 0x000000083c1c723c */ /* 0x050ff0000004181c */
[C---:B------:R-:W-:Y:S01]  /*10890*/  HMMA.16816.F32.BF16 R40, R60.reuse, R10, R40 ;  /* 0x0000000a3c28723c */ /* 0x040fe20000041828 */
[----:B------:R-:W3:Y:S07]  /*108a0*/  LDSM.16.M88.4 R8, [R92+0xc000] ;  /* 0x00c000005c08783b */ /* 0x000eee0000000200 */
[C---:B------:R-:W-:Y:S08]  /*108b0*/  HMMA.16816.F32.BF16 R52, R60.reuse, R56, R52 ;  /* 0x000000383c34723c */ /* 0x040ff00000041834 */
[----:B------:R-:W-:Y:S08]  /*108c0*/  HMMA.16816.F32.BF16 R68, R60, R58, R68 ;  /* 0x0000003a3c44723c */ /* 0x000ff00000041844 */
[C---:B--2---:R-:W-:Y:S08]  /*108d0*/  HMMA.16816.F32.BF16 R16, R24.reuse, R20, R16 ;  /* 0x000000141810723c */ /* 0x044ff00000041810 */
[----:B------:R-:W-:Y:S01]  /*108e0*/  HMMA.16816.F32.BF16 R12, R24, R22, R12 ;  /* 0x00000016180c723c */ /* 0x000fe2000004180c */
[----:B------:R-:W2:Y:S07]  /*108f0*/  LDSM.16.M88.4 R20, [R216+0x5800] ;  /* 0x00580000d814783b */ /* 0x000eae0000000200 */
[C---:B------:R-:W-:Y:S08]  /*10900*/  HMMA.16816.F32.BF16 R28, R48.reuse, R72, R28 ;  /* 0x00000048301c723c */ /* 0x040ff0000004181c */
[C---:B------:R-:W-:Y:S08]  /*10910*/  HMMA.16816.F32.BF16 R40, R48.reuse, R74, R40 ;  /* 0x0000004a3028723c */ /* 0x040ff00000041828 */
[C---:B-1----:R-:W-:Y:S01]  /*10920*/  HMMA.16816.F32.BF16 R56, R48.reuse, R44, R52 ;  /* 0x0000002c3038723c */ /* 0x042fe20000041834 */
[----:B------:R-:W-:Y:S07]  /*10930*/  LDSM.16.M88.4 R52, [R209+0x5000] ;  /* 0x00500000d134783b */ /* 0x000fee0000000200 */
[----:B------:R-:W-:Y:S08]  /*10940*/  HMMA.16816.F32.BF16 R68, R48, R46, R68 ;  /* 0x0000002e3044723c */ /* 0x000ff00000041844 */
[C---:B---3--:R-:W-:Y:S08]  /*10950*/  HMMA.16816.F32.BF16 R16, R8.reuse, R4, R16 ;  /* 0x000000040810723c */ /* 0x048ff00000041810 */
[----:B------:R-:W-:Y:S01]  /*10960*/  HMMA.16816.F32.BF16 R12, R8, R6, R12 ;  /* 0x00000006080c723c */ /* 0x000fe2000004180c */
[----:B------:R-:W1:Y:S07]  /*10970*/  LDSM.16.M88.4 R4, [R90+0xf880] ;  /* 0x00f880005a04783b */ /* 0x000e6e0000000200 */
[C---:B------:R-:W-:Y:S08]  /*10980*/  HMMA.16816.F32.BF16 R28, R36.reuse, R32, R28 ;  /* 0x00000020241c723c */ /* 0x040ff0000004181c */
[----:B------:R-:W-:Y:S01]  /*10990*/  HMMA.16816.F32.BF16 R40, R36, R34, R40 ;  /* 0x000000222428723c */ /* 0x000fe20000041828 */
[----:B------:R-:W-:-:S02]  /*109a0*/  FMUL.FTZ R16, R16, c[0x0][0x320] ;  /* 0x0000c80010107a20 */ /* 0x000fc40000410000 */
[----:B------:R-:W-:Y:S02]  /*109b0*/  FMUL.FTZ R33, R17, c[0x0][0x320] ;  /* 0x0000c80011217a20 */ /* 0x000fe40000410000 */
[----:B------:R3:W4:Y:S03]  /*109c0*/  MUFU.TANH R32, R16 ;  /* 0x0000001000207308 */ /* 0x0007260000002400 */
[C---:B--2---:R-:W-:Y:S01]  /*109d0*/  HMMA.16816.F32.BF16 R56, R36.reuse, R20, R56 ;  /* 0x000000142438723c */ /* 0x044fe20000041838 */
[----:B------:R-:W-:Y:S02]  /*109e0*/  FMUL.FTZ R12, R12, c[0x0][0x320] ;  /* 0x0000c8000c0c7a20 */ /* 0x000fe40000410000 */
[----:B------:R-:W-:Y:S02]  /*109f0*/  FMUL.FTZ R13, R13, c[0x0][0x320] ;  /* 0x0000c8000d0d7a20 */ /* 0x000fe40000410000 */
[----:B------:R-:W-:Y:S01]  /*10a00*/  FMUL.FTZ R14, R14, c[0x0][0x320] ;  /* 0x0000c8000e0e7a20 */ /* 0x000fe20000410000 */
[----:B------:R-:W2:Y:S01]  /*10a10*/  MUFU.TANH R33, R33 ;  /* 0x0000002100217308 */ /* 0x000ea20000002400 */
[----:B------:R-:W-:Y:S01]  /*10a20*/  FMUL.FTZ R20, R18, c[0x0][0x320] ;  /* 0x0000c80012147a20 */ /* 0x000fe20000410000 */
[----:B------:R-:W-:Y:S01]  /*10a30*/  HMMA.16816.F32.BF16 R68, R36, R22, R68 ;  /* 0x000000162444723c */ /* 0x000fe20000041844 */
[----:B------:R-:W-:-:S02]  /*10a40*/  FMUL.FTZ R21, R19, c[0x0][0x320] ;  /* 0x0000c80013157a20 */ /* 0x000fc40000410000 */
[----:B---3--:R-:W3:Y:S03]  /*10a50*/  LDSM.16.M88.4 R16, [R209+0x5800] ;  /* 0x00580000d110783b */ /* 0x008ee60000000200 */
[----:B------:R-:W1:Y:S01]  /*10a60*/  MUFU.TANH R20, R20 ;  /* 0x0000001400147308 */ /* 0x000e620000002400 */
[----:B------:R-:W-:-:S04]  /*10a70*/  DEPBAR.LE SB0, 0x0 ;  /* 0x000080000000791a */ /* 0x000fc80000000000 */
[C---:B------:R-:W-:Y:S03]  /*10a80*/  HMMA.16816.F32.BF16 R28, R24.reuse, R64, R28 ;  /* 0x00000040181c723c */ /* 0x040fe6000004181c */
[----:B------:R-:W2:Y:S05]  /*10a90*/  MUFU.TANH R21, R21 ;  /* 0x0000001500157308 */ /* 0x000eaa0000002400 */
[C---:B------:R-:W-:Y:S03]  /*10aa0*/  HMMA.16816.F32.BF16 R40, R24.reuse, R66, R40 ;  /* 0x000000421828723c */ /* 0x040fe60000041828 */
[----:B------:R-:W2:Y:S05]  /*10ab0*/  MUFU.TANH R12, R12 ;  /* 0x0000000c000c7308 */ /* 0x000eaa0000002400 */
[C---:B-1----:R-:W-:Y:S03]  /*10ac0*/  HMMA.16816.F32.BF16 R56, R24.reuse, R4, R56 ;  /* 0x000000041838723c */ /* 0x042fe60000041838 */
[----:B------:R-:W1:Y:S04]  /*10ad0*/  MUFU.TANH R13, R13 ;  /* 0x0000000d000d7308 */ /* 0x000e680000002400 */
[----:B------:R-:W-:Y:S01]  /*10ae0*/  FMUL.FTZ R4, R15, c[0x0][0x320] ;  /* 0x0000c8000f047a20 */ /* 0x000fe20000410000 */
[----:B------:R-:W-:Y:S03]  /*10af0*/  HMMA.16816.F32.BF16 R68, R24, R6, R68 ;  /* 0x000000061844723c */ /* 0x000fe60000041844 */
[----:B------:R-:W1:Y:S05]  /*10b00*/  MUFU.TANH R14, R14 ;  /* 0x0000000e000e7308 */ /* 0x000e6a0000002400 */
[C---:B------:R-:W-:Y:S03]  /*10b10*/  HMMA.16816.F32.BF16 R28, R8.reuse, R52, R28 ;  /* 0x00000034081c723c */ /* 0x040fe6000004181c */
[----:B------:R-:W1:Y:S05]  /*10b20*/  MUFU.TANH R4, R4 ;  /* 0x0000000400047308 */ /* 0x000e6a0000002400 */
[C---:B------:R-:W-:Y:S08]  /*10b30*/  HMMA.16816.F32.BF16 R40, R8.reuse, R54, R40 ;  /* 0x000000360828723c */ /* 0x040ff00000041828 */
[C---:B---3--:R-:W-:Y:S08]  /*10b40*/  HMMA.16816.F32.BF16 R56, R8.reuse, R16, R56 ;  /* 0x000000100838723c */ /* 0x048ff00000041838 */
[----:B------:R-:W-:Y:S01]  /*10b50*/  HMMA.16816.F32.BF16 R68, R8, R18, R68 ;  /* 0x000000120844723c */ /* 0x000fe20000041844 */
[----:B------:R-:W-:-:S02]  /*10b60*/  FMUL.FTZ R15, R28, c[0x0][0x320] ;  /* 0x0000c8001c0f7a20 */ /* 0x000fc40000410000 */
[----:B------:R-:W-:Y:S02]  /*10b70*/  FMUL.FTZ R5, R29, c[0x0][0x320] ;  /* 0x0000c8001d057a20 */ /* 0x000fe40000410000 */
[----:B------:R-:W-:Y:S02]  /*10b80*/  FMUL.FTZ R6, R30, c[0x0][0x320] ;  /* 0x0000c8001e067a20 */ /* 0x000fe40000410000 */
[----:B------:R-:W-:Y:S01]  /*10b90*/  FMUL.FTZ R31, R31, c[0x0][0x320] ;  /* 0x0000c8001f1f7a20 */ /* 0x000fe20000410000 */
[----:B------:R-:W3:Y:S01]  /*10ba0*/  MUFU.TANH R15, R15 ;  /* 0x0000000f000f7308 */ /* 0x000ee20000002400 */
        /* <DEDUP_REMOVED lines=12> */
[----:B------:R-:W-:Y:S02]  /*10c70*/  FMUL.FTZ R70, R70, c[0x0][0x320] ;  /* 0x0000c80046467a20 */ /* 0x000fe40000410000 */
[----:B------:R-:W-:Y:S01]  /*10c80*/  FMUL.FTZ R71, R71, c[0x0][0x320] ;  /* 0x0000c80047477a20 */ /* 0x000fe20000410000 */
[----:B------:R1:W1:Y:S08]  /*10c90*/  MUFU.TANH R17, R31 ;  /* 0x0000001f00117308 */ /* 0x0002700000002400 */
[----:B------:R-:W1:Y:S08]  /*10ca0*/  MUFU.TANH R16, R16 ;  /* 0x0000001000107308 */ /* 0x000e700000002400 */
[----:B------:R-:W1:Y:S08]  /*10cb0*/  MUFU.TANH R7, R7 ;  /* 0x0000000700077308 */ /* 0x000e700000002400 */
[----:B------:R-:W1:Y:S08]  /*10cc0*/  MUFU.TANH R22, R22 ;  /* 0x0000001600167308 */ /* 0x000e700000002400 */
        /* <DEDUP_REMOVED lines=10> */
[----:B------:R-:W-:Y:S05]  /*10d70*/  @!P1 BRA `(.L_x_937) ;  /* 0x0000044000009947 */ /* 0x000fea0003800000 */
[----:B--234-:R-:W-:Y:S01]  /*10d80*/  ISETP.NE.AND P0, PT, R231, 0x1, PT ;  /* 0x00000001e700780c */ /* 0x01cfe20003f05270 */
[----:B------:R-:W-:Y:S01]  /*10d90*/  IMAD.MOV.U32 R233, RZ, RZ, RZ ;  /* 0x000000ffffe97224 */ /* 0x000fe200078e00ff */
[----:B------:R-:W-:-:S04]  /*10da0*/  IADD3 R234, R228, R85, R225 ;  /* 0x00000055e4ea7210 */ /* 0x000fc80007ffe0e1 */
[----:B------:R-:W-:-:S05]  /*10db0*/  IADD3 R234, R234, -0x30, RZ ;  /* 0xffffffd0eaea7810 */ /* 0x000fca0007ffe0ff */
        /* <DEDUP_REMOVED lines=8> */
[----:B------:R-:W-:Y:S01]  /*10e40*/  IMAD.MOV R9, RZ, RZ, -R9 ;  /* 0x000000ffff097224 */ /* 0x000fe200078e0a09 */
[----:B------:R-:W-:Y:S01]  /*10e50*/  IADD3 R80, -R80, 0x30, RZ ;  /* 0x0000003050507810 */ /* 0x000fe20007ffe1ff */
[----:B------:R-:W-:Y:S01]  /*10e60*/  BSSY B0, `(.L_x_938) ;  /* 0x0000022000007945 */ /* 0x000fe20003800000 */
[----:B------:R-:W-:Y:S01]  /*10e70*/  ISETP.GE.AND P2, PT, R229, c[0x0][0x1d4], PT ;  /* 0x00007500e5007a0c */ /* 0x000fe20003f46270 */
[----:B------:R-:W-:-:S04]  /*10e80*/  IMAD R234, R9, c[0x0][0x2b8], R234 ;  /* 0x0000ae0009ea7a24 */ /* 0x000fc800078e02ea */
[----:B------:R-:W-:Y:S01]  /*10e90*/  IMAD.WIDE.U32 R10, R234, c[0x0][0x1e0], RZ ;  /* 0x00007800ea0a7a25 */ /* 0x000fe200078e00ff */
[----:B------:R-:W-:-:S03]  /*10ea0*/  SHF.R.S32.HI R9, RZ, 0x1f, R234 ;  /* 0x0000001fff097819 */ /* 0x000fc600000114ea */
[----:B------:R-:W-:Y:S02]  /*10eb0*/  IMAD.MOV.U32 R24, RZ, RZ, R10 ;  /* 0x000000ffff187224 */ /* 0x000fe400078e000a */
[----:B------:R-:W-:-:S04]  /*10ec0*/  IMAD R9, R9, c[0x0][0x1e0], RZ ;  /* 0x0000780009097a24 */ /* 0x000fc800078e02ff */
[----:B------:R-:W-:-:S04]  /*10ed0*/  IMAD R9, R234, c[0x0][0x1e4], R9 ;  /* 0x00007900ea097a24 */ /* 0x000fc800078e0209 */
[----:B------:R-:W-:Y:S01]  /*10ee0*/  IMAD.IADD R25, R11, 0x1, R9 ;  /* 0x000000010b197824 */ /* 0x000fe200078e0209 */
[----:B--2---:R-:W-:-:S03]  /*10ef0*/  SHF.R.S32.HI R9, RZ, 0x1f, R233 ;  /* 0x0000001fff097819 */ /* 0x004fc600000114e9 */
[----:B------:R-:W-:-:S04]  /*10f00*/  IMAD.WIDE.U32 R18, R233, c[0x0][0x1f0], R24 ;  /* 0x00007c00e9127a25 */ /* 0x000fc800078e0018 */
[----:B------:R-:W-:Y:S01]  /*10f10*/  IMAD R10, R9, c[0x0][0x1f0], RZ ;  /* 0x00007c00090a7a24 */ /* 0x000fe200078e02ff */
[----:B------:R-:W-:-:S03]  /*10f20*/  IADD3 R9, P0, R86, R18, RZ ;  /* 0x0000001256097210 */ /* 0x000fc60007f1e0ff */
[----:B------:R-:W-:-:S05]  /*10f30*/  IMAD R10, R233, c[0x0][0x1f4], R10 ;  /* 0x00007d00e90a7a24 */ /* 0x000fca00078e020a */
[----:B------:R-:W-:Y:S02]  /*10f40*/  IADD3.X R18, R81, R19, R10, P0, !PT ;  /* 0x0000001351127210 */ /* 0x000fe400007fe40a */
[----:B------:R-:W-:-:S04]  /*10f50*/  LEA R10, P0, R9, c[0x0][0x1c8], 0x1 ;  /* 0x00007200090a7a11 */ /* 0x000fc800078008ff */
[----:B------:R-:W-:Y:S01]  /*10f60*/  LEA.HI.X R9, R9, c[0x0][0x1cc], R18, 0x1, P0 ;  /* 0x0000730009097a11 */ /* 0x000fe200000f0c12 */
[----:B------:R2:W3:Y:S01]  /*10f70*/  SHFL.IDX PT, R11, R10, RZ, 0x181f ;  /* 0x00181fff0a0b7589 */ /* 0x0004e200000e0000 */
[----:B------:R-:W-:-:S03]  /*10f80*/  ISETP.GE.AND P0, PT, R80, 0x1, PT ;  /* 0x000000015000780c */ /* 0x000fc60003f06270 */
[----:B------:R2:W4:Y:S10]  /*10f90*/  SHFL.IDX PT, R18, R9, RZ, 0x181f ;  /* 0x00181fff09127589 */ /* 0x00053400000e0000 */
[----:B------:R-:W-:Y:S05]  /*10fa0*/  @!P0 BRA `(.L_x_939) ;  /* 0x000000d000008947 */ /* 0x000fea0003800000 */
[----:B---3--:R-:W-:-:S04]  /*10fb0*/  LEA R28, P0, R3, R11, 0x1 ;  /* 0x0000000b031c7211 */ /* 0x008fc800078008ff */
[----:B----4-:R-:W-:Y:S02]  /*10fc0*/  LEA.HI.X R29, R3, R18, R0, 0x1, P0 ;  /* 0x00000012031d7211 */ /* 0x010fe400000f0c00 */
        /* <DEDUP_REMOVED lines=9> */
[----:B-1----:R-:W-:-:S05]  /*11060*/  LEA.HI.X R31, R238, R18, R89, 0x1, P0 ;  /* 0x00000012ee1f7211 */ /* 0x002fca00000f0c59 */
[----:B------:R3:W-:Y:S04]  /*11070*/  LDGSTS.E.BYPASS.LTC128B.128 [R235+0xe880], [R30.64], !P4 ;  /* 0x0e8800001eeb7fae */ /* 0x0007e8000e101d50 */
.L_x_939:
[----:B------:R-:W-:Y:S05]  /*11080*/  BSYNC B0 ;  /* 0x0000000000007941 */ /* 0x000fea0003800000 */
.L_x_938:
[----:B------:R-:W-:Y:S01]  /*11090*/  ISETP.GE.AND P0, PT, R80, 0x21, PT ;  /* 0x000000215000780c */ /* 0x000fe20003f06270 */
[----:B--2---:R-:W2:Y:S01]  /*110a0*/  SHFL.IDX PT, R9, R9, 0x1, 0x181f ;  /* 0x00381f0009097f89 */ /* 0x004ea200000e0000 */
[----:B------:R-:W-:Y:S03]  /*110b0*/  BSSY B0, `(.L_x_937) ;  /* 0x0000010000007945 */ /* 0x000fe60003800000 */
[----:B---3--:R3:W4:Y:S08]  /*110c0*/  SHFL.IDX PT, R11, R10, 0x1, 0x181f ;  /* 0x00381f000a0b7f89 */ /* 0x00873000000e0000 */
[----:B------:R-:W-:Y:S05]  /*110d0*/  @!P0 BRA `(.L_x_940) ;  /* 0x000000d000008947 */ /* 0x000fea0003800000 */
[----:B----4-:R-:W-:-:S04]  /*110e0*/  LEA R18, P0, R3, R11, 0x1 ;  /* 0x0000000b03127211 */ /* 0x010fc800078008ff */
[----:B--2---:R-:W-:Y:S02]  /*110f0*/  LEA.HI.X R19, R3, R9, R0, 0x1, P0 ;  /* 0x0000000903137211 */ /* 0x004fe400000f0c00 */
[----:B------:R-:W-:-:S03]  /*11100*/  LEA R24, P0, R88, R11, 0x1 ;  /* 0x0000000b58187211 */ /* 0x000fc600078008ff */
[----:B------:R-:W-:Y:S01]  /*11110*/  @!PT LDS RZ, [RZ] ;  /* 0x00000000fffff984 */ /* 0x000fe20000000800 */
[----:B------:R2:W-:Y:S01]  /*11120*/  LDGSTS.E.BYPASS.LTC128B.128 [R235+0xb080], [R18.64], !P6 ;  /* 0x0b08000012eb7fae */ /* 0x0005e2000f101d50 */
[----:B------:R-:W-:Y:S02]  /*11130*/  LEA.HI.X R25, R88, R9, R93, 0x1, P0 ;  /* 0x0000000958197211 */ /* 0x000fe400000f0c5d */
[----:B------:R-:W-:-:S03]  /*11140*/  LEA R26, P0, R84, R11, 0x1 ;  /* 0x0000000b541a7211 */ /* 0x000fc600078008ff */
[----:B------:R2:W-:Y:S01]  /*11150*/  LDGSTS.E.BYPASS.LTC128B.128 [R235+0xc880], [R24.64], !P2 ;  /* 0x0c88000018eb7fae */ /* 0x0005e2000d101d50 */
[----:B------:R-:W-:Y:S02]  /*11160*/  LEA.HI.X R27, R84, R9, R91, 0x1, P0 ;  /* 0x00000009541b7211 */ /* 0x000fe400000f0c5b */
[----:B---3--:R-:W-:-:S03]  /*11170*/  LEA R10, P0, R238, R11, 0x1 ;  /* 0x0000000bee0a7211 */ /* 0x008fc600078008ff */
[----:B------:R2:W-:Y:S01]  /*11180*/  LDGSTS.E.BYPASS.LTC128B.128 [R235+0xe080], [R26.64], !P5 ;  /* 0x0e0800001aeb7fae */ /* 0x0005e2000e901d50 */
[----:B------:R-:W-:-:S05]  /*11190*/  LEA.HI.X R11, R238, R9, R89, 0x1, P0 ;  /* 0x00000009ee0b7211 */ /* 0x000fca00000f0c59 */
[----:B------:R2:W-:Y:S04]  /*111a0*/  LDGSTS.E.BYPASS.LTC128B.128 [R235+0xf880], [R10.64], !P4 ;  /* 0x0f8800000aeb7fae */ /* 0x0005e8000e101d50 */
.L_x_940:
[----:B------:R-:W-:Y:S05]  /*111b0*/  BSYNC B0 ;  /* 0x0000000000007941 */ /* 0x000fea0003800000 */
.L_x_937:
[----:B--234-:R-:W-:Y:S01]  /*111c0*/  LOP3.LUT R3, R82, 0xffffffe0, RZ, 0xc0, !PT ;  /* 0xffffffe052037812 */ /* 0x01cfe200078ec0ff */
[----:B------:R-:W-:Y:S01]  /*111d0*/  IMAD.SHL.U32 R215, R2, 0x2, RZ ;  /* 0x0000000202d77824 */ /* 0x000fe200078e00ff */
[----:B------:R-:W0:Y:S03]  /*111e0*/  LDGDEPBAR ;  /* 0x00000000000079af */ /* 0x000e260000000000 */
[----:B------:R-:W-:Y:S01]  /*111f0*/  IMAD.IADD R3, R224, 0x1, -R3 ;  /* 0x00000001e0037824 */ /* 0x000fe200078e0a03 */
[----:B------:R-:W-:Y:S01]  /*11200*/  LDSM.16.MT88.4 R148, [R215+0x4080] ;  /* 0x00408000d794783b */ /* 0x000fe20000004200 */
[--C-:B------:R-:W-:Y:S02]  /*11210*/  IMAD R214, R221, 0x2, R215.reuse ;  /* 0x00000002ddd67824 */ /* 0x100fe400078e02d7 */
[C---:B------:R-:W-:Y:S01]  /*11220*/  IMAD R213, R219.reuse, 0x2, R215 ;  /* 0x00000002dbd57824 */ /* 0x040fe200078e02d7 */
[----:B------:R-:W-:Y:S01]  /*11230*/  SHF.R.S32.HI R0, RZ, 0x1f, R3 ;  /* 0x0000001fff007819 */ /* 0x000fe20000011403 */
[----:B------:R-:W-:Y:S01]  /*11240*/  IMAD R212, R219, 0x2, R214 ;  /* 0x00000002dbd47824 */ /* 0x000fe200078e02d6 */
[----:B------:R-:W-:Y:S02]  /*11250*/  LDSM.16.MT88.4 R140, [R214+0x4080] ;  /* 0x00408000d68c783b */ /* 0x000fe40000004200 */
[----:B------:R-:W-:-:S02]  /*11260*/  LEA.HI R0, R0, R3, RZ, 0x2 ;  /* 0x0000000300007211 */ /* 0x000fc400078f10ff */
[----:B------:R-:W-:Y:S02]  /*11270*/  LDSM.16.MT88.4 R132, [R213+0x4080] ;  /* 0x00408000d584783b */ /* 0x000fe40000004200 */
[----:B------:R-:W-:Y:S02]  /*11280*/  LOP3.LUT R0, R0, 0x7ffffffc, RZ, 0xc0, !PT ;  /* 0x7ffffffc00007812 */ /* 0x000fe400078ec0ff */
[----:B-1----:R-:W-:Y:S03]  /*11290*/  LDSM.16.MT88.4 R40, [R215+0x5880] ;  /* 0x00588000d728783b */ /* 0x002fe60000004200 */
        /* <DEDUP_REMOVED lines=10> */
[----:B------:R-:W-:Y:S03]  /*11340*/  LDSM.16.MT88.4 R88, [R213+0x7080] ;  /* 0x00708000d558783b */ /* 0x000fe60000004200 */
[----:B------:R-:W-:Y:S01]  /*11350*/  FSEL R21, R21, -INF , P0 ;  /* 0xff80000015157808 */ /* 0x000fe20000000000 */
[----:B------:R-:W-:Y:S01]  /*11360*/  LDSM.16.MT88.4 R96, [R212+0x7080] ;  /* 0x00708000d460783b */ /* 0x000fe20000004200 */
[----:B------:R-:W-:Y:S02]  /*11370*/  FSEL R33, R33, -INF , P0 ;  /* 0xff80000021217808 */ /* 0x000fe40000000000 */
[----:B------:R-:W-:Y:S01]  /*11380*/  ISETP.GT.AND P0, PT, R83, 0x8, PT ;  /* 0x000000085300780c */ /* 0x000fe20003f04270 */
        /* <DEDUP_REMOVED lines=18> */
[----:B------:R-:W-:Y:S02]  /*114b0*/  FMNMX.FTZ R5, R32, R33, !PT ;  /* 0x0000002120057209 */ /* 0x000fe40007810000 */
[----:B------:R-:W-:Y:S02]  /*114c0*/  FSEL R17, R17, -INF , P0 ;  /* 0xff80000011117808 */ /* 0x000fe40000000000 */
[----:B------:R-:W-:-:S02]  /*114d0*/  FMNMX.FTZ R5, R12, R5, !PT ;  /* 0x000000050c057209 */ /* 0x000fc40007810000 */
[C---:B------:R-:W-:Y:S02]  /*114e0*/  ISETP.GT.AND P0, PT, R83.reuse, 0x18, PT ;  /* 0x000000185300780c */ /* 0x040fe40003f04270 */
[----:B------:R-:W-:Y:S02]  /*114f0*/  FMNMX.FTZ R5, R14, R5, !PT ;  /* 0x000000050e057209 */ /* 0x000fe40007810000 */
[----:B------:R-:W-:Y:S02]  /*11500*/  FSEL R15, R22, -INF , P0 ;  /* 0xff800000160f7808 */ /* 0x000fe40000000000 */
[----:B------:R-:W-:Y:S02]  /*11510*/  FSEL R10, R16, -INF , P0 ;  /* 0xff800000100a7808 */ /* 0x000fe40000000000 */
[----:B------:R-:W-:Y:S02]  /*11520*/  ISETP.GT.AND P0, PT, R83, 0x19, PT ;  /* 0x000000195300780c */ /* 0x000fe40003f04270 */
[----:B------:R-:W-:-:S02]  /*11530*/  FMNMX.FTZ R5, R6, R5, !PT ;  /* 0x0000000506057209 */ /* 0x000fc40007810000 */
[----:B------:R-:W-:Y:S02]  /*11540*/  FSEL R13, R8, -INF , P0 ;  /* 0xff800000080d7808 */ /* 0x000fe40000000000 */
[----:B------:R-:W-:Y:S02]  /*11550*/  FSEL R8, R7, -INF , P0 ;  /* 0xff80000007087808 */ /* 0x000fe40000000000 */
[----:B------:R-:W-:Y:S02]  /*11560*/  FMNMX.FTZ R5, R4, R5, !PT ;  /* 0x0000000504057209 */ /* 0x000fe40007810000 */
[----:B------:R-:W-:Y:S02]  /*11570*/  ISETP.GT.AND P0, PT, R83, 0x20, PT ;  /* 0x000000205300780c */ /* 0x000fe40003f04270 */
[----:B------:R-:W-:Y:S02]  /*11580*/  FMNMX.FTZ R5, R10, R5, !PT ;  /* 0x000000050a057209 */ /* 0x000fe40007810000 */
[----:B------:R-:W-:-:S02]  /*11590*/  FSEL R181, R181, -INF , P0 ;  /* 0xff800000b5b57808 */ /* 0x000fc40000000000 */
[----:B------:R-:W-:Y:S02]  /*115a0*/  FSEL R196, R196, -INF , P0 ;  /* 0xff800000c4c47808 */ /* 0x000fe40000000000 */
[----:B------:R-:W-:Y:S02]  /*115b0*/  ISETP.GT.AND P0, PT, R83, 0x21, PT ;  /* 0x000000215300780c */ /* 0x000fe40003f04270 */
[----:B------:R-:W-:Y:S02]  /*115c0*/  FMNMX.FTZ R5, R8, R5, !PT ;  /* 0x0000000508057209 */ /* 0x000fe40007810000 */
[----:B------:R-:W-:Y:S02]  /*115d0*/  FSEL R179, R179, -INF , P0 ;  /* 0xff800000b3b37808 */ /* 0x000fe40000000000 */
[----:B------:R-:W-:Y:S02]  /*115e0*/  FSEL R198, R198, -INF , P0 ;  /* 0xff800000c6c67808 */ /* 0x000fe40000000000 */
[----:B------:R-:W-:-:S02]  /*115f0*/  ISETP.GT.AND P0, PT, R83, 0x28, PT ;  /* 0x000000285300780c */ /* 0x000fc40003f04270 */
[----:B------:R-:W-:Y:S02]  /*11600*/  FMNMX.FTZ R5, R196, R5, !PT ;  /* 0x00000005c4057209 */ /* 0x000fe40007810000 */
[----:B------:R-:W-:Y:S02]  /*11610*/  FSEL R177, R177, -INF , P0 ;  /* 0xff800000b1b17808 */ /* 0x000fe40000000000 */
[----:B------:R-:W-:Y:S02]  /*11620*/  FSEL R182, R182, -INF , P0 ;  /* 0xff800000b6b67808 */ /* 0x000fe40000000000 */
[----:B------:R-:W-:Y:S02]  /*11630*/  ISETP.GT.AND P0, PT, R83, 0x29, PT ;  /* 0x000000295300780c */ /* 0x000fe40003f04270 */
[----:B------:R-:W-:Y:S01]  /*11640*/  FMNMX.FTZ R5, R198, R5, !PT ;  /* 0x00000005c6057209 */ /* 0x000fe20007810000 */
[----:B------:R-:W-:Y:S01]  /*11650*/  LDSM.16.MT88.4 R80, [R214+0x7080] ;  /* 0x00708000d650783b */ /* 0x000fe20000004200 */
[----:B------:R-:W-:-:S02]  /*11660*/  FSEL R180, R180, -INF , P0 ;  /* 0xff800000b4b47808 */ /* 0x000fc40000000000 */
        /* <DEDUP_REMOVED lines=14> */
[----:B------:R-:W1:Y:S02]  /*11750*/  SHFL.BFLY PT, R0, R3, 0x1, 0x1f ;  /* 0x0c201f0003007f89 */ /* 0x000e6400000e0000 */
[----:B-1----:R-:W-:Y:S02]  /*11760*/  FMNMX.FTZ R0, R3, R0, !PT ;  /* 0x0000000003007209 */ /* 0x002fe40007810000 */
[----:B------:R-:W-:Y:S02]  /*11770*/  FMNMX.FTZ R3, R177, R16, !PT ;  /* 0x00000010b1037209 */ /* 0x000fe40007810000 */
[C---:B------:R-:W-:Y:S01]  /*11780*/  FSETP.NEU.FTZ.AND P0, PT, R0.reuse, -INF , PT ;  /* 0xff8000000000780b */ /* 0x040fe20003f1d000 */
[----:B------:R-:W-:Y:S01]  /*11790*/  FMUL.FTZ R183, R0, c[0x0][0x2d0] ;  /* 0x0000b40000b77a20 */ /* 0x000fe20000410000 */
[----:B------:R-:W-:-:S04]  /*117a0*/  FMNMX.FTZ R3, R176, R3, !PT ;  /* 0x00000003b0037209 */ /* 0x000fc80007810000 */
[----:B------:R-:W-:Y:S01]  /*117b0*/  FSEL R183, R183, RZ, P0 ;  /* 0x000000ffb7b77208 */ /* 0x000fe20000000000 */
[----:B------:R-:W1:Y:S04]  /*117c0*/  SHFL.BFLY PT, R16, R3, 0x2, 0x1f ;  /* 0x0c401f0003107f89 */ /* 0x000e6800000e0000 */
[--C-:B------:R-:W-:Y:S02]  /*117d0*/  FFMA.FTZ R184, R32, c[0x0][0x2d0], -R183.reuse ;  /* 0x0000b40020b87a23 */ /* 0x100fe400000108b7 */
[--C-:B------:R-:W-:Y:S02]  /*117e0*/  FFMA.FTZ R157, R33, c[0x0][0x2d0], -R183.reuse ;  /* 0x0000b400219d7a23 */ /* 0x100fe400000108b7 */
[--C-:B------:R-:W-:Y:S01]  /*117f0*/  FFMA.FTZ R158, R12, c[0x0][0x2d0], -R183.reuse ;  /* 0x0000b4000c9e7a23 */ /* 0x100fe200000108b7 */
[----:B------:R-:W-:Y:S01]  /*11800*/  LDSM.16.MT88.4 R32, [R212+0x4080] ;  /* 0x00408000d420783b */ /* 0x000fe20000004200 */
[--C-:B------:R-:W-:Y:S01]  /*11810*/  FFMA.FTZ R190, R6, c[0x0][0x2d0], -R183.reuse ;  /* 0x0000b40006be7a23 */ /* 0x100fe200000108b7 */
[----:B------:R-:W-:Y:S01]  /*11820*/  MUFU.EX2 R184, R184 ;  /* 0x000000b800b87308 */ /* 0x000fe20000000800 */
[----:B------:R-:W-:-:S02]  /*11830*/  FFMA.FTZ R189, R4, c[0x0][0x2d0], -R183 ;  /* 0x0000b40004bd7a23 */ /* 0x000fc400000108b7 */
[----:B------:R-:W-:Y:S01]  /*11840*/  LDSM.16.MT88.4 R4, [R212+0x8880] ;  /* 0x00888000d404783b */ /* 0x000fe20000004200 */
[--C-:B------:R-:W-:Y:S02]  /*11850*/  FFMA.FTZ R191, R10, c[0x0][0x2d0], -R183.reuse ;  /* 0x0000b4000abf7a23 */ /* 0x100fe400000108b7 */
[--C-:B------:R-:W-:Y:S02]  /*11860*/  FFMA.FTZ R188, R8, c[0x0][0x2d0], -R183.reuse ;  /* 0x0000b40008bc7a23 */ /* 0x100fe400000108b7 */
[----:B------:R-:W2:Y:S01]  /*11870*/  MUFU.EX2 R157, R157 ;  /* 0x0000009d009d7308 */ /* 0x000ea20000000800 */
[--C-:B------:R-:W-:Y:S02]  /*11880*/  FFMA.FTZ R197, R198, c[0x0][0x2d0], -R183.reuse ;  /* 0x0000b400c6c57a23 */ /* 0x100fe400000108b7 */
[--C-:B------:R-:W-:Y:S01]  /*11890*/  FFMA.FTZ R196, R196, c[0x0][0x2d0], -R183.reuse ;  /* 0x0000b400c4c47a23 */ /* 0x100fe200000108b7 */
[----:B-1----:R-:W-:Y:S01]  /*118a0*/  FMNMX.FTZ R16, R3, R16, !PT ;  /* 0x0000001003107209 */ /* 0x002fe20007810000 */
[----:B------:R-:W-:-:S03]  /*118b0*/  FFMA.FTZ R3, R14, c[0x0][0x2d0], -R183 ;  /* 0x0000b4000e037a23 */ /* 0x000fc600000108b7 */
[----:B------:R-:W-:Y:S01]  /*118c0*/  MUFU.EX2 R158, R158 ;  /* 0x0000009e009e7308 */ /* 0x000fe20000000800 */
[--C-:B------:R-:W-:Y:S01]  /*118d0*/  FFMA.FTZ R199, R182, c[0x0][0x2d0], -R183.reuse ;  /* 0x0000b400b6c77a23 */ /* 0x100fe200000108b7 */
[----:B------:R-:W1:Y:S01]  /*118e0*/  SHFL.BFLY PT, R159, R16, 0x1, 0x1f ;  /* 0x0c201f00109f7f89 */ /* 0x000e6200000e0000 */
[----:B------:R-:W-:-:S05]  /*118f0*/  FFMA.FTZ R248, R180, c[0x0][0x2d0], -R183 ;  /* 0x0000b400b4f87a23 */ /* 0x000fca00000108b7 */
[----:B------:R-:W3:Y:S01]  /*11900*/  MUFU.EX2 R3, R3 ;  /* 0x0000000300037308 */ /* 0x000ee20000000800 */
[----:B--2---:R-:W-:Y:S01]  /*11910*/  F2FP.BF16.PACK_AB R128, R157, R184 ;  /* 0x000000b89d80723e */ /* 0x004fe200000010ff */
[----:B------:R-:W-:-:S06]  /*11920*/  FADD.FTZ R157, R184, R157 ;  /* 0x0000009db89d7221 */ /* 0x000fcc0000010000 */
[----:B------:R-:W-:Y:S01]  /*11930*/  MUFU.EX2 R190, R190 ;  /* 0x000000be00be7308 */ /* 0x000fe20000000800 */
[----:B---3--:R-:W-:-:S07]  /*11940*/  F2FP.BF16.PACK_AB R130, R3, R158 ;  /* 0x0000009e0382723e */ /* 0x008fce00000010ff */
[----:B------:R-:W-:Y:S01]  /*11950*/  MUFU.EX2 R189, R189 ;  /* 0x000000bd00bd7308 */ /* 0x000fe20000000800 */
[----:B-1----:R-:W-:Y:S01]  /*11960*/  FMNMX.FTZ R159, R159, R16, !PT ;  /* 0x000000109f9f7209 */ /* 0x002fe20007810000 */
[----:B------:R-:W-:-:S03]  /*11970*/  FADD.FTZ R158, R158, R157 ;  /* 0x0000009d9e9e7221 */ /* 0x000fc60000010000 */
[C---:B------:R-:W-:Y:S01]  /*11980*/  FSETP.NEU.FTZ.AND P0, PT, R159.reuse, -INF , PT ;  /* 0xff8000009f00780b */ /* 0x040fe20003f1d000 */
[----:B------:R-:W-:Y:S02]  /*11990*/  FMUL.FTZ R178, R159, c[0x0][0x2d0] ;  /* 0x0000b4009fb27a20 */ /* 0x000fe40000410000 */
[----:B------:R-:W-:Y:S01]  /*119a0*/  MUFU.EX2 R191, R191 ;  /* 0x000000bf00bf7308 */ /* 0x000fe20000000800 */
[----:B------:R-:W-:Y:S02]  /*119b0*/  FADD.FTZ R3, R3, R158 ;  /* 0x0000009e03037221 */ /* 0x000fe40000010000 */
[----:B------:R-:W-:-:S05]  /*119c0*/  FSEL R178, R178, RZ, P0 ;  /* 0x000000ffb2b27208 */ /* 0x000fca0000000000 */
[--C-:B------:R-:W-:Y:S01]  /*119d0*/  FFMA.FTZ R187, R20, c[0x0][0x2d0], -R178.reuse ;  /* 0x0000b40014bb7a23 */ /* 0x100fe200000108b2 */
[----:B------:R-:W-:Y:S01]  /*119e0*/  MUFU.EX2 R188, R188 ;  /* 0x000000bc00bc7308 */ /* 0x000fe20000000800 */
[--C-:B------:R-:W-:Y:S02]  /*119f0*/  FFMA.FTZ R186, R21, c[0x0][0x2d0], -R178.reuse ;  /* 0x0000b40015ba7a23 */ /* 0x100fe400000108b2 */
[--C-:B------:R-:W-:Y:S01]  /*11a00*/  FFMA.FTZ R185, R19, c[0x0][0x2d0], -R178.reuse ;  /* 0x0000b40013b97a23 */ /* 0x100fe200000108b2 */
[----:B------:R-:W-:Y:S01]  /*11a10*/  LDSM.16.MT88.4 R20, [R214+0x7880] ;  /* 0x00788000d614783b */ /* 0x000fe20000004200 */
[--C-:B------:R-:W-:Y:S02]  /*11a20*/  FFMA.FTZ R2, R11, c[0x0][0x2d0], -R178.reuse ;  /* 0x0000b4000b027a23 */ /* 0x100fe400000108b2 */
[--C-:B------:R-:W-:Y:S01]  /*11a30*/  FFMA.FTZ R194, R9, c[0x0][0x2d0], -R178.reuse ;  /* 0x0000b40009c27a23 */ /* 0x100fe200000108b2 */
[----:B------:R-:W-:Y:S01]  /*11a40*/  MUFU.EX2 R187, R187 ;  /* 0x000000bb00bb7308 */ /* 0x000fe20000000800 */
[----:B------:R-:W1:Y:S01]  /*11a50*/  LDSM.16.MT88.4 R8, [R215+0x4880] ;  /* 0x00488000d708783b */ /* 0x000e620000004200 */
[----:B------:R-:W-:-:S02]  /*11a60*/  FFMA.FTZ R193, R17, c[0x0][0x2d0], -R178 ;  /* 0x0000b40011c17a23 */ /* 0x000fc400000108b2 */
[--C-:B------:R-:W-:Y:S01]  /*11a70*/  FFMA.FTZ R195, R15, c[0x0][0x2d0], -R178.reuse ;  /* 0x0000b4000fc37a23 */ /* 0x100fe200000108b2 */
[----:B------:R-:W2:Y:S01]  /*11a80*/  LDSM.16.MT88.4 R16, [R214+0x4880] ;  /* 0x00488000d610783b */ /* 0x000ea20000004200 */
[--C-:B------:R-:W-:Y:S02]  /*11a90*/  FFMA.FTZ R192, R13, c[0x0][0x2d0], -R178.reuse ;  /* 0x0000b4000dc07a23 */ /* 0x100fe400000108b2 */
[----:B------:R-:W3:Y:S01]  /*11aa0*/  MUFU.EX2 R186, R186 ;  /* 0x000000ba00ba7308 */ /* 0x000ee20000000800 */
[----:B------:R-:W4:Y:S01]  /*11ab0*/  LDSM.16.MT88.4 R12, [R213+0x4880] ;  /* 0x00488000d50c783b */ /* 0x000f220000004200 */
[--C-:B------:R-:W-:Y:S02]  /*11ac0*/  FFMA.FTZ R198, R181, c[0x0][0x2d0], -R178.reuse ;  /* 0x0000b400b5c67a23 */ /* 0x100fe400000108b2 */
[--C-:B------:R-:W-:Y:S01]  /*11ad0*/  FFMA.FTZ R239, R179, c[0x0][0x2d0], -R178.reuse ;  /* 0x0000b400b3ef7a23 */ /* 0x100fe200000108b2 */
[----:B------:R-:W-:Y:S01]  /*11ae0*/  LDSM.16.MT88.4 R180, [R215+0x6880] ;  /* 0x00688000d7b4783b */ /* 0x000fe20000004200 */
[----:B------:R-:W-:-:S02]  /*11af0*/  FFMA.FTZ R222, R177, c[0x0][0x2d0], -R178 ;  /* 0x0000b400b1de7a23 */ /* 0x000fc400000108b2 */
[----:B------:R-:W-:Y:S01]  /*11b00*/  MUFU.EX2 R185, R185 ;  /* 0x000000b900b97308 */ /* 0x000fe20000000800 */
[----:B------:R-:W-:Y:S02]  /*11b10*/  FFMA.FTZ R247, R176, c[0x0][0x2d0], -R178 ;  /* 0x0000b400b0f77a23 */ /* 0x000fe400000108b2 */
[----:B------:R-:W-:Y:S05]  /*11b20*/  LDSM.16.MT88.4 R176, [R213+0x6880] ;  /* 0x00688000d5b0783b */ /* 0x000fea0000004200 */
        /* <DEDUP_REMOVED lines=11> */
[----:B------:R-:W5:Y:S06]  /*11be0*/  MUFU.EX2 R192, R192 ;  /* 0x000000c000c07308 */ /* 0x000f6c0000000800 */
[C---:B------:R-:W-:Y:S02]  /*11bf0*/  HMMA.16816.F32.BF16 R144, R128.reuse, R140, RZ ;  /* 0x0000008c8090723c */ /* 0x040fe400000418ff */
[----:B------:R-:W-:Y:S06]  /*11c00*/  MUFU.EX2 R196, R196 ;  /* 0x000000c400c47308 */ /* 0x000fec0000000800 */
[C---:B------:R-:W-:Y:S02]  /*11c10*/  HMMA.16816.F32.BF16 R136, R128.reuse, R132, RZ ;  /* 0x000000848088723c */ /* 0x040fe400000418ff */
[----:B------:R-:W1:Y:S06]  /*11c20*/  MUFU.EX2 R197, R197 ;  /* 0x000000c500c57308 */ /* 0x000e6c0000000800 */
        /* <DEDUP_REMOVED lines=33> */
[----:B------:R-:W-:Y:S01]  /*11e40*/  F2FP.BF16.PACK_AB R4, R189, R190 ;  /* 0x000000bebd04723e */ /* 0x000fe200000010ff */
[----:B------:R-:W-:Y:S01]  /*11e50*/  HMMA.16816.F32.BF16 R128, R128, R6, RZ ;  /* 0x000000068080723c */ /* 0x000fe200000418ff */
[----:B---3--:R-:W-:Y:S01]  /*11e60*/  F2FP.BF16.PACK_AB R5, R193, R194 ;  /* 0x000000c2c105723e */ /* 0x008fe200000010ff */
[----:B------:R-:W-:-:S02]  /*11e70*/  FADD.FTZ R190, R190, R3 ;  /* 0x00000003bebe7221 */ /* 0x000fc40000010000 */
[----:B------:R-:W-:Y:S02]  /*11e80*/  FADD.FTZ R194, R194, R185 ;  /* 0x000000b9c2c27221 */ /* 0x000fe40000010000 */
[----:B------:R-:W-:Y:S01]  /*11e90*/  FADD.FTZ R190, R189, R190 ;  /* 0x000000bebdbe7221 */ /* 0x000fe20000010000 */
[----:B------:R-:W-:Y:S01]  /*11ea0*/  F2FP.BF16.PACK_AB R6, R188, R191 ;  /* 0x000000bfbc06723e */ /* 0x000fe200000010ff */
[----:B------:R-:W-:Y:S01]  /*11eb0*/  FADD.FTZ R194, R193, R194 ;  /* 0x000000c2c1c27221 */ /* 0x000fe20000010000 */
[----:B-----5:R-:W-:Y:S01]  /*11ec0*/  F2FP.BF16.PACK_AB R7, R192, R195 ;  /* 0x000000c3c007723e */ /* 0x020fe200000010ff */
[----:B------:R-:W-:Y:S02]  /*11ed0*/  FADD.FTZ R191, R191, R190 ;  /* 0x000000bebfbf7221 */ /* 0x000fe40000010000 */
[----:B------:R-:W-:Y:S02]  /*11ee0*/  FADD.FTZ R195, R195, R194 ;  /* 0x000000c2c3c37221 */ /* 0x000fe40000010000 */
[----:B------:R-:W-:-:S02]  /*11ef0*/  FADD.FTZ R191, R188, R191 ;  /* 0x000000bfbcbf7221 */ /* 0x000fc40000010000 */
[----:B-1----:R-:W-:Y:S01]  /*11f00*/  HMMA.16816.F32.BF16 R152, R4, R8, R152 ;  /* 0x000000080498723c */ /* 0x002fe20000041898 */
[----:B------:R-:W-:-:S07]  /*11f10*/  FADD.FTZ R195, R192, R195 ;  /* 0x000000c3c0c37221 */ /* 0x000fce0000010000 */
[C---:B------:R-:W-:Y:S01]  /*11f20*/  HMMA.16816.F32.BF16 R148, R4.reuse, R10, R148 ;  /* 0x0000000a0494723c */ /* 0x040fe20000041894 */
[----:B------:R-:W1:Y:S07]  /*11f30*/  LDSM.16.MT88.4 R8, [R212+0x6080] ;  /* 0x00608000d408783b */ /* 0x000e6e0000004200 */
[C---:B--2---:R-:W-:Y:S08]  /*11f40*/  HMMA.16816.F32.BF16 R144, R4.reuse, R16, R144 ;  /* 0x000000100490723c */ /* 0x044ff00000041890 */
[C---:B------:R-:W-:Y:S01]  /*11f50*/  HMMA.16816.F32.BF16 R140, R4.reuse, R18, R140 ;  /* 0x00000012048c723c */ /* 0x040fe2000004188c */
[----:B------:R-:W-:Y:S07]  /*11f60*/  LDSM.16.MT88.4 R16, [R213+0x7880] ;  /* 0x00788000d510783b */ /* 0x000fee0000004200 */
[C---:B----4-:R-:W-:Y:S08]  /*11f70*/  HMMA.16816.F32.BF16 R136, R4.reuse, R12, R136 ;  /* 0x0000000c0488723c */ /* 0x050ff00000041888 */
[C---:B------:R-:W-:Y:S01]  /*11f80*/  HMMA.16816.F32.BF16 R132, R4.reuse, R14, R132 ;  /* 0x0000000e0484723c */ /* 0x040fe20000041884 */
[----:B------:R-:W-:Y:S07]  /*11f90*/  LDSM.16.MT88.4 R12, [R212+0x7880] ;  /* 0x00788000d40c783b */ /* 0x000fee0000004200 */
[C---:B------:R-:W-:Y:S08]  /*11fa0*/  HMMA.16816.F32.BF16 R44, R4.reuse, R164, R44 ;  /* 0x000000a4042c723c */ /* 0x040ff0000004182c */
        /* <DEDUP_REMOVED lines=14> */
[C---:B------:R-:W-:Y:S08]  /*12090*/  HMMA.16816.F32.BF16 R28, R4.reuse, R172, R28 ;  /* 0x000000ac041c723c */ /* 0x040ff0000004181c */
[C---:B------:R-:W-:Y:S01]  /*120a0*/  HMMA.16816.F32.BF16 R32, R4.reuse, R174, R32 ;  /* 0x000000ae0420723c */ /* 0x040fe20000041820 */
[----:B------:R-:W-:Y:S07]  /*120b0*/  LDSM.16.MT88.4 R172, [R212+0x6880] ;  /* 0x00688000d4ac783b */ /* 0x000fee0000004200 */
[C---:B------:R-:W-:Y:S08]  /*120c0*/  HMMA.16816.F32.BF16 R36, R4.reuse, R168, R36 ;  /* 0x000000a80424723c */ /* 0x040ff00000041824 */
[C---:B------:R-:W-:Y:S01]  /*120d0*/  HMMA.16816.F32.BF16 R40, R4.reuse, R170, R40 ;  /* 0x000000aa0428723c */ /* 0x040fe20000041828 */
[----:B------:R-:W-:Y:S07]  /*120e0*/  LDSM.16.MT88.4 R168, [R215+0x8080] ;  /* 0x00808000d7a8783b */ /* 0x000fee0000004200 */
[C---:B------:R-:W-:Y:S08]  /*120f0*/  HMMA.16816.F32.BF16 R76, R4.reuse, R20, R76 ;  /* 0x00000014044c723c */ /* 0x040ff0000004184c */
[C---:B------:R-:W-:Y:S01]  /*12100*/  HMMA.16816.F32.BF16 R80, R4.reuse, R22, R80 ;  /* 0x000000160450723c */ /* 0x040fe20000041850 */
[----:B------:R-:W5:Y:S07]  /*12110*/  LDSM.16.MT88.4 R20, [R215+0x5080] ;  /* 0x00508000d714783b */ /* 0x000f6e0000004200 */
[C---:B------:R-:W-:Y:S08]  /*12120*/  HMMA.16816.F32.BF16 R84, R4.reuse, R16, R84 ;  /* 0x000000100454723c */ /* 0x040ff00000041854 */
[C---:B------:R-:W-:Y:S01]  /*12130*/  HMMA.16816.F32.BF16 R88, R4.reuse, R18, R88 ;  /* 0x000000120458723c */ /* 0x040fe20000041858 */
[----:B------:R-:W1:Y:S07]  /*12140*/  LDSM.16.MT88.4 R16, [R213+0x5080] ;  /* 0x00508000d510783b */ /* 0x000e6e0000004200 */
[C---:B------:R-:W-:Y:S08]  /*12150*/  HMMA.16816.F32.BF16 R92, R4.reuse, R12, R92 ;  /* 0x0000000c045c723c */ /* 0x040ff0000004185c */
[C---:B------:R-:W-:Y:S01]  /*12160*/  HMMA.16816.F32.BF16 R96, R4.reuse, R14, R96 ;  /* 0x0000000e0460723c */ /* 0x040fe20000041860 */
[----:B------:R-:W1:Y:S07]  /*12170*/  LDSM.16.MT88.4 R12, [R212+0x5080] ;  /* 0x00508000d40c783b */ /* 0x000e6e0000004200 */
[C---:B--2---:R-:W-:Y:S08]  /*12180*/  HMMA.16816.F32.BF16 R108, R4.reuse, R164, R108 ;  /* 0x000000a4046c723c */ /* 0x044ff0000004186c */
[C---:B------:R-:W-:Y:S01]  /*12190*/  HMMA.16816.F32.BF16 R112, R4.reuse, R166, R112 ;  /* 0x000000a60470723c */ /* 0x040fe20000041870 */
[----:B------:R-:W-:Y:S07]  /*121a0*/  LDSM.16.MT88.4 R164, [R214+0x8080] ;  /* 0x00808000d6a4783b */ /* 0x000fee0000004200 */
[C---:B---3--:R-:W-:Y:S08]  /*121b0*/  HMMA.16816.F32.BF16 R116, R4.reuse, R160, R116 ;  /* 0x000000a00474723c */ /* 0x048ff00000041874 */
[C---:B------:R-:W-:Y:S01]  /*121c0*/  HMMA.16816.F32.BF16 R120, R4.reuse, R162, R120 ;  /* 0x000000a20478723c */ /* 0x040fe20000041878 */
[----:B------:R-:W-:Y:S07]  /*121d0*/  LDSM.16.MT88.4 R160, [R213+0x8080] ;  /* 0x00808000d5a0783b */ /* 0x000fee0000004200 */
[C---:B----4-:R-:W-:Y:S08]  /*121e0*/  HMMA.16816.F32.BF16 R124, R4.reuse, R24, R124 ;  /* 0x00000018047c723c */ /* 0x050ff0000004187c */
[----:B------:R-:W-:Y:S01]  /*121f0*/  HMMA.16816.F32.BF16 R128, R4, R26, R128 ;  /* 0x0000001a0480723c */ /* 0x000fe20000041880 */
[----:B------:R-:W-:Y:S06]  /*12200*/  LDSM.16.MT88.4 R24, [R212+0x8080] ;  /* 0x00808000d418783b */ /* 0x000fec0000004200 */
        /* <DEDUP_REMOVED lines=12> */
[----:B------:R-:W-:-:S03]  /*122d0*/  FADD.FTZ R247, R247, R222 ;  /* 0x000000def7f77221 */ /* 0x000fc60000010000 */
[C---:B------:R-:W-:Y:S01]  /*122e0*/  HMMA.16816.F32.BF16 R140, R4.reuse, R10, R140 ;  /* 0x0000000a048c723c */ /* 0x040fe2000004188c */
[----:B------:R-:W1:Y:S07]  /*122f0*/  LDSM.16.MT88.4 R8, [R214+0x6880] ;  /* 0x00688000d608783b */ /* 0x000e6e0000004200 */
[C---:B-----5:R-:W-:Y:S08]  /*12300*/  HMMA.16816.F32.BF16 R152, R4.reuse, R20, R152 ;  /* 0x000000140498723c */ /* 0x060ff00000041898 */
        /* <DEDUP_REMOVED lines=25> */
[C---:B--2---:R-:W-:Y:S08]  /*124a0*/  HMMA.16816.F32.BF16 R100, R4.reuse, R20, R100 ;  /* 0x000000140464723c */ /* 0x044ff00000041864 */
[C---:B------:R-:W-:Y:S08]  /*124b0*/  HMMA.16816.F32.BF16 R104, R4.reuse, R22, R104 ;  /* 0x000000160468723c */ /* 0x040ff00000041868 */
[C---:B---3--:R-:W-:Y:S08]  /*124c0*/  HMMA.16816.F32.BF16 R108, R4.reuse, R16, R108 ;  /* 0x00000010046c723c */ /* 0x048ff0000004186c */
[C---:B------:R-:W-:Y:S08]  /*124d0*/  HMMA.16816.F32.BF16 R112, R4.reuse, R18, R112 ;  /* 0x000000120470723c */ /* 0x040ff00000041870 */
[C---:B----4-:R-:W-:Y:S08]  /*124e0*/  HMMA.16816.F32.BF16 R116, R4.reuse, R12, R116 ;  /* 0x0000000c0474723c */ /* 0x050ff00000041874 */
[C---:B------:R-:W-:Y:S08]  /*124f0*/  HMMA.16816.F32.BF16 R120, R4.reuse, R14, R120 ;  /* 0x0000000e0478723c */ /* 0x040ff00000041878 */
[C---:B-1----:R-:W-:Y:S08]  /*12500*/  HMMA.16816.F32.BF16 R124, R4.reuse, R8, R124 ;  /* 0x00000008047c723c */ /* 0x042ff0000004187c */
[----:B------:R-:W-:Y:S01]  /*12510*/  HMMA.16816.F32.BF16 R128, R4, R10, R128 ;  /* 0x0000000a0480723c */ /* 0x000fe20000041880 */
[----:B------:R-:W-:Y:S07]  /*12520*/  @!P1 BRA `(.L_x_941) ;  /* 0x0000306000009947 */ /* 0x000fee0003800000 */
[----:B------:R-:W1:Y:S01]  /*12530*/  S2R R3, SR_TID.X ;  /* 0x0000000000037919 */ /* 0x000e620000002100 */
[----:B------:R-:W-:-:S02]  /*12540*/  IADD3 R246, R156, -0x2, RZ ;  /* 0xfffffffe9cf67810 */ /* 0x000fc40007ffe0ff */
[----:B-1----:R-:W-:-:S04]  /*12550*/  SHF.R.S32.HI R2, RZ, 0x1f, R3 ;  /* 0x0000001fff027819 */ /* 0x002fc80000011403 */
[----:B------:R-:W-:-:S04]  /*12560*/  LEA.HI R239, R2, R3, RZ, 0x3 ;  /* 0x0000000302ef7211 */ /* 0x000fc800078f18ff */
[----:B------:R-:W-:Y:S02]  /*12570*/  LOP3.LUT R2, R239, 0xfffffff8, RZ, 0xc0, !PT ;  /* 0xfffffff8ef027812 */ /* 0x000fe400078ec0ff */
[----:B------:R-:W-:-:S03]  /*12580*/  SHF.R.S32.HI R239, RZ, 0x3, R239 ;  /* 0x00000003ffef7819 */ /* 0x000fc600000114ef */
[----:B------:R-:W-:Y:S01]  /*12590*/  IMAD.IADD R2, R3, 0x1, -R2 ;  /* 0x0000000103027824 */ /* 0x000fe200078e0a02 */
[----:B------:R-:W-:-:S03]  /*125a0*/  IADD3 R239, -R239, 0x30, RZ ;  /* 0x00000030efef7810 */ /* 0x000fc60007ffe1ff */
[----:B------:R-:W-:-:S05]  /*125b0*/  IMAD.SHL.U32 R241, R2, 0x8, RZ ;  /* 0x0000000802f17824 */ /* 0x000fca00078e00ff */
[C---:B------:R-:W-:Y:S02]  /*125c0*/  IADD3 R4, R241.reuse, 0x40, RZ ;  /* 0x00000040f1047810 */ /* 0x040fe40007ffe0ff */
[----:B------:R-:W-:Y:S02]  /*125d0*/  IADD3 R2, R241, 0x80, RZ ;  /* 0x00000080f1027810 */ /* 0x000fe40007ffe0ff */
[----:B------:R-:W-:Y:S02]  /*125e0*/  SHF.R.S32.HI R243, RZ, 0x1f, R4 ;  /* 0x0000001ffff37819 */ /* 0x000fe40000011404 */
[----:B------:R-:W-:Y:S02]  /*125f0*/  SHF.R.S32.HI R245, RZ, 0x1f, R2 ;  /* 0x0000001ffff57819 */ /* 0x000fe40000011402 */
[----:B------:R-:W-:Y:S02]  /*12600*/  LEA.HI R243, R243, R4, RZ, 0x3 ;  /* 0x00000004f3f37211 */ /* 0x000fe400078f18ff */
[----:B------:R-:W-:-:S02]  /*12610*/  LEA.HI R245, R245, R2, RZ, 0x3 ;  /* 0x00000002f5f57211 */ /* 0x000fc400078f18ff */
[----:B------:R-:W-:Y:S02]  /*12620*/  LOP3.LUT R243, R243, 0xfffffff8, RZ, 0xc0, !PT ;  /* 0xfffffff8f3f37812 */ /* 0x000fe400078ec0ff */
[----:B------:R-:W-:Y:S02]  /*12630*/  LOP3.LUT R245, R245, 0xfffffff8, RZ, 0xc0, !PT ;  /* 0xfffffff8f5f57812 */ /* 0x000fe400078ec0ff */
[----:B------:R-:W-:Y:S02]  /*12640*/  SHF.R.S32.HI R240, RZ, 0x1f, R241 ;  /* 0x0000001ffff07819 */ /* 0x000fe400000114f1 */
[----:B------:R-:W-:Y:S02]  /*12650*/  SHF.R.S32.HI R242, RZ, 0x1f, R243 ;  /* 0x0000001ffff27819 */ /* 0x000fe400000114f3 */
[----:B------:R-:W-:Y:S02]  /*12660*/  SHF.R.S32.HI R244, RZ, 0x1f, R245 ;  /* 0x0000001ffff47819 */ /* 0x000fe400000114f5 */
[C---:B------:R-:W-:Y:S01]  /*12670*/  SHF.L.U64.HI R240, R241.reuse, 0x1, R240 ;  /* 0x00000001f1f07819 */ /* 0x040fe200000102f0 */
[----:B------:R-:W-:Y:S01]  /*12680*/  IMAD.SHL.U32 R241, R241, 0x2, RZ ;  /* 0x00000002f1f17824 */ /* 0x000fe200078e00ff */
[C---:B------:R-:W-:Y:S01]  /*12690*/  SHF.L.U64.HI R242, R243.reuse, 0x1, R242 ;  /* 0x00000001f3f27819 */ /* 0x040fe200000102f2 */
[----:B------:R-:W-:Y:S01]  /*126a0*/  IMAD.SHL.U32 R243, R243, 0x2, RZ ;  /* 0x00000002f3f37824 */ /* 0x000fe200078e00ff */
[C---:B------:R-:W-:Y:S01]  /*126b0*/  SHF.L.U64.HI R244, R245.reuse, 0x1, R244 ;  /* 0x00000001f5f47819 */ /* 0x040fe200000102f4 */
[----:B------:R-:W-:-:S02]  /*126c0*/  IMAD.SHL.U32 R245, R245, 0x2, RZ ;  /* 0x00000002f5f57824 */ /* 0x000fc400078e00ff */
.L_x_946:
[----:B------:R-:W-:Y:S01]  /*126d0*/  SHF.R.S32.HI R5, RZ, 0x1f, R234 ;  /* 0x0000001fff057819 */ /* 0x000fe200000114ea */
[C---:B------:R-:W-:Y:S01]  /*126e0*/  IMAD.WIDE.U32 R8, R234.reuse, c[0x0][0x208], RZ ;  /* 0x00008200ea087a25 */ /* 0x040fe200078e00ff */
[----:B------:R-:W-:Y:S01]  /*126f0*/  SHF.R.S32.HI R249, RZ, 0x1f, R223 ;  /* 0x0000001ffff97819 */ /* 0x000fe200000114df */
[----:B------:R-:W-:Y:S04]  /*12700*/  DEPBAR.LE SB0, 0x0 ;  /* 0x000080000000791a */ /* 0x000fe80000000000 */
[----:B------:R-:W-:Y:S01]  /*12710*/  BAR.SYNC.DEFER_BLOCKING 0x0 ;  /* 0x0000000000007b1d */ /* 0x000fe20000010000 */
[----:B------:R-:W-:Y:S01]  /*12720*/  IMAD R5, R5, c[0x0][0x208], RZ ;  /* 0x0000820005057a24 */ /* 0x000fe200078e02ff */
[----:B------:R-:W-:Y:S01]  /*12730*/  SHF.R.S32.HI R6, RZ, 0x1f, R233 ;  /* 0x0000001fff067819 */ /* 0x000fe200000114e9 */
[----:B------:R-:W-:Y:S01]  /*12740*/  IMAD.WIDE.U32 R10, R223, c[0x0][0x210], RZ ;  /* 0x00008400df0a7a25 */ /* 0x000fe200078e00ff */
[----:B------:R-:W-:Y:S02]  /*12750*/  ISETP.GE.AND P1, PT, R229, c[0x0][0x1d4], PT ;  /* 0x00007500e5007a0c */ /* 0x000fe40003f26270 */
[----:B------:R-:W-:Y:S01]  /*12760*/  SHF.R.S32.HI R251, RZ, 0x1f, R238 ;  /* 0x0000001ffffb7819 */ /* 0x000fe200000114ee */
[----:B------:R-:W-:Y:S01]  /*12770*/  IMAD R5, R234, c[0x0][0x20c], R5 ;  /* 0x00008300ea057a24 */ /* 0x000fe200078e0205 */
[----:B------:R-:W-:Y:S01]  /*12780*/  MOV R3, R0 ;  /* 0x0000000000037202 */ /* 0x000fe20000000f00 */
[----:B------:R-:W-:Y:S02]  /*12790*/  IMAD R6, R6, c[0x0][0x218], RZ ;  /* 0x0000860006067a24 */ /* 0x000fe400078e02ff */
[----:B------:R-:W-:Y:S02]  /*127a0*/  IMAD.IADD R9, R9, 0x1, R5 ;  /* 0x0000000109097824 */ /* 0x000fe400078e0205 */
[----:B------:R-:W-:Y:S02]  /*127b0*/  IMAD R5, R249, c[0x0][0x210], RZ ;  /* 0x00008400f9057a24 */ /* 0x000fe400078e02ff */
[----:B------:R-:W-:Y:S04]  /*127c0*/  IMAD.WIDE.U32 R8, R233, c[0x0][0x218], R8 ;  /* 0x00008600e9087a25 */ /* 0x000fe800078e0008 */
[----:B------:R-:W-:Y:S01]  /*127d0*/  IMAD R5, R223, c[0x0][0x214], R5 ;  /* 0x00008500df057a24 */ /* 0x000fe200078e0205 */
[----:B------:R-:W-:Y:S01]  /*127e0*/  IADD3 R4, P0, R10, R8, RZ ;  /* 0x000000080a047210 */ /* 0x000fe20007f1e0ff */
[----:B------:R-:W-:Y:S02]  /*127f0*/  IMAD R6, R233, c[0x0][0x21c], R6 ;  /* 0x00008700e9067a24 */ /* 0x000fe400078e0206 */
[----:B------:R-:W-:Y:S01]  /*12800*/  IMAD.IADD R5, R11, 0x1, R5 ;  /* 0x000000010b057824 */ /* 0x000fe200078e0205 */
[----:B------:R-:W-:Y:S01]  /*12810*/  LDSM.16.M88.4 R160, [R218] ;  /* 0x00000000daa0783b */ /* 0x000fe20000000200 */
[----:B------:R-:W-:Y:S01]  /*12820*/  IMAD R158, R221, 0x2, R218 ;  /* 0x00000002dd9e7824 */ /* 0x000fe200078e02da */
[----:B------:R-:W-:Y:S01]  /*12830*/  ULDC.64 UR4, c[0x0][0x118] ;  /* 0x0000460000047ab9 */ /* 0x000fe20000000a00 */
[----:B------:R-:W-:Y:S01]  /*12840*/  BSSY B0, `(.L_x_942) ;  /* 0x0000031000007945 */ /* 0x000fe20003800000 */
[----:B------:R-:W-:Y:S01]  /*12850*/  LDSM.16.M88.4 R164, [R217+0xa080] ;  /* 0x00a08000d9a4783b */ /* 0x000fe20000000200 */
[----:B------:R-:W-:Y:S02]  /*12860*/  IADD3.X R5, R5, R9, R6, P0, !PT ;  /* 0x0000000905057210 */ /* 0x000fe400007fe406 */
[C---:B------:R-:W-:Y:S01]  /*12870*/  LEA R2, P0, R4.reuse, c[0x0][0x1f8], 0x1 ;  /* 0x00007e0004027a11 */ /* 0x040fe200078008ff */
[----:B------:R-:W-:Y:S03]  /*12880*/  LDSM.16.M88.4 R168, [R217+0xa880] ;  /* 0x00a88000d9a8783b */ /* 0x000fe60000000200 */
[----:B------:R-:W-:Y:S01]  /*12890*/  LEA.HI.X R10, R4, c[0x0][0x1fc], R5, 0x1, P0 ;  /* 0x00007f00040a7a11 */ /* 0x000fe200000f0c05 */
[----:B------:R-:W-:Y:S04]  /*128a0*/  LDSM.16.M88.4 R24, [R217+0xb080] ;  /* 0x00b08000d918783b */ /* 0x000fe80000000200 */
[----:B------:R-:W1:Y:S04]  /*128b0*/  SHFL.IDX PT, R4, R2, RZ, 0x181f ;  /* 0x00181fff02047589 */ /* 0x000e6800000e0000 */
[----:B------:R-:W-:Y:S04]  /*128c0*/  LDSM.16.M88.4 R172, [R158] ;  /* 0x000000009eac783b */ /* 0x000fe80000000200 */
[----:B------:R-:W2:Y:S04]  /*128d0*/  SHFL.IDX PT, R5, R10, RZ, 0x181f ;  /* 0x00181fff0a057589 */ /* 0x000ea800000e0000 */
[----:B------:R3:W4:Y:S04]  /*128e0*/  LDSM.16.M88.4 R176, [R216] ;  /* 0x00000000d8b0783b */ /* 0x0007280000000200 */
[----:B------:R3:W3:Y:S04]  /*128f0*/  LDSM.16.M88.4 R180, [R211] ;  /* 0x00000000d3b4783b */ /* 0x0006e80000000200 */
[----:B------:R3:W3:Y:S01]  /*12900*/  LDSM.16.M88.4 R184, [R210] ;  /* 0x00000000d2b8783b */ /* 0x0006e20000000200 */
[C---:B-1----:R-:W-:Y:S05]  /*12910*/  IADD3 R12, P0, R4.reuse, R241, RZ ;  /* 0x000000f1040c7210 */ /* 0x042fea0007f1e0ff */
[C---:B--2---:R-:W-:Y:S01]  /*12920*/  IMAD.X R13, R5.reuse, 0x1, R240, P0 ;  /* 0x00000001050d7824 */ /* 0x044fe200000e06f0 */
[C---:B------:R-:W-:Y:S04]  /*12930*/  IADD3 R8, P0, R4.reuse, R243, RZ ;  /* 0x000000f304087210 */ /* 0x040fe80007f1e0ff */
[----:B------:R-:W-:Y:S01]  /*12940*/  @!PT LDS RZ, [RZ] ;  /* 0x00000000fffff984 */ /* 0x000fe20000000800 */
[----:B------:R-:W-:Y:S01]  /*12950*/  @!PT LDS RZ, [RZ] ;  /* 0x00000000fffff984 */ /* 0x000fe20000000800 */
[----:B------:R-:W-:Y:S01]  /*12960*/  @!PT LDS RZ, [RZ] ;  /* 0x00000000fffff984 */ /* 0x000fe20000000800 */
[----:B------:R1:W-:Y:S01]  /*12970*/  LDGSTS.E.BYPASS.LTC128B.128 [R235+0x4080], [R12.64], !P6 ;  /* 0x040800000ceb7fae */ /* 0x0003e2000f101d44 */
[C---:B------:R-:W-:Y:S02]  /*12980*/  IADD3.X R9, R5.reuse, R242, RZ, P0, !PT ;  /* 0x000000f205097210 */ /* 0x040fe400007fe4ff */
[----:B------:R-:W-:Y:S03]  /*12990*/  IADD3 R6, P0, R4, R245, RZ ;  /* 0x000000f504067210 */ /* 0x000fe60007f1e0ff */
[----:B------:R1:W-:Y:S01]  /*129a0*/  LDGSTS.E.BYPASS.LTC128B.128 [R235+0x5880], [R8.64], !P1 ;  /* 0x0588000008eb7fae */ /* 0x0003e2000c901d44 */
[----:B------:R-:W-:Y:S01]  /*129b0*/  ISETP.GT.AND P1, PT, R224, 0x7f, PT ;  /* 0x0000007fe000780c */ /* 0x000fe20003f24270 */
[----:B------:R-:W-:Y:S01]  /*129c0*/  IMAD.X R7, R5, 0x1, R244, P0 ;  /* 0x0000000105077824 */ /* 0x000fe200000e06f4 */
[C---:B------:R-:W-:Y:S04]  /*129d0*/  LEA R4, P0, R238.reuse, R4, 0x1 ;  /* 0x00000004ee047211 */ /* 0x040fe800078008ff */
[----:B------:R1:W-:Y:S01]  /*129e0*/  LDGSTS.E.BYPASS.LTC128B.128 [R235+0x7080], [R6.64], !P5 ;  /* 0x0708000006eb7fae */ /* 0x0003e2000e901d44 */
[----:B------:R-:W-:Y:S05]  /*129f0*/  LEA.HI.X R5, R238, R5, R251, 0x1, P0 ;  /* 0x00000005ee057211 */ /* 0x000fea00000f0cfb */
[----:B------:R1:W-:Y:S01]  /*12a00*/  LDGSTS.E.BYPASS.LTC128B.128 [R235+0x8880], [R4.64], !P4 ;  /* 0x0888000004eb7fae */ /* 0x0003e2000e101d44 */
[----:B------:R-:W-:-:S05]  /*12a10*/  @P1 BRA `(.L_x_943) ;  /* 0x0000013000001947 */ /* 0x000fca0003800000 */
[----:B----4-:R-:W-:-:S05]  /*12a20*/  BRA.DIV ~URZ, `(.L_x_944) ;  /* 0x00005de27f007947 */ /* 0x010fca000b800000 */
[----:B-1----:R1:W2:Y:S04]  /*12a30*/  SHFL.IDX PT, R5, R10, 0x1, 0x181f ;  /* 0x00381f000a057f89 */ /* 0x0022a800000e0000 */
[----:B------:R1:W4:Y:S02]  /*12a40*/  SHFL.IDX PT, R9, R2, 0x1, 0x181f ;  /* 0x00381f0002097f89 */ /* 0x00032400000e0000 */
.L_x_965:
[----:B----4-:R-:W-:Y:S02]  /*12a50*/  IADD3 R12, P0, R9, R241, RZ ;  /* 0x000000f1090c7210 */ /* 0x010fe40007f1e0ff */
[----:B------:R-:W-:Y:S03]  /*12a60*/  ISETP.GE.AND P1, PT, R229, c[0x0][0x1d4], PT ;  /* 0x00007500e5007a0c */ /* 0x000fe60003f26270 */
[----:B--2---:R-:W-:Y:S01]  /*12a70*/  IMAD.X R13, R5, 0x1, R240, P0 ;  /* 0x00000001050d7824 */ /* 0x004fe200000e06f0 */
[----:B-1----:R-:W-:Y:S04]  /*12a80*/  IADD3 R10, P0, R9, R243, RZ ;  /* 0x000000f3090a7210 */ /* 0x002fe80007f1e0ff */
[----:B------:R-:W-:Y:S01]  /*12a90*/  @!PT LDS RZ, [RZ] ;  /* 0x00000000fffff984 */ /* 0x000fe20000000800 */
[----:B------:R-:W-:Y:S01]  /*12aa0*/  @!PT LDS RZ, [RZ] ;  /* 0x00000000fffff984 */ /* 0x000fe20000000800 */
[----:B------:R-:W-:Y:S01]  /*12ab0*/  @!PT LDS RZ, [RZ] ;  /* 0x00000000fffff984 */ /* 0x000fe20000000800 */
[----:B------:R1:W-:Y:S01]  /*12ac0*/  LDGSTS.E.BYPASS.LTC128B.128 [R235+0x5080], [R12.64], !P6 ;  /* 0x050800000ceb7fae */ /* 0x0003e2000f101d44 */
[----:B------:R-:W-:Y:S01]  /*12ad0*/  IMAD.X R11, R5, 0x1, R242, P0 ;  /* 0x00000001050b7824 */ /* 0x000fe200000e06f2 */
[----:B------:R-:W-:Y:S04]  /*12ae0*/  IADD3 R6, P0, R9, R245, RZ ;  /* 0x000000f509067210 */ /* 0x000fe80007f1e0ff */
[----:B------:R1:W-:Y:S01]  /*12af0*/  LDGSTS.E.BYPASS.LTC128B.128 [R235+0x6880], [R10.64], !P1 ;  /* 0x068800000aeb7fae */ /* 0x0003e2000c901d44 */
[----:B------:R-:W-:Y:S01]  /*12b00*/  IMAD.X R7, R5, 0x1, R244, P0 ;  /* 0x0000000105077824 */ /* 0x000fe200000e06f4 */
[C---:B------:R-:W-:Y:S04]  /*12b10*/  LEA R4, P0, R238.reuse, R9, 0x1 ;  /* 0x00000009ee047211 */ /* 0x040fe800078008ff */
[----:B------:R1:W-:Y:S01]  /*12b20*/  LDGSTS.E.BYPASS.LTC128B.128 [R235+0x8080], [R6.64], !P5 ;  /* 0x0808000006eb7fae */ /* 0x0003e2000e901d44 */
[----:B------:R-:W-:Y:S05]  /*12b30*/  LEA.HI.X R5, R238, R5, R251, 0x1, P0 ;  /* 0x00000005ee057211 */ /* 0x000fea00000f0cfb */
[----:B------:R1:W-:Y:S03]  /*12b40*/  LDGSTS.E.BYPASS.LTC128B.128 [R235+0x9880], [R4.64], !P4 ;  /* 0x0988000004eb7fae */ /* 0x0003e6000e101d44 */
.L_x_943:
[----:B----4-:R-:W-:Y:S05]  /*12b50*/  BSYNC B0 ;  /* 0x0000000000007941 */ /* 0x010fea0003800000 */
.L_x_942:
[----:B------:R-:W0:Y:S01]  /*12b60*/  LDGDEPBAR ;  /* 0x00000000000079af */ /* 0x000e220000000000 */
[----:B------:R-:W-:Y:S01]  /*12b70*/  WARPSYNC 0xffffffff ;  /* 0xffffffff00007948 */ /* 0x000fe20003800000 */
[C---:B-1----:R-:W-:Y:S03]  /*12b80*/  HMMA.16816.F32.BF16 R4, R160.reuse, R164, RZ ;  /* 0x000000a4a004723c */ /* 0x042fe600000418ff */
[----:B------:R-:W-:Y:S02]  /*12b90*/  ISETP.GE.AND P0, PT, R246, 0x1, PT ;  /* 0x00000001f600780c */ /* 0x000fe40003f06270 */
[----:B------:R-:W-:Y:S01]  /*12ba0*/  LDSM.16.M88.4 R196, [R209] ;  /* 0x00000000d1c4783b */ /* 0x000fe20000000200 */
[C---:B------:R-:W-:Y:S02]  /*12bb0*/  LEA R222, R219.reuse, R218, 0x1 ;  /* 0x000000dadbde7211 */ /* 0x040fe400078e08ff */
[C---:B------:R-:W-:Y:S01]  /*12bc0*/  HMMA.16816.F32.BF16 R8, R160.reuse, R166, RZ ;  /* 0x000000a6a008723c */ /* 0x040fe200000418ff */
[----:B------:R-:W-:Y:S03]  /*12bd0*/  LEA R2, R220, R217, 0x1 ;  /* 0x000000d9dc027211 */ /* 0x000fe600078e08ff */
[----:B------:R-:W-:Y:S01]  /*12be0*/  LDSM.16.M88.4 R188, [R222] ;  /* 0x00000000debc783b */ /* 0x000fe20000000200 */
[----:B------:R-:W-:Y:S03]  /*12bf0*/  LEA R156, R219, R158, 0x1 ;  /* 0x0000009edb9c7211 */ /* 0x000fe600078e08ff */
[C---:B------:R-:W-:Y:S03]  /*12c00*/  HMMA.16816.F32.BF16 R12, R160.reuse, R168, RZ ;  /* 0x000000a8a00c723c */ /* 0x040fe600000418ff */
[----:B------:R-:W1:Y:S05]  /*12c10*/  LDSM.16.M88.4 R192, [R2+0xa080] ;  /* 0x00a0800002c0783b */ /* 0x000e6a0000000200 */
[C---:B------:R-:W-:Y:S02]  /*12c20*/  HMMA.16816.F32.BF16 R16, R160.reuse, R170, RZ ;  /* 0x000000aaa010723c */ /* 0x040fe400000418ff */
[----:B------:R-:W-:Y:S06]  /*12c30*/  LDSM.16.M88.4 R164, [R2+0xb080] ;  /* 0x00b0800002a4783b */ /* 0x000fec0000000200 */
[C---:B------:R-:W-:Y:S01]  /*12c40*/  HMMA.16816.F32.BF16 R20, R160.reuse, R24, RZ ;  /* 0x00000018a014723c */ /* 0x040fe200000418ff */
[----:B------:R-:W-:Y:S07]  /*12c50*/  LDSM.16.M88.4 R168, [R156] ;  /* 0x000000009ca8783b */ /* 0x000fee0000000200 */
[----:B------:R-:W-:Y:S01]  /*12c60*/  HMMA.16816.F32.BF16 R24, R160, R26, RZ ;  /* 0x0000001aa018723c */ /* 0x000fe200000418ff */
[----:B------:R-:W2:Y:S07]  /*12c70*/  LDSM.16.M88.4 R160, [R2+0xa880] ;  /* 0x00a8800002a0783b */ /* 0x000eae0000000200 */
[C---:B------:R-:W-:Y:S08]  /*12c80*/  HMMA.16816.F32.BF16 R4, R172.reuse, R176, R4 ;  /* 0x000000b0ac04723c */ /* 0x040ff00000041804 */
[C---:B------:R-:W-:Y:S01]  /*12c90*/  HMMA.16816.F32.BF16 R8, R172.reuse, R178, R8 ;  /* 0x000000b2ac08723c */ /* 0x040fe20000041808 */
[----:B------:R-:W-:Y:S07]  /*12ca0*/  LDSM.16.M88.4 R176, [R209+0x1000] ;  /* 0x00100000d1b0783b */ /* 0x000fee0000000200 */
[C---:B---3--:R-:W-:Y:S08]  /*12cb0*/  HMMA.16816.F32.BF16 R12, R172.reuse, R180, R12 ;  /* 0x000000b4ac0c723c */ /* 0x048ff0000004180c */
[C---:B------:R-:W-:Y:S01]  /*12cc0*/  HMMA.16816.F32.BF16 R16, R172.reuse, R182, R16 ;  /* 0x000000b6ac10723c */ /* 0x040fe20000041810 */
[----:B------:R-:W-:Y:S07]  /*12cd0*/  LDSM.16.M88.4 R180, [R218+0x4000] ;  /* 0x00400000dab4783b */ /* 0x000fee0000000200 */
[C---:B------:R-:W-:Y:S08]  /*12ce0*/  HMMA.16816.F32.BF16 R20, R172.reuse, R184, R20 ;  /* 0x000000b8ac14723c */ /* 0x040ff00000041814 */
[----:B------:R-:W-:Y:S01]  /*12cf0*/  HMMA.16816.F32.BF16 R24, R172, R186, R24 ;  /* 0x000000baac18723c */ /* 0x000fe20000041818 */
[----:B------:R-:W3:Y:S07]  /*12d00*/  LDSM.16.M88.4 R172, [R209+0x800] ;  /* 0x00080000d1ac783b */ /* 0x000eee0000000200 */
[C---:B-1----:R-:W-:Y:S01]  /*12d10*/  HMMA.16816.F32.BF16 R4, R188.reuse, R192, R4 ;  /* 0x000000c0bc04723c */ /* 0x042fe20000041804 */
[----:B------:R-:W1:Y:S07]  /*12d20*/  LDSM.16.M88.4 R184, [R217+0xb880] ;  /* 0x00b88000d9b8783b */ /* 0x000e6e0000000200 */
[C---:B------:R-:W-:Y:S01]  /*12d30*/  HMMA.16816.F32.BF16 R8, R188.reuse, R194, R8 ;  /* 0x000000c2bc08723c */ /* 0x040fe20000041808 */
[----:B------:R-:W-:Y:S07]  /*12d40*/  LDSM.16.M88.4 R192, [R208] ;  /* 0x00000000d0c0783b */ /* 0x000fee0000000200 */
[C---:B--2---:R-:W-:Y:S08]  /*12d50*/  HMMA.16816.F32.BF16 R12, R188.reuse, R160, R12 ;  /* 0x000000a0bc0c723c */ /* 0x044ff0000004180c */
[C---:B------:R-:W-:Y:S01]  /*12d60*/  HMMA.16816.F32.BF16 R16, R188.reuse, R162, R16 ;  /* 0x000000a2bc10723c */ /* 0x040fe20000041810 */
[----:B------:R-:W2:Y:S07]  /*12d70*/  LDSM.16.M88.4 R160, [R217+0xc080] ;  /* 0x00c08000d9a0783b */ /* 0x000eae0000000200 */
[C---:B------:R-:W-:Y:S08]  /*12d80*/  HMMA.16816.F32.BF16 R20, R188.reuse, R164, R20 ;  /* 0x000000a4bc14723c */ /* 0x040ff00000041814 */
[----:B------:R-:W-:Y:S01]  /*12d90*/  HMMA.16816.F32.BF16 R24, R188, R166, R24 ;  /* 0x000000a6bc18723c */ /* 0x000fe20000041818 */
[----:B------:R-:W4:Y:S07]  /*12da0*/  LDSM.16.M88.4 R164, [R217+0xc880] ;  /* 0x00c88000d9a4783b */ /* 0x000f2e0000000200 */
[C---:B------:R-:W-:Y:S01]  /*12db0*/  HMMA.16816.F32.BF16 R4, R168.reuse, R196, R4 ;  /* 0x000000c4a804723c */ /* 0x040fe20000041804 */
[----:B------:R-:W5:Y:S07]  /*12dc0*/  LDSM.16.M88.4 R188, [R158+0x4000] ;  /* 0x004000009ebc783b */ /* 0x000f6e0000000200 */
[C---:B------:R-:W-:Y:S01]  /*12dd0*/  HMMA.16816.F32.BF16 R8, R168.reuse, R198, R8 ;  /* 0x000000c6a808723c */ /* 0x040fe20000041808 */
[----:B------:R-:W-:Y:S07]  /*12de0*/  LDSM.16.M88.4 R196, [R2+0xb880] ;  /* 0x00b8800002c4783b */ /* 0x000fee0000000200 */
[C---:B---3--:R-:W-:Y:S08]  /*12df0*/  HMMA.16816.F32.BF16 R12, R168.reuse, R172, R12 ;  /* 0x000000aca80c723c */ /* 0x048ff0000004180c */
[C---:B------:R-:W-:Y:S01]  /*12e00*/  HMMA.16816.F32.BF16 R16, R168.reuse, R174, R16 ;  /* 0x000000aea810723c */ /* 0x040fe20000041810 */
[----:B------:R-:W-:Y:S07]  /*12e10*/  LDSM.16.M88.4 R172, [R206] ;  /* 0x00000000ceac783b */ /* 0x000fee0000000200 */
[C---:B------:R-:W-:Y:S08]  /*12e20*/  HMMA.16816.F32.BF16 R20, R168.reuse, R176, R20 ;  /* 0x000000b0a814723c */ /* 0x040ff00000041814 */
[----:B------:R-:W-:Y:S01]  /*12e30*/  HMMA.16816.F32.BF16 R24, R168, R178, R24 ;  /* 0x000000b2a818723c */ /* 0x000fe20000041818 */
[----:B------:R-:W3:Y:S07]  /*12e40*/  LDSM.16.M88.4 R168, [R207] ;  /* 0x00000000cfa8783b */ /* 0x000eee0000000200 */
[C---:B-1----:R-:W-:Y:S01]  /*12e50*/  HMMA.16816.F32.BF16 R4, R180.reuse, R184, R4 ;  /* 0x000000b8b404723c */ /* 0x042fe20000041804 */
[----:B------:R-:W1:Y:S07]  /*12e60*/  LDSM.16.M88.4 R176, [R222+0x4000] ;  /* 0x00400000deb0783b */ /* 0x000e6e0000000200 */
[C---:B------:R-:W-:Y:S01]  /*12e70*/  HMMA.16816.F32.BF16 R8, R180.reuse, R186, R8 ;  /* 0x000000bab408723c */ /* 0x040fe20000041808 */
[----:B------:R-:W-:Y:S07]  /*12e80*/  LDSM.16.M88.4 R184, [R209+0x1800] ;  /* 0x00180000d1b8783b */ /* 0x000fee0000000200 */
[C---:B--2---:R-:W-:Y:S08]  /*12e90*/  HMMA.16816.F32.BF16 R12, R180.reuse, R160, R12 ;  /* 0x000000a0b40c723c */ /* 0x044ff0000004180c */
[C---:B------:R-:W-:Y:S01]  /*12ea0*/  HMMA.16816.F32.BF16 R16, R180.reuse, R162, R16 ;  /* 0x000000a2b410723c */ /* 0x040fe20000041810 */
[----:B------:R-:W2:Y:S07]  /*12eb0*/  LDSM.16.M88.4 R160, [R2+0xc080] ;  /* 0x00c0800002a0783b */ /* 0x000eae0000000200 */
[C---:B----4-:R-:W-:Y:S08]  /*12ec0*/  HMMA.16816.F32.BF16 R20, R180.reuse, R164, R20 ;  /* 0x000000a4b414723c */ /* 0x050ff00000041814 */
[----:B------:R-:W-:Y:S01]  /*12ed0*/  HMMA.16816.F32.BF16 R24, R180, R166, R24 ;  /* 0x000000a6b418723c */ /* 0x000fe20000041818 */
[----:B------:R-:W4:Y:S07]  /*12ee0*/  LDSM.16.M88.4 R164, [R2+0xc880] ;  /* 0x00c8800002a4783b */ /* 0x000f2e0000000200 */
[C---:B-----5:R-:W-:Y:S01]  /*12ef0*/  HMMA.16816.F32.BF16 R4, R188.reuse, R192, R4 ;  /* 0x000000c0bc04723c */ /* 0x060fe20000041804 */
[----:B------:R-:W5:Y:S07]  /*12f00*/  LDSM.16.M88.4 R180, [R156+0x4000] ;  /* 0x004000009cb4783b */ /* 0x000f6e0000000200 */
[C---:B------:R-:W-:Y:S01]  /*12f10*/  HMMA.16816.F32.BF16 R8, R188.reuse, R194, R8 ;  /* 0x000000c2bc08723c */ /* 0x040fe20000041808 */
[----:B------:R-:W-:Y:S07]  /*12f20*/  LDSM.16.M88.4 R192, [R217+0xd080] ;  /* 0x00d08000d9c0783b */ /* 0x000fee0000000200 */
[C---:B---3--:R-:W-:Y:S08]  /*12f30*/  HMMA.16816.F32.BF16 R12, R188.reuse, R168, R12 ;  /* 0x000000a8bc0c723c */ /* 0x048ff0000004180c */
[C---:B------:R-:W-:Y:S01]  /*12f40*/  HMMA.16816.F32.BF16 R16, R188.reuse, R170, R16 ;  /* 0x000000aabc10723c */ /* 0x040fe20000041810 */
[----:B------:R-:W3:Y:S07]  /*12f50*/  LDSM.16.M88.4 R168, [R209+0x2000] ;  /* 0x00200000d1a8783b */ /* 0x000eee0000000200 */
        /* <DEDUP_REMOVED lines=19> */
[----:B------:R-:W3:Y:S07]  /*13090*/  LDSM.16.M88.4 R168, [R204] ;  /* 0x00000000cca8783b */ /* 0x000eee0000000200 */
        /* <DEDUP_REMOVED lines=43> */
[----:B------:R-:W3:Y:S01]  /*13350*/  LDSM.16.M88.4 R188, [R222+0xc000] ;  /* 0x00c00000debc783b */ /* 0x000ee20000000200 */
[C---:B-1----:R-:W-:Y:S08]  /*13360*/  HMMA.16816.F32.BF16 R4, R176.reuse, R196, R4 ;  /* 0x000000c4b004723c */ /* 0x042ff00000041804 */
[C---:B------:R-:W-:Y:S01]  /*13370*/  HMMA.16816.F32.BF16 R8, R176.reuse, R198, R8 ;  /* 0x000000c6b008723c */ /* 0x040fe20000041808 */
[----:B------:R-:W-:Y:S07]  /*13380*/  LDSM.16.M88.4 R196, [R209+0x4800] ;  /* 0x00480000d1c4783b */ /* 0x000fee0000000200 */
[C---:B--2---:R-:W-:Y:S08]  /*13390*/  HMMA.16816.F32.BF16 R12, R176.reuse, R160, R12 ;  /* 0x000000a0b00c723c */ /* 0x044ff0000004180c */
[C---:B------:R-:W-:Y:S01]  /*133a0*/  HMMA.16816.F32.BF16 R16, R176.reuse, R162, R16 ;  /* 0x000000a2b010723c */ /* 0x040fe20000041810 */
[----:B------:R-:W1:Y:S07]  /*133b0*/  LDSM.16.M88.4 R160, [R2+0xf080] ;  /* 0x00f0800002a0783b */ /* 0x000e6e0000000200 */
[C---:B----4-:R-:W-:Y:S08]  /*133c0*/  HMMA.16816.F32.BF16 R20, R176.reuse, R164, R20 ;  /* 0x000000a4b014723c */ /* 0x050ff00000041814 */
[----:B------:R-:W-:Y:S01]  /*133d0*/  HMMA.16816.F32.BF16 R24, R176, R166, R24 ;  /* 0x000000a6b018723c */ /* 0x000fe20000041818 */
[----:B------:R-:W2:Y:S07]  /*133e0*/  LDSM.16.M88.4 R164, [R2+0xf880] ;  /* 0x00f8800002a4783b */ /* 0x000eae0000000200 */
[----:B------:R-:W4:Y:S01]  /*133f0*/  LDSM.16.M88.4 R176, [R156+0xc000] ;  /* 0x00c000009cb0783b */ /* 0x000f220000000200 */
[C---:B-----5:R-:W-:Y:S08]  /*13400*/  HMMA.16816.F32.BF16 R4, R180.reuse, R184, R4 ;  /* 0x000000b8b404723c */ /* 0x060ff00000041804 */
[C---:B------:R-:W-:Y:S08]  /*13410*/  HMMA.16816.F32.BF16 R8, R180.reuse, R186, R8 ;  /* 0x000000bab408723c */ /* 0x040ff00000041808 */
[C---:B---3--:R-:W-:Y:S08]  /*13420*/  HMMA.16816.F32.BF16 R12, R180.reuse, R168, R12 ;  /* 0x000000a8b40c723c */ /* 0x048ff0000004180c */
[C---:B------:R-:W-:Y:S08]  /*13430*/  HMMA.16816.F32.BF16 R16, R180.reuse, R170, R16 ;  /* 0x000000aab410723c */ /* 0x040ff00000041810 */
[C---:B------:R-:W-:Y:S08]  /*13440*/  HMMA.16816.F32.BF16 R20, R180.reuse, R172, R20 ;  /* 0x000000acb414723c */ /* 0x040ff00000041814 */
[----:B------:R-:W-:Y:S08]  /*13450*/  HMMA.16816.F32.BF16 R24, R180, R174, R24 ;  /* 0x000000aeb418723c */ /* 0x000ff00000041818 */
[C---:B------:R-:W-:Y:S08]  /*13460*/  HMMA.16816.F32.BF16 R4, R188.reuse, R192, R4 ;  /* 0x000000c0bc04723c */ /* 0x040ff00000041804 */
[C---:B------:R-:W-:Y:S08]  /*13470*/  HMMA.16816.F32.BF16 R8, R188.reuse, R194, R8 ;  /* 0x000000c2bc08723c */ /* 0x040ff00000041808 */
[C---:B-1----:R-:W-:Y:S08]  /*13480*/  HMMA.16816.F32.BF16 R12, R188.reuse, R160, R12 ;  /* 0x000000a0bc0c723c */ /* 0x042ff0000004180c */
[C---:B------:R-:W-:Y:S01]  /*13490*/  HMMA.16816.F32.BF16 R16, R188.reuse, R162, R16 ;  /* 0x000000a2bc10723c */ /* 0x040fe20000041810 */
[----:B------:R-:W1:Y:S07]  /*134a0*/  LDSM.16.M88.4 R160, [R209+0x5000] ;  /* 0x00500000d1a0783b */ /* 0x000e6e0000000200 */
[C---:B--2---:R-:W-:Y:S08]  /*134b0*/  HMMA.16816.F32.BF16 R20, R188.reuse, R164, R20 ;  /* 0x000000a4bc14723c */ /* 0x044ff00000041814 */
[----:B------:R-:W-:Y:S01]  /*134c0*/  HMMA.16816.F32.BF16 R24, R188, R166, R24 ;  /* 0x000000a6bc18723c */ /* 0x000fe20000041818 */
[----:B------:R-:W2:Y:S01]  /*134d0*/  LDSM.16.M88.4 R164, [R209+0x5800] ;  /* 0x00580000d1a4783b */ /* 0x000ea20000000200 */
[----:B------:R-:W-:Y:S06]  /*134e0*/  DEPBAR.LE SB0, 0x0 ;  /* 0x000080000000791a */ /* 0x000fec0000000000 */
[----:B------:R-:W-:Y:S01]  /*134f0*/  BAR.SYNC.DEFER_BLOCKING 0x0 ;  /* 0x0000000000007b1d */ /* 0x000fe20000010000 */
[C---:B----4-:R-:W-:Y:S08]  /*13500*/  HMMA.16816.F32.BF16 R4, R176.reuse, R196, R4 ;  /* 0x000000c4b004723c */ /* 0x050ff00000041804 */
[C---:B------:R-:W-:Y:S08]  /*13510*/  HMMA.16816.F32.BF16 R8, R176.reuse, R198, R8 ;  /* 0x000000c6b008723c */ /* 0x040ff00000041808 */
[C---:B-1----:R-:W-:Y:S08]  /*13520*/  HMMA.16816.F32.BF16 R12, R176.reuse, R160, R12 ;  /* 0x000000a0b00c723c */ /* 0x042ff0000004180c */
[C---:B------:R-:W-:Y:S04]  /*13530*/  HMMA.16816.F32.BF16 R16, R176.reuse, R162, R16 ;  /* 0x000000a2b010723c */ /* 0x040fe80000041810 */
[----:B------:R-:W-:Y:S02]  /*13540*/  FMUL.FTZ R157, R4, c[0x0][0x320] ;  /* 0x0000c800049d7a20 */ /* 0x000fe40000410000 */
[----:B------:R-:W-:Y:S02]  /*13550*/  FMUL.FTZ R156, R6, c[0x0][0x320] ;  /* 0x0000c800069c7a20 */ /* 0x000fe40000410000 */
[----:B------:R1:W3:Y:S01]  /*13560*/  MUFU.TANH R169, R157 ;  /* 0x0000009d00a97308 */ /* 0x0002e20000002400 */
[C---:B--2---:R-:W-:Y:S03]  /*13570*/  HMMA.16816.F32.BF16 R20, R176.reuse, R164, R20 ;  /* 0x000000a4b014723c */ /* 0x044fe60000041814 */
[----:B------:R-:W-:Y:S02]  /*13580*/  FMUL.FTZ R181, R5, c[0x0][0x320] ;  /* 0x0000c80005b57a20 */ /* 0x000fe40000410000 */
[----:B------:R-:W-:Y:S02]  /*13590*/  FMUL.FTZ R252, R7, c[0x0][0x320] ;  /* 0x0000c80007fc7a20 */ /* 0x000fe40000410000 */
[----:B------:R-:W-:Y:S01]  /*135a0*/  FMUL.FTZ R180, R8, c[0x0][0x320] ;  /* 0x0000c80008b47a20 */ /* 0x000fe20000410000 */
[----:B------:R-:W-:Y:S01]  /*135b0*/  HMMA.16816.F32.BF16 R24, R176, R166, R24 ;  /* 0x000000a6b018723c */ /* 0x000fe20000041818 */
[----:B------:R2:W4:Y:S03]  /*135c0*/  MUFU.TANH R6, R156 ;  /* 0x0000009c00067308 */ /* 0x0005260000002400 */
[----:B------:R-:W-:Y:S02]  /*135d0*/  FMUL.FTZ R184, R9, c[0x0][0x320] ;  /* 0x0000c80009b87a20 */ /* 0x000fe40000410000 */
[----:B------:R-:W-:Y:S02]  /*135e0*/  FMUL.FTZ R250, R12, c[0x0][0x320] ;  /* 0x0000c8000cfa7a20 */ /* 0x000fe40000410000 */
[----:B------:R-:W-:Y:S03]  /*135f0*/  FMUL.FTZ R198, R13, c[0x0][0x320] ;  /* 0x0000c8000dc67a20 */ /* 0x000fe60000410000 */
[----:B------:R-:W3:Y:S01]  /*13600*/  MUFU.TANH R181, R181 ;  /* 0x000000b500b57308 */ /* 0x000ee20000002400 */
[----:B------:R-:W-:Y:S02]  /*13610*/  FMUL.FTZ R174, R14, c[0x0][0x320] ;  /* 0x0000c8000eae7a20 */ /* 0x000fe40000410000 */
[----:B------:R-:W-:Y:S02]  /*13620*/  FMUL.FTZ R172, R15, c[0x0][0x320] ;  /* 0x0000c8000fac7a20 */ /* 0x000fe40000410000 */
[----:B-1----:R-:W-:Y:S02]  /*13630*/  FMUL.FTZ R157, R10, c[0x0][0x320] ;  /* 0x0000c8000a9d7a20 */ /* 0x002fe40000410000 */
[----:B------:R-:W-:Y:S02]  /*13640*/  FMUL.FTZ R170, R16, c[0x0][0x320] ;  /* 0x0000c80010aa7a20 */ /* 0x000fe40000410000 */
[----:B------:R-:W-:Y:S01]  /*13650*/  FMUL.FTZ R196, R20, c[0x0][0x320] ;  /* 0x0000c80014c47a20 */ /* 0x000fe20000410000 */
[----:B------:R-:W1:Y:S01]  /*13660*/  MUFU.TANH R252, R252 ;  /* 0x000000fc00fc7308 */ /* 0x000e620000002400 */
[----:B------:R-:W-:Y:S02]  /*13670*/  FMUL.FTZ R17, R17, c[0x0][0x320] ;  /* 0x0000c80011117a20 */ /* 0x000fe40000410000 */
[----:B------:R-:W-:Y:S02]  /*13680*/  FMUL.FTZ R185, R24, c[0x0][0x320] ;  /* 0x0000c80018b97a20 */ /* 0x000fe40000410000 */
[----:B--2---:R-:W-:Y:S02]  /*13690*/  FMUL.FTZ R156, R11, c[0x0][0x320] ;  /* 0x0000c8000b9c7a20 */ /* 0x004fe40000410000 */
[----:B------:R-:W-:Y:S02]  /*136a0*/  FMUL.FTZ R18, R18, c[0x0][0x320] ;  /* 0x0000c80012127a20 */ /* 0x000fe40000410000 */
[----:B------:R-:W-:Y:S01]  /*136b0*/  FMUL.FTZ R19, R19, c[0x0][0x320] ;  /* 0x0000c80013137a20 */ /* 0x000fe20000410000 */
[----:B------:R-:W2:Y:S01]  /*136c0*/  MUFU.TANH R180, R180 ;  /* 0x000000b400b47308 */ /* 0x000ea20000002400 */
[----:B------:R-:W-:Y:S02]  /*136d0*/  FMUL.FTZ R21, R21, c[0x0][0x320] ;  /* 0x0000c80015157a20 */ /* 0x000fe40000410000 */
[----:B------:R-:W-:Y:S02]  /*136e0*/  FMUL.FTZ R22, R22, c[0x0][0x320] ;  /* 0x0000c80016167a20 */ /* 0x000fe40000410000 */
[----:B------:R-:W-:Y:S02]  /*136f0*/  FMUL.FTZ R23, R23, c[0x0][0x320] ;  /* 0x0000c80017177a20 */ /* 0x000fe40000410000 */
[----:B------:R-:W-:Y:S02]  /*13700*/  FMUL.FTZ R25, R25, c[0x0][0x320] ;  /* 0x0000c80019197a20 */ /* 0x000fe40000410000 */
[----:B------:R-:W-:Y:S01]  /*13710*/  FMUL.FTZ R26, R26, c[0x0][0x320] ;  /* 0x0000c8001a1a7a20 */ /* 0x000fe20000410000 */
[----:B------:R-:W1:Y:S01]  /*13720*/  MUFU.TANH R184, R184 ;  /* 0x000000b800b87308 */ /* 0x000e620000002400 */
[----:B------:R-:W-:Y:S09]  /*13730*/  FMUL.FTZ R27, R27, c[0x0][0x320] ;  /* 0x0000c8001b1b7a20 */ /* 0x000ff20000410000 */
[----:B------:R1:W1:Y:S10]  /*13740*/  MUFU.TANH R189, R157 ;  /* 0x0000009d00bd7308 */ /* 0x0002740000002400 */
[----:B------:R1:W1:Y:S10]  /*13750*/  MUFU.TANH R9, R156 ;  /* 0x0000009c00097308 */ /* 0x0002740000002400 */
[----:B------:R-:W1:Y:S10]  /*13760*/  MUFU.TANH R250, R250 ;  /* 0x000000fa00fa7308 */ /* 0x000e740000002400 */
        /* <DEDUP_REMOVED lines=15> */
[----:B------:R-:W-:-:S05]  /*13860*/  @!P0 BRA `(.L_x_945) ;  /* 0x0000040000008947 */ /* 0x000fca0003800000 */
[----:B--234-:R-:W-:Y:S01]  /*13870*/  IMAD R5, R246, 0x30, R225 ;  /* 0x00000030f6057824 */ /* 0x01cfe200078e02e1 */
[----:B------:R-:W-:Y:S01]  /*13880*/  ISETP.NE.AND P1, PT, R231, 0x1, PT ;  /* 0x00000001e700780c */ /* 0x000fe20003f25270 */
[----:B------:R-:W-:Y:S03]  /*13890*/  IMAD.MOV.U32 R233, RZ, RZ, RZ ;  /* 0x000000ffffe97224 */ /* 0x000fe600078e00ff */
[----:B------:R-:W-:Y:S05]  /*138a0*/  IADD3 R234, R5, -0x30, R228 ;  /* 0xffffffd005ea7810 */ /* 0x000fea0007ffe0e4 */
[----:B------:R-:W-:Y:S04]  /*138b0*/  IMAD.MOV.U32 R5, RZ, RZ, R234 ;  /* 0x000000ffff057224 */ /* 0x000fe800078e00ea */
[----:B------:R-:W-:Y:S05]  /*138c0*/  @P1 IMAD.HI.U32 R2, R234, c[0x0][0x2bc], RZ ;  /* 0x0000af00ea021a27 */ /* 0x000fea00078e00ff */
[----:B------:R-:W-:Y:S02]  /*138d0*/  @P1 SHF.R.U32.HI R5, RZ, c[0x0][0x2c0], R2 ;  /* 0x0000b000ff051a19 */ /* 0x000fe40000011602 */
[----:B------:R-:W-:Y:S02]  /*138e0*/  ISETP.GE.AND P1, PT, R239, 0x1, PT ;  /* 0x00000001ef00780c */ /* 0x000fe40003f26270 */
[C---:B------:R-:W-:Y:S04]  /*138f0*/  @!P3 IADD3 R7, P0, R5.reuse, R236, RZ ;  /* 0x000000ec0507b210 */ /* 0x040fe80007f1e0ff */
[----:B------:R-:W-:Y:S01]  /*13900*/  @!P3 LEA.HI.X.SX32 R2, R5, R232, 0x1, P0 ;  /* 0x000000e80502b211 */ /* 0x000fe200000f0eff */
[----:B------:R-:W-:Y:S01]  /*13910*/  IMAD.MOV R5, RZ, RZ, -R5 ;  /* 0x000000ffff057224 */ /* 0x000fe200078e0a05 */
[----:B------:R-:W-:Y:S03]  /*13920*/  @!P3 LEA R12, P0, R7, c[0x0][0x2a0], 0x2 ;  /* 0x0000a800070cba11 */ /* 0x000fe600078010ff */
[----:B------:R-:W-:Y:S01]  /*13930*/  IMAD R234, R5, c[0x0][0x2b8], R234 ;  /* 0x0000ae0005ea7a24 */ /* 0x000fe200078e02ea */
[----:B------:R-:W-:Y:S01]  /*13940*/  @!P3 LEA.HI.X R13, R7, c[0x0][0x2a4], R2, 0x2, P0 ;  /* 0x0000a900070dba11 */ /* 0x000fe200000f1402 */
[----:B------:R-:W-:Y:S02]  /*13950*/  IMAD R7, R249, c[0x0][0x1e8], RZ ;  /* 0x00007a00f9077a24 */ /* 0x000fe400078e02ff */
[C---:B------:R-:W-:Y:S01]  /*13960*/  IMAD.WIDE.U32 R10, R234.reuse, c[0x0][0x1e0], RZ ;  /* 0x00007800ea0a7a25 */ /* 0x040fe200078e00ff */
[----:B------:R-:W-:Y:S01]  /*13970*/  SHF.R.S32.HI R5, RZ, 0x1f, R234 ;  /* 0x0000001fff057819 */ /* 0x000fe200000114ea */
[----:B------:R2:W3:Y:S02]  /*13980*/  @!P3 LDG.E R233, [R12.64] ;  /* 0x000000040ce9b981 */ /* 0x0004e4000c1e1900 */
[----:B------:R-:W-:Y:S02]  /*13990*/  IMAD R7, R223, c[0x0][0x1ec], R7 ;  /* 0x00007b00df077a24 */ /* 0x000fe400078e0207 */
[----:B------:R-:W-:Y:S04]  /*139a0*/  IMAD R5, R5, c[0x0][0x1e0], RZ ;  /* 0x0000780005057a24 */ /* 0x000fe800078e02ff */
[----:B------:R-:W-:Y:S04]  /*139b0*/  IMAD R5, R234, c[0x0][0x1e4], R5 ;  /* 0x00007900ea057a24 */ /* 0x000fe800078e0205 */
[----:B------:R-:W-:Y:S02]  /*139c0*/  IMAD.IADD R11, R11, 0x1, R5 ;  /* 0x000000010b0b7824 */ /* 0x000fe400078e0205 */
[----:B--2---:R-:W-:Y:S04]  /*139d0*/  IMAD.WIDE.U32 R12, R223, c[0x0][0x1e8], RZ ;  /* 0x00007a00df0c7a25 */ /* 0x004fe800078e00ff */
[----:B------:R-:W-:Y:S01]  /*139e0*/  IMAD.IADD R7, R13, 0x1, R7 ;  /* 0x000000010d077824 */ /* 0x000fe200078e0207 */
[----:B---3--:R-:W-:Y:S01]  /*139f0*/  SHF.R.S32.HI R8, RZ, 0x1f, R233 ;  /* 0x0000001fff087819 */ /* 0x008fe200000114e9 */
[C---:B------:R-:W-:Y:S04]  /*13a00*/  IMAD.WIDE.U32 R10, R233.reuse, c[0x0][0x1f0], R10 ;  /* 0x00007c00e90a7a25 */ /* 0x040fe800078e000a */
[----:B------:R-:W-:Y:S01]  /*13a10*/  IMAD R8, R8, c[0x0][0x1f0], RZ ;  /* 0x00007c0008087a24 */ /* 0x000fe200078e02ff */
[----:B------:R-:W-:Y:S03]  /*13a20*/  IADD3 R5, P0, R12, R10, RZ ;  /* 0x0000000a0c057210 */ /* 0x000fe60007f1e0ff */
[----:B------:R-:W-:Y:S05]  /*13a30*/  IMAD R8, R233, c[0x0][0x1f4], R8 ;  /* 0x00007d00e9087a24 */ /* 0x000fea00078e0208 */
[----:B------:R-:W-:Y:S02]  /*13a40*/  IADD3.X R8, R7, R11, R8, P0, !PT ;  /* 0x0000000b07087210 */ /* 0x000fe400007fe408 */
[C---:B------:R-:W-:Y:S04]  /*13a50*/  LEA R4, P0, R5.reuse, c[0x0][0x1c8], 0x1 ;  /* 0x0000720005047a11 */ /* 0x040fe800078008ff */
[----:B------:R-:W-:Y:S02]  /*13a60*/  LEA.HI.X R2, R5, c[0x0][0x1cc], R8, 0x1, P0 ;  /* 0x0000730005027a11 */ /* 0x000fe400000f0c08 */
[----:B------:R-:W2:Y:S04]  /*13a70*/  SHFL.IDX PT, R8, R4, RZ, 0x181f ;  /* 0x00181fff04087589 */ /* 0x000ea800000e0000 */
[----:B------:R-:W3:Y:S04]  /*13a80*/  SHFL.IDX PT, R5, R2, RZ, 0x181f ;  /* 0x00181fff02057589 */ /* 0x000ee800000e0000 */
[----:B------:R-:W4:Y:S01]  /*13a90*/  SHFL.IDX PT, R4, R4, 0x1, 0x181f ;  /* 0x00381f0004047f89 */ /* 0x000f2200000e0000 */
[C---:B--2---:R-:W-:Y:S05]  /*13aa0*/  @P1 IADD3 R14, P0, R8.reuse, R241, RZ ;  /* 0x000000f1080e1210 */ /* 0x044fea0007f1e0ff */
[C---:B---3--:R-:W-:Y:S01]  /*13ab0*/  @P1 IMAD.X R15, R5.reuse, 0x1, R240, P0 ;  /* 0x00000001050f1824 */ /* 0x048fe200000e06f0 */
[C---:B------:R-:W-:Y:S04]  /*13ac0*/  @P1 IADD3 R12, P0, R8.reuse, R243, RZ ;  /* 0x000000f3080c1210 */ /* 0x040fe80007f1e0ff */
[----:B------:R2:W-:Y:S01]  /*13ad0*/  @P1 LDGSTS.E.BYPASS.LTC128B.128 [R235+0xa080], [R14.64], !P6 ;  /* 0x0a0800000eeb1fae */ /* 0x0005e2000f101d44 */
[C---:B------:R-:W-:Y:S01]  /*13ae0*/  @P1 IMAD.X R13, R5.reuse, 0x1, R242, P0 ;  /* 0x00000001050d1824 */ /* 0x040fe200000e06f2 */
[----:B------:R-:W-:Y:S05]  /*13af0*/  @P1 IADD3 R10, P0, R8, R245, RZ ;  /* 0x000000f5080a1210 */ /* 0x000fea0007f1e0ff */
[----:B------:R-:W-:Y:S01]  /*13b00*/  @P1 IMAD.X R11, R5, 0x1, R244, P0 ;  /* 0x00000001050b1824 */ /* 0x000fe200000e06f4 */
[C---:B------:R-:W-:Y:S04]  /*13b10*/  @P1 LEA R16, P0, R238.reuse, R8, 0x1 ;  /* 0x00000008ee101211 */ /* 0x040fe800078008ff */
[C-C-:B-1----:R-:W-:Y:S02]  /*13b20*/  @P1 LEA.HI.X R17, R238.reuse, R5, R251.reuse, 0x1, P0 ;  /* 0x00000005ee111211 */ /* 0x142fe400000f0cfb */
[----:B------:R-:W1:Y:S01]  /*13b30*/  SHFL.IDX PT, R5, R2, 0x1, 0x181f ;  /* 0x00381f0002057f89 */ /* 0x000e6200000e0000 */
[----:B------:R-:W-:Y:S11]  /*13b40*/  ISETP.GE.AND P0, PT, R239, 0x21, PT ;  /* 0x00000021ef00780c */ /* 0x000ff60003f06270 */
[----:B------:R-:W-:Y:S02]  /*13b50*/  @!UPT UIADD3 URZ, URZ, URZ, URZ ;  /* 0x0000003f3f3ff290 */ /* 0x000fe4000fffe03f */
[C---:B----4-:R-:W-:Y:S04]  /*13b60*/  @P0 LEA R18, P2, R238.reuse, R4, 0x1 ;  /* 0x00000004ee120211 */ /* 0x050fe800078408ff */
[----:B-1----:R-:W-:Y:S02]  /*13b70*/  @P0 LEA.HI.X R19, R238, R5, R251, 0x1, P2 ;  /* 0x00000005ee130211 */ /* 0x002fe400010f0cfb */
[C---:B------:R-:W-:Y:S05]  /*13b80*/  @P0 IADD3 R22, P2, R4.reuse, R241, RZ ;  /* 0x000000f104160210 */ /* 0x040fea0007f5e0ff */
[C---:B------:R-:W-:Y:S01]  /*13b90*/  @P0 IMAD.X R23, R5.reuse, 0x1, R240, P2 ;  /* 0x0000000105170824 */ /* 0x040fe200010e06f0 */
[C---:B------:R-:W-:Y:S05]  /*13ba0*/  @P0 IADD3 R20, P2, R4.reuse, R243, RZ ;  /* 0x000000f304140210 */ /* 0x040fea0007f5e0ff */
[C---:B------:R-:W-:Y:S01]  /*13bb0*/  @P0 IMAD.X R21, R5.reuse, 0x1, R242, P2 ;  /* 0x0000000105150824 */ /* 0x040fe200010e06f2 */
[----:B------:R-:W-:Y:S05]  /*13bc0*/  @P0 IADD3 R24, P2, R4, R245, RZ ;  /* 0x000000f504180210 */ /* 0x000fea0007f5e0ff */
[----:B------:R-:W-:Y:S01]  /*13bd0*/  @P0 IMAD.X R25, R5, 0x1, R244, P2 ;  /* 0x0000000105190824 */ /* 0x000fe200010e06f4 */
[----:B------:R-:W-:Y:S11]  /*13be0*/  ISETP.GE.AND P2, PT, R229, c[0x0][0x1d4], PT ;  /* 0x00007500e5007a0c */ /* 0x000ff60003f46270 */
[----:B------:R-:W-:Y:S02]  /*13bf0*/  @!UPT UIADD3 URZ, URZ, URZ, URZ ;  /* 0x0000003f3f3ff290 */ /* 0x000fe4000fffe03f */
[----:B------:R2:W-:Y:S04]  /*13c00*/  @P1 LDGSTS.E.BYPASS.LTC128B.128 [R235+0xb880], [R12.64], !P2 ;  /* 0x0b8800000ceb1fae */ /* 0x0005e8000d101d44 */
[----:B------:R2:W-:Y:S04]  /*13c10*/  @P1 LDGSTS.E.BYPASS.LTC128B.128 [R235+0xd080], [R10.64], !P5 ;  /* 0x0d0800000aeb1fae */ /* 0x0005e8000e901d44 */
[----:B------:R2:W-:Y:S04]  /*13c20*/  @P1 LDGSTS.E.BYPASS.LTC128B.128 [R235+0xe880], [R16.64], !P4 ;  /* 0x0e88000010eb1fae */ /* 0x0005e8000e101d44 */
[----:B------:R2:W-:Y:S04]  /*13c30*/  @P0 LDGSTS.E.BYPASS.LTC128B.128 [R235+0xb080], [R22.64], !P6 ;  /* 0x0b08000016eb0fae */ /* 0x0005e8000f101d44 */
[----:B------:R2:W-:Y:S04]  /*13c40*/  @P0 LDGSTS.E.BYPASS.LTC128B.128 [R235+0xc880], [R20.64], !P2 ;  /* 0x0c88000014eb0fae */ /* 0x0005e8000d101d44 */
[----:B------:R2:W-:Y:S04]  /*13c50*/  @P0 LDGSTS.E.BYPASS.LTC128B.128 [R235+0xe080], [R24.64], !P5 ;  /* 0x0e08000018eb0fae */ /* 0x0005e8000e901d44 */
[----:B------:R2:W-:Y:S02]  /*13c60*/  @P0 LDGSTS.E.BYPASS.LTC128B.128 [R235+0xf880], [R18.64], !P4 ;  /* 0x0f88000012eb0fae */ /* 0x0005e4000e101d44 */
.L_x_945:
[----:B--234-:R-:W-:Y:S01]  /*13c70*/  FMNMX.FTZ R2, R169, R0, !PT ;  /* 0x00000000a9027209 */ /* 0x01cfe20007810000 */
[----:B-1----:R-:W-:Y:S01]  /*13c80*/  LDSM.16.MT88.4 R20, [R214+0x4080] ;  /* 0x00408000d614783b */ /* 0x002fe20000004200 */
        /* <DEDUP_REMOVED lines=27> */
[----:B------:R-:W-:Y:S01]  /*13e40*/  ISETP.GT.AND P0, PT, R246, RZ, PT ;  /* 0x000000fff600720c */ /* 0x000fe20003f04270 */
[----:B------:R-:W-:Y:S08]  /*13e50*/  SHFL.BFLY PT, R11, R10, 0x2, 0x1f ;  /* 0x0c401f000a0b7f89 */ /* 0x000ff000000e0000 */
[----:B------:R-:W1:Y:S02]  /*13e60*/  SHFL.BFLY PT, R7, R4, 0x2, 0x1f ;  /* 0x0c401f0004077f89 */ /* 0x000e6400000e0000 */
[----:B-1----:R-:W-:Y:S02]  /*13e70*/  FMNMX.FTZ R5, R4, R7, !PT ;  /* 0x0000000704057209 */ /* 0x002fe40007810000 */
[----:B------:R-:W-:Y:S04]  /*13e80*/  FMNMX.FTZ R8, R10, R11, !PT ;  /* 0x0000000b0a087209 */ /* 0x000fe80007810000 */
[----:B------:R-:W1:Y:S08]  /*13e90*/  SHFL.BFLY PT, R156, R5, 0x1, 0x1f ;  /* 0x0c201f00059c7f89 */ /* 0x000e7000000e0000 */
[----:B------:R-:W2:Y:S01]  /*13ea0*/  SHFL.BFLY PT, R11, R8, 0x1, 0x1f ;  /* 0x0c201f00080b7f89 */ /* 0x000ea200000e0000 */
[----:B-1----:R-:W-:Y:S02]  /*13eb0*/  FMNMX.FTZ R156, R156, R5, !PT ;  /* 0x000000059c9c7209 */ /* 0x002fe40007810000 */
[----:B--2---:R-:W-:Y:S05]  /*13ec0*/  FMNMX.FTZ R0, R8, R11, !PT ;  /* 0x0000000b08007209 */ /* 0x004fea0007810000 */
[C---:B------:R-:W-:Y:S02]  /*13ed0*/  FMUL.FTZ R186, R0.reuse, c[0x0][0x2d0] ;  /* 0x0000b40000ba7a20 */ /* 0x040fe40000410000 */
[----:B------:R-:W-:Y:S02]  /*13ee0*/  FADD.FTZ R2, -R0, R3 ;  /* 0x0000000300027221 */ /* 0x000fe40000010100 */
[--C-:B------:R-:W-:Y:S02]  /*13ef0*/  FFMA.FTZ R179, R184, c[0x0][0x2d0], -R186.reuse ;  /* 0x0000b400b8b37a23 */ /* 0x100fe400000108ba */
[----:B------:R-:W-:Y:S02]  /*13f00*/  FMUL.FTZ R184, R156, c[0x0][0x2d0] ;  /* 0x0000b4009cb87a20 */ /* 0x000fe40000410000 */
[----:B------:R-:W-:Y:S02]  /*13f10*/  FMUL.FTZ R3, R2, c[0x0][0x2d0] ;  /* 0x0000b40002037a20 */ /* 0x000fe40000410000 */
[----:B------:R-:W-:Y:S01]  /*13f20*/  FADD.FTZ R2, -R156, R159 ;  /* 0x0000009f9c027221 */ /* 0x000fe20000010100 */
[----:B------:R-:W-:Y:S01]  /*13f30*/  MUFU.EX2 R179, R179 ;  /* 0x000000b300b37308 */ /* 0x000fe20000000800 */
[----:B------:R-:W-:Y:S02]  /*13f40*/  FFMA.FTZ R182, R169, c[0x0][0x2d0], -R186 ;  /* 0x0000b400a9b67a23 */ /* 0x000fe400000108ba */
[----:B------:R-:W-:Y:S02]  /*13f50*/  FFMA.FTZ R159, R9, c[0x0][0x2d0], -R184 ;  /* 0x0000b400099f7a23 */ /* 0x000fe400000108b8 */
[--C-:B------:R-:W-:Y:S02]  /*13f60*/  FFMA.FTZ R181, R181, c[0x0][0x2d0], -R186.reuse ;  /* 0x0000b400b5b57a23 */ /* 0x100fe400000108ba */
[----:B------:R-:W-:Y:S02]  /*13f70*/  FFMA.FTZ R180, R180, c[0x0][0x2d0], -R186 ;  /* 0x0000b400b4b47a23 */ /* 0x000fe400000108ba */
[--C-:B------:R-:W-:Y:S01]  /*13f80*/  FFMA.FTZ R178, R6, c[0x0][0x2d0], -R184.reuse ;  /* 0x0000b40006b27a23 */ /* 0x100fe200000108b8 */
[----:B------:R-:W1:Y:S01]  /*13f90*/  MUFU.EX2 R3, R3 ;  /* 0x0000000300037308 */ /* 0x000e620000000800 */
[--C-:B------:R-:W-:Y:S02]  /*13fa0*/  FFMA.FTZ R177, R252, c[0x0][0x2d0], -R184.reuse ;  /* 0x0000b400fcb17a23 */ /* 0x100fe400000108b8 */
[--C-:B------:R-:W-:Y:S02]  /*13fb0*/  FFMA.FTZ R176, R189, c[0x0][0x2d0], -R184.reuse ;  /* 0x0000b400bdb07a23 */ /* 0x100fe400000108b8 */
[----:B------:R-:W-:Y:S02]  /*13fc0*/  FMUL.FTZ R4, R2, c[0x0][0x2d0] ;  /* 0x0000b40002047a20 */ /* 0x000fe40000410000 */
[--C-:B------:R-:W-:Y:S02]  /*13fd0*/  FFMA.FTZ R190, R174, c[0x0][0x2d0], -R184.reuse ;  /* 0x0000b400aebe7a23 */ /* 0x100fe400000108b8 */
[----:B------:R-:W-:Y:S01]  /*13fe0*/  FFMA.FTZ R191, R172, c[0x0][0x2d0], -R184 ;  /* 0x0000b400acbf7a23 */ /* 0x000fe200000108b8 */
[----:B------:R2:W3:Y:S01]  /*13ff0*/  MUFU.EX2 R2, R4 ;  /* 0x0000000400027308 */ /* 0x0004e20000000800 */
[--C-:B------:R-:W-:Y:S02]  /*14000*/  FFMA.FTZ R193, R170, c[0x0][0x2d0], -R186.reuse ;  /* 0x0000b400aac17a23 */ /* 0x100fe400000108ba */
[----:B------:R-:W-:Y:S02]  /*14010*/  FFMA.FTZ R192, R175, c[0x0][0x2d0], -R186 ;  /* 0x0000b400afc07a23 */ /* 0x000fe400000108ba */
[--C-:B------:R-:W-:Y:S02]  /*14020*/  FFMA.FTZ R194, R173, c[0x0][0x2d0], -R184.reuse ;  /* 0x0000b400adc27a23 */ /* 0x100fe400000108b8 */
[----:B------:R-:W-:Y:S01]  /*14030*/  LDSM.16.MT88.4 R172, [R215+0x7880] ;  /* 0x00788000d7ac783b */ /* 0x000fe20000004200 */
[----:B------:R-:W-:Y:S02]  /*14040*/  FFMA.FTZ R195, R171, c[0x0][0x2d0], -R184 ;  /* 0x0000b400abc37a23 */ /* 0x000fe400000108b8 */
[----:B------:R-:W-:Y:S01]  /*14050*/  MUFU.EX2 R182, R182 ;  /* 0x000000b600b67308 */ /* 0x000fe20000000800 */
        /* <DEDUP_REMOVED lines=8> */
[C---:B------:R-:W-:Y:S02]  /*140e0*/  FMUL.FTZ R17, R3.reuse, R141 ;  /* 0x0000008d03117220 */ /* 0x040fe40000410000 */
[C---:B--2---:R-:W-:Y:S02]  /*140f0*/  FMUL.FTZ R4, R3.reuse, R152 ;  /* 0x0000009803047220 */ /* 0x044fe40000410000 */
[C---:B---3--:R-:W-:Y:S02]  /*14100*/  FMUL.FTZ R6, R2.reuse, R154 ;  /* 0x0000009a02067220 */ /* 0x048fe40000410000 */
[C---:B------:R-:W-:Y:S01]  /*14110*/  FMUL.FTZ R7, R2.reuse, R155 ;  /* 0x0000009b02077220 */ /* 0x040fe20000410000 */
[----:B------:R-:W2:Y:S01]  /*14120*/  MUFU.EX2 R180, R180 ;  /* 0x000000b400b47308 */ /* 0x000ea20000000800 */
[C---:B------:R-:W-:Y:S02]  /*14130*/  FMUL.FTZ R10, R2.reuse, R150 ;  /* 0x00000096020a7220 */ /* 0x040fe40000410000 */
[C---:B------:R-:W-:Y:S02]  /*14140*/  FMUL.FTZ R11, R2.reuse, R151 ;  /* 0x00000097020b7220 */ /* 0x040fe40000410000 */
[C---:B------:R-:W-:Y:S01]  /*14150*/  FMUL.FTZ R18, R2.reuse, R142 ;  /* 0x0000008e02127220 */ /* 0x040fe20000410000 */
[----:B------:R-:W-:Y:S01]  /*14160*/  LDSM.16.MT88.4 R148, [R213+0x4880] ;  /* 0x00488000d594783b */ /* 0x000fe20000004200 */
[C---:B------:R-:W-:Y:S02]  /*14170*/  FMUL.FTZ R19, R2.reuse, R143 ;  /* 0x0000008f02137220 */ /* 0x040fe40000410000 */
[C---:B------:R-:W-:Y:S01]  /*14180*/  FMUL.FTZ R24, R3.reuse, R132 ;  /* 0x0000008403187220 */ /* 0x040fe20000410000 */
[----:B------:R-:W-:Y:S01]  /*14190*/  MUFU.EX2 R178, R178 ;  /* 0x000000b200b27308 */ /* 0x000fe20000000800 */
[----:B------:R-:W-:Y:S02]  /*141a0*/  FMUL.FTZ R25, R3, R133 ;  /* 0x0000008503197220 */ /* 0x000fe40000410000 */
[C---:B------:R-:W-:Y:S01]  /*141b0*/  FMUL.FTZ R26, R2.reuse, R134 ;  /* 0x00000086021a7220 */ /* 0x040fe20000410000 */
[----:B-1----:R-:W-:Y:S01]  /*141c0*/  F2FP.BF16.PACK_AB R152, R181, R182 ;  /* 0x000000b6b598723e */ /* 0x002fe200000010ff */
[----:B------:R-:W-:Y:S01]  /*141d0*/  LDSM.16.MT88.4 R140, [R213+0x5880] ;  /* 0x00588000d58c783b */ /* 0x000fe20000004200 */
[C---:B------:R-:W-:Y:S02]  /*141e0*/  FMUL.FTZ R27, R2.reuse, R135 ;  /* 0x00000087021b7220 */ /* 0x040fe40000410000 */
[C---:B------:R-:W-:Y:S02]  /*141f0*/  FMUL.FTZ R28, R3.reuse, R28 ;  /* 0x0000001c031c7220 */ /* 0x040fe40000410000 */
[----:B------:R-:W1:Y:S01]  /*14200*/  MUFU.EX2 R177, R177 ;  /* 0x000000b100b17308 */ /* 0x000e620000000800 */
[----:B------:R-:W-:Y:S02]  /*14210*/  FMUL.FTZ R29, R3, R29 ;  /* 0x0000001d031d7220 */ /* 0x000fe40000410000 */
[----:B------:R-:W-:Y:S01]  /*14220*/  LDSM.16.MT88.4 R132, [R214+0x5880] ;  /* 0x00588000d684783b */ /* 0x000fe20000004200 */
        /* <DEDUP_REMOVED lines=45> */
[----:B------:R-:W4:Y:S01]  /*14500*/  MUFU.EX2 R192, R192 ;  /* 0x000000c000c07308 */ /* 0x000f220000000800 */
        /* <DEDUP_REMOVED lines=9> */
[----:B------:R-:W5:Y:S01]  /*145a0*/  LDSM.16.MT88.4 R136, [R215+0x5880] ;  /* 0x00588000d788783b */ /* 0x000f620000004200 */
[C---:B------:R-:W-:Y:S01]  /*145b0*/  FMUL.FTZ R60, R3.reuse, R60 ;  /* 0x0000003c033c7220 */ /* 0x040fe20000410000 */
[----:B------:R-:W1:Y:S01]  /*145c0*/  MUFU.EX2 R195, R195 ;  /* 0x000000c300c37308 */ /* 0x000e620000000800 */
        /* <DEDUP_REMOVED lines=9> */
[C---:B---3--:R-:W-:Y:S04]  /*14660*/  HMMA.16816.F32.BF16 R28, R152.reuse, R144, R28 ;  /* 0x00000090981c723c */ /* 0x048fe8000004181c */
[C---:B------:R-:W-:Y:S02]  /*14670*/  FMUL.FTZ R67, R2.reuse, R67 ;  /* 0x0000004302437220 */ /* 0x040fe40000410000 */
[C---:B------:R-:W-:Y:S02]  /*14680*/  FMUL.FTZ R68, R3.reuse, R68 ;  /* 0x0000004403447220 */ /* 0x040fe40000410000 */
[C---:B------:R-:W-:Y:S01]  /*14690*/  HMMA.16816.F32.BF16 R32, R152.reuse, R146, R32 ;  /* 0x000000929820723c */ /* 0x040fe20000041820 */
[----:B------:R-:W-:Y:S03]  /*146a0*/  LDSM.16.MT88.4 R144, [R214+0x4880] ;  /* 0x00488000d690783b */ /* 0x000fe60000004200 */
[C---:B------:R-:W-:Y:S02]  /*146b0*/  FMUL.FTZ R69, R3.reuse, R69 ;  /* 0x0000004503457220 */ /* 0x040fe40000410000 */
[C---:B------:R-:W-:Y:S02]  /*146c0*/  FMUL.FTZ R70, R2.reuse, R70 ;  /* 0x0000004602467220 */ /* 0x040fe40000410000 */
[C---:B------:R-:W-:Y:S01]  /*146d0*/  FMUL.FTZ R71, R2.reuse, R71 ;  /* 0x0000004702477220 */ /* 0x040fe20000410000 */
[C---:B-----5:R-:W-:Y:S03]  /*146e0*/  HMMA.16816.F32.BF16 R36, R152.reuse, R136, R36 ;  /* 0x000000889824723c */ /* 0x060fe60000041824 */
[C---:B------:R-:W-:Y:S02]  /*146f0*/  FMUL.FTZ R72, R3.reuse, R72 ;  /* 0x0000004803487220 */ /* 0x040fe40000410000 */
[C---:B------:R-:W-:Y:S02]  /*14700*/  FMUL.FTZ R73, R3.reuse, R73 ;  /* 0x0000004903497220 */ /* 0x040fe40000410000 */
[C---:B------:R-:W-:Y:S01]  /*14710*/  FMUL.FTZ R74, R2.reuse, R74 ;  /* 0x0000004a024a7220 */ /* 0x040fe20000410000 */
        /* <DEDUP_REMOVED lines=8> */
[----:B------:R-:W5:Y:S03]  /*147a0*/  LDSM.16.MT88.4 R132, [R215+0x7080] ;  /* 0x00708000d784783b */ /* 0x000f660000004200 */
        /* <DEDUP_REMOVED lines=9> */
[C---:B------:R-:W-:Y:S01]  /*14840*/  FMUL.FTZ R85, R3.reuse, R85 ;  /* 0x0000005503557220 */ /* 0x040fe20000410000 */
[C---:B---3--:R-:W-:Y:S03]  /*14850*/  HMMA.16816.F32.BF16 R60, R152.reuse, R136, R60 ;  /* 0x00000088983c723c */ /* 0x048fe6000004183c */
[C---:B------:R-:W-:Y:S02]  /*14860*/  FMUL.FTZ R86, R2.reuse, R86 ;  /* 0x0000005602567220 */ /* 0x040fe40000410000 */
[C---:B------:R-:W-:Y:S02]  /*14870*/  FMUL.FTZ R87, R2.reuse, R87 ;  /* 0x0000005702577220 */ /* 0x040fe40000410000 */
[C---:B------:R-:W-:Y:S01]  /*14880*/  FMUL.FTZ R88, R3.reuse, R88 ;  /* 0x0000005803587220 */ /* 0x040fe20000410000 */
[C---:B------:R-:W-:Y:S01]  /*14890*/  HMMA.16816.F32.BF16 R64, R152.reuse, R138, R64 ;  /* 0x0000008a9840723c */ /* 0x040fe20000041840 */
[----:B------:R-:W3:Y:S03]  /*148a0*/  LDSM.16.MT88.4 R136, [R213+0x7080] ;  /* 0x00708000d588783b */ /* 0x000ee60000004200 */
[C---:B------:R-:W-:Y:S02]  /*148b0*/  FMUL.FTZ R89, R3.reuse, R89 ;  /* 0x0000005903597220 */ /* 0x040fe40000410000 */
[C---:B------:R-:W-:Y:S02]  /*148c0*/  FMUL.FTZ R90, R2.reuse, R90 ;  /* 0x0000005a025a7220 */ /* 0x040fe40000410000 */
[C---:B-----5:R-:W-:Y:S04]  /*148d0*/  HMMA.16816.F32.BF16 R68, R152.reuse, R132, R68 ;  /* 0x000000849844723c */ /* 0x060fe80000041844 */
[C---:B------:R-:W-:Y:S02]  /*148e0*/  FMUL.FTZ R91, R2.reuse, R91 ;  /* 0x0000005b025b7220 */ /* 0x040fe40000410000 */
[C---:B------:R-:W-:Y:S02]  /*148f0*/  FMUL.FTZ R92, R3.reuse, R92 ;  /* 0x0000005c035c7220 */ /* 0x040fe40000410000 */
[C---:B------:R-:W-:Y:S01]  /*14900*/  HMMA.16816.F32.BF16 R72, R152.reuse, R134, R72 ;  /* 0x000000869848723c */ /* 0x040fe20000041848 */
[----:B------:R-:W5:Y:S03]  /*14910*/  LDSM.16.MT88.4 R132, [R212+0x7080] ;  /* 0x00708000d484783b */ /* 0x000f660000004200 */
        /* <DEDUP_REMOVED lines=44> */
[C---:B-----5:R-:W-:Y:S03]  /*14be0*/  HMMA.16816.F32.BF16 R116, R152.reuse, R132, R116 ;  /* 0x000000849874723c */ /* 0x060fe60000041874 */
[C---:B------:R-:W-:Y:S02]  /*14bf0*/  FMUL.FTZ R122, R2.reuse, R122 ;  /* 0x0000007a027a7220 */ /* 0x040fe40000410000 */
[C---:B------:R-:W-:Y:S02]  /*14c00*/  FMUL.FTZ R123, R2.reuse, R123 ;  /* 0x0000007b027b7220 */ /* 0x040fe40000410000 */
[----:B------:R-:W-:Y:S01]  /*14c10*/  FMUL.FTZ R124, R3, R124 ;  /* 0x0000007c037c7220 */ /* 0x000fe20000410000 */
[----:B------:R-:W-:Y:S01]  /*14c20*/  F2FP.BF16.PACK_AB R132, R189, R188 ;  /* 0x000000bcbd84723e */ /* 0x000fe200000010ff */
[----:B------:R-:W-:Y:S03]  /*14c30*/  FMUL.FTZ R125, R3, R125 ;  /* 0x0000007d037d7220 */ /* 0x000fe60000410000 */
[C---:B------:R-:W-:Y:S03]  /*14c40*/  HMMA.16816.F32.BF16 R120, R152.reuse, R134, R120 ;  /* 0x000000869878723c */ /* 0x040fe60000041878 */
[C---:B------:R-:W-:Y:S01]  /*14c50*/  FMUL.FTZ R126, R2.reuse, R126 ;  /* 0x0000007e027e7220 */ /* 0x040fe20000410000 */
[----:B--2---:R-:W-:Y:S01]  /*14c60*/  F2FP.BF16.PACK_AB R133, R191, R190 ;  /* 0x000000bebf85723e */ /* 0x004fe200000010ff */
[----:B------:R-:W-:Y:S02]  /*14c70*/  FMUL.FTZ R127, R2, R127 ;  /* 0x0000007f027f7220 */ /* 0x000fe40000410000 */
[C---:B------:R-:W-:Y:S01]  /*14c80*/  FMUL.FTZ R128, R3.reuse, R128 ;  /* 0x0000008003807220 */ /* 0x040fe20000410000 */
[----:B----4-:R-:W-:Y:S01]  /*14c90*/  F2FP.BF16.PACK_AB R134, R192, R193 ;  /* 0x000000c1c086723e */ /* 0x010fe200000010ff */
[----:B------:R-:W-:Y:S03]  /*14ca0*/  FMUL.FTZ R129, R3, R129 ;  /* 0x0000008103817220 */ /* 0x000fe60000410000 */
[C---:B-1----:R-:W-:Y:S03]  /*14cb0*/  HMMA.16816.F32.BF16 R124, R152.reuse, R140, R124 ;  /* 0x0000008c987c723c */ /* 0x042fe6000004187c */
[C---:B------:R-:W-:Y:S01]  /*14cc0*/  FMUL.FTZ R130, R2.reuse, R130 ;  /* 0x0000008202827220 */ /* 0x040fe20000410000 */
[----:B------:R-:W-:Y:S01]  /*14cd0*/  F2FP.BF16.PACK_AB R135, R195, R194 ;  /* 0x000000c2c387723e */ /* 0x000fe200000010ff */
[----:B------:R-:W-:Y:S02]  /*14ce0*/  FMUL.FTZ R131, R2, R131 ;  /* 0x0000008302837220 */ /* 0x000fe40000410000 */
[--C-:B------:R-:W-:Y:S02]  /*14cf0*/  FFMA.FTZ R196, R196, c[0x0][0x2d0], -R186.reuse ;  /* 0x0000b400c4c47a23 */ /* 0x100fe400000108ba */
[----:B------:R-:W-:Y:S03]  /*14d00*/  FFMA.FTZ R199, R199, c[0x0][0x2d0], -R186 ;  /* 0x0000b400c7c77a23 */ /* 0x000fe600000108ba */
[----:B------:R-:W-:Y:S01]  /*14d10*/  HMMA.16816.F32.BF16 R128, R152, R142, R128 ;  /* 0x0000008e9880723c */ /* 0x000fe20000041880 */
[----:B------:R-:W1:Y:S01]  /*14d20*/  LDSM.16.MT88.4 R140, [R215+0x6080] ;  /* 0x00608000d78c783b */ /* 0x000e620000004200 */
[----:B------:R-:W-:Y:S01]  /*14d30*/  MUFU.EX2 R196, R196 ;  /* 0x000000c400c47308 */ /* 0x000fe20000000800 */
[--C-:B------:R-:W-:Y:S02]  /*14d40*/  FFMA.FTZ R197, R197, c[0x0][0x2d0], -R184.reuse ;  /* 0x0000b400c5c57a23 */ /* 0x100fe400000108b8 */
[----:B------:R-:W-:Y:S02]  /*14d50*/  FFMA.FTZ R198, R187, c[0x0][0x2d0], -R184 ;  /* 0x0000b400bbc67a23 */ /* 0x000fe400000108b8 */
[--C-:B------:R-:W-:Y:S01]  /*14d60*/  FFMA.FTZ R185, R185, c[0x0][0x2d0], -R186.reuse ;  /* 0x0000b400b9b97a23 */ /* 0x100fe200000108ba */
[C---:B---3--:R-:W-:Y:S01]  /*14d70*/  HMMA.16816.F32.BF16 R4, R132.reuse, R136, R4 ;  /* 0x000000888404723c */ /* 0x048fe20000041804 */
[----:B------:R-:W2:Y:S03]  /*14d80*/  LDSM.16.MT88.4 R152, [R214+0x6080] ;  /* 0x00608000d698783b */ /* 0x000ea60000004200 */
[----:B------:R-:W3:Y:S01]  /*14d90*/  MUFU.EX2 R199, R199 ;  /* 0x000000c700c77308 */ /* 0x000ee20000000800 */
[----:B------:R-:W-:Y:S02]  /*14da0*/  FFMA.FTZ R186, R183, c[0x0][0x2d0], -R186 ;  /* 0x0000b400b7ba7a23 */ /* 0x000fe400000108ba */
[--C-:B------:R-:W-:Y:S01]  /*14db0*/  FFMA.FTZ R158, R158, c[0x0][0x2d0], -R184.reuse ;  /* 0x0000b4009e9e7a23 */ /* 0x100fe200000108b8 */
[C---:B------:R-:W-:Y:S01]  /*14dc0*/  HMMA.16816.F32.BF16 R8, R132.reuse, R138, R8 ;  /* 0x0000008a8408723c */ /* 0x040fe20000041808 */
[----:B------:R-:W4:Y:S03]  /*14dd0*/  LDSM.16.MT88.4 R136, [R214+0x7880] ;  /* 0x00788000d688783b */ /* 0x000f260000004200 */
[----:B------:R-:W-:Y:S02]  /*14de0*/  FFMA.FTZ R184, R157, c[0x0][0x2d0], -R184 ;  /* 0x0000b4009db87a23 */ /* 0x000fe400000108b8 */
[----:B------:R-:W-:Y:S01]  /*14df0*/  MUFU.EX2 R197, R197 ;  /* 0x000000c500c57308 */ /* 0x000fe20000000800 */
[----:B------:R-:W-:Y:S01]  /*14e00*/  FFMA.FTZ R182, R3, R248, R182 ;  /* 0x000000f803b67223 */ /* 0x000fe200000100b6 */
[C---:B------:R-:W-:Y:S04]  /*14e10*/  HMMA.16816.F32.BF16 R12, R132.reuse, R144, R12 ;  /* 0x00000090840c723c */ /* 0x040fe8000004180c */
[----:B------:R-:W-:Y:S02]  /*14e20*/  FFMA.FTZ R178, R2, R247, R178 ;  /* 0x000000f702b27223 */ /* 0x000fe400000100b2 */
[----:B------:R-:W-:Y:S02]  /*14e30*/  FADD.FTZ R181, R181, R182 ;  /* 0x000000b6b5b57221 */ /* 0x000fe40000010000 */
[C---:B------:R-:W-:Y:S01]  /*14e40*/  HMMA.16816.F32.BF16 R16, R132.reuse, R146, R16 ;  /* 0x000000928410723c */ /* 0x040fe20000041810 */
[----:B------:R-:W5:Y:S01]  /*14e50*/  LDSM.16.MT88.4 R144, [R213+0x7880] ;  /* 0x00788000d590783b */ /* 0x000f620000004200 */
[----:B------:R-:W1:Y:S02]  /*14e60*/  MUFU.EX2 R198, R198 ;  /* 0x000000c600c67308 */ /* 0x000e640000000800 */
[----:B------:R-:W-:Y:S02]  /*14e70*/  FADD.FTZ R177, R177, R178 ;  /* 0x000000b2b1b17221 */ /* 0x000fe40000010000 */
[----:B------:R-:W-:Y:S02]  /*14e80*/  FADD.FTZ R180, R180, R181 ;  /* 0x000000b5b4b47221 */ /* 0x000fe40000010000 */
[C---:B------:R-:W-:Y:S04]  /*14e90*/  HMMA.16816.F32.BF16 R20, R132.reuse, R148, R20 ;  /* 0x000000948414723c */ /* 0x040fe80000041814 */
[----:B------:R-:W-:Y:S01]  /*14ea0*/  MUFU.EX2 R185, R185 ;  /* 0x000000b900b97308 */ /* 0x000fe20000000800 */
[----:B------:R-:W-:Y:S02]  /*14eb0*/  FADD.FTZ R176, R176, R177 ;  /* 0x000000b1b0b07221 */ /* 0x000fe40000010000 */
[----:B------:R-:W-:Y:S01]  /*14ec0*/  FADD.FTZ R179, R179, R180 ;  /* 0x000000b4b3b37221 */ /* 0x000fe20000010000 */
[C---:B------:R-:W-:Y:S01]  /*14ed0*/  HMMA.16816.F32.BF16 R24, R132.reuse, R150, R24 ;  /* 0x000000968418723c */ /* 0x040fe20000041818 */
[----:B------:R-:W-:Y:S03]  /*14ee0*/  LDSM.16.MT88.4 R148, [R215+0x9080] ;  /* 0x00908000d794783b */ /* 0x000fe60000004200 */
[----:B------:R-:W-:Y:S02]  /*14ef0*/  FADD.FTZ R159, R159, R176 ;  /* 0x000000b09f9f7221 */ /* 0x000fe40000010000 */
[----:B------:R-:W2:Y:S01]  /*14f00*/  MUFU.EX2 R186, R186 ;  /* 0x000000ba00ba7308 */ /* 0x000ea20000000800 */
[----:B------:R-:W-:Y:S01]  /*14f10*/  FADD.FTZ R2, R188, R179 ;  /* 0x000000b3bc027221 */ /* 0x000fe20000010000 */
[C---:B------:R-:W-:Y:S04]  /*14f20*/  HMMA.16816.F32.BF16 R28, R132.reuse, R160, R28 ;  /* 0x000000a0841c723c */ /* 0x040fe8000004181c */
[----:B------:R-:W-:Y:S01]  /*14f30*/  FADD.FTZ R190, R190, R159 ;  /* 0x0000009fbebe7221 */ /* 0x000fe20000010000 */
[----:B------:R-:W-:Y:S01]  /*14f40*/  MOV R159, R156 ;  /* 0x0000009c009f7202 */ /* 0x000fe20000000f00 */
[----:B------:R-:W-:Y:S01]  /*14f50*/  FADD.FTZ R2, R189, R2 ;  /* 0x00000002bd027221 */ /* 0x000fe20000010000 */
[----:B---3--:R-:W-:Y:S01]  /*14f60*/  F2FP.BF16.PACK_AB R160, R199, R196 ;  /* 0x000000c4c7a0723e */ /* 0x008fe200000010ff */
[C---:B------:R-:W-:Y:S01]  /*14f70*/  HMMA.16816.F32.BF16 R32, R132.reuse, R162, R32 ;  /* 0x000000a28420723c */ /* 0x040fe20000041820 */
[----:B------:R-:W-:Y:S03]  /*14f80*/  MUFU.EX2 R158, R158 ;  /* 0x0000009e009e7308 */ /* 0x000fe60000000800 */
[----:B-1----:R-:W-:Y:S01]  /*14f90*/  F2FP.BF16.PACK_AB R161, R198, R197 ;  /* 0x000000c5c6a1723e */ /* 0x002fe200000010ff */
[----:B------:R-:W-:Y:S02]  /*14fa0*/  FADD.FTZ R191, R191, R190 ;  /* 0x000000bebfbf7221 */ /* 0x000fe40000010000 */
[----:B------:R-:W-:Y:S01]  /*14fb0*/  FADD.FTZ R3, R193, R2 ;  /* 0x00000002c1037221 */ /* 0x000fe20000010000 */
[C---:B------:R-:W-:Y:S03]  /*14fc0*/  HMMA.16816.F32.BF16 R36, R132.reuse, R140, R36 ;  /* 0x0000008c8424723c */ /* 0x040fe60000041824 */
[----:B------:R-:W1:Y:S01]  /*14fd0*/  MUFU.EX2 R157, R184 ;  /* 0x000000b8009d7308 */ /* 0x000e620000000800 */
[----:B------:R-:W-:Y:S01]  /*14fe0*/  FADD.FTZ R194, R194, R191 ;  /* 0x000000bfc2c27221 */ /* 0x000fe20000010000 */
[----:B--2---:R-:W-:Y:S01]  /*14ff0*/  F2FP.BF16.PACK_AB R162, R186, R185 ;  /* 0x000000b9baa2723e */ /* 0x004fe200000010ff */
[----:B------:R-:W-:Y:S02]  /*15000*/  FADD.FTZ R3, R192, R3 ;  /* 0x00000003c0037221 */ /* 0x000fe40000010000 */
[C---:B------:R-:W-:Y:S01]  /*15010*/  HMMA.16816.F32.BF16 R40, R132.reuse, R142, R40 ;  /* 0x0000008e8428723c */ /* 0x040fe20000041828 */
[----:B------:R-:W2:Y:S03]  /*15020*/  LDSM.16.MT88.4 R140, [R212+0x7880] ;  /* 0x00788000d48c783b */ /* 0x000ea60000004200 */
[----:B------:R-:W-:Y:S02]  /*15030*/  FADD.FTZ R194, R195, R194 ;  /* 0x000000c2c3c27221 */ /* 0x000fe40000010000 */
[----:B------:R-:W-:Y:S02]  /*15040*/  FADD.FTZ R2, R196, R3 ;  /* 0x00000003c4027221 */ /* 0x000fe40000010000 */
[C---:B------:R-:W-:Y:S04]  /*15050*/  HMMA.16816.F32.BF16 R44, R132.reuse, R152, R44 ;  /* 0x00000098842c723c */ /* 0x040fe8000004182c */
[----:B------:R-:W-:Y:S02]  /*15060*/  FADD.FTZ R197, R197, R194 ;  /* 0x000000c2c5c57221 */ /* 0x000fe40000010000 */
[----:B------:R-:W-:Y:S02]  /*15070*/  FADD.FTZ R2, R199, R2 ;  /* 0x00000002c7027221 */ /* 0x000fe40000010000 */
[C---:B------:R-:W-:Y:S04]  /*15080*/  HMMA.16816.F32.BF16 R48, R132.reuse, R154, R48 ;  /* 0x0000009a8430723c */ /* 0x040fe80000041830 */
[----:B-1----:R-:W-:Y:S01]  /*15090*/  F2FP.BF16.PACK_AB R163, R157, R158 ;  /* 0x0000009e9da3723e */ /* 0x002fe200000010ff */
[----:B------:R-:W-:Y:S02]  /*150a0*/  FADD.FTZ R197, R198, R197 ;  /* 0x000000c5c6c57221 */ /* 0x000fe40000010000 */
[----:B------:R-:W-:Y:S01]  /*150b0*/  FADD.FTZ R185, R185, R2 ;  /* 0x00000002b9b97221 */ /* 0x000fe20000010000 */
[C---:B------:R-:W-:Y:S04]  /*150c0*/  HMMA.16816.F32.BF16 R52, R132.reuse, R164, R52 ;  /* 0x000000a48434723c */ /* 0x040fe80000041834 */
[----:B------:R-:W-:Y:S01]  /*150d0*/  IADD3 R2, R246, -0x1, RZ ;  /* 0xfffffffff6027810 */ /* 0x000fe20007ffe0ff */
[----:B------:R-:W-:Y:S02]  /*150e0*/  FADD.FTZ R158, R158, R197 ;  /* 0x000000c59e9e7221 */ /* 0x000fe40000010000 */
[----:B------:R-:W-:Y:S01]  /*150f0*/  FADD.FTZ R248, R186, R185 ;  /* 0x000000b9baf87221 */ /* 0x000fe20000010000 */
[C---:B------:R-:W-:Y:S01]  /*15100*/  HMMA.16816.F32.BF16 R56, R132.reuse, R166, R56 ;  /* 0x000000a68438723c */ /* 0x040fe20000041838 */
[----:B------:R-:W-:Y:S03]  /*15110*/  LDSM.16.MT88.4 R164, [R213+0x5080] ;  /* 0x00508000d5a4783b */ /* 0x000fe60000004200 */
[----:B------:R-:W-:Y:S01]  /*15120*/  FADD.FTZ R247, R157, R158 ;  /* 0x0000009e9df77221 */ /* 0x000fe20000010000 */
[----:B------:R-:W-:Y:S03]  /*15130*/  MOV R246, R2 ;  /* 0x0000000200f67202 */ /* 0x000fe60000000f00 */
[C---:B------:R-:W-:Y:S08]  /*15140*/  HMMA.16816.F32.BF16 R60, R132.reuse, R168, R60 ;  /* 0x000000a8843c723c */ /* 0x040ff0000004183c */
[C---:B------:R-:W-:Y:S01]  /*15150*/  HMMA.16816.F32.BF16 R64, R132.reuse, R170, R64 ;  /* 0x000000aa8440723c */ /* 0x040fe20000041840 */
[----:B------:R-:W-:Y:S07]  /*15160*/  LDSM.16.MT88.4 R168, [R212+0x5080] ;  /* 0x00508000d4a8783b */ /* 0x000fee0000004200 */
[C---:B------:R-:W-:Y:S08]  /*15170*/  HMMA.16816.F32.BF16 R68, R132.reuse, R172, R68 ;  /* 0x000000ac8444723c */ /* 0x040ff00000041844 */
[C---:B------:R-:W-:Y:S01]  /*15180*/  HMMA.16816.F32.BF16 R72, R132.reuse, R174, R72 ;  /* 0x000000ae8448723c */ /* 0x040fe20000041848 */
[----:B------:R-:W-:Y:S07]  /*15190*/  LDSM.16.MT88.4 R172, [R212+0x8080] ;  /* 0x00808000d4ac783b */ /* 0x000fee0000004200 */
[C---:B----4-:R-:W-:Y:S08]  /*151a0*/  HMMA.16816.F32.BF16 R76, R132.reuse, R136, R76 ;  /* 0x00000088844c723c */ /* 0x050ff0000004184c */
[C---:B------:R-:W-:Y:S01]  /*151b0*/  HMMA.16816.F32.BF16 R80, R132.reuse, R138, R80 ;  /* 0x0000008a8450723c */ /* 0x040fe20000041850 */
[----:B------:R-:W1:Y:S07]  /*151c0*/  LDSM.16.MT88.4 R136, [R214+0x9080] ;  /* 0x00908000d688783b */ /* 0x000e6e0000004200 */
[C---:B-----5:R-:W-:Y:S08]  /*151d0*/  HMMA.16816.F32.BF16 R84, R132.reuse, R144, R84 ;  /* 0x000000908454723c */ /* 0x060ff00000041854 */
        /* <DEDUP_REMOVED lines=12> */
[C---:B------:R-:W-:Y:S08]  /*152a0*/  HMMA.16816.F32.BF16 R120, R132.reuse, R146, R120 ;  /* 0x000000928478723c */ /* 0x040ff00000041878 */
[C---:B--2---:R-:W-:Y:S08]  /*152b0*/  HMMA.16816.F32.BF16 R124, R132.reuse, R140, R124 ;  /* 0x0000008c847c723c */ /* 0x044ff0000004187c */
[----:B------:R-:W-:Y:S08]  /*152c0*/  HMMA.16816.F32.BF16 R128, R132, R142, R128 ;  /* 0x0000008e8480723c */ /* 0x000ff00000041880 */
[C---:B----4-:R-:W-:Y:S01]  /*152d0*/  HMMA.16816.F32.BF16 R152, R160.reuse, R148, R4 ;  /* 0x00000094a098723c */ /* 0x050fe20000041804 */
[----:B------:R-:W2:Y:S07]  /*152e0*/  LDSM.16.MT88.4 R4, [R215+0x6880] ;  /* 0x00688000d704783b */ /* 0x000eae0000004200 */
[C---:B------:R-:W-:Y:S01]  /*152f0*/  HMMA.16816.F32.BF16 R148, R160.reuse, R150, R8 ;  /* 0x00000096a094723c */ /* 0x040fe20000041808 */
[----:B------:R-:W3:Y:S07]  /*15300*/  LDSM.16.MT88.4 R8, [R214+0x6880] ;  /* 0x00688000d608783b */ /* 0x000eee0000004200 */
[C---:B-1----:R-:W-:Y:S01]  /*15310*/  HMMA.16816.F32.BF16 R144, R160.reuse, R136, R12 ;  /* 0x00000088a090723c */ /* 0x042fe2000004180c */
[----:B------:R-:W1:Y:S07]  /*15320*/  LDSM.16.MT88.4 R12, [R213+0x6880] ;  /* 0x00688000d50c783b */ /* 0x000e6e0000004200 */
[C---:B------:R-:W-:Y:S01]  /*15330*/  HMMA.16816.F32.BF16 R140, R160.reuse, R138, R16 ;  /* 0x0000008aa08c723c */ /* 0x040fe20000041810 */
[----:B------:R-:W4:Y:S07]  /*15340*/  LDSM.16.MT88.4 R16, [R212+0x6880] ;  /* 0x00688000d410783b */ /* 0x000f2e0000004200 */
[C---:B------:R-:W-:Y:S01]  /*15350*/  HMMA.16816.F32.BF16 R136, R160.reuse, R164, R20 ;  /* 0x000000a4a088723c */ /* 0x040fe20000041814 */
[----:B------:R-:W5:Y:S07]  /*15360*/  LDSM.16.MT88.4 R20, [R215+0x8080] ;  /* 0x00808000d714783b */ /* 0x000f6e0000004200 */
[C---:B------:R-:W-:Y:S01]  /*15370*/  HMMA.16816.F32.BF16 R132, R160.reuse, R166, R24 ;  /* 0x000000a6a084723c */ /* 0x040fe20000041818 */
[----:B------:R-:W1:Y:S07]  /*15380*/  LDSM.16.MT88.4 R24, [R214+0x8080] ;  /* 0x00808000d618783b */ /* 0x000e6e0000004200 */
[C---:B------:R-:W-:Y:S01]  /*15390*/  HMMA.16816.F32.BF16 R28, R160.reuse, R168, R28 ;  /* 0x000000a8a01c723c */ /* 0x040fe2000004181c */
[----:B------:R-:W1:Y:S07]  /*153a0*/  LDSM.16.MT88.4 R164, [R213+0x8080] ;  /* 0x00808000d5a4783b */ /* 0x000e6e0000004200 */
        /* <DEDUP_REMOVED lines=12> */
[C---:B------:R-:W-:Y:S08]  /*15470*/  HMMA.16816.F32.BF16 R64, R160.reuse, R18, R64 ;  /* 0x00000012a040723c */ /* 0x040ff00000041840 */
[C---:B-----5:R-:W-:Y:S08]  /*15480*/  HMMA.16816.F32.BF16 R68, R160.reuse, R20, R68 ;  /* 0x00000014a044723c */ /* 0x060ff00000041844 */
        /* <DEDUP_REMOVED lines=13> */
[C---:B-1----:R-:W-:Y:S08]  /*15560*/  HMMA.16816.F32.BF16 R124, R160.reuse, R12, R124 ;  /* 0x0000000ca07c723c */ /* 0x042ff0000004187c */
[----:B------:R-:W-:Y:S01]  /*15570*/  HMMA.16816.F32.BF16 R128, R160, R14, R128 ;  /* 0x0000000ea080723c */ /* 0x000fe20000041880 */
[----:B------:R-:W-:-:S07]  /*15580*/  @P0 BRA `(.L_x_946) ;  /* 0xffffd14000000947 */ /* 0x000fce000383ffff */
.L_x_941:
        /* <DEDUP_REMOVED lines=10> */
[----:B-1----:R-:W-:Y:S02]  /*15630*/  FADD.FTZ R5, R6, R5 ;  /* 0x0000000506057221 */ /* 0x002fe40000010000 */
[----:B--2---:R-:W-:-:S03]  /*15640*/  FADD.FTZ R2, R2, R7 ;  /* 0x0000000702027221 */ /* 0x004fc60000010000 */
[----:B------:R-:W-:Y:S02]  /*15650*/  FSETP.NE.FTZ.AND P1, PT, R5, RZ, PT ;  /* 0x000000ff0500720b */ /* 0x000fe40003f35000 */
[----:B------:R-:W-:-:S11]  /*15660*/  FSETP.NE.FTZ.AND P0, PT, R2, RZ, PT ;  /* 0x000000ff0200720b */ /* 0x000fd60003f15000 */
[----:B------:R-:W1:Y:S01]  /*15670*/  @P1 MUFU.RCP R4, R5 ;  /* 0x0000000500041308 */ /* 0x000e620000001000 */
[----:B------:R-:W-:Y:S02]  /*15680*/  @P1 MOV R12, 0x3f317218 ;  /* 0x3f317218000c1802 */ /* 0x000fe40000000f00 */
[----:B------:R-:W-:-:S03]  /*15690*/  @P0 MOV R15, 0x3f317218 ;  /* 0x3f317218000f0802 */ /* 0x000fc60000000f00 */
[----:B------:R-:W-:Y:S02]  /*156a0*/  @P1 FMUL.FTZ R12, R12, c[0x0][0x2d0] ;  /* 0x0000b4000c0c1a20 */ /* 0x000fe40000410000 */
[----:B------:R-:W2:Y:S08]  /*156b0*/  @P0 MUFU.LG2 R10, R2 ;  /* 0x00000002000a0308 */ /* 0x000eb00000000c00 */
[----:B------:R-:W3:Y:S01]  /*156c0*/  @P1 MUFU.LG2 R5, R5 ;  /* 0x0000000500051308 */ /* 0x000ee20000000c00 */
[----:B-1----:R-:W-:-:S02]  /*156d0*/  FMUL.FTZ R152, R4, R152 ;  /* 0x0000009804987220 */ /* 0x002fc40000410000 */
[C---:B------:R-:W-:Y:S02]  /*156e0*/  FMUL.FTZ R153, R4.reuse, R153 ;  /* 0x0000009904997220 */ /* 0x040fe40000410000 */
[C---:B------:R-:W-:Y:S02]  /*156f0*/  FMUL.FTZ R148, R4.reuse, R148 ;  /* 0x0000009404947220 */ /* 0x040fe40000410000 */
[----:B------:R-:W-:Y:S01]  /*15700*/  FMUL.FTZ R149, R4, R149 ;  /* 0x0000009504957220 */ /* 0x000fe20000410000 */
[----:B------:R1:W4:Y:S01]  /*15710*/  @P0 MUFU.RCP R3, R2 ;  /* 0x0000000200030308 */ /* 0x0003220000001000 */
[----:B--2---:R-:W-:Y:S02]  /*15720*/  @P0 FMUL.FTZ R14, R10, 0.69314718246459960938 ;  /* 0x3f3172180a0e0820 */ /* 0x004fe40000410000 */
[----:B------:R-:W-:Y:S02]  /*15730*/  @P0 FMUL.FTZ R10, R15, c[0x0][0x2d0] ;  /* 0x0000b4000f0a0a20 */ /* 0x000fe40000410000 */
[----:B------:R-:W-:-:S02]  /*15740*/  FMUL.FTZ R144, R4, R144 ;  /* 0x0000009004907220 */ /* 0x000fc40000410000 */
[C---:B------:R-:W-:Y:S02]  /*15750*/  FMUL.FTZ R145, R4.reuse, R145 ;  /* 0x0000009104917220 */ /* 0x040fe40000410000 */
[----:B---3--:R-:W-:Y:S02]  /*15760*/  @P1 FMUL.FTZ R5, R5, 0.69314718246459960938 ;  /* 0x3f31721805051820 */ /* 0x008fe40000410000 */
[C---:B------:R-:W-:Y:S02]  /*15770*/  FMUL.FTZ R140, R4.reuse, R140 ;  /* 0x0000008c048c7220 */ /* 0x040fe40000410000 */
[C---:B------:R-:W-:Y:S02]  /*15780*/  FMUL.FTZ R141, R4.reuse, R141 ;  /* 0x0000008d048d7220 */ /* 0x040fe40000410000 */
[C---:B------:R-:W-:Y:S01]  /*15790*/  FMUL.FTZ R136, R4.reuse, R136 ;  /* 0x0000008804887220 */ /* 0x040fe20000410000 */
[----:B-1----:R-:W-:Y:S01]  /*157a0*/  MOV R2, 0xff800000 ;  /* 0xff80000000027802 */ /* 0x002fe20000000f00 */
        /* <DEDUP_REMOVED lines=55> */
[C---:B----4-:R-:W-:Y:S02]  /*15b20*/  FMUL.FTZ R154, R3.reuse, R154 ;  /* 0x0000009a039a7220 */ /* 0x050fe40000410000 */
        /* <DEDUP_REMOVED lines=65> */
.L_x_875:
[----:B------:R-:W-:Y:S01]  /*15f40*/  ULDC.64 UR4, c[0x0][0x118] ;  /* 0x0000460000047ab9 */ /* 0x000fe20000000a00 */
[----:B------:R-:W-:Y:S01]  /*15f50*/  SHF.R.S32.HI R0, RZ, 0x1f, R223 ;  /* 0x0000001fff007819 */ /* 0x000fe200000114df */
[----:B------:R-:W-:Y:S05]  /*15f60*/  @P2 BRA `(.L_x_947) ;  /* 0x00001a8000002947 */ /* 0x000fea0003800000 */
[----:B------:R-:W1:Y:S01]  /*15f70*/  S2R R5, SR_TID.X ;  /* 0x0000000000057919 */ /* 0x000e620000002100 */
[----:B------:R-:W-:-:S02]  /*15f80*/  F2FP.BF16.PACK_AB R16, R7, R6 ;  /* 0x000000060710723e */ /* 0x000fc400000010ff */
[----:B------:R-:W-:Y:S01]  /*15f90*/  F2FP.BF16.PACK_AB R112, R9, R112 ;  /* 0x000000700970723e */ /* 0x000fe200000010ff */
[----:B------:R-:W-:Y:S01]  /*15fa0*/  BAR.SYNC.DEFER_BLOCKING 0x1, 0x100 ;  /* 0x0044000000007b1d */ /* 0x000fe20000010000 */
[----:B------:R-:W-:Y:S01]  /*15fb0*/  F2FP.BF16.PACK_AB R4, R13, R4 ;  /* 0x000000040d04723e */ /* 0x000fe200000010ff */
[----:B------:R-:W-:Y:S01]  /*15fc0*/  IMAD.MOV.U32 R13, RZ, RZ, 0x20 ;  /* 0x00000020ff0d7424 */ /* 0x000fe200078e00ff */
        /* <DEDUP_REMOVED lines=9> */
[----:B-1----:R-:W-:-:S02]  /*16060*/  SHF.R.S32.HI R10, RZ, 0x1f, R5 ;  /* 0x0000001fff0a7819 */ /* 0x002fc40000011405 */
[----:B------:R-:W-:Y:S02]  /*16070*/  F2FP.BF16.PACK_AB R138, R139, R138 ;  /* 0x0000008a8b8a723e */ /* 0x000fe400000010ff */
[----:B------:R-:W-:Y:S02]  /*16080*/  LEA.HI R12, R10, R5, RZ, 0x2 ;  /* 0x000000050a0c7211 */ /* 0x000fe400078f10ff */
[----:B------:R-:W-:Y:S02]  /*16090*/  F2FP.BF16.PACK_AB R132, R133, R132 ;  /* 0x000000848584723e */ /* 0x000fe400000010ff */
[--C-:B------:R-:W-:Y:S02]  /*160a0*/  SHF.R.S32.HI R15, RZ, 0x2, R12.reuse ;  /* 0x00000002ff0f7819 */ /* 0x100fe4000001140c */
[----:B------:R-:W-:Y:S02]  /*160b0*/  SHF.R.S32.HI R14, RZ, 0x1f, R12 ;  /* 0x0000001fff0e7819 */ /* 0x000fe4000001140c */
[----:B------:R-:W-:-:S02]  /*160c0*/  LOP3.LUT R12, R12, 0xfffffffc, RZ, 0xc0, !PT ;  /* 0xfffffffc0c0c7812 */ /* 0x000fc400078ec0ff */
[----:B------:R-:W-:Y:S02]  /*160d0*/  LEA.HI R14, R14, R15, RZ, 0x3 ;  /* 0x0000000f0e0e7211 */ /* 0x000fe400078f18ff */
[----:B------:R-:W-:Y:S01]  /*160e0*/  F2FP.BF16.PACK_AB R134, R135, R134 ;  /* 0x000000868786723e */ /* 0x000fe200000010ff */
[----:B------:R-:W-:Y:S01]  /*160f0*/  IMAD.IADD R17, R5, 0x1, -R12 ;  /* 0x0000000105117824 */ /* 0x000fe200078e0a0c */
[----:B------:R-:W-:Y:S02]  /*16100*/  LOP3.LUT R14, R14, 0xfffffff8, RZ, 0xc0, !PT ;  /* 0xfffffff80e0e7812 */ /* 0x000fe400078ec0ff */
[----:B------:R-:W-:Y:S02]  /*16110*/  F2FP.BF16.PACK_AB R28, R29, R28 ;  /* 0x0000001c1d1c723e */ /* 0x000fe400000010ff */
[----:B------:R-:W-:Y:S01]  /*16120*/  F2FP.BF16.PACK_AB R30, R31, R30 ;  /* 0x0000001e1f1e723e */ /* 0x000fe200000010ff */
[----:B------:R-:W-:Y:S01]  /*16130*/  IMAD.IADD R15, R15, 0x1, -R14 ;  /* 0x000000010f0f7824 */ /* 0x000fe200078e0a0e */
[----:B------:R-:W-:-:S02]  /*16140*/  LEA.HI R14, R10, R5, RZ, 0x5 ;  /* 0x000000050a0e7211 */ /* 0x000fc400078f28ff */
[----:B------:R-:W-:Y:S01]  /*16150*/  F2FP.BF16.PACK_AB R32, R33, R32 ;  /* 0x000000202120723e */ /* 0x000fe200000010ff */
[C---:B------:R-:W-:Y:S01]  /*16160*/  IMAD.SHL.U32 R7, R15.reuse, 0x40, RZ ;  /* 0x000000400f077824 */ /* 0x040fe200078e00ff */
[----:B------:R-:W-:Y:S02]  /*16170*/  SHF.R.S32.HI R6, RZ, 0x5, R14 ;  /* 0x00000005ff067819 */ /* 0x000fe4000001140e */
[----:B------:R-:W-:Y:S02]  /*16180*/  LOP3.LUT R12, R15, 0x1, RZ, 0xc0, !PT ;  /* 0x000000010f0c7812 */ /* 0x000fe400078ec0ff */
[----:B------:R-:W-:Y:S01]  /*16190*/  LOP3.LUT R7, R7, 0x1c0, RZ, 0xc0, !PT ;  /* 0x000001c007077812 */ /* 0x000fe200078ec0ff */
[----:B------:R-:W-:Y:S01]  /*161a0*/  IMAD R9, R6, 0x200, R17 ;  /* 0x0000020006097824 */ /* 0x000fe200078e0211 */
[----:B------:R-:W-:Y:S02]  /*161b0*/  ISETP.NE.U32.AND P0, PT, R12, 0x1, PT ;  /* 0x000000010c00780c */ /* 0x000fe40003f05070 */
[----:B------:R-:W-:-:S02]  /*161c0*/  LEA.HI R18, R7, R7, RZ, 0x1d ;  /* 0x0000000707127211 */ /* 0x000fc400078fe8ff */
[----:B------:R-:W-:Y:S02]  /*161d0*/  R2P PR, R15, 0x6 ;  /* 0x000000060f007804 */ /* 0x000fe40000000000 */
[----:B------:R-:W-:Y:S01]  /*161e0*/  F2FP.BF16.PACK_AB R34, R35, R34 ;  /* 0x000000222322723e */ /* 0x000fe200000010ff */
[----:B------:R-:W-:Y:S01]  /*161f0*/  IMAD.U32 R9, R9, 0x2, R18 ;  /* 0x0000000209097824 */ /* 0x000fe200078e0012 */
[----:B------:R-:W-:Y:S02]  /*16200*/  F2FP.BF16.PACK_AB R36, R37, R36 ;  /* 0x000000242524723e */ /* 0x000fe400000010ff */
[----:B------:R-:W-:Y:S01]  /*16210*/  F2FP.BF16.PACK_AB R38, R39, R38 ;  /* 0x000000262726723e */ /* 0x000fe200000010ff */
[----:B------:R-:W-:Y:S01]  /*16220*/  IMAD.SHL.U32 R9, R9, 0x2, RZ ;  /* 0x0000000209097824 */ /* 0x000fe200078e00ff */
[----:B------:R-:W-:Y:S02]  /*16230*/  F2FP.BF16.PACK_AB R40, R41, R40 ;  /* 0x000000282928723e */ /* 0x000fe400000010ff */
[----:B------:R-:W-:-:S02]  /*16240*/  F2FP.BF16.PACK_AB R42, R43, R42 ;  /* 0x0000002a2b2a723e */ /* 0x000fc400000010ff */
[C---:B------:R-:W-:Y:S01]  /*16250*/  IADD3 R12, R9.reuse, 0x80, RZ ;  /* 0x00000080090c7810 */ /* 0x040fe20007ffe0ff */
[----:B------:R-:W-:Y:S01]  /*16260*/  STS [R9+0x80], R152 ;  /* 0x0000809809007388 */ /* 0x000fe20000000800 */
[----:B------:R-:W-:Y:S02]  /*16270*/  IADD3 R7, R9, 0x70, RZ ;  /* 0x0000007009077810 */ /* 0x000fe40007ffe0ff */
[----:B------:R-:W-:Y:S01]  /*16280*/  @P0 IADD3 R7, R12, 0x10, RZ ;  /* 0x000000100c070810 */ /* 0x000fe20007ffe0ff */
[----:B------:R-:W-:Y:S01]  /*16290*/  STS [R9+0x480], R154 ;  /* 0x0004809a09007388 */ /* 0x000fe20000000800 */
[----:B------:R-:W-:Y:S01]  /*162a0*/  SEL R12, R13, 0xffffffe0, !P1 ;  /* 0xffffffe00d0c7807 */ /* 0x000fe20004800000 */
[----:B------:R-:W-:Y:S01]  /*162b0*/  IMAD.MOV.U32 R13, RZ, RZ, 0x40 ;  /* 0x00000040ff0d7424 */ /* 0x000fe200078e00ff */
[----:B------:R-:W-:Y:S01]  /*162c0*/  F2FP.BF16.PACK_AB R44, R45, R44 ;  /* 0x0000002c2d2c723e */ /* 0x000fe200000010ff */
[----:B------:R-:W-:Y:S01]  /*162d0*/  STS [R7], R148 ;  /* 0x0000009407007388 */ /* 0x000fe20000000800 */
[----:B------:R-:W-:Y:S01]  /*162e0*/  F2FP.BF16.PACK_AB R46, R47, R46 ;  /* 0x0000002e2f2e723e */ /* 0x000fe200000010ff */
[----:B------:R-:W-:Y:S01]  /*162f0*/  IMAD.IADD R15, R9, 0x1, R12 ;  /* 0x00000001090f7824 */ /* 0x000fe200078e020c */
[----:B------:R-:W-:Y:S01]  /*16300*/  SEL R18, R13, 0xffffffc0, !P2 ;  /* 0xffffffc00d127807 */ /* 0x000fe20005000000 */
[----:B------:R-:W-:Y:S01]  /*16310*/  IMAD.IADD R13, R12, 0x1, R7 ;  /* 0x000000010c0d7824 */ /* 0x000fe200078e0207 */
[----:B------:R-:W-:Y:S01]  /*16320*/  STS [R7+0x400], R150 ;  /* 0x0004009607007388 */ /* 0x000fe20000000800 */
[----:B------:R-:W-:-:S02]  /*16330*/  F2FP.BF16.PACK_AB R48, R49, R48 ;  /* 0x000000303130723e */ /* 0x000fc400000010ff */
[--C-:B------:R-:W-:Y:S01]  /*16340*/  IMAD.IADD R19, R9, 0x1, R18.reuse ;  /* 0x0000000109137824 */ /* 0x100fe200078e0212 */
[----:B------:R-:W-:Y:S01]  /*16350*/  STS [R15+0x80], R144 ;  /* 0x000080900f007388 */ /* 0x000fe20000000800 */
[C---:B------:R-:W-:Y:S01]  /*16360*/  IMAD.IADD R21, R18.reuse, 0x1, R7 ;  /* 0x0000000112157824 */ /* 0x040fe200078e0207 */
[----:B------:R-:W-:Y:S01]  /*16370*/  F2FP.BF16.PACK_AB R50, R51, R50 ;  /* 0x000000323332723e */ /* 0x000fe200000010ff */
[----:B------:R-:W-:Y:S01]  /*16380*/  IMAD.IADD R23, R18, 0x1, R15 ;  /* 0x0000000112177824 */ /* 0x000fe200078e020f */
[----:B------:R-:W-:Y:S01]  /*16390*/  STS [R15+0x480], R146 ;  /* 0x000480920f007388 */ /* 0x000fe20000000800 */
[----:B------:R-:W-:Y:S01]  /*163a0*/  IMAD.IADD R25, R13, 0x1, R18 ;  /* 0x000000010d197824 */ /* 0x000fe200078e0212 */
[----:B------:R-:W-:Y:S02]  /*163b0*/  F2FP.BF16.PACK_AB R52, R53, R52 ;  /* 0x000000343534723e */ /* 0x000fe400000010ff */
        /* <DEDUP_REMOVED lines=55> */
[----:B------:R-:W-:-:S02]  /*16730*/  ISETP.NE.U32.AND P1, PT, RZ, c[0x0][0x508], PT ;  /* 0x00014200ff007a0c */ /* 0x000fc40003f25070 */
[----:B------:R-:W-:Y:S01]  /*16740*/  ISETP.NE.U32.AND P0, PT, RZ, c[0x0][0x500], PT ;  /* 0x00014000ff007a0c */ /* 0x000fe20003f05070 */
[----:B------:R-:W-:Y:S01]  /*16750*/  STS [R19+0x4480], R54 ;  /* 0x0044803613007388 */ /* 0x000fe20000000800 */
[----:B------:R-:W-:Y:S02]  /*16760*/  ISETP.NE.AND.EX P1, PT, RZ, c[0x0][0x50c], PT, P1 ;  /* 0x00014300ff007a0c */ /* 0x000fe40003f25310 */
[----:B------:R-:W-:Y:S01]  /*16770*/  ISETP.NE.AND.EX P0, PT, RZ, c[0x0][0x504], PT, P0 ;  /* 0x00014100ff007a0c */ /* 0x000fe20003f05300 */
        /* <DEDUP_REMOVED lines=28> */
[----:B------:R-:W-:Y:S04]  /*16940*/  STS [R13+0xc000], R112 ;  /* 0x00c000700d007388 */ /* 0x000fe80000000800 */
[----:B------:R-:W-:Y:S01]  /*16950*/  STS [R13+0xc400], R114 ;  /* 0x00c400720d007388 */ /* 0x000fe20000000800 */
[----:B-1----:R-:W-:-:S03]  /*16960*/  IMAD.MOV.U32 R9, RZ, RZ, 0x4 ;  /* 0x00000004ff097424 */ /* 0x002fc600078e00ff */
[----:B------:R-:W-:Y:S01]  /*16970*/  STS [R19+0xc080], R116 ;  /* 0x00c0807413007388 */ /* 0x000fe20000000800 */
[----:B------:R-:W-:-:S03]  /*16980*/  IMAD.WIDE R26, R226, R9, c[0x0][0x500] ;  /* 0x00014000e21a7625 */ /* 0x000fc600078e0209 */
        /* <DEDUP_REMOVED lines=8> */
[----:B--2---:R-:W-:-:S02]  /*16a10*/  IMAD.MOV.U32 R4, RZ, RZ, c[0x0][0x388] ;  /* 0x0000e200ff047624 */ /* 0x004fc400078e00ff */
[----:B-1----:R-:W-:-:S03]  /*16a20*/  @P1 IMAD.WIDE R18, R226, R9, c[0x0][0x508] ;  /* 0x00014200e2121625 */ /* 0x002fc600078e0209 */
[----:B------:R-:W2:Y:S04]  /*16a30*/  @P0 LDG.E R7, [R26.64] ;  /* 0x000000041a070981 */ /* 0x000ea8000c1e1900 */
[----:B------:R3:W5:Y:S01]  /*16a40*/  @P1 LDG.E R4, [R18.64] ;  /* 0x0000000412041981 */ /* 0x000762000c1e1900 */
[----:B------:R-:W-:Y:S02]  /*16a50*/  CS2R R12, SRZ ;  /* 0x00000000000c7805 */ /* 0x000fe4000001ff00 */
[--C-:B--2---:R-:W-:Y:S01]  /*16a60*/  @P0 SHF.R.S32.HI R13, RZ, 0x1f, R7.reuse ;  /* 0x0000001fff0d0819 */ /* 0x104fe20000011407 */
[----:B------:R-:W-:Y:S01]  /*16a70*/  @P0 IMAD.MOV.U32 R12, RZ, RZ, R7 ;  /* 0x000000ffff0c0224 */ /* 0x000fe200078e0007 */
[----:B------:R-:W-:Y:S05]  /*16a80*/  @P1 BRA `(.L_x_948) ;  /* 0x0000004000001947 */ /* 0x000fea0003800000 */
[----:B---3--:R-:W-:Y:S05]  /*16a90*/  @!P0 BRA `(.L_x_948) ;  /* 0x0000003000008947 */ /* 0x008fea0003800000 */
[----:B-----5:R-:W2:Y:S04]  /*16aa0*/  LDG.E R4, [R26.64] ;  /* 0x000000041a047981 */ /* 0x020ea8000c1e1900 */
[----:B------:R-:W2:Y:S02]  /*16ab0*/  LDG.E R3, [R26.64+0x4] ;  /* 0x000004041a037981 */ /* 0x000ea4000c1e1900 */
[----:B--2---:R-:W-:-:S02]  /*16ac0*/  IADD3 R4, -R4, R3, RZ ;  /* 0x0000000304047210 */ /* 0x004fc40007ffe1ff */
.L_x_948:
[----:B---3--:R-:W-:Y:S01]  /*16ad0*/  LOP3.LUT R14, R14, 0xffffffe0, RZ, 0xc0, !PT ;  /* 0xffffffe00e0e7812 */ /* 0x008fe200078ec0ff */
[----:B------:R-:W1:Y:S01]  /*16ae0*/  S2R R72, SR_CTAID.X ;  /* 0x0000000000487919 */ /* 0x000e620000002500 */
[----:B------:R-:W-:Y:S01]  /*16af0*/  SHF.R.S32.HI R15, RZ, 0x1f, R6 ;  /* 0x0000001fff0f7819 */ /* 0x000fe20000011406 */
[----:B------:R-:W-:Y:S01]  /*16b00*/  IMAD.MOV.U32 R9, RZ, RZ, c[0x0][0x4e8] ;  /* 0x00013a00ff097624 */ /* 0x000fe200078e00ff */
[----:B------:R-:W-:Y:S01]  /*16b10*/  LEA.HI R11, R17, R17, RZ, 0x1 ;  /* 0x00000011110b7211 */ /* 0x000fe200078f08ff */
[----:B------:R-:W-:Y:S01]  /*16b20*/  IMAD.IADD R7, R5, 0x1, -R14 ;  /* 0x0000000105077824 */ /* 0x000fe200078e0a0e */
[----:B------:R-:W-:Y:S01]  /*16b30*/  LEA.HI R15, R15, R6, RZ, 0x3 ;  /* 0x000000060f0f7211 */ /* 0x000fe200078f18ff */
[----:B------:R-:W-:Y:S01]  /*16b40*/  IMAD.MOV.U32 R19, RZ, RZ, R13 ;  /* 0x000000ffff137224 */ /* 0x000fe200078e000d */
[----:B------:R-:W-:Y:S01]  /*16b50*/  ISETP.NE.AND P1, PT, R9, 0x1, PT ;  /* 0x000000010900780c */ /* 0x000fe20003f25270 */
[----:B------:R-:W-:Y:S01]  /*16b60*/  BSSY B0, `(.L_x_949) ;  /* 0x000008b000007945 */ /* 0x000fe20003800000 */
[----:B------:R-:W-:-:S02]  /*16b70*/  SHF.R.S32.HI R14, RZ, 0x1f, R7 ;  /* 0x0000001fff0e7819 */ /* 0x000fc40000011407 */
[----:B------:R-:W-:Y:S02]  /*16b80*/  LOP3.LUT R15, R15, 0xffffff8, RZ, 0xc0, !PT ;  /* 0x0ffffff80f0f7812 */ /* 0x000fe400078ec0ff */
[----:B------:R-:W-:Y:S02]  /*16b90*/  LEA.HI R3, R14, R7, RZ, 0x2 ;  /* 0x000000070e037211 */ /* 0x000fe400078f10ff */
[----:B------:R-:W-:Y:S02]  /*16ba0*/  IADD3 R14, R6, -R15, RZ ;  /* 0x8000000f060e7210 */ /* 0x000fe40007ffe0ff */
[----:B------:R-:W-:Y:S02]  /*16bb0*/  LOP3.LUT R6, R11, 0x1ffffffe, RZ, 0xc0, !PT ;  /* 0x1ffffffe0b067812 */ /* 0x000fe400078ec0ff */
[----:B------:R-:W-:Y:S02]  /*16bc0*/  SHF.R.S32.HI R3, RZ, 0x2, R3 ;  /* 0x00000002ff037819 */ /* 0x000fe40000011403 */
[----:B------:R-:W-:Y:S01]  /*16bd0*/  MOV R18, R12 ;  /* 0x0000000c00127202 */ /* 0x000fe20000000f00 */
[----:B------:R-:W-:Y:S01]  /*16be0*/  IMAD.IADD R6, R17, 0x1, -R6 ;  /* 0x0000000111067824 */ /* 0x000fe200078e0a06 */
[----:B------:R-:W-:Y:S01]  /*16bf0*/  LOP3.LUT P2, RZ, R7, 0x3, RZ, 0xc0, !PT ;  /* 0x0000000307ff7812 */ /* 0x000fe2000784c0ff */
[----:B------:R-:W-:Y:S01]  /*16c00*/  IMAD R3, R14, 0x10, R3 ;  /* 0x000000100e037824 */ /* 0x000fe200078e0203 */
[-C--:B------:R-:W-:Y:S01]  /*16c10*/  LEA.HI R17, R10, R5.reuse, RZ, 0x3 ;  /* 0x000000050a117211 */ /* 0x080fe200078f18ff */
[----:B------:R-:W-:Y:S01]  /*16c20*/  IMAD R14, R0, c[0x0][0x490], RZ ;  /* 0x00012400000e7a24 */ /* 0x000fe200078e02ff */
[----:B------:R-:W-:Y:S01]  /*16c30*/  LEA.HI R10, R10, R5, RZ, 0x6 ;  /* 0x000000050a0a7211 */ /* 0x000fe200078f30ff */
[----:B------:R-:W-:Y:S01]  /*16c40*/  IMAD R9, R6, 0x8, R3 ;  /* 0x0000000806097824 */ /* 0x000fe200078e0203 */
[----:B------:R-:W-:Y:S01]  /*16c50*/  LOP3.LUT R6, R17, 0xfffffff8, RZ, 0xc0, !PT ;  /* 0xfffffff811067812 */ /* 0x000fe200078ec0ff */
[----:B------:R-:W-:Y:S01]  /*16c60*/  IMAD R7, R13, c[0x0][0x3a0], RZ ;  /* 0x0000e8000d077a24 */ /* 0x000fe200078e02ff */
[----:B------:R-:W-:Y:S01]  /*16c70*/  SHF.R.S32.HI R17, RZ, 0x3, R17 ;  /* 0x00000003ff117819 */ /* 0x000fe20000011411 */
[----:B------:R-:W-:Y:S01]  /*16c80*/  IMAD.WIDE.U32 R18, R223, c[0x0][0x490], R18 ;  /* 0x00012400df127a25 */ /* 0x000fe200078e0012 */
[----:B-1----:R-:W-:-:S02]  /*16c90*/  LEA R9, R72, R9, 0x7 ;  /* 0x0000000948097211 */ /* 0x002fc400078e38ff */
[----:B------:R-:W-:Y:S01]  /*16ca0*/  SHF.L.U32 R10, R10, 0x3, RZ ;  /* 0x000000030a0a7819 */ /* 0x000fe200000006ff */
[----:B------:R-:W-:Y:S02]  /*16cb0*/  IMAD R11, R223, c[0x0][0x494], R14 ;  /* 0x00012500df0b7a24 */ /* 0x000fe400078e020e */
[C---:B------:R-:W-:Y:S02]  /*16cc0*/  IMAD R7, R12.reuse, c[0x0][0x3a4], R7 ;  /* 0x0000e9000c077a24 */ /* 0x040fe400078e0207 */
[----:B------:R-:W-:-:S04]  /*16cd0*/  IMAD.WIDE.U32 R12, R12, c[0x0][0x3a0], RZ ;  /* 0x0000e8000c0c7a25 */ /* 0x000fc800078e00ff */
[----:B------:R-:W-:Y:S01]  /*16ce0*/  IMAD.IADD R19, R19, 0x1, R11 ;  /* 0x0000000113137824 */ /* 0x000fe200078e020b */
[----:B------:R-:W-:Y:S01]  /*16cf0*/  IADD3 R13, R13, R7, RZ ;  /* 0x000000070d0d7210 */ /* 0x000fe20007ffe0ff */
[----:B------:R-:W-:-:S04]  /*16d00*/  @P1 IMAD.HI.U32 R11, R9, c[0x0][0x4ec], RZ ;  /* 0x00013b00090b1a27 */ /* 0x000fc800078e00ff */
[----:B------:R-:W-:Y:S01]  /*16d10*/  IMAD.IADD R6, R5, 0x1, -R6 ;  /* 0x0000000105067824 */ /* 0x000fe200078e0a06 */
[----:B------:R-:W-:Y:S01]  /*16d20*/  SHF.R.S32.HI R5, RZ, 0x1f, R226 ;  /* 0x0000001fff057819 */ /* 0x000fe200000114e2 */
[----:B------:R-:W-:Y:S01]  /*16d30*/  IMAD.MOV.U32 R7, RZ, RZ, R9 ;  /* 0x000000ffff077224 */ /* 0x000fe200078e0009 */
[----:B------:R-:W-:Y:S01]  /*16d40*/  @P1 SHF.R.U32.HI R7, RZ, c[0x0][0x4f0], R11 ;  /* 0x00013c00ff071a19 */ /* 0x000fe2000001160b */
[----:B------:R-:W-:Y:S01]  /*16d50*/  IMAD R14, R0, c[0x0][0x3e8], RZ ;  /* 0x0000fa00000e7a24 */ /* 0x000fe200078e02ff */
[----:B------:R-:W-:Y:S01]  /*16d60*/  SEL R226, R226, RZ, !P0 ;  /* 0x000000ffe2e27207 */ /* 0x000fe20004000000 */
[----:B------:R-:W-:Y:S01]  /*16d70*/  IMAD.WIDE.U32 R12, R223, c[0x0][0x3e8], R12 ;  /* 0x0000fa00df0c7a25 */ /* 0x000fe200078e000c */
[----:B------:R-:W-:Y:S02]  /*16d80*/  SEL R5, R5, RZ, !P0 ;  /* 0x000000ff05057207 */ /* 0x000fe40004000000 */
[----:B------:R-:W-:Y:S01]  /*16d90*/  LEA R23, R6, R17, 0x5 ;  /* 0x0000001106177211 */ /* 0x000fe200078e28ff */
[----:B------:R-:W-:-:S02]  /*16da0*/  IMAD.MOV R0, RZ, RZ, -R7 ;  /* 0x000000ffff007224 */ /* 0x000fc400078e0a07 */
[----:B------:R-:W-:Y:S02]  /*16db0*/  IMAD R15, R223, c[0x0][0x3ec], R14 ;  /* 0x0000fb00df0f7a24 */ /* 0x000fe400078e020e */
[----:B------:R-:W-:-:S03]  /*16dc0*/  IMAD.WIDE.U32 R18, R226, c[0x0][0x498], R18 ;  /* 0x00012600e2127a25 */ /* 0x000fc600078e0012 */
[----:B------:R-:W-:Y:S01]  /*16dd0*/  IADD3 R13, R13, R15, RZ ;  /* 0x0000000f0d0d7210 */ /* 0x000fe20007ffe0ff */
[----:B------:R-:W-:Y:S01]  /*16de0*/  IMAD R11, R0, c[0x0][0x4e8], R9 ;  /* 0x00013a00000b7a24 */ /* 0x000fe200078e0209 */
[----:B------:R-:W-:Y:S01]  /*16df0*/  IADD3 R20, P0, R7, R18, RZ ;  /* 0x0000001207147210 */ /* 0x000fe20007f1e0ff */
[----:B------:R-:W-:Y:S01]  /*16e00*/  IMAD R21, R5, c[0x0][0x498], RZ ;  /* 0x0001260005157a24 */ /* 0x000fe200078e02ff */
[----:B------:R-:W-:Y:S01]  /*16e10*/  SHF.R.S32.HI R15, RZ, 0x1f, R7 ;  /* 0x0000001fff0f7819 */ /* 0x000fe20000011407 */
[----:B------:R-:W-:Y:S01]  /*16e20*/  IMAD.SHL.U32 R0, R17, 0x40, RZ ;  /* 0x0000004011007824 */ /* 0x000fe200078e00ff */
[----:B------:R-:W-:Y:S01]  /*16e30*/  SHF.R.S32.HI R18, RZ, 0x1f, R11 ;  /* 0x0000001fff127819 */ /* 0x000fe2000001140b */
[----:B------:R-:W-:Y:S02]  /*16e40*/  IMAD R14, R226, c[0x0][0x49c], R21 ;  /* 0x00012700e20e7a24 */ /* 0x000fe400078e0215 */
[----:B------:R-:W-:Y:S02]  /*16e50*/  IMAD R9, R72, 0x80, R23 ;  /* 0x0000008048097824 */ /* 0x000fe400078e0217 */
[----:B------:R-:W-:Y:S01]  /*16e60*/  IMAD R18, R18, c[0x0][0x488], RZ ;  /* 0x0001220012127a24 */ /* 0x000fe200078e02ff */
[----:B------:R-:W-:Y:S01]  /*16e70*/  IADD3.X R21, R15, R19, R14, P0, !PT ;  /* 0x000000130f157210 */ /* 0x000fe200007fe40e */
[----:B------:R-:W-:Y:S01]  /*16e80*/  @P1 IMAD.HI.U32 R16, R9, c[0x0][0x4ec], RZ ;  /* 0x00013b0009101a27 */ /* 0x000fe200078e00ff */
[----:B------:R-:W-:-:S03]  /*16e90*/  LOP3.LUT R15, R0, 0x1c0, RZ, 0xc0, !PT ;  /* 0x000001c0000f7812 */ /* 0x000fc600078ec0ff */
[----:B------:R-:W-:Y:S02]  /*16ea0*/  IMAD.SHL.U32 R0, R6, 0x8, RZ ;  /* 0x0000000806007824 */ /* 0x000fe400078e00ff */
[----:B------:R-:W-:-:S03]  /*16eb0*/  IMAD.WIDE.U32 R20, R11, c[0x0][0x488], R20 ;  /* 0x000122000b147a25 */ /* 0x000fc600078e0014 */
[----:B------:R-:W-:Y:S01]  /*16ec0*/  LOP3.LUT R6, R15, 0x38, R0, 0xf8, !PT ;  /* 0x000000380f067812 */ /* 0x000fe200078ef800 */
[----:B------:R-:W-:Y:S01]  /*16ed0*/  IMAD R18, R11, c[0x0][0x48c], R18 ;  /* 0x000123000b127a24 */ /* 0x000fe200078e0212 */
[----:B------:R-:W-:Y:S01]  /*16ee0*/  LEA R14, P0, R20, c[0x0][0x450], 0x2 ;  /* 0x00011400140e7a11 */ /* 0x000fe200078010ff */
[----:B------:R-:W-:Y:S01]  /*16ef0*/  IMAD R11, R5, c[0x0][0x3f0], RZ ;  /* 0x0000fc00050b7a24 */ /* 0x000fe200078e02ff */
[----:B------:R-:W-:Y:S01]  /*16f00*/  SHF.R.U32.HI R5, RZ, 0x3, R15 ;  /* 0x00000003ff057819 */ /* 0x000fe2000001160f */
[----:B------:R-:W-:Y:S01]  /*16f10*/  IMAD.MOV.U32 R7, RZ, RZ, R9 ;  /* 0x000000ffff077224 */ /* 0x000fe200078e0009 */
[----:B------:R-:W-:Y:S01]  /*16f20*/  IADD3 R15, R21, R18, RZ ;  /* 0x00000012150f7210 */ /* 0x000fe20007ffe0ff */
[----:B------:R-:W-:Y:S01]  /*16f30*/  SHFL.IDX PT, R32, R14, 0x1, 0x1c1f ;  /* 0x003c1f000e207f89 */ /* 0x000fe200000e0000 */
[----:B------:R-:W-:Y:S01]  /*16f40*/  @P1 SHF.R.U32.HI R7, RZ, c[0x0][0x4f0], R16 ;  /* 0x00013c00ff071a19 */ /* 0x000fe20000011610 */
[----:B------:R-:W-:Y:S01]  /*16f50*/  IMAD R11, R226, c[0x0][0x3f4], R11 ;  /* 0x0000fd00e20b7a24 */ /* 0x000fe200078e020b */
[----:B------:R-:W-:Y:S01]  /*16f60*/  LEA.HI.X R15, R20, c[0x0][0x454], R15, 0x2, P0 ;  /* 0x00011500140f7a11 */ /* 0x000fe200000f140f */
[----:B------:R-:W-:Y:S01]  /*16f70*/  SHFL.IDX PT, R18, R14, RZ, 0x1c1f ;  /* 0x001c1fff0e127589 */ /* 0x000fe200000e0000 */
[----:B------:R-:W-:Y:S01]  /*16f80*/  IMAD R20, R72, 0x80, R3 ;  /* 0x0000008048147824 */ /* 0x000fe200078e0203 */
[----:B------:R-:W-:Y:S01]  /*16f90*/  LOP3.LUT R5, R6, R5, RZ, 0x3c, !PT ;  /* 0x0000000506057212 */ /* 0x000fe200078e3cff */
[----:B------:R-:W-:Y:S01]  /*16fa0*/  IMAD.WIDE.U32 R12, R226, c[0x0][0x3f0], R12 ;  /* 0x0000fc00e20c7a25 */ /* 0x000fe200078e000c */
[----:B------:R-:W1:Y:S01]  /*16fb0*/  SHFL.IDX PT, R19, R15, RZ, 0x1c1f ;  /* 0x001c1fff0f137589 */ /* 0x000e6200000e0000 */
[----:B------:R-:W-:-:S02]  /*16fc0*/  SHF.R.S32.HI R16, RZ, 0x1f, R7 ;  /* 0x0000001fff107819 */ /* 0x000fc40000011407 */
[----:B------:R-:W-:Y:S01]  /*16fd0*/  IMAD.MOV R6, RZ, RZ, -R7 ;  /* 0x000000ffff067224 */ /* 0x000fe200078e0a07 */
[----:B------:R-:W2:Y:S01]  /*16fe0*/  SHFL.IDX PT, R33, R15, 0x1, 0x1c1f ;  /* 0x003c1f000f217f89 */ /* 0x000ea200000e0000 */
[----:B-----5:R-:W-:Y:S01]  /*16ff0*/  IMAD R3, R4, c[0x0][0x4e8], RZ ;  /* 0x00013a0004037a24 */ /* 0x020fe200078e02ff */
[----:B------:R-:W-:Y:S01]  /*17000*/  IADD3 R4, R20, 0x8, RZ ;  /* 0x0000000814047810 */ /* 0x000fe20007ffe0ff */
[----:B------:R-:W-:Y:S01]  /*17010*/  IMAD R6, R6, c[0x0][0x4e8], R9 ;  /* 0x00013a0006067a24 */ /* 0x000fe200078e0209 */
[----:B------:R-:W-:Y:S01]  /*17020*/  IADD3 R13, R13, R11, RZ ;  /* 0x0000000b0d0d7210 */ /* 0x000fe20007ffe0ff */
[----:B------:R-:W-:Y:S01]  /*17030*/  IMAD R16, R16, c[0x0][0x3e0], RZ ;  /* 0x0000f80010107a24 */ /* 0x000fe200078e02ff */
[-C--:B------:R-:W-:Y:S02]  /*17040*/  ISETP.GE.OR P1, PT, R20, R3.reuse, P2 ;  /* 0x000000031400720c */ /* 0x080fe40001726670 */
[----:B------:R-:W-:Y:S01]  /*17050*/  ISETP.GE.OR P0, PT, R4, R3, P2 ;  /* 0x000000030400720c */ /* 0x000fe20001706670 */
[----:B------:R-:W-:Y:S01]  /*17060*/  IMAD R16, R7, c[0x0][0x3e4], R16 ;  /* 0x0000f90007107a24 */ /* 0x000fe200078e0210 */
[----:B------:R-:W-:Y:S01]  /*17070*/  LOP3.LUT R5, R5, 0x7ffffe00, R10, 0xf8, !PT ;  /* 0x7ffffe0005057812 */ /* 0x000fe200078ef80a */
[----:B------:R-:W-:Y:S01]  /*17080*/  IMAD.WIDE.U32 R12, R7, c[0x0][0x3e0], R12 ;  /* 0x0000f800070c7a25 */ /* 0x000fe200078e000c */
[----:B------:R-:W-:-:S02]  /*17090*/  SHF.R.S32.HI R7, RZ, 0x1f, R6 ;  /* 0x0000001fff077819 */ /* 0x000fc40000011406 */
[----:B------:R-:W-:Y:S01]  /*170a0*/  SHF.L.U32 R76, R5, 0x1, RZ ;  /* 0x00000001054c7819 */ /* 0x000fe200000006ff */
[----:B------:R-:W-:Y:S01]  /*170b0*/  IMAD.IADD R13, R13, 0x1, R16 ;  /* 0x000000010d0d7824 */ /* 0x000fe200078e0210 */
[----:B------:R-:W-:Y:S01]  /*170c0*/  LEA R72, R72, R17, 0x7 ;  /* 0x0000001148487211 */ /* 0x000fe200078e38ff */
[----:B------:R-:W-:Y:S02]  /*170d0*/  IMAD R7, R7, c[0x0][0x3d8], RZ ;  /* 0x0000f60007077a24 */ /* 0x000fe400078e02ff */
[C---:B------:R-:W-:Y:S01]  /*170e0*/  IMAD.WIDE.U32 R74, R6.reuse, c[0x0][0x3d8], R12 ;  /* 0x0000f600064a7a25 */ /* 0x040fe200078e000c */
[----:B-1----:R1:W-:Y:S03]  /*170f0*/  @!P1 ST.E [R18.64], R2 ;  /* 0x0000000212009985 */ /* 0x0023e6000c101904 */
[----:B------:R-:W-:Y:S01]  /*17100*/  IMAD R16, R6, c[0x0][0x3dc], R7 ;  /* 0x0000f70006107a24 */ /* 0x000fe200078e0207 */
[----:B--2---:R1:W-:Y:S03]  /*17110*/  @!P0 ST.E [R32.64], R8 ;  /* 0x0000000820008985 */ /* 0x0043e6000c101904 */
[----:B------:R-:W-:Y:S01]  /*17120*/  IMAD.IADD R16, R75, 0x1, R16 ;  /* 0x000000014b107824 */ /* 0x000fe200078e0210 */
[----:B------:R1:W2:Y:S01]  /*17130*/  LDS.128 R60, [R76+0x1080] ;  /* 0x001080004c3c7984 */ /* 0x0002a20000000c00 */
[----:B------:R-:W-:-:S03]  /*17140*/  LEA R75, P0, R74, c[0x0][0x380], 0x1 ;  /* 0x0000e0004a4b7a11 */ /* 0x000fc600078008ff */
[----:B------:R1:W3:Y:S01]  /*17150*/  LDS.128 R56, [R76+0x2080] ;  /* 0x002080004c387984 */ /* 0x0002e20000000c00 */
[----:B------:R-:W-:Y:S02]  /*17160*/  LEA.HI.X R74, R74, c[0x0][0x384], R16, 0x1, P0 ;  /* 0x0000e1004a4a7a11 */ /* 0x000fe400000f0c10 */
[----:B------:R-:W-:Y:S01]  /*17170*/  ISETP.GE.AND P0, PT, R72, R3, PT ;  /* 0x000000034800720c */ /* 0x000fe20003f06270 */
        /* <DEDUP_REMOVED lines=22> */
[----:B------:R4:W5:Y:S01]  /*172e0*/  LDS.128 R16, [R76+0xc080] ;  /* 0x00c080004c107984 */ /* 0x0009620000000c00 */
        /* <DEDUP_REMOVED lines=9> */
[----:B----4-:R-:W-:Y:S01]  /*17380*/  @!P3 IMAD.WIDE R76, R0, 0x2, R78 ;  /* 0x00000002004cb825 */ /* 0x010fe200078e024e */
[----:B------:R-:W-:-:S03]  /*17390*/  @!P0 LOP3.LUT R2, R2, 0xfffffff8, RZ, 0xc0, !PT ;  /* 0xfffffff802028812 */ /* 0x000fc600078ec0ff */
[--C-:B------:R-:W-:Y:S01]  /*173a0*/  @!P2 IMAD.WIDE R70, R70, 0x2, R78.reuse ;  /* 0x000000024646a825 */ /* 0x100fe200078e024e */
[----:B--2---:R2:W-:Y:S03]  /*173b0*/  @!P3 ST.E.128 [R76.64], R64 ;  /* 0x000000404c00b985 */ /* 0x0045e6000c101d04 */
[--C-:B------:R-:W-:Y:S01]  /*173c0*/  @!P1 IMAD.WIDE R68, R68, 0x2, R78.reuse ;  /* 0x0000000244449825 */ /* 0x100fe200078e024e */
[----:B---3--:R2:W-:Y:S03]  /*173d0*/  @!P2 ST.E.128 [R70.64], R48 ;  /* 0x000000304600a985 */ /* 0x0085e6000c101d04 */
[----:B------:R-:W-:Y:S01]  /*173e0*/  @!P0 IMAD.WIDE R78, R2, 0x2, R78 ;  /* 0x00000002024e8825 */ /* 0x000fe200078e024e */
[----:B-1----:R2:W-:Y:S04]  /*173f0*/  @!P1 ST.E.128 [R68.64], R32 ;  /* 0x0000002044009985 */ /* 0x0025e8000c101d04 */
[----:B-----5:R2:W-:Y:S02]  /*17400*/  @!P0 ST.E.128 [R78.64], R16 ;  /* 0x000000104e008985 */ /* 0x0205e4000c101d04 */
.L_x_950:
[----:B--234-:R-:W-:Y:S05]  /*17410*/  BSYNC B0 ;  /* 0x0000000000007941 */ /* 0x01cfea0003800000 */
.L_x_949:
        /* <DEDUP_REMOVED lines=30> */
.L_x_952:
[----:B------:R-:W-:Y:S05]  /*17600*/  BSYNC B0 ;  /* 0x0000000000007941 */ /* 0x000fea0003800000 */
.L_x_951:
        /* <DEDUP_REMOVED lines=30> */
.L_x_954:
[----:B------:R-:W-:Y:S05]  /*177f0*/  BSYNC B0 ;  /* 0x0000000000007941 */ /* 0x000fea0003800000 */
.L_x_953:
        /* <DEDUP_REMOVED lines=31> */
.L_x_947:
[----:B------:R-:W-:Y:S01]  /*179f0*/  ISETP.NE.U32.AND P1, PT, RZ, c[0x0][0x508], PT ;  /* 0x00014200ff007a0c */ /* 0x000fe20003f25070 */
[----:B------:R-:W-:Y:S01]  /*17a00*/  IMAD.MOV.U32 R9, RZ, RZ, 0x4 ;  /* 0x00000004ff097424 */ /* 0x000fe200078e00ff */
[----:B------:R-:W-:Y:S02]  /*17a10*/  ISETP.NE.U32.AND P0, PT, RZ, c[0x0][0x500], PT ;  /* 0x00014000ff007a0c */ /* 0x000fe40003f05070 */
[----:B------:R-:W-:Y:S01]  /*17a20*/  ISETP.NE.AND.EX P1, PT, RZ, c[0x0][0x50c], PT, P1 ;  /* 0x00014300ff007a0c */ /* 0x000fe20003f25310 */
[----:B------:R-:W-:Y:S01]  /*17a30*/  IMAD.WIDE R6, R226, R9, c[0x0][0x500] ;  /* 0x00014000e2067625 */ /* 0x000fe200078e0209 */
[----:B------:R-:W-:-:S03]  /*17a40*/  ISETP.NE.AND.EX P0, PT, RZ, c[0x0][0x504], PT, P0 ;  /* 0x00014100ff007a0c */ /* 0x000fc60003f05300 */
[----:B------:R-:W-:-:S08]  /*17a50*/  IMAD.MOV.U32 R3, RZ, RZ, c[0x0][0x388] ;  /* 0x0000e200ff037624 */ /* 0x000fd000078e00ff */
[----:B------:R-:W-:Y:S02]  /*17a60*/  @P1 IMAD.WIDE R8, R226, R9, c[0x0][0x508] ;  /* 0x00014200e2081625 */ /* 0x000fe400078e0209 */
[----:B------:R-:W2:Y:S04]  /*17a70*/  @P0 LDG.E R5, [R6.64] ;  /* 0x0000000406050981 */ /* 0x000ea8000c1e1900 */
[----:B------:R1:W5:Y:S01]  /*17a80*/  @P1 LDG.E R3, [R8.64] ;  /* 0x0000000408031981 */ /* 0x000362000c1e1900 */
[----:B------:R-:W-:Y:S02]  /*17a90*/  CS2R R10, SRZ ;  /* 0x00000000000a7805 */ /* 0x000fe4000001ff00 */
[--C-:B--2---:R-:W-:Y:S01]  /*17aa0*/  @P0 SHF.R.S32.HI R11, RZ, 0x1f, R5.reuse ;  /* 0x0000001fff0b0819 */ /* 0x104fe20000011405 */
[----:B------:R-:W-:Y:S01]  /*17ab0*/  @P0 IMAD.MOV.U32 R10, RZ, RZ, R5 ;  /* 0x000000ffff0a0224 */ /* 0x000fe200078e0005 */
[----:B------:R-:W-:Y:S05]  /*17ac0*/  @P1 BRA `(.L_x_955) ;  /* 0x0000004000001947 */ /* 0x000fea0003800000 */
[----:B-1----:R-:W-:Y:S05]  /*17ad0*/  @!P0 BRA `(.L_x_955) ;  /* 0x0000003000008947 */ /* 0x002fea0003800000 */
[----:B-----5:R-:W2:Y:S04]  /*17ae0*/  LDG.E R3, [R6.64] ;  /* 0x0000000406037981 */ /* 0x020ea8000c1e1900 */
[----:B------:R-:W2:Y:S02]  /*17af0*/  LDG.E R2, [R6.64+0x4] ;  /* 0x0000040406027981 */ /* 0x000ea4000c1e1900 */
[----:B--2---:R-:W-:-:S02]  /*17b00*/  IADD3 R3, -R3, R2, RZ ;  /* 0x0000000203037210 */ /* 0x004fc40007ffe1ff */
.L_x_955:
[----:B-1----:R-:W1:Y:S01]  /*17b10*/  S2R R2, SR_TID.X ;  /* 0x0000000000027919 */ /* 0x002e620000002100 */
[----:B------:R-:W-:Y:S01]  /*17b20*/  SHF.R.S32.HI R5, RZ, 0x1f, R226 ;  /* 0x0000001fff057819 */ /* 0x000fe200000114e2 */
[----:B------:R-:W-:Y:S01]  /*17b30*/  BSSY B0, `(.L_x_956) ;  /* 0x0000027000007945 */ /* 0x000fe20003800000 */
[----:B------:R-:W-:-:S02]  /*17b40*/  SEL R226, R226, RZ, !P0 ;  /* 0x000000ffe2e27207 */ /* 0x000fc40004000000 */
[----:B------:R-:W-:Y:S02]  /*17b50*/  SEL R5, R5, RZ, !P0 ;  /* 0x000000ff05057207 */ /* 0x000fe40004000000 */
[----:B-1----:R-:W-:-:S13]  /*17b60*/  ISETP.GE.AND P1, PT, R2, 0x80, PT ;  /* 0x000000800200780c */ /* 0x002fda0003f26270 */
[----:B------:R-:W-:Y:S05]  /*17b70*/  @P1 BRA `(.L_x_957) ;  /* 0x0000022000001947 */ /* 0x000fea0003800000 */
[----:B------:R-:W1:Y:S01]  /*17b80*/  S2R R9, SR_CTAID.X ;  /* 0x0000000000097919 */ /* 0x000e620000002500 */
[----:B-----5:R-:W-:Y:S01]  /*17b90*/  IMAD R7, R3, c[0x0][0x4e8], RZ ;  /* 0x00013a0003077a24 */ /* 0x020fe200078e02ff */
[----:B-1----:R-:W-:-:S04]  /*17ba0*/  LEA R8, R9, R2, 0x7 ;  /* 0x0000000209087211 */ /* 0x002fc800078e38ff */
[----:B------:R-:W-:-:S13]  /*17bb0*/  ISETP.GE.AND P0, PT, R8, R7, PT ;  /* 0x000000070800720c */ /* 0x000fda0003f06270 */
[----:B------:R-:W-:Y:S05]  /*17bc0*/  @P0 BRA `(.L_x_957) ;  /* 0x000001d000000947 */ /* 0x000fea0003800000 */
[----:B------:R-:W-:Y:S01]  /*17bd0*/  MOV R4, c[0x0][0x4e8] ;  /* 0x00013a0000047a02 */ /* 0x000fe20000000f00 */
[----:B------:R-:W-:Y:S01]  /*17be0*/  IMAD.MOV.U32 R12, RZ, RZ, R10 ;  /* 0x000000ffff0c7224 */ /* 0x000fe200078e000a */
[----:B------:R-:W-:Y:S02]  /*17bf0*/  MOV R13, R11 ;  /* 0x0000000b000d7202 */ /* 0x000fe40000000f00 */
[----:B------:R-:W-:Y:S01]  /*17c00*/  ISETP.NE.AND P0, PT, R4, 0x1, PT ;  /* 0x000000010400780c */ /* 0x000fe20003f05270 */
[----:B------:R-:W-:Y:S01]  /*17c10*/  IMAD R4, R0, c[0x0][0x490], RZ ;  /* 0x0001240000047a24 */ /* 0x000fe200078e02ff */
[----:B------:R-:W-:Y:S01]  /*17c20*/  MOV R7, R8 ;  /* 0x0000000800077202 */ /* 0x000fe20000000f00 */
[----:B------:R-:W-:-:S04]  /*17c30*/  IMAD.WIDE.U32 R12, R223, c[0x0][0x490], R12 ;  /* 0x00012400df0c7a25 */ /* 0x000fc800078e000c */
[----:B------:R-:W-:Y:S02]  /*17c40*/  IMAD R4, R223, c[0x0][0x494], R4 ;  /* 0x00012500df047a24 */ /* 0x000fe400078e0204 */
[----:B------:R-:W-:Y:S02]  /*17c50*/  IMAD.MOV.U32 R14, RZ, RZ, R12 ;  /* 0x000000ffff0e7224 */ /* 0x000fe400078e000c */
[----:B------:R-:W-:Y:S02]  /*17c60*/  IMAD.IADD R15, R4, 0x1, R13 ;  /* 0x00000001040f7824 */ /* 0x000fe400078e020d */
[----:B------:R-:W-:-:S04]  /*17c70*/  @P0 IMAD.HI.U32 R6, R8, c[0x0][0x4ec], RZ ;  /* 0x00013b0008060a27 */ /* 0x000fc800078e00ff */
[----:B------:R-:W-:Y:S01]  /*17c80*/  IMAD R13, R5, c[0x0][0x498], RZ ;  /* 0x00012600050d7a24 */ /* 0x000fe200078e02ff */
[----:B------:R-:W-:Y:S01]  /*17c90*/  @P0 SHF.R.U32.HI R7, RZ, c[0x0][0x4f0], R6 ;  /* 0x00013c00ff070a19 */ /* 0x000fe20000011606 */
[----:B------:R-:W-:-:S03]  /*17ca0*/  IMAD.WIDE.U32 R14, R226, c[0x0][0x498], R14 ;  /* 0x00012600e20e7a25 */ /* 0x000fc600078e000e */
[C---:B------:R-:W-:Y:S01]  /*17cb0*/  IADD3 R9, -R7.reuse, RZ, RZ ;  /* 0x000000ff07097210 */ /* 0x040fe20007ffe1ff */
[----:B------:R-:W-:Y:S01]  /*17cc0*/  IMAD R13, R226, c[0x0][0x49c], R13 ;  /* 0x00012700e20d7a24 */ /* 0x000fe200078e020d */
[----:B------:R-:W-:Y:S02]  /*17cd0*/  SHF.R.S32.HI R4, RZ, 0x1f, R7 ;  /* 0x0000001fff047819 */ /* 0x000fe40000011407 */
[----:B------:R-:W-:Y:S01]  /*17ce0*/  IADD3 R12, P0, R7, R14, RZ ;  /* 0x0000000e070c7210 */ /* 0x000fe20007f1e0ff */
[----:B------:R-:W-:-:S03]  /*17cf0*/  IMAD R9, R9, c[0x0][0x4e8], R8 ;  /* 0x00013a0009097a24 */ /* 0x000fc600078e0208 */
[----:B------:R-:W-:Y:S02]  /*17d00*/  IADD3.X R13, R4, R15, R13, P0, !PT ;  /* 0x0000000f040d7210 */ /* 0x000fe400007fe40d */
[----:B------:R-:W-:Y:S02]  /*17d10*/  SHF.R.S32.HI R6, RZ, 0x1f, R9 ;  /* 0x0000001fff067819 */ /* 0x000fe40000011409 */
[----:B------:R-:W-:Y:S01]  /*17d20*/  MOV R4, 0xff800000 ;  /* 0xff80000000047802 */ /* 0x000fe20000000f00 */
[----:B------:R-:W-:-:S04]  /*17d30*/  IMAD.WIDE.U32 R12, R9, c[0x0][0x488], R12 ;  /* 0x00012200090c7a25 */ /* 0x000fc800078e000c */
[----:B------:R-:W-:-:S04]  /*17d40*/  IMAD R6, R6, c[0x0][0x488], RZ ;  /* 0x0001220006067a24 */ /* 0x000fc800078e02ff */
[----:B------:R-:W-:Y:S01]  /*17d50*/  IMAD R7, R9, c[0x0][0x48c], R6 ;  /* 0x0001230009077a24 */ /* 0x000fe200078e0206 */
[----:B------:R-:W-:-:S04]  /*17d60*/  LEA R6, P0, R12, c[0x0][0x450], 0x2 ;  /* 0x000114000c067a11 */ /* 0x000fc800078010ff */
[----:B------:R-:W-:-:S04]  /*17d70*/  IADD3 R7, R13, R7, RZ ;  /* 0x000000070d077210 */ /* 0x000fc80007ffe0ff */
[----:B------:R-:W-:-:S05]  /*17d80*/  LEA.HI.X R7, R12, c[0x0][0x454], R7, 0x2, P0 ;  /* 0x000115000c077a11 */ /* 0x000fca00000f1407 */
[----:B------:R1:W-:Y:S02]  /*17d90*/  STG.E [R6.64], R4 ;  /* 0x0000000406007986 */ /* 0x0003e4000c101904 */
.L_x_957:
[----:B------:R-:W-:Y:S05]  /*17da0*/  BSYNC B0 ;  /* 0x0000000000007941 */ /* 0x000fea0003800000 */
.L_x_956:
[----:B-1----:R-:W1:Y:S01]  /*17db0*/  S2R R6, SR_CTAID.X ;  /* 0x0000000000067919 */ /* 0x002e620000002500 */
[----:B------:R-:W-:Y:S01]  /*17dc0*/  SHF.R.S32.HI R7, RZ, 0x1f, R2 ;  /* 0x0000001fff077819 */ /* 0x000fe20000011402 */
[----:B------:R-:W-:Y:S01]  /*17dd0*/  IMAD R9, R11, c[0x0][0x3a0], RZ ;  /* 0x0000e8000b097a24 */ /* 0x000fe200078e02ff */
[----:B------:R-:W-:Y:S01]  /*17de0*/  BSSY B0, `(.L_x_958) ;  /* 0x0000045000007945 */ /* 0x000fe20003800000 */
[----:B------:R-:W-:Y:S01]  /*17df0*/  IMAD R0, R0, c[0x0][0x3e8], RZ ;  /* 0x0000fa0000007a24 */ /* 0x000fe200078e02ff */
[-C--:B------:R-:W-:Y:S01]  /*17e00*/  LEA.HI R8, R7, R2.reuse, RZ, 0x3 ;  /* 0x0000000207087211 */ /* 0x080fe200078f18ff */
[C---:B------:R-:W-:Y:S01]  /*17e10*/  IMAD R4, R10.reuse, c[0x0][0x3a4], R9 ;  /* 0x0000e9000a047a24 */ /* 0x040fe200078e0209 */
[----:B------:R-:W-:Y:S01]  /*17e20*/  MOV R7, c[0x0][0x4e8] ;  /* 0x00013a0000077a02 */ /* 0x000fe20000000f00 */
[----:B------:R-:W-:Y:S01]  /*17e30*/  IMAD.WIDE.U32 R10, R10, c[0x0][0x3a0], RZ ;  /* 0x0000e8000a0a7a25 */ /* 0x000fe200078e00ff */
[----:B------:R-:W-:Y:S02]  /*17e40*/  LOP3.LUT R9, R8, 0xfffffff8, RZ, 0xc0, !PT ;  /* 0xfffffff808097812 */ /* 0x000fe400078ec0ff */
[----:B------:R-:W-:Y:S01]  /*17e50*/  ISETP.NE.AND P0, PT, R7, 0x1, PT ;  /* 0x000000010700780c */ /* 0x000fe20003f05270 */
[----:B------:R-:W-:Y:S01]  /*17e60*/  IMAD.IADD R13, R11, 0x1, R4 ;  /* 0x000000010b0d7824 */ /* 0x000fe200078e0204 */
[----:B------:R-:W-:Y:S01]  /*17e70*/  IADD3 R11, -R9, R2, RZ ;  /* 0x00000002090b7210 */ /* 0x000fe20007ffe1ff */
[----:B------:R-:W-:Y:S01]  /*17e80*/  IMAD.MOV.U32 R12, RZ, RZ, R10 ;  /* 0x000000ffff0c7224 */ /* 0x000fe200078e000a */
[----:B------:R-:W-:Y:S01]  /*17e90*/  SHF.R.S32.HI R8, RZ, 0x3, R8 ;  /* 0x00000003ff087819 */ /* 0x000fe20000011408 */
[----:B------:R-:W-:-:S02]  /*17ea0*/  IMAD R0, R223, c[0x0][0x3ec], R0 ;  /* 0x0000fb00df007a24 */ /* 0x000fc400078e0200 */
[----:B------:R-:W-:Y:S01]  /*17eb0*/  IMAD.WIDE.U32 R12, R223, c[0x0][0x3e8], R12 ;  /* 0x0000fa00df0c7a25 */ /* 0x000fe200078e000c */
[CC--:B------:R-:W-:Y:S02]  /*17ec0*/  LEA R7, R11.reuse, R8.reuse, 0x5 ;  /* 0x000000080b077211 */ /* 0x0c0fe400078e28ff */
[----:B------:R-:W-:Y:S01]  /*17ed0*/  SHF.L.U32 R11, R11, 0x3, RZ ;  /* 0x000000030b0b7819 */ /* 0x000fe200000006ff */
[----:B------:R-:W-:Y:S01]  /*17ee0*/  IMAD R5, R5, c[0x0][0x3f0], RZ ;  /* 0x0000fc0005057a24 */ /* 0x000fe200078e02ff */
[----:B------:R-:W-:Y:S01]  /*17ef0*/  IADD3 R13, R0, R13, RZ ;  /* 0x0000000d000d7210 */ /* 0x000fe20007ffe0ff */
[C---:B-1----:R-:W-:Y:S01]  /*17f00*/  IMAD R7, R6.reuse, 0x80, R7 ;  /* 0x0000008006077824 */ /* 0x042fe200078e0207 */
[----:B------:R-:W-:Y:S01]  /*17f10*/  LEA R6, R6, R8, 0x7 ;  /* 0x0000000806067211 */ /* 0x000fe200078e38ff */
[----:B------:R-:W-:Y:S01]  /*17f20*/  IMAD R5, R226, c[0x0][0x3f4], R5 ;  /* 0x0000fd00e2057a24 */ /* 0x000fe200078e0205 */
[----:B------:R-:W-:Y:S01]  /*17f30*/  IADD3 R10, R11, 0x40, RZ ;  /* 0x000000400b0a7810 */ /* 0x000fe20007ffe0ff */
[----:B------:R-:W-:Y:S01]  /*17f40*/  @P0 IMAD.HI.U32 R0, R7, c[0x0][0x4ec], RZ ;  /* 0x00013b0007000a27 */ /* 0x000fe200078e00ff */
[----:B------:R-:W-:-:S02]  /*17f50*/  MOV R2, R7 ;  /* 0x0000000700027202 */ /* 0x000fc40000000f00 */
[C---:B------:R-:W-:Y:S01]  /*17f60*/  IADD3 R9, R11.reuse, 0x80, RZ ;  /* 0x000000800b097810 */ /* 0x040fe20007ffe0ff */
[----:B------:R-:W-:Y:S01]  /*17f70*/  IMAD.WIDE.U32 R12, R226, c[0x0][0x3f0], R12 ;  /* 0x0000fc00e20c7a25 */ /* 0x000fe200078e000c */
[----:B------:R-:W-:Y:S02]  /*17f80*/  @P0 SHF.R.U32.HI R2, RZ, c[0x0][0x4f0], R0 ;  /* 0x00013c00ff020a19 */ /* 0x000fe40000011600 */
[----:B------:R-:W-:Y:S02]  /*17f90*/  IADD3 R8, R11, 0xc0, RZ ;  /* 0x000000c00b087810 */ /* 0x000fe40007ffe0ff */
[--C-:B------:R-:W-:Y:S01]  /*17fa0*/  SHF.R.S32.HI R4, RZ, 0x1f, R2.reuse ;  /* 0x0000001fff047819 */ /* 0x100fe20000011402 */
[----:B------:R-:W-:Y:S01]  /*17fb0*/  IMAD.MOV R0, RZ, RZ, -R2 ;  /* 0x000000ffff007224 */ /* 0x000fe200078e0a02 */
[----:B------:R-:W-:-:S03]  /*17fc0*/  IADD3 R13, R13, R5, RZ ;  /* 0x000000050d0d7210 */ /* 0x000fc60007ffe0ff */
[----:B------:R-:W-:Y:S02]  /*17fd0*/  IMAD R5, R4, c[0x0][0x3e0], RZ ;  /* 0x0000f80004057a24 */ /* 0x000fe400078e02ff */
[----:B------:R-:W-:Y:S02]  /*17fe0*/  IMAD R0, R0, c[0x0][0x4e8], R7 ;  /* 0x00013a0000007a24 */ /* 0x000fe400078e0207 */
[----:B------:R-:W-:-:S04]  /*17ff0*/  IMAD.WIDE.U32 R12, R2, c[0x0][0x3e0], R12 ;  /* 0x0000f800020c7a25 */ /* 0x000fc800078e000c */
[----:B------:R-:W-:Y:S01]  /*18000*/  IMAD R5, R2, c[0x0][0x3e4], R5 ;  /* 0x0000f90002057a24 */ /* 0x000fe200078e0205 */
[----:B------:R-:W-:Y:S01]  /*18010*/  SHF.R.S32.HI R2, RZ, 0x1f, R0 ;  /* 0x0000001fff027819 */ /* 0x000fe20000011400 */
[----:B-----5:R-:W-:-:S03]  /*18020*/  IMAD R7, R3, c[0x0][0x4e8], RZ ;  /* 0x00013a0003077a24 */ /* 0x020fc600078e02ff */
[----:B------:R-:W-:Y:S01]  /*18030*/  IADD3 R13, R13, R5, RZ ;  /* 0x000000050d0d7210 */ /* 0x000fe20007ffe0ff */
[----:B------:R-:W-:-:S04]  /*18040*/  IMAD R5, R2, c[0x0][0x3d8], RZ ;  /* 0x0000f60002057a24 */ /* 0x000fc800078e02ff */
[C---:B------:R-:W-:Y:S02]  /*18050*/  IMAD R5, R0.reuse, c[0x0][0x3dc], R5 ;  /* 0x0000f70000057a24 */ /* 0x040fe400078e0205 */
[----:B------:R-:W-:-:S04]  /*18060*/  IMAD.WIDE.U32 R12, R0, c[0x0][0x3d8], R12 ;  /* 0x0000f600000c7a25 */ /* 0x000fc800078e000c */
[----:B------:R-:W-:Y:S01]  /*18070*/  IMAD.IADD R5, R13, 0x1, R5 ;  /* 0x000000010d057824 */ /* 0x000fe200078e0205 */
        /* <DEDUP_REMOVED lines=27> */
.L_x_959:
[----:B------:R-:W-:Y:S05]  /*18230*/  BSYNC B0 ;  /* 0x0000000000007941 */ /* 0x000fea0003800000 */
.L_x_958:
[----:B--2---:R-:W-:Y:S01]  /*18240*/  IADD3 R4, R6, 0x20, RZ ;  /* 0x0000002006047810 */ /* 0x004fe20007ffe0ff */
[----:B------:R2:W1:Y:S01]  /*18250*/  SHFL.IDX PT, R13, R0, 0x1, 0x181f ;  /* 0x00381f00000d7f89 */ /* 0x00046200000e0000 */
        /* <DEDUP_REMOVED lines=8> */
[----:B---3--:R-:W-:Y:S02]  /*182e0*/  @!P2 SHF.R.S32.HI R5, RZ, 0x1f, R10 ;  /* 0x0000001fff05a819 */ /* 0x008fe4000001140a */
        /* <DEDUP_REMOVED lines=16> */
.L_x_961:
[----:B------:R-:W-:Y:S05]  /*183f0*/  BSYNC B0 ;  /* 0x0000000000007941 */ /* 0x000fea0003800000 */
.L_x_960:
[----:B-1----:R-:W-:Y:S01]  /*18400*/  IADD3 R4, R6, 0x40, RZ ;  /* 0x0000004006047810 */ /* 0x002fe20007ffe0ff */
[----:B------:R1:W2:Y:S01]  /*18410*/  SHFL.IDX PT, R13, R0, 0x2, 0x181f ;  /* 0x00581f00000d7f89 */ /* 0x0002a200000e0000 */
        /* <DEDUP_REMOVED lines=12> */
[----:B--2-4-:R-:W-:Y:S01]  /*184e0*/  @!P3 IMAD.WIDE R14, R11, 0x2, R12 ;  /* 0x000000020b0eb825 */ /* 0x014fe200078e020c */
        /* <DEDUP_REMOVED lines=12> */
.L_x_963:
[----:B------:R-:W-:Y:S05]  /*185b0*/  BSYNC B0 ;  /* 0x0000000000007941 */ /* 0x000fea0003800000 */
.L_x_962:
[----:B------:R-:W-:Y:S01]  /*185c0*/  IADD3 R6, R6, 0x60, RZ ;  /* 0x0000006006067810 */ /* 0x000fe20007ffe0ff */
[----:B------:R1:W4:Y:S03]  /*185d0*/  SHFL.IDX PT, R3, R0, 0x3, 0x181f ;  /* 0x00781f0000037f89 */ /* 0x00032600000e0000 */
[----:B------:R-:W-:Y:S01]  /*185e0*/  ISETP.GE.AND P0, PT, R6, R7, PT ;  /* 0x000000070600720c */ /* 0x000fe20003f06270 */
[----:B-12---:R-:W1:-:S12]  /*185f0*/  SHFL.IDX PT, R2, R2, 0x3, 0x181f ;  /* 0x00781f0002027f89 */ /* 0x006e5800000e0000 */
[----:B------:R-:W-:Y:S05]  /*18600*/  @P0 EXIT ;  /* 0x000000000000094d */ /* 0x000fea0003800000 */
[----:B------:R-:W-:Y:S02]  /*18610*/  ISETP.GE.AND P1, PT, R10, c[0x0][0x3c8], PT ;  /* 0x0000f2000a007a0c */ /* 0x000fe40003f26270 */
[----:B------:R-:W-:Y:S02]  /*18620*/  ISETP.GE.AND P0, PT, R9, c[0x0][0x3c8], PT ;  /* 0x0000f20009007a0c */ /* 0x000fe40003f06270 */
[----:B------:R-:W-:-:S09]  /*18630*/  ISETP.GE.AND P2, PT, R11, c[0x0][0x3c8], PT ;  /* 0x0000f2000b007a0c */ /* 0x000fd20003f46270 */
[----:B---3--:R-:W-:Y:S02]  /*18640*/  @!P1 SHF.R.S32.HI R5, RZ, 0x1f, R10 ;  /* 0x0000001fff059819 */ /* 0x008fe4000001140a */
        /* <DEDUP_REMOVED lines=19> */
.L_x_936:
[----:B------:R-:W-:Y:S02]  /*18780*/  MOV R9, 0x1 ;  /* 0x0000000100097802 */ /* 0x000fe40000000f00 */
[----:B------:R-:W-:Y:S02]  /*18790*/  MOV R8, 0x187b0 ;  /* 0x000187b000087802 */ /* 0x000fe40000000f00 */
[----:B-1----:R-:W-:Y:S05]  /*187a0*/  CALL.REL.NOINC `($__internal_4_$__cuda_sm70_shflsync_idx_p) ;  /* 0x000000f000007944 */ /* 0x002fea0003c00000 */
[----:B--2---:R-:W-:Y:S01]  /*187b0*/  IMAD.MOV.U32 R30, RZ, RZ, R9 ;  /* 0x000000ffff1e7224 */ /* 0x004fe200078e0009 */
[----:B-1----:R-:W-:Y:S01]  /*187c0*/  MOV R10, R28 ;  /* 0x0000001c000a7202 */ /* 0x002fe20000000f00 */
[----:B------:R-:W-:Y:S01]  /*187d0*/  IMAD.MOV.U32 R9, RZ, RZ, 0x1 ;  /* 0x00000001ff097424 */ /* 0x000fe200078e00ff */
[----:B------:R-:W-:Y:S02]  /*187e0*/  MOV R8, 0x18800 ;  /* 0x0001880000087802 */ /* 0x000fe40000000f00 */
[----:B------:R-:W-:Y:S05]  /*187f0*/  CALL.REL.NOINC `($__internal_4_$__cuda_sm70_shflsync_idx_p) ;  /* 0x000000a000007944 */ /* 0x000fea0003c00000 */
[----:B-12---:R-:W-:Y:S05]  /*18800*/  BRA `(.L_x_964) ;  /* 0xffff765000007947 */ /* 0x006fea000383ffff */
.L_x_944:
[----:B-1----:R-:W-:Y:S02]  /*18810*/  MOV R9, 0x1 ;  /* 0x0000000100097802 */ /* 0x002fe40000000f00 */
[----:B------:R-:W-:Y:S02]  /*18820*/  MOV R8, 0x18840 ;  /* 0x0001884000087802 */ /* 0x000fe40000000f00 */
[----:B---3--:R-:W-:Y:S05]  /*18830*/  CALL.REL.NOINC `($__internal_4_$__cuda_sm70_shflsync_idx_p) ;  /* 0x0000006000007944 */ /* 0x008fea0003c00000 */
[----:B-1----:R-:W-:Y:S01]  /*18840*/  MOV R10, R2 ;  /* 0x00000002000a7202 */ /* 0x002fe20000000f00 */
[----:B--2---:R-:W-:Y:S01]  /*18850*/  IMAD.MOV.U32 R5, RZ, RZ, R9 ;  /* 0x000000ffff057224 */ /* 0x004fe200078e0009 */
[----:B------:R-:W-:Y:S01]  /*18860*/  MOV R8, 0x18890 ;  /* 0x0001889000087802 */ /* 0x000fe20000000f00 */
[----:B------:R-:W-:Y:S02]  /*18870*/  IMAD.MOV.U32 R9, RZ, RZ, 0x1 ;  /* 0x00000001ff097424 */ /* 0x000fe400078e00ff */
[----:B------:R-:W-:Y:S05]  /*18880*/  CALL.REL.NOINC `($__internal_4_$__cuda_sm70_shflsync_idx_p) ;  /* 0x0000001000007944 */ /* 0x000fea0003c00000 */
[----:B-12---:R-:W-:-:S05]  /*18890*/  BRA `(.L_x_965) ;  /* 0xffffa1b000007947 */ /* 0x006fca000383ffff */
        .weak           $__internal_4_$__cuda_sm70_shflsync_idx_p
        .type           $__internal_4_$__cuda_sm70_shflsync_idx_p,@function
        .size           $__internal_4_$__cuda_sm70_shflsync_idx_p,(.L_x_3642 - $__internal_4_$__cuda_sm70_shflsync_idx_p)
$__internal_4_$__cuda_sm70_shflsync_idx_p:
[----:B------:R-:W-:Y:S01]  /*188a0*/  MOV R16, R8 ;  /* 0x0000000800107202 */ /* 0x000fe20000000f00 */
[----:B------:R-:W-:Y:S04]  /*188b0*/  WARPSYNC R227 ;  /* 0x000000e300007348 */ /* 0x000fe80003800000 */
[----:B------:R-:W-:Y:S01]  /*188c0*/  MOV R17, 0x0 ;  /* 0x0000000000117802 */ /* 0x000fe20000000f00 */
[----:B------:R1:W2:Y:S03]  /*188d0*/  SHFL.IDX PT, R9, R10, R9, R230 ;  /* 0x000000090a097389 */ /* 0x0002a600000e00e6 */
[----:B------:R-:W-:Y:S05]  /*188e0*/  RET.REL.NODEC R16 `(_ZN7cutlass13device_kernelIN5flash19enable_sm80_to_sm89INS1_16FlashAttnFwdSm80INS1_25CollectiveMainloopFwdSm80ILi8ELi1ELb0EN4cute5tupleIJNS5_1CILi128EEENS7_ILi48EEENS7_ILi256EEEEEELi256ENS_10bfloat16_tEfNS_4arch4Sm80ELb0ELb0ELb1ELb1ELb1ELb1ELb1ELb0EEENS1_21CollectiveEpilogueFwdINS6_IJS8_SA_S9_EEENS6_IJNS7_ILi1EEESI_SI_EEESC_SE_Li256ELb1ELb1ELb0ELb0EEENS1_19SingleTileSchedulerILb1ELb0ELb1ELi128EEEEEEEEEvNT_6ParamsE) ;  /* 0xfffe771010007950 */ /* 0x000fea0003c3ffff */
.L_x_966:
        /* <DEDUP_REMOVED lines=9> */
.L_x_3642:


//--------------------- .text._ZN7cutlass13device_kernelIN5flash19enable_sm80_to_sm89INS1_16FlashAttnFwdSm80INS1_25CollectiveMainloopFwdSm80ILi8ELi1ELb0EN4cute5tupleIJNS5_1CILi128EEENS7_ILi64EEENS7_ILi256EEEEEELi256ENS_10bfloat16_tEfNS_4arch4Sm80ELb0ELb1ELb1ELb0ELb1ELb0ELb1ELb0EEENS1_21CollectiveEpilogueFwdINS6_IJS8_SA_S9_EEENS6_IJNS7_ILi1EEESI_SI_EEESC_SE_Li256ELb0ELb1ELb0ELb0EEENS1_19SingleTileSchedulerILb0ELb0ELb1ELi128EEEEEEEEEvNT_6ParamsE --------------------------
	.section	.text._ZN7cutlass13device_kernelIN5flash19enable_sm80_to_sm89INS1_16FlashAttnFwdSm80INS1_25CollectiveMainloopFwdSm80ILi8ELi1ELb0EN4cute5tupleIJNS5_1CILi128EEENS7_ILi64EEENS7_ILi256EEEEEELi256ENS_10bfloat16_tEfNS_4arch4Sm80ELb0ELb1ELb1ELb0ELb1ELb0ELb1ELb0EEENS1_21CollectiveEpilogueFwdINS6_IJS8_SA_S9_EEENS6_IJNS7_ILi1EEESI_SI_EEESC_SE_Li256ELb0ELb1ELb0ELb0EEENS1_19SingleTileSchedulerILb0ELb0ELb1ELi128EEEEEEEEEvNT_6ParamsE,"ax",@progbits
	.sectioninfo	@"SHI_REGISTERS=255"
	.align	128
.text._ZN7cutlass13device_kernelIN5flash19enable_sm80_to_sm89INS1_16FlashAttnFwdSm80INS1_25CollectiveMainloopFwdSm80ILi8ELi1ELb0EN4cute5tupleIJNS5_1CILi128EEENS7_ILi64EEENS7_ILi256EEEEEELi256ENS_10bfloat16_tEfNS_4arch4Sm80ELb0ELb1ELb1ELb0ELb1ELb0ELb1ELb0EEENS1_21CollectiveEpilogueFwdINS6_IJS8_SA_S9_EEENS6_IJNS7_ILi1EEESI_SI_EEESC_SE_Li256ELb0ELb1ELb0ELb0EEENS1_19SingleTileSchedulerILb0ELb0ELb1ELi128EEEEEEEEEvNT_6ParamsE:
        .type           _ZN7cutlass13device_kernelIN5flash19enable_sm80_to_sm89INS1_16FlashAttnFwdSm80INS1_25CollectiveMainloopFwdSm80ILi8ELi1ELb0EN4cute5tupleIJNS5_1CILi128EEENS7_ILi64EEENS7_ILi256EEEEEELi256ENS_10bfloat16_tEfNS_4arch4Sm80ELb0ELb1ELb1ELb0ELb1ELb0ELb1ELb0EEENS1_21CollectiveEpilogueFwdINS6_IJS8_SA_S9_EEENS6_IJNS7_ILi1EEESI_SI_EEESC_SE_Li256ELb0ELb1ELb0ELb0EEENS1_19SingleTileSchedulerILb0ELb0ELb1ELi128EEEEEEEEEvNT_6ParamsE,@function
        .size           _ZN7cutlass13device_kernelIN5flash19enable_sm80_to_sm89INS1_16FlashAttnFwdSm80INS1_25CollectiveMainloopFwdSm80ILi8ELi1ELb0EN4cute5tupleIJNS5_1CILi128EEENS7_ILi64EEENS7_ILi256EEEEEELi256ENS_10bfloat16_tEfNS_4arch4Sm80ELb0ELb1ELb1ELb0ELb1ELb0ELb1ELb0EEENS1_21CollectiveEpilogueFwdINS6_IJS8_SA_S9_EEENS6_IJNS7_ILi1EEESI_SI_EEESC_SE_Li256ELb0ELb1ELb0ELb0EEENS1_19SingleTileSchedulerILb0ELb0ELb1ELi128EEEEEEEEEvNT_6ParamsE,(.L_x_3644 - _ZN7cutlass13device_kernelIN5flash19enable_sm80_to_sm89INS1_16FlashAttnFwdSm80INS1_25CollectiveMainloopFwdSm80ILi8ELi1ELb0EN4cute5tupleIJNS5_1CILi128EEENS7_ILi64EEENS7_ILi256EEEEEELi256ENS_10bfloat16_tEfNS_4arch4Sm80ELb0ELb1ELb1ELb0ELb1ELb0ELb1ELb0EEENS1_21CollectiveEpilogueFwdINS6_IJS8_SA_S9_EEENS6_IJNS7_ILi1EEESI_SI_EEESC_SE_Li256ELb0ELb1ELb0ELb0EEENS1_19SingleTileSchedulerILb0ELb0ELb1ELi128EEEEEEEEEvNT_6ParamsE)
        .other          _ZN7cutlass13device_kernelIN5flash19enable_sm80_to_sm89INS1_16FlashAttnFwdSm80INS1_25CollectiveMainloopFwdSm80ILi8ELi1ELb0EN4cute5tupleIJNS5_1CILi128EEENS7_ILi64EEENS7_ILi256EEEEEELi256ENS_10bfloat16_tEfNS_4arch4Sm80ELb0ELb1ELb1ELb0ELb1ELb0ELb1ELb0EEENS1_21CollectiveEpilogueFwdINS6_IJS8_SA_S9_EEENS6_IJNS7_ILi1EEESI_SI_EEESC_SE_Li256ELb0ELb1ELb0ELb0EEENS1_19SingleTileSchedulerILb0ELb0ELb1ELi128EEEEEEEEEvNT_6ParamsE,@"STO_CUDA_ENTRY STV_DEFAULT"
_ZN7cutlass13device_kernelIN5flash19enable_sm80_to_sm89INS1_16FlashAttnFwdSm80INS1_25CollectiveMainloopFwdSm80ILi8ELi1ELb0EN4cute5tupleIJNS5_1CILi128EEENS7_ILi64EEENS7_ILi256EEEEEELi256ENS_10bfloat16_tEfNS_4arch4Sm80ELb0ELb1ELb1ELb0ELb1ELb0ELb1ELb0EEENS1_21CollectiveEpilogueFwdINS6_IJS8_SA_S9_EEENS6_IJNS7_ILi1EEESI_SI_EEESC_SE_Li256ELb0ELb1ELb0ELb0EEENS1_19SingleTileSchedulerILb0ELb0ELb1ELi128EEEEEEEEEvNT_6ParamsE:
        /* <DEDUP_REMOVED lines=20> */
[----:B------:R-:W-:Y:S01]  /*0140*/  UMOV UR13, 0x1 ;  /* 0x00000001000d7882 */ /* 0x000fe20000000000 */
[----:B------:R-:W3:Y:S01]  /*0150*/  S2UR UR9, SR_CTAID.Y ;  /* 0x00000000000979c3 */ /* 0x000ee20000002600 */
[----:B------:R-:W4:Y:S01]  /*0160*/  S2R R105, SR_TID.X ;  /* 0x0000000000697919 */ /* 0x000f220000002100 */
[----:B------:R-:W-:-:S02]  /*0170*/  ULDC UR8, c[0x0][0x1d0] ;  /* 0x0000740000087ab9 */ /* 0x000fc40000000800 */
[----:B------:R-:W-:Y:S02]  /*0180*/  ULDC UR14, c[0x0][0x168] ;  /* 0x00005a00000e7ab9 */ /* 0x000fe40000000800 */
[----:B-1----:R-:W-:-:S04]  /*0190*/  USHF.L.U32 UR25, UR25, 0x7, URZ ;  /* 0x0000000719197899 */ /* 0x002fc8000800063f */
[----:B------:R-:W-:Y:S02]  /*01a0*/  @UP2 UIADD3 UR10, UR25, 0x7f, URZ ;  /* 0x0000007f190a2890 */ /* 0x000fe4000fffe03f */
[----:B------:R-:W-:Y:S02]  /*01b0*/  UIADD3 UR7, UR25, 0x7f, URZ ;  /* 0x0000007f19077890 */ /* 0x000fe4000fffe03f */
[----:B------:R-:W-:Y:S02]  /*01c0*/  UIMAD.WIDE.U32 UR10, UR10, UR4, URZ ;  /* 0x000000040a0a72a5 */ /* 0x000fe4000f8e003f */
[----:B---3--:R-:W-:Y:S02]  /*01d0*/  USHF.R.S32.HI UR18, URZ, 0x1f, UR9 ;  /* 0x0000001f3f127899 */ /* 0x008fe40008011409 */
[----:B------:R-:W-:-:S03]  /*01e0*/  @UP2 USHF.R.U32.HI UR7, URZ, UR5, UR11 ;  /* 0x000000053f072299 */ /* 0x000fc6000801160b */
[----:B------:R-:W-:Y:S02]  /*01f0*/  ULDC.64 UR4, c[0x0][0x328] ;  /* 0x0000ca0000047ab9 */ /* 0x000fe40000000a00 */
[----:B------:R-:W-:Y:S02]  /*0200*/  UISETP.LE.AND UP1, UPT, UR13, UR5, UPT ;  /* 0x000000050d00728c */ /* 0x000fe4000bf23270 */
[----:B------:R-:W-:Y:S02]  /*0210*/  UMOV UR10, URZ ;  /* 0x0000003f000a7c82 */ /* 0x000fe40008000000 */
[----:B------:R-:W-:Y:S02]  /*0220*/  ULDC UR11, c[0x0][0x2ac] ;  /* 0x0000ab00000b7ab9 */ /* 0x000fe40000000800 */
[----:B------:R-:W-:-:S04]  /*0230*/  UIMAD UR8, UR11, UR8, URZ ;  /* 0x000000080b0872a4 */ /* 0x000fc8000f8e023f */
[----:B------:R-:W-:-:S04]  /*0240*/  UIADD3 UR14, UR8, -UR14, UR13 ;  /* 0x8000000e080e7290 */ /* 0x000fc8000fffe00d */
[----:B------:R-:W-:-:S04]  /*0250*/  UIADD3 UR5, UR14, UR7, URZ ;  /* 0x000000070e057290 */ /* 0x000fc8000fffe03f */
        /* <DEDUP_REMOVED lines=16> */
.L_x_968:
[----:B------:R-:W-:Y:S02]  /*0360*/  ULDC UR4, c[0x0][0x32c] ;  /* 0x0000cb0000047ab9 */ /* 0x000fe40000000800 */
[----:B------:R-:W-:-:S03]  /*0370*/  UISETP.NE.AND UP0, UPT, UR13, UR4, UPT ;  /* 0x000000040d00728c */ /* 0x000fc6000bf05270 */
[----:B------:R-:W-:Y:S02]  /*0380*/  ULDC.64 UR4, c[0x0][0x330] ;  /* 0x0000cc0000047ab9 */ /* 0x000fe40000000a00 */
[----:B------:R-:W-:-:S07]  /*0390*/  UIMAD.WIDE.U32 UR20, UR14, UR4, URZ ;  /* 0x000000040e1472a5 */ /* 0x000fce000f8e003f */
[----:B------:R-:W-:Y:S02]  /*03a0*/  @UP0 UMOV UR13, UR21 ;  /* 0x00000015000d0c82 */ /* 0x000fe40008000000 */
[----:B------:R-:W-:Y:S02]  /*03b0*/  @UP0 USHF.R.U32.HI UR14, URZ, UR5, UR13 ;  /* 0x000000053f0e0299 */ /* 0x000fe4000801160d */
.L_x_969:
[----:B------:R-:W-:Y:S02]  /*03c0*/  ULDC UR4, c[0x0][0x32c] ;  /* 0x0000cb0000047ab9 */ /* 0x000fe40000000800 */
[----:B------:R-:W-:-:S04]  /*03d0*/  UIMAD UR4, UR14, UR4, UR4 ;  /* 0x000000040e0472a4 */ /* 0x000fc8000f8e0204 */
[----:B------:R-:W-:-:S04]  /*03e0*/  UISETP.LT.AND UP0, UPT, UR7, UR4, UPT ;  /* 0x000000040700728c */ /* 0x000fc8000bf01270 */
[----:B------:R-:W-:Y:S02]  /*03f0*/  USEL UR7, UR7, UR4, UP0 ;  /* 0x0000000407077287 */ /* 0x000fe40008000000 */
.L_x_967:
[----:B----4-:R-:W-:Y:S01]  /*0400*/  UIADD3 UR13, UR8, 0x3f, URZ ;  /* 0x0000003f080d7890 */ /* 0x010fe2000fffe03f */
[----:B------:R-:W-:Y:S01]  /*0410*/  PLOP3.LUT P0, PT, PT, PT, UP1, 0x40, 0x0 ;  /* 0x000000000000781c */ /* 0x000fe20003f0e818 */
[----:B------:R-:W-:Y:S02]  /*0420*/  UIADD3 UR14, UR7, 0x3f, URZ ;  /* 0x0000003f070e7890 */ /* 0x000fe4000fffe03f */
[----:B------:R-:W-:Y:S02]  /*0430*/  ULDC.64 UR4, c[0x0][0x2c8] ;  /* 0x0000b20000047ab9 */ /* 0x000fe40000000a00 */
[----:B------:R-:W-:Y:S02]  /*0440*/  UIMAD.WIDE.U32 UR20, UR25, UR4, URZ ;  /* 0x00000004191472a5 */ /* 0x000fe4000f8e003f */
[----:B------:R-:W-:Y:S02]  /*0450*/  USHF.R.S32.HI UR15, URZ, 0x1f, UR13 ;  /* 0x0000001f3f0f7899 */ /* 0x000fe4000801140d */
[----:B------:R-:W-:-:S02]  /*0460*/  USHF.R.S32.HI UR7, URZ, 0x1f, UR14 ;  /* 0x0000001f3f077899 */ /* 0x000fc4000801140e */
[----:B------:R-:W-:Y:S02]  /*0470*/  UMOV UR4, UR25 ;  /* 0x0000001900047c82 */ /* 0x000fe40008000000 */
[----:B------:R-:W-:Y:S02]  /*0480*/  @UP2 USHF.R.U32.HI UR4, URZ, UR5, UR21 ;  /* 0x000000053f042299 */ /* 0x000fe40008011615 */
[----:B------:R-:W-:Y:S02]  /*0490*/  ULEA.HI UR5, UR15, UR13, URZ, 0x6 ;  /* 0x0000000d0f057291 */ /* 0x000fe4000f8f303f */
[----:B------:R-:W-:Y:S02]  /*04a0*/  ULEA.HI UR21, UR7, UR14, URZ, 0x6 ;  /* 0x0000000e07157291 */ /* 0x000fe4000f8f303f */
[----:B------:R-:W-:Y:S02]  /*04b0*/  ULDC UR24, c[0x0][0x168] ;  /* 0x00005a0000187ab9 */ /* 0x000fe40000000800 */
[----:B------:R-:W-:-:S02]  /*04c0*/  USHF.R.S32.HI UR5, URZ, 0x6, UR5 ;  /* 0x000000063f057899 */ /* 0x000fc40008011405 */
[----:B------:R-:W-:Y:S02]  /*04d0*/  USHF.R.S32.HI UR21, URZ, 0x6, UR21 ;  /* 0x000000063f157899 */ /* 0x000fe40008011415 */
[----:B------:R-:W-:Y:S02]  /*04e0*/  UIADD3 UR24, UR8, -UR24, URZ ;  /* 0x8000001808187290 */ /* 0x000fe4000fffe03f */
[----:B------:R-:W-:Y:S02]  /*04f0*/  UISETP.LT.AND UP0, UPT, UR5, UR21, UPT ;  /* 0x000000150500728c */ /* 0x000fe4000bf01270 */
[----:B------:R-:W-:Y:S02]  /*0500*/  UIADD3 UR4, UR24, UR4, URZ ;  /* 0x0000000418047290 */ /* 0x000fe4000fffe03f */
[----:B------:R-:W-:Y:S02]  /*0510*/  ULDC UR7, c[0x0][0x324] ;  /* 0x0000c90000077ab9 */ /* 0x000fe40000000800 */
        /* <DEDUP_REMOVED lines=15> */
.L_x_971:
[----:B------:R-:W-:Y:S02]  /*0610*/  ULDC UR4, c[0x0][0x32c] ;  /* 0x0000cb0000047ab9 */ /* 0x000fe40000000800 */
[----:B------:R-:W-:-:S03]  /*0620*/  UISETP.NE.AND UP0, UPT, UR4, 0x1, UPT ;  /* 0x000000010400788c */ /* 0x000fc6000bf05270 */
[----:B------:R-:W-:Y:S02]  /*0630*/  ULDC.64 UR4, c[0x0][0x330] ;  /* 0x0000cc0000047ab9 */ /* 0x000fe40000000a00 */
[----:B------:R-:W-:-:S06]  /*0640*/  UIMAD.WIDE.U32 UR14, UR13, UR4, URZ ;  /* 0x000000040d0e72a5 */ /* 0x000fcc000f8e003f */
[----:B------:R-:W-:Y:S02]  /*0650*/  @UP0 USHF.R.U32.HI UR13, URZ, UR5, UR15 ;  /* 0x000000053f0d0299 */ /* 0x000fe4000801160f */
.L_x_972:
[----:B------:R-:W-:Y:S02]  /*0660*/  ULDC UR4, c[0x0][0x32c] ;  /* 0x0000cb0000047ab9 */ /* 0x000fe40000000800 */
[----:B------:R-:W-:-:S04]  /*0670*/  UIMAD UR4, UR13, UR4, URZ ;  /* 0x000000040d0472a4 */ /* 0x000fc8000f8e023f */
[----:B------:R-:W-:-:S04]  /*0680*/  UISETP.LT.AND UP0, UPT, UR7, UR4, UPT ;  /* 0x000000040700728c */ /* 0x000fc8000bf01270 */
[----:B------:R-:W-:-:S04]  /*0690*/  USEL UR7, UR7, UR4, !UP0 ;  /* 0x0000000407077287 */ /* 0x000fc8000c000000 */
.L_x_970:
[----:B------:R-:W-:Y:S01]  /*06a0*/  USHF.R.S32.HI UR4, URZ, 0x1f, UR7 ;  /* 0x0000001f3f047899 */ /* 0x000fe20008011407 */
[----:B------:R-:W-:Y:S01]  /*06b0*/  PLOP3.LUT P2, PT, PT, PT, PT, 0x80, 0x0 ;  /* 0x000000000000781c */ /* 0x000fe20003f4f070 */
[----:B------:R-:W-:Y:S01]  /*06c0*/  CS2R R130, SRZ ;  /* 0x0000000000827805 */ /* 0x000fe2000001ff00 */
[----:B------:R-:W-:Y:S01]  /*06d0*/  IMAD.MOV.U32 R23, RZ, RZ, RZ ;  /* 0x000000ffff177224 */ /* 0x000fe200078e00ff */
[----:B------:R-:W-:Y:S01]  /*06e0*/  ULEA.HI UR7, UR4, UR7, URZ, 0x6 ;  /* 0x0000000704077291 */ /* 0x000fe2000f8f303f */
[----:B------:R-:W-:Y:S01]  /*06f0*/  IMAD.MOV.U32 R128, RZ, RZ, RZ ;  /* 0x000000ffff807224 */ /* 0x000fe200078e00ff */
[----:B------:R-:W-:Y:S01]  /*0700*/  CS2R R126, SRZ ;  /* 0x00000000007e7805 */ /* 0x000fe2000001ff00 */
[----:B------:R-:W-:Y:S01]  /*0710*/  CS2R R24, SRZ ;  /* 0x0000000000187805 */ /* 0x000fe2000001ff00 */
[----:B------:R-:W-:Y:S01]  /*0720*/  USHF.R.S32.HI UR7, URZ, 0x6, UR7 ;  /* 0x000000063f077899 */ /* 0x000fe20008011407 */
[----:B------:R-:W-:Y:S01]  /*0730*/  MOV R124, RZ ;  /* 0x000000ff007c7202 */ /* 0x000fe20000000f00 */
[----:B------:R-:W-:Y:S01]  /*0740*/  CS2R R122, SRZ ;  /* 0x00000000007a7805 */ /* 0x000fe2000001ff00 */
[----:B------:R-:W-:Y:S01]  /*0750*/  IMAD.MOV.U32 R120, RZ, RZ, RZ ;  /* 0x000000ffff787224 */ /* 0x000fe200078e00ff */
[----:B------:R-:W-:Y:S01]  /*0760*/  UISETP.LT.AND UP0, UPT, URZ, UR7, UPT ;  /* 0x000000073f00728c */ /* 0x000fe2000bf01270 */
[----:B------:R-:W-:Y:S01]  /*0770*/  CS2R R118, SRZ ;  /* 0x0000000000767805 */ /* 0x000fe2000001ff00 */
[----:B------:R-:W-:Y:S01]  /*0780*/  CS2R R26, SRZ ;  /* 0x00000000001a7805 */ /* 0x000fe2000001ff00 */
[----:B------:R-:W-:Y:S01]  /*0790*/  MOV R116, RZ ;  /* 0x000000ff00747202 */ /* 0x000fe20000000f00 */
[----:B------:R-:W-:Y:S01]  /*07a0*/  USEL UR7, URZ, UR7, !UP0 ;  /* 0x000000073f077287 */ /* 0x000fe2000c000000 */
[----:B------:R-:W-:Y:S01]  /*07b0*/  CS2R R114, SRZ ;  /* 0x0000000000727805 */ /* 0x000fe2000001ff00 */
[----:B------:R-:W-:Y:S01]  /*07c0*/  IMAD.MOV.U32 R112, RZ, RZ, RZ ;  /* 0x000000ffff707224 */ /* 0x000fe200078e00ff */
[----:B------:R-:W-:Y:S01]  /*07d0*/  CS2R R110, SRZ ;  /* 0x00000000006e7805 */ /* 0x000fe2000001ff00 */
[----:B------:R-:W-:Y:S01]  /*07e0*/  UISETP.GT.AND UP0, UPT, UR21, UR7, UPT ;  /* 0x000000071500728c */ /* 0x000fe2000bf04270 */
[----:B------:R-:W-:Y:S01]  /*07f0*/  CS2R R28, SRZ ;  /* 0x00000000001c7805 */ /* 0x000fe2000001ff00 */
[----:B------:R-:W-:Y:S01]  /*0800*/  MOV R108, RZ ;  /* 0x000000ff006c7202 */ /* 0x000fe20000000f00 */
[----:B------:R-:W-:Y:S01]  /*0810*/  CS2R R106, SRZ ;  /* 0x00000000006a7805 */ /* 0x000fe2000001ff00 */
[----:B------:R-:W-:Y:S01]  /*0820*/  IMAD.MOV.U32 R104, RZ, RZ, RZ ;  /* 0x000000ffff687224 */ /* 0x000fe200078e00ff */
[----:B------:R-:W-:Y:S01]  /*0830*/  CS2R R102, SRZ ;  /* 0x0000000000667805 */ /* 0x000fe2000001ff00 */
[----:B------:R-:W-:Y:S01]  /*0840*/  PLOP3.LUT P0, PT, PT, PT, UP0, 0x80, 0x0 ;  /* 0x000000000000781c */ /* 0x000fe20003f0f008 */
        /* <DEDUP_REMOVED lines=63> */
[----:B-1----:R-:W-:Y:S02]  /*0c40*/  IMAD.U32 R2, RZ, RZ, UR4 ;  /* 0x00000004ff027e24 */ /* 0x002fe4000f8e00ff */
[----:B------:R-:W-:Y:S01]  /*0c50*/  IMAD.U32 R3, RZ, RZ, UR5 ;  /* 0x00000005ff037e24 */ /* 0x000fe2000f8e00ff */
[----:B------:R-:W-:Y:S01]  /*0c60*/  SHF.R.S32.HI R101, RZ, 0x1f, R105 ;  /* 0x0000001fff657819 */ /* 0x000fe20000011469 */
[----:B------:R-:W-:Y:S02]  /*0c70*/  ULDC.64 UR4, c[0x0][0x1b8] ;  /* 0x00006e0000047ab9 */ /* 0x000fe40000000a00 */
[----:B------:R-:W-:Y:S01]  /*0c80*/  UIMAD UR13, UR18, UR4, URZ ;  /* 0x00000004120d72a4 */ /* 0x000fe2000f8e023f */
[----:B------:R1:W3:Y:S01]  /*0c90*/  @P0 LDG.E R9, [R2.64] ;  /* 0x0000001002090981 */ /* 0x0002e2000c1e1900 */
[----:B------:R-:W-:Y:S01]  /*0ca0*/  PLOP3.LUT P2, PT, PT, PT, UP2, 0x80, 0x0 ;  /* 0x000000000000781c */ /* 0x000fe20003f4f028 */
[----:B------:R-:W-:Y:S01]  /*0cb0*/  UIMAD.WIDE.U32 UR22, UR9, UR4, URZ ;  /* 0x00000004091672a5 */ /* 0x000fe2000f8e003f */
[----:B------:R-:W-:Y:S01]  /*0cc0*/  PLOP3.LUT P1, PT, PT, PT, UP2, 0x80, 0x0 ;  /* 0x000000000000781c */ /* 0x000fe20003f2f028 */
[----:B------:R-:W-:Y:S01]  /*0cd0*/  UIMAD UR13, UR9, UR5, UR13 ;  /* 0x00000005090d72a4 */ /* 0x000fe2000f8e020d */
[----:B------:R-:W-:Y:S01]  /*0ce0*/  IMAD.MOV.U32 R240, RZ, RZ, RZ ;  /* 0x000000fffff07224 */ /* 0x000fe200078e00ff */
[----:B------:R-:W-:-:S02]  /*0cf0*/  USHF.R.S32.HI UR14, URZ, 0x1f, UR6 ;  /* 0x0000001f3f0e7899 */ /* 0x000fc40008011406 */
[----:B------:R-:W-:Y:S02]  /*0d00*/  ULDC.64 UR4, c[0x0][0x1c0] ;  /* 0x0000700000047ab9 */ /* 0x000fe40000000a00 */
[----:B------:R-:W-:Y:S02]  /*0d10*/  UIADD3 UR23, UR23, UR13, URZ ;  /* 0x0000000d17177290 */ /* 0x000fe4000fffe03f */
[----:B------:R-:W-:Y:S02]  /*0d20*/  UIMAD UR14, UR14, UR4, URZ ;  /* 0x000000040e0e72a4 */ /* 0x000fe4000f8e023f */
[----:B------:R-:W-:Y:S02]  /*0d30*/  UIMAD.WIDE.U32 UR22, UR6, UR4, UR22 ;  /* 0x00000004061672a5 */ /* 0x000fe4000f8e0016 */
[----:B------:R-:W-:Y:S02]  /*0d40*/  UIMAD UR5, UR6, UR5, UR14 ;  /* 0x00000005060572a4 */ /* 0x000fe4000f8e020e */
[----:B------:R-:W-:-:S02]  /*0d50*/  ULDC UR4, c[0x0][0x168] ;  /* 0x00005a0000047ab9 */ /* 0x000fc40000000800 */
[----:B------:R-:W-:Y:S02]  /*0d60*/  UIADD3 UR5, UR23, UR5, URZ ;  /* 0x0000000517057290 */ /* 0x000fe4000fffe03f */
[----:B------:R-:W-:Y:S02]  /*0d70*/  UIMAD UR12, UR12, UR4, URZ ;  /* 0x000000040c0c72a4 */ /* 0x000fe4000f8e023f */
[----:B------:R-:W-:Y:S01]  /*0d80*/  UIADD3 UR26, UR21, -0x1, URZ ;  /* 0xffffffff151a7890 */ /* 0x000fe2000fffe03f */
[----:B-1----:R-:W-:Y:S01]  /*0d90*/  LEA.HI R2, R101, R105, RZ, 0x3 ;  /* 0x0000006965027211 */ /* 0x002fe200078f18ff */
[----:B------:R-:W-:Y:S02]  /*0da0*/  IMAD.U32 R3, RZ, RZ, UR23 ;  /* 0x00000017ff037e24 */ /* 0x000fe4000f8e00ff */
[----:B------:R-:W-:Y:S01]  /*0db0*/  IMAD.U32 R3, RZ, RZ, UR5 ;  /* 0x00000005ff037e24 */ /* 0x000fe2000f8e00ff */
[----:B------:R-:W-:Y:S01]  /*0dc0*/  LOP3.LUT R0, R2, 0xfffffff8, RZ, 0xc0, !PT ;  /* 0xfffffff802007812 */ /* 0x000fe200078ec0ff */
[----:B------:R-:W-:Y:S01]  /*0dd0*/  USHF.L.U32 UR20, UR26, 0x6, URZ ;  /* 0x000000061a147899 */ /* 0x000fe2000800063f */
[----:B------:R-:W-:Y:S01]  /*0de0*/  SHF.R.S32.HI R18, RZ, 0x3, R2 ;  /* 0x00000003ff127819 */ /* 0x000fe20000011402 */
[----:B------:R-:W-:Y:S01]  /*0df0*/  IMAD.U32 R2, RZ, RZ, UR22 ;  /* 0x00000016ff027e24 */ /* 0x000fe2000f8e00ff */
[----:B------:R-:W-:Y:S01]  /*0e00*/  ULDC.64 UR4, c[0x0][0x2b0] ;  /* 0x0000ac0000047ab9 */ /* 0x000fe20000000a00 */
[----:B------:R-:W-:Y:S01]  /*0e10*/  IMAD.IADD R26, R105, 0x1, -R0 ;  /* 0x00000001691a7824 */ /* 0x000fe200078e0a00 */
[----:B------:R-:W-:-:S03]  /*0e20*/  IADD3 R16, R18, UR25, RZ ;  /* 0x0000001912107c10 */ /* 0x000fc6000fffe0ff */
[----:B------:R-:W-:Y:S01]  /*0e30*/  IMAD R251, R26, 0x20, R18 ;  /* 0x000000201afb7824 */ /* 0x000fe200078e0212 */
[----:B------:R-:W-:Y:S01]  /*0e40*/  ISETP.GE.AND P3, PT, R16, UR12, PT ;  /* 0x0000000c10007c0c */ /* 0x000fe2000bf66270 */
[----:B------:R-:W-:Y:S01]  /*0e50*/  IMAD.SHL.U32 R252, R26, 0x8, RZ ;  /* 0x000000081afc7824 */ /* 0x000fe200078e00ff */
[----:B------:R-:W-:Y:S02]  /*0e60*/  IADD3 R17, R16, 0x40, RZ ;  /* 0x0000004010117810 */ /* 0x000fe40007ffe0ff */
[----:B------:R-:W-:Y:S02]  /*0e70*/  IADD3 R5, R251, UR25, RZ ;  /* 0x00000019fb057c10 */ /* 0x000fe4000fffe0ff */
[C---:B------:R-:W-:Y:S02]  /*0e80*/  IADD3 R42, R252.reuse, 0x40, RZ ;  /* 0x00000040fc2a7810 */ /* 0x040fe40007ffe0ff */
[C---:B------:R-:W-:Y:S01]  /*0e90*/  IADD3 R27, R252.reuse, 0x80, RZ ;  /* 0x00000080fc1b7810 */ /* 0x040fe20007ffe0ff */
[----:B------:R-:W-:Y:S01]  /*0ea0*/  @P2 IMAD.HI.U32 R0, R5, c[0x0][0x2c8], RZ ;  /* 0x0000b20005002a27 */ /* 0x000fe200078e00ff */
[----:B------:R-:W-:-:S02]  /*0eb0*/  IADD3 R43, R252, 0xc0, RZ ;  /* 0x000000c0fc2b7810 */ /* 0x000fc40007ffe0ff */
[----:B------:R-:W-:Y:S01]  /*0ec0*/  ISETP.GE.AND P5, PT, R42, c[0x0][0x198], PT ;  /* 0x000066002a007a0c */ /* 0x000fe20003fa6270 */
[----:B------:R-:W-:Y:S01]  /*0ed0*/  IMAD.MOV.U32 R4, RZ, RZ, R5 ;  /* 0x000000ffff047224 */ /* 0x000fe200078e0005 */
[----:B------:R-:W-:Y:S02]  /*0ee0*/  @P1 SHF.R.U32.HI R4, RZ, c[0x0][0x2cc], R0 ;  /* 0x0000b300ff041a19 */ /* 0x000fe40000011600 */
[----:B------:R-:W-:Y:S02]  /*0ef0*/  ISETP.GE.AND P4, PT, R27, c[0x0][0x198], PT ;  /* 0x000066001b007a0c */ /* 0x000fe40003f86270 */
[--C-:B------:R-:W-:Y:S01]  /*0f00*/  SHF.R.S32.HI R6, RZ, 0x1f, R4.reuse ;  /* 0x0000001fff067819 */ /* 0x100fe20000011404 */
[----:B------:R-:W-:Y:S01]  /*0f10*/  IMAD.MOV R0, RZ, RZ, -R4 ;  /* 0x000000ffff007224 */ /* 0x000fe200078e0a04 */
[----:B------:R-:W-:Y:S01]  /*0f20*/  ISETP.GE.AND P2, PT, R43, c[0x0][0x198], PT ;  /* 0x000066002b007a0c */ /* 0x000fe20003f46270 */
[----:B------:R-:W-:Y:S01]  /*0f30*/  IMAD.WIDE.U32 R2, R4, c[0x0][0x1b0], R2 ;  /* 0x00006c0004027a25 */ /* 0x000fe200078e0002 */
[----:B------:R-:W-:-:S03]  /*0f40*/  ISETP.GE.AND P6, PT, R17, UR12, PT ;  /* 0x0000000c11007c0c */ /* 0x000fc6000bfc6270 */
[----:B------:R-:W-:Y:S02]  /*0f50*/  IMAD R6, R6, c[0x0][0x1b0], RZ ;  /* 0x00006c0006067a24 */ /* 0x000fe400078e02ff */
[----:B------:R-:W-:Y:S02]  /*0f60*/  IMAD R5, R0, c[0x0][0x2c4], R5 ;  /* 0x0000b10000057a24 */ /* 0x000fe400078e0205 */
[----:B------:R-:W-:Y:S02]  /*0f70*/  IMAD.SHL.U32 R0, R18, 0x40, RZ ;  /* 0x0000004012007824 */ /* 0x000fe400078e00ff */
[----:B------:R-:W-:Y:S01]  /*0f80*/  IMAD R4, R4, c[0x0][0x1b4], R6 ;  /* 0x00006d0004047a24 */ /* 0x000fe200078e0206 */
[----:B------:R-:W-:Y:S02]  /*0f90*/  SHF.R.S32.HI R6, RZ, 0x1f, R5 ;  /* 0x0000001fff067819 */ /* 0x000fe40000011405 */
[----:B------:R-:W-:Y:S01]  /*0fa0*/  LOP3.LUT R0, R0, 0x1c0, RZ, 0xc0, !PT ;  /* 0x000001c000007812 */ /* 0x000fe200078ec0ff */
[----:B------:R-:W-:-:S02]  /*0fb0*/  IMAD.IADD R3, R3, 0x1, R4 ;  /* 0x0000000103037824 */ /* 0x000fc400078e0204 */
[----:B------:R-:W-:Y:S01]  /*0fc0*/  IMAD R4, R6, c[0x0][0x1a8], RZ ;  /* 0x00006a0006047a24 */ /* 0x000fe200078e02ff */
[----:B------:R-:W-:Y:S01]  /*0fd0*/  SHF.R.U32.HI R7, RZ, 0x3, R0 ;  /* 0x00000003ff077819 */ /* 0x000fe20000011600 */
[----:B------:R-:W-:Y:S01]  /*0fe0*/  IMAD.WIDE.U32 R2, R5, c[0x0][0x1a8], R2 ;  /* 0x00006a0005027a25 */ /* 0x000fe200078e0002 */
[----:B------:R-:W-:-:S03]  /*0ff0*/  LOP3.LUT R6, R0, 0x38, R252, 0xf8, !PT ;  /* 0x0000003800067812 */ /* 0x000fc600078ef8fc */
[----:B------:R-:W-:Y:S01]  /*1000*/  IMAD R0, R5, c[0x0][0x1ac], R4 ;  /* 0x00006b0005007a24 */ /* 0x000fe200078e0204 */
[----:B------:R-:W-:Y:S02]  /*1010*/  LOP3.LUT R5, R6, R7, RZ, 0x3c, !PT ;  /* 0x0000000706057212 */ /* 0x000fe400078e3cff */
[----:B------:R-:W-:Y:S01]  /*1020*/  LEA.HI R6, R101, R105, RZ, 0x6 ;  /* 0x0000006965067211 */ /* 0x000fe200078f30ff */
[----:B------:R-:W-:Y:S01]  /*1030*/  IMAD.IADD R0, R3, 0x1, R0 ;  /* 0x0000000103007824 */ /* 0x000fe200078e0200 */
[----:B------:R-:W-:Y:S02]  /*1040*/  LEA R15, P1, R2, c[0x0][0x160], 0x1 ;  /* 0x00005800020f7a11 */ /* 0x000fe400078208ff */
[----:B------:R-:W-:Y:S01]  /*1050*/  IADD3 R4, R16, 0x20, RZ ;  /* 0x0000002010047810 */ /* 0x000fe20007ffe0ff */
[----:B------:R-:W-:Y:S01]  /*1060*/  IMAD.SHL.U32 R3, R6, 0x8, RZ ;  /* 0x0000000806037824 */ /* 0x000fe200078e00ff */
[----:B------:R-:W-:Y:S02]  /*1070*/  LEA.HI.X R14, R2, c[0x0][0x164], R0, 0x1, P1 ;  /* 0x00005900020e7a11 */ /* 0x000fe400008f0c00 */
[----:B------:R-:W-:Y:S01]  /*1080*/  ISETP.GE.AND P1, PT, R4, UR12, PT ;  /* 0x0000000c04007c0c */ /* 0x000fe2000bf26270 */
[----:B------:R-:W-:Y:S01]  /*1090*/  SHFL.IDX PT, R2, R15, 0x1, 0x181f ;  /* 0x00381f000f027f89 */ /* 0x000fe200000e0000 */
[----:B------:R-:W-:-:S02]  /*10a0*/  LOP3.LUT R8, R5, 0xfffffe00, R3, 0xf8, !PT ;  /* 0xfffffe0005087812 */ /* 0x000fc400078ef803 */
[----:B------:R-:W-:Y:S01]  /*10b0*/  SHF.R.S32.HI R7, RZ, 0x1f, R42 ;  /* 0x0000001fff077819 */ /* 0x000fe2000001142a */
[----:B------:R-:W-:Y:S01]  /*10c0*/  SHFL.IDX PT, R4, R15, RZ, 0x181f ;  /* 0x00181fff0f047589 */ /* 0x000fe200000e0000 */
[----:B------:R-:W-:Y:S01]  /*10d0*/  SHF.R.S32.HI R6, RZ, 0x1f, R27 ;  /* 0x0000001fff067819 */ /* 0x000fe2000001141b */
[----:B------:R-:W-:Y:S01]  /*10e0*/  IMAD.SHL.U32 R239, R8, 0x2, RZ ;  /* 0x0000000208ef7824 */ /* 0x000fe200078e00ff */
[----:B------:R-:W-:Y:S01]  /*10f0*/  SHF.R.S32.HI R0, RZ, 0x1f, R43 ;  /* 0x0000001fff007819 */ /* 0x000fe2000001142b */
[----:B------:R-:W1:Y:S01]  /*1100*/  SHFL.IDX PT, R5, R14, RZ, 0x181f ;  /* 0x00181fff0e057589 */ /* 0x000e6200000e0000 */
[----:B------:R-:W-:Y:S02]  /*1110*/  LEA.HI R7, R7, R42, RZ, 0x3 ;  /* 0x0000002a07077211 */ /* 0x000fe400078f18ff */
[----:B------:R-:W-:Y:S01]  /*1120*/  LEA.HI R6, R6, R27, RZ, 0x3 ;  /* 0x0000001b06067211 */ /* 0x000fe200078f18ff */
[----:B------:R-:W4:Y:S01]  /*1130*/  SHFL.IDX PT, R3, R14, 0x1, 0x181f ;  /* 0x00381f000e037f89 */ /* 0x000f2200000e0000 */
[----:B------:R-:W-:-:S02]  /*1140*/  LEA.HI R0, R0, R43, RZ, 0x3 ;  /* 0x0000002b00007211 */ /* 0x000fc400078f18ff */
[----:B------:R-:W-:Y:S02]  /*1150*/  LOP3.LUT R107, R7, 0xfffffff8, RZ, 0xc0, !PT ;  /* 0xfffffff8076b7812 */ /* 0x000fe400078ec0ff */
[----:B------:R-:W-:Y:S01]  /*1160*/  LOP3.LUT R104, R6, 0xfffffff8, RZ, 0xc0, !PT ;  /* 0xfffffff806687812 */ /* 0x000fe200078ec0ff */
[----:B------:R-:W-:Y:S01]  /*1170*/  SHFL.IDX PT, R7, R14, 0x2, 0x181f ;  /* 0x00581f000e077f89 */ /* 0x000fe200000e0000 */
[----:B------:R-:W-:Y:S01]  /*1180*/  LOP3.LUT R250, R0, 0xfffffff8, RZ, 0xc0, !PT ;  /* 0xfffffff800fa7812 */ /* 0x000fe200078ec0ff */
[----:B------:R-:W-:Y:S02]  /*1190*/  IMAD.MOV.U32 R0, RZ, RZ, c[0x0][0x2b8] ;  /* 0x0000ae00ff007624 */ /* 0x000fe400078e00ff */
[----:B------:R-:W5:Y:S01]  /*11a0*/  SHFL.IDX PT, R6, R15, 0x2, 0x181f ;  /* 0x00581f000f067f89 */ /* 0x000f6200000e0000 */
[----:B-1----:R-:W-:-:S04]  /*11b0*/  @!P3 IMAD.WIDE R12, R252, 0x2, R4 ;  /* 0x00000002fc0cb825 */ /* 0x002fc800078e0204 */
[----:B------:R-:W-:Y:S01]  /*11c0*/  @!P3 IMAD.WIDE R10, R107, 0x2, R4 ;  /* 0x000000026b0ab825 */ /* 0x000fe200078e0204 */
[----:B---3--:R1:W3:Y:S01]  /*11d0*/  @P0 R2UR UR14, R9 ;  /* 0x00000000090e03c2 */ /* 0x0082e200000e0000 */
[----:B------:R-:W-:Y:S01]  /*11e0*/  ISETP.GE.AND P0, PT, R252, c[0x0][0x198], PT ;  /* 0x00006600fc007a0c */ /* 0x000fe20003f06270 */
[----:B---3--:R-:W-:Y:S02]  /*11f0*/  @!UP0 UMOV UR14, UR6 ;  /* 0x00000006000e8c82 */ /* 0x008fe40008000000 */
[----:B------:R-:W-:-:S04]  /*1200*/  USHF.R.S32.HI UR6, URZ, 0x1f, UR14 ;  /* 0x0000001f3f067899 */ /* 0x000fc8000801140e */
[----:B------:R-:W-:-:S04]  /*1210*/  UIMAD UR6, UR6, UR4, URZ ;  /* 0x00000004060672a4 */ /* 0x000fc8000f8e023f */
[----:B------:R-:W-:Y:S02]  /*1220*/  UIMAD UR6, UR14, UR5, UR6 ;  /* 0x000000050e0672a4 */ /* 0x000fe4000f8e0206 */
[----:B------:R3:W-:Y:S04]  /*1230*/  @!P3 LDGSTS.E.BYPASS.LTC128B.128 [R239+0x10100], [R12.64], !P0 ;  /* 0x101000000cefbfae */ /* 0x0007e8000c101d50 */
[----:B------:R4:W-:Y:S01]  /*1240*/  @!P3 LDGSTS.E.BYPASS.LTC128B.128 [R239+0x14100], [R10.64], !P5 ;  /* 0x141000000aefbfae */ /* 0x0009e2000e901d50 */
[----:B-1----:R-:W-:-:S04]  /*1250*/  @!P3 IMAD.WIDE R8, R104, 0x2, R4 ;  /* 0x000000026808b825 */ /* 0x002fc800078e0204 */
[----:B------:R-:W-:Y:S01]  /*1260*/  @!P3 IMAD.WIDE R4, R250, 0x2, R4 ;  /* 0x00000002fa04b825 */ /* 0x000fe200078e0204 */
[----:B------:R1:W-:Y:S04]  /*1270*/  @!P3 LDGSTS.E.BYPASS.LTC128B.128 [R239+0x18100], [R8.64], !P4 ;  /* 0x1810000008efbfae */ /* 0x0003e8000e101d50 */
[----:B------:R2:W-:Y:S01]  /*1280*/  @!P3 LDGSTS.E.BYPASS.LTC128B.128 [R239+0x1c100], [R4.64], !P2 ;  /* 0x1c10000004efbfae */ /* 0x0005e2000d101d50 */
[----:B------:R-:W-:Y:S02]  /*1290*/  ISETP.NE.AND P3, PT, R0, 0x1, PT ;  /* 0x000000010000780c */ /* 0x000fe40003f65270 */
[----:B------:R-:W-:Y:S01]  /*12a0*/  IADD3 R0, R16, 0x60, RZ ;  /* 0x0000006010007810 */ /* 0x000fe20007ffe0ff */
[----:B----4-:R-:W-:-:S05]  /*12b0*/  @!P1 IMAD.WIDE R10, R252, 0x2, R2 ;  /* 0x00000002fc0a9825 */ /* 0x010fca00078e0202 */
[----:B------:R5:W-:Y:S01]  /*12c0*/  @!P1 LDGSTS.E.BYPASS.LTC128B.128 [R239+0x11100], [R10.64], !P0 ;  /* 0x111000000aef9fae */ /* 0x000be2000c101d50 */
[----:B-1----:R-:W-:-:S04]  /*12d0*/  @!P1 IMAD.WIDE R8, R107, 0x2, R2 ;  /* 0x000000026b089825 */ /* 0x002fc800078e0202 */
[--C-:B--2---:R-:W-:Y:S01]  /*12e0*/  @!P1 IMAD.WIDE R4, R104, 0x2, R2.reuse ;  /* 0x0000000268049825 */ /* 0x104fe200078e0202 */
[----:B------:R1:W-:Y:S03]  /*12f0*/  @!P1 LDGSTS.E.BYPASS.LTC128B.128 [R239+0x15100], [R8.64], !P5 ;  /* 0x1510000008ef9fae */ /* 0x0003e6000e901d50 */
[----:B------:R-:W-:Y:S01]  /*1300*/  @!P1 IMAD.WIDE R2, R250, 0x2, R2 ;  /* 0x00000002fa029825 */ /* 0x000fe200078e0202 */
[----:B------:R2:W-:Y:S04]  /*1310*/  @!P1 LDGSTS.E.BYPASS.LTC128B.128 [R239+0x19100], [R4.64], !P4 ;  /* 0x1910000004ef9fae */ /* 0x0005e8000e101d50 */
[----:B------:R4:W-:Y:S01]  /*1320*/  @!P1 LDGSTS.E.BYPASS.LTC128B.128 [R239+0x1d100], [R2.64], !P2 ;  /* 0x1d10000002ef9fae */ /* 0x0009e2000d101d50 */
[----:B------:R-:W-:Y:S01]  /*1330*/  ISETP.GE.AND P1, PT, R0, UR12, PT ;  /* 0x0000000c00007c0c */ /* 0x000fe2000bf26270 */
[----:B------:R-:W-:Y:S01]  /*1340*/  UIMAD.WIDE.U32 UR12, UR14, UR4, URZ ;  /* 0x000000040e0c72a5 */ /* 0x000fe2000f8e003f */
[----:B------:R-:W-:-:S02]  /*1350*/  IADD3 R0, R251, UR20, RZ ;  /* 0x00000014fb007c10 */ /* 0x000fc4000fffe0ff */
[----:B------:R-:W-:Y:S02]  /*1360*/  ULDC.64 UR4, c[0x0][0x210] ;  /* 0x0000840000047ab9 */ /* 0x000fe40000000a00 */
[----:B------:R-:W-:Y:S01]  /*1370*/  UIADD3 UR6, UR13, UR6, URZ ;  /* 0x000000060d067290 */ /* 0x000fe2000fffe03f */
[----:B-----5:R-:W-:-:S04]  /*1380*/  @!P6 IMAD.WIDE R10, R107, 0x2, R6 ;  /* 0x000000026b0ae825 */ /* 0x020fc800078e0206 */
[----:B-1----:R-:W-:-:S04]  /*1390*/  @!P6 IMAD.WIDE R8, R104, 0x2, R6 ;  /* 0x000000026808e825 */ /* 0x002fc800078e0206 */
[--C-:B--2---:R-:W-:Y:S01]  /*13a0*/  @!P6 IMAD.WIDE R4, R252, 0x2, R6.reuse ;  /* 0x00000002fc04e825 */ /* 0x104fe200078e0206 */
[----:B----4-:R-:W-:Y:S03]  /*13b0*/  SHFL.IDX PT, R2, R15, 0x3, 0x181f ;  /* 0x00781f000f027f89 */ /* 0x010fe600000e0000 */
[----:B------:R-:W-:Y:S01]  /*13c0*/  @!P6 IMAD.WIDE R6, R250, 0x2, R6 ;  /* 0x00000002fa06e825 */ /* 0x000fe200078e0206 */
[----:B------:R-:W1:Y:S04]  /*13d0*/  SHFL.IDX PT, R3, R14, 0x3, 0x181f ;  /* 0x00781f000e037f89 */ /* 0x000e6800000e0000 */
[----:B------:R1:W-:Y:S04]  /*13e0*/  @!P6 LDGSTS.E.BYPASS.LTC128B.128 [R239+0x12100], [R4.64], !P0 ;  /* 0x1210000004efefae */ /* 0x0003e8000c101d50 */
[----:B------:R2:W-:Y:S04]  /*13f0*/  @!P6 LDGSTS.E.BYPASS.LTC128B.128 [R239+0x16100], [R10.64], !P5 ;  /* 0x161000000aefefae */ /* 0x0005e8000e901d50 */
[----:B------:R4:W-:Y:S04]  /*1400*/  @!P6 LDGSTS.E.BYPASS.LTC128B.128 [R239+0x1a100], [R8.64], !P4 ;  /* 0x1a10000008efefae */ /* 0x0009e8000e101d50 */
[----:B------:R5:W-:Y:S01]  /*1410*/  @!P6 LDGSTS.E.BYPASS.LTC128B.128 [R239+0x1e100], [R6.64], !P2 ;  /* 0x1e10000006efefae */ /* 0x000be2000d101d50 */
[----:B------:R-:W-:-:S04]  /*1420*/  ISETP.GE.AND P6, PT, R0, UR8, PT ;  /* 0x0000000800007c0c */ /* 0x000fc8000bfc6270 */
[----:B------:R-:W-:Y:S01]  /*1430*/  ISETP.GT.OR P6, PT, R251, 0x3f, P6 ;  /* 0x0000003ffb00780c */ /* 0x000fe200037c4670 */
[----:B-1----:R-:W-:-:S04]  /*1440*/  @!P1 IMAD.WIDE R4, R252, 0x2, R2 ;  /* 0x00000002fc049825 */ /* 0x002fc800078e0202 */
[--C-:B--2---:R-:W-:Y:S01]  /*1450*/  @!P1 IMAD.WIDE R10, R107, 0x2, R2.reuse ;  /* 0x000000026b0a9825 */ /* 0x104fe200078e0202 */
[----:B------:R1:W-:Y:S03]  /*1460*/  @!P1 LDGSTS.E.BYPASS.LTC128B.128 [R239+0x13100], [R4.64], !P0 ;  /* 0x1310000004ef9fae */ /* 0x0003e6000c101d50 */
[--C-:B----4-:R-:W-:Y:S01]  /*1470*/  @!P1 IMAD.WIDE R8, R104, 0x2, R2.reuse ;  /* 0x0000000268089825 */ /* 0x110fe200078e0202 */
[----:B------:R2:W-:Y:S03]  /*1480*/  @!P1 LDGSTS.E.BYPASS.LTC128B.128 [R239+0x17100], [R10.64], !P5 ;  /* 0x171000000aef9fae */ /* 0x0005e6000e901d50 */
[----:B------:R-:W-:Y:S01]  /*1490*/  @!P1 IMAD.WIDE R2, R250, 0x2, R2 ;  /* 0x00000002fa029825 */ /* 0x000fe200078e0202 */
[----:B-----5:R-:W-:Y:S01]  /*14a0*/  IADD3 R7, R0, UR10, RZ ;  /* 0x0000000a00077c10 */ /* 0x020fe2000fffe0ff */
[----:B------:R4:W-:Y:S04]  /*14b0*/  @!P1 LDGSTS.E.BYPASS.LTC128B.128 [R239+0x1b100], [R8.64], !P4 ;  /* 0x1b10000008ef9fae */ /* 0x0009e8000e101d50 */
[----:B------:R5:W-:Y:S01]  /*14c0*/  @!P1 LDGSTS.E.BYPASS.LTC128B.128 [R239+0x1f100], [R2.64], !P2 ;  /* 0x1f10000002ef9fae */ /* 0x000be2000d101d50 */
[----:B------:R-:W-:-:S03]  /*14d0*/  @P3 IMAD.HI.U32 R0, R7, c[0x0][0x2bc], RZ ;  /* 0x0000af0007003a27 */ /* 0x000fc600078e00ff */
[----:B------:R-:W0:Y:S01]  /*14e0*/  LDGDEPBAR ;  /* 0x00000000000079af */ /* 0x000e220000000000 */
[----:B------:R-:W-:Y:S01]  /*14f0*/  IMAD.MOV.U32 R6, RZ, RZ, R7 ;  /* 0x000000ffff067224 */ /* 0x000fe200078e0007 */
[----:B------:R-:W-:-:S04]  /*1500*/  @P3 SHF.R.U32.HI R6, RZ, c[0x0][0x2c0], R0 ;  /* 0x0000b000ff063a19 */ /* 0x000fc80000011600 */
[----:B------:R-:W-:-:S04]  /*1510*/  @!P6 IADD3 R0, P0, R6, UR12, RZ ;  /* 0x0000000c0600ec10 */ /* 0x000fc8000ff1e0ff */
[----:B-1----:R-:W-:Y:S02]  /*1520*/  @!P6 LEA.HI.X.SX32 R5, R6, UR6, 0x1, P0 ;  /* 0x000000060605ec11 */ /* 0x002fe400080f0eff */
[----:B------:R-:W-:-:S04]  /*1530*/  @!P6 LEA R4, P0, R0, c[0x0][0x2a0], 0x2 ;  /* 0x0000a8000004ea11 */ /* 0x000fc800078010ff */
[----:B------:R-:W-:Y:S01]  /*1540*/  @!P6 LEA.HI.X R5, R0, c[0x0][0x2a4], R5, 0x2, P0 ;  /* 0x0000a9000005ea11 */ /* 0x000fe200000f1405 */
[----:B------:R-:W-:Y:S06]  /*1550*/  BAR.SYNC.DEFER_BLOCKING 0x0 ;  /* 0x0000000000007b1d */ /* 0x000fec0000010000 */
[----:B------:R1:W2:Y:S01]  /*1560*/  @!P6 LDG.E R240, [R4.64] ;  /* 0x0000001004f0e981 */ /* 0x0002a2000c1e1900 */
[----:B------:R-:W-:Y:S01]  /*1570*/  IMAD.MOV R0, RZ, RZ, -R6 ;  /* 0x000000ffff007224 */ /* 0x000fe200078e0a06 */
[----:B------:R-:W-:Y:S01]  /*1580*/  UIMAD UR19, UR18, UR4, URZ ;  /* 0x00000004121372a4 */ /* 0x000fe2000f8e023f */
[----:B------:R-:W-:Y:S01]  /*1590*/  IMAD.U32 R96, RZ, RZ, UR20 ;  /* 0x00000014ff607e24 */ /* 0x000fe2000f8e00ff */
[----:B------:R-:W-:Y:S01]  /*15a0*/  UIMAD.WIDE.U32 UR14, UR9, UR4, URZ ;  /* 0x00000004090e72a5 */ /* 0x000fe2000f8e003f */
[----:B------:R-:W-:Y:S01]  /*15b0*/  IMAD R242, R0, c[0x0][0x2b8], R7 ;  /* 0x0000ae0000f27a24 */ /* 0x000fe200078e0207 */
[----:B------:R-:W-:Y:S01]  /*15c0*/  UIMAD UR19, UR9, UR5, UR19 ;  /* 0x00000005091372a4 */ /* 0x000fe2000f8e0213 */
[----:B------:R-:W-:Y:S01]  /*15d0*/  ISETP.GE.AND P6, PT, R42, c[0x0][0x1d4], PT ;  /* 0x000075002a007a0c */ /* 0x000fe20003fc6270 */
[----:B------:R-:W-:Y:S01]  /*15e0*/  UISETP.GT.AND UP0, UPT, UR26, UR7, UPT ;  /* 0x000000071a00728c */ /* 0x000fe2000bf04270 */
[----:B------:R-:W-:Y:S01]  /*15f0*/  IADD3 R14, -R18, UR8, -R96 ;  /* 0x00000008120e7c10 */ /* 0x000fe2000fffe960 */
[----:B------:R-:W-:Y:S01]  /*1600*/  UIADD3 UR19, UR15, UR19, URZ ;  /* 0x000000130f137290 */ /* 0x000fe2000fffe03f */
[----:B------:R-:W-:Y:S01]  /*1610*/  SHF.R.S32.HI R0, RZ, 0x1f, R242 ;  /* 0x0000001fff007819 */ /* 0x000fe200000114f2 */
[----:B------:R-:W-:Y:S01]  /*1620*/  ULDC.64 UR4, c[0x0][0x1e8] ;  /* 0x00007a0000047ab9 */ /* 0x000fe20000000a00 */
[----:B------:R-:W-:Y:S01]  /*1630*/  ISETP.GE.AND P5, PT, R27, c[0x0][0x1d4], PT ;  /* 0x000075001b007a0c */ /* 0x000fe20003fa6270 */
[----:B------:R-:W-:Y:S01]  /*1640*/  UIMAD UR18, UR18, UR4, URZ ;  /* 0x00000004121272a4 */ /* 0x000fe2000f8e023f */
[----:B------:R-:W-:Y:S01]  /*1650*/  ISETP.GE.AND P4, PT, R252, c[0x0][0x1d4], PT ;  /* 0x00007500fc007a0c */ /* 0x000fe20003f86270 */
[C---:B-----5:R-:W-:Y:S01]  /*1660*/  IMAD R2, R0.reuse, c[0x0][0x1e0], RZ ;  /* 0x0000780000027a24 */ /* 0x060fe200078e02ff */
[----:B------:R-:W-:Y:S01]  /*1670*/  UIMAD.WIDE.U32 UR22, UR9, UR4, URZ ;  /* 0x00000004091672a5 */ /* 0x000fe2000f8e003f */
[----:B------:R-:W-:Y:S01]  /*1680*/  IMAD R6, R0, c[0x0][0x208], RZ ;  /* 0x0000820000067a24 */ /* 0x000fe200078e02ff */
[----:B------:R-:W-:Y:S01]  /*1690*/  UIMAD UR18, UR9, UR5, UR18 ;  /* 0x00000005091272a4 */ /* 0x000fe2000f8e0212 */
[C---:B------:R-:W-:Y:S01]  /*16a0*/  IMAD R0, R242.reuse, c[0x0][0x1e4], R2 ;  /* 0x00007900f2007a24 */ /* 0x040fe200078e0202 */
[----:B------:R-:W-:Y:S01]  /*16b0*/  ISETP.GE.AND P4, PT, R43, c[0x0][0x1d4], PT ;  /* 0x000075002b007a0c */ /* 0x000fe20003f86270 */
[----:B------:R-:W-:Y:S01]  /*16c0*/  IMAD.WIDE.U32 R2, R242, c[0x0][0x208], RZ ;  /* 0x00008200f2027a25 */ /* 0x000fe200078e00ff */
[----:B------:R-:W-:Y:S01]  /*16d0*/  UIADD3 UR18, UR23, UR18, URZ ;  /* 0x0000001217127290 */ /* 0x000fe2000fffe03f */
[----:B---3--:R-:W-:-:S02]  /*16e0*/  LEA.HI R12, R101, R105, RZ, 0x4 ;  /* 0x00000069650c7211 */ /* 0x008fc400078f20ff */
[C---:B-1----:R-:W-:Y:S01]  /*16f0*/  IMAD.WIDE.U32 R4, R242.reuse, c[0x0][0x1e0], RZ ;  /* 0x00007800f2047a25 */ /* 0x042fe200078e00ff */
[----:B------:R-:W-:Y:S02]  /*1700*/  LEA.HI R100, R101, R105, RZ, 0x5 ;  /* 0x0000006965647211 */ /* 0x000fe400078f28ff */
[----:B------:R-:W-:Y:S01]  /*1710*/  SHF.R.S32.HI R108, RZ, 0x1f, R107 ;  /* 0x0000001fff6c7819 */ /* 0x000fe2000001146b */
[----:B------:R-:W-:Y:S01]  /*1720*/  IMAD R6, R242, c[0x0][0x20c], R6 ;  /* 0x00008300f2067a24 */ /* 0x000fe200078e0206 */
[----:B------:R-:W-:Y:S01]  /*1730*/  SHF.R.S32.HI R99, RZ, 0x5, R100 ;  /* 0x00000005ff637819 */ /* 0x000fe20000011464 */
[----:B------:R-:W-:Y:S01]  /*1740*/  IMAD.IADD R5, R5, 0x1, R0 ;  /* 0x0000000105057824 */ /* 0x000fe200078e0200 */
[----:B------:R-:W-:Y:S01]  /*1750*/  SHF.R.S32.HI R106, RZ, 0x1f, R104 ;  /* 0x0000001fff6a7819 */ /* 0x000fe20000011468 */
[----:B------:R-:W-:Y:S01]  /*1760*/  IMAD.IADD R3, R3, 0x1, R6 ;  /* 0x0000000103037824 */ /* 0x000fe200078e0206 */
[----:B------:R-:W-:Y:S01]  /*1770*/  STL [R1+0x14], R108 ;  /* 0x0000146c01007387 */ /* 0x000fe20000100800 */
[----:B------:R-:W-:-:S02]  /*1780*/  SHF.R.S32.HI R109, RZ, 0x1f, R252 ;  /* 0x0000001fff6d7819 */ /* 0x000fc400000114fc */
[----:B------:R-:W-:Y:S01]  /*1790*/  SEL R102, RZ, 0x10, P4 ;  /* 0x00000010ff667807 */ /* 0x000fe20002000000 */
[----:B------:R-:W-:Y:S01]  /*17a0*/  STL [R1+0x18], R106 ;  /* 0x0000186a01007387 */ /* 0x000fe20000100800 */
[----:B------:R-:W-:Y:S02]  /*17b0*/  SHF.R.S32.HI R103, RZ, 0x1f, R250 ;  /* 0x0000001fff677819 */ /* 0x000fe400000114fa */
[----:B------:R-:W-:Y:S02]  /*17c0*/  IADD3 R241, R239, 0x100, RZ ;  /* 0x00000100eff17810 */ /* 0x000fe40007ffe0ff */
[----:B--2---:R-:W-:Y:S01]  /*17d0*/  SHF.R.S32.HI R0, RZ, 0x1f, R240 ;  /* 0x0000001fff007819 */ /* 0x004fe200000114f0 */
[----:B------:R-:W-:-:S04]  /*17e0*/  IMAD.WIDE.U32 R2, R240, c[0x0][0x218], R2 ;  /* 0x00008600f0027a25 */ /* 0x000fc800078e0002 */
[----:B----4-:R-:W-:Y:S01]  /*17f0*/  IMAD R8, R0, c[0x0][0x218], RZ ;  /* 0x0000860000087a24 */ /* 0x010fe200078e02ff */
[----:B------:R-:W-:Y:S01]  /*1800*/  IADD3 R7, P0, R2, UR14, RZ ;  /* 0x0000000e02077c10 */ /* 0x000fe2000ff1e0ff */
[----:B------:R-:W-:Y:S02]  /*1810*/  IMAD R0, R0, c[0x0][0x1f0], RZ ;  /* 0x00007c0000007a24 */ /* 0x000fe400078e02ff */
[C---:B------:R-:W-:Y:S02]  /*1820*/  IMAD R8, R240.reuse, c[0x0][0x21c], R8 ;  /* 0x00008700f0087a24 */ /* 0x040fe400078e0208 */
[C---:B------:R-:W-:Y:S02]  /*1830*/  IMAD R9, R240.reuse, c[0x0][0x1f4], R0 ;  /* 0x00007d00f0097a24 */ /* 0x040fe400078e0200 */
[----:B------:R-:W-:Y:S01]  /*1840*/  IMAD.WIDE.U32 R4, R240, c[0x0][0x1f0], R4 ;  /* 0x00007c00f0047a25 */ /* 0x000fe200078e0004 */
[----:B------:R-:W-:Y:S02]  /*1850*/  IADD3.X R0, R3, UR19, R8, P0, !PT ;  /* 0x0000001303007c10 */ /* 0x000fe400087fe408 */
[----:B------:R-:W-:-:S02]  /*1860*/  LEA R2, P0, R7, c[0x0][0x1f8], 0x1 ;  /* 0x00007e0007027a11 */ /* 0x000fc400078008ff */
[----:B------:R-:W-:Y:S02]  /*1870*/  IADD3 R6, P1, R4, UR22, RZ ;  /* 0x0000001604067c10 */ /* 0x000fe4000ff3e0ff */
[----:B------:R-:W-:Y:S01]  /*1880*/  LEA.HI.X R0, R7, c[0x0][0x1fc], R0, 0x1, P0 ;  /* 0x00007f0007007a11 */ /* 0x000fe200000f0c00 */
[----:B------:R-:W1:Y:S01]  /*1890*/  SHFL.IDX PT, R16, R2, RZ, 0x181f ;  /* 0x00181fff02107589 */ /* 0x000e6200000e0000 */
[----:B------:R-:W-:Y:S02]  /*18a0*/  IADD3.X R4, R5, UR18, R9, P1, !PT ;  /* 0x0000001205047c10 */ /* 0x000fe40008ffe409 */
[C---:B------:R-:W-:Y:S01]  /*18b0*/  LEA R11, P1, R6.reuse, c[0x0][0x1c8], 0x1 ;  /* 0x00007200060b7a11 */ /* 0x040fe200078208ff */
[----:B------:R-:W2:Y:S03]  /*18c0*/  SHFL.IDX PT, R17, R0, RZ, 0x181f ;  /* 0x00181fff00117589 */ /* 0x000ea600000e0000 */
[----:B------:R-:W-:Y:S01]  /*18d0*/  LEA.HI.X R10, R6, c[0x0][0x1cc], R4, 0x1, P1 ;  /* 0x00007300060a7a11 */ /* 0x000fe200008f0c04 */
[----:B------:R-:W3:Y:S01]  /*18e0*/  SHFL.IDX PT, R19, R2, 0x1, 0x181f ;  /* 0x00381f0002137f89 */ /* 0x000ee200000e0000 */
[----:B------:R-:W-:Y:S01]  /*18f0*/  IMAD.WIDE R6, R252, 0x2, RZ ;  /* 0x00000002fc067825 */ /* 0x000fe200078e02ff */
[----:B------:R-:W-:-:S02]  /*1900*/  ISETP.GE.AND P1, PT, R14, 0x1, PT ;  /* 0x000000010e00780c */ /* 0x000fc40003f26270 */
[----:B------:R-:W4:Y:S01]  /*1910*/  SHFL.IDX PT, R20, R0, 0x1, 0x181f ;  /* 0x00381f0000147f89 */ /* 0x000f2200000e0000 */
[----:B------:R-:W-:-:S03]  /*1920*/  IMAD.WIDE R4, R107, 0x2, RZ ;  /* 0x000000026b047825 */ /* 0x000fc600078e02ff */
[----:B------:R-:W-:Y:S04]  /*1930*/  SHFL.IDX PT, R2, R11, RZ, 0x181f ;  /* 0x00181fff0b027589 */ /* 0x000fe800000e0000 */
[----:B------:R-:W5:Y:S01]  /*1940*/  SHFL.IDX PT, R3, R10, RZ, 0x181f ;  /* 0x00181fff0a037589 */ /* 0x000f6200000e0000 */
[----:B-1----:R-:W-:-:S05]  /*1950*/  IADD3 R40, P2, R16, R6, RZ ;  /* 0x0000000610287210 */ /* 0x002fca0007f5e0ff */
[----:B--2---:R-:W-:Y:S01]  /*1960*/  IMAD.X R41, R17, 0x1, R7, P2 ;  /* 0x0000000111297824 */ /* 0x004fe200010e0607 */
[----:B------:R-:W-:Y:S02]  /*1970*/  IADD3 R38, P2, R16, R4, RZ ;  /* 0x0000000410267210 */ /* 0x000fe40007f5e0ff */
[----:B---3--:R-:W-:-:S03]  /*1980*/  IADD3 R36, P0, R6, R19, RZ ;  /* 0x0000001306247210 */ /* 0x008fc60007f1e0ff */
[----:B------:R-:W-:Y:S01]  /*1990*/  IMAD.X R39, R17, 0x1, R5, P2 ;  /* 0x0000000111277824 */ /* 0x000fe200010e0605 */
[----:B------:R-:W-:Y:S01]  /*19a0*/  ISETP.GE.AND P2, PT, R252, c[0x0][0x1d4], PT ;  /* 0x00007500fc007a0c */ /* 0x000fe20003f46270 */
[----:B----4-:R-:W-:Y:S01]  /*19b0*/  IMAD.X R37, R7, 0x1, R20, P0 ;  /* 0x0000000107257824 */ /* 0x010fe200000e0614 */
[----:B------:R-:W-:Y:S02]  /*19c0*/  IADD3 R30, P0, R4, R19, RZ ;  /* 0x00000013041e7210 */ /* 0x000fe40007f1e0ff */
[----:B------:R-:W-:-:S03]  /*19d0*/  LOP3.LUT R0, R12, 0xfffffff0, RZ, 0xc0, !PT ;  /* 0xfffffff00c007812 */ /* 0x000fc600078ec0ff */
[----:B------:R-:W-:Y:S02]  /*19e0*/  IMAD.X R31, R5, 0x1, R20, P0 ;  /* 0x00000001051f7824 */ /* 0x000fe400000e0614 */
[----:B-----5:R-:W-:-:S04]  /*19f0*/  @P1 IMAD.WIDE R6, R252, 0x2, R2 ;  /* 0x00000002fc061825 */ /* 0x020fc800078e0202 */
[--C-:B------:R-:W-:Y:S01]  /*1a00*/  @P1 IMAD.WIDE R8, R107, 0x2, R2.reuse ;  /* 0x000000026b081825 */ /* 0x100fe200078e0202 */
[----:B------:R1:W-:Y:S03]  /*1a10*/  @P1 LDGSTS.E.BYPASS.LTC128B.128 [R239+0x8100], [R6.64], !P2 ;  /* 0x0810000006ef1fae */ /* 0x0003e6000d101d50 */
[----:B------:R-:W-:Y:S01]  /*1a20*/  @P1 IMAD.WIDE R4, R250, 0x2, R2 ;  /* 0x00000002fa041825 */ /* 0x000fe200078e0202 */
[----:B------:R2:W-:Y:S03]  /*1a30*/  @P1 LDGSTS.E.BYPASS.LTC128B.128 [R239+0xa100], [R8.64], !P6 ;  /* 0x0a10000008ef1fae */ /* 0x0005e6000f101d50 */
[----:B------:R-:W-:-:S05]  /*1a40*/  IMAD.IADD R0, R105, 0x1, -R0 ;  /* 0x0000000169007824 */ /* 0x000fca00078e0a00 */
[----:B------:R-:W-:-:S04]  /*1a50*/  SHF.R.S32.HI R15, RZ, 0x1f, R0 ;  /* 0x0000001fff0f7819 */ /* 0x000fc80000011400 */
[----:B------:R-:W-:Y:S01]  /*1a60*/  LEA.HI R15, R15, R0, RZ, 0x3 ;  /* 0x000000000f0f7211 */ /* 0x000fe200078f18ff */
[----:B-1----:R-:W-:Y:S02]  /*1a70*/  @P1 IMAD.WIDE R6, R104, 0x2, R2 ;  /* 0x0000000268061825 */ /* 0x002fe400078e0202 */
[----:B------:R-:W-:Y:S02]  /*1a80*/  SHFL.IDX PT, R2, R11, 0x1, 0x181f ;  /* 0x00381f000b027f89 */ /* 0x000fe400000e0000 */
[----:B--2---:R-:W-:Y:S02]  /*1a90*/  IMAD.SHL.U32 R8, R18, 0x8, RZ ;  /* 0x0000000812087824 */ /* 0x004fe400078e00ff */
[----:B------:R1:W2:Y:S04]  /*1aa0*/  SHFL.IDX PT, R3, R10, 0x1, 0x181f ;  /* 0x00381f000a037f89 */ /* 0x0002a800000e0000 */
[----:B------:R3:W-:Y:S04]  /*1ab0*/  @P1 LDGSTS.E.BYPASS.LTC128B.128 [R239+0xc100], [R6.64], !P5 ;  /* 0x0c10000006ef1fae */ /* 0x0007e8000e901d50 */
[----:B------:R4:W-:Y:S01]  /*1ac0*/  @P1 LDGSTS.E.BYPASS.LTC128B.128 [R239+0xe100], [R4.64], !P4 ;  /* 0x0e10000004ef1fae */ /* 0x0009e2000e101d50 */
[----:B------:R-:W-:-:S02]  /*1ad0*/  ISETP.GT.AND P1, PT, R14, 0x20, PT ;  /* 0x000000200e00780c */ /* 0x000fc40003f24270 */
[----:B---3--:R-:W-:Y:S01]  /*1ae0*/  SHF.R.S32.HI R7, RZ, 0x4, R12 ;  /* 0x00000004ff077819 */ /* 0x008fe2000001140c */
[----:B------:R-:W-:-:S03]  /*1af0*/  IMAD.SHL.U32 R6, R26, 0x40, RZ ;  /* 0x000000401a067824 */ /* 0x000fc600078e00ff */
[----:B------:R-:W-:Y:S01]  /*1b00*/  LEA.HI R9, R12, R7, RZ, 0x1 ;  /* 0x000000070c097211 */ /* 0x000fe200078f08ff */
[----:B----4-:R-:W-:Y:S01]  /*1b10*/  IMAD.WIDE R4, R104, 0x2, RZ ;  /* 0x0000000268047825 */ /* 0x010fe200078e02ff */
[----:B------:R-:W-:Y:S02]  /*1b20*/  LOP3.LUT R6, R6, 0x1c0, RZ, 0xc0, !PT ;  /* 0x000001c006067812 */ /* 0x000fe400078ec0ff */
[----:B-1----:R-:W-:Y:S02]  /*1b30*/  LOP3.LUT R10, R9, 0xfffffffe, RZ, 0xc0, !PT ;  /* 0xfffffffe090a7812 */ /* 0x002fe400078ec0ff */
[----:B------:R-:W-:Y:S02]  /*1b40*/  LOP3.LUT R9, R6, 0x8, R8, 0xf8, !PT ;  /* 0x0000000806097812 */ /* 0x000fe400078ef808 */
[----:B------:R-:W-:Y:S01]  /*1b50*/  LOP3.LUT R8, R15, 0xfffffff8, RZ, 0xc0, !PT ;  /* 0xfffffff80f087812 */ /* 0x000fe200078ec0ff */
[----:B------:R-:W-:Y:S01]  /*1b60*/  IMAD.IADD R12, R7, 0x1, -R10 ;  /* 0x00000001070c7824 */ /* 0x000fe200078e0a0a */
[----:B------:R-:W-:Y:S01]  /*1b70*/  SHF.R.U32.HI R6, RZ, 0x3, R6 ;  /* 0x00000003ff067819 */ /* 0x000fe20000011606 */
[----:B--2---:R-:W-:Y:S01]  /*1b80*/  @P1 IMAD.WIDE R10, R252, 0x2, R2 ;  /* 0x00000002fc0a1825 */ /* 0x004fe200078e0202 */
[----:B------:R-:W-:-:S02]  /*1b90*/  IADD3 R28, P0, R16, R4, RZ ;  /* 0x00000004101c7210 */ /* 0x000fc40007f1e0ff */
[----:B------:R-:W-:Y:S01]  /*1ba0*/  LOP3.LUT R13, R9, R6, RZ, 0x3c, !PT ;  /* 0x00000006090d7212 */ /* 0x000fe200078e3cff */
[----:B------:R-:W-:Y:S01]  /*1bb0*/  IMAD.IADD R18, R0, 0x1, -R8 ;  /* 0x0000000100127824 */ /* 0x000fe200078e0a08 */
[----:B------:R1:W-:Y:S01]  /*1bc0*/  @P1 LDGSTS.E.BYPASS.LTC128B.128 [R239+0x9100], [R10.64], !P2 ;  /* 0x091000000aef1fae */ /* 0x0003e2000d101d50 */
[----:B------:R-:W-:-:S04]  /*1bd0*/  @P1 IMAD.WIDE R8, R107, 0x2, R2 ;  /* 0x000000026b081825 */ /* 0x000fc800078e0202 */
[--C-:B------:R-:W-:Y:S01]  /*1be0*/  @P1 IMAD.WIDE R6, R104, 0x2, R2.reuse ;  /* 0x0000000268061825 */ /* 0x100fe200078e0202 */
[----:B------:R1:W-:Y:S03]  /*1bf0*/  @P1 LDGSTS.E.BYPASS.LTC128B.128 [R239+0xb100], [R8.64], !P6 ;  /* 0x0b10000008ef1fae */ /* 0x0003e6000f101d50 */
[----:B------:R-:W-:Y:S01]  /*1c00*/  @P1 IMAD.WIDE R2, R250, 0x2, R2 ;  /* 0x00000002fa021825 */ /* 0x000fe200078e0202 */
[----:B------:R2:W-:Y:S03]  /*1c10*/  @P1 LDGSTS.E.BYPASS.LTC128B.128 [R239+0xd100], [R6.64], !P5 ;  /* 0x0d10000006ef1fae */ /* 0x0005e6000e901d50 */
[----:B------:R-:W-:Y:S01]  /*1c20*/  IMAD R0, R12, 0x200, R13 ;  /* 0x000002000c007824 */ /* 0x000fe200078e020d */
[----:B------:R3:W-:Y:S01]  /*1c30*/  @P1 LDGSTS.E.BYPASS.LTC128B.128 [R239+0xf100], [R2.64], !P4 ;  /* 0x0f10000002ef1fae */ /* 0x0007e2000e101d50 */
[----:B------:R-:W-:Y:S01]  /*1c40*/  IMAD.X R29, R17, 0x1, R5, P0 ;  /* 0x00000001111d7824 */ /* 0x000fe200000e0605 */
[----:B------:R-:W-:Y:S01]  /*1c50*/  IADD3 R24, P0, R4, R19, RZ ;  /* 0x0000001304187210 */ /* 0x000fe20007f1e0ff */
[----:B------:R-:W-:Y:S01]  /*1c60*/  IMAD.SHL.U32 R212, R0, 0x2, RZ ;  /* 0x0000000200d47824 */ /* 0x000fe200078e00ff */
[----:B------:R-:W0:Y:S01]  /*1c70*/  LDGDEPBAR ;  /* 0x00000000000079af */ /* 0x000e220000000000 */
[----:B------:R-:W-:Y:S01]  /*1c80*/  LOP3.LUT P1, RZ, R26, 0x2, RZ, 0xc0, !PT ;  /* 0x000000021aff7812 */ /* 0x000fe2000782c0ff */
[----:B------:R-:W-:-:S02]  /*1c90*/  IMAD.SHL.U32 R4, R12, 0x8, RZ ;  /* 0x000000080c047824 */ /* 0x000fc400078e00ff */
[----:B------:R-:W-:Y:S01]  /*1ca0*/  IMAD.X R25, R5, 0x1, R20, P0 ;  /* 0x0000000105197824 */ /* 0x000fe200000e0614 */
[----:B------:R-:W-:Y:S01]  /*1cb0*/  IADD3 R223, R212, 0x8120, RZ ;  /* 0x00008120d4df7810 */ /* 0x000fe20007ffe0ff */
[----:B------:R-:W-:-:S05]  /*1cc0*/  IMAD.SHL.U32 R5, R15, 0x40, RZ ;  /* 0x000000400f057824 */ /* 0x000fca00078e00ff */
[----:B------:R-:W-:Y:S01]  /*1cd0*/  LOP3.LUT R98, R5, 0xfffffe00, RZ, 0xc0, !PT ;  /* 0xfffffe0005627812 */ /* 0x000fe200078ec0ff */
[----:B---3--:R-:W-:Y:S01]  /*1ce0*/  IMAD.SHL.U32 R2, R18, 0x40, RZ ;  /* 0x0000004012027824 */ /* 0x008fe200078e00ff */
[----:B------:R-:W-:-:S04]  /*1cf0*/  DEPBAR.LE SB0, 0x1 ;  /* 0x000080400000791a */ /* 0x000fc80000000000 */
[----:B------:R-:W-:Y:S01]  /*1d00*/  LOP3.LUT R0, R2, 0x1c0, RZ, 0xc0, !PT ;  /* 0x000001c002007812 */ /* 0x000fe200078ec0ff */
[----:B------:R-:W-:Y:S01]  /*1d10*/  IMAD.WIDE R2, R250, 0x2, RZ ;  /* 0x00000002fa027825 */ /* 0x000fe200078e02ff */
[----:B------:R-:W-:-:S04]  /*1d20*/  DEPBAR.LE SB0, 0x0 ;  /* 0x000080000000791a */ /* 0x000fc80000000000 */
[----:B------:R-:W-:Y:S01]  /*1d30*/  BAR.SYNC.DEFER_BLOCKING 0x0 ;  /* 0x0000000000007b1d */ /* 0x000fe20000010000 */
[----:B--2---:R-:W-:Y:S02]  /*1d40*/  IADD3 R6, P0, R16, R2, RZ ;  /* 0x0000000210067210 */ /* 0x004fe40007f1e0ff */
[----:B------:R-:W-:Y:S02]  /*1d50*/  LOP3.LUT R5, R0, 0x8, R4, 0xf8, !PT ;  /* 0x0000000800057812 */ /* 0x000fe400078ef804 */
[----:B------:R-:W-:Y:S01]  /*1d60*/  IADD3 R4, R212, 0x8100, RZ ;  /* 0x00008100d4047810 */ /* 0x000fe20007ffe0ff */
[----:B------:R-:W-:Y:S01]  /*1d70*/  IMAD.X R7, R17, 0x1, R3, P0 ;  /* 0x0000000111077824 */ /* 0x000fe200000e0603 */
[----:B------:R-:W-:Y:S02]  /*1d80*/  SHF.R.U32.HI R0, RZ, 0x3, R0 ;  /* 0x00000003ff007819 */ /* 0x000fe40000011600 */
[----:B------:R-:W-:Y:S01]  /*1d90*/  IADD3 R12, P0, R2, R19, RZ ;  /* 0x00000013020c7210 */ /* 0x000fe20007f1e0ff */
[----:B------:R-:W-:Y:S01]  /*1da0*/  IMAD.MOV.U32 R2, RZ, RZ, 0x40 ;  /* 0x00000040ff027424 */ /* 0x000fe200078e00ff */
[----:B------:R-:W-:Y:S01]  /*1db0*/  @P1 IADD3 R223, R4, -0x20, RZ ;  /* 0xffffffe004df1810 */ /* 0x000fe20007ffe0ff */
[----:B------:R-:W-:Y:S01]  /*1dc0*/  IMAD.MOV.U32 R4, RZ, RZ, 0x10 ;  /* 0x00000010ff047424 */ /* 0x000fe200078e00ff */
[----:B------:R-:W-:Y:S01]  /*1dd0*/  LOP3.LUT R97, R5, R0, RZ, 0x3c, !PT ;  /* 0x0000000005617212 */ /* 0x000fe200078e3cff */
[----:B------:R-:W-:Y:S01]  /*1de0*/  IMAD R0, R99, 0x400, R98 ;  /* 0x0000040063007824 */ /* 0x000fe200078e0262 */
[----:B------:R-:W-:Y:S01]  /*1df0*/  R2P PR, R18, 0x6 ;  /* 0x0000000612007804 */ /* 0x000fe20000000000 */
[----:B------:R-:W-:Y:S01]  /*1e00*/  IMAD.X R13, R3, 0x1, R20, P0 ;  /* 0x00000001030d7824 */ /* 0x000fe200000e0614 */
[----:B------:R-:W-:Y:S01]  /*1e10*/  ISETP.GE.AND P0, PT, R252, c[0x0][0x1d4], PT ;  /* 0x00007500fc007a0c */ /* 0x000fe20003f06270 */
[----:B------:R-:W-:Y:S01]  /*1e20*/  IMAD.IADD R0, R97, 0x1, R0 ;  /* 0x0000000161007824 */ /* 0x000fe200078e0200 */
[----:B------:R-:W-:-:S02]  /*1e30*/  IADD3 R238, R223, 0x800, RZ ;  /* 0x00000800dfee7810 */ /* 0x000fc40007ffe0ff */
[----:B------:R-:W-:Y:S01]  /*1e40*/  ISETP.LT.OR P0, PT, R14, 0x1, P0 ;  /* 0x000000010e00780c */ /* 0x000fe20000701670 */
[----:B------:R-:W-:Y:S01]  /*1e50*/  IMAD.SHL.U32 R219, R0, 0x2, RZ ;  /* 0x0000000200db7824 */ /* 0x000fe200078e00ff */
[----:B------:R-:W-:Y:S01]  /*1e60*/  SEL R4, R4, 0xfffffff0, !P1 ;  /* 0xfffffff004047807 */ /* 0x000fe20004800000 */
[----:B------:R-:W-:Y:S01]  /*1e70*/  LDSM.16.M88.4 R20, [R212+0x8100] ;  /* 0x00810000d414783b */ /* 0x000fe20000000200 */
[----:B------:R-:W-:Y:S01]  /*1e80*/  ISETP.GE.AND P1, PT, R42, c[0x0][0x1d4], PT ;  /* 0x000075002a007a0c */ /* 0x000fe20003f26270 */
[----:B------:R-:W-:Y:S01]  /*1e90*/  IMAD.MOV.U32 R0, RZ, RZ, 0x20 ;  /* 0x00000020ff007424 */ /* 0x000fe200078e00ff */
[C---:B------:R-:W-:Y:S01]  /*1ea0*/  IADD3 R237, R223.reuse, 0x1000, RZ ;  /* 0x00001000dfed7810 */ /* 0x040fe20007ffe0ff */
[----:B------:R-:W-:Y:S01]  /*1eb0*/  IMAD R220, R4, 0x2, R219 ;  /* 0x0000000204dc7824 */ /* 0x000fe200078e02db */
[----:B-1----:R-:W-:Y:S01]  /*1ec0*/  LDSM.16.M88.4 R8, [R219+0x10100] ;  /* 0x01010000db08783b */ /* 0x002fe20000000200 */
[C---:B------:R-:W-:Y:S02]  /*1ed0*/  IADD3 R236, R223.reuse, 0x1800, RZ ;  /* 0x00001800dfec7810 */ /* 0x040fe40007ffe0ff */
[----:B------:R-:W-:Y:S01]  /*1ee0*/  SEL R0, R0, 0xffffffe0, !P2 ;  /* 0xffffffe000007807 */ /* 0x000fe20005000000 */
[----:B------:R-:W-:Y:S01]  /*1ef0*/  LDSM.16.M88.4 R16, [R220+0x10100] ;  /* 0x01010000dc10783b */ /* 0x000fe20000000200 */
[----:B------:R-:W-:-:S02]  /*1f00*/  IADD3 R235, R223, 0x2000, RZ ;  /* 0x00002000dfeb7810 */ /* 0x000fc40007ffe0ff */
[C---:B------:R-:W-:Y:S01]  /*1f10*/  IADD3 R234, R223.reuse, 0x2800, RZ ;  /* 0x00002800dfea7810 */ /* 0x040fe20007ffe0ff */
[----:B------:R-:W-:Y:S01]  /*1f20*/  LDSM.16.M88.4 R32, [R212+0x8900] ;  /* 0x00890000d420783b */ /* 0x000fe20000000200 */
[C---:B------:R-:W-:Y:S01]  /*1f30*/  IMAD R222, R0.reuse, 0x2, R219 ;  /* 0x0000000200de7824 */ /* 0x040fe200078e02db */
[C---:B------:R-:W-:Y:S01]  /*1f40*/  IADD3 R233, R223.reuse, 0x3000, RZ ;  /* 0x00003000dfe97810 */ /* 0x040fe20007ffe0ff */
[----:B------:R-:W-:Y:S01]  /*1f50*/  IMAD R221, R0, 0x2, R220 ;  /* 0x0000000200dd7824 */ /* 0x000fe200078e02dc */
[----:B------:R-:W1:Y:S01]  /*1f60*/  LDSM.16.M88.4 R44, [R212+0x9100] ;  /* 0x00910000d42c783b */ /* 0x000e620000000200 */
[C---:B------:R-:W-:Y:S02]  /*1f70*/  IADD3 R232, R223.reuse, 0x3800, RZ ;  /* 0x00003800dfe87810 */ /* 0x040fe40007ffe0ff */
[C---:B------:R-:W-:Y:S01]  /*1f80*/  IADD3 R231, R223.reuse, 0x4000, RZ ;  /* 0x00004000dfe77810 */ /* 0x040fe20007ffe0ff */
[----:B------:R-:W2:Y:S01]  /*1f90*/  LDSM.16.M88.4 R48, [R212+0x9900] ;  /* 0x00990000d430783b */ /* 0x000ea20000000200 */
[----:B------:R-:W-:-:S02]  /*1fa0*/  IADD3 R230, R223, 0x4800, RZ ;  /* 0x00004800dfe67810 */ /* 0x000fc40007ffe0ff */
[C---:B------:R-:W-:Y:S01]  /*1fb0*/  IADD3 R229, R223.reuse, 0x5000, RZ ;  /* 0x00005000dfe57810 */ /* 0x040fe20007ffe0ff */
[----:B------:R-:W-:Y:S01]  /*1fc0*/  LDSM.16.M88.4 R60, [R223] ;  /* 0x00000000df3c783b */ /* 0x000fe20000000200 */
[C---:B------:R-:W-:Y:S02]  /*1fd0*/  IADD3 R228, R223.reuse, 0x5800, RZ ;  /* 0x00005800dfe47810 */ /* 0x040fe40007ffe0ff */
[C---:B------:R-:W-:Y:S01]  /*1fe0*/  IADD3 R227, R223.reuse, 0x6000, RZ ;  /* 0x00006000dfe37810 */ /* 0x040fe20007ffe0ff */
[----:B------:R-:W-:Y:S01]  /*1ff0*/  LDSM.16.M88.4 R72, [R223+0x800] ;  /* 0x00080000df48783b */ /* 0x000fe20000000200 */
[C---:B------:R-:W-:Y:S02]  /*2000*/  IADD3 R226, R223.reuse, 0x6800, RZ ;  /* 0x00006800dfe27810 */ /* 0x040fe40007ffe0ff */
[C---:B------:R-:W-:Y:S01]  /*2010*/  IADD3 R225, R223.reuse, 0x7000, RZ ;  /* 0x00007000dfe17810 */ /* 0x040fe20007ffe0ff */
[----:B------:R-:W-:Y:S01]  /*2020*/  LDSM.16.M88.4 R76, [R223+0x1000] ;  /* 0x00100000df4c783b */ /* 0x000fe20000000200 */
[----:B------:R-:W-:-:S03]  /*2030*/  IADD3 R224, R223, 0x7800, RZ ;  /* 0x00007800dfe07810 */ /* 0x000fc60007ffe0ff */
[----:B------:R-:W3:Y:S04]  /*2040*/  LDSM.16.M88.4 R80, [R223+0x1800] ;  /* 0x00180000df50783b */ /* 0x000ee80000000200 */
[----:B------:R-:W-:Y:S01]  /*2050*/  @!PT LDS RZ, [RZ] ;  /* 0x00000000fffff984 */ /* 0x000fe20000000800 */
[----:B------:R-:W-:Y:S01]  /*2060*/  @!PT LDS RZ, [RZ] ;  /* 0x00000000fffff984 */ /* 0x000fe20000000800 */
[----:B------:R-:W-:Y:S01]  /*2070*/  @!PT LDS RZ, [RZ] ;  /* 0x00000000fffff984 */ /* 0x000fe20000000800 */
[----:B------:R4:W-:Y:S01]  /*2080*/  LDGSTS.E.BYPASS.LTC128B.128 [R239+0x100], [R40.64], !P0 ;  /* 0x0010000028ef7fae */ /* 0x0009e2000c101d50 */
[----:B------:R-:W-:Y:S02]  /*2090*/  ISETP.LT.OR P0, PT, R14, 0x1, P1 ;  /* 0x000000010e00780c */ /* 0x000fe40000f01670 */
[----:B------:R-:W-:-:S11]  /*20a0*/  ISETP.GE.AND P1, PT, R27, c[0x0][0x1d4], PT ;  /* 0x000075001b007a0c */ /* 0x000fd60003f26270 */
[----:B------:R5:W-:Y:S01]  /*20b0*/  LDGSTS.E.BYPASS.LTC128B.128 [R239+0x2100], [R38.64], !P0 ;  /* 0x0210000026ef7fae */ /* 0x000be2000c101d50 */
[----:B------:R-:W-:Y:S01]  /*20c0*/  ISETP.LT.OR P0, PT, R14, 0x1, P1 ;  /* 0x000000010e00780c */ /* 0x000fe20000f01670 */
[----:B-1----:R-:W-:Y:S01]  /*20d0*/  HMMA.16816.F32.BF16 R56, R8, R44, RZ ;  /* 0x0000002c0838723c */ /* 0x002fe200000418ff */
[----:B------:R-:W-:-:S07]  /*20e0*/  ISETP.GE.AND P1, PT, R43, c[0x0][0x1d4], PT ;  /* 0x000075002b007a0c */ /* 0x000fce0003f26270 */
[----:B--2---:R-:W-:Y:S04]  /*20f0*/  HMMA.16816.F32.BF16 R52, R8, R48, RZ ;  /* 0x000000300834723c */ /* 0x004fe800000418ff */
[----:B------:R1:W-:Y:S01]  /*2100*/  LDGSTS.E.BYPASS.LTC128B.128 [R239+0x4100], [R28.64], !P0 ;  /* 0x041000001cef7fae */ /* 0x0003e2000c101d50 */
[C---:B------:R-:W-:Y:S02]  /*2110*/  ISETP.LT.OR P0, PT, R14.reuse, 0x1, P1 ;  /* 0x000000010e00780c */ /* 0x040fe40000f01670 */
[----:B------:R-:W-:-:S11]  /*2120*/  ISETP.LT.OR P1, PT, R14, 0x21, P1 ;  /* 0x000000210e00780c */ /* 0x000fd60000f21670 */
[----:B------:R2:W-:Y:S01]  /*2130*/  LDGSTS.E.BYPASS.LTC128B.128 [R239+0x6100], [R6.64], !P0 ;  /* 0x0610000006ef7fae */ /* 0x0005e2000c101d50 */
[----:B------:R-:W-:-:S04]  /*2140*/  ISETP.GE.AND P0, PT, R252, c[0x0][0x1d4], PT ;  /* 0x00007500fc007a0c */ /* 0x000fc80003f06270 */
[----:B------:R-:W-:Y:S01]  /*2150*/  ISETP.LT.OR P0, PT, R14, 0x21, P0 ;  /* 0x000000210e00780c */ /* 0x000fe20000701670 */
[----:B---3--:R-:W-:Y:S11]  /*2160*/  HMMA.16816.F32.BF16 R52, R16, R80, R52 ;  /* 0x000000501034723c */ /* 0x008ff60000041834 */
[----:B------:R-:W-:Y:S01]  /*2170*/  @!UPT UIADD3 URZ, URZ, URZ, URZ ;  /* 0x0000003f3f3ff290 */ /* 0x000fe2000fffe03f */
[----:B------:R5:W-:Y:S01]  /*2180*/  LDGSTS.E.BYPASS.LTC128B.128 [R239+0x1100], [R36.64], !P0 ;  /* 0x0110000024ef7fae */ /* 0x000be2000c101d50 */
[----:B------:R-:W-:-:S04]  /*2190*/  ISETP.GE.AND P0, PT, R42, c[0x0][0x1d4], PT ;  /* 0x000075002a007a0c */ /* 0x000fc80003f06270 */
[----:B------:R-:W-:Y:S11]  /*21a0*/  ISETP.LT.OR P0, PT, R14, 0x21, P0 ;  /* 0x000000210e00780c */ /* 0x000ff60000701670 */
[----:B------:R-:W-:Y:S02]  /*21b0*/  @!UPT UIADD3 URZ, URZ, URZ, URZ ;  /* 0x0000003f3f3ff290 */ /* 0x000fe4000fffe03f */
[----:B------:R1:W-:Y:S01]  /*21c0*/  LDGSTS.E.BYPASS.LTC128B.128 [R239+0x3100], [R30.64], !P0 ;  /* 0x031000001eef7fae */ /* 0x0003e2000c101d50 */
[----:B------:R-:W-:-:S04]  /*21d0*/  ISETP.GE.AND P0, PT, R27, c[0x0][0x1d4], PT ;  /* 0x000075001b007a0c */ /* 0x000fc80003f06270 */
[----:B------:R-:W-:Y:S01]  /*21e0*/  ISETP.LT.OR P0, PT, R14, 0x21, P0 ;  /* 0x000000210e00780c */ /* 0x000fe20000701670 */
[C---:B-----5:R-:W-:Y:S08]  /*21f0*/  HMMA.16816.F32.BF16 R36, R8.reuse, R32, RZ ;  /* 0x000000200824723c */ /* 0x060ff000000418ff */
[----:B------:R-:W-:Y:S04]  /*2200*/  HMMA.16816.F32.BF16 R32, R8, R34, RZ ;  /* 0x000000220820723c */ /* 0x000fe800000418ff */
[----:B------:R3:W-:Y:S01]  /*2210*/  LDGSTS.E.BYPASS.LTC128B.128 [R239+0x5100], [R24.64], !P0 ;  /* 0x0510000018ef7fae */ /* 0x0007e2000c101d50 */
[----:B------:R-:W-:-:S03]  /*2220*/  LOP3.LUT P0, RZ, R26, 0x4, RZ, 0xc0, !PT ;  /* 0x000000041aff7812 */ /* 0x000fc6000780c0ff */
[----:B------:R5:W-:Y:S01]  /*2230*/  LDGSTS.E.BYPASS.LTC128B.128 [R239+0x7100], [R12.64], !P1 ;  /* 0x071000000cef7fae */ /* 0x000be2000c901d50 */
[----:B------:R-:W-:Y:S02]  /*2240*/  SEL R2, R2, 0xffffffc0, !P0 ;  /* 0xffffffc002027807 */ /* 0x000fe40004000000 */
[----:B------:R-:W-:Y:S01]  /*2250*/  PLOP3.LUT P0, PT, PT, PT, UP0, 0x40, 0x0 ;  /* 0x000000000000781c */ /* 0x000fe20003f0e808 */
[----:B------:R-:W0:Y:S01]  /*2260*/  LDGDEPBAR ;  /* 0x00000000000079af */ /* 0x000e220000000000 */
[----:B-1----:R-:W-:Y:S01]  /*2270*/  HMMA.16816.F32.BF16 R28, R8, R20, RZ ;  /* 0x00000014081c723c */ /* 0x002fe200000418ff */
[----:B------:R-:W-:Y:S01]  /*2280*/  IMAD.IADD R218, R212, 0x1, R2 ;  /* 0x00000001d4da7824 */ /* 0x000fe200078e0202 */
[----:B------:R-:W-:Y:S01]  /*2290*/  ISETP.GT.AND P1, PT, R251, 0x3f, PT ;  /* 0x0000003ffb00780c */ /* 0x000fe20003f24270 */
[----:B------:R-:W-:-:S03]  /*22a0*/  IMAD.IADD R217, R2, 0x1, R223 ;  /* 0x0000000102d97824 */ /* 0x000fc600078e02df */
[----:B------:R-:W-:Y:S02]  /*22b0*/  LDSM.16.M88.4 R68, [R218+0x8100] ;  /* 0x00810000da44783b */ /* 0x000fe40000000200 */
[----:B------:R-:W-:Y:S02]  /*22c0*/  HMMA.16816.F32.BF16 R20, R8, R22, RZ ;  /* 0x000000160814723c */ /* 0x000fe400000418ff */
[----:B------:R-:W-:Y:S04]  /*22d0*/  LDSM.16.M88.4 R64, [R218+0x9100] ;  /* 0x00910000da40783b */ /* 0x000fe80000000200 */
[----:B------:R-:W-:Y:S02]  /*22e0*/  LDSM.16.M88.4 R84, [R218+0x9900] ;  /* 0x00990000da54783b */ /* 0x000fe40000000200 */
[----:B------:R-:W-:Y:S02]  /*22f0*/  HMMA.16816.F32.BF16 R36, R16, R72, R36 ;  /* 0x000000481024723c */ /* 0x000fe40000041824 */
[----:B------:R-:W-:Y:S04]  /*2300*/  LDSM.16.M88.4 R88, [R217] ;  /* 0x00000000d958783b */ /* 0x000fe80000000200 */
[----:B-----5:R-:W1:Y:S02]  /*2310*/  LDSM.16.M88.4 R12, [R222+0x10100] ;  /* 0x01010000de0c783b */ /* 0x020e640000000200 */
[C---:B---3--:R-:W-:Y:S02]  /*2320*/  HMMA.16816.F32.BF16 R24, R8.reuse, R46, RZ ;  /* 0x0000002e0818723c */ /* 0x048fe400000418ff */
[----:B------:R-:W-:Y:S06]  /*2330*/  LDSM.16.M88.4 R92, [R217+0x2800] ;  /* 0x00280000d95c783b */ /* 0x000fec0000000200 */
[----:B------:R-:W-:Y:S01]  /*2340*/  HMMA.16816.F32.BF16 R44, R8, R50, RZ ;  /* 0x00000032082c723c */ /* 0x000fe200000418ff */
[----:B------:R-:W3:Y:S07]  /*2350*/  LDSM.16.M88.4 R48, [R218+0x8900] ;  /* 0x00890000da30783b */ /* 0x000eee0000000200 */
[C---:B------:R-:W-:Y:S08]  /*2360*/  HMMA.16816.F32.BF16 R8, R16.reuse, R60, R28 ;  /* 0x0000003c1008723c */ /* 0x040ff0000004181c */
[C---:B------:R-:W-:Y:S01]  /*2370*/  HMMA.16816.F32.BF16 R32, R16.reuse, R74, R32 ;  /* 0x0000004a1020723c */ /* 0x040fe20000041820 */
[----:B------:R-:W-:Y:S07]  /*2380*/  LDSM.16.M88.4 R72, [R212+0xb100] ;  /* 0x00b10000d448783b */ /* 0x000fee0000000200 */
[C---:B----4-:R-:W-:Y:S01]  /*2390*/  HMMA.16816.F32.BF16 R40, R16.reuse, R62, R20 ;  /* 0x0000003e1028723c */ /* 0x050fe20000041814 */
[----:B------:R-:W4:Y:S07]  /*23a0*/  LDSM.16.M88.4 R20, [R221+0x10100] ;  /* 0x01010000dd14783b */ /* 0x000f2e0000000200 */
[C---:B------:R-:W-:Y:S08]  /*23b0*/  HMMA.16816.F32.BF16 R28, R16.reuse, R76, R56 ;  /* 0x0000004c101c723c */ /* 0x040ff00000041838 */
[C---:B------:R-:W-:Y:S01]  /*23c0*/  HMMA.16816.F32.BF16 R24, R16.reuse, R78, R24 ;  /* 0x0000004e1018723c */ /* 0x040fe20000041818 */
[----:B------:R-:W5:Y:S07]  /*23d0*/  LDSM.16.M88.4 R76, [R217+0x800] ;  /* 0x00080000d94c783b */ /* 0x000f6e0000000200 */
[----:B------:R-:W-:Y:S01]  /*23e0*/  HMMA.16816.F32.BF16 R16, R16, R82, R44 ;  /* 0x000000521010723c */ /* 0x000fe2000004182c */
[----:B------:R-:W2:Y:S07]  /*23f0*/  LDSM.16.M88.4 R80, [R217+0x1000] ;  /* 0x00100000d950783b */ /* 0x000eae0000000200 */
[C---:B-1----:R-:W-:Y:S08]  /*2400*/  HMMA.16816.F32.BF16 R8, R12.reuse, R68, R8 ;  /* 0x000000440c08723c */ /* 0x042ff00000041808 */
[C---:B---3--:R-:W-:Y:S08]  /*2410*/  HMMA.16816.F32.BF16 R60, R12.reuse, R48, R36 ;  /* 0x000000300c3c723c */ /* 0x048ff00000041824 */
[C---:B------:R-:W-:Y:S01]  /*2420*/  HMMA.16816.F32.BF16 R56, R12.reuse, R50, R32 ;  /* 0x000000320c38723c */ /* 0x040fe20000041820 */
[----:B------:R-:W-:Y:S07]  /*2430*/  LDSM.16.M88.4 R32, [R212+0xa100] ;  /* 0x00a10000d420783b */ /* 0x000fee0000000200 */
[C---:B------:R-:W-:Y:S08]  /*2440*/  HMMA.16816.F32.BF16 R48, R12.reuse, R64, R28 ;  /* 0x000000400c30723c */ /* 0x040ff0000004181c */
[C---:B------:R-:W-:Y:S01]  /*2450*/  HMMA.16816.F32.BF16 R44, R12.reuse, R70, R40 ;  /* 0x000000460c2c723c */ /* 0x040fe20000041828 */
[----:B------:R-:W-:Y:S07]  /*2460*/  LDSM.16.M88.4 R68, [R212+0xa900] ;  /* 0x00a90000d444783b */ /* 0x000fee0000000200 */
[C---:B------:R-:W-:Y:S01]  /*2470*/  HMMA.16816.F32.BF16 R28, R12.reuse, R86, R16 ;  /* 0x000000560c1c723c */ /* 0x040fe20000041810 */
[----:B------:R-:W1:Y:S07]  /*2480*/  LDSM.16.M88.4 R16, [R217+0x1800] ;  /* 0x00180000d910783b */ /* 0x000e6e0000000200 */
[C---:B------:R-:W-:Y:S08]  /*2490*/  HMMA.16816.F32.BF16 R40, R12.reuse, R66, R24 ;  /* 0x000000420c28723c */ /* 0x040ff00000041818 */
[----:B------:R-:W-:Y:S01]  /*24a0*/  HMMA.16816.F32.BF16 R64, R12, R84, R52 ;  /* 0x000000540c40723c */ /* 0x000fe20000041834 */
[----:B------:R-:W-:Y:S04]  /*24b0*/  LDSM.16.M88.4 R12, [R220+0x14100] ;  /* 0x01410000dc0c783b */ /* 0x000fe80000000200 */
[----:B------:R-:W-:Y:S03]  /*24c0*/  LDSM.16.M88.4 R84, [R223+0x2000] ;  /* 0x00200000df54783b */ /* 0x000fe60000000200 */
[C---:B----4-:R-:W-:Y:S01]  /*24d0*/  HMMA.16816.F32.BF16 R24, R20.reuse, R88, R8 ;  /* 0x000000581418723c */ /* 0x050fe20000041808 */
[----:B------:R-:W3:Y:S07]  /*24e0*/  LDSM.16.M88.4 R8, [R219+0x14100] ;  /* 0x01410000db08783b */ /* 0x000eee0000000200 */
[C---:B------:R-:W-:Y:S01]  /*24f0*/  HMMA.16816.F32.BF16 R36, R20.reuse, R90, R44 ;  /* 0x0000005a1424723c */ /* 0x040fe2000004182c */
[----:B------:R-:W-:Y:S07]  /*2500*/  LDSM.16.M88.4 R88, [R217+0x2000] ;  /* 0x00200000d958783b */ /* 0x000fee0000000200 */
[C---:B-----5:R-:W-:Y:S08]  /*2510*/  HMMA.16816.F32.BF16 R44, R20.reuse, R76, R60 ;  /* 0x0000004c142c723c */ /* 0x060ff0000004183c */
[C---:B------:R-:W-:Y:S01]  /*2520*/  HMMA.16816.F32.BF16 R56, R20.reuse, R78, R56 ;  /* 0x0000004e1438723c */ /* 0x040fe20000041838 */
[----:B------:R-:W4:Y:S07]  /*2530*/  LDSM.16.M88.4 R76, [R212+0xb900] ;  /* 0x00b90000d44c783b */ /* 0x000f2e0000000200 */
[C---:B--2---:R-:W-:Y:S08]  /*2540*/  HMMA.16816.F32.BF16 R52, R20.reuse, R80, R48 ;  /* 0x000000501434723c */ /* 0x044ff00000041830 */
[C---:B------:R-:W-:Y:S01]  /*2550*/  HMMA.16816.F32.BF16 R48, R20.reuse, R82, R40 ;  /* 0x000000521430723c */ /* 0x040fe20000041828 */
[----:B------:R-:W2:Y:S07]  /*2560*/  LDSM.16.M88.4 R80, [R223+0x2800] ;  /* 0x00280000df50783b */ /* 0x000eae0000000200 */
[C---:B-1----:R-:W-:Y:S08]  /*2570*/  HMMA.16816.F32.BF16 R60, R20.reuse, R16, R64 ;  /* 0x00000010143c723c */ /* 0x042ff00000041840 */
[----:B------:R-:W-:Y:S08]  /*2580*/  HMMA.16816.F32.BF16 R20, R20, R18, R28 ;  /* 0x000000121414723c */ /* 0x000ff0000004181c */
[C---:B---3--:R-:W-:Y:S08]  /*2590*/  HMMA.16816.F32.BF16 R16, R8.reuse, R32, R24 ;  /* 0x000000200810723c */ /* 0x048ff00000041818 */
[C---:B------:R-:W-:Y:S01]  /*25a0*/  HMMA.16816.F32.BF16 R64, R8.reuse, R72, R52 ;  /* 0x000000480840723c */ /* 0x040fe20000041834 */
[----:B------:R-:W1:Y:S07]  /*25b0*/  LDSM.16.M88.4 R52, [R223+0x3000] ;  /* 0x00300000df34783b */ /* 0x000e6e0000000200 */
[C---:B------:R-:W-:Y:S08]  /*25c0*/  HMMA.16816.F32.BF16 R24, R8.reuse, R34, R36 ;  /* 0x000000220818723c */ /* 0x040ff00000041824 */
[C---:B------:R-:W-:Y:S08]  /*25d0*/  HMMA.16816.F32.BF16 R40, R8.reuse, R70, R56 ;  /* 0x000000460828723c */ /* 0x040ff00000041838 */
[C---:B------:R-:W-:Y:S01]  /*25e0*/  HMMA.16816.F32.BF16 R28, R8.reuse, R68, R44 ;  /* 0x00000044081c723c */ /* 0x040fe2000004182c */
[----:B------:R-:W-:Y:S04]  /*25f0*/  LDSM.16.M88.4 R68, [R218+0xa100] ;  /* 0x00a10000da44783b */ /* 0x000fe80000000200 */
[----:B------:R-:W-:Y:S03]  /*2600*/  LDSM.16.M88.4 R44, [R223+0x3800] ;  /* 0x00380000df2c783b */ /* 0x000fe60000000200 */
[C---:B------:R-:W-:Y:S01]  /*2610*/  HMMA.16816.F32.BF16 R48, R8.reuse, R74, R48 ;  /* 0x0000004a0830723c */ /* 0x040fe20000041830 */
[----:B------:R-:W-:Y:S07]  /*2620*/  LDSM.16.M88.4 R72, [R218+0xa900] ;  /* 0x00a90000da48783b */ /* 0x000fee0000000200 */
[C---:B----4-:R-:W-:Y:S08]  /*2630*/  HMMA.16816.F32.BF16 R56, R8.reuse, R76, R60 ;  /* 0x0000004c0838723c */ /* 0x050ff0000004183c */
[----:B------:R-:W-:Y:S01]  /*2640*/  HMMA.16816.F32.BF16 R36, R8, R78, R20 ;  /* 0x0000004e0824723c */ /* 0x000fe20000041814 */
[----:B------:R-:W3:Y:S04]  /*2650*/  LDSM.16.M88.4 R8, [R222+0x14100] ;  /* 0x01410000de08783b */ /* 0x000ee80000000200 */
[----:B------:R-:W4:Y:S03]  /*2660*/  LDSM.16.M88.4 R76, [R218+0xb100] ;  /* 0x00b10000da4c783b */ /* 0x000f260000000200 */
[C---:B------:R-:W-:Y:S01]  /*2670*/  HMMA.16816.F32.BF16 R32, R12.reuse, R84, R16 ;  /* 0x000000540c20723c */ /* 0x040fe20000041810 */
[----:B------:R-:W-:Y:S07]  /*2680*/  LDSM.16.M88.4 R16, [R221+0x14100] ;  /* 0x01410000dd10783b */ /* 0x000fee0000000200 */
[C---:B--2---:R-:W-:Y:S08]  /*2690*/  HMMA.16816.F32.BF16 R20, R12.reuse, R80, R28 ;  /* 0x000000500c14723c */ /* 0x044ff0000004181c */
[C---:B------:R-:W-:Y:S01]  /*26a0*/  HMMA.16816.F32.BF16 R24, R12.reuse, R86, R24 ;  /* 0x000000560c18723c */ /* 0x040fe20000041818 */
[----:B------:R-:W2:Y:S07]  /*26b0*/  LDSM.16.M88.4 R84, [R218+0xb900] ;  /* 0x00b90000da54783b */ /* 0x000eae0000000200 */
[C---:B------:R-:W-:Y:S01]  /*26c0*/  HMMA.16816.F32.BF16 R28, R12.reuse, R82, R40 ;  /* 0x000000520c1c723c */ /* 0x040fe20000041828 */
[----:B------:R-:W-:Y:S07]  /*26d0*/  LDSM.16.M88.4 R80, [R217+0x3800] ;  /* 0x00380000d950783b */ /* 0x000fee0000000200 */
[C---:B-1----:R-:W-:Y:S08]  /*26e0*/  HMMA.16816.F32.BF16 R60, R12.reuse, R52, R64 ;  /* 0x000000340c3c723c */ /* 0x042ff00000041840 */
[----:B------:R-:W-:Y:S01]  /*26f0*/  HMMA.16816.F32.BF16 R48, R12, R54, R48 ;  /* 0x000000360c30723c */ /* 0x000fe20000041830 */
[----:B------:R-:W-:Y:S07]  /*2700*/  LDSM.16.M88.4 R52, [R212+0xc900] ;  /* 0x00c90000d434783b */ /* 0x000fee0000000200 */
[----:B---3--:R-:W-:Y:S01]  /*2710*/  HMMA.16816.F32.BF16 R40, R8, R68, R32 ;  /* 0x000000440828723c */ /* 0x008fe20000041820 */
[----:B------:R-:W1:Y:S07]  /*2720*/  LDSM.16.M88.4 R32, [R217+0x3000] ;  /* 0x00300000d920783b */ /* 0x000e6e0000000200 */
[C---:B------:R-:W-:Y:S08]  /*2730*/  HMMA.16816.F32.BF16 R56, R12.reuse, R44, R56 ;  /* 0x0000002c0c38723c */ /* 0x040ff00000041838 */
[----:B------:R-:W-:Y:S08]  /*2740*/  HMMA.16816.F32.BF16 R44, R12, R46, R36 ;  /* 0x0000002e0c2c723c */ /* 0x000ff00000041824 */
[C---:B------:R-:W-:Y:S08]  /*2750*/  HMMA.16816.F32.BF16 R36, R8.reuse, R70, R24 ;  /* 0x000000460824723c */ /* 0x040ff00000041818 */
[C---:B------:R-:W-:Y:S08]  /*2760*/  HMMA.16816.F32.BF16 R12, R8.reuse, R72, R20 ;  /* 0x00000048080c723c */ /* 0x040ff00000041814 */
[C---:B------:R-:W-:Y:S08]  /*2770*/  HMMA.16816.F32.BF16 R28, R8.reuse, R74, R28 ;  /* 0x0000004a081c723c */ /* 0x040ff0000004181c */
[C---:B----4-:R-:W-:Y:S08]  /*2780*/  HMMA.16816.F32.BF16 R24, R8.reuse, R76, R60 ;  /* 0x0000004c0818723c */ /* 0x050ff0000004183c */
[C---:B------:R-:W-:Y:S01]  /*2790*/  HMMA.16816.F32.BF16 R20, R8.reuse, R78, R48 ;  /* 0x0000004e0814723c */ /* 0x040fe20000041830 */
[----:B------:R-:W-:Y:S07]  /*27a0*/  LDSM.16.M88.4 R76, [R223+0x4000] ;  /* 0x00400000df4c783b */ /* 0x000fee0000000200 */
[C---:B--2---:R-:W-:Y:S08]  /*27b0*/  HMMA.16816.F32.BF16 R56, R8.reuse, R84, R56 ;  /* 0x000000540838723c */ /* 0x044ff00000041838 */
[----:B------:R-:W-:Y:S01]  /*27c0*/  HMMA.16816.F32.BF16 R72, R8, R86, R44 ;  /* 0x000000560848723c */ /* 0x000fe2000004182c */
[----:B------:R-:W-:Y:S04]  /*27d0*/  LDSM.16.M88.4 R8, [R219+0x18100] ;  /* 0x01810000db08783b */ /* 0x000fe80000000200 */
[----:B------:R-:W-:Y:S03]  /*27e0*/  LDSM.16.M88.4 R84, [R217+0x5800] ;  /* 0x00580000d954783b */ /* 0x000fe60000000200 */
[C---:B------:R-:W-:Y:S01]  /*27f0*/  HMMA.16816.F32.BF16 R68, R16.reuse, R88, R40 ;  /* 0x000000581044723c */ /* 0x040fe20000041828 */
[----:B------:R-:W2:Y:S07]  /*2800*/  LDSM.16.M88.4 R40, [R212+0xc100] ;  /* 0x00c10000d428783b */ /* 0x000eae0000000200 */
[C---:B------:R-:W-:Y:S01]  /*2810*/  HMMA.16816.F32.BF16 R64, R16.reuse, R90, R36 ;  /* 0x0000005a1040723c */ /* 0x040fe20000041824 */
[----:B------:R-:W3:Y:S04]  /*2820*/  LDSM.16.M88.4 R36, [R212+0xd100] ;  /* 0x00d10000d424783b */ /* 0x000ee80000000200 */
[----:B------:R-:W-:Y:S03]  /*2830*/  LDSM.16.M88.4 R88, [R218+0xf900] ;  /* 0x00f90000da58783b */ /* 0x000fe60000000200 */
[C---:B------:R-:W-:Y:S08]  /*2840*/  HMMA.16816.F32.BF16 R48, R16.reuse, R94, R28 ;  /* 0x0000005e1030723c */ /* 0x040ff0000004181c */
[C---:B-1----:R-:W-:Y:S08]  /*2850*/  HMMA.16816.F32.BF16 R44, R16.reuse, R32, R24 ;  /* 0x00000020102c723c */ /* 0x042ff00000041818 */
[C---:B------:R-:W-:Y:S01]  /*2860*/  HMMA.16816.F32.BF16 R28, R16.reuse, R34, R20 ;  /* 0x00000022101c723c */ /* 0x040fe20000041814 */
[----:B------:R-:W1:Y:S07]  /*2870*/  LDSM.16.M88.4 R32, [R212+0xd900] ;  /* 0x00d90000d420783b */ /* 0x000e6e0000000200 */
[C---:B------:R-:W-:Y:S01]  /*2880*/  HMMA.16816.F32.BF16 R60, R16.reuse, R92, R12 ;  /* 0x0000005c103c723c */ /* 0x040fe2000004180c */
[----:B------:R-:W4:Y:S07]  /*2890*/  LDSM.16.M88.4 R12, [R220+0x18100] ;  /* 0x01810000dc0c783b */ /* 0x000f2e0000000200 */
[C---:B------:R-:W-:Y:S08]  /*28a0*/  HMMA.16816.F32.BF16 R24, R16.reuse, R80, R56 ;  /* 0x000000501018723c */ /* 0x040ff00000041838 */
[----:B------:R-:W-:Y:S01]  /*28b0*/  HMMA.16816.F32.BF16 R20, R16, R82, R72 ;  /* 0x000000521014723c */ /* 0x000fe20000041848 */
[----:B------:R-:W5:Y:S04]  /*28c0*/  LDSM.16.M88.4 R80, [R223+0x4800] ;  /* 0x00480000df50783b */ /* 0x000f680000000200 */
[----:B------:R-:W-:Y:S03]  /*28d0*/  LDSM.16.M88.4 R72, [R223+0x5800] ;  /* 0x00580000df48783b */ /* 0x000fe60000000200 */
[C---:B--2---:R-:W-:Y:S01]  /*28e0*/  HMMA.16816.F32.BF16 R16, R8.reuse, R40, R68 ;  /* 0x000000280810723c */ /* 0x044fe20000041844 */
[----:B------:R-:W2:Y:S07]  /*28f0*/  LDSM.16.M88.4 R68, [R223+0x5000] ;  /* 0x00500000df44783b */ /* 0x000eae0000000200 */
[C---:B------:R-:W-:Y:S01]  /*2900*/  HMMA.16816.F32.BF16 R40, R8.reuse, R42, R64 ;  /* 0x0000002a0828723c */ /* 0x040fe20000041840 */
[----:B------:R-:W-:Y:S07]  /*2910*/  LDSM.16.M88.4 R64, [R218+0xd100] ;  /* 0x00d10000da40783b */ /* 0x000fee0000000200 */
[C---:B------:R-:W-:Y:S08]  /*2920*/  HMMA.16816.F32.BF16 R60, R8.reuse, R52, R60 ;  /* 0x00000034083c723c */ /* 0x040ff0000004183c */
[C---:B------:R-:W-:Y:S08]  /*2930*/  HMMA.16816.F32.BF16 R56, R8.reuse, R54, R48 ;  /* 0x000000360838723c */ /* 0x040ff00000041830 */
[C---:B---3--:R-:W-:Y:S08]  /*2940*/  HMMA.16816.F32.BF16 R52, R8.reuse, R36, R44 ;  /* 0x000000240834723c */ /* 0x048ff0000004182c */
[C---:B------:R-:W-:Y:S01]  /*2950*/  HMMA.16816.F32.BF16 R48, R8.reuse, R38, R28 ;  /* 0x000000260830723c */ /* 0x040fe2000004181c */
[----:B------:R-:W-:Y:S07]  /*2960*/  LDSM.16.M88.4 R36, [R218+0xc900] ;  /* 0x00c90000da24783b */ /* 0x000fee0000000200 */
[C---:B-1----:R-:W-:Y:S01]  /*2970*/  HMMA.16816.F32.BF16 R44, R8.reuse, R32, R24 ;  /* 0x00000020082c723c */ /* 0x042fe20000041818 */
[----:B------:R-:W-:Y:S07]  /*2980*/  LDSM.16.M88.4 R24, [R218+0xc100] ;  /* 0x00c10000da18783b */ /* 0x000fee0000000200 */
[----:B------:R-:W-:Y:S01]  /*2990*/  HMMA.16816.F32.BF16 R28, R8, R34, R20 ;  /* 0x00000022081c723c */ /* 0x000fe20000041814 */
[----:B------:R-:W1:Y:S07]  /*29a0*/  LDSM.16.M88.4 R8, [R222+0x18100] ;  /* 0x01810000de08783b */ /* 0x000e6e0000000200 */
[C---:B----4-:R-:W-:Y:S08]  /*29b0*/  HMMA.16816.F32.BF16 R20, R12.reuse, R76, R16 ;  /* 0x0000004c0c14723c */ /* 0x050ff00000041810 */
[C---:B------:R-:W-:Y:S01]  /*29c0*/  HMMA.16816.F32.BF16 R16, R12.reuse, R78, R40 ;  /* 0x0000004e0c10723c */ /* 0x040fe20000041828 */
[----:B------:R-:W3:Y:S07]  /*29d0*/  LDSM.16.M88.4 R76, [R218+0xd900] ;  /* 0x00d90000da4c783b */ /* 0x000eee0000000200 */
[C---:B-----5:R-:W-:Y:S08]  /*29e0*/  HMMA.16816.F32.BF16 R32, R12.reuse, R80, R60 ;  /* 0x000000500c20723c */ /* 0x060ff0000004183c */
[C---:B------:R-:W-:Y:S01]  /*29f0*/  HMMA.16816.F32.BF16 R56, R12.reuse, R82, R56 ;  /* 0x000000520c38723c */ /* 0x040fe20000041838 */
[----:B------:R-:W-:Y:S07]  /*2a00*/  LDSM.16.M88.4 R80, [R223+0x6000] ;  /* 0x00600000df50783b */ /* 0x000fee0000000200 */
[C---:B--2---:R-:W-:Y:S08]  /*2a10*/  HMMA.16816.F32.BF16 R52, R12.reuse, R68, R52 ;  /* 0x000000440c34723c */ /* 0x044ff00000041834 */
[C---:B------:R-:W-:Y:S08]  /*2a20*/  HMMA.16816.F32.BF16 R60, R12.reuse, R70, R48 ;  /* 0x000000460c3c723c */ /* 0x040ff00000041830 */
[C---:B------:R-:W-:Y:S01]  /*2a30*/  HMMA.16816.F32.BF16 R68, R12.reuse, R72, R44 ;  /* 0x000000480c44723c */ /* 0x040fe2000004182c */
[----:B------:R-:W-:Y:S07]  /*2a40*/  LDSM.16.M88.4 R44, [R217+0x4000] ;  /* 0x00400000d92c783b */ /* 0x000fee0000000200 */
[----:B------:R-:W-:Y:S01]  /*2a50*/  HMMA.16816.F32.BF16 R48, R12, R74, R28 ;  /* 0x0000004a0c30723c */ /* 0x000fe2000004181c */
[----:B------:R-:W2:Y:S07]  /*2a60*/  LDSM.16.M88.4 R12, [R221+0x18100] ;  /* 0x01810000dd0c783b */ /* 0x000eae0000000200 */
[C---:B-1----:R-:W-:Y:S08]  /*2a70*/  HMMA.16816.F32.BF16 R40, R8.reuse, R24, R20 ;  /* 0x000000180828723c */ /* 0x042ff00000041814 */
[C---:B------:R-:W-:Y:S08]  /*2a80*/  HMMA.16816.F32.BF16 R16, R8.reuse, R26, R16 ;  /* 0x0000001a0810723c */ /* 0x040ff00000041810 */
[C---:B------:R-:W-:Y:S01]  /*2a90*/  HMMA.16816.F32.BF16 R28, R8.reuse, R36, R32 ;  /* 0x00000024081c723c */ /* 0x040fe20000041820 */
[----:B------:R-:W1:Y:S07]  /*2aa0*/  LDSM.16.M88.4 R32, [R217+0x4800] ;  /* 0x00480000d920783b */ /* 0x000e6e0000000200 */
[C---:B------:R-:W-:Y:S01]  /*2ab0*/  HMMA.16816.F32.BF16 R24, R8.reuse, R38, R56 ;  /* 0x000000260818723c */ /* 0x040fe20000041838 */
[----:B------:R-:W4:Y:S07]  /*2ac0*/  LDSM.16.M88.4 R36, [R217+0x5000] ;  /* 0x00500000d924783b */ /* 0x000f2e0000000200 */
[C---:B------:R-:W-:Y:S01]  /*2ad0*/  HMMA.16816.F32.BF16 R20, R8.reuse, R64, R52 ;  /* 0x000000400814723c */ /* 0x040fe20000041834 */
[----:B------:R-:W-:Y:S07]  /*2ae0*/  LDSM.16.M88.4 R52, [R212+0xe900] ;  /* 0x00e90000d434783b */ /* 0x000fee0000000200 */
[C---:B------:R-:W-:Y:S01]  /*2af0*/  HMMA.16816.F32.BF16 R56, R8.reuse, R66, R60 ;  /* 0x000000420838723c */ /* 0x040fe2000004183c */
[----:B------:R-:W-:Y:S07]  /*2b00*/  LDSM.16.M88.4 R60, [R212+0xe100] ;  /* 0x00e10000d43c783b */ /* 0x000fee0000000200 */
[C---:B---3--:R-:W-:Y:S08]  /*2b10*/  HMMA.16816.F32.BF16 R68, R8.reuse, R76, R68 ;  /* 0x0000004c0844723c */ /* 0x048ff00000041844 */
[----:B------:R-:W-:Y:S01]  /*2b20*/  HMMA.16816.F32.BF16 R76, R8, R78, R48 ;  /* 0x0000004e084c723c */ /* 0x000fe20000041830 */
[----:B------:R-:W3:Y:S07]  /*2b30*/  LDSM.16.M88.4 R8, [R219+0x1c100] ;  /* 0x01c10000db08783b */ /* 0x000eee0000000200 */
[C---:B--2---:R-:W-:Y:S01]  /*2b40*/  HMMA.16816.F32.BF16 R72, R12.reuse, R44, R40 ;  /* 0x0000002c0c48723c */ /* 0x044fe20000041828 */
[----:B------:R-:W2:Y:S07]  /*2b50*/  LDSM.16.M88.4 R40, [R212+0xf100] ;  /* 0x00f10000d428783b */ /* 0x000eae0000000200 */
[C---:B------:R-:W-:Y:S01]  /*2b60*/  HMMA.16816.F32.BF16 R64, R12.reuse, R46, R16 ;  /* 0x0000002e0c40723c */ /* 0x040fe20000041810 */
[----:B------:R-:W-:Y:S07]  /*2b70*/  LDSM.16.M88.4 R16, [R220+0x1c100] ;  /* 0x01c10000dc10783b */ /* 0x000fee0000000200 */
[C---:B-1----:R-:W-:Y:S08]  /*2b80*/  HMMA.16816.F32.BF16 R48, R12.reuse, R32, R28 ;  /* 0x000000200c30723c */ /* 0x042ff0000004181c */
[C---:B------:R-:W-:Y:S08]  /*2b90*/  HMMA.16816.F32.BF16 R44, R12.reuse, R34, R24 ;  /* 0x000000220c2c723c */ /* 0x040ff00000041818 */
[C---:B----4-:R-:W-:Y:S08]  /*2ba0*/  HMMA.16816.F32.BF16 R32, R12.reuse, R36, R20 ;  /* 0x000000240c20723c */ /* 0x050ff00000041814 */
[C---:B------:R-:W-:Y:S01]  /*2bb0*/  HMMA.16816.F32.BF16 R28, R12.reuse, R38, R56 ;  /* 0x000000260c1c723c */ /* 0x040fe20000041838 */
[----:B------:R-:W1:Y:S07]  /*2bc0*/  LDSM.16.M88.4 R36, [R212+0xf900] ;  /* 0x00f90000d424783b */ /* 0x000e6e0000000200 */
[C---:B------:R-:W-:Y:S08]  /*2bd0*/  HMMA.16816.F32.BF16 R24, R12.reuse, R84, R68 ;  /* 0x000000540c18723c */ /* 0x040ff00000041844 */
[----:B------:R-:W-:Y:S01]  /*2be0*/  HMMA.16816.F32.BF16 R20, R12, R86, R76 ;  /* 0x000000560c14723c */ /* 0x000fe2000004184c */
[----:B------:R-:W-:Y:S04]  /*2bf0*/  LDSM.16.M88.4 R76, [R223+0x7800] ;  /* 0x00780000df4c783b */ /* 0x000fe80000000200 */
[----:B------:R-:W-:Y:S03]  /*2c00*/  LDSM.16.M88.4 R84, [R217+0x6000] ;  /* 0x00600000d954783b */ /* 0x000fe60000000200 */
[C---:B---3--:R-:W-:Y:S01]  /*2c10*/  HMMA.16816.F32.BF16 R12, R8.reuse, R60, R72 ;  /* 0x0000003c080c723c */ /* 0x048fe20000041848 */
[----:B------:R-:W-:Y:S07]  /*2c20*/  LDSM.16.M88.4 R72, [R223+0x7000] ;  /* 0x00700000df48783b */ /* 0x000fee0000000200 */
[C---:B------:R-:W-:Y:S08]  /*2c30*/  HMMA.16816.F32.BF16 R68, R8.reuse, R52, R48 ;  /* 0x000000340844723c */ /* 0x040ff00000041830 */
[C---:B------:R-:W-:Y:S01]  /*2c40*/  HMMA.16816.F32.BF16 R56, R8.reuse, R62, R64 ;  /* 0x0000003e0838723c */ /* 0x040fe20000041840 */
[----:B------:R-:W3:Y:S07]  /*2c50*/  LDSM.16.M88.4 R64, [R223+0x6800] ;  /* 0x00680000df40783b */ /* 0x000eee0000000200 */
[C---:B------:R-:W-:Y:S08]  /*2c60*/  HMMA.16816.F32.BF16 R52, R8.reuse, R54, R44 ;  /* 0x000000360834723c */ /* 0x040ff0000004182c */
[C---:B--2---:R-:W-:Y:S01]  /*2c70*/  HMMA.16816.F32.BF16 R48, R8.reuse, R40, R32 ;  /* 0x000000280830723c */ /* 0x044fe20000041820 */
[----:B------:R-:W-:Y:S07]  /*2c80*/  LDSM.16.M88.4 R32, [R218+0xe100] ;  /* 0x00e10000da20783b */ /* 0x000fee0000000200 */
[C---:B------:R-:W-:Y:S01]  /*2c90*/  HMMA.16816.F32.BF16 R44, R8.reuse, R42, R28 ;  /* 0x0000002a082c723c */ /* 0x040fe2000004181c */
[----:B------:R-:W-:Y:S07]  /*2ca0*/  LDSM.16.M88.4 R28, [R218+0xe900] ;  /* 0x00e90000da1c783b */ /* 0x000fee0000000200 */
[----:B-1----:R-:W-:Y:S08]  /*2cb0*/  HMMA.16816.F32.BF16 R40, R8, R36, R24 ;  /* 0x000000240828723c */ /* 0x002ff00000041818 */
[----:B------:R-:W-:Y:S01]  /*2cc0*/  HMMA.16816.F32.BF16 R24, R16, R80, R12 ;  /* 0x000000501018723c */ /* 0x000fe2000004180c */
[----:B------:R-:W1:Y:S07]  /*2cd0*/  LDSM.16.M88.4 R12, [R222+0x1c100] ;  /* 0x01c10000de0c783b */ /* 0x000e6e0000000200 */
[----:B------:R-:W-:Y:S01]  /*2ce0*/  HMMA.16816.F32.BF16 R36, R8, R38, R20 ;  /* 0x000000260824723c */ /* 0x000fe20000041814 */
[----:B------:R-:W2:Y:S07]  /*2cf0*/  LDSM.16.M88.4 R8, [R221+0x1c100] ;  /* 0x01c10000dd08783b */ /* 0x000eae0000000200 */
[C---:B------:R-:W-:Y:S01]  /*2d00*/  HMMA.16816.F32.BF16 R20, R16.reuse, R82, R56 ;  /* 0x000000521014723c */ /* 0x040fe20000041838 */
[----:B------:R-:W4:Y:S07]  /*2d10*/  LDSM.16.M88.4 R80, [R218+0xf100] ;  /* 0x00f10000da50783b */ /* 0x000f2e0000000200 */
[C---:B---3--:R-:W-:Y:S08]  /*2d20*/  HMMA.16816.F32.BF16 R68, R16.reuse, R64, R68 ;  /* 0x000000401044723c */ /* 0x048ff00000041844 */
[C---:B------:R-:W-:Y:S08]  /*2d30*/  HMMA.16816.F32.BF16 R64, R16.reuse, R66, R52 ;  /* 0x000000421040723c */ /* 0x040ff00000041834 */
[----:B------:R-:W-:Y:S08]  /*2d40*/  HMMA.16816.F32.BF16 R52, R16, R76, R40 ;  /* 0x0000004c1034723c */ /* 0x000ff00000041828 */
[----:B-1----:R-:W-:Y:S08]  /*2d50*/  HMMA.16816.F32.BF16 R40, R12, R32, R24 ;  /* 0x000000200c28723c */ /* 0x002ff00000041818 */
[C---:B------:R-:W-:Y:S08]  /*2d60*/  HMMA.16816.F32.BF16 R60, R16.reuse, R72, R48 ;  /* 0x00000048103c723c */ /* 0x040ff00000041830 */
[C---:B------:R-:W-:Y:S01]  /*2d70*/  HMMA.16816.F32.BF16 R48, R16.reuse, R78, R36 ;  /* 0x0000004e1030723c */ /* 0x040fe20000041824 */
[----:B------:R-:W1:Y:S07]  /*2d80*/  LDSM.16.M88.4 R76, [R217+0x6800] ;  /* 0x00680000d94c783b */ /* 0x000e6e0000000200 */
[----:B------:R-:W-:Y:S01]  /*2d90*/  HMMA.16816.F32.BF16 R56, R16, R74, R44 ;  /* 0x0000004a1038723c */ /* 0x000fe2000004182c */
[----:B------:R-:W3:Y:S04]  /*2da0*/  LDSM.16.M88.4 R72, [R217+0x7000] ;  /* 0x00700000d948783b */ /* 0x000ee80000000200 */
[----:B------:R-:W5:Y:S01]  /*2db0*/  LDSM.16.M88.4 R44, [R217+0x7800] ;  /* 0x00780000d92c783b */ /* 0x000f620000000200 */
[----:B------:R-:W-:-:S04]  /*2dc0*/  DEPBAR.LE SB0, 0x0 ;  /* 0x000080000000791a */ /* 0x000fc80000000000 */
[----:B--2---:R-:W-:Y:S08]  /*2dd0*/  HMMA.16816.F32.BF16 R40, R8, R84, R40 ;  /* 0x000000540828723c */ /* 0x004ff00000041828 */
[C---:B------:R-:W-:Y:S08]  /*2de0*/  HMMA.16816.F32.BF16 R36, R12.reuse, R34, R20 ;  /* 0x000000220c24723c */ /* 0x040ff00000041814 */
[C---:B------:R-:W-:Y:S08]  /*2df0*/  HMMA.16816.F32.BF16 R32, R12.reuse, R28, R68 ;  /* 0x0000001c0c20723c */ /* 0x040ff00000041844 */
[----:B------:R-:W-:Y:S01]  /*2e00*/  HMMA.16816.F32.BF16 R28, R12, R30, R64 ;  /* 0x0000001e0c1c723c */ /* 0x000fe20000041840 */
[----:B------:R-:W-:-:S07]  /*2e10*/  FMUL.FTZ R2, R40, c[0x0][0x320] ;  /* 0x0000c80028027a20 */ /* 0x000fce0000410000 */
[C---:B----4-:R-:W-:Y:S08]  /*2e20*/  HMMA.16816.F32.BF16 R24, R12.reuse, R80, R60 ;  /* 0x000000500c18723c */ /* 0x050ff0000004183c */
[C---:B------:R-:W-:Y:S08]  /*2e30*/  HMMA.16816.F32.BF16 R20, R12.reuse, R82, R56 ;  /* 0x000000520c14723c */ /* 0x040ff00000041838 */
[C---:B------:R-:W-:Y:S08]  /*2e40*/  HMMA.16816.F32.BF16 R16, R12.reuse, R88, R52 ;  /* 0x000000580c10723c */ /* 0x040ff00000041834 */
[----:B------:R-:W-:Y:S08]  /*2e50*/  HMMA.16816.F32.BF16 R12, R12, R90, R48 ;  /* 0x0000005a0c0c723c */ /* 0x000ff00000041830 */
[C---:B-1----:R-:W-:Y:S08]  /*2e60*/  HMMA.16816.F32.BF16 R52, R8.reuse, R76, R32 ;  /* 0x0000004c0834723c */ /* 0x042ff00000041820 */
[C---:B------:R-:W-:Y:S01]  /*2e70*/  HMMA.16816.F32.BF16 R76, R8.reuse, R78, R28 ;  /* 0x0000004e084c723c */ /* 0x040fe2000004181c */
[----:B------:R1:W2:Y:S07]  /*2e80*/  MUFU.TANH R28, R2 ;  /* 0x00000002001c7308 */ /* 0x0002ae0000002400 */
[C---:B---3--:R-:W-:Y:S08]  /*2e90*/  HMMA.16816.F32.BF16 R48, R8.reuse, R72, R24 ;  /* 0x000000480830723c */ /* 0x048ff00000041818 */
[----:B------:R-:W-:Y:S01]  /*2ea0*/  HMMA.16816.F32.BF16 R84, R8, R86, R36 ;  /* 0x000000560854723c */ /* 0x000fe20000041824 */
[----:B-1----:R-:W-:-:S04]  /*2eb0*/  FMUL.FTZ R2, R41, c[0x0][0x320] ;  /* 0x0000c80029027a20 */ /* 0x002fc80000410000 */
[----:B------:R1:W3:Y:S03]  /*2ec0*/  MUFU.TANH R27, R2 ;  /* 0x00000002001b7308 */ /* 0x0002e60000002400 */
[C---:B-----5:R-:W-:Y:S08]  /*2ed0*/  HMMA.16816.F32.BF16 R36, R8.reuse, R44, R16 ;  /* 0x0000002c0824723c */ /* 0x060ff00000041810 */
[----:B------:R-:W-:Y:S01]  /*2ee0*/  HMMA.16816.F32.BF16 R32, R8, R74, R20 ;  /* 0x0000004a0820723c */ /* 0x000fe20000041814 */
[----:B-1----:R-:W-:-:S07]  /*2ef0*/  FMUL.FTZ R2, R42, c[0x0][0x320] ;  /* 0x0000c8002a027a20 */ /* 0x002fce0000410000 */
[----:B------:R-:W-:Y:S01]  /*2f00*/  HMMA.16816.F32.BF16 R44, R8, R46, R12 ;  /* 0x0000002e082c723c */ /* 0x000fe2000004180c */
[----:B------:R1:W4:Y:S01]  /*2f10*/  MUFU.TANH R31, R2 ;  /* 0x00000002001f7308 */ /* 0x0003220000002400 */
[----:B------:R-:W-:Y:S06]  /*2f20*/  BAR.SYNC.DEFER_BLOCKING 0x0 ;  /* 0x0000000000007b1d */ /* 0x000fec0000010000 */
[----:B------:R-:W-:Y:S05]  /*2f30*/  @P0 BRA `(.L_x_974) ;  /* 0x000004f000000947 */ /* 0x000fea0003800000 */
[----:B--23--:R-:W-:Y:S01]  /*2f40*/  IADD3 R3, R251, UR10, R96 ;  /* 0x0000000afb037c10 */ /* 0x00cfe2000fffe060 */
[----:B------:R-:W-:-:S03]  /*2f50*/  IMAD.MOV.U32 R240, RZ, RZ, RZ ;  /* 0x000000fffff07224 */ /* 0x000fc600078e00ff */
[----:B------:R-:W-:-:S05]  /*2f60*/  IADD3 R3, R3, -0x40, RZ ;  /* 0xffffffc003037810 */ /* 0x000fca0007ffe0ff */
[----:B------:R-:W-:-:S04]  /*2f70*/  @P3 IMAD.HI.U32 R5, R3, c[0x0][0x2bc], RZ ;  /* 0x0000af0003053a27 */ /* 0x000fc800078e00ff */
[----:B-1----:R-:W-:Y:S01]  /*2f80*/  IMAD.MOV.U32 R2, RZ, RZ, R3 ;  /* 0x000000ffff027224 */ /* 0x002fe200078e0003 */
[----:B------:R-:W-:-:S04]  /*2f90*/  @P3 SHF.R.U32.HI R2, RZ, c[0x0][0x2c0], R5 ;  /* 0x0000b000ff023a19 */ /* 0x000fc80000011605 */
[----:B------:R-:W-:-:S04]  /*2fa0*/  @!P1 IADD3 R5, P0, R2, UR12, RZ ;  /* 0x0000000c02059c10 */ /* 0x000fc8000ff1e0ff */
[----:B------:R-:W-:Y:S02]  /*2fb0*/  @!P1 LEA.HI.X.SX32 R7, R2, UR6, 0x1, P0 ;  /* 0x0000000602079c11 */ /* 0x000fe400080f0eff */
[----:B------:R-:W-:-:S04]  /*2fc0*/  @!P1 LEA R6, P0, R5, c[0x0][0x2a0], 0x2 ;  /* 0x0000a80005069a11 */ /* 0x000fc800078010ff */
[----:B------:R-:W-:-:S05]  /*2fd0*/  @!P1 LEA.HI.X R7, R5, c[0x0][0x2a4], R7, 0x2, P0 ;  /* 0x0000a90005079a11 */ /* 0x000fca00000f1407 */
[----:B------:R1:W2:Y:S01]  /*2fe0*/  @!P1 LDG.E R240, [R6.64] ;  /* 0x0000001006f09981 */ /* 0x0002a2000c1e1900 */
[----:B------:R-:W-:Y:S01]  /*2ff0*/  IMAD.MOV R2, RZ, RZ, -R2 ;  /* 0x000000ffff027224 */ /* 0x000fe200078e0a02 */
[C---:B------:R-:W-:Y:S01]  /*3000*/  ISETP.GE.AND P2, PT, R252.reuse, c[0x0][0x1d4], PT ;  /* 0x00007500fc007a0c */ /* 0x040fe20003f46270 */
[----:B------:R-:W-:Y:S01]  /*3010*/  IMAD.SHL.U32 R11, R252, 0x2, RZ ;  /* 0x00000002fc0b7824 */ /* 0x000fe200078e00ff */
[----:B------:R-:W-:Y:S01]  /*3020*/  SEL R26, RZ, 0x10, P6 ;  /* 0x00000010ff1a7807 */ /* 0x000fe20003000000 */
[----:B------:R-:W-:Y:S01]  /*3030*/  IMAD R242, R2, c[0x0][0x2b8], R3 ;  /* 0x0000ae0002f27a24 */ /* 0x000fe200078e0203 */
[----:B------:R-:W-:Y:S01]  /*3040*/  SEL R24, RZ, 0x10, P2 ;  /* 0x00000010ff187807 */ /* 0x000fe20001000000 */
[----:B------:R-:W-:Y:S01]  /*3050*/  IMAD.SHL.U32 R20, R104, 0x2, RZ ;  /* 0x0000000268147824 */ /* 0x000fe200078e00ff */
[----:B------:R-:W-:Y:S01]  /*3060*/  IADD3 R10, -R26, 0x10, RZ ;  /* 0x000000101a0a7810 */ /* 0x000fe20007ffe1ff */
[----:B------:R-:W-:Y:S01]  /*3070*/  IMAD.SHL.U32 R22, R250, 0x2, RZ ;  /* 0x00000002fa167824 */ /* 0x000fe200078e00ff */
[----:B------:R-:W-:-:S02]  /*3080*/  SHF.R.S32.HI R2, RZ, 0x1f, R242 ;  /* 0x0000001fff027819 */ /* 0x000fc400000114f2 */
[----:B------:R-:W-:Y:S02]  /*3090*/  LOP3.LUT R10, R10, 0xf, RZ, 0xc0, !PT ;  /* 0x0000000f0a0a7812 */ /* 0x000fe400078ec0ff */
[----:B------:R-:W-:Y:S01]  /*30a0*/  SEL R25, RZ, 0x10, P5 ;  /* 0x00000010ff197807 */ /* 0x000fe20002800000 */
[----:B------:R-:W-:Y:S01]  /*30b0*/  IMAD R5, R2, c[0x0][0x1e0], RZ ;  /* 0x0000780002057a24 */ /* 0x000fe200078e02ff */
[----:B------:R-:W-:Y:S01]  /*30c0*/  SHF.L.U64.HI R9, R107, 0x1, R108 ;  /* 0x000000016b097819 */ /* 0x000fe2000001026c */
[----:B------:R-:W-:Y:S01]  /*30d0*/  IMAD.WIDE.U32 R2, R242, c[0x0][0x1e0], RZ ;  /* 0x00007800f2027a25 */ /* 0x000fe200078e00ff */
[----:B------:R-:W-:Y:S02]  /*30e0*/  SHF.L.U64.HI R21, R104, 0x1, R106 ;  /* 0x0000000168157819 */ /* 0x000fe4000001026a */
[----:B------:R-:W-:Y:S01]  /*30f0*/  SHF.L.U64.HI R23, R250, 0x1, R103 ;  /* 0x00000001fa177819 */ /* 0x000fe20000010267 */
[----:B------:R-:W-:-:S04]  /*3100*/  IMAD R5, R242, c[0x0][0x1e4], R5 ;  /* 0x00007900f2057a24 */ /* 0x000fc800078e0205 */
[----:B------:R-:W-:Y:S01]  /*3110*/  IMAD.IADD R3, R3, 0x1, R5 ;  /* 0x0000000103037824 */ /* 0x000fe200078e0205 */
[----:B-1----:R-:W-:-:S04]  /*3120*/  IADD3 R7, -R24, 0x10, RZ ;  /* 0x0000001018077810 */ /* 0x002fc80007ffe1ff */
[----:B------:R-:W-:Y:S02]  /*3130*/  LOP3.LUT R8, R7, 0xf, RZ, 0xc0, !PT ;  /* 0x0000000f07087812 */ /* 0x000fe400078ec0ff */
[----:B------:R-:W-:Y:S02]  /*3140*/  SHF.L.U64.HI R7, R252, 0x1, R109 ;  /* 0x00000001fc077819 */ /* 0x000fe4000001026d */
[----:B--2---:R-:W-:Y:S01]  /*3150*/  SHF.R.S32.HI R5, RZ, 0x1f, R240 ;  /* 0x0000001fff057819 */ /* 0x004fe200000114f0 */
[----:B------:R-:W-:-:S04]  /*3160*/  IMAD.WIDE.U32 R2, R240, c[0x0][0x1f0], R2 ;  /* 0x00007c00f0027a25 */ /* 0x000fc800078e0002 */
[----:B------:R-:W-:Y:S01]  /*3170*/  IMAD R5, R5, c[0x0][0x1f0], RZ ;  /* 0x00007c0005057a24 */ /* 0x000fe200078e02ff */
[----:B------:R-:W-:-:S03]  /*3180*/  IADD3 R2, P0, R2, UR22, RZ ;  /* 0x0000001602027c10 */ /* 0x000fc6000ff1e0ff */
[----:B------:R-:W-:-:S05]  /*3190*/  IMAD R5, R240, c[0x0][0x1f4], R5 ;  /* 0x00007d00f0057a24 */ /* 0x000fca00078e0205 */
[----:B------:R-:W-:Y:S02]  /*31a0*/  IADD3.X R3, R3, UR18, R5, P0, !PT ;  /* 0x0000001203037c10 */ /* 0x000fe400087fe405 */
[----:B------:R-:W-:-:S04]  /*31b0*/  LEA R6, P0, R2, c[0x0][0x1c8], 0x1 ;  /* 0x0000720002067a11 */ /* 0x000fc800078008ff */
[----:B------:R-:W-:Y:S02]  /*31c0*/  LEA.HI.X R5, R2, c[0x0][0x1cc], R3, 0x1, P0 ;  /* 0x0000730002057a11 */ /* 0x000fe400000f0c03 */
[----:B------:R-:W1:Y:S04]  /*31d0*/  SHFL.IDX PT, R2, R6, 0x1, 0x181f ;  /* 0x00381f0006027f89 */ /* 0x000e6800000e0000 */
[----:B------:R-:W2:Y:S01]  /*31e0*/  SHFL.IDX PT, R3, R5, 0x1, 0x181f ;  /* 0x00381f0005037f89 */ /* 0x000ea200000e0000 */
[----:B-1----:R-:W-:Y:S01]  /*31f0*/  IADD3 R18, P2, P0, R8, R2, R11 ;  /* 0x0000000208127210 */ /* 0x002fe2000785e00b */
[----:B------:R-:W-:-:S03]  /*3200*/  IMAD.SHL.U32 R8, R107, 0x2, RZ ;  /* 0x000000026b087824 */ /* 0x000fc600078e00ff */
[-C--:B--2---:R-:W-:Y:S02]  /*3210*/  IADD3.X R19, RZ, R3.reuse, R7, P2, P0 ;  /* 0x00000003ff137210 */ /* 0x084fe400017e0407 */
        /* <DEDUP_REMOVED lines=12> */
[----:B------:R-:W-:Y:S02]  /*32e0*/  ISETP.GE.AND P2, PT, R252, c[0x0][0x1d4], PT ;  /* 0x00007500fc007a0c */ /* 0x000fe40003f46270 */
[----:B-1----:R-:W-:-:S05]  /*32f0*/  IADD3 R10, P0, R2, R11, RZ ;  /* 0x0000000b020a7210 */ /* 0x002fca0007f1e0ff */
[----:B--2---:R-:W-:Y:S01]  /*3300*/  IMAD.X R11, R3, 0x1, R7, P0 ;  /* 0x00000001030b7824 */ /* 0x004fe200000e0607 */
[----:B------:R-:W-:-:S05]  /*3310*/  IADD3 R8, P0, R2, R8, RZ ;  /* 0x0000000802087210 */ /* 0x000fca0007f1e0ff */
        /* <DEDUP_REMOVED lines=17> */
.L_x_974:
[----:B-123--:R-:W-:Y:S01]  /*3430*/  FMUL.FTZ R2, R84, c[0x0][0x320] ;  /* 0x0000c80054027a20 */ /* 0x00efe20000410000 */
[----:B------:R-:W-:Y:S01]  /*3440*/  LOP3.LUT R3, R100, 0xffffffe0, RZ, 0xc0, !PT ;  /* 0xffffffe064037812 */ /* 0x000fe200078ec0ff */
[----:B------:R-:W-:Y:S01]  /*3450*/  UIADD3 UR4, UR8, 0x1, -UR20 ;  /* 0x0000000108047890 */ /* 0x000fe2000fffe814 */
[----:B------:R-:W-:Y:S01]  /*3460*/  LEA.HI R5, R101, R105, RZ, 0x2 ;  /* 0x0000006965057211 */ /* 0x000fe200078f10ff */
[----:B------:R1:W2:Y:S01]  /*3470*/  MUFU.TANH R25, R2 ;  /* 0x0000000200197308 */ /* 0x0002a20000002400 */
[----:B------:R-:W-:Y:S01]  /*3480*/  SHF.R.S32.HI R6, RZ, 0x1f, R99 ;  /* 0x0000001fff067819 */ /* 0x000fe20000011463 */
[----:B------:R-:W-:Y:S01]  /*3490*/  ULDC UR5, c[0x0][0x324] ;  /* 0x0000c90000057ab9 */ /* 0x000fe20000000800 */
[----:B------:R-:W-:Y:S01]  /*34a0*/  LOP3.LUT R5, R5, 0xfffffffc, RZ, 0xc0, !PT ;  /* 0xfffffffc05057812 */ /* 0x000fe200078ec0ff */
[----:B------:R-:W0:Y:S01]  /*34b0*/  LDGDEPBAR ;  /* 0x00000000000079af */ /* 0x000e220000000000 */
[----:B------:R-:W-:Y:S02]  /*34c0*/  LEA.HI R6, R6, R99, RZ, 0x3 ;  /* 0x0000006306067211 */ /* 0x000fe400078f18ff */
[----:B------:R-:W-:-:S02]  /*34d0*/  PLOP3.LUT P0, PT, PT, PT, UP2, 0x80, 0x0 ;  /* 0x000000000000781c */ /* 0x000fc40003f0f028 */
[----:B------:R-:W-:-:S04]  /*34e0*/  LOP3.LUT R6, R6, 0xffffff8, RZ, 0xc0, !PT ;  /* 0x0ffffff806067812 */ /* 0x000fc800078ec0ff */
[----:B------:R-:W-:Y:S01]  /*34f0*/  IADD3 R9, -R6, R99, RZ ;  /* 0x0000006306097210 */ /* 0x000fe20007ffe1ff */
[----:B-1----:R-:W-:-:S04]  /*3500*/  FMUL.FTZ R2, R85, c[0x0][0x320] ;  /* 0x0000c80055027a20 */ /* 0x002fc80000410000 */
[----:B------:R1:W3:Y:S02]  /*3510*/  MUFU.TANH R24, R2 ;  /* 0x0000000200187308 */ /* 0x0002e40000002400 */
[----:B-1----:R-:W-:-:S06]  /*3520*/  FMUL.FTZ R2, R52, c[0x0][0x320] ;  /* 0x0000c80034027a20 */ /* 0x002fcc0000410000 */
[----:B------:R1:W4:Y:S02]  /*3530*/  MUFU.TANH R23, R2 ;  /* 0x0000000200177308 */ /* 0x0003240000002400 */
[----:B-1----:R-:W-:-:S06]  /*3540*/  FMUL.FTZ R2, R53, c[0x0][0x320] ;  /* 0x0000c80035027a20 */ /* 0x002fcc0000410000 */
[----:B------:R1:W1:Y:S02]  /*3550*/  MUFU.TANH R22, R2 ;  /* 0x0000000200167308 */ /* 0x0002640000002400 */
[----:B-1----:R-:W-:-:S06]  /*3560*/  FMUL.FTZ R2, R76, c[0x0][0x320] ;  /* 0x0000c8004c027a20 */ /* 0x002fcc0000410000 */
[----:B------:R1:W1:Y:S02]  /*3570*/  MUFU.TANH R21, R2 ;  /* 0x0000000200157308 */ /* 0x0002640000002400 */
[----:B-1----:R-:W-:Y:S02]  /*3580*/  IMAD.IADD R2, R105, 0x1, -R3 ;  /* 0x0000000169027824 */ /* 0x002fe400078e0a03 */
[----:B------:R-:W-:-:S03]  /*3590*/  FMUL.FTZ R3, R77, c[0x0][0x320] ;  /* 0x0000c8004d037a20 */ /* 0x000fc60000410000 */
[----:B------:R-:W-:Y:S01]  /*35a0*/  SHF.R.S32.HI R7, RZ, 0x1f, R2 ;  /* 0x0000001fff077819 */ /* 0x000fe20000011402 */
[----:B------:R1:W1:Y:S02]  /*35b0*/  MUFU.TANH R20, R3 ;  /* 0x0000000300147308 */ /* 0x0002640000002400 */
[----:B-1----:R-:W-:Y:S01]  /*35c0*/  IMAD.IADD R3, R105, 0x1, -R5 ;  /* 0x0000000169037824 */ /* 0x002fe200078e0a05 */
[----:B------:R-:W-:Y:S01]  /*35d0*/  LEA.HI R5, R7, R2, RZ, 0x2 ;  /* 0x0000000207057211 */ /* 0x000fe200078f10ff */
[----:B------:R-:W-:-:S03]  /*35e0*/  FMUL.FTZ R7, R48, c[0x0][0x320] ;  /* 0x0000c80030077a20 */ /* 0x000fc60000410000 */
[----:B------:R-:W-:Y:S01]  /*35f0*/  LEA.HI R8, R3, R3, RZ, 0x1 ;  /* 0x0000000303087211 */ /* 0x000fe200078f08ff */
[----:B------:R1:W1:Y:S01]  /*3600*/  MUFU.TANH R19, R7 ;  /* 0x0000000700137308 */ /* 0x0002620000002400 */
[----:B------:R-:W-:Y:S02]  /*3610*/  LEA.HI.SX32 R6, R5, UR25, 0x1e ;  /* 0x0000001905067c11 */ /* 0x000fe4000f8ff2ff */
[----:B------:R-:W-:-:S05]  /*3620*/  LOP3.LUT R8, R8, 0x1ffffffe, RZ, 0xc0, !PT ;  /* 0x1ffffffe08087812 */ /* 0x000fca00078ec0ff */
[----:B------:R-:W-:Y:S02]  /*3630*/  IMAD.IADD R3, R3, 0x1, -R8 ;  /* 0x0000000103037824 */ /* 0x000fe400078e0a08 */
[----:B-1----:R-:W-:Y:S02]  /*3640*/  IMAD R7, R9, 0x10, R6 ;  /* 0x0000001009077824 */ /* 0x002fe400078e0206 */
[----:B------:R-:W-:-:S03]  /*3650*/  FMUL.FTZ R6, R49, c[0x0][0x320] ;  /* 0x0000c80031067a20 */ /* 0x000fc60000410000 */
[----:B------:R-:W-:Y:S01]  /*3660*/  LEA R10, R3, R7, 0x3 ;  /* 0x00000007030a7211 */ /* 0x000fe200078e18ff */
[----:B------:R-:W-:Y:S01]  /*3670*/  FMUL.FTZ R3, R32, c[0x0][0x320] ;  /* 0x0000c80020037a20 */ /* 0x000fe20000410000 */
[----:B------:R1:W1:Y:S03]  /*3680*/  MUFU.TANH R18, R6 ;  /* 0x0000000600127308 */ /* 0x0002660000002400 */
[----:B------:R-:W-:Y:S01]  /*3690*/  IMAD.MOV.U32 R7, RZ, RZ, R10 ;  /* 0x000000ffff077224 */ /* 0x000fe200078e000a */
[----:B------:R5:W-:Y:S04]  /*36a0*/  STL [R1+0xc], R10 ;  /* 0x00000c0a01007387 */ /* 0x000be80000100800 */
[----:B------:R2:W2:Y:S01]  /*36b0*/  MUFU.TANH R17, R3 ;  /* 0x0000000300117308 */ /* 0x0004a20000002400 */
[----:B-1----:R-:W-:Y:S01]  /*36c0*/  @P0 IMAD.HI.U32 R6, R10, c[0x0][0x2c8], RZ ;  /* 0x0000b2000a060a27 */ /* 0x002fe200078e00ff */
[----:B------:R-:W-:-:S03]  /*36d0*/  PLOP3.LUT P0, PT, PT, PT, UP2, 0x80, 0x0 ;  /* 0x000000000000781c */ /* 0x000fc60003f0f028 */
[----:B--2---:R-:W-:-:S04]  /*36e0*/  FMUL.FTZ R3, R33, c[0x0][0x320] ;  /* 0x0000c80021037a20 */ /* 0x004fc80000410000 */
[----:B------:R1:W2:Y:S06]  /*36f0*/  MUFU.TANH R16, R3 ;  /* 0x0000000300107308 */ /* 0x0002ac0000002400 */
[----:B------:R-:W-:Y:S02]  /*3700*/  @P0 SHF.R.U32.HI R7, RZ, c[0x0][0x2cc], R6 ;  /* 0x0000b300ff070a19 */ /* 0x000fe40000011606 */
[----:B------:R-:W-:-:S03]  /*3710*/  PLOP3.LUT P0, PT, PT, PT, UP1, 0x40, 0x0 ;  /* 0x000000000000781c */ /* 0x000fc60003f0e818 */
[----:B------:R-:W2:Y:S01]  /*3720*/  SHFL.IDX PT, R6, R7, RZ, 0x1c1f ;  /* 0x001c1fff07067589 */ /* 0x000ea200000e0000 */
[----:B-1----:R-:W-:-:S04]  /*3730*/  FMUL.FTZ R3, R36, c[0x0][0x320] ;  /* 0x0000c80024037a20 */ /* 0x002fc80000410000 */
[----:B------:R1:W1:Y:S02]  /*3740*/  MUFU.TANH R15, R3 ;  /* 0x00000003000f7308 */ /* 0x0002640000002400 */
[----:B-1----:R-:W-:-:S06]  /*3750*/  FMUL.FTZ R3, R37, c[0x0][0x320] ;  /* 0x0000c80025037a20 */ /* 0x002fcc0000410000 */
[----:B------:R1:W1:Y:S02]  /*3760*/  MUFU.TANH R14, R3 ;  /* 0x00000003000e7308 */ /* 0x0002640000002400 */
[----:B-1----:R-:W-:Y:S01]  /*3770*/  LOP3.LUT R3, R5, 0x7ffffffc, RZ, 0xc0, !PT ;  /* 0x7ffffffc05037812 */ /* 0x002fe200078ec0ff */
[----:B------:R-:W-:-:S04]  /*3780*/  FMUL.FTZ R5, R44, c[0x0][0x320] ;  /* 0x0000c8002c057a20 */ /* 0x000fc80000410000 */
[----:B------:R-:W-:Y:S01]  /*3790*/  IMAD.IADD R3, R2, 0x1, -R3 ;  /* 0x0000000102037824 */ /* 0x000fe200078e0a03 */
[----:B------:R-:W-:Y:S01]  /*37a0*/  MOV R2, UR4 ;  /* 0x0000000400027c02 */ /* 0x000fe20008000f00 */
[----:B------:R-:W-:Y:S01]  /*37b0*/  ULDC UR4, c[0x0][0x1d0] ;  /* 0x0000740000047ab9 */ /* 0x000fe20000000800 */
[----:B------:R2:W1:Y:S01]  /*37c0*/  MUFU.TANH R13, R5 ;  /* 0x00000005000d7308 */ /* 0x0004620000002400 */
[----:B------:R-:W-:Y:S01]  /*37d0*/  IMAD.SHL.U32 R32, R3, 0x2, RZ ;  /* 0x0000000203207824 */ /* 0x000fe200078e00ff */
[----:B------:R-:W-:Y:S01]  /*37e0*/  UIMAD UR4, UR11, UR4, -UR20 ;  /* 0x000000040b0472a4 */ /* 0x000fe2000f8e0a14 */
[----:B------:R-:W-:Y:S01]  /*37f0*/  FMUL.FTZ R3, R45, c[0x0][0x320] ;  /* 0x0000c8002d037a20 */ /* 0x000fe20000410000 */
[----:B------:R-:W-:Y:S02]  /*3800*/  ULOP3.LUT UR20, URZ, UR5, URZ, 0x33, !UPT ;  /* 0x000000053f147292 */ /* 0x000fe4000f8e333f */
[----:B------:R1:W-:Y:S01]  /*3810*/  STL [R1+0x8], R32 ;  /* 0x0000082001007387 */ /* 0x0003e20000100800 */
[----:B------:R-:W-:Y:S01]  /*3820*/  IADD3 R2, R2, -c[0x0][0x168], -R32 ;  /* 0x80005a0002027a10 */ /* 0x000fe20007ffe820 */
[----:B------:R3:W1:Y:S01]  /*3830*/  MUFU.TANH R12, R3 ;  /* 0x00000003000c7308 */ /* 0x0006620000002400 */
[----:B-----5:R-:W-:-:S02]  /*3840*/  IADD3 R10, -R32, UR4, RZ ;  /* 0x00000004200a7c10 */ /* 0x020fc4000fffe1ff */
[C---:B------:R-:W-:Y:S02]  /*3850*/  IADD3 R9, R2.reuse, c[0x0][0x328], RZ ;  /* 0x0000ca0002097a10 */ /* 0x040fe40007ffe0ff */
[----:B------:R-:W-:Y:S01]  /*3860*/  IADD3 R11, R2, UR20, RZ ;  /* 0x00000014020b7c10 */ /* 0x000fe2000fffe0ff */
[----:B------:R-:W-:Y:S01]  /*3870*/  IMAD.IADD R2, R98, 0x1, R97 ;  /* 0x0000000162027824 */ /* 0x000fe200078e0261 */
[----:B--2---:R-:W-:-:S04]  /*3880*/  IADD3 R5, R9, R6, RZ ;  /* 0x0000000609057210 */ /* 0x004fc80007ffe0ff */
[----:B------:R-:W-:Y:S02]  /*3890*/  IMNMX R5, R5, R10, PT ;  /* 0x0000000a05057217 */ /* 0x000fe40003800200 */
[----:B---3--:R-:W-:Y:S01]  /*38a0*/  IADD3 R3, R11, R6, RZ ;  /* 0x000000060b037210 */ /* 0x008fe20007ffe0ff */
[----:B------:R-:W-:Y:S05]  /*38b0*/  @P0 BRA `(.L_x_975) ;  /* 0x0000016000000947 */ /* 0x000fea0003800000 */
[----:B----4-:R-:W-:Y:S01]  /*38c0*/  IMAD.U32 R8, RZ, RZ, UR8 ;  /* 0x00000008ff087e24 */ /* 0x010fe2000f8e00ff */
        /* <DEDUP_REMOVED lines=11> */
.L_x_977:
[----:B------:R-:W-:-:S04]  /*3980*/  MOV R8, c[0x0][0x32c] ;  /* 0x0000cb0000087a02 */ /* 0x000fc80000000f00 */
[----:B------:R-:W-:-:S13]  /*3990*/  ISETP.NE.AND P0, PT, R8, 0x1, PT ;  /* 0x000000010800780c */ /* 0x000fda0003f05270 */
[----:B------:R-:W-:-:S05]  /*39a0*/  @P0 IMAD.HI.U32 R8, R6, c[0x0][0x330], RZ ;  /* 0x0000cc0006080a27 */ /* 0x000fca00078e00ff */
[----:B------:R-:W-:Y:S02]  /*39b0*/  @P0 SHF.R.U32.HI R6, RZ, c[0x0][0x334], R8 ;  /* 0x0000cd00ff060a19 */ /* 0x000fe40000011608 */
.L_x_978:
[----:B------:R-:W-:Y:S05]  /*39c0*/  BSYNC B0 ;  /* 0x0000000000007941 */ /* 0x000fea0003800000 */
.L_x_976:
[----:B------:R-:W-:-:S04]  /*39d0*/  IMAD R6, R6, c[0x0][0x32c], -R96 ;  /* 0x0000cb0006067a24 */ /* 0x000fc800078e0a60 */
[----:B------:R-:W-:-:S05]  /*39e0*/  IMAD.IADD R6, R6, 0x1, -R32 ;  /* 0x0000000106067824 */ /* 0x000fca00078e0a20 */
[----:B------:R-:W-:Y:S02]  /*39f0*/  IADD3 R8, R6, c[0x0][0x32c], RZ ;  /* 0x0000cb0006087a10 */ /* 0x000fe40007ffe0ff */
[----:B------:R-:W-:Y:S02]  /*3a00*/  IMNMX R3, R3, R6, !PT ;  /* 0x0000000603037217 */ /* 0x000fe40007800200 */
[----:B------:R-:W-:Y:S02]  /*3a10*/  IMNMX R5, R5, R8, PT ;  /* 0x0000000805057217 */ /* 0x000fe40003800200 */
.L_x_975:
[----:B----4-:R-:W-:Y:S01]  /*3a20*/  ISETP.LT.AND P2, PT, RZ, UR21, PT ;  /* 0x00000015ff007c0c */ /* 0x010fe2000bf41270 */
[----:B------:R-:W2:Y:S03]  /*3a30*/  SHFL.IDX PT, R6, R7, 0x1, 0x1c1f ;  /* 0x003c1f0007067f89 */ /* 0x000ea600000e0000 */
[----:B------:R-:W-:-:S04]  /*3a40*/  ISETP.GT.AND P0, PT, R3, RZ, P2 ;  /* 0x000000ff0300720c */ /* 0x000fc80001704270 */
        /* <DEDUP_REMOVED lines=43> */
[----:B-1----:R-:W-:Y:S02]  /*3d00*/  FSEL R189, R13, -INF , !P0 ;  /* 0xff8000000dbd7808 */ /* 0x002fe40004000000 */
[----:B------:R-:W-:Y:S01]  /*3d10*/  ISETP.GT.AND P0, PT, R3, 0x39, P2 ;  /* 0x000000390300780c */ /* 0x000fe20001704270 */
[----:B------:R-:W-:-:S03]  /*3d20*/  FMUL.FTZ R3, R51, c[0x0][0x320] ;  /* 0x0000c80033037a20 */ /* 0x000fc60000410000 */
[----:B------:R-:W-:Y:S01]  /*3d30*/  ISETP.LT.OR P0, PT, R5, 0x3a, P0 ;  /* 0x0000003a0500780c */ /* 0x000fe20000701670 */
[----:B------:R1:W3:Y:S03]  /*3d40*/  MUFU.TANH R25, R3 ;  /* 0x0000000300197308 */ /* 0x0002e60000002400 */
[----:B------:R-:W-:Y:S02]  /*3d50*/  FSEL R5, R12, -INF , !P0 ;  /* 0xff8000000c057808 */ /* 0x000fe40004000000 */
[----:B------:R-:W-:-:S03]  /*3d60*/  PLOP3.LUT P0, PT, PT, PT, UP1, 0x40, 0x0 ;  /* 0x000000000000781c */ /* 0x000fc60003f0e818 */
[----:B------:R2:W-:Y:S01]  /*3d70*/  STL [R1+0x10], R5 ;  /* 0x0000100501007387 */ /* 0x0005e20000100800 */
[----:B-1----:R-:W-:-:S04]  /*3d80*/  FMUL.FTZ R3, R86, c[0x0][0x320] ;  /* 0x0000c80056037a20 */ /* 0x002fc80000410000 */
[----:B------:R1:W4:Y:S01]  /*3d90*/  MUFU.TANH R23, R3 ;  /* 0x0000000300177308 */ /* 0x0003220000002400 */
[----:B--2---:R-:W-:Y:S02]  /*3da0*/  IMAD.IADD R5, R9, 0x1, R6 ;  /* 0x0000000109057824 */ /* 0x004fe400078e0206 */
[----:B-1----:R-:W-:-:S03]  /*3db0*/  FMUL.FTZ R3, R87, c[0x0][0x320] ;  /* 0x0000c80057037a20 */ /* 0x002fc60000410000 */
[----:B------:R-:W-:Y:S02]  /*3dc0*/  IMNMX R5, R5, R10, PT ;  /* 0x0000000a05057217 */ /* 0x000fe40003800200 */
[----:B------:R1:W2:Y:S02]  /*3dd0*/  MUFU.TANH R22, R3 ;  /* 0x0000000300167308 */ /* 0x0002a40000002400 */
[----:B-1----:R-:W-:-:S06]  /*3de0*/  FMUL.FTZ R3, R34, c[0x0][0x320] ;  /* 0x0000c80022037a20 */ /* 0x002fcc0000410000 */
[----:B------:R1:W1:Y:S02]  /*3df0*/  MUFU.TANH R21, R3 ;  /* 0x0000000300157308 */ /* 0x0002640000002400 */
        /* <DEDUP_REMOVED lines=22> */
[----:B-1----:R-:W-:Y:S01]  /*3f60*/  IMAD.IADD R3, R11, 0x1, R6 ;  /* 0x000000010b037824 */ /* 0x002fe200078e0206 */
[----:B------:R-:W-:Y:S05]  /*3f70*/  @P0 BRA `(.L_x_979) ;  /* 0x0000016000000947 */ /* 0x000fea0003800000 */
[----:B--234-:R-:W-:Y:S01]  /*3f80*/  IMAD.U32 R7, RZ, RZ, UR8 ;  /* 0x00000008ff077e24 */ /* 0x01cfe2000f8e00ff */
        /* <DEDUP_REMOVED lines=11> */
.L_x_981:
[----:B------:R-:W-:-:S04]  /*4040*/  MOV R7, c[0x0][0x32c] ;  /* 0x0000cb0000077a02 */ /* 0x000fc80000000f00 */
[----:B------:R-:W-:-:S13]  /*4050*/  ISETP.NE.AND P0, PT, R7, 0x1, PT ;  /* 0x000000010700780c */ /* 0x000fda0003f05270 */
[----:B------:R-:W-:-:S05]  /*4060*/  @P0 IMAD.HI.U32 R7, R6, c[0x0][0x330], RZ ;  /* 0x0000cc0006070a27 */ /* 0x000fca00078e00ff */
[----:B------:R-:W-:Y:S02]  /*4070*/  @P0 SHF.R.U32.HI R6, RZ, c[0x0][0x334], R7 ;  /* 0x0000cd00ff060a19 */ /* 0x000fe40000011607 */
.L_x_982:
[----:B------:R-:W-:Y:S05]  /*4080*/  BSYNC B0 ;  /* 0x0000000000007941 */ /* 0x000fea0003800000 */
.L_x_980:
[----:B------:R-:W-:-:S04]  /*4090*/  IMAD R6, R6, c[0x0][0x32c], -R96 ;  /* 0x0000cb0006067a24 */ /* 0x000fc800078e0a60 */
[----:B------:R-:W-:-:S05]  /*40a0*/  IMAD.IADD R6, R6, 0x1, -R32 ;  /* 0x0000000106067824 */ /* 0x000fca00078e0a20 */
[----:B------:R-:W-:Y:S02]  /*40b0*/  IADD3 R7, R6, c[0x0][0x32c], RZ ;  /* 0x0000cb0006077a10 */ /* 0x000fe40007ffe0ff */
[----:B------:R-:W-:Y:S02]  /*40c0*/  IMNMX R3, R3, R6, !PT ;  /* 0x0000000603037217 */ /* 0x000fe40007800200 */
[----:B------:R-:W-:Y:S02]  /*40d0*/  IMNMX R5, R5, R7, PT ;  /* 0x0000000705057217 */ /* 0x000fe40003800200 */
.L_x_979:
[----:B--234-:R-:W-:Y:S01]  /*40e0*/  STL [R1+0x28], R219 ;  /* 0x000028db01007387 */ /* 0x01cfe20000100800 */
[----:B------:R-:W-:Y:S02]  /*40f0*/  ISETP.GT.AND P0, PT, R3, 0x1, P2 ;  /* 0x000000010300780c */ /* 0x000fe40001704270 */
[----:B------:R-:W-:Y:S01]  /*4100*/  FMNMX.FTZ R132, R26, R27, !PT ;  /* 0x0000001b1a847209 */ /* 0x000fe20007810000 */
[----:B------:R1:W-:Y:S01]  /*4110*/  STL [R1+0x24], R218 ;  /* 0x000024da01007387 */ /* 0x0003e20000100800 */
[----:B------:R-:W-:Y:S01]  /*4120*/  IMAD.SHL.U32 R213, R2, 0x2, RZ ;  /* 0x0000000202d57824 */ /* 0x000fe200078e00ff */
[----:B------:R-:W-:-:S02]  /*4130*/  ULDC.64 UR4, c[0x0][0x2c8] ;  /* 0x0000b20000047ab9 */ /* 0x000fc40000000a00 */
[----:B-1----:R-:W2:Y:S01]  /*4140*/  LDL.LU R218, [R1+0x10] ;  /* 0x0000100001da7983 */ /* 0x002ea20000300800 */
[----:B------:R-:W-:Y:S01]  /*4150*/  ISETP.LT.OR P0, PT, R5, 0x2, P0 ;  /* 0x000000020500780c */ /* 0x000fe20000701670 */
[----:B------:R-:W-:Y:S01]  /*4160*/  IMAD R214, R4, 0x2, R213 ;  /* 0x0000000204d67824 */ /* 0x000fe200078e02d5 */
[----:B------:R-:W-:Y:S01]  /*4170*/  FMNMX.FTZ R132, R28, R132, !PT ;  /* 0x000000841c847209 */ /* 0x000fe20007810000 */
[----:B------:R-:W-:Y:S01]  /*4180*/  STL [R1+0x20], R217 ;  /* 0x000020d901007387 */ /* 0x000fe20000100800 */
[----:B------:R-:W-:Y:S01]  /*4190*/  FSEL R12, R12, -INF , !P0 ;  /* 0xff8000000c0c7808 */ /* 0x000fe20004000000 */
[----:B------:R-:W-:Y:S01]  /*41a0*/  IMAD R215, R0, 0x2, R214 ;  /* 0x0000000200d77824 */ /* 0x000fe200078e02d6 */
[----:B------:R-:W-:Y:S01]  /*41b0*/  ISETP.GT.AND P0, PT, R3, 0x8, P2 ;  /* 0x000000080300780c */ /* 0x000fe20001704270 */
[----:B------:R-:W-:Y:S01]  /*41c0*/  STL [R1+0x1c], R212 ;  /* 0x00001cd401007387 */ /* 0x000fe20000100800 */
[----:B------:R-:W-:Y:S02]  /*41d0*/  FMNMX.FTZ R132, R29, R132, !PT ;  /* 0x000000841d847209 */ /* 0x000fe40007810000 */
[----:B------:R-:W-:Y:S01]  /*41e0*/  ISETP.LT.OR P0, PT, R5, 0x9, P0 ;  /* 0x000000090500780c */ /* 0x000fe20000701670 */
[----:B------:R-:W-:Y:S01]  /*41f0*/  LDSM.16.MT88.4 R40, [R213+0x100] ;  /* 0x00010000d528783b */ /* 0x000fe20000004200 */
[----:B------:R-:W-:-:S02]  /*4200*/  FMNMX.FTZ R132, R72, R132, !PT ;  /* 0x0000008448847209 */ /* 0x000fc40007810000 */
[----:B------:R-:W-:Y:S01]  /*4210*/  FSEL R11, R23, -INF , !P0 ;  /* 0xff800000170b7808 */ /* 0x000fe20004000000 */
[----:B------:R-:W-:Y:S01]  /*4220*/  LDSM.16.MT88.4 R36, [R215+0x2100] ;  /* 0x00210000d724783b */ /* 0x000fe20000004200 */
[----:B------:R-:W-:Y:S02]  /*4230*/  ISETP.GT.AND P0, PT, R3, 0x9, P2 ;  /* 0x000000090300780c */ /* 0x000fe40001704270 */
[----:B------:R-:W-:Y:S01]  /*4240*/  FMNMX.FTZ R132, R74, R132, !PT ;  /* 0x000000844a847209 */ /* 0x000fe20007810000 */
[----:B------:R-:W-:Y:S01]  /*4250*/  LDSM.16.MT88.4 R52, [R213+0x4100] ;  /* 0x00410000d534783b */ /* 0x000fe20000004200 */
[----:B------:R-:W-:Y:S02]  /*4260*/  ISETP.LT.OR P0, PT, R5, 0xa, P0 ;  /* 0x0000000a0500780c */ /* 0x000fe40000701670 */
[----:B------:R-:W-:Y:S01]  /*4270*/  FMNMX.FTZ R132, R73, R132, !PT ;  /* 0x0000008449847209 */ /* 0x000fe20007810000 */
[----:B------:R-:W-:Y:S01]  /*4280*/  LDSM.16.MT88.4 R48, [R214+0x4100] ;  /* 0x00410000d630783b */ /* 0x000fe20000004200 */
[----:B------:R-:W-:-:S02]  /*4290*/  FSEL R24, R22, -INF , !P0 ;  /* 0xff80000016187808 */ /* 0x000fc40004000000 */
[----:B------:R-:W-:Y:S02]  /*42a0*/  ISETP.GT.AND P0, PT, R3, 0x10, P2 ;  /* 0x000000100300780c */ /* 0x000fe40001704270 */
[----:B------:R-:W-:Y:S02]  /*42b0*/  FMNMX.FTZ R132, R75, R132, !PT ;  /* 0x000000844b847209 */ /* 0x000fe40007810000 */
[----:B------:R-:W-:Y:S02]  /*42c0*/  ISETP.LT.OR P0, PT, R5, 0x11, P0 ;  /* 0x000000110500780c */ /* 0x000fe40000701670 */
[----:B------:R-:W-:Y:S02]  /*42d0*/  FMNMX.FTZ R132, R165, R132, !PT ;  /* 0x00000084a5847209 */ /* 0x000fe40007810000 */
[----:B------:R-:W-:Y:S02]  /*42e0*/  FSEL R57, R15, -INF , !P0 ;  /* 0xff8000000f397808 */ /* 0x000fe40004000000 */
[----:B------:R-:W-:-:S02]  /*42f0*/  ISETP.GT.AND P0, PT, R3, 0x11, P2 ;  /* 0x000000110300780c */ /* 0x000fc40001704270 */
[----:B------:R-:W-:Y:S02]  /*4300*/  FMNMX.FTZ R132, R166, R132, !PT ;  /* 0x00000084a6847209 */ /* 0x000fe40007810000 */
[----:B------:R-:W-:Y:S02]  /*4310*/  ISETP.LT.OR P0, PT, R5, 0x12, P0 ;  /* 0x000000120500780c */ /* 0x000fe40000701670 */
[----:B------:R-:W-:Y:S02]  /*4320*/  FMNMX.FTZ R132, R167, R132, !PT ;  /* 0x00000084a7847209 */ /* 0x000fe40007810000 */
[----:B------:R-:W-:Y:S02]  /*4330*/  FSEL R56, R14, -INF , !P0 ;  /* 0xff8000000e387808 */ /* 0x000fe40004000000 */
[----:B------:R-:W-:Y:S02]  /*4340*/  ISETP.GT.AND P0, PT, R3, 0x18, P2 ;  /* 0x000000180300780c */ /* 0x000fe40001704270 */
[----:B------:R-:W-:-:S02]  /*4350*/  FMNMX.FTZ R132, R188, R132, !PT ;  /* 0x00000084bc847209 */ /* 0x000fc40007810000 */
[----:B------:R-:W-:Y:S02]  /*4360*/  ISETP.LT.OR P0, PT, R5, 0x19, P0 ;  /* 0x000000190500780c */ /* 0x000fe40000701670 */
[----:B------:R-:W-:Y:S02]  /*4370*/  FMNMX.FTZ R132, R243, R132, !PT ;  /* 0x00000084f3847209 */ /* 0x000fe40007810000 */
[----:B------:R-:W-:Y:S02]  /*4380*/  FSEL R58, R19, -INF , !P0 ;  /* 0xff800000133a7808 */ /* 0x000fe40004000000 */
[----:B------:R-:W-:Y:S02]  /*4390*/  ISETP.GT.AND P0, PT, R3, 0x19, P2 ;  /* 0x000000190300780c */ /* 0x000fe40001704270 */
[----:B------:R-:W-:Y:S02]  /*43a0*/  FMNMX.FTZ R132, R190, R132, !PT ;  /* 0x00000084be847209 */ /* 0x000fe40007810000 */
[----:B------:R-:W-:-:S02]  /*43b0*/  ISETP.LT.OR P0, PT, R5, 0x1a, P0 ;  /* 0x0000001a0500780c */ /* 0x000fc40000701670 */
[----:B------:R-:W-:Y:S02]  /*43c0*/  FMNMX.FTZ R132, R189, R132, !PT ;  /* 0x00000084bd847209 */ /* 0x000fe40007810000 */
[----:B------:R-:W-:Y:S02]  /*43d0*/  FSEL R59, R18, -INF , !P0 ;  /* 0xff800000123b7808 */ /* 0x000fe40004000000 */
[----:B------:R-:W-:Y:S02]  /*43e0*/  ISETP.GT.AND P0, PT, R3, 0x20, P2 ;  /* 0x000000200300780c */ /* 0x000fe40001704270 */
[----:B------:R-:W-:Y:S02]  /*43f0*/  LEA R216, R0, R213, 0x1 ;  /* 0x000000d500d87211 */ /* 0x000fe400078e08ff */
[----:B------:R-:W-:-:S03]  /*4400*/  ISETP.LT.OR P0, PT, R5, 0x21, P0 ;  /* 0x000000210500780c */ /* 0x000fc60000701670 */
[----:B------:R-:W-:Y:S01]  /*4410*/  LDSM.16.MT88.4 R44, [R216+0x4100] ;  /* 0x00410000d82c783b */ /* 0x000fe20000004200 */
        /* <DEDUP_REMOVED lines=10> */
[----:B------:R-:W-:Y:S01]  /*44c0*/  ISETP.GT.AND P0, PT, R3, 0x30, P2 ;  /* 0x000000300300780c */ /* 0x000fe20001704270 */
[----:B------:R-:W-:Y:S03]  /*44d0*/  LDSM.16.MT88.4 R20, [R214+0x100] ;  /* 0x00010000d614783b */ /* 0x000fe60000004200 */
        /* <DEDUP_REMOVED lines=9> */
[----:B------:R-:W-:-:S04]  /*4570*/  ISETP.GT.AND P0, PT, R3, RZ, P2 ;  /* 0x000000ff0300720c */ /* 0x000fc80001704270 */
[----:B------:R-:W-:-:S04]  /*4580*/  ISETP.LT.OR P0, PT, R5, 0x1, P0 ;  /* 0x000000010500780c */ /* 0x000fc80000701670 */
[----:B------:R-:W-:Y:S02]  /*4590*/  FSEL R10, R31, -INF , !P0 ;  /* 0xff8000001f0a7808 */ /* 0x000fe40004000000 */
[----:B------:R-:W-:Y:S02]  /*45a0*/  ISETP.GT.AND P0, PT, R3, 0x39, P2 ;  /* 0x000000390300780c */ /* 0x000fe40001704270 */
[----:B------:R-:W-:Y:S02]  /*45b0*/  FMNMX.FTZ R6, R10, R12, !PT ;  /* 0x0000000c0a067209 */ /* 0x000fe40007810000 */
[----:B------:R-:W-:Y:S02]  /*45c0*/  ISETP.LT.OR P0, PT, R5, 0x3a, P0 ;  /* 0x0000003a0500780c */ /* 0x000fe40000701670 */
[----:B------:R-:W-:Y:S02]  /*45d0*/  FMNMX.FTZ R6, R11, R6, !PT ;  /* 0x000000060b067209 */ /* 0x000fe40007810000 */
[----:B------:R-:W-:-:S02]  /*45e0*/  FSEL R249, R30, -INF , !P0 ;  /* 0xff8000001ef97808 */ /* 0x000fc40004000000 */
[----:B------:R-:W-:-:S04]  /*45f0*/  FMNMX.FTZ R6, R24, R6, !PT ;  /* 0x0000000618067209 */ /* 0x000fc80007810000 */
        /* <DEDUP_REMOVED lines=11> */
[----:B------:R-:W-:-:S05]  /*46b0*/  FMNMX.FTZ R3, R249, R3, !PT ;  /* 0x00000003f9037209 */ /* 0x000fca0007810000 */
[----:B------:R-:W1:Y:S02]  /*46c0*/  SHFL.BFLY PT, R5, R3, 0x2, 0x1f ;  /* 0x0c401f0003057f89 */ /* 0x000e6400000e0000 */
[----:B-1----:R-:W-:Y:S02]  /*46d0*/  FMNMX.FTZ R3, R3, R5, !PT ;  /* 0x0000000503037209 */ /* 0x002fe40007810000 */
[----:B--2---:R-:W-:-:S05]  /*46e0*/  FMNMX.FTZ R132, R218, R132, !PT ;  /* 0x00000084da847209 */ /* 0x004fca0007810000 */
[----:B------:R-:W1:Y:S02]  /*46f0*/  SHFL.BFLY PT, R7, R132, 0x2, 0x1f ;  /* 0x0c401f0084077f89 */ /* 0x000e6400000e0000 */
[----:B-1----:R-:W-:-:S05]  /*4700*/  FMNMX.FTZ R132, R132, R7, !PT ;  /* 0x0000000784847209 */ /* 0x002fca0007810000 */
[----:B------:R-:W1:Y:S02]  /*4710*/  SHFL.BFLY PT, R6, R132, 0x1, 0x1f ;  /* 0x0c201f0084067f89 */ /* 0x000e6400000e0000 */
[----:B-1----:R-:W-:Y:S02]  /*4720*/  FMNMX.FTZ R132, R132, R6, !PT ;  /* 0x0000000684847209 */ /* 0x002fe40007810000 */
[----:B------:R-:W1:Y:S02]  /*4730*/  SHFL.BFLY PT, R6, R3, 0x1, 0x1f ;  /* 0x0c201f0003067f89 */ /* 0x000e6400000e0000 */
[C---:B------:R-:W-:Y:S01]  /*4740*/  FSETP.NEU.FTZ.AND P0, PT, R132.reuse, -INF , PT ;  /* 0xff8000008400780b */ /* 0x040fe20003f1d000 */
[----:B------:R-:W-:-:S05]  /*4750*/  FMUL.FTZ R9, R132, c[0x0][0x2d0] ;  /* 0x0000b40084097a20 */ /* 0x000fca0000410000 */
[----:B------:R-:W-:-:S05]  /*4760*/  FSEL R9, R9, RZ, P0 ;  /* 0x000000ff09097208 */ /* 0x000fca0000000000 */
[----:B------:R-:W-:-:S04]  /*4770*/  FFMA.FTZ R5, R26, c[0x0][0x2d0], -R9 ;  /* 0x0000b4001a057a23 */ /* 0x000fc80000010809 */
[----:B------:R2:W-:Y:S01]  /*4780*/  MUFU.EX2 R32, R5 ;  /* 0x0000000500207308 */ /* 0x0005e20000000800 */
[----:B-1----:R-:W-:-:S04]  /*4790*/  FMNMX.FTZ R3, R3, R6, !PT ;  /* 0x0000000603037209 */ /* 0x002fc80007810000 */
[C---:B------:R-:W-:Y:S01]  /*47a0*/  FSETP.NEU.FTZ.AND P0, PT, R3.reuse, -INF , PT ;  /* 0xff8000000300780b */ /* 0x040fe20003f1d000 */
[----:B------:R-:W-:Y:S02]  /*47b0*/  FMUL.FTZ R8, R3, c[0x0][0x2d0] ;  /* 0x0000b40003087a20 */ /* 0x000fe40000410000 */
[----:B--2---:R-:W-:-:S03]  /*47c0*/  FFMA.FTZ R5, R27, c[0x0][0x2d0], -R9 ;  /* 0x0000b4001b057a23 */ /* 0x004fc60000010809 */
[----:B------:R-:W-:Y:S01]  /*47d0*/  FSEL R8, R8, RZ, P0 ;  /* 0x000000ff08087208 */ /* 0x000fe20000000000 */
[----:B------:R1:W-:Y:S04]  /*47e0*/  MUFU.EX2 R171, R5 ;  /* 0x0000000500ab7308 */ /* 0x0003e80000000800 */
[--C-:B------:R-:W-:Y:S02]  /*47f0*/  FFMA.FTZ R2, R12, c[0x0][0x2d0], -R8.reuse ;  /* 0x0000b4000c027a23 */ /* 0x100fe40000010808 */
[----:B------:R-:W2:Y:S01]  /*4800*/  LDSM.16.MT88.4 R12, [R215+0x100] ;  /* 0x00010000d70c783b */ /* 0x000ea20000004200 */
[----:B------:R-:W-:-:S03]  /*4810*/  FFMA.FTZ R0, R24, c[0x0][0x2d0], -R8 ;  /* 0x0000b40018007a23 */ /* 0x000fc60000010808 */
[----:B------:R-:W3:Y:S01]  /*4820*/  LDSM.16.MT88.4 R24, [R216+0x2100] ;  /* 0x00210000d818783b */ /* 0x000ee20000004200 */
[----:B------:R4:W-:Y:S01]  /*4830*/  MUFU.EX2 R179, R0 ;  /* 0x0000000000b37308 */ /* 0x0009e20000000800 */
[----:B-1----:R-:W-:-:S07]  /*4840*/  FFMA.FTZ R5, R28, c[0x0][0x2d0], -R9 ;  /* 0x0000b4001c057a23 */ /* 0x002fce0000010809 */
[----:B------:R1:W-:Y:S01]  /*4850*/  MUFU.EX2 R212, R5 ;  /* 0x0000000500d47308 */ /* 0x0003e20000000800 */
[----:B----4-:R-:W-:-:S07]  /*4860*/  FFMA.FTZ R0, R72, c[0x0][0x2d0], -R9 ;  /* 0x0000b40048007a23 */ /* 0x010fce0000010809 */
[----:B------:R4:W-:Y:S01]  /*4870*/  MUFU.EX2 R217, R0 ;  /* 0x0000000000d97308 */ /* 0x0009e20000000800 */
[--C-:B-1----:R-:W-:Y:S02]  /*4880*/  FFMA.FTZ R5, R29, c[0x0][0x2d0], -R9.reuse ;  /* 0x0000b4001d057a23 */ /* 0x102fe40000010809 */
[----:B------:R-:W-:Y:S05]  /*4890*/  LDSM.16.MT88.4 R28, [R214+0x2100] ;  /* 0x00210000d61c783b */ /* 0x000fea0000004200 */
[----:B------:R1:W1:Y:S01]  /*48a0*/  MUFU.EX2 R219, R5 ;  /* 0x0000000500db7308 */ /* 0x0002620000000800 */
[----:B----4-:R-:W-:-:S07]  /*48b0*/  FFMA.FTZ R0, R74, c[0x0][0x2d0], -R9 ;  /* 0x0000b4004a007a23 */ /* 0x010fce0000010809 */
[----:B------:R4:W-:Y:S01]  /*48c0*/  MUFU.EX2 R168, R0 ;  /* 0x0000000000a87308 */ /* 0x0009e20000000800 */
[----:B-1----:R-:W-:Y:S01]  /*48d0*/  FFMA.FTZ R5, R10, c[0x0][0x2d0], -R8 ;  /* 0x0000b4000a057a23 */ /* 0x002fe20000010808 */
[----:B------:R-:W-:-:S06]  /*48e0*/  F2FP.BF16.PACK_AB R6, R219, R212 ;  /* 0x000000d4db06723e */ /* 0x000fcc00000010ff */
[----:B------:R1:W-:Y:S01]  /*48f0*/  MUFU.EX2 R10, R2 ;  /* 0x00000002000a7308 */ /* 0x0003e20000000800 */
[----:B----4-:R-:W-:-:S07]  /*4900*/  FFMA.FTZ R0, R73, c[0x0][0x2d0], -R9 ;  /* 0x0000b40049007a23 */ /* 0x010fce0000010809 */
[----:B------:R-:W4:Y:S01]  /*4910*/  MUFU.EX2 R191, R5 ;  /* 0x0000000500bf7308 */ /* 0x000f220000000800 */
[----:B-1----:R-:W-:-:S07]  /*4920*/  FFMA.FTZ R2, R11, c[0x0][0x2d0], -R8 ;  /* 0x0000b4000b027a23 */ /* 0x002fce0000010808 */
[----:B------:R1:W-:Y:S01]  /*4930*/  MUFU.EX2 R170, R0 ;  /* 0x0000000000aa7308 */ /* 0x0003e20000000800 */
[----:B----4-:R-:W-:-:S07]  /*4940*/  F2FP.BF16.PACK_AB R5, R10, R191 ;  /* 0x000000bf0a05723e */ /* 0x010fce00000010ff */
[----:B------:R4:W2:Y:S01]  /*4950*/  MUFU.EX2 R183, R2 ;  /* 0x0000000200b77308 */ /* 0x0008a20000000800 */
[----:B-1----:R-:W-:-:S07]  /*4960*/  FFMA.FTZ R0, R75, c[0x0][0x2d0], -R9 ;  /* 0x0000b4004b007a23 */ /* 0x002fce0000010809 */
[----:B------:R1:W1:Y:S01]  /*4970*/  MUFU.EX2 R181, R0 ;  /* 0x0000000000b57308 */ /* 0x0002620000000800 */
[----:B----4-:R-:W-:Y:S01]  /*4980*/  IMAD.MOV.U32 R2, RZ, RZ, R32 ;  /* 0x000000ffff027224 */ /* 0x010fe200078e0020 */
[----:B--2---:R-:W-:Y:S01]  /*4990*/  F2FP.BF16.PACK_AB R7, R179, R183 ;  /* 0x000000b7b307723e */ /* 0x004fe200000010ff */
[----:B------:R-:W-:Y:S03]  /*49a0*/  LDSM.16.MT88.4 R32, [R213+0x2100] ;  /* 0x00210000d520783b */ /* 0x000fe60000004200 */
[----:B------:R-:W-:-:S07]  /*49b0*/  F2FP.BF16.PACK_AB R4, R171, R2 ;  /* 0x00000002ab04723e */ /* 0x000fce00000010ff */
[----:B------:R-:W-:Y:S01]  /*49c0*/  HMMA.16816.F32.BF16 R100, R4, R12, RZ ;  /* 0x0000000c0464723c */ /* 0x000fe200000418ff */
[----:B-1----:R-:W-:-:S04]  /*49d0*/  FFMA.FTZ R0, R57, c[0x0][0x2d0], -R8 ;  /* 0x0000b40039007a23 */ /* 0x002fc80000010808 */
[----:B------:R1:W-:Y:S03]  /*49e0*/  MUFU.EX2 R11, R0 ;  /* 0x00000000000b7308 */ /* 0x0003e60000000800 */
[C---:B------:R-:W-:Y:S01]  /*49f0*/  HMMA.16816.F32.BF16 R80, R4.reuse, R14, RZ ;  /* 0x0000000e0450723c */ /* 0x040fe200000418ff */
[----:B------:R-:W2:Y:S07]  /*4a00*/  LDSM.16.MT88.4 R12, [R215+0x4100] ;  /* 0x00410000d70c783b */ /* 0x000eae0000004200 */
[----:B------:R-:W-:Y:S01]  /*4a10*/  HMMA.16816.F32.BF16 R108, R4, R20, RZ ;  /* 0x00000014046c723c */ /* 0x000fe200000418ff */
[----:B-1----:R-:W-:-:S07]  /*4a20*/  FFMA.FTZ R0, R56, c[0x0][0x2d0], -R8 ;  /* 0x0000b40038007a23 */ /* 0x002fce0000010808 */
[C---:B------:R-:W-:Y:S01]  /*4a30*/  HMMA.16816.F32.BF16 R84, R4.reuse, R22, RZ ;  /* 0x000000160454723c */ /* 0x040fe200000418ff */
[----:B------:R-:W-:Y:S01]  /*4a40*/  LDSM.16.MT88.4 R20, [R216+0x6100] ;  /* 0x00610000d814783b */ /* 0x000fe20000004200 */
[----:B------:R1:W4:Y:S06]  /*4a50*/  MUFU.EX2 R180, R0 ;  /* 0x0000000000b47308 */ /* 0x00032c0000000800 */
[C---:B------:R-:W-:Y:S08]  /*4a60*/  HMMA.16816.F32.BF16 R104, R4.reuse, R16, RZ ;  /* 0x000000100468723c */ /* 0x040ff000000418ff */
[----:B------:R-:W-:Y:S01]  /*4a70*/  HMMA.16816.F32.BF16 R120, R4, R18, RZ ;  /* 0x000000120478723c */ /* 0x000fe200000418ff */
[----:B------:R-:W4:Y:S01]  /*4a80*/  LDSM.16.MT88.4 R16, [R213+0x6100] ;  /* 0x00610000d510783b */ /* 0x000f220000004200 */
[----:B-1----:R-:W-:-:S04]  /*4a90*/  FFMA.FTZ R0, R58, c[0x0][0x2d0], -R8 ;  /* 0x0000b4003a007a23 */ /* 0x002fc80000010808 */
[----:B------:R1:W-:Y:S02]  /*4aa0*/  MUFU.EX2 R182, R0 ;  /* 0x0000000000b67308 */ /* 0x0003e40000000800 */
[C---:B---3--:R-:W-:Y:S08]  /*4ab0*/  HMMA.16816.F32.BF16 R96, R4.reuse, R24, RZ ;  /* 0x000000180460723c */ /* 0x048ff000000418ff */
[----:B------:R-:W-:Y:S01]  /*4ac0*/  HMMA.16816.F32.BF16 R64, R4, R26, RZ ;  /* 0x0000001a0440723c */ /* 0x000fe200000418ff */
[----:B------:R-:W3:Y:S01]  /*4ad0*/  LDSM.16.MT88.4 R24, [R214+0x6100] ;  /* 0x00610000d618783b */ /* 0x000ee20000004200 */
[----:B-1----:R-:W-:-:S06]  /*4ae0*/  FFMA.FTZ R0, R59, c[0x0][0x2d0], -R8 ;  /* 0x0000b4003b007a23 */ /* 0x002fcc0000010808 */
[C---:B--2---:R-:W-:Y:S01]  /*4af0*/  HMMA.16816.F32.BF16 R140, R4.reuse, R12, RZ ;  /* 0x0000000c048c723c */ /* 0x044fe200000418ff */
[----:B------:R-:W1:Y:S07]  /*4b00*/  MUFU.EX2 R176, R0 ;  /* 0x0000000000b07308 */ /* 0x000e6e0000000800 */
[C---:B------:R-:W-:Y:S01]  /*4b10*/  HMMA.16816.F32.BF16 R136, R4.reuse, R14, RZ ;  /* 0x0000000e0488723c */ /* 0x040fe200000418ff */
[----:B------:R-:W2:Y:S07]  /*4b20*/  LDSM.16.MT88.4 R12, [R215+0x6100] ;  /* 0x00610000d70c783b */ /* 0x000eae0000004200 */
[C---:B------:R-:W-:Y:S08]  /*4b30*/  HMMA.16816.F32.BF16 R60, R4.reuse, R32, RZ ;  /* 0x00000020043c723c */ /* 0x040ff000000418ff */
[C---:B------:R-:W-:Y:S01]  /*4b40*/  HMMA.16816.F32.BF16 R76, R4.reuse, R34, RZ ;  /* 0x00000022044c723c */ /* 0x040fe200000418ff */
        /* <DEDUP_REMOVED lines=9> */
[C---:B------:R-:W-:Y:S01]  /*4be0*/  HMMA.16816.F32.BF16 R68, R4.reuse, R30, RZ ;  /* 0x0000001e0444723c */ /* 0x040fe200000418ff */
[----:B------:R-:W1:Y:S07]  /*4bf0*/  LDSM.16.MT88.4 R28, [R214+0x900] ;  /* 0x00090000d61c783b */ /* 0x000e6e0000004200 */
[C---:B------:R-:W-:Y:S08]  /*4c00*/  HMMA.16816.F32.BF16 R52, R4.reuse, R54, RZ ;  /* 0x000000360434723c */ /* 0x040ff000000418ff */
[C---:B------:R-:W-:Y:S08]  /*4c10*/  HMMA.16816.F32.BF16 R48, R4.reuse, R50, RZ ;  /* 0x000000320430723c */ /* 0x040ff000000418ff */
[C---:B------:R-:W-:Y:S08]  /*4c20*/  HMMA.16816.F32.BF16 R44, R4.reuse, R46, RZ ;  /* 0x0000002e042c723c */ /* 0x040ff000000418ff */
[C---:B----4-:R-:W-:Y:S08]  /*4c30*/  HMMA.16816.F32.BF16 R144, R4.reuse, R16, RZ ;  /* 0x000000100490723c */ /* 0x050ff000000418ff */
[C---:B------:R-:W-:Y:S01]  /*4c40*/  HMMA.16816.F32.BF16 R148, R4.reuse, R18, RZ ;  /* 0x000000120494723c */ /* 0x040fe200000418ff */
[----:B------:R-:W4:Y:S07]  /*4c50*/  LDSM.16.MT88.4 R16, [R215+0x900] ;  /* 0x00090000d710783b */ /* 0x000f2e0000004200 */
[C---:B---3--:R-:W-:Y:S08]  /*4c60*/  HMMA.16816.F32.BF16 R152, R4.reuse, R24, RZ ;  /* 0x000000180498723c */ /* 0x048ff000000418ff */
[C---:B------:R-:W-:Y:S08]  /*4c70*/  HMMA.16816.F32.BF16 R156, R4.reuse, R26, RZ ;  /* 0x0000001a049c723c */ /* 0x040ff000000418ff */
[C---:B------:R-:W-:Y:S08]  /*4c80*/  HMMA.16816.F32.BF16 R160, R4.reuse, R20, RZ ;  /* 0x0000001404a0723c */ /* 0x040ff000000418ff */
[C---:B------:R-:W-:Y:S01]  /*4c90*/  HMMA.16816.F32.BF16 R56, R4.reuse, R22, RZ ;  /* 0x000000160438723c */ /* 0x040fe200000418ff */
[----:B------:R-:W3:Y:S07]  /*4ca0*/  LDSM.16.MT88.4 R20, [R216+0x900] ;  /* 0x00090000d814783b */ /* 0x000eee0000004200 */
[C---:B--2---:R-:W-:Y:S08]  /*4cb0*/  HMMA.16816.F32.BF16 R184, R4.reuse, R12, RZ ;  /* 0x0000000c04b8723c */ /* 0x044ff000000418ff */
[----:B------:R-:W-:Y:S01]  /*4cc0*/  HMMA.16816.F32.BF16 R192, R4, R14, RZ ;  /* 0x0000000e04c0723c */ /* 0x000fe200000418ff */
[----:B------:R-:W2:Y:S06]  /*4cd0*/  LDSM.16.MT88.4 R12, [R213+0x2900] ;  /* 0x00290000d50c783b */ /* 0x000eac0000004200 */
[----:B------:R-:W-:-:S02]  /*4ce0*/  F2FP.BF16.PACK_AB R4, R168, R217 ;  /* 0x000000d9a804723e */ /* 0x000fc400000010ff */
[----:B------:R-:W-:Y:S02]  /*4cf0*/  F2FP.BF16.PACK_AB R6, R181, R170 ;  /* 0x000000aab506723e */ /* 0x000fe400000010ff */
[----:B------:R-:W-:Y:S02]  /*4d00*/  F2FP.BF16.PACK_AB R5, R180, R11 ;  /* 0x0000000bb405723e */ /* 0x000fe400000010ff */
[----:B-1----:R-:W-:-:S07]  /*4d10*/  F2FP.BF16.PACK_AB R7, R176, R182 ;  /* 0x000000b6b007723e */ /* 0x002fce00000010ff */
[C---:B------:R-:W-:Y:S04]  /*4d20*/  HMMA.16816.F32.BF16 R24, R4.reuse, R32, R112 ;  /* 0x000000200418723c */ /* 0x040fe80000041870 */
[----:B------:R-:W-:Y:S01]  /*4d30*/  MOV R177, R192 ;  /* 0x000000c000b17202 */ /* 0x000fe20000000f00 */
[----:B------:R-:W-:Y:S01]  /*4d40*/  IMAD.MOV.U32 R174, RZ, RZ, R193 ;  /* 0x000000ffffae7224 */ /* 0x000fe200078e00c1 */
[----:B------:R-:W-:Y:S01]  /*4d50*/  MOV R172, R195 ;  /* 0x000000c300ac7202 */ /* 0x000fe20000000f00 */
[----:B------:R-:W-:Y:S01]  /*4d60*/  IMAD.MOV.U32 R173, RZ, RZ, R194 ;  /* 0x000000ffffad7224 */ /* 0x000fe200078e00c2 */
[C---:B------:R-:W-:Y:S08]  /*4d70*/  HMMA.16816.F32.BF16 R32, R4.reuse, R34, R124 ;  /* 0x000000220420723c */ /* 0x040ff0000004187c */
[C---:B------:R-:W-:Y:S08]  /*4d80*/  HMMA.16816.F32.BF16 R200, R4.reuse, R28, R108 ;  /* 0x0000001c04c8723c */ /* 0x040ff0000004186c */
[----:B------:R-:W-:Y:S01]  /*4d90*/  IMAD.MOV.U32 R113, RZ, RZ, R27 ;  /* 0x000000ffff717224 */ /* 0x000fe200078e001b */
[----:B------:R-:W-:Y:S01]  /*4da0*/  MOV R248, R24 ;  /* 0x0000001800f87202 */ /* 0x000fe20000000f00 */
[----:B------:R-:W-:Y:S01]  /*4db0*/  IMAD.MOV.U32 R112, RZ, RZ, R26 ;  /* 0x000000ffff707224 */ /* 0x000fe200078e001a */
[C---:B------:R-:W-:Y:S01]  /*4dc0*/  HMMA.16816.F32.BF16 R192, R4.reuse, R30, R84 ;  /* 0x0000001e04c0723c */ /* 0x040fe20000041854 */
[----:B------:R-:W-:Y:S01]  /*4dd0*/  IMAD.MOV.U32 R75, RZ, RZ, R25 ;  /* 0x000000ffff4b7224 */ /* 0x000fe200078e0019 */
[----:B------:R-:W-:Y:S03]  /*4de0*/  LDSM.16.MT88.4 R28, [R216+0x2900] ;  /* 0x00290000d81c783b */ /* 0x000fe60000004200 */
[----:B------:R-:W-:Y:S01]  /*4df0*/  IMAD.MOV.U32 R74, RZ, RZ, R33 ;  /* 0x000000ffff4a7224 */ /* 0x000fe200078e0021 */
[----:B------:R-:W1:Y:S01]  /*4e00*/  LDSM.16.MT88.4 R24, [R214+0x2900] ;  /* 0x00290000d618783b */ /* 0x000e620000004200 */
[----:B------:R-:W-:Y:S01]  /*4e10*/  MOV R73, R34 ;  /* 0x0000002200497202 */ /* 0x000fe20000000f00 */
[C---:B----4-:R-:W-:Y:S01]  /*4e20*/  HMMA.16816.F32.BF16 R108, R4.reuse, R18, R80 ;  /* 0x00000012046c723c */ /* 0x050fe20000041850 */
[----:B------:R-:W-:Y:S01]  /*4e30*/  IMAD.MOV.U32 R72, RZ, RZ, R35 ;  /* 0x000000ffff487224 */ /* 0x000fe200078e0023 */
[----:B------:R-:W-:Y:S01]  /*4e40*/  MOV R87, R183 ;  /* 0x000000b700577202 */ /* 0x000fe20000000f00 */
[----:B------:R-:W-:Y:S01]  /*4e50*/  IMAD.MOV.U32 R0, RZ, RZ, R32 ;  /* 0x000000ffff007224 */ /* 0x000fe200078e0020 */
[----:B------:R-:W-:Y:S01]  /*4e60*/  MOV R84, R180 ;  /* 0x000000b400547202 */ /* 0x000fe20000000f00 */
[----:B------:R-:W4:Y:S01]  /*4e70*/  LDSM.16.MT88.4 R32, [R215+0x2900] ;  /* 0x00290000d720783b */ /* 0x000f220000004200 */
[----:B------:R-:W-:Y:S01]  /*4e80*/  IMAD.MOV.U32 R86, RZ, RZ, R182 ;  /* 0x000000ffff567224 */ /* 0x000fe200078e00b6 */
[----:B------:R-:W-:Y:S01]  /*4e90*/  MOV R81, R176 ;  /* 0x000000b000517202 */ /* 0x000fe20000000f00 */
[----:B---3--:R-:W-:Y:S01]  /*4ea0*/  HMMA.16816.F32.BF16 R104, R4, R20, R104 ;  /* 0x000000140468723c */ /* 0x008fe20000041868 */
[----:B------:R-:W-:-:S02]  /*4eb0*/  IMAD.MOV.U32 R83, RZ, RZ, R113 ;  /* 0x000000ffff537224 */ /* 0x000fc400078e0071 */
[----:B------:R-:W-:Y:S02]  /*4ec0*/  IMAD.MOV.U32 R82, RZ, RZ, R112 ;  /* 0x000000ffff527224 */ /* 0x000fe400078e0070 */
[----:B------:R-:W-:Y:S02]  /*4ed0*/  IMAD.MOV.U32 R85, RZ, RZ, R181 ;  /* 0x000000ffff557224 */ /* 0x000fe400078e00b5 */
[----:B------:R-:W-:Y:S01]  /*4ee0*/  IMAD.MOV.U32 R80, RZ, RZ, R177 ;  /* 0x000000ffff507224 */ /* 0x000fe200078e00b1 */
[C---:B------:R-:W-:Y:S01]  /*4ef0*/  HMMA.16816.F32.BF16 R244, R4.reuse, R22, R120 ;  /* 0x0000001604f4723c */ /* 0x040fe20000041878 */
[----:B------:R-:W3:Y:S07]  /*4f00*/  LDSM.16.MT88.4 R20, [R213+0x4900] ;  /* 0x00490000d514783b */ /* 0x000eee0000004200 */
[C---:B------:R-:W-:Y:S01]  /*4f10*/  HMMA.16816.F32.BF16 R196, R4.reuse, R16, R100 ;  /* 0x0000001004c4723c */ /* 0x040fe20000041864 */
[----:B------:R-:W3:Y:S06]  /*4f20*/  LDSM.16.MT88.4 R16, [R214+0x4900] ;  /* 0x00490000d610783b */ /* 0x000eec0000004200 */
[----:B------:R-:W-:Y:S01]  /*4f30*/  IMAD.MOV.U32 R100, RZ, RZ, R175 ;  /* 0x000000ffff647224 */ /* 0x000fe200078e00af */
[----:B--2---:R-:W-:Y:S01]  /*4f40*/  HMMA.16816.F32.BF16 R112, R4, R12, R60 ;  /* 0x0000000c0470723c */ /* 0x004fe2000004183c */
[----:B------:R-:W-:Y:S01]  /*4f50*/  MOV R102, R179 ;  /* 0x000000b300667202 */ /* 0x000fe20000000f00 */
[----:B------:R-:W-:Y:S01]  /*4f60*/  IMAD.MOV.U32 R101, RZ, RZ, R178 ;  /* 0x000000ffff657224 */ /* 0x000fe200078e00b2 */
[----:B------:R-:W-:-:S04]  /*4f70*/  MOV R103, R168 ;  /* 0x000000a800677202 */ /* 0x000fc80000000f00 */
[----:B------:R-:W-:Y:S01]  /*4f80*/  IMAD.MOV.U32 R61, RZ, RZ, R174 ;  /* 0x000000ffff3d7224 */ /* 0x000fe200078e00ae */
[----:B------:R-:W-:Y:S01]  /*4f90*/  HMMA.16816.F32.BF16 R124, R4, R14, R76 ;  /* 0x0000000e047c723c */ /* 0x000fe2000004184c */
[----:B------:R-:W2:Y:S01]  /*4fa0*/  LDSM.16.MT88.4 R12, [R216+0x4900] ;  /* 0x00490000d80c783b */ /* 0x000ea20000004200 */
[----:B------:R-:W-:Y:S01]  /*4fb0*/  MOV R62, R173 ;  /* 0x000000ad003e7202 */ /* 0x000fe20000000f00 */
[----:B------:R-:W-:-:S05]  /*4fc0*/  IMAD.MOV.U32 R63, RZ, RZ, R172 ;  /* 0x000000ffff3f7224 */ /* 0x000fca00078e00ac */
[C---:B-1----:R-:W-:Y:S08]  /*4fd0*/  HMMA.16816.F32.BF16 R120, R4.reuse, R24, R40 ;  /* 0x000000180478723c */ /* 0x042ff00000041828 */
[C---:B------:R-:W-:Y:S01]  /*4fe0*/  HMMA.16816.F32.BF16 R208, R4.reuse, R26, R68 ;  /* 0x0000001a04d0723c */ /* 0x040fe20000041844 */
[----:B------:R-:W1:Y:S07]  /*4ff0*/  LDSM.16.MT88.4 R24, [R215+0x4900] ;  /* 0x00490000d718783b */ /* 0x000e6e0000004200 */
[C---:B------:R-:W-:Y:S08]  /*5000*/  HMMA.16816.F32.BF16 R96, R4.reuse, R28, R96 ;  /* 0x0000001c0460723c */ /* 0x040ff00000041860 */
[C---:B----4-:R-:W-:Y:S08]  /*5010*/  HMMA.16816.F32.BF16 R180, R4.reuse, R32, R92 ;  /* 0x0000002004b4723c */ /* 0x050ff0000004185c */
[C---:B---3--:R-:W-:Y:S08]  /*5020*/  HMMA.16816.F32.BF16 R172, R4.reuse, R20, R88 ;  /* 0x0000001404ac723c */ /* 0x048ff00000041858 */
[----:B------:R-:W-:Y:S01]  /*5030*/  HMMA.16816.F32.BF16 R92, R4, R18, R48 ;  /* 0x00000012045c723c */ /* 0x000fe20000041830 */
[----:B------:R-:W-:Y:S01]  /*5040*/  IMAD.MOV.U32 R43, RZ, RZ, R96 ;  /* 0x000000ffff2b7224 */ /* 0x000fe200078e0060 */
[----:B------:R-:W-:Y:S01]  /*5050*/  MOV R42, R97 ;  /* 0x00000061002a7202 */ /* 0x000fe20000000f00 */
[----:B------:R-:W-:-:S02]  /*5060*/  IMAD.MOV.U32 R41, RZ, RZ, R98 ;  /* 0x000000ffff297224 */ /* 0x000fc400078e0062 */
[----:B------:R-:W-:Y:S02]  /*5070*/  IMAD.MOV.U32 R40, RZ, RZ, R99 ;  /* 0x000000ffff287224 */ /* 0x000fe400078e0063 */
[----:B------:R-:W-:Y:S01]  /*5080*/  MOV R19, R75 ;  /* 0x0000004b00137202 */ /* 0x000fe20000000f00 */
[----:B--2---:R-:W-:Y:S01]  /*5090*/  HMMA.16816.F32.BF16 R88, R4, R12, R128 ;  /* 0x0000000c0458723c */ /* 0x004fe20000041880 */
[----:B------:R-:W-:-:S06]  /*50a0*/  IMAD.MOV.U32 R18, RZ, RZ, R248 ;  /* 0x000000ffff127224 */ /* 0x000fcc00078e00f8 */
[----:B------:R-:W-:Y:S01]  /*50b0*/  IMAD.MOV.U32 R128, RZ, RZ, R74 ;  /* 0x000000ffff807224 */ /* 0x000fe200078e004a */
[----:B------:R-:W-:Y:S01]  /*50c0*/  MOV R130, R72 ;  /* 0x0000004800827202 */ /* 0x000fe20000000f00 */
[----:B------:R-:W-:Y:S01]  /*50d0*/  IMAD.MOV.U32 R129, RZ, RZ, R73 ;  /* 0x000000ffff817224 */ /* 0x000fe200078e0049 */
[C---:B------:R-:W-:Y:S01]  /*50e0*/  HMMA.16816.F32.BF16 R204, R4.reuse, R30, R64 ;  /* 0x0000001e04cc723c */ /* 0x040fe20000041840 */
[----:B------:R-:W2:Y:S07]  /*50f0*/  LDSM.16.MT88.4 R28, [R213+0x6900] ;  /* 0x00690000d51c783b */ /* 0x000eae0000004200 */
[C---:B------:R-:W-:Y:S01]  /*5100*/  HMMA.16816.F32.BF16 R72, R4.reuse, R14, R44 ;  /* 0x0000000e0448723c */ /* 0x040fe2000004182c */
[----:B------:R-:W3:Y:S06]  /*5110*/  LDSM.16.MT88.4 R12, [R216+0x6900] ;  /* 0x00690000d80c783b */ /* 0x000eec0000004200 */
[----:B------:R-:W-:Y:S01]  /*5120*/  IMAD.MOV.U32 R47, RZ, RZ, R0 ;  /* 0x000000ffff2f7224 */ /* 0x000fe200078e0000 */
[C---:B------:R-:W-:Y:S01]  /*5130*/  HMMA.16816.F32.BF16 R176, R4.reuse, R34, R116 ;  /* 0x0000002204b0723c */ /* 0x040fe20000041874 */
[----:B------:R-:W-:Y:S01]  /*5140*/  FFMA.FTZ R0, R165, c[0x0][0x2d0], -R9 ;  /* 0x0000b400a5007a23 */ /* 0x000fe20000010809 */
[----:B------:R-:W-:Y:S03]  /*5150*/  LDSM.16.MT88.4 R32, [R215+0x6900] ;  /* 0x00690000d720783b */ /* 0x000fe60000004200 */
[----:B------:R4:W-:Y:S02]  /*5160*/  MUFU.EX2 R45, R0 ;  /* 0x00000000002d7308 */ /* 0x0009e40000000800 */
[----:B------:R-:W-:Y:S01]  /*5170*/  MOV R118, R171 ;  /* 0x000000ab00767202 */ /* 0x000fe20000000f00 */
[----:B------:R-:W-:Y:S01]  /*5180*/  IMAD.MOV.U32 R117, RZ, RZ, R170 ;  /* 0x000000ffff757224 */ /* 0x000fe200078e00aa */
[----:B------:R-:W-:Y:S01]  /*5190*/  HMMA.16816.F32.BF16 R96, R4, R16, R36 ;  /* 0x000000100460723c */ /* 0x000fe20000041824 */
[----:B------:R-:W-:-:S02]  /*51a0*/  IMAD.MOV.U32 R116, RZ, RZ, R169 ;  /* 0x000000ffff747224 */ /* 0x000fc400078e00a9 */
[----:B------:R-:W-:Y:S01]  /*51b0*/  IMAD.MOV.U32 R119, RZ, RZ, R81 ;  /* 0x000000ffff777224 */ /* 0x000fe200078e0051 */
[----:B------:R-:W-:-:S03]  /*51c0*/  MOV R165, R117 ;  /* 0x0000007500a57202 */ /* 0x000fc60000000f00 */
[----:B------:R-:W-:Y:S01]  /*51d0*/  IMAD.MOV.U32 R36, RZ, RZ, R80 ;  /* 0x000000ffff247224 */ /* 0x000fe200078e0050 */
[C---:B------:R-:W-:Y:S01]  /*51e0*/  HMMA.16816.F32.BF16 R168, R4.reuse, R22, R52 ;  /* 0x0000001604a8723c */ /* 0x040fe20000041834 */
[----:B------:R-:W3:Y:S01]  /*51f0*/  LDSM.16.MT88.4 R20, [R214+0x6900] ;  /* 0x00690000d614783b */ /* 0x000ee20000004200 */
[----:B------:R-:W-:Y:S01]  /*5200*/  MOV R16, R82 ;  /* 0x0000005200107202 */ /* 0x000fe20000000f00 */
[----:B------:R-:W-:Y:S01]  /*5210*/  IMAD.MOV.U32 R17, RZ, RZ, R83 ;  /* 0x000000ffff117224 */ /* 0x000fe200078e0053 */
[----:B------:R-:W-:Y:S01]  /*5220*/  MOV R39, R63 ;  /* 0x0000003f00277202 */ /* 0x000fe20000000f00 */
[----:B----4-:R-:W-:Y:S02]  /*5230*/  FFMA.FTZ R0, R166, c[0x0][0x2d0], -R9 ;  /* 0x0000b400a6007a23 */ /* 0x010fe40000010809 */
[----:B------:R-:W-:Y:S01]  /*5240*/  IMAD.MOV.U32 R38, RZ, RZ, R62 ;  /* 0x000000ffff267224 */ /* 0x000fe200078e003e */
[----:B-1----:R-:W-:Y:S01]  /*5250*/  HMMA.16816.F32.BF16 R52, R4, R24, R140 ;  /* 0x000000180434723c */ /* 0x002fe2000004188c */
[----:B------:R1:W4:Y:S01]  /*5260*/  MUFU.EX2 R46, R0 ;  /* 0x00000000002e7308 */ /* 0x0003220000000800 */
[----:B------:R-:W-:-:S05]  /*5270*/  IMAD.MOV.U32 R37, RZ, RZ, R61 ;  /* 0x000000ffff257224 */ /* 0x000fca00078e003d */
[----:B------:R-:W-:Y:S01]  /*5280*/  MOV R140, R18 ;  /* 0x00000012008c7202 */ /* 0x000fe20000000f00 */
[C---:B------:R-:W-:Y:S01]  /*5290*/  HMMA.16816.F32.BF16 R80, R4.reuse, R26, R136 ;  /* 0x0000001a0450723c */ /* 0x040fe20000041888 */
[----:B------:R-:W3:Y:S01]  /*52a0*/  LDSM.16.MT88.4 R24, [R213+0x1100] ;  /* 0x00110000d518783b */ /* 0x000ee20000004200 */
[----:B------:R-:W-:Y:S01]  /*52b0*/  IMAD.MOV.U32 R141, RZ, RZ, R19 ;  /* 0x000000ffff8d7224 */ /* 0x000fe200078e0013 */
[----:B------:R-:W-:Y:S01]  /*52c0*/  MOV R143, R17 ;  /* 0x00000011008f7202 */ /* 0x000fe20000000f00 */
[----:B------:R-:W-:Y:S02]  /*52d0*/  IMAD.MOV.U32 R142, RZ, RZ, R16 ;  /* 0x000000ffff8e7224 */ /* 0x000fe400078e0010 */
[----:B------:R-:W-:Y:S01]  /*52e0*/  LDSM.16.MT88.4 R16, [R215+0x1100] ;  /* 0x00110000d710783b */ /* 0x000fe20000004200 */
[----:B------:R-:W-:Y:S01]  /*52f0*/  IMAD.MOV.U32 R136, RZ, RZ, R118 ;  /* 0x000000ffff887224 */ /* 0x000fe200078e0076 */
[----:B--2---:R-:W-:Y:S01]  /*5300*/  HMMA.16816.F32.BF16 R76, R4, R30, R148 ;  /* 0x0000001e044c723c */ /* 0x004fe20000041894 */
[----:B-1----:R-:W-:Y:S01]  /*5310*/  FFMA.FTZ R0, R167, c[0x0][0x2d0], -R9 ;  /* 0x0000b400a7007a23 */ /* 0x002fe20000010809 */
[----:B------:R-:W-:Y:S01]  /*5320*/  MOV R138, R42 ;  /* 0x0000002a008a7202 */ /* 0x000fe20000000f00 */
[----:B------:R-:W-:-:S02]  /*5330*/  IMAD.MOV.U32 R137, RZ, RZ, R43 ;  /* 0x000000ffff897224 */ /* 0x000fc400078e002b */
[----:B------:R1:W2:Y:S01]  /*5340*/  MUFU.EX2 R44, R0 ;  /* 0x00000000002c7308 */ /* 0x0002a20000000800 */
[----:B------:R-:W-:Y:S01]  /*5350*/  IMAD.MOV.U32 R118, RZ, RZ, R243 ;  /* 0x000000ffff767224 */ /* 0x000fe200078e00f3 */
[----:B------:R-:W-:Y:S01]  /*5360*/  MOV R149, R128 ;  /* 0x0000008000957202 */ /* 0x000fe20000000f00 */
[C---:B---3--:R-:W-:Y:S01]  /*5370*/  HMMA.16816.F32.BF16 R60, R4.reuse, R12, R160 ;  /* 0x0000000c043c723c */ /* 0x048fe200000418a0 */
[----:B------:R-:W-:Y:S02]  /*5380*/  IMAD.MOV.U32 R148, RZ, RZ, R47 ;  /* 0x000000ffff947224 */ /* 0x000fe400078e002f */
[----:B------:R-:W-:Y:S02]  /*5390*/  IMAD.MOV.U32 R47, RZ, RZ, R39 ;  /* 0x000000ffff2f7224 */ /* 0x000fe400078e0027 */
[----:B------:R-:W-:Y:S01]  /*53a0*/  IMAD.MOV.U32 R150, RZ, RZ, R129 ;  /* 0x000000ffff967224 */ /* 0x000fe200078e0081 */
[----:B------:R-:W-:Y:S01]  /*53b0*/  MOV R129, R84 ;  /* 0x0000005400817202 */ /* 0x000fe20000000f00 */
[----:B----4-:R-:W-:Y:S01]  /*53c0*/  IMAD.MOV.U32 R162, RZ, RZ, R46 ;  /* 0x000000ffffa27224 */ /* 0x010fe200078e002e */
[----:B------:R-:W-:Y:S01]  /*53d0*/  MOV R163, R45 ;  /* 0x0000002d00a37202 */ /* 0x000fe20000000f00 */
[----:B------:R-:W-:Y:S01]  /*53e0*/  HMMA.16816.F32.BF16 R64, R4, R20, R152 ;  /* 0x000000140440723c */ /* 0x000fe20000041898 */
[----:B------:R-:W-:Y:S01]  /*53f0*/  IMAD.MOV.U32 R45, RZ, RZ, R37 ;  /* 0x000000ffff2d7224 */ /* 0x000fe200078e0025 */
[----:B------:R-:W-:Y:S01]  /*5400*/  MOV R46, R38 ;  /* 0x00000026002e7202 */ /* 0x000fe20000000f00 */
[----:B------:R-:W-:Y:S01]  /*5410*/  IMAD.MOV.U32 R151, RZ, RZ, R130 ;  /* 0x000000ffff977224 */ /* 0x000fe200078e0082 */
[----:B------:R-:W-:Y:S01]  /*5420*/  MOV R37, R87 ;  /* 0x0000005700257202 */ /* 0x000fe20000000f00 */
[----:B-1----:R-:W-:-:S02]  /*5430*/  FFMA.FTZ R0, R188, c[0x0][0x2d0], -R9 ;  /* 0x0000b400bc007a23 */ /* 0x002fc40000010809 */
[----:B--2---:R-:W-:Y:S01]  /*5440*/  IMAD.MOV.U32 R161, RZ, RZ, R44 ;  /* 0x000000ffffa17224 */ /* 0x004fe200078e002c */
[C---:B------:R-:W-:Y:S01]  /*5450*/  HMMA.16816.F32.BF16 R48, R4.reuse, R22, R156 ;  /* 0x000000160430723c */ /* 0x040fe2000004189c */
[----:B------:R1:W2:Y:S01]  /*5460*/  MUFU.EX2 R131, R0 ;  /* 0x0000000000837308 */ /* 0x0002a20000000800 */
[----:B------:R-:W-:Y:S01]  /*5470*/  IMAD.MOV.U32 R44, RZ, RZ, R36 ;  /* 0x000000ffff2c7224 */ /* 0x000fe200078e0024 */
[----:B------:R-:W3:Y:S01]  /*5480*/  LDSM.16.MT88.4 R20, [R214+0x1100] ;  /* 0x00110000d614783b */ /* 0x000ee20000004200 */
[----:B------:R-:W-:Y:S02]  /*5490*/  IMAD.MOV.U32 R130, RZ, RZ, R85 ;  /* 0x000000ffff827224 */ /* 0x000fe400078e0055 */
[----:B------:R-:W-:Y:S02]  /*54a0*/  IMAD.MOV.U32 R36, RZ, RZ, R86 ;  /* 0x000000ffff247224 */ /* 0x000fe400078e0056 */
[----:B------:R-:W-:Y:S01]  /*54b0*/  HMMA.16816.F32.BF16 R68, R4, R28, R144 ;  /* 0x0000001c0444723c */ /* 0x000fe20000041890 */
[----:B------:R-:W-:-:S02]  /*54c0*/  IMAD.MOV.U32 R139, RZ, RZ, R41 ;  /* 0x000000ffff8b7224 */ /* 0x000fc400078e0029 */
[----:B------:R-:W-:Y:S02]  /*54d0*/  IMAD.MOV.U32 R128, RZ, RZ, R40 ;  /* 0x000000ffff807224 */ /* 0x000fe400078e0028 */
[----:B------:R-:W-:Y:S01]  /*54e0*/  IMAD.MOV.U32 R38, RZ, RZ, R219 ;  /* 0x000000ffff267224 */ /* 0x000fe200078e00db */
[----:B------:R-:W-:Y:S01]  /*54f0*/  LDSM.16.MT88.4 R40, [R216+0x1100] ;  /* 0x00110000d828783b */ /* 0x000fe20000004200 */
[----:B-1----:R-:W-:Y:S01]  /*5500*/  FFMA.FTZ R0, R133, c[0x0][0x2d0], -R8 ;  /* 0x0000b40085007a23 */ /* 0x002fe20000010808 */
[C---:B------:R-:W-:Y:S02]  /*5510*/  HMMA.16816.F32.BF16 R84, R4.reuse, R14, R56 ;  /* 0x0000000e0454723c */ /* 0x040fe40000041838 */
[----:B------:R-:W1:Y:S01]  /*5520*/  LDSM.16.MT88.4 R12, [R213+0x3100] ;  /* 0x00310000d50c783b */ /* 0x000e620000004200 */
[----:B------:R-:W-:Y:S01]  /*5530*/  IMAD.MOV.U32 R39, RZ, RZ, R218 ;  /* 0x000000ffff277224 */ /* 0x000fe200078e00da */
[----:B------:R4:W-:Y:S04]  /*5540*/  MUFU.EX2 R248, R0 ;  /* 0x0000000000f87308 */ /* 0x0009e80000000800 */
[----:B------:R-:W-:Y:S01]  /*5550*/  HMMA.16816.F32.BF16 R44, R4, R34, R44 ;  /* 0x00000022042c723c */ /* 0x000fe2000004182c */
[----:B------:R-:W-:Y:S01]  /*5560*/  MOV R146, R136 ;  /* 0x0000008800927202 */ /* 0x000fe20000000f00 */
[----:B------:R-:W-:-:S02]  /*5570*/  IMAD.MOV.U32 R145, RZ, RZ, R129 ;  /* 0x000000ffff917224 */ /* 0x000fc400078e0081 */
[----:B------:R-:W-:Y:S02]  /*5580*/  IMAD.MOV.U32 R154, RZ, RZ, R36 ;  /* 0x000000ffff9a7224 */ /* 0x000fe400078e0024 */
[----:B------:R-:W-:Y:S02]  /*5590*/  IMAD.MOV.U32 R117, RZ, RZ, R212 ;  /* 0x000000ffff757224 */ /* 0x000fe400078e00d4 */
[----:B------:R-:W-:Y:S01]  /*55a0*/  IMAD.MOV.U32 R188, RZ, RZ, R101 ;  /* 0x000000ffffbc7224 */ /* 0x000fe200078e0065 */
[----:B------:R-:W-:Y:S01]  /*55b0*/  MOV R144, R130 ;  /* 0x0000008200907202 */ /* 0x000fe20000000f00 */
[----:B------:R-:W-:Y:S01]  /*55c0*/  IMAD.MOV.U32 R147, RZ, RZ, R116 ;  /* 0x000000ffff937224 */ /* 0x000fe200078e0074 */
[----:B------:R1:W5:Y:S01]  /*55d0*/  LDL.LU R219, [R1+0x28] ;  /* 0x0000280001db7983 */ /* 0x0003620000300800 */
[----:B----4-:R-:W-:Y:S01]  /*55e0*/  FFMA.FTZ R0, R134, c[0x0][0x2d0], -R8 ;  /* 0x0000b40086007a23 */ /* 0x010fe20000010808 */
[----:B------:R-:W-:Y:S01]  /*55f0*/  HMMA.16816.F32.BF16 R56, R4, R32, R184 ;  /* 0x000000200438723c */ /* 0x000fe200000418b8 */
[----:B------:R-:W-:Y:S01]  /*5600*/  IMAD.MOV.U32 R136, RZ, RZ, R137 ;  /* 0x000000ffff887224 */ /* 0x000fe200078e0089 */
[----:B------:R-:W4:Y:S01]  /*5610*/  LDSM.16.MT88.4 R32, [R214+0x3100] ;  /* 0x00310000d620783b */ /* 0x000f220000004200 */
[----:B------:R2:W1:Y:S01]  /*5620*/  MUFU.EX2 R243, R0 ;  /* 0x0000000000f37308 */ /* 0x0004620000000800 */
[----:B------:R-:W-:-:S02]  /*5630*/  IMAD.MOV.U32 R129, RZ, RZ, R37 ;  /* 0x000000ffff817224 */ /* 0x000fc400078e0025 */
[----:B------:R-:W-:Y:S01]  /*5640*/  IMAD.MOV.U32 R152, RZ, RZ, R39 ;  /* 0x000000ffff987224 */ /* 0x000fe200078e0027 */
[----:B------:R-:W-:Y:S01]  /*5650*/  MOV R116, R217 ;  /* 0x000000d900747202 */ /* 0x000fe20000000f00 */
[----:B------:R-:W-:Y:S01]  /*5660*/  IMAD.MOV.U32 R155, RZ, RZ, R147 ;  /* 0x000000ffff9b7224 */ /* 0x000fe200078e0093 */
[----:B------:R-:W-:Y:S01]  /*5670*/  MOV R153, R117 ;  /* 0x0000007500997202 */ /* 0x000fe20000000f00 */
[----:B------:R-:W-:Y:S01]  /*5680*/  IMAD.MOV.U32 R160, RZ, RZ, R119 ;  /* 0x000000ffffa07224 */ /* 0x000fe200078e0077 */
[----:B------:R3:W5:Y:S01]  /*5690*/  LDL.LU R218, [R1+0x24] ;  /* 0x0000240001da7983 */ /* 0x0007620000300800 */
[----:B--2---:R-:W-:Y:S01]  /*56a0*/  FFMA.FTZ R0, R164, c[0x0][0x2d0], -R8 ;  /* 0x0000b400a4007a23 */ /* 0x004fe20000010808 */
[----:B------:R-:W-:Y:S02]  /*56b0*/  F2FP.BF16.PACK_AB R4, R162, R163 ;  /* 0x000000a3a204723e */ /* 0x000fe400000010ff */
[----:B------:R-:W-:Y:S01]  /*56c0*/  F2FP.BF16.PACK_AB R6, R131, R161 ;  /* 0x000000a18306723e */ /* 0x000fe200000010ff */
[----:B------:R2:W-:Y:S01]  /*56d0*/  MUFU.EX2 R134, R0 ;  /* 0x0000000000867308 */ /* 0x0005e20000000800 */
[----:B-1----:R-:W-:Y:S01]  /*56e0*/  F2FP.BF16.PACK_AB R5, R243, R248 ;  /* 0x000000f8f305723e */ /* 0x002fe200000010ff */
[----:B------:R-:W-:Y:S01]  /*56f0*/  IMAD.MOV.U32 R137, RZ, RZ, R138 ;  /* 0x000000ffff897224 */ /* 0x000fe200078e008a */
[----:B------:R1:W5:Y:S01]  /*5700*/  LDL.LU R217, [R1+0x20] ;  /* 0x0000200001d97983 */ /* 0x0003620000300800 */
[----:B--2---:R-:W-:Y:S01]  /*5710*/  FFMA.FTZ R0, R135, c[0x0][0x2d0], -R8 ;  /* 0x0000b40087007a23 */ /* 0x004fe20000010808 */
[----:B------:R-:W-:Y:S01]  /*5720*/  MOV R138, R139 ;  /* 0x0000008b008a7202 */ /* 0x000fe20000000f00 */
[----:B------:R-:W-:Y:S01]  /*5730*/  IMAD.MOV.U32 R147, RZ, RZ, R165 ;  /* 0x000000ffff937224 */ /* 0x000fe200078e00a5 */
[----:B------:R1:W5:Y:S01]  /*5740*/  LDL.LU R212, [R1+0x1c] ;  /* 0x00001c0001d47983 */ /* 0x0003620000300800 */
[----:B------:R-:W2:Y:S01]  /*5750*/  MUFU.EX2 R133, R0 ;  /* 0x0000000000857308 */ /* 0x000ea20000000800 */
[----:B------:R-:W-:Y:S01]  /*5760*/  IMAD.MOV.U32 R139, RZ, RZ, R128 ;  /* 0x000000ffff8b7224 */ /* 0x000fe200078e0080 */
[----:B------:R-:W-:Y:S01]  /*5770*/  MOV R128, R38 ;  /* 0x0000002600807202 */ /* 0x000fe20000000f00 */
[----:B------:R-:W-:Y:S01]  /*5780*/  IMAD.MOV.U32 R130, RZ, RZ, R116 ;  /* 0x000000ffff827224 */ /* 0x000fe200078e0074 */
[----:B------:R-:W1:Y:S01]  /*5790*/  LDSM.16.MT88.4 R36, [R215+0x3100] ;  /* 0x00310000d724783b */ /* 0x000e620000004200 */
[----:B------:R-:W-:Y:S01]  /*57a0*/  MOV R135, R100 ;  /* 0x0000006400877202 */ /* 0x000fe20000000f00 */
[----:B------:R-:W-:Y:S01]  /*57b0*/  UIMAD.WIDE.U32 UR26, UR25, UR4, URZ ;  /* 0x00000004191a72a5 */ /* 0x000fe2000f8e003f */
[----:B------:R-:W-:Y:S01]  /*57c0*/  PLOP3.LUT P0, PT, PT, PT, UP1, 0x40, 0x0 ;  /* 0x000000000000781c */ /* 0x000fe20003f0e818 */
[----:B------:R-:W-:-:S02]  /*57d0*/  UIADD3 UR21, UR21, -0x2, URZ ;  /* 0xfffffffe15157890 */ /* 0x000fc4000fffe03f */
[----:B------:R-:W-:-:S04]  /*57e0*/  @UP2 USHF.R.U32.HI UR25, URZ, UR5, UR27 ;  /* 0x000000053f192299 */ /* 0x000fc8000801161b */
[----:B------:R-:W-:Y:S01]  /*57f0*/  UIADD3 UR4, UR24, UR25, URZ ;  /* 0x0000001918047290 */ /* 0x000fe2000fffe03f */
[----:B--2---:R-:W-:Y:S01]  /*5800*/  F2FP.BF16.PACK_AB R7, R133, R134 ;  /* 0x000000868507723e */ /* 0x004fe200000010ff */
[----:B------:R-:W-:Y:S01]  /*5810*/  IMAD.MOV.U32 R0, RZ, RZ, R118 ;  /* 0x000000ffff007224 */ /* 0x000fe200078e0076 */
[----:B------:R-:W-:Y:S02]  /*5820*/  ULDC UR25, c[0x0][0x328] ;  /* 0x0000ca0000197ab9 */ /* 0x000fe40000000800 */
[----:B------:R-:W-:Y:S01]  /*5830*/  UIADD3 UR25, UR4, UR25, URZ ;  /* 0x0000001904197290 */ /* 0x000fe2000fffe03f */
[----:B------:R-:W-:Y:S02]  /*5840*/  FFMA.FTZ R0, R0, c[0x0][0x2d0], -R9 ;  /* 0x0000b40000007a23 */ /* 0x000fe40000010809 */
[C---:B------:R-:W-:Y:S08]  /*5850*/  HMMA.16816.F32.BF16 R28, R4.reuse, R26, R148 ;  /* 0x0000001a041c723c */ /* 0x040ff00000041894 */
[C---:B------:R-:W-:Y:S01]  /*5860*/  HMMA.16816.F32.BF16 R140, R4.reuse, R24, R140 ;  /* 0x00000018048c723c */ /* 0x040fe2000004188c */
[----:B------:R-:W-:Y:S07]  /*5870*/  LDSM.16.MT88.4 R24, [R213+0x5100] ;  /* 0x00510000d518783b */ /* 0x000fee0000004200 */
[C---:B---3--:R-:W-:Y:S07]  /*5880*/  HMMA.16816.F32.BF16 R148, R4.reuse, R20, R200 ;  /* 0x000000140494723c */ /* 0x048fee00000418c8 */
[----:B------:R-:W-:Y:S01]  /*5890*/  IMAD.MOV.U32 R202, RZ, RZ, R102 ;  /* 0x000000ffffca7224 */ /* 0x000fe200078e0066 */
[----:B------:R-:W-:Y:S01]  /*58a0*/  MOV R187, R28 ;  /* 0x0000001c00bb7202 */ /* 0x000fe20000000f00 */
[----:B------:R-:W-:Y:S01]  /*58b0*/  IMAD.MOV.U32 R186, RZ, RZ, R29 ;  /* 0x000000ffffba7224 */ /* 0x000fe200078e001d */
[----:B------:R-:W-:Y:S01]  /*58c0*/  MOV R184, R31 ;  /* 0x0000001f00b87202 */ /* 0x000fe20000000f00 */
[----:B------:R-:W-:Y:S01]  /*58d0*/  IMAD.MOV.U32 R185, RZ, RZ, R30 ;  /* 0x000000ffffb97224 */ /* 0x000fe200078e001e */
[----:B------:R-:W-:Y:S01]  /*58e0*/  MOV R203, R103 ;  /* 0x0000006700cb7202 */ /* 0x000fe20000000f00 */
[----:B------:R-:W2:Y:S01]  /*58f0*/  LDSM.16.MT88.4 R28, [R216+0x3100] ;  /* 0x00310000d81c783b */ /* 0x000ea20000004200 */
[C---:B------:R-:W-:Y:S08]  /*5900*/  HMMA.16816.F32.BF16 R164, R4.reuse, R16, R196 ;  /* 0x0000001004a4723c */ /* 0x040ff000000418c4 */
[C---:B------:R-:W-:Y:S01]  /*5910*/  HMMA.16816.F32.BF16 R108, R4.reuse, R18, R108 ;  /* 0x00000012046c723c */ /* 0x040fe2000004186c */
[----:B------:R-:W3:Y:S07]  /*5920*/  LDSM.16.MT88.4 R16, [R214+0x5100] ;  /* 0x00510000d610783b */ /* 0x000eee0000004200 */
[C---:B------:R-:W-:Y:S01]  /*5930*/  HMMA.16816.F32.BF16 R100, R4.reuse, R22, R192 ;  /* 0x000000160464723c */ /* 0x040fe200000418c0 */
[----:B------:R-:W2:Y:S07]  /*5940*/  LDSM.16.MT88.4 R20, [R215+0x5100] ;  /* 0x00510000d714783b */ /* 0x000eae0000004200 */
[C---:B------:R-:W-:Y:S08]  /*5950*/  HMMA.16816.F32.BF16 R112, R4.reuse, R12, R112 ;  /* 0x0000000c0470723c */ /* 0x040ff00000041870 */
[C---:B------:R-:W-:Y:S01]  /*5960*/  HMMA.16816.F32.BF16 R116, R4.reuse, R14, R124 ;  /* 0x0000000e0474723c */ /* 0x040fe2000004187c */
[----:B------:R-:W2:Y:S07]  /*5970*/  LDSM.16.MT88.4 R12, [R216+0x5100] ;  /* 0x00510000d80c783b */ /* 0x000eae0000004200 */
[C---:B----4-:R-:W-:Y:S08]  /*5980*/  HMMA.16816.F32.BF16 R120, R4.reuse, R32, R120 ;  /* 0x000000200478723c */ /* 0x050ff00000041878 */
[C---:B------:R-:W-:Y:S08]  /*5990*/  HMMA.16816.F32.BF16 R124, R4.reuse, R34, R208 ;  /* 0x00000022047c723c */ /* 0x040ff000000418d0 */
[C---:B-1----:R-:W-:Y:S07]  /*59a0*/  HMMA.16816.F32.BF16 R32, R4.reuse, R36, R180 ;  /* 0x000000240420723c */ /* 0x042fee00000418b4 */
[----:B------:R-:W-:Y:S01]  /*59b0*/  MOV R181, R135 ;  /* 0x0000008700b57202 */ /* 0x000fe20000000f00 */
[----:B------:R-:W-:Y:S01]  /*59c0*/  HMMA.16816.F32.BF16 R156, R4, R40, R104 ;  /* 0x00000028049c723c */ /* 0x000fe20000041868 */
[----:B------:R-:W-:Y:S01]  /*59d0*/  IMAD.MOV.U32 R135, RZ, RZ, R188 ;  /* 0x000000ffff877224 */ /* 0x000fe200078e00bc */
[----:B------:R-:W-:Y:S01]  /*59e0*/  MOV R183, R202 ;  /* 0x000000ca00b77202 */ /* 0x000fe20000000f00 */
[----:B------:R-:W-:-:S02]  /*59f0*/  IMAD.MOV.U32 R182, RZ, RZ, R203 ;  /* 0x000000ffffb67224 */ /* 0x000fc400078e00cb */
[----:B------:R-:W-:-:S03]  /*5a00*/  IMAD.MOV.U32 R180, RZ, RZ, R187 ;  /* 0x000000ffffb47224 */ /* 0x000fc600078e00bb */
[C---:B------:R-:W-:Y:S08]  /*5a10*/  HMMA.16816.F32.BF16 R104, R4.reuse, R42, R244 ;  /* 0x0000002a0468723c */ /* 0x040ff000000418f4 */
[----:B--2---:R-:W-:Y:S01]  /*5a20*/  HMMA.16816.F32.BF16 R136, R4, R28, R136 ;  /* 0x0000001c0488723c */ /* 0x004fe20000041888 */
[----:B------:R-:W-:Y:S01]  /*5a30*/  IMAD.MOV.U32 R41, RZ, RZ, R32 ;  /* 0x000000ffff297224 */ /* 0x000fe200078e0020 */
[----:B------:R-:W-:Y:S01]  /*5a40*/  MOV R43, R34 ;  /* 0x00000022002b7202 */ /* 0x000fe20000000f00 */
[----:B------:R-:W-:-:S02]  /*5a50*/  IMAD.MOV.U32 R40, RZ, RZ, R33 ;  /* 0x000000ffff287224 */ /* 0x000fc400078e0021 */
[----:B------:R-:W-:-:S03]  /*5a60*/  IMAD.MOV.U32 R42, RZ, RZ, R35 ;  /* 0x000000ffff2a7224 */ /* 0x000fc600078e0023 */
[C---:B------:R-:W-:Y:S01]  /*5a70*/  HMMA.16816.F32.BF16 R204, R4.reuse, R30, R204 ;  /* 0x0000001e04cc723c */ /* 0x040fe200000418cc */
[----:B------:R-:W1:Y:S07]  /*5a80*/  LDSM.16.MT88.4 R28, [R213+0x7100] ;  /* 0x00710000d51c783b */ /* 0x000e6e0000004200 */
[C---:B------:R-:W-:Y:S07]  /*5a90*/  HMMA.16816.F32.BF16 R244, R4.reuse, R24, R172 ;  /* 0x0000001804f4723c */ /* 0x040fee00000418ac */
[----:B------:R-:W-:Y:S01]  /*5aa0*/  MOV R174, R190 ;  /* 0x000000be00ae7202 */ /* 0x000fe20000000f00 */
[----:B------:R-:W-:Y:S01]  /*5ab0*/  HMMA.16816.F32.BF16 R32, R4, R38, R176 ;  /* 0x000000260420723c */ /* 0x000fe200000418b0 */
[----:B------:R-:W-:-:S06]  /*5ac0*/  IMAD.MOV.U32 R175, RZ, RZ, R189 ;  /* 0x000000ffffaf7224 */ /* 0x000fcc00078e00bd */
[----:B------:R-:W-:Y:S01]  /*5ad0*/  MOV R176, R152 ;  /* 0x0000009800b07202 */ /* 0x000fe20000000f00 */
[C---:B---3--:R-:W-:Y:S01]  /*5ae0*/  HMMA.16816.F32.BF16 R196, R4.reuse, R18, R92 ;  /* 0x0000001204c4723c */ /* 0x048fe2000004185c */
[----:B------:R-:W-:Y:S01]  /*5af0*/  IMAD.MOV.U32 R152, RZ, RZ, R154 ;  /* 0x000000ffff987224 */ /* 0x000fe200078e009a */
[----:B------:R-:W-:Y:S01]  /*5b00*/  MOV R154, R155 ;  /* 0x0000009b009a7202 */ /* 0x000fe20000000f00 */
[----:B------:R-:W-:Y:S01]  /*5b10*/  IMAD.MOV.U32 R155, RZ, RZ, R191 ;  /* 0x000000ffff9b7224 */ /* 0x000fe200078e00bf */
[----:B------:R-:W-:Y:S01]  /*5b20*/  MOV R177, R181 ;  /* 0x000000b500b17202 */ /* 0x000fe20000000f00 */
[----:B------:R-:W-:Y:S01]  /*5b30*/  IMAD.MOV.U32 R178, RZ, RZ, R182 ;  /* 0x000000ffffb27224 */ /* 0x000fe200078e00b6 */
[----:B------:R-:W-:Y:S01]  /*5b40*/  MOV R181, R186 ;  /* 0x000000ba00b57202 */ /* 0x000fe20000000f00 */
[----:B------:R-:W-:Y:S01]  /*5b50*/  IMAD.MOV.U32 R182, RZ, RZ, R185 ;  /* 0x000000ffffb67224 */ /* 0x000fe200078e00b9 */
[----:B------:R-:W-:Y:S01]  /*5b60*/  HMMA.16816.F32.BF16 R92, R4, R20, R52 ;  /* 0x00000014045c723c */ /* 0x000fe20000041834 */
[----:B------:R2:W3:Y:S01]  /*5b70*/  MUFU.EX2 R53, R0 ;  /* 0x0000000000357308 */ /* 0x0004e20000000800 */
[----:B------:R-:W-:Y:S01]  /*5b80*/  MOV R179, R183 ;  /* 0x000000b700b37202 */ /* 0x000fe20000000f00 */
[----:B------:R-:W-:Y:S01]  /*5b90*/  IMAD.MOV.U32 R172, RZ, RZ, R181 ;  /* 0x000000ffffac7224 */ /* 0x000fe200078e00b5 */
[----:B------:R-:W-:-:S02]  /*5ba0*/  MOV R181, R163 ;  /* 0x000000a300b57202 */ /* 0x000fc40000000f00 */
[----:B------:R-:W-:Y:S02]  /*5bb0*/  MOV R163, R11 ;  /* 0x0000000b00a37202 */ /* 0x000fe40000000f00 */
[C---:B------:R-:W-:Y:S01]  /*5bc0*/  HMMA.16816.F32.BF16 R192, R4.reuse, R12, R88 ;  /* 0x0000000c04c0723c */ /* 0x040fe20000041858 */
[----:B------:R-:W-:Y:S01]  /*5bd0*/  MOV R183, R184 ;  /* 0x000000b800b77202 */ /* 0x000fe20000000f00 */
[----:B------:R-:W-:Y:S01]  /*5be0*/  IMAD.MOV.U32 R39, RZ, RZ, R32 ;  /* 0x000000ffff277224 */ /* 0x000fe200078e0020 */
[----:B------:R-:W-:Y:S01]  /*5bf0*/  MOV R38, R33 ;  /* 0x0000002100267202 */ /* 0x000fe20000000f00 */
[----:B------:R-:W-:Y:S01]  /*5c00*/  IMAD.MOV.U32 R37, RZ, RZ, R34 ;  /* 0x000000ffff257224 */ /* 0x000fe200078e0022 */
[----:B------:R-:W-:Y:S02]  /*5c10*/  MOV R36, R35 ;  /* 0x0000002300247202 */ /* 0x000fe40000000f00 */
[----:B------:R-:W-:Y:S01]  /*5c20*/  LDSM.16.MT88.4 R32, [R214+0x7100] ;  /* 0x00710000d620783b */ /* 0x000fe20000004200 */
[C---:B------:R-:W-:Y:S01]  /*5c30*/  HMMA.16816.F32.BF16 R188, R4.reuse, R14, R72 ;  /* 0x0000000e04bc723c */ /* 0x040fe20000041848 */
[----:B--2---:R-:W-:Y:S01]  /*5c40*/  FFMA.FTZ R0, R174, c[0x0][0x2d0], -R9 ;  /* 0x0000b400ae007a23 */ /* 0x004fe20000010809 */
[----:B------:R-:W-:Y:S01]  /*5c50*/  MOV R173, R182 ;  /* 0x000000b600ad7202 */ /* 0x000fe20000000f00 */
[----:B------:R-:W2:Y:S01]  /*5c60*/  LDSM.16.MT88.4 R12, [R215+0x7100] ;  /* 0x00710000d70c783b */ /* 0x000ea20000004200 */
[----:B------:R-:W-:Y:S01]  /*5c70*/  IMAD.MOV.U32 R174, RZ, RZ, R183 ;  /* 0x000000ffffae7224 */ /* 0x000fe200078e00b7 */
[----:B------:R4:W-:Y:S01]  /*5c80*/  MUFU.EX2 R52, R0 ;  /* 0x0000000000347308 */ /* 0x0009e20000000800 */
[----:B------:R-:W-:Y:S01]  /*5c90*/  IMAD.MOV.U32 R182, RZ, RZ, R152 ;  /* 0x000000ffffb67224 */ /* 0x000fe200078e0098 */
[----:B------:R-:W-:Y:S01]  /*5ca0*/  MOV R152, R146 ;  /* 0x0000009200987202 */ /* 0x000fe20000000f00 */
[C---:B------:R-:W-:Y:S01]  /*5cb0*/  HMMA.16816.F32.BF16 R200, R4.reuse, R26, R168 ;  /* 0x0000001a04c8723c */ /* 0x040fe200000418a8 */
[----:B------:R-:W-:Y:S01]  /*5cc0*/  IMAD.MOV.U32 R55, RZ, RZ, R173 ;  /* 0x000000ffff377224 */ /* 0x000fe200078e00ad */
[----:B------:R-:W-:Y:S01]  /*5cd0*/  MOV R72, R174 ;  /* 0x000000ae00487202 */ /* 0x000fe20000000f00 */
[----:B------:R-:W-:Y:S01]  /*5ce0*/  IMAD.MOV.U32 R75, RZ, RZ, R181 ;  /* 0x000000ffff4b7224 */ /* 0x000fe200078e00b5 */
[----:B------:R-:W-:Y:S01]  /*5cf0*/  MOV R183, R144 ;  /* 0x0000009000b77202 */ /* 0x000fe20000000f00 */
[----:B------:R-:W-:Y:S01]  /*5d00*/  IMAD.MOV.U32 R91, RZ, RZ, R161 ;  /* 0x000000ffff5b7224 */ /* 0x000fe200078e00a1 */
[----:B------:R-:W-:Y:S01]  /*5d10*/  MOV R88, R182 ;  /* 0x000000b600587202 */ /* 0x000fe20000000f00 */
[----:B------:R-:W-:Y:S01]  /*5d20*/  IMAD.MOV.U32 R168, RZ, RZ, R135 ;  /* 0x000000ffffa87224 */ /* 0x000fe200078e0087 */
[C---:B------:R-:W-:Y:S01]  /*5d30*/  HMMA.16816.F32.BF16 R208, R4.reuse, R16, R96 ;  /* 0x0000001004d0723c */ /* 0x040fe20000041860 */
[----:B------:R-:W2:Y:S01]  /*5d40*/  LDSM.16.MT88.4 R16, [R216+0x7100] ;  /* 0x00710000d810783b */ /* 0x000ea20000004200 */
[----:B------:R-:W-:Y:S01]  /*5d50*/  MOV R169, R178 ;  /* 0x000000b200a97202 */ /* 0x000fe20000000f00 */
[----:B------:R-:W-:Y:S01]  /*5d60*/  IMAD.MOV.U32 R170, RZ, RZ, R179 ;  /* 0x000000ffffaa7224 */ /* 0x000fe200078e00b3 */
[----:B------:R-:W-:Y:S01]  /*5d70*/  MOV R171, R180 ;  /* 0x000000b400ab7202 */ /* 0x000fe20000000f00 */
[----:B----4-:R-:W-:Y:S01]  /*5d80*/  FFMA.FTZ R0, R175, c[0x0][0x2d0], -R9 ;  /* 0x0000b400af007a23 */ /* 0x010fe20000010809 */
[----:B------:R-:W-:Y:S01]  /*5d90*/  MOV R175, R160 ;  /* 0x000000a000af7202 */ /* 0x000fe20000000f00 */
[----:B------:R-:W-:Y:S01]  /*5da0*/  IMAD.MOV.U32 R99, RZ, RZ, R169 ;  /* 0x000000ffff637224 */ /* 0x000fe200078e00a9 */
[----:B------:R-:W-:Y:S01]  /*5db0*/  HMMA.16816.F32.BF16 R184, R4, R22, R80 ;  /* 0x0000001604b8723c */ /* 0x000fe20000041850 */
[----:B------:R4:W2:Y:S01]  /*5dc0*/  MUFU.EX2 R54, R0 ;  /* 0x0000000000367308 */ /* 0x0008a20000000800 */
[----:B------:R-:W-:Y:S01]  /*5dd0*/  MOV R98, R170 ;  /* 0x000000aa00627202 */ /* 0x000fe20000000f00 */
[----:B------:R-:W-:Y:S01]  /*5de0*/  IMAD.MOV.U32 R73, RZ, RZ, R175 ;  /* 0x000000ffff497224 */ /* 0x000fe200078e00af */
[----:B------:R-:W-:Y:S01]  /*5df0*/  MOV R170, R41 ;  /* 0x0000002900aa7202 */ /* 0x000fe20000000f00 */
[----:B------:R-:W-:-:S02]  /*5e00*/  IMAD.MOV.U32 R169, RZ, RZ, R153 ;  /* 0x000000ffffa97224 */ /* 0x000fc400078e0099 */
[----:B---3--:R-:W-:Y:S01]  /*5e10*/  MOV R83, R53 ;  /* 0x0000003500537202 */ /* 0x008fe20000000f00 */
[----:B------:R-:W-:Y:S01]  /*5e20*/  IMAD.MOV.U32 R53, RZ, RZ, R171 ;  /* 0x000000ffff357224 */ /* 0x000fe200078e00ab */
[C---:B-1----:R-:W-:Y:S01]  /*5e30*/  HMMA.16816.F32.BF16 R24, R4.reuse, R28, R68 ;  /* 0x0000001c0418723c */ /* 0x042fe20000041844 */
[----:B------:R-:W-:Y:S02]  /*5e40*/  IMAD.MOV.U32 R171, RZ, RZ, R40 ;  /* 0x000000ffffab7224 */ /* 0x000fe400078e0028 */
[----:B------:R-:W-:Y:S02]  /*5e50*/  IMAD.MOV.U32 R180, RZ, RZ, R162 ;  /* 0x000000ffffb47224 */ /* 0x000fe400078e00a2 */
[----:B------:R-:W-:Y:S02]  /*5e60*/  IMAD.MOV.U32 R160, RZ, RZ, R145 ;  /* 0x000000ffffa07224 */ /* 0x000fe400078e0091 */
[----:B------:R-:W-:Y:S01]  /*5e70*/  MOV R71, R73 ;  /* 0x0000004900477202 */ /* 0x000fe20000000f00 */
[----:B----4-:R-:W-:Y:S01]  /*5e80*/  FFMA.FTZ R0, R176, c[0x0][0x2d0], -R9 ;  /* 0x0000b400b0007a23 */ /* 0x010fe20000010809 */
[C---:B------:R-:W-:Y:S01]  /*5e90*/  HMMA.16816.F32.BF16 R28, R4.reuse, R30, R76 ;  /* 0x0000001e041c723c */ /* 0x040fe2000004184c */
[----:B------:R-:W-:Y:S01]  /*5ea0*/  MOV R73, R171 ;  /* 0x000000ab00497202 */ /* 0x000fe20000000f00 */
[----:B------:R-:W-:Y:S01]  /*5eb0*/  IMAD.MOV.U32 R162, RZ, RZ, R147 ;  /* 0x000000ffffa27224 */ /* 0x000fe200078e0093 */
[----:B------:R1:W3:Y:S01]  /*5ec0*/  MUFU.EX2 R135, R0 ;  /* 0x0000000000877308 */ /* 0x0002e20000000800 */
[----:B------:R-:W4:Y:S01]  /*5ed0*/  LDSM.16.MT88.4 R144, [R213+0x1900] ;  /* 0x00190000d590783b */ /* 0x000f220000004200 */
[----:B------:R-:W-:Y:S01]  /*5ee0*/  MOV R74, R180 ;  /* 0x000000b4004a7202 */ /* 0x000fe20000000f00 */
[----:B------:R-:W-:Y:S01]  /*5ef0*/  IMAD.MOV.U32 R89, RZ, RZ, R183 ;  /* 0x000000ffff597224 */ /* 0x000fe200078e00b7 */
[----:B------:R-:W-:Y:S01]  /*5f00*/  MOV R78, R55 ;  /* 0x00000037004e7202 */ /* 0x000fe20000000f00 */
[----:B------:R-:W-:Y:S01]  /*5f10*/  IMAD.MOV.U32 R79, RZ, RZ, R72 ;  /* 0x000000ffff4f7224 */ /* 0x000fe200078e0048 */
[----:B------:R-:W-:Y:S01]  /*5f20*/  MOV R55, R169 ;  /* 0x000000a900377202 */ /* 0x000fe20000000f00 */
[----:B------:R-:W-:Y:S01]  /*5f30*/  IMAD.MOV.U32 R72, RZ, RZ, R170 ;  /* 0x000000ffff487224 */ /* 0x000fe200078e00aa */
[C---:B--2---:R-:W-:Y:S01]  /*5f40*/  HMMA.16816.F32.BF16 R180, R4.reuse, R12, R56 ;  /* 0x0000000c04b4723c */ /* 0x044fe20000041838 */
[----:B------:R-:W-:Y:S01]  /*5f50*/  LDSM.16.MT88.4 R56, [R216+0x3900] ;  /* 0x00390000d838783b */ /* 0x000fe20000004200 */
[----:B------:R-:W-:Y:S01]  /*5f60*/  IMAD.MOV.U32 R70, RZ, RZ, R74 ;  /* 0x000000ffff467224 */ /* 0x000fe200078e004a */
[----:B------:R-:W-:Y:S01]  /*5f70*/  MOV R69, R75 ;  /* 0x0000004b00457202 */ /* 0x000fe20000000f00 */
[----:B------:R-:W-:Y:S01]  /*5f80*/  IMAD.MOV.U32 R80, RZ, RZ, R88 ;  /* 0x000000ffff507224 */ /* 0x000fe200078e0058 */
[----:B------:R-:W-:Y:S01]  /*5f90*/  MOV R81, R89 ;  /* 0x0000005900517202 */ /* 0x000fe20000000f00 */
[----:B------:R-:W-:Y:S01]  /*5fa0*/  IMAD.MOV.U32 R74, RZ, RZ, R43 ;  /* 0x000000ffff4a7224 */ /* 0x000fe200078e002b */
[----:B------:R-:W-:Y:S01]  /*5fb0*/  MOV R75, R42 ;  /* 0x0000002a004b7202 */ /* 0x000fe20000000f00 */
[----:B-1----:R-:W-:Y:S01]  /*5fc0*/  FFMA.FTZ R0, R177, c[0x0][0x2d0], -R8 ;  /* 0x0000b400b1007a23 */ /* 0x002fe20000010808 */
[C---:B------:R-:W-:Y:S01]  /*5fd0*/  HMMA.16816.F32.BF16 R20, R4.reuse, R32, R64 ;  /* 0x000000200414723c */ /* 0x040fe20000041840 */
[----:B------:R-:W-:Y:S01]  /*5fe0*/  MOV R90, R160 ;  /* 0x000000a0005a7202 */ /* 0x000fe20000000f00 */
[----:B------:R-:W-:Y:S01]  /*5ff0*/  IMAD.MOV.U32 R97, RZ, RZ, R163 ;  /* 0x000000ffff617224 */ /* 0x000fe200078e00a3 */
[----:B------:R1:W-:Y:S01]  /*6000*/  MUFU.EX2 R11, R0 ;  /* 0x00000000000b7308 */ /* 0x0003e20000000800 */
[----:B------:R-:W-:Y:S01]  /*6010*/  MOV R96, R162 ;  /* 0x000000a200607202 */ /* 0x000fe20000000f00 */
[----:B------:R-:W-:Y:S01]  /*6020*/  IMAD.MOV.U32 R68, RZ, RZ, R80 ;  /* 0x000000ffff447224 */ /* 0x000fe200078e0050 */
[----:B------:R-:W-:Y:S01]  /*6030*/  MOV R76, R53 ;  /* 0x00000035004c7202 */ /* 0x000fe20000000f00 */
[----:B------:R-:W-:Y:S01]  /*6040*/  IMAD.MOV.U32 R82, RZ, RZ, R90 ;  /* 0x000000ffff527224 */ /* 0x000fe200078e005a */
[C---:B------:R-:W-:Y:S01]  /*6050*/  HMMA.16816.F32.BF16 R32, R4.reuse, R34, R48 ;  /* 0x000000220420723c */ /* 0x040fe20000041830 */
[----:B------:R-:W-:Y:S01]  /*6060*/  LDSM.16.MT88.4 R48, [R214+0x3900] ;  /* 0x00390000d630783b */ /* 0x000fe20000004200 */
[----:B------:R-:W-:Y:S01]  /*6070*/  MOV R53, R97 ;  /* 0x0000006100357202 */ /* 0x000fe20000000f00 */
[----:B------:R-:W-:Y:S01]  /*6080*/  IMAD.MOV.U32 R90, RZ, RZ, R128 ;  /* 0x000000ffff5a7224 */ /* 0x000fe200078e0080 */
[----:B------:R-:W-:Y:S01]  /*6090*/  MOV R97, R131 ;  /* 0x0000008300617202 */ /* 0x000fe20000000f00 */
[----:B------:R-:W-:Y:S03]  /*60a0*/  LDSM.16.MT88.4 R160, [R216+0x1900] ;  /* 0x00190000d8a0783b */ /* 0x000fe60000004200 */
[----:B------:R-:W-:Y:S01]  /*60b0*/  HMMA.16816.F32.BF16 R176, R4, R16, R60 ;  /* 0x0000001004b0723c */ /* 0x000fe2000004183c */
[----:B------:R-:W-:Y:S01]  /*60c0*/  LDSM.16.MT88.4 R64, [R215+0x3900] ;  /* 0x00390000d740783b */ /* 0x000fe20000004200 */
[----:B-1----:R-:W-:-:S02]  /*60d0*/  FFMA.FTZ R0, R154, c[0x0][0x2d0], -R8 ;  /* 0x0000b4009a007a23 */ /* 0x002fc40000010808 */
[----:B------:R-:W-:Y:S01]  /*60e0*/  IMAD.MOV.U32 R154, RZ, RZ, R155 ;  /* 0x000000ffff9a7224 */ /* 0x000fe200078e009b */
[----:B------:R-:W-:Y:S02]  /*60f0*/  MOV R155, R10 ;  /* 0x0000000a009b7202 */ /* 0x000fe40000000f00 */
[----:B------:R-:W-:Y:S01]  /*6100*/  IMAD.MOV.U32 R60, RZ, RZ, R72 ;  /* 0x000000ffff3c7224 */ /* 0x000fe200078e0048 */
[----:B------:R1:W2:Y:S01]  /*6110*/  MUFU.EX2 R10, R0 ;  /* 0x00000000000a7308 */ /* 0x0002a20000000800 */
[----:B------:R-:W-:Y:S01]  /*6120*/  MOV R61, R73 ;  /* 0x00000049003d7202 */ /* 0x000fe20000000f00 */
[----:B------:R-:W-:Y:S01]  /*6130*/  IMAD.MOV.U32 R62, RZ, RZ, R74 ;  /* 0x000000ffff3e7224 */ /* 0x000fe200078e004a */
[----:B------:R-:W-:Y:S01]  /*6140*/  MOV R40, R154 ;  /* 0x0000009a00287202 */ /* 0x000fe20000000f00 */
[----:B------:R-:W-:Y:S01]  /*6150*/  IMAD.MOV.U32 R41, RZ, RZ, R155 ;  /* 0x000000ffff297224 */ /* 0x000fe200078e009b */
[----:B------:R-:W-:Y:S02]  /*6160*/  MOV R63, R75 ;  /* 0x0000004b003f7202 */ /* 0x000fe40000000f00 */
[----:B------:R-:W-:Y:S01]  /*6170*/  LDSM.16.MT88.4 R72, [R213+0x5900] ;  /* 0x00590000d548783b */ /* 0x000fe20000004200 */
[----:B------:R-:W-:Y:S01]  /*6180*/  IMAD.MOV.U32 R88, RZ, RZ, R40 ;  /* 0x000000ffff587224 */ /* 0x000fe200078e0028 */
[----:B------:R-:W-:-:S02]  /*6190*/  MOV R89, R41 ;  /* 0x0000002900597202 */ /* 0x000fc40000000f00 */
[----:B------:R-:W-:Y:S01]  /*61a0*/  LDSM.16.MT88.4 R40, [R213+0x3900] ;  /* 0x00390000d528783b */ /* 0x000fe20000004200 */
[--C-:B-1----:R-:W-:Y:S01]  /*61b0*/  FFMA.FTZ R0, R168, c[0x0][0x2d0], -R8.reuse ;  /* 0x0000b400a8007a23 */ /* 0x102fe20000010808 */
[----:B------:R-:W-:Y:S02]  /*61c0*/  MOV R168, R152 ;  /* 0x0000009800a87202 */ /* 0x000fe40000000f00 */
[----:B------:R-:W-:Y:S01]  /*61d0*/  LDSM.16.MT88.4 R152, [R214+0x1900] ;  /* 0x00190000d698783b */ /* 0x000fe20000004200 */
[----:B------:R1:W-:Y:S02]  /*61e0*/  MUFU.EX2 R9, R0 ;  /* 0x0000000000097308 */ /* 0x0003e40000000800 */
[----:B-1----:R-:W-:Y:S02]  /*61f0*/  FFMA.FTZ R0, R249, c[0x0][0x2d0], -R8 ;  /* 0x0000b400f9007a23 */ /* 0x002fe40000010808 */
[----:B------:R-:W-:Y:S01]  /*6200*/  IMAD.MOV.U32 R249, RZ, RZ, R54 ;  /* 0x000000fffff97224 */ /* 0x000fe200078e0036 */
[----:B------:R-:W-:-:S03]  /*6210*/  MOV R54, R172 ;  /* 0x000000ac00367202 */ /* 0x000fc60000000f00 */
[----:B------:R1:W1:Y:S01]  /*6220*/  MUFU.EX2 R8, R0 ;  /* 0x0000000000087308 */ /* 0x0002620000000800 */
[C---:B------:R-:W-:Y:S01]  /*6230*/  HMMA.16816.F32.BF16 R172, R4.reuse, R18, R84 ;  /* 0x0000001204ac723c */ /* 0x040fe20000041854 */
[----:B------:R-:W-:Y:S02]  /*6240*/  IMAD.MOV.U32 R77, RZ, RZ, R54 ;  /* 0x000000ffff4d7224 */ /* 0x000fe400078e0036 */
[----:B------:R-:W-:Y:S02]  /*6250*/  IMAD.MOV.U32 R54, RZ, RZ, R168 ;  /* 0x000000ffff367224 */ /* 0x000fe400078e00a8 */
[----:B------:R-:W4:Y:S03]  /*6260*/  LDSM.16.MT88.4 R168, [R215+0x1900] ;  /* 0x00190000d7a8783b */ /* 0x000f260000004200 */
[----:B------:R-:W-:Y:S01]  /*6270*/  HMMA.16816.F32.BF16 R16, R4, R14, R44 ;  /* 0x0000000e0410723c */ /* 0x000fe2000004182c */
[----:B------:R-:W-:Y:S01]  /*6280*/  MOV R87, R53 ;  /* 0x0000003500577202 */ /* 0x000fe20000000f00 */
[----:B------:R-:W-:Y:S01]  /*6290*/  IMAD.MOV.U32 R85, RZ, RZ, R98 ;  /* 0x000000ffff557224 */ /* 0x000fe200078e0062 */
[----:B------:R-:W-:-:S02]  /*62a0*/  MOV R86, R99 ;  /* 0x0000006300567202 */ /* 0x000fc40000000f00 */
[----:B------:R-:W-:Y:S02]  /*62b0*/  MOV R84, R97 ;  /* 0x0000006100547202 */ /* 0x000fe40000000f00 */
[----:B------:R-:W-:Y:S01]  /*62c0*/  IMAD.MOV.U32 R7, RZ, RZ, R52 ;  /* 0x000000ffff077224 */ /* 0x000fe200078e0034 */
[----:B------:R-:W-:Y:S01]  /*62d0*/  MOV R6, R83 ;  /* 0x0000005300067202 */ /* 0x000fe20000000f00 */
[----:B------:R-:W-:Y:S01]  /*62e0*/  IMAD.MOV.U32 R52, RZ, RZ, R96 ;  /* 0x000000ffff347224 */ /* 0x000fe200078e0060 */
[----:B------:R-:W-:Y:S01]  /*62f0*/  MOV R83, R91 ;  /* 0x0000005b00537202 */ /* 0x000fe20000000f00 */
[----:B------:R-:W-:Y:S01]  /*6300*/  IMAD.MOV.U32 R96, RZ, RZ, R130 ;  /* 0x000000ffff607224 */ /* 0x000fe200078e0082 */
[----:B------:R-:W-:Y:S01]  /*6310*/  MOV R91, R129 ;  /* 0x00000081005b7202 */ /* 0x000fe20000000f00 */
[----:B------:R-:W-:Y:S01]  /*6320*/  IMAD.MOV.U32 R4, RZ, RZ, R54 ;  /* 0x000000ffff047224 */ /* 0x000fe200078e0036 */
[----:B------:R-:W-:Y:S01]  /*6330*/  F2FP.BF16.PACK_AB R128, R7, R6 ;  /* 0x000000060780723e */ /* 0x000fe200000010ff */
[----:B------:R-:W-:Y:S01]  /*6340*/  IMAD.MOV.U32 R15, RZ, RZ, R90 ;  /* 0x000000ffff0f7224 */ /* 0x000fe200078e005a */
[----:B---3--:R-:W-:Y:S01]  /*6350*/  F2FP.BF16.PACK_AB R130, R135, R249 ;  /* 0x000000f98782723e */ /* 0x008fe200000010ff */
[----:B-1----:R-:W-:Y:S01]  /*6360*/  IMAD.MOV.U32 R0, RZ, RZ, R88 ;  /* 0x000000ffff007224 */ /* 0x002fe200078e0058 */
[----:B--2---:R-:W-:Y:S01]  /*6370*/  F2FP.BF16.PACK_AB R129, R10, R11 ;  /* 0x0000000b0a81723e */ /* 0x004fe200000010ff */
[----:B------:R-:W-:Y:S01]  /*6380*/  IMAD.MOV.U32 R13, RZ, RZ, R96 ;  /* 0x000000ffff0d7224 */ /* 0x000fe200078e0060 */
[----:B------:R-:W-:Y:S01]  /*6390*/  F2FP.BF16.PACK_AB R131, R8, R9 ;  /* 0x000000090883723e */ /* 0x000fe200000010ff */
[----:B------:R-:W-:Y:S01]  /*63a0*/  LDSM.16.MT88.4 R96, [R215+0x5900] ;  /* 0x00590000d760783b */ /* 0x000fe20000004200 */
[----:B------:R-:W-:-:S02]  /*63b0*/  MOV R5, R55 ;  /* 0x0000003700057202 */ /* 0x000fc40000000f00 */
[----:B------:R-:W-:Y:S02]  /*63c0*/  MOV R14, R89 ;  /* 0x00000059000e7202 */ /* 0x000fe40000000f00 */
[----:B------:R-:W-:Y:S01]  /*63d0*/  MOV R12, R91 ;  /* 0x0000005b000c7202 */ /* 0x000fe20000000f00 */
[C---:B----4-:R-:W-:Y:S01]  /*63e0*/  HMMA.16816.F32.BF16 R140, R128.reuse, R144, R140 ;  /* 0x00000090808c723c */ /* 0x050fe2000004188c */
[----:B------:R-:W-:Y:S07]  /*63f0*/  LDSM.16.MT88.4 R88, [R216+0x5900] ;  /* 0x00590000d858783b */ /* 0x000fee0000004200 */
[C---:B------:R-:W-:Y:S07]  /*6400*/  HMMA.16816.F32.BF16 R144, R128.reuse, R146, R76 ;  /* 0x000000928090723c */ /* 0x040fee000004184c */
[----:B------:R-:W-:Y:S01]  /*6410*/  IMAD.MOV.U32 R76, RZ, RZ, R52 ;  /* 0x000000ffff4c7224 */ /* 0x000fe200078e0034 */
[----:B------:R-:W-:Y:S01]  /*6420*/  HMMA.16816.F32.BF16 R164, R128, R168, R164 ;  /* 0x000000a880a4723c */ /* 0x000fe200000418a4 */
[----:B------:R-:W-:Y:S01]  /*6430*/  IMAD.MOV.U32 R78, RZ, RZ, R82 ;  /* 0x000000ffff4e7224 */ /* 0x000fe200078e0052 */
[----:B------:R-:W-:-:S02]  /*6440*/  MOV R79, R81 ;  /* 0x00000051004f7202 */ /* 0x000fc40000000f00 */
[----:B------:R-:W-:Y:S02]  /*6450*/  MOV R77, R83 ;  /* 0x00000053004d7202 */ /* 0x000fe40000000f00 */
[----:B------:R-:W1:Y:S02]  /*6460*/  LDSM.16.MT88.4 R80, [R214+0x5900] ;  /* 0x00590000d650783b */ /* 0x000e640000004200 */
[C---:B------:R-:W-:Y:S07]  /*6470*/  HMMA.16816.F32.BF16 R168, R128.reuse, R170, R108 ;  /* 0x000000aa80a8723c */ /* 0x040fee000004186c */
[----:B------:R-:W-:Y:S01]  /*6480*/  IMAD.MOV.U32 R110, RZ, RZ, R4 ;  /* 0x000000ffff6e7224 */ /* 0x000fe200078e0004 */
[----:B------:R-:W-:Y:S01]  /*6490*/  HMMA.16816.F32.BF16 R52, R128, R56, R136 ;  /* 0x000000388034723c */ /* 0x000fe20000041888 */
[----:B------:R-:W-:Y:S01]  /*64a0*/  MOV R111, R5 ;  /* 0x00000005006f7202 */ /* 0x000fe20000000f00 */
[----:B------:R-:W-:Y:S01]  /*64b0*/  IMAD.MOV.U32 R5, RZ, RZ, R84 ;  /* 0x000000ffff057224 */ /* 0x000fe200078e0054 */
[----:B------:R-:W-:Y:S01]  /*64c0*/  MOV R4, R13 ;  /* 0x0000000d00047202 */ /* 0x000fe20000000f00 */
[----:B------:R-:W-:-:S03]  /*64d0*/  FADD.FTZ R2, R2, R110 ;  /* 0x0000006e02027221 */ /* 0x000fc60000010000 */
[----:B------:R-:W-:Y:S01]  /*64e0*/  IMAD.MOV.U32 R136, RZ, RZ, R12 ;  /* 0x000000ffff887224 */ /* 0x000fe200078e000c */
[C---:B------:R-:W-:Y:S01]  /*64f0*/  HMMA.16816.F32.BF16 R56, R128.reuse, R58, R204 ;  /* 0x0000003a8038723c */ /* 0x040fe200000418cc */
[----:B------:R-:W-:Y:S01]  /*6500*/  FADD.FTZ R2, R111, R2 ;  /* 0x000000026f027221 */ /* 0x000fe20000010000 */
[----:B------:R-:W-:Y:S01]  /*6510*/  MOV R138, R79 ;  /* 0x0000004f008a7202 */ /* 0x000fe20000000f00 */
[----:B------:R-:W-:Y:S02]  /*6520*/  IMAD.MOV.U32 R137, RZ, RZ, R78 ;  /* 0x000000ffff897224 */ /* 0x000fe400078e004e */
[----:B------:R-:W-:Y:S02]  /*6530*/  IMAD.MOV.U32 R139, RZ, RZ, R68 ;  /* 0x000000ffff8b7224 */ /* 0x000fe400078e0044 */
[----:B------:R-:W-:Y:S01]  /*6540*/  IMAD.MOV.U32 R206, RZ, RZ, R14 ;  /* 0x000000ffffce7224 */ /* 0x000fe200078e000e */
[----:B------:R-:W-:Y:S01]  /*6550*/  HMMA.16816.F32.BF16 R148, R128, R152, R148 ;  /* 0x000000988094723c */ /* 0x000fe20000041894 */
[----:B------:R-:W-:-:S02]  /*6560*/  MOV R207, R15 ;  /* 0x0000000f00cf7202 */ /* 0x000fc40000000f00 */
[----:B------:R-:W-:Y:S01]  /*6570*/  FADD.FTZ R0, R0, R206 ;  /* 0x000000ce00007221 */ /* 0x000fe20000010000 */
[----:B------:R-:W-:Y:S02]  /*6580*/  LDSM.16.MT88.4 R12, [R215+0x7900] ;  /* 0x00790000d70c783b */ /* 0x000fe40000004200 */
[----:B------:R-:W-:Y:S02]  /*6590*/  FADD.FTZ R2, R207, R2 ;  /* 0x00000002cf027221 */ /* 0x000fe40000010000 */
[----:B------:R-:W-:Y:S01]  /*65a0*/  HMMA.16816.F32.BF16 R152, R128, R154, R100 ;  /* 0x0000009a8098723c */ /* 0x000fe20000041864 */
[----:B------:R-:W-:Y:S02]  /*65b0*/  FADD.FTZ R0, R136, R0 ;  /* 0x0000000088007221 */ /* 0x000fe40000010000 */
[----:B------:R-:W-:-:S04]  /*65c0*/  FADD.FTZ R4, R4, R2 ;  /* 0x0000000204047221 */ /* 0x000fc80000010000 */
[----:B------:R-:W-:Y:S01]  /*65d0*/  IMAD.MOV.U32 R100, RZ, RZ, R39 ;  /* 0x000000ffff647224 */ /* 0x000fe200078e0027 */
[----:B------:R-:W-:Y:S01]  /*65e0*/  MOV R101, R38 ;  /* 0x0000002600657202 */ /* 0x000fe20000000f00 */
[----:B------:R-:W-:Y:S01]  /*65f0*/  IMAD.MOV.U32 R102, RZ, RZ, R37 ;  /* 0x000000ffff667224 */ /* 0x000fe200078e0025 */
[----:B------:R-:W-:Y:S01]  /*6600*/  MOV R103, R36 ;  /* 0x0000002400677202 */ /* 0x000fe20000000f00 */
[C---:B------:R-:W-:Y:S01]  /*6610*/  HMMA.16816.F32.BF16 R44, R128.reuse, R48, R120 ;  /* 0x00000030802c723c */ /* 0x040fe20000041878 */
[----:B------:R-:W-:Y:S07]  /*6620*/  LDSM.16.MT88.4 R120, [R216+0x7900] ;  /* 0x00790000d878783b */ /* 0x000fee0000004200 */
[C---:B------:R-:W-:Y:S01]  /*6630*/  HMMA.16816.F32.BF16 R36, R128.reuse, R40, R112 ;  /* 0x000000288024723c */ /* 0x040fe20000041870 */
[----:B------:R-:W-:Y:S07]  /*6640*/  LDSM.16.MT88.4 R112, [R214+0x7900] ;  /* 0x00790000d670783b */ /* 0x000fee0000004200 */
[C---:B------:R-:W-:Y:S07]  /*6650*/  HMMA.16816.F32.BF16 R40, R128.reuse, R42, R116 ;  /* 0x0000002a8028723c */ /* 0x040fee0000041874 */
[----:B------:R-:W-:Y:S01]  /*6660*/  MOV R116, R85 ;  /* 0x0000005500747202 */ /* 0x000fe20000000f00 */
[----:B------:R-:W-:Y:S01]  /*6670*/  IMAD.MOV.U32 R117, RZ, RZ, R86 ;  /* 0x000000ffff757224 */ /* 0x000fe200078e0056 */
[----:B------:R-:W-:Y:S01]  /*6680*/  MOV R118, R87 ;  /* 0x0000005700767202 */ /* 0x000fe20000000f00 */
[----:B------:R-:W-:Y:S01]  /*6690*/  IMAD.MOV.U32 R119, RZ, RZ, R76 ;  /* 0x000000ffff777224 */ /* 0x000fe200078e004c */
[----:B------:R-:W-:Y:S01]  /*66a0*/  HMMA.16816.F32.BF16 R48, R128, R50, R124 ;  /* 0x000000328030723c */ /* 0x000fe2000004187c */
[----:B------:R-:W-:-:S02]  /*66b0*/  FADD.FTZ R2, R116, R0 ;  /* 0x0000000074027221 */ /* 0x000fc40000010000 */
[----:B------:R-:W-:Y:S02]  /*66c0*/  FADD.FTZ R0, R117, R4 ;  /* 0x0000000475007221 */ /* 0x000fe40000010000 */
[----:B------:R-:W-:Y:S02]  /*66d0*/  FADD.FTZ R2, R118, R2 ;  /* 0x0000000276027221 */ /* 0x000fe40000010000 */
[----:B------:R-:W-:Y:S01]  /*66e0*/  FADD.FTZ R0, R119, R0 ;  /* 0x0000000077007221 */ /* 0x000fe20000010000 */
[----:B------:R-:W-:Y:S01]  /*66f0*/  MOV R124, R69 ;  /* 0x00000045007c7202 */ /* 0x000fe20000000f00 */
[----:B------:R-:W-:Y:S01]  /*6700*/  FADD.FTZ R2, R137, R2 ;  /* 0x0000000289027221 */ /* 0x000fe20000010000 */
[----:B------:R-:W-:Y:S01]  /*6710*/  MOV R125, R71 ;  /* 0x00000047007d7202 */ /* 0x000fe20000000f00 */
[----:B------:R-:W-:Y:S01]  /*6720*/  FADD.FTZ R0, R138, R0 ;  /* 0x000000008a007221 */ /* 0x000fe20000010000 */
[----:B------:R-:W-:Y:S01]  /*6730*/  MOV R127, R77 ;  /* 0x0000004d007f7202 */ /* 0x000fe20000000f00 */
[----:B------:R-:W-:Y:S01]  /*6740*/  FADD.FTZ R2, R139, R2 ;  /* 0x000000028b027221 */ /* 0x000fe20000010000 */
[----:B------:R-:W-:Y:S01]  /*6750*/  HMMA.16816.F32.BF16 R156, R128, R160, R156 ;  /* 0x000000a0809c723c */ /* 0x000fe2000004189c */
[----:B------:R-:W-:-:S02]  /*6760*/  IMAD.MOV.U32 R126, RZ, RZ, R70 ;  /* 0x000000ffff7e7224 */ /* 0x000fc400078e0046 */
[----:B------:R-:W-:Y:S02]  /*6770*/  FADD.FTZ R0, R124, R0 ;  /* 0x000000007c007221 */ /* 0x000fe40000010000 */
[----:B------:R-:W-:Y:S02]  /*6780*/  FADD.FTZ R2, R125, R2 ;  /* 0x000000027d027221 */ /* 0x000fe40000010000 */
[----:B------:R-:W-:Y:S01]  /*6790*/  FADD.FTZ R0, R126, R0 ;  /* 0x000000007e007221 */ /* 0x000fe20000010000 */
[----:B------:R-:W-:Y:S01]  /*67a0*/  HMMA.16816.F32.BF16 R160, R128, R162, R104 ;  /* 0x000000a280a0723c */ /* 0x000fe20000041868 */
[----:B------:R-:W-:Y:S01]  /*67b0*/  FADD.FTZ R2, R248, R2 ;  /* 0x00000002f8027221 */ /* 0x000fe20000010000 */
[----:B------:R-:W2:Y:S01]  /*67c0*/  LDSM.16.MT88.4 R104, [R213+0x7900] ;  /* 0x00790000d568783b */ /* 0x000ea20000004200 */
[----:B------:R-:W-:Y:S02]  /*67d0*/  FADD.FTZ R0, R127, R0 ;  /* 0x000000007f007221 */ /* 0x000fe40000010000 */
[----:B------:R-:W-:-:S02]  /*67e0*/  FADD.FTZ R2, R243, R2 ;  /* 0x00000002f3027221 */ /* 0x000fc40000010000 */
[----:B------:R-:W-:Y:S01]  /*67f0*/  FADD.FTZ R0, R5, R0 ;  /* 0x0000000005007221 */ /* 0x000fe20000010000 */
[C---:B------:R-:W-:Y:S01]  /*6800*/  HMMA.16816.F32.BF16 R60, R128.reuse, R64, R60 ;  /* 0x00000040803c723c */ /* 0x040fe2000004183c */
[----:B------:R-:W-:Y:S02]  /*6810*/  FADD.FTZ R4, R134, R2 ;  /* 0x0000000286047221 */ /* 0x000fe40000010000 */
[----:B------:R-:W-:Y:S02]  /*6820*/  FADD.FTZ R2, R6, R0 ;  /* 0x0000000006027221 */ /* 0x000fe40000010000 */
[----:B------:R-:W-:Y:S02]  /*6830*/  FADD.FTZ R0, R133, R4 ;  /* 0x0000000485007221 */ /* 0x000fe40000010000 */
[----:B------:R-:W-:Y:S01]  /*6840*/  FADD.FTZ R2, R7, R2 ;  /* 0x0000000207027221 */ /* 0x000fe20000010000 */
[----:B------:R-:W-:Y:S01]  /*6850*/  HMMA.16816.F32.BF16 R64, R128, R66, R100 ;  /* 0x000000428040723c */ /* 0x000fe20000041864 */
[----:B------:R-:W-:-:S02]  /*6860*/  FADD.FTZ R0, R11, R0 ;  /* 0x000000000b007221 */ /* 0x000fc40000010000 */
[----:B------:R-:W-:Y:S02]  /*6870*/  FADD.FTZ R2, R249, R2 ;  /* 0x00000002f9027221 */ /* 0x000fe40000010000 */
[----:B------:R-:W-:Y:S02]  /*6880*/  FADD.FTZ R0, R10, R0 ;  /* 0x000000000a007221 */ /* 0x000fe40000010000 */
[----:B------:R-:W-:Y:S01]  /*6890*/  FADD.FTZ R2, R135, R2 ;  /* 0x0000000287027221 */ /* 0x000fe20000010000 */
[----:B------:R-:W-:Y:S01]  /*68a0*/  HMMA.16816.F32.BF16 R68, R128, R72, R244 ;  /* 0x000000488044723c */ /* 0x000fe200000418f4 */
[----:B------:R-:W-:-:S04]  /*68b0*/  FADD.FTZ R0, R9, R0 ;  /* 0x0000000009007221 */ /* 0x000fc80000010000 */
[----:B------:R-:W-:-:S03]  /*68c0*/  FADD.FTZ R0, R8, R0 ;  /* 0x0000000008007221 */ /* 0x000fc60000010000 */
[C---:B-1----:R-:W-:Y:S02]  /*68d0*/  HMMA.16816.F32.BF16 R76, R128.reuse, R80, R208 ;  /* 0x00000050804c723c */ /* 0x042fe400000418d0 */
[----:B------:R1:W-:Y:S04]  /*68e0*/  STL [R1+0x4], R0 ;  /* 0x0000040001007387 */ /* 0x0003e80000100800 */
[----:B------:R1:W-:Y:S02]  /*68f0*/  STL [R1], R2 ;  /* 0x0000000201007387 */ /* 0x0003e40000100800 */
        /* <DEDUP_REMOVED lines=15> */
[----:B-1----:R-:W-:Y:S01]  /*69f0*/  ISETP.LT.AND P0, PT, RZ, UR4, PT ;  /* 0x00000004ff007c0c */ /* 0x002fe2000bf01270 */
[----:B------:R-:W-:-:S02]  /*6a00*/  UIADD3 UR26, UR4, -0x1, URZ ;  /* 0xffffffff041a7890 */ /* 0x000fc4000fffe03f */
[----:B------:R-:W-:-:S10]  /*6a10*/  ULDC UR24, c[0x0][0x32c] ;  /* 0x0000cb0000187ab9 */ /* 0x000fd40000000800 */
[----:B------:R-:W-:Y:S05]  /*6a20*/  @P0 BRA `(.L_x_984) ;  /* 0x0000008000000947 */ /* 0x000fea0003800000 */
[----:B------:R-:W-:Y:S02]  /*6a30*/  UISETP.NE.AND UP0, UPT, UR24, 0x1, UPT ;  /* 0x000000011800788c */ /* 0x000fe4000bf05270 */
[----:B------:R-:W-:-:S03]  /*6a40*/  UIADD3 UR26, -UR4, URZ, URZ ;  /* 0x0000003f041a7290 */ /* 0x000fc6000fffe13f */
[----:B------:R-:W-:Y:S02]  /*6a50*/  ULDC.64 UR4, c[0x0][0x330] ;  /* 0x0000cc0000047ab9 */ /* 0x000fe40000000a00 */
[----:B------:R-:W-:-:S07]  /*6a60*/  UIMAD.WIDE.U32 UR28, UR26, UR4, URZ ;  /* 0x000000041a1c72a5 */ /* 0x000fce000f8e003f */
[----:B------:R-:W-:Y:S02]  /*6a70*/  @UP0 UMOV UR27, UR29 ;  /* 0x0000001d001b0c82 */ /* 0x000fe40008000000 */
[----:B------:R-:W-:-:S04]  /*6a80*/  @UP0 USHF.R.U32.HI UR26, URZ, UR5, UR27 ;  /* 0x000000053f1a0299 */ /* 0x000fc8000801161b */
[----:B------:R-:W-:Y:S01]  /*6a90*/  ULOP3.LUT UR26, URZ, UR26, URZ, 0x33, !UPT ;  /* 0x0000001a3f1a7292 */ /* 0x000fe2000f8e333f */
[----:B------:R-:W-:Y:S05]  /*6aa0*/  BRA `(.L_x_985) ;  /* 0x0000005000007947 */ /* 0x000fea0003800000 */
.L_x_984:
[----:B------:R-:W-:Y:S02]  /*6ab0*/  UISETP.NE.AND UP0, UPT, UR24, 0x1, UPT ;  /* 0x000000011800788c */ /* 0x000fe4000bf05270 */
[----:B------:R-:W-:Y:S02]  /*6ac0*/  ULDC.64 UR4, c[0x0][0x330] ;  /* 0x0000cc0000047ab9 */ /* 0x000fe40000000a00 */
[----:B------:R-:W-:-:S07]  /*6ad0*/  UIMAD.WIDE.U32 UR28, UR26, UR4, URZ ;  /* 0x000000041a1c72a5 */ /* 0x000fce000f8e003f */
[----:B------:R-:W-:Y:S02]  /*6ae0*/  @UP0 UMOV UR27, UR29 ;  /* 0x0000001d001b0c82 */ /* 0x000fe40008000000 */
[----:B------:R-:W-:Y:S02]  /*6af0*/  @UP0 USHF.R.U32.HI UR26, URZ, UR5, UR27 ;  /* 0x000000053f1a0299 */ /* 0x000fe4000801161b */
.L_x_985:
[----:B------:R-:W-:Y:S02]  /*6b00*/  ULDC UR4, c[0x0][0x32c] ;  /* 0x0000cb0000047ab9 */ /* 0x000fe40000000800 */
[----:B------:R-:W-:-:S04]  /*6b10*/  UIMAD UR4, UR26, UR24, UR4 ;  /* 0x000000181a0472a4 */ /* 0x000fc8000f8e0204 */
[----:B------:R-:W-:-:S04]  /*6b20*/  UISETP.LT.AND UP0, UPT, UR25, UR4, UPT ;  /* 0x000000041900728c */ /* 0x000fc8000bf01270 */
[----:B------:R-:W-:-:S04]  /*6b30*/  USEL UR25, UR25, UR4, UP0 ;  /* 0x0000000419197287 */ /* 0x000fc80008000000 */
.L_x_983:
[----:B-1----:R-:W-:-:S04]  /*6b40*/  USHF.R.S32.HI UR4, URZ, 0x1f, UR25 ;  /* 0x0000001f3f047899 */ /* 0x002fc80008011419 */
[----:B------:R-:W-:-:S04]  /*6b50*/  ULEA.HI UR4, UR4, UR25, URZ, 0x6 ;  /* 0x0000001904047291 */ /* 0x000fc8000f8f303f */
[----:B------:R-:W-:-:S04]  /*6b60*/  USHF.R.S32.HI UR4, URZ, 0x6, UR4 ;  /* 0x000000063f047899 */ /* 0x000fc80008011404 */
[----:B------:R-:W-:-:S04]  /*6b70*/  UISETP.LT.AND UP0, UPT, UR7, UR4, UPT ;  /* 0x000000040700728c */ /* 0x000fc8000bf01270 */
[----:B------:R-:W-:-:S04]  /*6b80*/  USEL UR4, UR7, UR4, !UP0 ;  /* 0x0000000407047287 */ /* 0x000fc8000c000000 */
[----:B------:R-:W-:-:S06]  /*6b90*/  UISETP.GE.AND UP0, UPT, UR21, UR4, UPT ;  /* 0x000000041500728c */ /* 0x000fcc000bf06270 */
[----:B------:R-:W-:-:S13]  /*6ba0*/  PLOP3.LUT P0, PT, PT, PT, UP0, 0x40, 0x0 ;  /* 0x000000000000781c */ /* 0x000fda0003f0e808 */
[----:B------:R-:W-:Y:S05]  /*6bb0*/  @P0 BRA `(.L_x_986) ;  /* 0x000047c000000947 */ /* 0x000fea0003800000 */
[----:B------:R-:W2:Y:S04]  /*6bc0*/  LDL R4, [R1+0x14] ;  /* 0x0000140001047983 */ /* 0x000ea80000100800 */
[----:B------:R-:W3:Y:S01]  /*6bd0*/  LDL R2, [R1+0x18] ;  /* 0x0000180001027983 */ /* 0x000ee20000100800 */
[----:B------:R-:W-:Y:S01]  /*6be0*/  SHF.R.S32.HI R0, RZ, 0x1f, R252 ;  /* 0x0000001fff007819 */ /* 0x000fe200000114fc */
[----:B------:R-:W-:Y:S01]  /*6bf0*/  IMAD.MOV.U32 R134, RZ, RZ, R3 ;  /* 0x000000ffff867224 */ /* 0x000fe200078e0003 */
[C---:B------:R-:W-:Y:S01]  /*6c00*/  IADD3 R5, R252.reuse, 0x40, RZ ;  /* 0x00000040fc057810 */ /* 0x040fe20007ffe0ff */
[----:B------:R-:W-:Y:S01]  /*6c10*/  IMAD.MOV.U32 R133, RZ, RZ, R132 ;  /* 0x000000ffff857224 */ /* 0x000fe200078e0084 */
[C---:B------:R-:W-:Y:S01]  /*6c20*/  SHF.L.U64.HI R210, R252.reuse, 0x1, R0 ;  /* 0x00000001fcd27819 */ /* 0x040fe20000010200 */
[C---:B------:R-:W-:Y:S01]  /*6c30*/  IMAD.SHL.U32 R3, R252.reuse, 0x2, RZ ;  /* 0x00000002fc037824 */ /* 0x040fe200078e00ff */
[----:B------:R-:W-:-:S02]  /*6c40*/  IADD3 R0, R252, 0x80, RZ ;  /* 0x00000080fc007810 */ /* 0x000fc40007ffe0ff */
[----:B------:R-:W-:Y:S02]  /*6c50*/  IADD3 R6, R252, 0x40, RZ ;  /* 0x00000040fc067810 */ /* 0x000fe40007ffe0ff */
[----:B------:R-:W-:Y:S02]  /*6c60*/  SHF.R.S32.HI R0, RZ, 0x1f, R0 ;  /* 0x0000001fff007819 */ /* 0x000fe40000011400 */
[----:B------:R-:W-:-:S04]  /*6c70*/  SHF.R.S32.HI R5, RZ, 0x1f, R5 ;  /* 0x0000001fff057819 */ /* 0x000fc80000011405 */
[----:B------:R-:W-:-:S04]  /*6c80*/  LEA.HI R5, R5, R6, RZ, 0x3 ;  /* 0x0000000605057211 */ /* 0x000fc800078f18ff */
[----:B------:R-:W-:-:S05]  /*6c90*/  LOP3.LUT R5, R5, 0xfffffff8, RZ, 0xc0, !PT ;  /* 0xfffffff805057812 */ /* 0x000fca00078ec0ff */
[C---:B------:R-:W-:Y:S02]  /*6ca0*/  IMAD.SHL.U32 R208, R5.reuse, 0x2, RZ ;  /* 0x0000000205d07824 */ /* 0x040fe400078e00ff */
[----:B--2---:R-:W-:Y:S02]  /*6cb0*/  IMAD.MOV.U32 R7, RZ, RZ, R4 ;  /* 0x000000ffff077224 */ /* 0x004fe400078e0004 */
[----:B---3--:R-:W-:Y:S01]  /*6cc0*/  IMAD.MOV.U32 R4, RZ, RZ, R2 ;  /* 0x000000ffff047224 */ /* 0x008fe200078e0002 */
[----:B------:R-:W-:Y:S02]  /*6cd0*/  IADD3 R2, R252, 0x80, RZ ;  /* 0x00000080fc027810 */ /* 0x000fe40007ffe0ff */
[----:B------:R-:W-:Y:S02]  /*6ce0*/  SHF.L.U64.HI R209, R5, 0x1, R7 ;  /* 0x0000000105d17819 */ /* 0x000fe40000010207 */
[----:B------:R-:W-:Y:S02]  /*6cf0*/  LEA.HI R0, R0, R2, RZ, 0x3 ;  /* 0x0000000200007211 */ /* 0x000fe400078f18ff */
[----:B------:R-:W-:-:S02]  /*6d00*/  SEL R2, RZ, 0x10, P6 ;  /* 0x00000010ff027807 */ /* 0x000fc40003000000 */
[----:B------:R-:W-:-:S04]  /*6d10*/  LOP3.LUT R0, R0, 0xfffffff8, RZ, 0xc0, !PT ;  /* 0xfffffff800007812 */ /* 0x000fc800078ec0ff */
[C---:B------:R-:W-:Y:S01]  /*6d20*/  SHF.L.U64.HI R207, R0.reuse, 0x1, R4 ;  /* 0x0000000100cf7819 */ /* 0x040fe20000010204 */
[----:B------:R-:W-:Y:S01]  /*6d30*/  IMAD.SHL.U32 R206, R0, 0x2, RZ ;  /* 0x0000000200ce7824 */ /* 0x000fe200078e00ff */
[----:B------:R-:W-:Y:S02]  /*6d40*/  SEL R0, RZ, 0x10, P5 ;  /* 0x00000010ff007807 */ /* 0x000fe40002800000 */
.L_x_997:
[----:B------:R-:W-:Y:S04]  /*6d50*/  DEPBAR.LE SB0, 0x0 ;  /* 0x000080000000791a */ /* 0x000fe80000000000 */
[----:B------:R-:W-:Y:S01]  /*6d60*/  BAR.SYNC.DEFER_BLOCKING 0x0 ;  /* 0x0000000000007b1d */ /* 0x000fe20000010000 */
[----:B------:R-:W-:Y:S01]  /*6d70*/  UISETP.GT.AND UP0, UPT, UR7, UR21, UPT ;  /* 0x000000150700728c */ /* 0x000fe2000bf04270 */
[----:B------:R-:W-:Y:S01]  /*6d80*/  SEL R204, RZ, 0x10, P4 ;  /* 0x00000010ffcc7807 */ /* 0x000fe20002000000 */
[----:B------:R-:W-:Y:S01]  /*6d90*/  IMAD.SHL.U32 R243, R252, 0x2, RZ ;  /* 0x00000002fcf37824 */ /* 0x000fe200078e00ff */
[----:B------:R-:W-:Y:S02]  /*6da0*/  SEL R205, RZ, 0x10, P5 ;  /* 0x00000010ffcd7807 */ /* 0x000fe40002800000 */
[----:B------:R-:W-:Y:S02]  /*6db0*/  SEL R211, RZ, 0x10, P6 ;  /* 0x00000010ffd37807 */ /* 0x000fe40003000000 */
[----:B------:R-:W-:Y:S02]  /*6dc0*/  PLOP3.LUT P0, PT, PT, PT, UP0, 0x80, 0x0 ;  /* 0x000000000000781c */ /* 0x000fe40003f0f008 */
[----:B------:R-:W-:Y:S01]  /*6dd0*/  SHF.R.S32.HI R244, RZ, 0x1f, R250 ;  /* 0x0000001ffff47819 */ /* 0x000fe200000114fa */
[----:B-1---5:R1:W2:Y:S04]  /*6de0*/  LDSM.16.M88.4 R32, [R219+0x10100] ;  /* 0x01010000db20783b */ /* 0x0222a80000000200 */
[----:B------:R1:W3:Y:S04]  /*6df0*/  LDSM.16.M88.4 R8, [R212+0x8100] ;  /* 0x00810000d408783b */ /* 0x0002e80000000200 */
[----:B------:R1:W4:Y:S04]  /*6e00*/  LDSM.16.M88.4 R16, [R212+0x8900] ;  /* 0x00890000d410783b */ /* 0x0003280000000200 */
[----:B------:R1:W1:Y:S04]  /*6e10*/  LDSM.16.M88.4 R24, [R212+0x9100] ;  /* 0x00910000d418783b */ /* 0x0002680000000200 */
[----:B------:R1:W1:Y:S04]  /*6e20*/  LDSM.16.M88.4 R136, [R212+0x9900] ;  /* 0x00990000d488783b */ /* 0x0002680000000200 */
[----:B------:R1:W1:Y:S04]  /*6e30*/  LDSM.16.M88.4 R172, [R220+0x10100] ;  /* 0x01010000dcac783b */ /* 0x0002680000000200 */
[----:B------:R1:W1:Y:S04]  /*6e40*/  LDSM.16.M88.4 R176, [R223] ;  /* 0x00000000dfb0783b */ /* 0x0002680000000200 */
[----:B------:R1:W1:Y:S04]  /*6e50*/  LDSM.16.M88.4 R180, [R238] ;  /* 0x00000000eeb4783b */ /* 0x0002680000000200 */
[----:B------:R1:W1:Y:S04]  /*6e60*/  LDSM.16.M88.4 R184, [R237] ;  /* 0x00000000edb8783b */ /* 0x0002680000000200 */
[----:B------:R1:W1:Y:S01]  /*6e70*/  LDSM.16.M88.4 R188, [R236] ;  /* 0x00000000ecbc783b */ /* 0x0002620000000200 */
[----:B------:R-:W-:-:S05]  /*6e80*/  @P0 BRA `(.L_x_987) ;  /* 0x0000037000000947 */ /* 0x000fca0003800000 */
[----:B------:R-:W-:Y:S01]  /*6e90*/  SHF.R.S32.HI R0, RZ, 0x1f, R242 ;  /* 0x0000001fff007819 */ /* 0x000fe200000114f2 */
[----:B------:R-:W-:Y:S01]  /*6ea0*/  IMAD.WIDE.U32 R2, R242, c[0x0][0x208], RZ ;  /* 0x00008200f2027a25 */ /* 0x000fe200078e00ff */
[----:B------:R-:W-:Y:S02]  /*6eb0*/  SHF.R.S32.HI R4, RZ, 0x1f, R240 ;  /* 0x0000001fff047819 */ /* 0x000fe400000114f0 */
[----:B------:R-:W-:Y:S01]  /*6ec0*/  IADD3 R30, -R211, 0x10, RZ ;  /* 0x00000010d31e7810 */ /* 0x000fe20007ffe1ff */
[----:B------:R-:W-:Y:S01]  /*6ed0*/  IMAD R0, R0, c[0x0][0x208], RZ ;  /* 0x0000820000007a24 */ /* 0x000fe200078e02ff */
[----:B------:R-:W-:Y:S01]  /*6ee0*/  IADD3 R28, -R205, 0x10, RZ ;  /* 0x00000010cd1c7810 */ /* 0x000fe20007ffe1ff */
[----:B------:R-:W-:Y:S01]  /*6ef0*/  IMAD R4, R4, c[0x0][0x218], RZ ;  /* 0x0000860004047a24 */ /* 0x000fe200078e02ff */
[----:B------:R-:W-:Y:S01]  /*6f00*/  LOP3.LUT R30, R30, 0xf, RZ, 0xc0, !PT ;  /* 0x0000000f1e1e7812 */ /* 0x000fe200078ec0ff */
[----:B------:R-:W-:Y:S01]  /*6f10*/  IMAD R0, R242, c[0x0][0x20c], R0 ;  /* 0x00008300f2007a24 */ /* 0x000fe200078e0200 */
[----:B------:R-:W-:Y:S01]  /*6f20*/  LOP3.LUT R28, R28, 0xf, RZ, 0xc0, !PT ;  /* 0x0000000f1c1c7812 */ /* 0x000fe200078ec0ff */
[----:B------:R-:W-:Y:S01]  /*6f30*/  IMAD R4, R240, c[0x0][0x21c], R4 ;  /* 0x00008700f0047a24 */ /* 0x000fe200078e0204 */
[----:B------:R-:W-:Y:S01]  /*6f40*/  IADD3 R22, -R204, 0x10, RZ ;  /* 0x00000010cc167810 */ /* 0x000fe20007ffe1ff */
[----:B------:R-:W-:Y:S01]  /*6f50*/  IMAD.IADD R3, R3, 0x1, R0 ;  /* 0x0000000103037824 */ /* 0x000fe200078e0200 */
[C---:B------:R-:W-:Y:S01]  /*6f60*/  SHF.L.U64.HI R6, R250.reuse, 0x1, R244 ;  /* 0x00000001fa067819 */ /* 0x040fe200000102f4 */
[----:B------:R-:W-:Y:S01]  /*6f70*/  IMAD.SHL.U32 R5, R250, 0x2, RZ ;  /* 0x00000002fa057824 */ /* 0x000fe200078e00ff */
[----:B------:R-:W-:Y:S01]  /*6f80*/  LOP3.LUT R22, R22, 0xf, RZ, 0xc0, !PT ;  /* 0x0000000f16167812 */ /* 0x000fe200078ec0ff */
[----:B------:R-:W-:Y:S05]  /*6f90*/  IMAD.WIDE.U32 R2, R240, c[0x0][0x218], R2 ;  /* 0x00008600f0027a25 */ /* 0x000fea00078e0002 */
[----:B------:R-:W-:Y:S04]  /*6fa0*/  IADD3 R0, P0, R2, UR14, RZ ;  /* 0x0000000e02007c10 */ /* 0x000fe8000ff1e0ff */
[----:B------:R-:W-:Y:S02]  /*6fb0*/  IADD3.X R4, R3, UR19, R4, P0, !PT ;  /* 0x0000001303047c10 */ /* 0x000fe400087fe404 */
[C---:B------:R-:W-:Y:S04]  /*6fc0*/  LEA R3, P0, R0.reuse, c[0x0][0x1f8], 0x1 ;  /* 0x00007e0000037a11 */ /* 0x040fe800078008ff */
[----:B------:R-:W-:Y:S02]  /*6fd0*/  LEA.HI.X R4, R0, c[0x0][0x1fc], R4, 0x1, P0 ;  /* 0x00007f0000047a11 */ /* 0x000fe400000f0c04 */
[----:B------:R-:W5:Y:S04]  /*6fe0*/  SHFL.IDX PT, R0, R3, 0x1, 0x181f ;  /* 0x00381f0003007f89 */ /* 0x000f6800000e0000 */
[----:B------:R-:W4:Y:S04]  /*6ff0*/  SHFL.IDX PT, R2, R4, 0x1, 0x181f ;  /* 0x00381f0004027f89 */ /* 0x000f2800000e0000 */
[----:B------:R-:W3:Y:S04]  /*7000*/  SHFL.IDX PT, R3, R3, RZ, 0x181f ;  /* 0x00181fff03037589 */ /* 0x000ee800000e0000 */
[----:B------:R-:W2:Y:S01]  /*7010*/  SHFL.IDX PT, R4, R4, RZ, 0x181f ;  /* 0x00181fff04047589 */ /* 0x000ea200000e0000 */
[----:B-----5:R-:W-:Y:S04]  /*7020*/  IADD3 R30, P2, P0, R30, R0, R208 ;  /* 0x000000001e1e7210 */ /* 0x020fe8000785e0d0 */
[----:B----4-:R-:W-:Y:S02]  /*7030*/  IADD3.X R31, RZ, R2, R209, P2, P0 ;  /* 0x00000002ff1f7210 */ /* 0x010fe400017e04d1 */
[----:B------:R-:W-:Y:S04]  /*7040*/  IADD3 R28, P2, P0, R28, R0, R206 ;  /* 0x000000001c1c7210 */ /* 0x000fe8000785e0ce */
[----:B------:R-:W-:Y:S02]  /*7050*/  IADD3.X R29, RZ, R2, R207, P2, P0 ;  /* 0x00000002ff1d7210 */ /* 0x000fe400017e04cf */
[----:B------:R-:W-:Y:S04]  /*7060*/  IADD3 R22, P2, P0, R22, R0, R5 ;  /* 0x0000000016167210 */ /* 0x000fe8000785e005 */
[--C-:B------:R-:W-:Y:S02]  /*7070*/  IADD3.X R23, RZ, R2, R6.reuse, P2, P0 ;  /* 0x00000002ff177210 */ /* 0x100fe400017e0406 */
[C---:B---3--:R-:W-:Y:S02]  /*7080*/  IADD3 R20, P0, R3.reuse, R5, RZ ;  /* 0x0000000503147210 */ /* 0x048fe40007f1e0ff */
[----:B------:R-:W-:Y:S03]  /*7090*/  ISETP.GE.AND P2, PT, R252, c[0x0][0x1d4], PT ;  /* 0x00007500fc007a0c */ /* 0x000fe60003f46270 */
[C---:B--2---:R-:W-:Y:S01]  /*70a0*/  IMAD.X R21, R4.reuse, 0x1, R6, P0 ;  /* 0x0000000104157824 */ /* 0x044fe200000e0606 */
[CC--:B------:R-:W-:Y:S05]  /*70b0*/  IADD3 R14, P0, R3.reuse, R243.reuse, RZ ;  /* 0x000000f3030e7210 */ /* 0x0c0fea0007f1e0ff */
[C-C-:B------:R-:W-:Y:S01]  /*70c0*/  IMAD.X R15, R4.reuse, 0x1, R210.reuse, P0 ;  /* 0x00000001040f7824 */ /* 0x140fe200000e06d2 */
[C---:B------:R-:W-:Y:S04]  /*70d0*/  IADD3 R12, P0, R3.reuse, R208, RZ ;  /* 0x000000d0030c7210 */ /* 0x040fe80007f1e0ff */
[----:B------:R2:W-:Y:S01]  /*70e0*/  LDGSTS.E.BYPASS.LTC128B.128 [R241], [R14.64], !P2 ;  /* 0x000000000ef17fae */ /* 0x0005e2000d101d50 */
[C---:B------:R-:W-:Y:S01]  /*70f0*/  IMAD.X R13, R4.reuse, 0x1, R209, P0 ;  /* 0x00000001040d7824 */ /* 0x040fe200000e06d1 */
[----:B------:R-:W-:Y:S04]  /*7100*/  IADD3 R6, P0, R3, R206, RZ ;  /* 0x000000ce03067210 */ /* 0x000fe80007f1e0ff */
[----:B------:R2:W-:Y:S01]  /*7110*/  LDGSTS.E.BYPASS.LTC128B.128 [R241+0x2000], [R12.64], !P6 ;  /* 0x020000000cf17fae */ /* 0x0005e2000f101d50 */
[----:B------:R-:W-:Y:S01]  /*7120*/  IMAD.X R7, R4, 0x1, R207, P0 ;  /* 0x0000000104077824 */ /* 0x000fe200000e06cf */
[----:B------:R-:W-:Y:S04]  /*7130*/  IADD3 R4, P0, R0, R243, RZ ;  /* 0x000000f300047210 */ /* 0x000fe80007f1e0ff */
[----:B------:R2:W-:Y:S01]  /*7140*/  LDGSTS.E.BYPASS.LTC128B.128 [R241+0x4000], [R6.64], !P5 ;  /* 0x0400000006f17fae */ /* 0x0005e2000e901d50 */
[----:B------:R-:W-:Y:S01]  /*7150*/  IMAD.X R5, R2, 0x1, R210, P0 ;  /* 0x0000000102057824 */ /* 0x000fe200000e06d2 */
[----:B------:R-:W-:Y:S02]  /*7160*/  ISETP.NE.U32.AND P0, PT, R211, RZ, PT ;  /* 0x000000ffd300720c */ /* 0x000fe40003f05070 */
[----:B------:R2:W-:Y:S04]  /*7170*/  LDGSTS.E.BYPASS.LTC128B.128 [R241+0x6000], [R20.64], !P4 ;  /* 0x0600000014f17fae */ /* 0x0005e8000e101d50 */
[----:B------:R2:W-:Y:S07]  /*7180*/  LDGSTS.E.BYPASS.LTC128B.128 [R241+0x1000], [R4.64], !P2 ;  /* 0x0100000004f17fae */ /* 0x0005ee000d101d50 */
[----:B------:R2:W-:Y:S01]  /*7190*/  LDGSTS.E.BYPASS.LTC128B.128.ZFILL [R241+0x3000], [R30.64], P0 ;  /* 0x030000001ef17fae */ /* 0x0005e20008141d50 */
[----:B------:R-:W-:Y:S11]  /*71a0*/  ISETP.NE.U32.AND P0, PT, R205, RZ, PT ;  /* 0x000000ffcd00720c */ /* 0x000ff60003f05070 */
[----:B------:R-:W-:Y:S02]  /*71b0*/  @!UPT UIADD3 URZ, URZ, URZ, URZ ;  /* 0x0000003f3f3ff290 */ /* 0x000fe4000fffe03f */
[----:B------:R2:W-:Y:S01]  /*71c0*/  LDGSTS.E.BYPASS.LTC128B.128.ZFILL [R241+0x5000], [R28.64], P0 ;  /* 0x050000001cf17fae */ /* 0x0005e20008141d50 */
[----:B------:R-:W-:Y:S11]  /*71d0*/  ISETP.NE.U32.AND P0, PT, R204, RZ, PT ;  /* 0x000000ffcc00720c */ /* 0x000ff60003f05070 */
[----:B------:R-:W-:Y:S02]  /*71e0*/  @!UPT UIADD3 URZ, URZ, URZ, URZ ;  /* 0x0000003f3f3ff290 */ /* 0x000fe4000fffe03f */
[----:B------:R2:W-:Y:S02]  /*71f0*/  LDGSTS.E.BYPASS.LTC128B.128.ZFILL [R241+0x7000], [R22.64], P0 ;  /* 0x0700000016f17fae */ /* 0x0005e40008141d50 */
.L_x_987:
[C---:B--23--:R-:W-:Y:S01]  /*7200*/  HMMA.16816.F32.BF16 R4, R32.reuse, R8, RZ ;  /* 0x000000082004723c */ /* 0x04cfe200000418ff */
[----:B------:R-:W-:Y:S01]  /*7210*/  LDSM.16.M88.4 R192, [R218+0x8100] ;  /* 0x00810000dac0783b */ /* 0x000fe20000000200 */
[----:B------:R-:W-:Y:S06]  /*7220*/  UISETP.GT.AND UP0, UPT, UR21, UR7, UPT ;  /* 0x000000071500728c */ /* 0x000fec000bf04270 */
[C---:B------:R-:W-:Y:S01]  /*7230*/  HMMA.16816.F32.BF16 R8, R32.reuse, R10, RZ ;  /* 0x0000000a2008723c */ /* 0x040fe200000418ff */
[----:B------:R-:W0:Y:S01]  /*7240*/  LDGDEPBAR ;  /* 0x00000000000079af */ /* 0x000e220000000000 */
[----:B------:R-:W-:Y:S06]  /*7250*/  PLOP3.LUT P0, PT, PT, PT, UP0, 0x40, 0x0 ;  /* 0x000000000000781c */ /* 0x000fec0003f0e808 */
[C---:B----4-:R-:W-:Y:S01]  /*7260*/  HMMA.16816.F32.BF16 R12, R32.reuse, R16, RZ ;  /* 0x00000010200c723c */ /* 0x050fe200000418ff */
[----:B------:R-:W-:Y:S07]  /*7270*/  LDSM.16.M88.4 R196, [R218+0x8900] ;  /* 0x00890000dac4783b */ /* 0x000fee0000000200 */
[C---:B------:R-:W-:Y:S01]  /*7280*/  HMMA.16816.F32.BF16 R16, R32.reuse, R18, RZ ;  /* 0x000000122010723c */ /* 0x040fe200000418ff */
[----:B------:R-:W-:Y:S07]  /*7290*/  LDSM.16.M88.4 R200, [R217] ;  /* 0x00000000d9c8783b */ /* 0x000fee0000000200 */
[C---:B-1----:R-:W-:Y:S08]  /*72a0*/  HMMA.16816.F32.BF16 R20, R32.reuse, R24, RZ ;  /* 0x000000182014723c */ /* 0x042ff000000418ff */
[C---:B------:R-:W-:Y:S08]  /*72b0*/  HMMA.16816.F32.BF16 R24, R32.reuse, R26, RZ ;  /* 0x0000001a2018723c */ /* 0x040ff000000418ff */
[C---:B------:R-:W-:Y:S08]  /*72c0*/  HMMA.16816.F32.BF16 R28, R32.reuse, R136, RZ ;  /* 0x00000088201c723c */ /* 0x040ff000000418ff */
[----:B------:R-:W-:Y:S01]  /*72d0*/  HMMA.16816.F32.BF16 R32, R32, R138, RZ ;  /* 0x0000008a2020723c */ /* 0x000fe200000418ff */
        /* <DEDUP_REMOVED lines=11> */
[----:B------:R-:W-:Y:S01]  /*7390*/  HMMA.16816.F32.BF16 R32, R172, R190, R32 ;  /* 0x000000beac20723c */ /* 0x000fe20000041820 */
[----:B------:R-:W5:Y:S07]  /*73a0*/  LDSM.16.M88.4 R172, [R217+0x800] ;  /* 0x00080000d9ac783b */ /* 0x000f6e0000000200 */
[C---:B-1----:R-:W-:Y:S01]  /*73b0*/  HMMA.16816.F32.BF16 R4, R136.reuse, R192, R4 ;  /* 0x000000c08804723c */ /* 0x042fe20000041804 */
[----:B------:R-:W-:Y:S07]  /*73c0*/  LDSM.16.M88.4 R188, [R217+0x1800] ;  /* 0x00180000d9bc783b */ /* 0x000fee0000000200 */
        /* <DEDUP_REMOVED lines=10> */
[----:B------:R-:W2:Y:S07]  /*7470*/  LDSM.16.M88.4 R136, [R212+0xa900] ;  /* 0x00a90000d488783b */ /* 0x000eae0000000200 */
[C---:B----4-:R-:W-:Y:S01]  /*7480*/  HMMA.16816.F32.BF16 R4, R184.reuse, R200, R4 ;  /* 0x000000c8b804723c */ /* 0x050fe20000041804 */
[----:B------:R-:W3:Y:S07]  /*7490*/  LDSM.16.M88.4 R180, [R212+0xb100] ;  /* 0x00b10000d4b4783b */ /* 0x000eee0000000200 */
[C---:B------:R-:W-:Y:S01]  /*74a0*/  HMMA.16816.F32.BF16 R8, R184.reuse, R202, R8 ;  /* 0x000000cab808723c */ /* 0x040fe20000041808 */
[----:B------:R-:W4:Y:S07]  /*74b0*/  LDSM.16.M88.4 R200, [R212+0xb900] ;  /* 0x00b90000d4c8783b */ /* 0x000f2e0000000200 */
[C---:B-----5:R-:W-:Y:S08]  /*74c0*/  HMMA.16816.F32.BF16 R12, R184.reuse, R172, R12 ;  /* 0x000000acb80c723c */ /* 0x060ff0000004180c */
[C---:B------:R-:W-:Y:S01]  /*74d0*/  HMMA.16816.F32.BF16 R16, R184.reuse, R174, R16 ;  /* 0x000000aeb810723c */ /* 0x040fe20000041810 */
[----:B------:R-:W-:Y:S07]  /*74e0*/  LDSM.16.M88.4 R172, [R220+0x14100] ;  /* 0x01410000dcac783b */ /* 0x000fee0000000200 */
[C---:B-1----:R-:W-:Y:S08]  /*74f0*/  HMMA.16816.F32.BF16 R20, R184.reuse, R176, R20 ;  /* 0x000000b0b814723c */ /* 0x042ff00000041814 */
[C---:B------:R-:W-:Y:S01]  /*7500*/  HMMA.16816.F32.BF16 R24, R184.reuse, R178, R24 ;  /* 0x000000b2b818723c */ /* 0x040fe20000041818 */
[----:B------:R-:W1:Y:S07]  /*7510*/  LDSM.16.M88.4 R176, [R235] ;  /* 0x00000000ebb0783b */ /* 0x000e6e0000000200 */
[C---:B------:R-:W-:Y:S08]  /*7520*/  HMMA.16816.F32.BF16 R28, R184.reuse, R188, R28 ;  /* 0x000000bcb81c723c */ /* 0x040ff0000004181c */
[----:B------:R-:W-:Y:S01]  /*7530*/  HMMA.16816.F32.BF16 R32, R184, R190, R32 ;  /* 0x000000beb820723c */ /* 0x000fe20000041820 */
[----:B------:R-:W5:Y:S07]  /*7540*/  LDSM.16.M88.4 R184, [R234] ;  /* 0x00000000eab8783b */ /* 0x000f6e0000000200 */
[C---:B------:R-:W-:Y:S01]  /*7550*/  HMMA.16816.F32.BF16 R4, R192.reuse, R196, R4 ;  /* 0x000000c4c004723c */ /* 0x040fe20000041804 */
[----:B------:R-:W1:Y:S07]  /*7560*/  LDSM.16.M88.4 R188, [R233] ;  /* 0x00000000e9bc783b */ /* 0x000e6e0000000200 */
[C---:B------:R-:W-:Y:S01]  /*7570*/  HMMA.16816.F32.BF16 R8, R192.reuse, R198, R8 ;  /* 0x000000c6c008723c */ /* 0x040fe20000041808 */
[----:B------:R-:W1:Y:S07]  /*7580*/  LDSM.16.M88.4 R196, [R232] ;  /* 0x00000000e8c4783b */ /* 0x000e6e0000000200 */
[C---:B--2---:R-:W-:Y:S08]  /*7590*/  HMMA.16816.F32.BF16 R12, R192.reuse, R136, R12 ;  /* 0x00000088c00c723c */ /* 0x044ff0000004180c */
[C---:B------:R-:W-:Y:S01]  /*75a0*/  HMMA.16816.F32.BF16 R16, R192.reuse, R138, R16 ;  /* 0x0000008ac010723c */ /* 0x040fe20000041810 */
[----:B------:R-:W-:Y:S07]  /*75b0*/  LDSM.16.M88.4 R136, [R222+0x14100] ;  /* 0x01410000de88783b */ /* 0x000fee0000000200 */
[C---:B---3--:R-:W-:Y:S08]  /*75c0*/  HMMA.16816.F32.BF16 R20, R192.reuse, R180, R20 ;  /* 0x000000b4c014723c */ /* 0x048ff00000041814 */
[C---:B------:R-:W-:Y:S01]  /*75d0*/  HMMA.16816.F32.BF16 R24, R192.reuse, R182, R24 ;  /* 0x000000b6c018723c */ /* 0x040fe20000041818 */
[----:B------:R-:W2:Y:S07]  /*75e0*/  LDSM.16.M88.4 R180, [R218+0xa100] ;  /* 0x00a10000dab4783b */ /* 0x000eae0000000200 */
[C---:B----4-:R-:W-:Y:S08]  /*75f0*/  HMMA.16816.F32.BF16 R28, R192.reuse, R200, R28 ;  /* 0x000000c8c01c723c */ /* 0x050ff0000004181c */
[----:B------:R-:W-:Y:S01]  /*7600*/  HMMA.16816.F32.BF16 R32, R192, R202, R32 ;  /* 0x000000cac020723c */ /* 0x000fe20000041820 */
[----:B------:R-:W3:Y:S07]  /*7610*/  LDSM.16.M88.4 R192, [R218+0xa900] ;  /* 0x00a90000dac0783b */ /* 0x000eee0000000200 */
[C---:B-1----:R-:W-:Y:S01]  /*7620*/  HMMA.16816.F32.BF16 R4, R172.reuse, R176, R4 ;  /* 0x000000b0ac04723c */ /* 0x042fe20000041804 */
[----:B------:R-:W-:Y:S07]  /*7630*/  LDSM.16.M88.4 R200, [R217+0x3800] ;  /* 0x00380000d9c8783b */ /* 0x000fee0000000200 */
[C---:B------:R-:W-:Y:S01]  /*7640*/  HMMA.16816.F32.BF16 R8, R172.reuse, R178, R8 ;  /* 0x000000b2ac08723c */ /* 0x040fe20000041808 */
[----:B------:R-:W1:Y:S07]  /*7650*/  LDSM.16.M88.4 R176, [R218+0xb100] ;  /* 0x00b10000dab0783b */ /* 0x000e6e0000000200 */
[C---:B-----5:R-:W-:Y:S08]  /*7660*/  HMMA.16816.F32.BF16 R12, R172.reuse, R184, R12 ;  /* 0x000000b8ac0c723c */ /* 0x060ff0000004180c */
        /* <DEDUP_REMOVED lines=8> */
[C---:B--2---:R-:W-:Y:S01]  /*76f0*/  HMMA.16816.F32.BF16 R4, R136.reuse, R180, R4 ;  /* 0x000000b48804723c */ /* 0x044fe20000041804 */
[----:B------:R-:W-:Y:S07]  /*7700*/  LDSM.16.M88.4 R196, [R217+0x3000] ;  /* 0x00300000d9c4783b */ /* 0x000fee0000000200 */
[C---:B------:R-:W-:Y:S01]  /*7710*/  HMMA.16816.F32.BF16 R8, R136.reuse, R182, R8 ;  /* 0x000000b68808723c */ /* 0x040fe20000041808 */
[----:B------:R-:W2:Y:S07]  /*7720*/  LDSM.16.M88.4 R180, [R217+0x2800] ;  /* 0x00280000d9b4783b */ /* 0x000eae0000000200 */
[C---:B---3--:R-:W-:Y:S08]  /*7730*/  HMMA.16816.F32.BF16 R12, R136.reuse, R192, R12 ;  /* 0x000000c0880c723c */ /* 0x048ff0000004180c */
[C---:B------:R-:W-:Y:S01]  /*7740*/  HMMA.16816.F32.BF16 R16, R136.reuse, R194, R16 ;  /* 0x000000c28810723c */ /* 0x040fe20000041810 */
[----:B------:R-:W-:Y:S07]  /*7750*/  LDSM.16.M88.4 R192, [R220+0x18100] ;  /* 0x01810000dcc0783b */ /* 0x000fee0000000200 */
[C---:B-1----:R-:W-:Y:S08]  /*7760*/  HMMA.16816.F32.BF16 R20, R136.reuse, R176, R20 ;  /* 0x000000b08814723c */ /* 0x042ff00000041814 */
[C---:B------:R-:W-:Y:S01]  /*7770*/  HMMA.16816.F32.BF16 R24, R136.reuse, R178, R24 ;  /* 0x000000b28818723c */ /* 0x040fe20000041818 */
[----:B------:R-:W-:Y:S07]  /*7780*/  LDSM.16.M88.4 R176, [R212+0xc100] ;  /* 0x00c10000d4b0783b */ /* 0x000fee0000000200 */
[C---:B----4-:R-:W-:Y:S08]  /*7790*/  HMMA.16816.F32.BF16 R28, R136.reuse, R184, R28 ;  /* 0x000000b8881c723c */ /* 0x050ff0000004181c */
[----:B------:R-:W-:Y:S01]  /*77a0*/  HMMA.16816.F32.BF16 R32, R136, R186, R32 ;  /* 0x000000ba8820723c */ /* 0x000fe20000041820 */
[----:B------:R-:W1:Y:S07]  /*77b0*/  LDSM.16.M88.4 R136, [R219+0x18100] ;  /* 0x01810000db88783b */ /* 0x000e6e0000000200 */
[C---:B-----5:R-:W-:Y:S01]  /*77c0*/  HMMA.16816.F32.BF16 R4, R172.reuse, R188, R4 ;  /* 0x000000bcac04723c */ /* 0x060fe20000041804 */
[----:B------:R-:W3:Y:S07]  /*77d0*/  LDSM.16.M88.4 R184, [R212+0xc900] ;  /* 0x00c90000d4b8783b */ /* 0x000eee0000000200 */
[C---:B------:R-:W-:Y:S01]  /*77e0*/  HMMA.16816.F32.BF16 R8, R172.reuse, R190, R8 ;  /* 0x000000beac08723c */ /* 0x040fe20000041808 */
[----:B------:R-:W-:Y:S07]  /*77f0*/  LDSM.16.M88.4 R188, [R212+0xd900] ;  /* 0x00d90000d4bc783b */ /* 0x000fee0000000200 */
[C---:B--2---:R-:W-:Y:S08]  /*7800*/  HMMA.16816.F32.BF16 R12, R172.reuse, R180, R12 ;  /* 0x000000b4ac0c723c */ /* 0x044ff0000004180c */
[C---:B------:R-:W-:Y:S01]  /*7810*/  HMMA.16816.F32.BF16 R16, R172.reuse, R182, R16 ;  /* 0x000000b6ac10723c */ /* 0x040fe20000041810 */
[----:B------:R-:W2:Y:S07]  /*7820*/  LDSM.16.M88.4 R180, [R212+0xd100] ;  /* 0x00d10000d4b4783b */ /* 0x000eae0000000200 */
[C---:B------:R-:W-:Y:S08]  /*7830*/  HMMA.16816.F32.BF16 R20, R172.reuse, R196, R20 ;  /* 0x000000c4ac14723c */ /* 0x040ff00000041814 */
[C---:B------:R-:W-:Y:S01]  /*7840*/  HMMA.16816.F32.BF16 R24, R172.reuse, R198, R24 ;  /* 0x000000c6ac18723c */ /* 0x040fe20000041818 */
[----:B------:R-:W4:Y:S07]  /*7850*/  LDSM.16.M88.4 R196, [R231] ;  /* 0x00000000e7c4783b */ /* 0x000f2e0000000200 */
[C---:B------:R-:W-:Y:S08]  /*7860*/  HMMA.16816.F32.BF16 R28, R172.reuse, R200, R28 ;  /* 0x000000c8ac1c723c */ /* 0x040ff0000004181c */
[----:B------:R-:W-:Y:S01]  /*7870*/  HMMA.16816.F32.BF16 R32, R172, R202, R32 ;  /* 0x000000caac20723c */ /* 0x000fe20000041820 */
[----:B------:R-:W5:Y:S07]  /*7880*/  LDSM.16.M88.4 R172, [R230] ;  /* 0x00000000e6ac783b */ /* 0x000f6e0000000200 */
[C---:B-1----:R-:W-:Y:S01]  /*7890*/  HMMA.16816.F32.BF16 R4, R136.reuse, R176, R4 ;  /* 0x000000b08804723c */ /* 0x042fe20000041804 */
[----:B------:R-:W-:Y:S07]  /*78a0*/  LDSM.16.M88.4 R200, [R228] ;  /* 0x00000000e4c8783b */ /* 0x000fee0000000200 */
[C---:B------:R-:W-:Y:S01]  /*78b0*/  HMMA.16816.F32.BF16 R8, R136.reuse, R178, R8 ;  /* 0x000000b28808723c */ /* 0x040fe20000041808 */
[----:B------:R-:W1:Y:S07]  /*78c0*/  LDSM.16.M88.4 R176, [R229] ;  /* 0x00000000e5b0783b */ /* 0x000e6e0000000200 */
[C---:B---3--:R-:W-:Y:S08]  /*78d0*/  HMMA.16816.F32.BF16 R12, R136.reuse, R184, R12 ;  /* 0x000000b8880c723c */ /* 0x048ff0000004180c */
[C---:B------:R-:W-:Y:S01]  /*78e0*/  HMMA.16816.F32.BF16 R16, R136.reuse, R186, R16 ;  /* 0x000000ba8810723c */ /* 0x040fe20000041810 */
[----:B------:R-:W-:Y:S07]  /*78f0*/  LDSM.16.M88.4 R184, [R218+0xc900] ;  /* 0x00c90000dab8783b */ /* 0x000fee0000000200 */
[C---:B--2---:R-:W-:Y:S08]  /*7900*/  HMMA.16816.F32.BF16 R20, R136.reuse, R180, R20 ;  /* 0x000000b48814723c */ /* 0x044ff00000041814 */
[C---:B------:R-:W-:Y:S01]  /*7910*/  HMMA.16816.F32.BF16 R24, R136.reuse, R182, R24 ;  /* 0x000000b68818723c */ /* 0x040fe20000041818 */
[----:B------:R-:W-:Y:S07]  /*7920*/  LDSM.16.M88.4 R180, [R218+0xc100] ;  /* 0x00c10000dab4783b */ /* 0x000fee0000000200 */
[C---:B------:R-:W-:Y:S08]  /*7930*/  HMMA.16816.F32.BF16 R28, R136.reuse, R188, R28 ;  /* 0x000000bc881c723c */ /* 0x040ff0000004181c */
        /* <DEDUP_REMOVED lines=11> */
[----:B------:R-:W1:Y:S07]  /*79f0*/  LDSM.16.M88.4 R176, [R217+0x4000] ;  /* 0x00400000d9b0783b */ /* 0x000e6e0000000200 */
[C---:B------:R-:W-:Y:S08]  /*7a00*/  HMMA.16816.F32.BF16 R28, R192.reuse, R200, R28 ;  /* 0x000000c8c01c723c */ /* 0x040ff0000004181c */
[----:B------:R-:W-:Y:S01]  /*7a10*/  HMMA.16816.F32.BF16 R32, R192, R202, R32 ;  /* 0x000000cac020723c */ /* 0x000fe20000041820 */
[----:B------:R-:W5:Y:S07]  /*7a20*/  LDSM.16.M88.4 R192, [R217+0x4800] ;  /* 0x00480000d9c0783b */ /* 0x000f6e0000000200 */
[C---:B--2---:R-:W-:Y:S01]  /*7a30*/  HMMA.16816.F32.BF16 R4, R136.reuse, R180, R4 ;  /* 0x000000b48804723c */ /* 0x044fe20000041804 */
[----:B------:R-:W-:Y:S07]  /*7a40*/  LDSM.16.M88.4 R200, [R212+0xe100] ;  /* 0x00e10000d4c8783b */ /* 0x000fee0000000200 */
[C---:B------:R-:W-:Y:S01]  /*7a50*/  HMMA.16816.F32.BF16 R8, R136.reuse, R182, R8 ;  /* 0x000000b68808723c */ /* 0x040fe20000041808 */
[----:B------:R-:W2:Y:S07]  /*7a60*/  LDSM.16.M88.4 R180, [R217+0x5000] ;  /* 0x00500000d9b4783b */ /* 0x000eae0000000200 */
[C---:B------:R-:W-:Y:S08]  /*7a70*/  HMMA.16816.F32.BF16 R12, R136.reuse, R184, R12 ;  /* 0x000000b8880c723c */ /* 0x040ff0000004180c */
[C---:B------:R-:W-:Y:S01]  /*7a80*/  HMMA.16816.F32.BF16 R16, R136.reuse, R186, R16 ;  /* 0x000000ba8810723c */ /* 0x040fe20000041810 */
[----:B------:R-:W2:Y:S07]  /*7a90*/  LDSM.16.M88.4 R184, [R217+0x5800] ;  /* 0x00580000d9b8783b */ /* 0x000eae0000000200 */
[C---:B---3--:R-:W-:Y:S08]  /*7aa0*/  HMMA.16816.F32.BF16 R20, R136.reuse, R188, R20 ;  /* 0x000000bc8814723c */ /* 0x048ff00000041814 */
[C---:B------:R-:W-:Y:S01]  /*7ab0*/  HMMA.16816.F32.BF16 R24, R136.reuse, R190, R24 ;  /* 0x000000be8818723c */ /* 0x040fe20000041818 */
[----:B------:R-:W3:Y:S07]  /*7ac0*/  LDSM.16.M88.4 R188, [R219+0x1c100] ;  /* 0x01c10000dbbc783b */ /* 0x000eee0000000200 */
[C---:B----4-:R-:W-:Y:S08]  /*7ad0*/  HMMA.16816.F32.BF16 R28, R136.reuse, R196, R28 ;  /* 0x000000c4881c723c */ /* 0x050ff0000004181c */
[----:B------:R-:W-:Y:S01]  /*7ae0*/  HMMA.16816.F32.BF16 R32, R136, R198, R32 ;  /* 0x000000c68820723c */ /* 0x000fe20000041820 */
[----:B------:R-:W4:Y:S07]  /*7af0*/  LDSM.16.M88.4 R136, [R212+0xe900] ;  /* 0x00e90000d488783b */ /* 0x000f2e0000000200 */
[C---:B-1----:R-:W-:Y:S01]  /*7b00*/  HMMA.16816.F32.BF16 R4, R172.reuse, R176, R4 ;  /* 0x000000b0ac04723c */ /* 0x042fe20000041804 */
[----:B------:R-:W-:Y:S07]  /*7b10*/  LDSM.16.M88.4 R196, [R225] ;  /* 0x00000000e1c4783b */ /* 0x000fee0000000200 */
[C---:B------:R-:W-:Y:S01]  /*7b20*/  HMMA.16816.F32.BF16 R8, R172.reuse, R178, R8 ;  /* 0x000000b2ac08723c */ /* 0x040fe20000041808 */
[----:B------:R-:W1:Y:S07]  /*7b30*/  LDSM.16.M88.4 R176, [R212+0xf100] ;  /* 0x00f10000d4b0783b */ /* 0x000e6e0000000200 */
[C---:B-----5:R-:W-:Y:S08]  /*7b40*/  HMMA.16816.F32.BF16 R12, R172.reuse, R192, R12 ;  /* 0x000000c0ac0c723c */ /* 0x060ff0000004180c */
[C---:B------:R-:W-:Y:S01]  /*7b50*/  HMMA.16816.F32.BF16 R16, R172.reuse, R194, R16 ;  /* 0x000000c2ac10723c */ /* 0x040fe20000041810 */
[----:B------:R-:W5:Y:S07]  /*7b60*/  LDSM.16.M88.4 R192, [R212+0xf900] ;  /* 0x00f90000d4c0783b */ /* 0x000f6e0000000200 */
[C---:B--2---:R-:W-:Y:S08]  /*7b70*/  HMMA.16816.F32.BF16 R20, R172.reuse, R180, R20 ;  /* 0x000000b4ac14723c */ /* 0x044ff00000041814 */
[C---:B------:R-:W-:Y:S01]  /*7b80*/  HMMA.16816.F32.BF16 R24, R172.reuse, R182, R24 ;  /* 0x000000b6ac18723c */ /* 0x040fe20000041818 */
[----:B------:R-:W-:Y:S07]  /*7b90*/  LDSM.16.M88.4 R180, [R227] ;  /* 0x00000000e3b4783b */ /* 0x000fee0000000200 */
[C---:B------:R-:W-:Y:S08]  /*7ba0*/  HMMA.16816.F32.BF16 R28, R172.reuse, R184, R28 ;  /* 0x000000b8ac1c723c */ /* 0x040ff0000004181c */
[----:B------:R-:W-:Y:S01]  /*7bb0*/  HMMA.16816.F32.BF16 R32, R172, R186, R32 ;  /* 0x000000baac20723c */ /* 0x000fe20000041820 */
[----:B------:R-:W2:Y:S07]  /*7bc0*/  LDSM.16.M88.4 R172, [R220+0x1c100] ;  /* 0x01c10000dcac783b */ /* 0x000eae0000000200 */
[C---:B---3--:R-:W-:Y:S01]  /*7bd0*/  HMMA.16816.F32.BF16 R4, R188.reuse, R200, R4 ;  /* 0x000000c8bc04723c */ /* 0x048fe20000041804 */
[----:B------:R-:W3:Y:S07]  /*7be0*/  LDSM.16.M88.4 R184, [R226] ;  /* 0x00000000e2b8783b */ /* 0x000eee0000000200 */
[C---:B------:R-:W-:Y:S01]  /*7bf0*/  HMMA.16816.F32.BF16 R8, R188.reuse, R202, R8 ;  /* 0x000000cabc08723c */ /* 0x040fe20000041808 */
[----:B------:R-:W2:Y:S07]  /*7c00*/  LDSM.16.M88.4 R200, [R224] ;  /* 0x00000000e0c8783b */ /* 0x000eae0000000200 */
[C---:B----4-:R-:W-:Y:S08]  /*7c10*/  HMMA.16816.F32.BF16 R12, R188.reuse, R136, R12 ;  /* 0x00000088bc0c723c */ /* 0x050ff0000004180c */
[C---:B------:R-:W-:Y:S01]  /*7c20*/  HMMA.16816.F32.BF16 R16, R188.reuse, R138, R16 ;  /* 0x0000008abc10723c */ /* 0x040fe20000041810 */
[----:B------:R-:W-:Y:S07]  /*7c30*/  LDSM.16.M88.4 R136, [R222+0x1c100] ;  /* 0x01c10000de88783b */ /* 0x000fee0000000200 */
[C---:B-1----:R-:W-:Y:S08]  /*7c40*/  HMMA.16816.F32.BF16 R20, R188.reuse, R176, R20 ;  /* 0x000000b0bc14723c */ /* 0x042ff00000041814 */
[C---:B------:R-:W-:Y:S01]  /*7c50*/  HMMA.16816.F32.BF16 R24, R188.reuse, R178, R24 ;  /* 0x000000b2bc18723c */ /* 0x040fe20000041818 */
[----:B------:R-:W1:Y:S07]  /*7c60*/  LDSM.16.M88.4 R176, [R218+0xe100] ;  /* 0x00e10000dab0783b */ /* 0x000e6e0000000200 */
[C---:B-----5:R-:W-:Y:S08]  /*7c70*/  HMMA.16816.F32.BF16 R28, R188.reuse, R192, R28 ;  /* 0x000000c0bc1c723c */ /* 0x060ff0000004181c */
[----:B------:R-:W-:Y:S01]  /*7c80*/  HMMA.16816.F32.BF16 R32, R188, R194, R32 ;  /* 0x000000c2bc20723c */ /* 0x000fe20000041820 */
[----:B------:R-:W-:Y:S07]  /*7c90*/  LDSM.16.M88.4 R188, [R218+0xf900] ;  /* 0x00f90000dabc783b */ /* 0x000fee0000000200 */
[C---:B--2---:R-:W-:Y:S01]  /*7ca0*/  HMMA.16816.F32.BF16 R4, R172.reuse, R180, R4 ;  /* 0x000000b4ac04723c */ /* 0x044fe20000041804 */
[----:B------:R-:W-:Y:S07]  /*7cb0*/  LDSM.16.M88.4 R192, [R221+0x1c100] ;  /* 0x01c10000ddc0783b */ /* 0x000fee0000000200 */
[C---:B------:R-:W-:Y:S01]  /*7cc0*/  HMMA.16816.F32.BF16 R8, R172.reuse, R182, R8 ;  /* 0x000000b6ac08723c */ /* 0x040fe20000041808 */
[----:B------:R-:W2:Y:S07]  /*7cd0*/  LDSM.16.M88.4 R180, [R218+0xe900] ;  /* 0x00e90000dab4783b */ /* 0x000eae0000000200 */
[C---:B---3--:R-:W-:Y:S08]  /*7ce0*/  HMMA.16816.F32.BF16 R12, R172.reuse, R184, R12 ;  /* 0x000000b8ac0c723c */ /* 0x048ff0000004180c */
[C---:B------:R-:W-:Y:S01]  /*7cf0*/  HMMA.16816.F32.BF16 R16, R172.reuse, R186, R16 ;  /* 0x000000baac10723c */ /* 0x040fe20000041810 */
[----:B------:R-:W3:Y:S07]  /*7d00*/  LDSM.16.M88.4 R184, [R218+0xf100] ;  /* 0x00f10000dab8783b */ /* 0x000eee0000000200 */
[C---:B------:R-:W-:Y:S08]  /*7d10*/  HMMA.16816.F32.BF16 R20, R172.reuse, R196, R20 ;  /* 0x000000c4ac14723c */ /* 0x040ff00000041814 */
[C---:B------:R-:W-:Y:S01]  /*7d20*/  HMMA.16816.F32.BF16 R24, R172.reuse, R198, R24 ;  /* 0x000000c6ac18723c */ /* 0x040fe20000041818 */
[----:B------:R-:W4:Y:S07]  /*7d30*/  LDSM.16.M88.4 R196, [R217+0x6000] ;  /* 0x00600000d9c4783b */ /* 0x000f2e0000000200 */
[C---:B------:R-:W-:Y:S08]  /*7d40*/  HMMA.16816.F32.BF16 R28, R172.reuse, R200, R28 ;  /* 0x000000c8ac1c723c */ /* 0x040ff0000004181c */
[----:B------:R-:W-:Y:S08]  /*7d50*/  HMMA.16816.F32.BF16 R32, R172, R202, R32 ;  /* 0x000000caac20723c */ /* 0x000ff00000041820 */
[C---:B-1----:R-:W-:Y:S08]  /*7d60*/  HMMA.16816.F32.BF16 R4, R136.reuse, R176, R4 ;  /* 0x000000b08804723c */ /* 0x042ff00000041804 */
[C---:B------:R-:W-:Y:S08]  /*7d70*/  HMMA.16816.F32.BF16 R8, R136.reuse, R178, R8 ;  /* 0x000000b28808723c */ /* 0x040ff00000041808 */
[C---:B--2---:R-:W-:Y:S08]  /*7d80*/  HMMA.16816.F32.BF16 R12, R136.reuse, R180, R12 ;  /* 0x000000b4880c723c */ /* 0x044ff0000004180c */
[C---:B------:R-:W-:Y:S08]  /*7d90*/  HMMA.16816.F32.BF16 R16, R136.reuse, R182, R16 ;  /* 0x000000b68810723c */ /* 0x040ff00000041810 */
[C---:B---3--:R-:W-:Y:S08]  /*7da0*/  HMMA.16816.F32.BF16 R20, R136.reuse, R184, R20 ;  /* 0x000000b88814723c */ /* 0x048ff00000041814 */
[C---:B------:R-:W-:Y:S08]  /*7db0*/  HMMA.16816.F32.BF16 R24, R136.reuse, R186, R24 ;  /* 0x000000ba8818723c */ /* 0x040ff00000041818 */
[C---:B------:R-:W-:Y:S08]  /*7dc0*/  HMMA.16816.F32.BF16 R28, R136.reuse, R188, R28 ;  /* 0x000000bc881c723c */ /* 0x040ff0000004181c */
[----:B------:R-:W-:Y:S01]  /*7dd0*/  HMMA.16816.F32.BF16 R32, R136, R190, R32 ;  /* 0x000000be8820723c */ /* 0x000fe20000041820 */
[----:B------:R-:W1:Y:S07]  /*7de0*/  LDSM.16.M88.4 R136, [R217+0x6800] ;  /* 0x00680000d988783b */ /* 0x000e6e0000000200 */
[C---:B----4-:R-:W-:Y:S08]  /*7df0*/  HMMA.16816.F32.BF16 R4, R192.reuse, R196, R4 ;  /* 0x000000c4c004723c */ /* 0x050ff00000041804 */
        /* <DEDUP_REMOVED lines=16> */
[----:B------:R-:W-:Y:S02]  /*7f00*/  FMUL.FTZ R12, R12, c[0x0][0x320] ;  /* 0x0000c8000c0c7a20 */ /* 0x000fe40000410000 */
[----:B------:R-:W-:Y:S02]  /*7f10*/  FMUL.FTZ R13, R13, c[0x0][0x320] ;  /* 0x0000c8000d0d7a20 */ /* 0x000fe40000410000 */
[----:B------:R-:W-:Y:S02]  /*7f20*/  FMUL.FTZ R14, R14, c[0x0][0x320] ;  /* 0x0000c8000e0e7a20 */ /* 0x000fe40000410000 */
[----:B------:R-:W-:Y:S02]  /*7f30*/  FMUL.FTZ R15, R15, c[0x0][0x320] ;  /* 0x0000c8000f0f7a20 */ /* 0x000fe40000410000 */
[----:B------:R-:W-:Y:S01]  /*7f40*/  FMUL.FTZ R16, R16, c[0x0][0x320] ;  /* 0x0000c80010107a20 */ /* 0x000fe20000410000 */
[----:B------:R-:W1:Y:S01]  /*7f50*/  MUFU.TANH R181, R8 ;  /* 0x0000000800b57308 */ /* 0x000e620000002400 */
[----:B------:R-:W-:Y:S02]  /*7f60*/  FMUL.FTZ R17, R17, c[0x0][0x320] ;  /* 0x0000c80011117a20 */ /* 0x000fe40000410000 */
[----:B------:R-:W-:Y:S02]  /*7f70*/  FMUL.FTZ R18, R18, c[0x0][0x320] ;  /* 0x0000c80012127a20 */ /* 0x000fe40000410000 */
[----:B------:R-:W-:Y:S05]  /*7f80*/  FMUL.FTZ R19, R19, c[0x0][0x320] ;  /* 0x0000c80013137a20 */ /* 0x000fea0000410000 */
[----:B------:R-:W1:Y:S01]  /*7f90*/  MUFU.TANH R178, R9 ;  /* 0x0000000900b27308 */ /* 0x000e620000002400 */
[----:B----4-:R-:W4:Y:S09]  /*7fa0*/  LDSM.16.M88.4 R4, [R217+0x7000] ;  /* 0x00700000d904783b */ /* 0x010f320000000200 */
[----:B------:R-:W1:Y:S10]  /*7fb0*/  MUFU.TANH R185, R10 ;  /* 0x0000000a00b97308 */ /* 0x000e740000002400 */
[----:B------:R5:W1:Y:S10]  /*7fc0*/  MUFU.TANH R184, R11 ;  /* 0x0000000b00b87308 */ /* 0x000a740000002400 */
[----:B------:R-:W1:Y:S10]  /*7fd0*/  MUFU.TANH R175, R12 ;  /* 0x0000000c00af7308 */ /* 0x000e740000002400 */
[----:B------:R-:W1:Y:S01]  /*7fe0*/  MUFU.TANH R174, R13 ;  /* 0x0000000d00ae7308 */ /* 0x000e620000002400 */
[----:B-----5:R-:W5:Y:S01]  /*7ff0*/  LDSM.16.M88.4 R8, [R217+0x7800] ;  /* 0x00780000d908783b */ /* 0x020f620000000200 */
[----:B------:R-:W-:Y:S04]  /*8000*/  DEPBAR.LE SB0, 0x0 ;  /* 0x000080000000791a */ /* 0x000fe80000000000 */
[C---:B----4-:R-:W-:Y:S04]  /*8010*/  HMMA.16816.F32.BF16 R20, R192.reuse, R4, R20 ;  /* 0x00000004c014723c */ /* 0x050fe80000041814 */
[----:B------:R-:W4:Y:S01]  /*8020*/  MUFU.TANH R180, R14 ;  /* 0x0000000e00b47308 */ /* 0x000f220000002400 */
[----:B------:R-:W-:Y:S03]  /*8030*/  BAR.SYNC.DEFER_BLOCKING 0x0 ;  /* 0x0000000000007b1d */ /* 0x000fe60000010000 */
[C---:B------:R-:W-:Y:S06]  /*8040*/  HMMA.16816.F32.BF16 R24, R192.reuse, R6, R24 ;  /* 0x00000006c018723c */ /* 0x040fec0000041818 */
[----:B------:R-:W1:Y:S10]  /*8050*/  MUFU.TANH R179, R15 ;  /* 0x0000000f00b37308 */ /* 0x000e740000002400 */
[----:B------:R-:W1:Y:S01]  /*8060*/  MUFU.TANH R173, R16 ;  /* 0x0000001000ad7308 */ /* 0x000e620000002400 */
[----:B------:R-:W-:Y:S02]  /*8070*/  FMUL.FTZ R20, R20, c[0x0][0x320] ;  /* 0x0000c80014147a20 */ /* 0x000fe40000410000 */
[----:B------:R-:W-:Y:S02]  /*8080*/  FMUL.FTZ R21, R21, c[0x0][0x320] ;  /* 0x0000c80015157a20 */ /* 0x000fe40000410000 */
[----:B------:R-:W-:Y:S02]  /*8090*/  FMUL.FTZ R22, R22, c[0x0][0x320] ;  /* 0x0000c80016167a20 */ /* 0x000fe40000410000 */
[----:B------:R-:W-:Y:S03]  /*80a0*/  FMUL.FTZ R23, R23, c[0x0][0x320] ;  /* 0x0000c80017177a20 */ /* 0x000fe60000410000 */
[----:B------:R-:W1:Y:S01]  /*80b0*/  MUFU.TANH R136, R20 ;  /* 0x0000001400887308 */ /* 0x000e620000002400 */
[----:B------:R-:W-:Y:S02]  /*80c0*/  FMUL.FTZ R24, R24, c[0x0][0x320] ;  /* 0x0000c80018187a20 */ /* 0x000fe40000410000 */
[----:B------:R-:W-:Y:S01]  /*80d0*/  FMUL.FTZ R27, R27, c[0x0][0x320] ;  /* 0x0000c8001b1b7a20 */ /* 0x000fe20000410000 */
[C---:B-----5:R-:W-:Y:S03]  /*80e0*/  HMMA.16816.F32.BF16 R28, R192.reuse, R8, R28 ;  /* 0x00000008c01c723c */ /* 0x060fe6000004181c */
[----:B------:R-:W-:Y:S03]  /*80f0*/  FMUL.FTZ R26, R26, c[0x0][0x320] ;  /* 0x0000c8001a1a7a20 */ /* 0x000fe60000410000 */
[----:B------:R5:W1:Y:S02]  /*8100*/  MUFU.TANH R135, R21 ;  /* 0x0000001500877308 */ /* 0x000a640000002400 */
[----:B------:R-:W-:Y:S08]  /*8110*/  HMMA.16816.F32.BF16 R32, R192, R10, R32 ;  /* 0x0000000ac020723c */ /* 0x000ff00000041820 */
[----:B------:R1:W1:Y:S10]  /*8120*/  MUFU.TANH R139, R22 ;  /* 0x00000016008b7308 */ /* 0x0002740000002400 */
[----:B------:R2:W2:Y:S06]  /*8130*/  MUFU.TANH R172, R23 ;  /* 0x0000001700ac7308 */ /* 0x0004ac0000002400 */
[----:B-----5:R-:W-:Y:S02]  /*8140*/  FMUL.FTZ R21, R32, c[0x0][0x320] ;  /* 0x0000c80020157a20 */ /* 0x020fe40000410000 */
[----:B------:R-:W-:Y:S02]  /*8150*/  FMUL.FTZ R20, R33, c[0x0][0x320] ;  /* 0x0000c80021147a20 */ /* 0x000fe40000410000 */
[----:B------:R5:W3:Y:S01]  /*8160*/  MUFU.TANH R132, R24 ;  /* 0x0000001800847308 */ /* 0x000ae20000002400 */
[----:B-1----:R-:W-:Y:S02]  /*8170*/  FMUL.FTZ R22, R29, c[0x0][0x320] ;  /* 0x0000c8001d167a20 */ /* 0x002fe40000410000 */
[----:B------:R-:W-:Y:S07]  /*8180*/  FMUL.FTZ R29, R35, c[0x0][0x320] ;  /* 0x0000c800231d7a20 */ /* 0x000fee0000410000 */
[----:B------:R1:W1:Y:S01]  /*8190*/  MUFU.TANH R138, R27 ;  /* 0x0000001b008a7308 */ /* 0x0002620000002400 */
[----:B--2---:R-:W-:Y:S02]  /*81a0*/  FMUL.FTZ R23, R28, c[0x0][0x320] ;  /* 0x0000c8001c177a20 */ /* 0x004fe40000410000 */
[----:B------:R-:W-:Y:S07]  /*81b0*/  FMUL.FTZ R28, R34, c[0x0][0x320] ;  /* 0x0000c800221c7a20 */ /* 0x000fee0000410000 */
[----:B------:R2:W2:Y:S01]  /*81c0*/  MUFU.TANH R137, R17 ;  /* 0x0000001100897308 */ /* 0x0004a20000002400 */
[----:B-----5:R-:W-:Y:S02]  /*81d0*/  FMUL.FTZ R24, R25, c[0x0][0x320] ;  /* 0x0000c80019187a20 */ /* 0x020fe40000410000 */
[----:B------:R-:W-:Y:S07]  /*81e0*/  FMUL.FTZ R25, R30, c[0x0][0x320] ;  /* 0x0000c8001e197a20 */ /* 0x000fee0000410000 */
[----:B------:R2:W2:Y:S01]  /*81f0*/  MUFU.TANH R177, R18 ;  /* 0x0000001200b17308 */ /* 0x0004a20000002400 */
[----:B-1----:R-:W-:Y:S09]  /*8200*/  FMUL.FTZ R27, R31, c[0x0][0x320] ;  /* 0x0000c8001f1b7a20 */ /* 0x002ff20000410000 */
[----:B------:R1:W1:Y:S10]  /*8210*/  MUFU.TANH R176, R19 ;  /* 0x0000001300b07308 */ /* 0x0002740000002400 */
        /* <DEDUP_REMOVED lines=11> */
[----:B--234-:R-:W-:Y:S01]  /*82d0*/  IADD3 R18, -R211, 0x10, RZ ;  /* 0x00000010d3127810 */ /* 0x01cfe20007ffe1ff */
[----:B------:R-:W-:Y:S01]  /*82e0*/  ULEA UR5, UR21, UR10, 0x6 ;  /* 0x0000000a15057291 */ /* 0x000fe2000f8e303f */
[----:B------:R-:W-:Y:S01]  /*82f0*/  IADD3 R16, -R205, 0x10, RZ ;  /* 0x00000010cd107810 */ /* 0x000fe20007ffe1ff */
[----:B------:R-:W-:Y:S01]  /*8300*/  IMAD.MOV.U32 R240, RZ, RZ, RZ ;  /* 0x000000fffff07224 */ /* 0x000fe200078e00ff */
[----:B------:R-:W-:Y:S02]  /*8310*/  LOP3.LUT R18, R18, 0xf, RZ, 0xc0, !PT ;  /* 0x0000000f12127812 */ /* 0x000fe400078ec0ff */
[----:B------:R-:W-:Y:S01]  /*8320*/  LOP3.LUT R16, R16, 0xf, RZ, 0xc0, !PT ;  /* 0x0000000f10107812 */ /* 0x000fe200078ec0ff */
[----:B------:R-:W-:Y:S01]  /*8330*/  IMAD.U32 R2, RZ, RZ, UR5 ;  /* 0x00000005ff027e24 */ /* 0x000fe2000f8e00ff */
[----:B------:R-:W-:Y:S02]  /*8340*/  IADD3 R14, -R204, 0x10, RZ ;  /* 0x00000010cc0e7810 */ /* 0x000fe40007ffe1ff */
[----:B------:R-:W-:Y:S02]  /*8350*/  SHF.L.U64.HI R6, R250, 0x1, R244 ;  /* 0x00000001fa067819 */ /* 0x000fe400000102f4 */
[----:B------:R-:W-:Y:S02]  /*8360*/  IADD3 R2, R2, -0x40, R251 ;  /* 0xffffffc002027810 */ /* 0x000fe40007ffe0fb */
[----:B------:R-:W-:Y:S03]  /*8370*/  LOP3.LUT R14, R14, 0xf, RZ, 0xc0, !PT ;  /* 0x0000000f0e0e7812 */ /* 0x000fe600078ec0ff */
        /* <DEDUP_REMOVED lines=8> */
[----:B------:R-:W-:Y:S03]  /*8400*/  @!P1 LEA.HI.X R5, R3, c[0x0][0x2a4], R5, 0x2, P0 ;  /* 0x0000a90003059a11 */ /* 0x000fe600000f1405 */
[----:B------:R-:W-:Y:S01]  /*8410*/  IMAD.WIDE.U32 R2, R242, c[0x0][0x1e0], RZ ;  /* 0x00007800f2027a25 */ /* 0x000fe200078e00ff */
[----:B------:R-:W-:Y:S01]  /*8420*/  SHF.R.S32.HI R0, RZ, 0x1f, R242 ;  /* 0x0000001fff007819 */ /* 0x000fe200000114f2 */
[----:B------:R2:W3:Y:S04]  /*8430*/  @!P1 LDG.E R240, [R4.64] ;  /* 0x0000001004f09981 */ /* 0x0004e8000c1e1900 */
[----:B------:R-:W-:Y:S04]  /*8440*/  IMAD R0, R0, c[0x0][0x1e0], RZ ;  /* 0x0000780000007a24 */ /* 0x000fe800078e02ff */
[----:B------:R-:W-:Y:S04]  /*8450*/  IMAD R0, R242, c[0x0][0x1e4], R0 ;  /* 0x00007900f2007a24 */ /* 0x000fe800078e0200 */
[----:B------:R-:W-:Y:S02]  /*8460*/  IMAD.IADD R3, R3, 0x1, R0 ;  /* 0x0000000103037824 */ /* 0x000fe400078e0200 */
[----:B--2---:R-:W-:Y:S01]  /*8470*/  IMAD.SHL.U32 R5, R250, 0x2, RZ ;  /* 0x00000002fa057824 */ /* 0x004fe200078e00ff */
[----:B---3--:R-:W-:Y:S01]  /*8480*/  SHF.R.S32.HI R4, RZ, 0x1f, R240 ;  /* 0x0000001fff047819 */ /* 0x008fe200000114f0 */
[----:B------:R-:W-:Y:S04]  /*8490*/  IMAD.WIDE.U32 R2, R240, c[0x0][0x1f0], R2 ;  /* 0x00007c00f0027a25 */ /* 0x000fe800078e0002 */
[----:B------:R-:W-:Y:S01]  /*84a0*/  IMAD R4, R4, c[0x0][0x1f0], RZ ;  /* 0x00007c0004047a24 */ /* 0x000fe200078e02ff */
[----:B------:R-:W-:Y:S03]  /*84b0*/  IADD3 R0, P0, R2, UR22, RZ ;  /* 0x0000001602007c10 */ /* 0x000fe6000ff1e0ff */
[----:B------:R-:W-:Y:S05]  /*84c0*/  IMAD R4, R240, c[0x0][0x1f4], R4 ;  /* 0x00007d00f0047a24 */ /* 0x000fea00078e0204 */
[----:B------:R-:W-:Y:S02]  /*84d0*/  IADD3.X R4, R3, UR18, R4, P0, !PT ;  /* 0x0000001203047c10 */ /* 0x000fe400087fe404 */
[C---:B------:R-:W-:Y:S04]  /*84e0*/  LEA R3, P0, R0.reuse, c[0x0][0x1c8], 0x1 ;  /* 0x0000720000037a11 */ /* 0x040fe800078008ff */
[----:B------:R-:W-:Y:S02]  /*84f0*/  LEA.HI.X R4, R0, c[0x0][0x1cc], R4, 0x1, P0 ;  /* 0x0000730000047a11 */ /* 0x000fe400000f0c04 */
[----:B------:R-:W2:Y:S04]  /*8500*/  SHFL.IDX PT, R0, R3, 0x1, 0x181f ;  /* 0x00381f0003007f89 */ /* 0x000ea800000e0000 */
[----:B------:R-:W3:Y:S04]  /*8510*/  SHFL.IDX PT, R2, R4, 0x1, 0x181f ;  /* 0x00381f0004027f89 */ /* 0x000ee800000e0000 */
[----:B------:R-:W4:Y:S04]  /*8520*/  SHFL.IDX PT, R3, R3, RZ, 0x181f ;  /* 0x00181fff03037589 */ /* 0x000f2800000e0000 */
[----:B------:R-:W5:Y:S01]  /*8530*/  SHFL.IDX PT, R4, R4, RZ, 0x181f ;  /* 0x00181fff04047589 */ /* 0x000f6200000e0000 */
[----:B--2---:R-:W-:Y:S04]  /*8540*/  IADD3 R18, P2, P0, R18, R0, R208 ;  /* 0x0000000012127210 */ /* 0x004fe8000785e0d0 */
[----:B-1-3--:R-:W-:Y:S02]  /*8550*/  IADD3.X R19, RZ, R2, R209, P2, P0 ;  /* 0x00000002ff137210 */ /* 0x00afe400017e04d1 */
[----:B------:R-:W-:Y:S04]  /*8560*/  IADD3 R16, P2, P0, R16, R0, R206 ;  /* 0x0000000010107210 */ /* 0x000fe8000785e0ce */
[----:B------:R-:W-:Y:S02]  /*8570*/  IADD3.X R17, RZ, R2, R207, P2, P0 ;  /* 0x00000002ff117210 */ /* 0x000fe400017e04cf */
[----:B------:R-:W-:Y:S04]  /*8580*/  IADD3 R14, P2, P0, R14, R0, R5 ;  /* 0x000000000e0e7210 */ /* 0x000fe8000785e005 */
[--C-:B------:R-:W-:Y:S02]  /*8590*/  IADD3.X R15, RZ, R2, R6.reuse, P2, P0 ;  /* 0x00000002ff0f7210 */ /* 0x100fe400017e0406 */
[C---:B----4-:R-:W-:Y:S02]  /*85a0*/  IADD3 R12, P0, R3.reuse, R5, RZ ;  /* 0x00000005030c7210 */ /* 0x050fe40007f1e0ff */
[----:B------:R-:W-:Y:S03]  /*85b0*/  ISETP.GE.AND P2, PT, R252, c[0x0][0x1d4], PT ;  /* 0x00007500fc007a0c */ /* 0x000fe60003f46270 */
[C---:B-----5:R-:W-:Y:S01]  /*85c0*/  IMAD.X R13, R4.reuse, 0x1, R6, P0 ;  /* 0x00000001040d7824 */ /* 0x060fe200000e0606 */
[CC--:B------:R-:W-:Y:S05]  /*85d0*/  IADD3 R10, P0, R3.reuse, R243.reuse, RZ ;  /* 0x000000f3030a7210 */ /* 0x0c0fea0007f1e0ff */
[C-C-:B------:R-:W-:Y:S01]  /*85e0*/  IMAD.X R11, R4.reuse, 0x1, R210.reuse, P0 ;  /* 0x00000001040b7824 */ /* 0x140fe200000e06d2 */
        /* <DEDUP_REMOVED lines=19> */
.L_x_988:
[----:B--234-:R-:W2:Y:S01]  /*8720*/  LDL R2, [R1+0xc] ;  /* 0x00000c0001027983 */ /* 0x01cea20000100800 */
[----:B------:R-:W-:Y:S01]  /*8730*/  PLOP3.LUT P0, PT, PT, PT, UP2, 0x80, 0x0 ;  /* 0x000000000000781c */ /* 0x000fe20003f0f028 */
[----:B------:R-:W-:Y:S02]  /*8740*/  USHF.L.U32 UR5, UR21, 0x6, URZ ;  /* 0x0000000615057899 */ /* 0x000fe4000800063f */
[----:B-1----:R-:W3:Y:S04]  /*8750*/  LDL R12, [R1+0x8] ;  /* 0x00000800010c7983 */ /* 0x002ee80000100800 */
[----:B------:R-:W-:Y:S01]  /*8760*/  IMAD.U32 R5, RZ, RZ, UR5 ;  /* 0x00000005ff057e24 */ /* 0x000fe2000f8e00ff */
[----:B------:R-:W0:Y:S05]  /*8770*/  LDGDEPBAR ;  /* 0x00000000000079af */ /* 0x000e2a0000000000 */
[----:B--2---:R-:W-:Y:S01]  /*8780*/  @P0 IMAD.HI.U32 R0, R2, c[0x0][0x2c8], RZ ;  /* 0x0000b20002000a27 */ /* 0x004fe200078e00ff */
[----:B------:R-:W-:Y:S03]  /*8790*/  PLOP3.LUT P0, PT, PT, PT, UP2, 0x80, 0x0 ;  /* 0x000000000000781c */ /* 0x000fe60003f0f028 */
[----:B------:R-:W-:Y:S02]  /*87a0*/  IMAD.MOV.U32 R4, RZ, RZ, R2 ;  /* 0x000000ffff047224 */ /* 0x000fe400078e0002 */
[----:B------:R-:W-:Y:S08]  /*87b0*/  IMAD.U32 R2, RZ, RZ, UR11 ;  /* 0x0000000bff027e24 */ /* 0x000ff0000f8e00ff */
[----:B------:R-:W-:Y:S02]  /*87c0*/  @P0 SHF.R.U32.HI R4, RZ, c[0x0][0x2cc], R0 ;  /* 0x0000b300ff040a19 */ /* 0x000fe40000011600 */
[----:B---3--:R-:W-:Y:S02]  /*87d0*/  IADD3 R0, -R12, 0x1, -R5 ;  /* 0x000000010c007810 */ /* 0x008fe40007ffe905 */
[----:B------:R-:W-:Y:S01]  /*87e0*/  PLOP3.LUT P0, PT, PT, PT, UP1, 0x40, 0x0 ;  /* 0x000000000000781c */ /* 0x000fe20003f0e818 */
[----:B------:R-:W1:Y:S02]  /*87f0*/  SHFL.IDX PT, R3, R4, RZ, 0x1c1f ;  /* 0x001c1fff04037589 */ /* 0x000e6400000e0000 */
[----:B------:R-:W-:Y:S05]  /*8800*/  IMAD R0, R2, c[0x0][0x1d0], R0 ;  /* 0x0000740002007a24 */ /* 0x000fea00078e0200 */
[----:B------:R-:W-:Y:S04]  /*8810*/  IADD3 R0, R0, -c[0x0][0x168], RZ ;  /* 0x80005a0000007a10 */ /* 0x000fe80007ffe0ff */
[C---:B------:R-:W-:Y:S02]  /*8820*/  IADD3 R7, R0.reuse, c[0x0][0x328], RZ ;  /* 0x0000ca0000077a10 */ /* 0x040fe40007ffe0ff */
[----:B------:R-:W-:Y:S03]  /*8830*/  IADD3 R6, R0, UR20, RZ ;  /* 0x0000001400067c10 */ /* 0x000fe6000fffe0ff */
[--C-:B-1----:R-:W-:Y:S02]  /*8840*/  IMAD.IADD R2, R7, 0x1, R3.reuse ;  /* 0x0000000107027824 */ /* 0x102fe400078e0203 */
        /* <DEDUP_REMOVED lines=17> */
.L_x_991:
[----:B------:R-:W-:Y:S04]  /*8960*/  MOV R8, c[0x0][0x32c] ;  /* 0x0000cb0000087a02 */ /* 0x000fe80000000f00 */
[----:B------:R-:W-:Y:S11]  /*8970*/  ISETP.NE.AND P0, PT, R8, 0x1, PT ;  /* 0x000000010800780c */ /* 0x000ff60003f05270 */
[----:B------:R-:W-:Y:S02]  /*8980*/  @!UPT UIADD3 URZ, URZ, URZ, URZ ;  /* 0x0000003f3f3ff290 */ /* 0x000fe4000fffe03f */
[----:B------:R-:W-:Y:S05]  /*8990*/  @P0 IMAD.HI.U32 R8, R3, c[0x0][0x330], RZ ;  /* 0x0000cc0003080a27 */ /* 0x000fea00078e00ff */
[----:B------:R-:W-:Y:S02]  /*89a0*/  @P0 SHF.R.U32.HI R3, RZ, c[0x0][0x334], R8 ;  /* 0x0000cd00ff030a19 */ /* 0x000fe40000011608 */
.L_x_992:
[----:B------:R-:W-:Y:S05]  /*89b0*/  BSYNC B0 ;  /* 0x0000000000007941 */ /* 0x000fea0003800000 */
.L_x_990:
[----:B------:R-:W-:Y:S04]  /*89c0*/  IMAD R3, R3, c[0x0][0x32c], -R5 ;  /* 0x0000cb0003037a24 */ /* 0x000fe800078e0a05 */
[----:B------:R-:W-:Y:S05]  /*89d0*/  IMAD.IADD R3, R3, 0x1, -R12 ;  /* 0x0000000103037824 */ /* 0x000fea00078e0a0c */
[----:B------:R-:W-:Y:S02]  /*89e0*/  IADD3 R8, R3, c[0x0][0x32c], RZ ;  /* 0x0000cb0003087a10 */ /* 0x000fe40007ffe0ff */
[----:B------:R-:W-:Y:S02]  /*89f0*/  IMNMX R0, R0, R3, !PT ;  /* 0x0000000300007217 */ /* 0x000fe40007800200 */
[----:B------:R-:W-:Y:S02]  /*8a00*/  IMNMX R2, R2, R8, PT ;  /* 0x0000000802027217 */ /* 0x000fe40003800200 */
.L_x_989:
[----:B------:R-:W-:Y:S01]  /*8a10*/  UISETP.GT.AND UP0, UPT, UR21, -0x1, UPT ;  /* 0xffffffff1500788c */ /* 0x000fe2000bf04270 */
[----:B------:R-:W1:Y:S05]  /*8a20*/  SHFL.IDX PT, R3, R4, 0x1, 0x1c1f ;  /* 0x003c1f0004037f89 */ /* 0x000e6a00000e0000 */
[----:B------:R-:W-:Y:S04]  /*8a30*/  PLOP3.LUT P0, PT, PT, PT, UP0, 0x80, 0x0 ;  /* 0x000000000000781c */ /* 0x000fe80003f0f008 */
[----:B------:R-:W-:Y:S04]  /*8a40*/  ISETP.GT.AND P0, PT, R0, RZ, P0 ;  /* 0x000000ff0000720c */ /* 0x000fe80000704270 */
        /* <DEDUP_REMOVED lines=59> */
[----:B------:R-:W-:Y:S01]  /*8e00*/  ISETP.GT.AND P0, PT, R0, 0x39, P0 ;  /* 0x000000390000780c */ /* 0x000fe20000704270 */
[--C-:B-1----:R-:W-:Y:S03]  /*8e10*/  IMAD.IADD R0, R6, 0x1, R3.reuse ;  /* 0x0000000106007824 */ /* 0x102fe600078e0203 */
[----:B------:R-:W-:Y:S01]  /*8e20*/  ISETP.LT.OR P0, PT, R2, 0x3a, P0 ;  /* 0x0000003a0200780c */ /* 0x000fe20000701670 */
[----:B------:R-:W-:Y:S03]  /*8e30*/  IMAD.IADD R2, R7, 0x1, R3 ;  /* 0x0000000107027824 */ /* 0x000fe600078e0203 */
[----:B------:R-:W-:Y:S02]  /*8e40*/  FSEL R201, R20, -INF , !P0 ;  /* 0xff80000014c97808 */ /* 0x000fe40004000000 */
[----:B------:R-:W-:Y:S11]  /*8e50*/  PLOP3.LUT P0, PT, PT, PT, UP1, 0x40, 0x0 ;  /* 0x000000000000781c */ /* 0x000ff60003f0e818 */
[----:B------:R-:W-:Y:S02]  /*8e60*/  @!UPT UIADD3 URZ, URZ, URZ, URZ ;  /* 0x0000003f3f3ff290 */ /* 0x000fe4000fffe03f */
        /* <DEDUP_REMOVED lines=16> */
.L_x_995:
[----:B------:R-:W-:Y:S04]  /*8f70*/  MOV R4, c[0x0][0x32c] ;  /* 0x0000cb0000047a02 */ /* 0x000fe80000000f00 */
[----:B------:R-:W-:Y:S11]  /*8f80*/  ISETP.NE.AND P0, PT, R4, 0x1, PT ;  /* 0x000000010400780c */ /* 0x000ff60003f05270 */
[----:B------:R-:W-:Y:S02]  /*8f90*/  @!UPT UIADD3 URZ, URZ, URZ, URZ ;  /* 0x0000003f3f3ff290 */ /* 0x000fe4000fffe03f */
[----:B------:R-:W-:Y:S05]  /*8fa0*/  @P0 IMAD.HI.U32 R4, R3, c[0x0][0x330], RZ ;  /* 0x0000cc0003040a27 */ /* 0x000fea00078e00ff */
[----:B------:R-:W-:Y:S02]  /*8fb0*/  @P0 SHF.R.U32.HI R3, RZ, c[0x0][0x334], R4 ;  /* 0x0000cd00ff030a19 */ /* 0x000fe40000011604 */
.L_x_996:
[----:B------:R-:W-:Y:S05]  /*8fc0*/  BSYNC B0 ;  /* 0x0000000000007941 */ /* 0x000fea0003800000 */
.L_x_994:
[----:B------:R-:W-:Y:S04]  /*8fd0*/  IMAD R5, R3, c[0x0][0x32c], -R5 ;  /* 0x0000cb0003057a24 */ /* 0x000fe800078e0a05 */
[----:B------:R-:W-:Y:S05]  /*8fe0*/  IMAD.IADD R5, R5, 0x1, -R12 ;  /* 0x0000000105057824 */ /* 0x000fea00078e0a0c */
[----:B------:R-:W-:Y:S02]  /*8ff0*/  IADD3 R3, R5, c[0x0][0x32c], RZ ;  /* 0x0000cb0005037a10 */ /* 0x000fe40007ffe0ff */
[----:B------:R-:W-:Y:S02]  /*9000*/  IMNMX R0, R0, R5, !PT ;  /* 0x0000000500007217 */ /* 0x000fe40007800200 */
[----:B------:R-:W-:Y:S02]  /*9010*/  IMNMX R2, R2, R3, PT ;  /* 0x0000000302027217 */ /* 0x000fe40003800200 */
.L_x_993:
[----:B------:R-:W-:Y:S01]  /*9020*/  PLOP3.LUT P0, PT, PT, PT, UP0, 0x80, 0x0 ;  /* 0x000000000000781c */ /* 0x000fe20003f0f008 */
[----:B------:R-:W-:Y:S01]  /*9030*/  LDSM.16.MT88.4 R20, [R214+0x100] ;  /* 0x00010000d614783b */ /* 0x000fe20000004200 */
[----:B------:R-:W-:Y:S02]  /*9040*/  FMNMX.FTZ R3, R8, R133, !PT ;  /* 0x0000008508037209 */ /* 0x000fe40007810000 */
[----:B------:R-:W-:Y:S02]  /*9050*/  ISETP.GT.AND P0, PT, R0, RZ, P0 ;  /* 0x000000ff0000720c */ /* 0x000fe40000704270 */
[----:B------:R-:W-:Y:S02]  /*9060*/  FMNMX.FTZ R3, R10, R3, !PT ;  /* 0x000000030a037209 */ /* 0x000fe40007810000 */
        /* <DEDUP_REMOVED lines=49> */
[----:B------:R-:W-:Y:S03]  /*9380*/  ISETP.LT.OR P0, PT, R2, 0x1a, P0 ;  /* 0x0000001a0200780c */ /* 0x000fe60000701670 */
[----:B------:R-:W1:Y:S01]  /*9390*/  SHFL.BFLY PT, R13, R3, 0x2, 0x1f ;  /* 0x0c401f00030d7f89 */ /* 0x000e6200000e0000 */
[----:B------:R-:W-:Y:S02]  /*93a0*/  FSEL R176, R176, -INF , !P0 ;  /* 0xff800000b0b07808 */ /* 0x000fe40004000000 */
[----:B------:R-:W-:Y:S02]  /*93b0*/  PLOP3.LUT P0, PT, PT, PT, UP0, 0x80, 0x0 ;  /* 0x000000000000781c */ /* 0x000fe40003f0f008 */
[----:B------:R-:W-:Y:S02]  /*93c0*/  FMNMX.FTZ R12, R176, R12, !PT ;  /* 0x0000000cb00c7209 */ /* 0x000fe40007810000 */
[----:B------:R-:W-:Y:S04]  /*93d0*/  ISETP.GT.AND P0, PT, R0, 0x20, P0 ;  /* 0x000000200000780c */ /* 0x000fe80000704270 */
[----:B------:R-:W-:Y:S04]  /*93e0*/  ISETP.LT.OR P0, PT, R2, 0x21, P0 ;  /* 0x000000210200780c */ /* 0x000fe80000701670 */
[----:B------:R-:W-:Y:S02]  /*93f0*/  FSEL R181, R139, -INF , !P0 ;  /* 0xff8000008bb57808 */ /* 0x000fe40004000000 */
[----:B------:R-:W-:Y:S02]  /*9400*/  PLOP3.LUT P0, PT, PT, PT, UP0, 0x80, 0x0 ;  /* 0x000000000000781c */ /* 0x000fe40003f0f008 */
[----:B------:R-:W-:Y:S02]  /*9410*/  FMNMX.FTZ R12, R181, R12, !PT ;  /* 0x0000000cb50c7209 */ /* 0x000fe40007810000 */
[----:B------:R-:W-:Y:S02]  /*9420*/  ISETP.GT.AND P0, PT, R0, 0x21, P0 ;  /* 0x000000210000780c */ /* 0x000fe40000704270 */
[----:B-1----:R-:W-:Y:S02]  /*9430*/  FMNMX.FTZ R3, R3, R13, !PT ;  /* 0x0000000d03037209 */ /* 0x002fe40007810000 */
        /* <DEDUP_REMOVED lines=13> */
[----:B------:R-:W-:Y:S01]  /*9510*/  FMUL.FTZ R172, R132, c[0x0][0x2d0] ;  /* 0x0000b40084ac7a20 */ /* 0x000fe20000410000 */
[----:B------:R-:W-:Y:S02]  /*9520*/  FSEL R187, R138, -INF , !P0 ;  /* 0xff8000008abb7808 */ /* 0x000fe40004000000 */
[----:B------:R-:W-:Y:S02]  /*9530*/  PLOP3.LUT P0, PT, PT, PT, UP0, 0x80, 0x0 ;  /* 0x000000000000781c */ /* 0x000fe40003f0f008 */
[----:B------:R-:W-:Y:S02]  /*9540*/  FMNMX.FTZ R12, R187, R12, !PT ;  /* 0x0000000cbb0c7209 */ /* 0x000fe40007810000 */
        /* <DEDUP_REMOVED lines=11> */
[----:B------:R-:W-:Y:S01]  /*9600*/  PLOP3.LUT P0, PT, PT, PT, UP0, 0x80, 0x0 ;  /* 0x000000000000781c */ /* 0x000fe20003f0f008 */
[----:B------:R-:W-:Y:S02]  /*9610*/  UISETP.GT.AND UP0, UPT, UR21, UR4, UPT ;  /* 0x000000041500728c */ /* 0x000fe4000bf04270 */
[----:B------:R-:W-:Y:S01]  /*9620*/  UIADD3 UR21, UR21, -0x1, URZ ;  /* 0xffffffff15157890 */ /* 0x000fe2000fffe03f */
[----:B------:R-:W-:Y:S02]  /*9630*/  ISETP.GT.AND P0, PT, R0, 0x39, P0 ;  /* 0x000000390000780c */ /* 0x000fe40000704270 */
[----:B------:R-:W-:Y:S02]  /*9640*/  FMNMX.FTZ R0, R195, R12, !PT ;  /* 0x0000000cc3007209 */ /* 0x000fe40007810000 */
[----:B------:R-:W-:Y:S01]  /*9650*/  ISETP.LT.OR P0, PT, R2, 0x3a, P0 ;  /* 0x0000003a0200780c */ /* 0x000fe20000701670 */
[----:B------:R-:W-:Y:S01]  /*9660*/  LDSM.16.MT88.4 R12, [R213+0x100] ;  /* 0x00010000d50c783b */ /* 0x000fe20000004200 */
[----:B------:R-:W-:Y:S02]  /*9670*/  FMNMX.FTZ R0, R196, R0, !PT ;  /* 0x00000000c4007209 */ /* 0x000fe40007810000 */
[----:B------:R-:W-:Y:S02]  /*9680*/  FSEL R135, R29, -INF , !P0 ;  /* 0xff8000001d877808 */ /* 0x000fe40004000000 */
[----:B------:R-:W-:Y:S02]  /*9690*/  FMNMX.FTZ R0, R197, R0, !PT ;  /* 0x00000000c5007209 */ /* 0x000fe40007810000 */
[----:B------:R-:W-:Y:S01]  /*96a0*/  FSETP.NEU.FTZ.AND P0, PT, R132, -INF , PT ;  /* 0xff8000008400780b */ /* 0x000fe20003f1d000 */
[----:B------:R-:W-:Y:S01]  /*96b0*/  LDSM.16.MT88.4 R28, [R216+0x100] ;  /* 0x00010000d81c783b */ /* 0x000fe20000004200 */
[----:B------:R-:W-:Y:S02]  /*96c0*/  FMNMX.FTZ R0, R135, R0, !PT ;  /* 0x0000000087007209 */ /* 0x000fe40007810000 */
[----:B------:R-:W-:Y:S05]  /*96d0*/  FSEL R172, R172, RZ, P0 ;  /* 0x000000ffacac7208 */ /* 0x000fea0000000000 */
[----:B------:R-:W1:Y:S01]  /*96e0*/  SHFL.BFLY PT, R2, R0, 0x2, 0x1f ;  /* 0x0c401f0000027f89 */ /* 0x000e6200000e0000 */
[--C-:B------:R-:W-:Y:S02]  /*96f0*/  FFMA.FTZ R8, R8, c[0x0][0x2d0], -R172.reuse ;  /* 0x0000b40008087a23 */ /* 0x100fe400000108ac */
[--C-:B------:R-:W-:Y:S02]  /*9700*/  FFMA.FTZ R10, R10, c[0x0][0x2d0], -R172.reuse ;  /* 0x0000b4000a0a7a23 */ /* 0x100fe400000108ac */
[--C-:B------:R-:W-:Y:S01]  /*9710*/  FFMA.FTZ R9, R9, c[0x0][0x2d0], -R172.reuse ;  /* 0x0000b40009097a23 */ /* 0x100fe200000108ac */
[----:B------:R-:W-:Y:S01]  /*9720*/  MUFU.EX2 R249, R8 ;  /* 0x0000000800f97308 */ /* 0x000fe20000000800 */
[----:B------:R-:W-:Y:S09]  /*9730*/  FFMA.FTZ R11, R11, c[0x0][0x2d0], -R172 ;  /* 0x0000b4000b0b7a23 */ /* 0x000ff200000108ac */
[----:B------:R-:W2:Y:S01]  /*9740*/  MUFU.EX2 R33, R10 ;  /* 0x0000000a00217308 */ /* 0x000ea20000000800 */
[----:B-1----:R-:W-:Y:S02]  /*9750*/  FMNMX.FTZ R2, R0, R2, !PT ;  /* 0x0000000200027209 */ /* 0x002fe40007810000 */
[----:B------:R-:W-:Y:S07]  /*9760*/  FSEL R0, R132, RZ, P0 ;  /* 0x000000ff84007208 */ /* 0x000fee0000000000 */
[----:B------:R-:W-:Y:S01]  /*9770*/  MUFU.EX2 R34, R9 ;  /* 0x0000000900227308 */ /* 0x000fe20000000800 */
[----:B------:R-:W1:Y:S01]  /*9780*/  SHFL.BFLY PT, R3, R2, 0x1, 0x1f ;  /* 0x0c201f0002037f89 */ /* 0x000e6200000e0000 */
[----:B------:R-:W-:Y:S04]  /*9790*/  FADD.FTZ R0, -R0, R133 ;  /* 0x0000008500007221 */ /* 0x000fe80000010100 */
[----:B------:R-:W-:Y:S04]  /*97a0*/  FMUL.FTZ R0, R0, c[0x0][0x2d0] ;  /* 0x0000b40000007a20 */ /* 0x000fe80000410000 */
[----:B------:R-:W3:Y:S01]  /*97b0*/  MUFU.EX2 R35, R11 ;  /* 0x0000000b00237308 */ /* 0x000ee20000000800 */
[----:B--2---:R-:W-:Y:S02]  /*97c0*/  F2FP.BF16.PACK_AB R136, R33, R249 ;  /* 0x000000f92188723e */ /* 0x004fe400000010ff */
[----:B-1----:R-:W-:Y:S07]  /*97d0*/  FMNMX.FTZ R3, R2, R3, !PT ;  /* 0x0000000302037209 */ /* 0x002fee0007810000 */
[----:B------:R1:W2:Y:S01]  /*97e0*/  MUFU.EX2 R2, R0 ;  /* 0x0000000000027308 */ /* 0x0002a20000000800 */
[C---:B------:R-:W-:Y:S01]  /*97f0*/  FSETP.NEU.FTZ.AND P0, PT, R3.reuse, -INF , PT ;  /* 0xff8000000300780b */ /* 0x040fe20003f1d000 */
[----:B------:R-:W-:Y:S01]  /*9800*/  FMUL.FTZ R133, R3, c[0x0][0x2d0] ;  /* 0x0000b40003857a20 */ /* 0x000fe20000410000 */
[----:B---3--:R-:W-:Y:S04]  /*9810*/  F2FP.BF16.PACK_AB R138, R35, R34 ;  /* 0x00000022238a723e */ /* 0x008fe800000010ff */
[----:B------:R-:W-:Y:S05]  /*9820*/  FSEL R133, R133, RZ, P0 ;  /* 0x000000ff85857208 */ /* 0x000fea0000000000 */
[--C-:B------:R-:W-:Y:S02]  /*9830*/  FFMA.FTZ R4, R4, c[0x0][0x2d0], -R133.reuse ;  /* 0x0000b40004047a23 */ /* 0x100fe40000010885 */
[--C-:B------:R-:W-:Y:S02]  /*9840*/  FFMA.FTZ R6, R6, c[0x0][0x2d0], -R133.reuse ;  /* 0x0000b40006067a23 */ /* 0x100fe40000010885 */
[--C-:B------:R-:W-:Y:S01]  /*9850*/  FFMA.FTZ R5, R5, c[0x0][0x2d0], -R133.reuse ;  /* 0x0000b40005057a23 */ /* 0x100fe20000010885 */
[----:B------:R3:W-:Y:S01]  /*9860*/  MUFU.EX2 R205, R4 ;  /* 0x0000000400cd7308 */ /* 0x0007e20000000800 */
[--C-:B------:R-:W-:Y:S01]  /*9870*/  FFMA.FTZ R7, R7, c[0x0][0x2d0], -R133.reuse ;  /* 0x0000b40007077a23 */ /* 0x100fe20000010885 */
[----:B-1----:R-:W-:Y:S01]  /*9880*/  FSEL R0, R3, RZ, P0 ;  /* 0x000000ff03007208 */ /* 0x002fe20000000000 */
[C---:B--2---:R-:W-:Y:S01]  /*9890*/  FMUL.FTZ R8, R2.reuse, R144 ;  /* 0x0000009002087220 */ /* 0x044fe20000410000 */
[----:B------:R-:W-:Y:S01]  /*98a0*/  PLOP3.LUT P0, PT, PT, PT, UP0, 0x80, 0x0 ;  /* 0x000000000000781c */ /* 0x000fe20003f0f008 */
[----:B------:R-:W-:Y:S05]  /*98b0*/  FMUL.FTZ R9, R2, R145 ;  /* 0x0000009102097220 */ /* 0x000fea0000410000 */
[----:B------:R-:W1:Y:S01]  /*98c0*/  MUFU.EX2 R204, R6 ;  /* 0x0000000600cc7308 */ /* 0x000e620000000800 */
[----:B------:R-:W-:Y:S02]  /*98d0*/  FADD.FTZ R0, -R0, R134 ;  /* 0x0000008600007221 */ /* 0x000fe40000010100 */
[----:B------:R-:W-:Y:S02]  /*98e0*/  FMUL.FTZ R16, R2, R152 ;  /* 0x0000009802107220 */ /* 0x000fe40000410000 */
[----:B------:R-:W-:Y:S02]  /*98f0*/  FMUL.FTZ R0, R0, c[0x0][0x2d0] ;  /* 0x0000b40000007a20 */ /* 0x000fe40000410000 */
[C---:B------:R-:W-:Y:S02]  /*9900*/  FMUL.FTZ R17, R2.reuse, R153 ;  /* 0x0000009902117220 */ /* 0x040fe40000410000 */
[C---:B------:R-:W-:Y:S01]  /*9910*/  FMUL.FTZ R24, R2.reuse, R160 ;  /* 0x000000a002187220 */ /* 0x040fe20000410000 */
[----:B------:R2:W-:Y:S01]  /*9920*/  MUFU.EX2 R203, R5 ;  /* 0x0000000500cb7308 */ /* 0x0005e20000000800 */
[C---:B------:R-:W-:Y:S02]  /*9930*/  FMUL.FTZ R25, R2.reuse, R161 ;  /* 0x000000a102197220 */ /* 0x040fe40000410000 */
[--C-:B------:R-:W-:Y:S02]  /*9940*/  FFMA.FTZ R134, R175, c[0x0][0x2d0], -R172.reuse ;  /* 0x0000b400af867a23 */ /* 0x100fe400000108ac */
[C---:B---3--:R-:W-:Y:S02]  /*9950*/  FMUL.FTZ R4, R2.reuse, R140 ;  /* 0x0000008c02047220 */ /* 0x048fe40000410000 */
[C---:B------:R-:W-:Y:S01]  /*9960*/  FMUL.FTZ R32, R2.reuse, R168 ;  /* 0x000000a802207220 */ /* 0x040fe20000410000 */
[----:B------:R-:W-:Y:S01]  /*9970*/  MOV R168, R33 ;  /* 0x0000002100a87202 */ /* 0x000fe20000000f00 */
[C---:B------:R-:W-:Y:S01]  /*9980*/  FMUL.FTZ R33, R2.reuse, R169 ;  /* 0x000000a902217220 */ /* 0x040fe20000410000 */
[----:B------:R-:W3:Y:S01]  /*9990*/  MUFU.EX2 R202, R7 ;  /* 0x0000000700ca7308 */ /* 0x000ee20000000800 */
[----:B------:R-:W-:Y:S01]  /*99a0*/  MOV R169, R34 ;  /* 0x0000002200a97202 */ /* 0x000fe20000000f00 */
[----:B------:R-:W-:Y:S01]  /*99b0*/  FMUL.FTZ R36, R2, R36 ;  /* 0x0000002402247220 */ /* 0x000fe20000410000 */
[----:B-1----:R-:W-:Y:S01]  /*99c0*/  F2FP.BF16.PACK_AB R137, R204, R205 ;  /* 0x000000cdcc89723e */ /* 0x002fe200000010ff */
[C---:B------:R-:W-:Y:S02]  /*99d0*/  FMUL.FTZ R37, R2.reuse, R37 ;  /* 0x0000002502257220 */ /* 0x040fe40000410000 */
[C---:B------:R-:W-:Y:S02]  /*99e0*/  FMUL.FTZ R40, R2.reuse, R40 ;  /* 0x0000002802287220 */ /* 0x040fe40000410000 */
[C---:B------:R-:W-:Y:S02]  /*99f0*/  FMUL.FTZ R41, R2.reuse, R41 ;  /* 0x0000002902297220 */ /* 0x040fe40000410000 */
[----:B------:R-:W1:Y:S01]  /*9a00*/  MUFU.EX2 R0, R0 ;  /* 0x0000000000007308 */ /* 0x000e620000000800 */
[C---:B------:R-:W-:Y:S02]  /*9a10*/  FMUL.FTZ R44, R2.reuse, R44 ;  /* 0x0000002c022c7220 */ /* 0x040fe40000410000 */
[C---:B------:R-:W-:Y:S02]  /*9a20*/  FMUL.FTZ R45, R2.reuse, R45 ;  /* 0x0000002d022d7220 */ /* 0x040fe40000410000 */
[C---:B--2---:R-:W-:Y:S02]  /*9a30*/  FMUL.FTZ R5, R2.reuse, R141 ;  /* 0x0000008d02057220 */ /* 0x044fe40000410000 */
[C---:B------:R-:W-:Y:S02]  /*9a40*/  FMUL.FTZ R48, R2.reuse, R48 ;  /* 0x0000003002307220 */ /* 0x040fe40000410000 */
[C---:B------:R-:W-:Y:S01]  /*9a50*/  FMUL.FTZ R49, R2.reuse, R49 ;  /* 0x0000003102317220 */ /* 0x040fe20000410000 */
[----:B------:R2:W-:Y:S01]  /*9a60*/  MUFU.EX2 R248, R134 ;  /* 0x0000008600f87308 */ /* 0x0005e20000000800 */
[C---:B------:R-:W-:Y:S02]  /*9a70*/  FMUL.FTZ R52, R2.reuse, R52 ;  /* 0x0000003402347220 */ /* 0x040fe40000410000 */
[----:B------:R-:W-:Y:S01]  /*9a80*/  FMUL.FTZ R53, R2, R53 ;  /* 0x0000003502357220 */ /* 0x000fe20000410000 */
[----:B---3--:R-:W-:Y:S01]  /*9a90*/  F2FP.BF16.PACK_AB R139, R202, R203 ;  /* 0x000000cbca8b723e */ /* 0x008fe200000010ff */
[C---:B------:R-:W-:Y:S02]  /*9aa0*/  FMUL.FTZ R56, R2.reuse, R56 ;  /* 0x0000003802387220 */ /* 0x040fe40000410000 */
[C---:B------:R-:W-:Y:S02]  /*9ab0*/  FMUL.FTZ R57, R2.reuse, R57 ;  /* 0x0000003902397220 */ /* 0x040fe40000410000 */
[C---:B------:R-:W-:Y:S02]  /*9ac0*/  FMUL.FTZ R60, R2.reuse, R60 ;  /* 0x0000003c023c7220 */ /* 0x040fe40000410000 */
[C---:B------:R-:W-:Y:S02]  /*9ad0*/  FMUL.FTZ R61, R2.reuse, R61 ;  /* 0x0000003d023d7220 */ /* 0x040fe40000410000 */
[----:B------:R-:W-:Y:S02]  /*9ae0*/  FMUL.FTZ R64, R2, R64 ;  /* 0x0000004002407220 */ /* 0x000fe40000410000 */
[C---:B-1----:R-:W-:Y:S02]  /*9af0*/  FMUL.FTZ R6, R0.reuse, R142 ;  /* 0x0000008e00067220 */ /* 0x042fe40000410000 */
[C---:B------:R-:W-:Y:S02]  /*9b00*/  FMUL.FTZ R7, R0.reuse, R143 ;  /* 0x0000008f00077220 */ /* 0x040fe40000410000 */
[----:B------:R-:W1:Y:S01]  /*9b10*/  LDSM.16.MT88.4 R140, [R215+0x100] ;  /* 0x00010000d78c783b */ /* 0x000e620000004200 */
[C---:B------:R-:W-:Y:S02]  /*9b20*/  FMUL.FTZ R10, R0.reuse, R146 ;  /* 0x00000092000a7220 */ /* 0x040fe40000410000 */
[C---:B------:R-:W-:Y:S02]  /*9b30*/  FMUL.FTZ R11, R0.reuse, R147 ;  /* 0x00000093000b7220 */ /* 0x040fe40000410000 */
[C---:B------:R-:W-:Y:S03]  /*9b40*/  HMMA.16816.F32.BF16 R4, R136.reuse, R12, R4 ;  /* 0x0000000c8804723c */ /* 0x040fe60000041804 */
[----:B------:R-:W3:Y:S02]  /*9b50*/  LDSM.16.MT88.4 R144, [R213+0x2100] ;  /* 0x00210000d590783b */ /* 0x000ee40000004200 */
[----:B------:R-:W-:Y:S02]  /*9b60*/  FMUL.FTZ R18, R0, R154 ;  /* 0x0000009a00127220 */ /* 0x000fe40000410000 */
[C---:B------:R-:W-:Y:S01]  /*9b70*/  FMUL.FTZ R12, R2.reuse, R148 ;  /* 0x00000094020c7220 */ /* 0x040fe20000410000 */
[C---:B------:R-:W-:Y:S04]  /*9b80*/  HMMA.16816.F32.BF16 R8, R136.reuse, R14, R8 ;  /* 0x0000000e8808723c */ /* 0x040fe80000041808 */
[----:B------:R-:W-:Y:S02]  /*9b90*/  FMUL.FTZ R13, R2, R149 ;  /* 0x00000095020d7220 */ /* 0x000fe40000410000 */
[C---:B------:R-:W-:Y:S02]  /*9ba0*/  FMUL.FTZ R19, R0.reuse, R155 ;  /* 0x0000009b00137220 */ /* 0x040fe40000410000 */
[C---:B------:R-:W-:Y:S01]  /*9bb0*/  FMUL.FTZ R14, R0.reuse, R150 ;  /* 0x00000096000e7220 */ /* 0x040fe20000410000 */
[----:B------:R-:W-:Y:S03]  /*9bc0*/  LDSM.16.MT88.4 R152, [R214+0x900] ;  /* 0x00090000d698783b */ /* 0x000fe60000004200 */
[C---:B------:R-:W-:Y:S02]  /*9bd0*/  FMUL.FTZ R15, R0.reuse, R151 ;  /* 0x00000097000f7220 */ /* 0x040fe40000410000 */
[C---:B------:R-:W-:Y:S02]  /*9be0*/  FMUL.FTZ R26, R0.reuse, R162 ;  /* 0x000000a2001a7220 */ /* 0x040fe40000410000 */
[----:B------:R-:W-:Y:S01]  /*9bf0*/  FMUL.FTZ R27, R0, R163 ;  /* 0x000000a3001b7220 */ /* 0x000fe20000410000 */
[----:B------:R-:W4:Y:S01]  /*9c00*/  LDSM.16.MT88.4 R148, [R214+0x2100] ;  /* 0x00210000d694783b */ /* 0x000f220000004200 */
[--C-:B--2---:R-:W-:Y:S01]  /*9c10*/  FFMA.FTZ R134, R174, c[0x0][0x2d0], -R172.reuse ;  /* 0x0000b400ae867a23 */ /* 0x104fe200000108ac */
[C---:B------:R-:W-:Y:S03]  /*9c20*/  HMMA.16816.F32.BF16 R12, R136.reuse, R20, R12 ;  /* 0x00000014880c723c */ /* 0x040fe6000004180c */
[C---:B------:R-:W-:Y:S01]  /*9c30*/  FMUL.FTZ R34, R0.reuse, R170 ;  /* 0x000000aa00227220 */ /* 0x040fe20000410000 */
[----:B------:R-:W-:Y:S01]  /*9c40*/  MOV R170, R35 ;  /* 0x0000002300aa7202 */ /* 0x000fe20000000f00 */
[----:B------:R-:W-:Y:S01]  /*9c50*/  FMUL.FTZ R35, R0, R171 ;  /* 0x000000ab00237220 */ /* 0x000fe20000410000 */
[----:B------:R-:W-:Y:S01]  /*9c60*/  LDSM.16.MT88.4 R160, [R213+0x4900] ;  /* 0x00490000d5a0783b */ /* 0x000fe20000004200 */
[C---:B------:R-:W-:Y:S01]  /*9c70*/  FMUL.FTZ R20, R2.reuse, R156 ;  /* 0x0000009c02147220 */ /* 0x040fe20000410000 */
[C---:B------:R-:W-:Y:S01]  /*9c80*/  HMMA.16816.F32.BF16 R16, R136.reuse, R22, R16 ;  /* 0x000000168810723c */ /* 0x040fe20000041810 */
[----:B------:R2:W5:Y:S03]  /*9c90*/  MUFU.EX2 R247, R134 ;  /* 0x0000008600f77308 */ /* 0x0005660000000800 */
[----:B------:R-:W-:Y:S02]  /*9ca0*/  FMUL.FTZ R21, R2, R157 ;  /* 0x0000009d02157220 */ /* 0x000fe40000410000 */
        /* <DEDUP_REMOVED lines=8> */
[----:B------:R-:W-:Y:S02]  /*9d30*/  FMUL.FTZ R46, R0, R46 ;  /* 0x0000002e002e7220 */ /* 0x000fe40000410000 */
[C---:B------:R-:W-:Y:S01]  /*9d40*/  FMUL.FTZ R28, R2.reuse, R164 ;  /* 0x000000a4021c7220 */ /* 0x040fe20000410000 */
[C---:B------:R-:W-:Y:S04]  /*9d50*/  HMMA.16816.F32.BF16 R24, R136.reuse, R30, R24 ;  /* 0x0000001e8818723c */ /* 0x040fe80000041818 */
[----:B------:R-:W-:Y:S02]  /*9d60*/  FMUL.FTZ R29, R2, R165 ;  /* 0x000000a5021d7220 */ /* 0x000fe40000410000 */
[C---:B------:R-:W-:Y:S02]  /*9d70*/  FMUL.FTZ R47, R0.reuse, R47 ;  /* 0x0000002f002f7220 */ /* 0x040fe40000410000 */
[C---:B------:R-:W-:Y:S04]  /*9d80*/  FMUL.FTZ R30, R0.reuse, R166 ;  /* 0x000000a6001e7220 */ /* 0x040fe80000410000 */
[C---:B------:R-:W-:Y:S02]  /*9d90*/  FMUL.FTZ R31, R0.reuse, R167 ;  /* 0x000000a7001f7220 */ /* 0x040fe40000410000 */
[----:B------:R-:W-:Y:S01]  /*9da0*/  LDSM.16.MT88.4 R164, [R214+0x4900] ;  /* 0x00490000d6a4783b */ /* 0x000fe20000004200 */
[--C-:B--2---:R-:W-:Y:S02]  /*9db0*/  FFMA.FTZ R134, R173, c[0x0][0x2d0], -R172.reuse ;  /* 0x0000b400ad867a23 */ /* 0x104fe400000108ac */
[C---:B------:R-:W-:Y:S02]  /*9dc0*/  FMUL.FTZ R50, R0.reuse, R50 ;  /* 0x0000003200327220 */ /* 0x040fe40000410000 */
[C---:B-1----:R-:W-:Y:S01]  /*9dd0*/  HMMA.16816.F32.BF16 R28, R136.reuse, R140, R28 ;  /* 0x0000008c881c723c */ /* 0x042fe2000004181c */
[----:B------:R1:W-:Y:S02]  /*9de0*/  MUFU.EX2 R246, R134 ;  /* 0x0000008600f67308 */ /* 0x0003e40000000800 */
[C---:B------:R-:W-:Y:S02]  /*9df0*/  FMUL.FTZ R51, R0.reuse, R51 ;  /* 0x0000003300337220 */ /* 0x040fe40000410000 */
[C---:B------:R-:W-:Y:S02]  /*9e00*/  FMUL.FTZ R54, R0.reuse, R54 ;  /* 0x0000003600367220 */ /* 0x040fe40000410000 */
[C---:B------:R-:W-:Y:S01]  /*9e10*/  FMUL.FTZ R55, R0.reuse, R55 ;  /* 0x0000003700377220 */ /* 0x040fe20000410000 */
[C---:B------:R-:W-:Y:S01]  /*9e20*/  HMMA.16816.F32.BF16 R32, R136.reuse, R142, R32 ;  /* 0x0000008e8820723c */ /* 0x040fe20000041820 */
[----:B------:R-:W2:Y:S03]  /*9e30*/  LDSM.16.MT88.4 R140, [R216+0x2100] ;  /* 0x00210000d88c783b */ /* 0x000ea60000004200 */
[C---:B------:R-:W-:Y:S02]  /*9e40*/  FMUL.FTZ R58, R0.reuse, R58 ;  /* 0x0000003a003a7220 */ /* 0x040fe40000410000 */
[C---:B------:R-:W-:Y:S02]  /*9e50*/  FMUL.FTZ R59, R0.reuse, R59 ;  /* 0x0000003b003b7220 */ /* 0x040fe40000410000 */
[C---:B---3--:R-:W-:Y:S04]  /*9e60*/  HMMA.16816.F32.BF16 R36, R136.reuse, R144, R36 ;  /* 0x000000908824723c */ /* 0x048fe80000041824 */
[C---:B------:R-:W-:Y:S02]  /*9e70*/  FMUL.FTZ R62, R0.reuse, R62 ;  /* 0x0000003e003e7220 */ /* 0x040fe40000410000 */
[----:B------:R-:W-:Y:S02]  /*9e80*/  FMUL.FTZ R63, R0, R63 ;  /* 0x0000003f003f7220 */ /* 0x000fe40000410000 */
[C---:B------:R-:W-:Y:S01]  /*9e90*/  HMMA.16816.F32.BF16 R40, R136.reuse, R146, R40 ;  /* 0x000000928828723c */ /* 0x040fe20000041828 */
[----:B------:R-:W3:Y:S03]  /*9ea0*/  LDSM.16.MT88.4 R144, [R215+0x2100] ;  /* 0x00210000d790783b */ /* 0x000ee60000004200 */
[--C-:B-1----:R-:W-:Y:S02]  /*9eb0*/  FFMA.FTZ R134, R178, c[0x0][0x2d0], -R172.reuse ;  /* 0x0000b400b2867a23 */ /* 0x102fe400000108ac */
[----:B------:R-:W-:Y:S02]  /*9ec0*/  FMUL.FTZ R65, R2, R65 ;  /* 0x0000004102417220 */ /* 0x000fe40000410000 */
[C---:B----4-:R-:W-:Y:S01]  /*9ed0*/  HMMA.16816.F32.BF16 R44, R136.reuse, R148, R44 ;  /* 0x00000094882c723c */ /* 0x050fe2000004182c */
[----:B------:R1:W4:Y:S03]  /*9ee0*/  MUFU.EX2 R245, R134 ;  /* 0x0000008600f57308 */ /* 0x0003260000000800 */
[C---:B------:R-:W-:Y:S02]  /*9ef0*/  FMUL.FTZ R66, R0.reuse, R66 ;  /* 0x0000004200427220 */ /* 0x040fe40000410000 */
[----:B------:R-:W-:Y:S02]  /*9f00*/  FMUL.FTZ R67, R0, R67 ;  /* 0x0000004300437220 */ /* 0x000fe40000410000 */
[C---:B------:R-:W-:Y:S01]  /*9f10*/  HMMA.16816.F32.BF16 R48, R136.reuse, R150, R48 ;  /* 0x000000968830723c */ /* 0x040fe20000041830 */
[----:B------:R-:W1:Y:S03]  /*9f20*/  LDSM.16.MT88.4 R148, [R213+0x4100] ;  /* 0x00410000d594783b */ /* 0x000e660000004200 */
[C---:B------:R-:W-:Y:S02]  /*9f30*/  FMUL.FTZ R68, R2.reuse, R68 ;  /* 0x0000004402447220 */ /* 0x040fe40000410000 */
[----:B------:R-:W-:Y:S02]  /*9f40*/  FMUL.FTZ R69, R2, R69 ;  /* 0x0000004502457220 */ /* 0x000fe40000410000 */
[C---:B------:R-:W-:Y:S01]  /*9f50*/  FMUL.FTZ R70, R0.reuse, R70 ;  /* 0x0000004600467220 */ /* 0x040fe20000410000 */
[C---:B--2---:R-:W-:Y:S03]  /*9f60*/  HMMA.16816.F32.BF16 R52, R136.reuse, R140, R52 ;  /* 0x0000008c8834723c */ /* 0x044fe60000041834 */
[----:B------:R-:W-:Y:S02]  /*9f70*/  FMUL.FTZ R71, R0, R71 ;  /* 0x0000004700477220 */ /* 0x000fe40000410000 */
[C---:B------:R-:W-:Y:S02]  /*9f80*/  FMUL.FTZ R72, R2.reuse, R72 ;  /* 0x0000004802487220 */ /* 0x040fe40000410000 */
[----:B------:R-:W-:Y:S01]  /*9f90*/  FMUL.FTZ R73, R2, R73 ;  /* 0x0000004902497220 */ /* 0x000fe20000410000 */
[C---:B------:R-:W-:Y:S01]  /*9fa0*/  HMMA.16816.F32.BF16 R56, R136.reuse, R142, R56 ;  /* 0x0000008e8838723c */ /* 0x040fe20000041838 */
[----:B------:R-:W2:Y:S03]  /*9fb0*/  LDSM.16.MT88.4 R140, [R214+0x4100] ;  /* 0x00410000d68c783b */ /* 0x000ea60000004200 */
[C---:B------:R-:W-:Y:S02]  /*9fc0*/  FMUL.FTZ R74, R0.reuse, R74 ;  /* 0x0000004a004a7220 */ /* 0x040fe40000410000 */
[----:B------:R-:W-:Y:S02]  /*9fd0*/  FMUL.FTZ R75, R0, R75 ;  /* 0x0000004b004b7220 */ /* 0x000fe40000410000 */
[C---:B---3--:R-:W-:Y:S04]  /*9fe0*/  HMMA.16816.F32.BF16 R60, R136.reuse, R144, R60 ;  /* 0x00000090883c723c */ /* 0x048fe8000004183c */
[C---:B------:R-:W-:Y:S02]  /*9ff0*/  FMUL.FTZ R76, R2.reuse, R76 ;  /* 0x0000004c024c7220 */ /* 0x040fe40000410000 */
[----:B------:R-:W-:Y:S02]  /*a000*/  FMUL.FTZ R77, R2, R77 ;  /* 0x0000004d024d7220 */ /* 0x000fe40000410000 */
[C---:B------:R-:W-:Y:S01]  /*a010*/  HMMA.16816.F32.BF16 R64, R136.reuse, R146, R64 ;  /* 0x000000928840723c */ /* 0x040fe20000041840 */
[----:B------:R-:W3:Y:S03]  /*a020*/  LDSM.16.MT88.4 R144, [R216+0x4100] ;  /* 0x00410000d890783b */ /* 0x000ee60000004200 */
[C---:B------:R-:W-:Y:S02]  /*a030*/  FMUL.FTZ R78, R0.reuse, R78 ;  /* 0x0000004e004e7220 */ /* 0x040fe40000410000 */
[----:B------:R-:W-:Y:S02]  /*a040*/  FMUL.FTZ R79, R0, R79 ;  /* 0x0000004f004f7220 */ /* 0x000fe40000410000 */
[C---:B-1----:R-:W-:Y:S04]  /*a050*/  HMMA.16816.F32.BF16 R68, R136.reuse, R148, R68 ;  /* 0x000000948844723c */ /* 0x042fe80000041844 */
[--C-:B------:R-:W-:Y:S02]  /*a060*/  FFMA.FTZ R134, R180, c[0x0][0x2d0], -R133.reuse ;  /* 0x0000b400b4867a23 */ /* 0x100fe40000010885 */
[C---:B------:R-:W-:Y:S02]  /*a070*/  FMUL.FTZ R80, R2.reuse, R80 ;  /* 0x0000005002507220 */ /* 0x040fe40000410000 */
[C---:B------:R-:W-:Y:S01]  /*a080*/  HMMA.16816.F32.BF16 R72, R136.reuse, R150, R72 ;  /* 0x000000968848723c */ /* 0x040fe20000041848 */
[----:B------:R-:W1:Y:S01]  /*a090*/  LDSM.16.MT88.4 R148, [R215+0x4100] ;  /* 0x00410000d794783b */ /* 0x000e620000004200 */
[----:B------:R3:W-:Y:S02]  /*a0a0*/  MUFU.EX2 R194, R134 ;  /* 0x0000008600c27308 */ /* 0x0007e40000000800 */
[----:B------:R-:W-:Y:S02]  /*a0b0*/  FMUL.FTZ R81, R2, R81 ;  /* 0x0000005102517220 */ /* 0x000fe40000410000 */
[C---:B------:R-:W-:Y:S02]  /*a0c0*/  FMUL.FTZ R82, R0.reuse, R82 ;  /* 0x0000005200527220 */ /* 0x040fe40000410000 */
[----:B------:R-:W-:Y:S01]  /*a0d0*/  FMUL.FTZ R83, R0, R83 ;  /* 0x0000005300537220 */ /* 0x000fe20000410000 */
[C---:B--2---:R-:W-:Y:S03]  /*a0e0*/  HMMA.16816.F32.BF16 R76, R136.reuse, R140, R76 ;  /* 0x0000008c884c723c */ /* 0x044fe6000004184c */
[C---:B------:R-:W-:Y:S02]  /*a0f0*/  FMUL.FTZ R84, R2.reuse, R84 ;  /* 0x0000005402547220 */ /* 0x040fe40000410000 */
[----:B------:R-:W-:Y:S02]  /*a100*/  FMUL.FTZ R85, R2, R85 ;  /* 0x0000005502557220 */ /* 0x000fe40000410000 */
[C---:B------:R-:W-:Y:S01]  /*a110*/  FMUL.FTZ R86, R0.reuse, R86 ;  /* 0x0000005600567220 */ /* 0x040fe20000410000 */
[C---:B------:R-:W-:Y:S01]  /*a120*/  HMMA.16816.F32.BF16 R80, R136.reuse, R142, R80 ;  /* 0x0000008e8850723c */ /* 0x040fe20000041850 */
[----:B------:R-:W2:Y:S03]  /*a130*/  LDSM.16.MT88.4 R140, [R213+0x6100] ;  /* 0x00610000d58c783b */ /* 0x000ea60000004200 */
[----:B------:R-:W-:Y:S02]  /*a140*/  FMUL.FTZ R87, R0, R87 ;  /* 0x0000005700577220 */ /* 0x000fe40000410000 */
[C---:B------:R-:W-:Y:S02]  /*a150*/  FMUL.FTZ R88, R2.reuse, R88 ;  /* 0x0000005802587220 */ /* 0x040fe40000410000 */
[----:B------:R-:W-:Y:S03]  /*a160*/  FMUL.FTZ R89, R2, R89 ;  /* 0x0000005902597220 */ /* 0x000fe60000410000 */
[C---:B---3--:R-:W-:Y:S03]  /*a170*/  HMMA.16816.F32.BF16 R84, R136.reuse, R144, R84 ;  /* 0x000000908854723c */ /* 0x048fe60000041854 */
[C---:B------:R-:W-:Y:S02]  /*a180*/  FMUL.FTZ R90, R0.reuse, R90 ;  /* 0x0000005a005a7220 */ /* 0x040fe40000410000 */
[----:B------:R-:W-:Y:S02]  /*a190*/  FMUL.FTZ R91, R0, R91 ;  /* 0x0000005b005b7220 */ /* 0x000fe40000410000 */
[--C-:B------:R-:W-:Y:S02]  /*a1a0*/  FFMA.FTZ R134, R179, c[0x0][0x2d0], -R133.reuse ;  /* 0x0000b400b3867a23 */ /* 0x100fe40000010885 */
[C---:B------:R-:W-:Y:S02]  /*a1b0*/  FMUL.FTZ R92, R2.reuse, R92 ;  /* 0x0000005c025c7220 */ /* 0x040fe40000410000 */
[----:B------:R3:W2:Y:S01]  /*a1c0*/  MUFU.EX2 R193, R134 ;  /* 0x0000008600c17308 */ /* 0x0006a20000000800 */
[C---:B------:R-:W-:Y:S01]  /*a1d0*/  HMMA.16816.F32.BF16 R88, R136.reuse, R146, R88 ;  /* 0x000000928858723c */ /* 0x040fe20000041858 */
[----:B------:R-:W4:Y:S02]  /*a1e0*/  LDSM.16.MT88.4 R144, [R214+0x6100] ;  /* 0x00610000d690783b */ /* 0x000f240000004200 */
[----:B------:R-:W-:Y:S02]  /*a1f0*/  FMUL.FTZ R93, R2, R93 ;  /* 0x0000005d025d7220 */ /* 0x000fe40000410000 */
[C---:B------:R-:W-:Y:S02]  /*a200*/  FMUL.FTZ R94, R0.reuse, R94 ;  /* 0x0000005e005e7220 */ /* 0x040fe40000410000 */
[----:B------:R-:W-:Y:S02]  /*a210*/  FMUL.FTZ R95, R0, R95 ;  /* 0x0000005f005f7220 */ /* 0x000fe40000410000 */
[C---:B------:R-:W-:Y:S03]  /*a220*/  FMUL.FTZ R96, R2.reuse, R96 ;  /* 0x0000006002607220 */ /* 0x040fe60000410000 */
[----:B------:R-:W-:Y:S02]  /*a230*/  FMUL.FTZ R97, R2, R97 ;  /* 0x0000006102617220 */ /* 0x000fe40000410000 */
[C---:B-1----:R-:W-:Y:S03]  /*a240*/  HMMA.16816.F32.BF16 R92, R136.reuse, R148, R92 ;  /* 0x00000094885c723c */ /* 0x042fe6000004185c */
[C---:B------:R-:W-:Y:S02]  /*a250*/  FMUL.FTZ R98, R0.reuse, R98 ;  /* 0x0000006200627220 */ /* 0x040fe40000410000 */
[----:B------:R-:W-:Y:S02]  /*a260*/  FMUL.FTZ R99, R0, R99 ;  /* 0x0000006300637220 */ /* 0x000fe40000410000 */
[C---:B------:R-:W-:Y:S02]  /*a270*/  FMUL.FTZ R100, R2.reuse, R100 ;  /* 0x0000006402647220 */ /* 0x040fe40000410000 */
[--C-:B---3--:R-:W-:Y:S03]  /*a280*/  FFMA.FTZ R134, R177, c[0x0][0x2d0], -R133.reuse ;  /* 0x0000b400b1867a23 */ /* 0x108fe60000010885 */
[C---:B------:R-:W-:Y:S01]  /*a290*/  HMMA.16816.F32.BF16 R96, R136.reuse, R150, R96 ;  /* 0x000000968860723c */ /* 0x040fe20000041860 */
[----:B------:R-:W1:Y:S01]  /*a2a0*/  LDSM.16.MT88.4 R148, [R216+0x6100] ;  /* 0x00610000d894783b */ /* 0x000e620000004200 */
[----:B------:R3:W-:Y:S01]  /*a2b0*/  MUFU.EX2 R192, R134 ;  /* 0x0000008600c07308 */ /* 0x0007e20000000800 */
[----:B------:R-:W-:Y:S02]  /*a2c0*/  FMUL.FTZ R101, R2, R101 ;  /* 0x0000006502657220 */ /* 0x000fe40000410000 */
[C---:B------:R-:W-:Y:S02]  /*a2d0*/  FMUL.FTZ R102, R0.reuse, R102 ;  /* 0x0000006600667220 */ /* 0x040fe40000410000 */
[----:B------:R-:W-:Y:S02]  /*a2e0*/  FMUL.FTZ R103, R0, R103 ;  /* 0x0000006700677220 */ /* 0x000fe40000410000 */
[C---:B------:R-:W-:Y:S03]  /*a2f0*/  FMUL.FTZ R104, R2.reuse, R104 ;  /* 0x0000006802687220 */ /* 0x040fe60000410000 */
[----:B------:R-:W-:Y:S02]  /*a300*/  FMUL.FTZ R105, R2, R105 ;  /* 0x0000006902697220 */ /* 0x000fe40000410000 */
        /* <DEDUP_REMOVED lines=9> */
[--C-:B---3--:R-:W-:Y:S02]  /*a3a0*/  FFMA.FTZ R134, R176, c[0x0][0x2d0], -R133.reuse ;  /* 0x0000b400b0867a23 */ /* 0x108fe40000010885 */
[----:B------:R-:W-:Y:S02]  /*a3b0*/  LDSM.16.MT88.4 R176, [R214+0x3900] ;  /* 0x00390000d6b0783b */ /* 0x000fe40000004200 */
[----:B------:R3:W1:Y:S01]  /*a3c0*/  MUFU.EX2 R191, R134 ;  /* 0x0000008600bf7308 */ /* 0x0006620000000800 */
[C---:B----4-:R-:W-:Y:S03]  /*a3d0*/  HMMA.16816.F32.BF16 R108, R136.reuse, R144, R108 ;  /* 0x00000090886c723c */ /* 0x050fe6000004186c */
[C---:B------:R-:W-:Y:S02]  /*a3e0*/  FMUL.FTZ R112, R2.reuse, R112 ;  /* 0x0000007002707220 */ /* 0x040fe40000410000 */
[----:B------:R-:W-:Y:S02]  /*a3f0*/  FMUL.FTZ R113, R2, R113 ;  /* 0x0000007102717220 */ /* 0x000fe40000410000 */
[C---:B------:R-:W-:Y:S02]  /*a400*/  FMUL.FTZ R114, R0.reuse, R114 ;  /* 0x0000007200727220 */ /* 0x040fe40000410000 */
[----:B------:R-:W-:Y:S03]  /*a410*/  FMUL.FTZ R115, R0, R115 ;  /* 0x0000007300737220 */ /* 0x000fe60000410000 */
[C---:B------:R-:W-:Y:S02]  /*a420*/  FMUL.FTZ R116, R2.reuse, R116 ;  /* 0x0000007402747220 */ /* 0x040fe40000410000 */
[----:B------:R-:W-:Y:S02]  /*a430*/  FMUL.FTZ R117, R2, R117 ;  /* 0x0000007502757220 */ /* 0x000fe40000410000 */
[C---:B------:R-:W-:Y:S01]  /*a440*/  HMMA.16816.F32.BF16 R112, R136.reuse, R146, R112 ;  /* 0x000000928870723c */ /* 0x040fe20000041870 */
[----:B------:R-:W4:Y:S02]  /*a450*/  LDSM.16.MT88.4 R144, [R213+0x900] ;  /* 0x00090000d590783b */ /* 0x000f240000004200 */
        /* <DEDUP_REMOVED lines=18> */
[--C-:B---3--:R-:W-:Y:S04]  /*a580*/  FFMA.FTZ R134, R182, c[0x0][0x2d0], -R172.reuse ;  /* 0x0000b400b6867a23 */ /* 0x108fe800000108ac */
[----:B------:R2:W-:Y:S01]  /*a590*/  MUFU.EX2 R244, R134 ;  /* 0x0000008600f47308 */ /* 0x0005e20000000800 */
[----:B------:R-:W-:Y:S01]  /*a5a0*/  HMMA.16816.F32.BF16 R128, R136, R142, R128 ;  /* 0x0000008e8880723c */ /* 0x000fe20000041880 */
[----:B------:R-:W3:Y:S06]  /*a5b0*/  LDSM.16.MT88.4 R140, [R213+0x2900] ;  /* 0x00290000d58c783b */ /* 0x000eec0000004200 */
[----:B-----5:R-:W-:Y:S02]  /*a5c0*/  F2FP.BF16.PACK_AB R136, R247, R248 ;  /* 0x000000f8f788723e */ /* 0x020fe400000010ff */
[----:B------:R-:W-:Y:S03]  /*a5d0*/  F2FP.BF16.PACK_AB R138, R245, R246 ;  /* 0x000000f6f58a723e */ /* 0x000fe600000010ff */
[----:B------:R-:W-:Y:S02]  /*a5e0*/  F2FP.BF16.PACK_AB R137, R193, R194 ;  /* 0x000000c2c189723e */ /* 0x000fe400000010ff */
[----:B------:R-:W-:Y:S07]  /*a5f0*/  F2FP.BF16.PACK_AB R139, R191, R192 ;  /* 0x000000c0bf8b723e */ /* 0x000fee00000010ff */
[C---:B----4-:R-:W-:Y:S03]  /*a600*/  HMMA.16816.F32.BF16 R4, R136.reuse, R144, R4 ;  /* 0x000000908804723c */ /* 0x050fe60000041804 */
[--C-:B--2---:R-:W-:Y:S04]  /*a610*/  FFMA.FTZ R134, R188, c[0x0][0x2d0], -R172.reuse ;  /* 0x0000b400bc867a23 */ /* 0x104fe800000108ac */
[----:B------:R2:W4:Y:S01]  /*a620*/  MUFU.EX2 R243, R134 ;  /* 0x0000008600f37308 */ /* 0x0005220000000800 */
[C---:B------:R-:W-:Y:S01]  /*a630*/  HMMA.16816.F32.BF16 R8, R136.reuse, R146, R8 ;  /* 0x000000928808723c */ /* 0x040fe20000041808 */
[----:B------:R-:W5:Y:S07]  /*a640*/  LDSM.16.MT88.4 R144, [R214+0x2900] ;  /* 0x00290000d690783b */ /* 0x000f6e0000004200 */
[C---:B------:R-:W-:Y:S08]  /*a650*/  HMMA.16816.F32.BF16 R12, R136.reuse, R152, R12 ;  /* 0x00000098880c723c */ /* 0x040ff0000004180c */
[C---:B------:R-:W-:Y:S01]  /*a660*/  HMMA.16816.F32.BF16 R16, R136.reuse, R154, R16 ;  /* 0x0000009a8810723c */ /* 0x040fe20000041810 */
[----:B------:R-:W-:Y:S03]  /*a670*/  LDSM.16.MT88.4 R152, [R215+0x2900] ;  /* 0x00290000d798783b */ /* 0x000fe60000004200 */
[--C-:B--2---:R-:W-:Y:S04]  /*a680*/  FFMA.FTZ R134, R189, c[0x0][0x2d0], -R172.reuse ;  /* 0x0000b400bd867a23 */ /* 0x104fe800000108ac */
[C---:B-1----:R-:W-:Y:S01]  /*a690*/  HMMA.16816.F32.BF16 R20, R136.reuse, R148, R20 ;  /* 0x000000948814723c */ /* 0x042fe20000041814 */
[----:B------:R1:W-:Y:S07]  /*a6a0*/  MUFU.EX2 R211, R134 ;  /* 0x0000008600d37308 */ /* 0x0003ee0000000800 */
[C---:B------:R-:W-:Y:S01]  /*a6b0*/  HMMA.16816.F32.BF16 R24, R136.reuse, R150, R24 ;  /* 0x000000968818723c */ /* 0x040fe20000041818 */
[----:B------:R-:W2:Y:S07]  /*a6c0*/  LDSM.16.MT88.4 R148, [R216+0x2900] ;  /* 0x00290000d894783b */ /* 0x000eae0000004200 */
[C---:B------:R-:W-:Y:S08]  /*a6d0*/  HMMA.16816.F32.BF16 R28, R136.reuse, R156, R28 ;  /* 0x0000009c881c723c */ /* 0x040ff0000004181c */
[C---:B------:R-:W-:Y:S01]  /*a6e0*/  HMMA.16816.F32.BF16 R32, R136.reuse, R158, R32 ;  /* 0x0000009e8820723c */ /* 0x040fe20000041820 */
[----:B------:R-:W4:Y:S03]  /*a6f0*/  LDSM.16.MT88.4 R156, [R216+0x4900] ;  /* 0x00490000d89c783b */ /* 0x000f260000004200 */
[--C-:B-1----:R-:W-:Y:S04]  /*a700*/  FFMA.FTZ R134, R190, c[0x0][0x2d0], -R172.reuse ;  /* 0x0000b400be867a23 */ /* 0x102fe800000108ac */
[C---:B---3--:R-:W-:Y:S01]  /*a710*/  HMMA.16816.F32.BF16 R36, R136.reuse, R140, R36 ;  /* 0x0000008c8824723c */ /* 0x048fe20000041824 */
[----:B------:R1:W3:Y:S07]  /*a720*/  MUFU.EX2 R190, R134 ;  /* 0x0000008600be7308 */ /* 0x0002ee0000000800 */
[C---:B------:R-:W-:Y:S01]  /*a730*/  HMMA.16816.F32.BF16 R40, R136.reuse, R142, R40 ;  /* 0x0000008e8828723c */ /* 0x040fe20000041828 */
[----:B------:R-:W3:Y:S07]  /*a740*/  LDSM.16.MT88.4 R140, [R215+0x4900] ;  /* 0x00490000d78c783b */ /* 0x000eee0000004200 */
[C---:B-----5:R-:W-:Y:S08]  /*a750*/  HMMA.16816.F32.BF16 R44, R136.reuse, R144, R44 ;  /* 0x00000090882c723c */ /* 0x060ff0000004182c */
[C---:B------:R-:W-:Y:S01]  /*a760*/  HMMA.16816.F32.BF16 R48, R136.reuse, R146, R48 ;  /* 0x000000928830723c */ /* 0x040fe20000041830 */
[----:B------:R-:W5:Y:S03]  /*a770*/  LDSM.16.MT88.4 R144, [R213+0x6900] ;  /* 0x00690000d590783b */ /* 0x000f660000004200 */
[--C-:B-1----:R-:W-:Y:S04]  /*a780*/  FFMA.FTZ R134, R181, c[0x0][0x2d0], -R133.reuse ;  /* 0x0000b400b5867a23 */ /* 0x102fe80000010885 */
[C---:B--2---:R-:W-:Y:S01]  /*a790*/  HMMA.16816.F32.BF16 R52, R136.reuse, R148, R52 ;  /* 0x000000948834723c */ /* 0x044fe20000041834 */
[----:B------:R1:W-:Y:S07]  /*a7a0*/  MUFU.EX2 R185, R134 ;  /* 0x0000008600b97308 */ /* 0x0003ee0000000800 */
[C---:B------:R-:W-:Y:S01]  /*a7b0*/  HMMA.16816.F32.BF16 R56, R136.reuse, R150, R56 ;  /* 0x000000968838723c */ /* 0x040fe20000041838 */
[----:B------:R-:W2:Y:S07]  /*a7c0*/  LDSM.16.MT88.4 R148, [R214+0x6900] ;  /* 0x00690000d694783b */ /* 0x000eae0000004200 */
[C---:B------:R-:W-:Y:S08]  /*a7d0*/  HMMA.16816.F32.BF16 R60, R136.reuse, R152, R60 ;  /* 0x00000098883c723c */ /* 0x040ff0000004183c */
[C---:B------:R-:W-:Y:S01]  /*a7e0*/  HMMA.16816.F32.BF16 R64, R136.reuse, R154, R64 ;  /* 0x0000009a8840723c */ /* 0x040fe20000041840 */
[----:B------:R-:W2:Y:S03]  /*a7f0*/  LDSM.16.MT88.4 R152, [R216+0x6900] ;  /* 0x00690000d898783b */ /* 0x000ea60000004200 */
[--C-:B-1----:R-:W-:Y:S04]  /*a800*/  FFMA.FTZ R134, R183, c[0x0][0x2d0], -R133.reuse ;  /* 0x0000b400b7867a23 */ /* 0x102fe80000010885 */
[C---:B------:R-:W-:Y:S01]  /*a810*/  HMMA.16816.F32.BF16 R68, R136.reuse, R160, R68 ;  /* 0x000000a08844723c */ /* 0x040fe20000041844 */
[----:B------:R1:W1:Y:S07]  /*a820*/  MUFU.EX2 R184, R134 ;  /* 0x0000008600b87308 */ /* 0x00026e0000000800 */
[C---:B------:R-:W-:Y:S01]  /*a830*/  HMMA.16816.F32.BF16 R72, R136.reuse, R162, R72 ;  /* 0x000000a28848723c */ /* 0x040fe20000041848 */
[----:B------:R-:W-:Y:S07]  /*a840*/  LDSM.16.MT88.4 R160, [R215+0x1100] ;  /* 0x00110000d7a0783b */ /* 0x000fee0000004200 */
[C---:B------:R-:W-:Y:S08]  /*a850*/  HMMA.16816.F32.BF16 R76, R136.reuse, R164, R76 ;  /* 0x000000a4884c723c */ /* 0x040ff0000004184c */
[C---:B------:R-:W-:Y:S01]  /*a860*/  HMMA.16816.F32.BF16 R80, R136.reuse, R166, R80 ;  /* 0x000000a68850723c */ /* 0x040fe20000041850 */
[----:B------:R-:W-:Y:S03]  /*a870*/  LDSM.16.MT88.4 R164, [R214+0x5100] ;  /* 0x00510000d6a4783b */ /* 0x000fe60000004200 */
[--C-:B-1----:R-:W-:Y:S04]  /*a880*/  FFMA.FTZ R134, R186, c[0x0][0x2d0], -R133.reuse ;  /* 0x0000b400ba867a23 */ /* 0x102fe80000010885 */
[C---:B----4-:R-:W-:Y:S01]  /*a890*/  HMMA.16816.F32.BF16 R84, R136.reuse, R156, R84 ;  /* 0x0000009c8854723c */ /* 0x050fe20000041854 */
[----:B------:R1:W-:Y:S07]  /*a8a0*/  MUFU.EX2 R183, R134 ;  /* 0x0000008600b77308 */ /* 0x0003ee0000000800 */
[C---:B------:R-:W-:Y:S01]  /*a8b0*/  HMMA.16816.F32.BF16 R88, R136.reuse, R158, R88 ;  /* 0x0000009e8858723c */ /* 0x040fe20000041858 */
[----:B------:R-:W-:Y:S07]  /*a8c0*/  LDSM.16.MT88.4 R156, [R214+0x1100] ;  /* 0x00110000d69c783b */ /* 0x000fee0000004200 */
[C---:B---3--:R-:W-:Y:S08]  /*a8d0*/  HMMA.16816.F32.BF16 R92, R136.reuse, R140, R92 ;  /* 0x0000008c885c723c */ /* 0x048ff0000004185c */
[C---:B------:R-:W-:Y:S01]  /*a8e0*/  HMMA.16816.F32.BF16 R96, R136.reuse, R142, R96 ;  /* 0x0000008e8860723c */ /* 0x040fe20000041860 */
[----:B------:R-:W3:Y:S03]  /*a8f0*/  LDSM.16.MT88.4 R140, [R215+0x6900] ;  /* 0x00690000d78c783b */ /* 0x000ee60000004200 */
[--C-:B-1----:R-:W-:Y:S04]  /*a900*/  FFMA.FTZ R134, R187, c[0x0][0x2d0], -R133.reuse ;  /* 0x0000b400bb867a23 */ /* 0x102fe80000010885 */
[C---:B-----5:R-:W-:Y:S01]  /*a910*/  HMMA.16816.F32.BF16 R100, R136.reuse, R144, R100 ;  /* 0x000000908864723c */ /* 0x060fe20000041864 */
[----:B------:R1:W4:Y:S07]  /*a920*/  MUFU.EX2 R182, R134 ;  /* 0x0000008600b67308 */ /* 0x00032e0000000800 */
[C---:B------:R-:W-:Y:S01]  /*a930*/  HMMA.16816.F32.BF16 R104, R136.reuse, R146, R104 ;  /* 0x000000928868723c */ /* 0x040fe20000041868 */
[----:B------:R-:W5:Y:S07]  /*a940*/  LDSM.16.MT88.4 R144, [R213+0x1100] ;  /* 0x00110000d590783b */ /* 0x000f6e0000004200 */
[C---:B--2---:R-:W-:Y:S08]  /*a950*/  HMMA.16816.F32.BF16 R108, R136.reuse, R148, R108 ;  /* 0x00000094886c723c */ /* 0x044ff0000004186c */
[C---:B------:R-:W-:Y:S01]  /*a960*/  HMMA.16816.F32.BF16 R112, R136.reuse, R150, R112 ;  /* 0x000000968870723c */ /* 0x040fe20000041870 */
[----:B------:R-:W2:Y:S03]  /*a970*/  LDSM.16.MT88.4 R148, [R216+0x1100] ;  /* 0x00110000d894783b */ /* 0x000ea60000004200 */
[--C-:B-1----:R-:W-:Y:S01]  /*a980*/  FFMA.FTZ R134, R198, c[0x0][0x2d0], -R172.reuse ;  /* 0x0000b400c6867a23 */ /* 0x102fe200000108ac */
[----:B------:R-:W-:Y:S03]  /*a990*/  MOV R198, R170 ;  /* 0x000000aa00c67202 */ /* 0x000fe60000000f00 */
[C---:B------:R-:W-:Y:S01]  /*a9a0*/  HMMA.16816.F32.BF16 R116, R136.reuse, R152, R116 ;  /* 0x000000988874723c */ /* 0x040fe20000041874 */
[----:B------:R1:W-:Y:S07]  /*a9b0*/  MUFU.EX2 R189, R134 ;  /* 0x0000008600bd7308 */ /* 0x0003ee0000000800 */
[C---:B------:R-:W-:Y:S01]  /*a9c0*/  HMMA.16816.F32.BF16 R120, R136.reuse, R154, R120 ;  /* 0x0000009a8878723c */ /* 0x040fe20000041878 */
[----:B------:R-:W-:Y:S07]  /*a9d0*/  LDSM.16.MT88.4 R152, [R216+0x3100] ;  /* 0x00310000d898783b */ /* 0x000fee0000004200 */
[C---:B---3--:R-:W-:Y:S08]  /*a9e0*/  HMMA.16816.F32.BF16 R124, R136.reuse, R140, R124 ;  /* 0x0000008c887c723c */ /* 0x048ff0000004187c */
[----:B------:R-:W-:Y:S01]  /*a9f0*/  HMMA.16816.F32.BF16 R128, R136, R142, R128 ;  /* 0x0000008e8880723c */ /* 0x000fe20000041880 */
[----:B------:R-:W3:Y:S03]  /*aa00*/  LDSM.16.MT88.4 R140, [R213+0x3100] ;  /* 0x00310000d58c783b */ /* 0x000ee60000004200 */
[--C-:B-1----:R-:W-:Y:S01]  /*aa10*/  FFMA.FTZ R134, R199, c[0x0][0x2d0], -R172.reuse ;  /* 0x0000b400c7867a23 */ /* 0x102fe200000108ac */
[----:B------:R-:W-:Y:S02]  /*aa20*/  MOV R199, R169 ;  /* 0x000000a900c77202 */ /* 0x000fe40000000f00 */
[----:B------:R-:W-:Y:S01]  /*aa30*/  F2FP.BF16.PACK_AB R136, R243, R244 ;  /* 0x000000f4f388723e */ /* 0x000fe200000010ff */
[----:B------:R1:W1:Y:S01]  /*aa40*/  MUFU.EX2 R188, R134 ;  /* 0x0000008600bc7308 */ /* 0x0002620000000800 */
[----:B------:R-:W-:Y:S03]  /*aa50*/  F2FP.BF16.PACK_AB R138, R190, R211 ;  /* 0x000000d3be8a723e */ /* 0x000fe600000010ff */
[----:B------:R-:W-:Y:S02]  /*aa60*/  F2FP.BF16.PACK_AB R137, R184, R185 ;  /* 0x000000b9b889723e */ /* 0x000fe400000010ff */
[----:B----4-:R-:W-:Y:S07]  /*aa70*/  F2FP.BF16.PACK_AB R139, R182, R183 ;  /* 0x000000b7b68b723e */ /* 0x010fee00000010ff */
[C---:B-----5:R-:W-:Y:S08]  /*aa80*/  HMMA.16816.F32.BF16 R4, R136.reuse, R144, R4 ;  /* 0x000000908804723c */ /* 0x060ff00000041804 */
[C---:B------:R-:W-:Y:S01]  /*aa90*/  HMMA.16816.F32.BF16 R8, R136.reuse, R146, R8 ;  /* 0x000000928808723c */ /* 0x040fe20000041808 */
[----:B------:R-:W4:Y:S03]  /*aaa0*/  LDSM.16.MT88.4 R144, [R214+0x3100] ;  /* 0x00310000d690783b */ /* 0x000f260000004200 */
[--C-:B-1----:R-:W-:Y:S01]  /*aab0*/  FFMA.FTZ R134, R200, c[0x0][0x2d0], -R172.reuse ;  /* 0x0000b400c8867a23 */ /* 0x102fe200000108ac */
[----:B------:R-:W-:Y:S01]  /*aac0*/  MOV R200, R168 ;  /* 0x000000a800c87202 */ /* 0x000fe20000000f00 */
[----:B------:R-:W-:Y:S02]  /*aad0*/  FFMA.FTZ R172, R201, c[0x0][0x2d0], -R172 ;  /* 0x0000b400c9ac7a23 */ /* 0x000fe400000108ac */
[C---:B------:R-:W-:Y:S01]  /*aae0*/  HMMA.16816.F32.BF16 R12, R136.reuse, R156, R12 ;  /* 0x0000009c880c723c */ /* 0x040fe2000004180c */
[----:B------:R-:W5:Y:S01]  /*aaf0*/  LDL.LU R201, [R1+0x4] ;  /* 0x0000040001c97983 */ /* 0x000f620000300800 */
[----:B------:R1:W-:Y:S03]  /*ab00*/  MUFU.EX2 R186, R172 ;  /* 0x000000ac00ba7308 */ /* 0x0003e60000000800 */
[----:B------:R-:W-:Y:S03]  /*ab10*/  LDSM.16.MT88.4 R168, [R215+0x1900] ;  /* 0x00190000d7a8783b */ /* 0x000fe60000004200 */
[C---:B------:R-:W-:Y:S04]  /*ab20*/  HMMA.16816.F32.BF16 R16, R136.reuse, R158, R16 ;  /* 0x0000009e8810723c */ /* 0x040fe80000041810 */
[----:B------:R3:W3:Y:S01]  /*ab30*/  MUFU.EX2 R187, R134 ;  /* 0x0000008600bb7308 */ /* 0x0006e20000000800 */
[----:B------:R-:W4:Y:S03]  /*ab40*/  LDSM.16.MT88.4 R156, [R215+0x3100] ;  /* 0x00310000d79c783b */ /* 0x000f260000004200 */
[C---:B--2---:R-:W-:Y:S08]  /*ab50*/  HMMA.16816.F32.BF16 R20, R136.reuse, R148, R20 ;  /* 0x000000948814723c */ /* 0x044ff00000041814 */
[C---:B------:R-:W-:Y:S01]  /*ab60*/  HMMA.16816.F32.BF16 R24, R136.reuse, R150, R24 ;  /* 0x000000968818723c */ /* 0x040fe20000041818 */
[----:B------:R-:W2:Y:S07]  /*ab70*/  LDSM.16.MT88.4 R148, [R213+0x5100] ;  /* 0x00510000d594783b */ /* 0x000eae0000004200 */
[C---:B------:R-:W-:Y:S01]  /*ab80*/  HMMA.16816.F32.BF16 R28, R136.reuse, R160, R28 ;  /* 0x000000a0881c723c */ /* 0x040fe2000004181c */
[----:B-1----:R-:W-:Y:S03]  /*ab90*/  LDSM.16.MT88.4 R172, [R213+0x3900] ;  /* 0x00390000d5ac783b */ /* 0x002fe60000004200 */
[--C-:B---3--:R-:W-:Y:S04]  /*aba0*/  FFMA.FTZ R134, R195, c[0x0][0x2d0], -R133.reuse ;  /* 0x0000b400c3867a23 */ /* 0x108fe80000010885 */
[C---:B------:R-:W-:Y:S01]  /*abb0*/  HMMA.16816.F32.BF16 R32, R136.reuse, R162, R32 ;  /* 0x000000a28820723c */ /* 0x040fe20000041820 */
[----:B------:R-:W3:Y:S01]  /*abc0*/  LDL.LU R195, [R1] ;  /* 0x0000000001c37983 */ /* 0x000ee20000300800 */
[----:B------:R1:W-:Y:S03]  /*abd0*/  MUFU.EX2 R181, R134 ;  /* 0x0000008600b57308 */ /* 0x0003e60000000800 */
[----:B------:R-:W2:Y:S03]  /*abe0*/  LDSM.16.MT88.4 R160, [R216+0x5100] ;  /* 0x00510000d8a0783b */ /* 0x000ea60000004200 */
[C---:B------:R-:W-:Y:S08]  /*abf0*/  HMMA.16816.F32.BF16 R36, R136.reuse, R140, R36 ;  /* 0x0000008c8824723c */ /* 0x040ff00000041824 */
[C---:B------:R-:W-:Y:S01]  /*ac00*/  HMMA.16816.F32.BF16 R40, R136.reuse, R142, R40 ;  /* 0x0000008e8828723c */ /* 0x040fe20000041828 */
[----:B------:R-:W2:Y:S07]  /*ac10*/  LDSM.16.MT88.4 R140, [R215+0x5100] ;  /* 0x00510000d78c783b */ /* 0x000eae0000004200 */
[C---:B----4-:R-:W-:Y:S04]  /*ac20*/  HMMA.16816.F32.BF16 R44, R136.reuse, R144, R44 ;  /* 0x00000090882c723c */ /* 0x050fe8000004182c */
[--C-:B-1----:R-:W-:Y:S04]  /*ac30*/  FFMA.FTZ R134, R196, c[0x0][0x2d0], -R133.reuse ;  /* 0x0000b400c4867a23 */ /* 0x102fe80000010885 */
[C---:B------:R-:W-:Y:S01]  /*ac40*/  HMMA.16816.F32.BF16 R48, R136.reuse, R146, R48 ;  /* 0x000000928830723c */ /* 0x040fe20000041830 */
[----:B------:R-:W1:Y:S01]  /*ac50*/  LDSM.16.MT88.4 R144, [R213+0x7100] ;  /* 0x00710000d590783b */ /* 0x000e620000004200 */
[----:B------:R4:W1:Y:S06]  /*ac60*/  MUFU.EX2 R180, R134 ;  /* 0x0000008600b47308 */ /* 0x00086c0000000800 */
[C---:B------:R-:W-:Y:S08]  /*ac70*/  HMMA.16816.F32.BF16 R52, R136.reuse, R152, R52 ;  /* 0x000000988834723c */ /* 0x040ff00000041834 */
[C---:B------:R-:W-:Y:S01]  /*ac80*/  HMMA.16816.F32.BF16 R56, R136.reuse, R154, R56 ;  /* 0x0000009a8838723c */ /* 0x040fe20000041838 */
[----:B------:R-:W-:Y:S07]  /*ac90*/  LDSM.16.MT88.4 R152, [R216+0x7100] ;  /* 0x00710000d898783b */ /* 0x000fee0000004200 */
[C---:B------:R-:W-:Y:S04]  /*aca0*/  HMMA.16816.F32.BF16 R60, R136.reuse, R156, R60 ;  /* 0x0000009c883c723c */ /* 0x040fe8000004183c */
[--C-:B----4-:R-:W-:Y:S02]  /*acb0*/  FFMA.FTZ R134, R197, c[0x0][0x2d0], -R133.reuse ;  /* 0x0000b400c5867a23 */ /* 0x110fe40000010885 */
[----:B------:R-:W-:Y:S02]  /*acc0*/  FFMA.FTZ R133, R135, c[0x0][0x2d0], -R133 ;  /* 0x0000b40087857a23 */ /* 0x000fe40000010885 */
[C---:B------:R-:W-:Y:S01]  /*acd0*/  HMMA.16816.F32.BF16 R64, R136.reuse, R158, R64 ;  /* 0x0000009e8840723c */ /* 0x040fe20000041840 */
[----:B------:R-:W-:Y:S01]  /*ace0*/  LDSM.16.MT88.4 R156, [R214+0x1900] ;  /* 0x00190000d69c783b */ /* 0x000fe20000004200 */
[----:B------:R-:W-:Y:S06]  /*acf0*/  MUFU.EX2 R134, R134 ;  /* 0x0000008600867308 */ /* 0x000fec0000000800 */
[C---:B--2---:R-:W-:Y:S04]  /*ad00*/  HMMA.16816.F32.BF16 R68, R136.reuse, R148, R68 ;  /* 0x000000948844723c */ /* 0x044fe80000041844 */
[----:B------:R-:W2:Y:S04]  /*ad10*/  MUFU.EX2 R133, R133 ;  /* 0x0000008500857308 */ /* 0x000ea80000000800 */
[C---:B------:R-:W-:Y:S01]  /*ad20*/  HMMA.16816.F32.BF16 R72, R136.reuse, R150, R72 ;  /* 0x000000968848723c */ /* 0x040fe20000041848 */
[----:B------:R-:W4:Y:S07]  /*ad30*/  LDSM.16.MT88.4 R148, [R214+0x7100] ;  /* 0x00710000d694783b */ /* 0x000f2e0000004200 */
[C---:B------:R-:W-:Y:S08]  /*ad40*/  HMMA.16816.F32.BF16 R76, R136.reuse, R164, R76 ;  /* 0x000000a4884c723c */ /* 0x040ff0000004184c */
[C---:B------:R-:W-:Y:S08]  /*ad50*/  HMMA.16816.F32.BF16 R80, R136.reuse, R166, R80 ;  /* 0x000000a68850723c */ /* 0x040ff00000041850 */
[C---:B------:R-:W-:Y:S08]  /*ad60*/  HMMA.16816.F32.BF16 R84, R136.reuse, R160, R84 ;  /* 0x000000a08854723c */ /* 0x040ff00000041854 */
[C---:B------:R-:W-:Y:S01]  /*ad70*/  HMMA.16816.F32.BF16 R88, R136.reuse, R162, R88 ;  /* 0x000000a28858723c */ /* 0x040fe20000041858 */
[----:B------:R-:W-:Y:S07]  /*ad80*/  LDSM.16.MT88.4 R160, [R216+0x1900] ;  /* 0x00190000d8a0783b */ /* 0x000fee0000004200 */
[C---:B------:R-:W-:Y:S08]  /*ad90*/  HMMA.16816.F32.BF16 R92, R136.reuse, R140, R92 ;  /* 0x0000008c885c723c */ /* 0x040ff0000004185c */
[C---:B------:R-:W-:Y:S01]  /*ada0*/  HMMA.16816.F32.BF16 R96, R136.reuse, R142, R96 ;  /* 0x0000008e8860723c */ /* 0x040fe20000041860 */
[----:B------:R-:W2:Y:S07]  /*adb0*/  LDSM.16.MT88.4 R140, [R215+0x7100] ;  /* 0x00710000d78c783b */ /* 0x000eae0000004200 */
[C---:B-1----:R-:W-:Y:S08]  /*adc0*/  HMMA.16816.F32.BF16 R100, R136.reuse, R144, R100 ;  /* 0x000000908864723c */ /* 0x042ff00000041864 */
[C---:B------:R-:W-:Y:S01]  /*add0*/  HMMA.16816.F32.BF16 R104, R136.reuse, R146, R104 ;  /* 0x000000928868723c */ /* 0x040fe20000041868 */
[----:B------:R-:W1:Y:S07]  /*ade0*/  LDSM.16.MT88.4 R144, [R213+0x1900] ;  /* 0x00190000d590783b */ /* 0x000e6e0000004200 */
[C---:B----4-:R-:W-:Y:S08]  /*adf0*/  HMMA.16816.F32.BF16 R108, R136.reuse, R148, R108 ;  /* 0x00000094886c723c */ /* 0x050ff0000004186c */
[C---:B------:R-:W-:Y:S08]  /*ae00*/  HMMA.16816.F32.BF16 R112, R136.reuse, R150, R112 ;  /* 0x000000968870723c */ /* 0x040ff00000041870 */
[C---:B------:R-:W-:Y:S08]  /*ae10*/  HMMA.16816.F32.BF16 R116, R136.reuse, R152, R116 ;  /* 0x000000988874723c */ /* 0x040ff00000041874 */
[C---:B------:R-:W-:Y:S08]  /*ae20*/  HMMA.16816.F32.BF16 R120, R136.reuse, R154, R120 ;  /* 0x0000009a8878723c */ /* 0x040ff00000041878 */
[C---:B--2---:R-:W-:Y:S08]  /*ae30*/  HMMA.16816.F32.BF16 R124, R136.reuse, R140, R124 ;  /* 0x0000008c887c723c */ /* 0x044ff0000004187c */
[----:B------:R-:W-:Y:S07]  /*ae40*/  HMMA.16816.F32.BF16 R128, R136, R142, R128 ;  /* 0x0000008e8880723c */ /* 0x000fee0000041880 */
[----:B------:R-:W-:Y:S02]  /*ae50*/  F2FP.BF16.PACK_AB R136, R188, R189 ;  /* 0x000000bdbc88723e */ /* 0x000fe400000010ff */
[----:B------:R-:W-:Y:S03]  /*ae60*/  F2FP.BF16.PACK_AB R138, R186, R187 ;  /* 0x000000bbba8a723e */ /* 0x000fe600000010ff */
[----:B------:R-:W-:Y:S02]  /*ae70*/  F2FP.BF16.PACK_AB R137, R180, R181 ;  /* 0x000000b5b489723e */ /* 0x000fe400000010ff */
[----:B------:R-:W-:Y:S07]  /*ae80*/  F2FP.BF16.PACK_AB R139, R133, R134 ;  /* 0x00000086858b723e */ /* 0x000fee00000010ff */
[C---:B-1----:R-:W-:Y:S01]  /*ae90*/  HMMA.16816.F32.BF16 R140, R136.reuse, R144, R4 ;  /* 0x00000090888c723c */ /* 0x042fe20000041804 */
[----:B------:R-:W1:Y:S07]  /*aea0*/  LDSM.16.MT88.4 R4, [R216+0x3900] ;  /* 0x00390000d804783b */ /* 0x000e6e0000004200 */
[C---:B------:R-:W-:Y:S01]  /*aeb0*/  HMMA.16816.F32.BF16 R144, R136.reuse, R146, R8 ;  /* 0x000000928890723c */ /* 0x040fe20000041808 */
[----:B------:R-:W2:Y:S07]  /*aec0*/  LDSM.16.MT88.4 R8, [R215+0x3900] ;  /* 0x00390000d708783b */ /* 0x000eae0000004200 */
[C---:B------:R-:W-:Y:S01]  /*aed0*/  HMMA.16816.F32.BF16 R148, R136.reuse, R156, R12 ;  /* 0x0000009c8894723c */ /* 0x040fe2000004180c */
[----:B------:R-:W4:Y:S07]  /*aee0*/  LDSM.16.MT88.4 R12, [R213+0x5900] ;  /* 0x00590000d50c783b */ /* 0x000f2e0000004200 */
[C---:B------:R-:W-:Y:S01]  /*aef0*/  HMMA.16816.F32.BF16 R152, R136.reuse, R158, R16 ;  /* 0x0000009e8898723c */ /* 0x040fe20000041810 */
[----:B------:R-:W1:Y:S07]  /*af00*/  LDSM.16.MT88.4 R16, [R214+0x5900] ;  /* 0x00590000d610783b */ /* 0x000e6e0000004200 */
[C---:B------:R-:W-:Y:S01]  /*af10*/  HMMA.16816.F32.BF16 R156, R136.reuse, R160, R20 ;  /* 0x000000a0889c723c */ /* 0x040fe20000041814 */
[----:B------:R-:W1:Y:S07]  /*af20*/  LDSM.16.MT88.4 R20, [R216+0x5900] ;  /* 0x00590000d814783b */ /* 0x000e6e0000004200 */
[C---:B------:R-:W-:Y:S01]  /*af30*/  HMMA.16816.F32.BF16 R160, R136.reuse, R162, R24 ;  /* 0x000000a288a0723c */ /* 0x040fe20000041818 */
[----:B------:R-:W1:Y:S07]  /*af40*/  LDSM.16.MT88.4 R24, [R215+0x5900] ;  /* 0x00590000d718783b */ /* 0x000e6e0000004200 */
[C---:B------:R-:W-:Y:S01]  /*af50*/  HMMA.16816.F32.BF16 R164, R136.reuse, R168, R28 ;  /* 0x000000a888a4723c */ /* 0x040fe2000004181c */
[----:B------:R-:W1:Y:S07]  /*af60*/  LDSM.16.MT88.4 R28, [R213+0x7900] ;  /* 0x00790000d51c783b */ /* 0x000e6e0000004200 */
[C---:B------:R-:W-:Y:S08]  /*af70*/  HMMA.16816.F32.BF16 R168, R136.reuse, R170, R32 ;  /* 0x000000aa88a8723c */ /* 0x040ff00000041820 */
[C---:B------:R-:W-:Y:S08]  /*af80*/  HMMA.16816.F32.BF16 R36, R136.reuse, R172, R36 ;  /* 0x000000ac8824723c */ /* 0x040ff00000041824 */
        /* <DEDUP_REMOVED lines=12> */
[C---:B------:R-:W-:Y:S07]  /*b050*/  HMMA.16816.F32.BF16 R76, R136.reuse, R16, R76 ;  /* 0x00000010884c723c */ /* 0x040fee000004184c */
[----:B---3--:R-:W-:Y:S01]  /*b060*/  FFMA.FTZ R16, R2, R195, R249 ;  /* 0x000000c302107223 */ /* 0x008fe200000100f9 */
[C---:B------:R-:W-:Y:S04]  /*b070*/  HMMA.16816.F32.BF16 R80, R136.reuse, R18, R80 ;  /* 0x000000128850723c */ /* 0x040fe80000041850 */
[----:B-----5:R-:W-:Y:S02]  /*b080*/  FFMA.FTZ R2, R0, R201, R205 ;  /* 0x000000c900027223 */ /* 0x020fe400000100cd */
        /* <DEDUP_REMOVED lines=19> */
[C---:B-1----:R-:W-:Y:S04]  /*b1c0*/  HMMA.16816.F32.BF16 R108, R136.reuse, R4, R108 ;  /* 0x00000004886c723c */ /* 0x042fe8000004186c */
        /* <DEDUP_REMOVED lines=11> */
[----:B------:R-:W-:Y:S01]  /*b280*/  FADD.FTZ R4, R182, R2 ;  /* 0x00000002b6047221 */ /* 0x000fe20000010000 */
[C---:B----4-:R-:W-:Y:S03]  /*b290*/  HMMA.16816.F32.BF16 R124, R136.reuse, R12, R124 ;  /* 0x0000000c887c723c */ /* 0x050fe6000004187c */
[----:B------:R-:W-:Y:S02]  /*b2a0*/  FADD.FTZ R2, R189, R0 ;  /* 0x00000000bd027221 */ /* 0x000fe40000010000 */
[----:B------:R-:W-:Y:S02]  /*b2b0*/  FADD.FTZ R0, R181, R4 ;  /* 0x00000004b5007221 */ /* 0x000fe40000010000 */
[----:B------:R-:W-:Y:S01]  /*b2c0*/  FADD.FTZ R2, R188, R2 ;  /* 0x00000002bc027221 */ /* 0x000fe20000010000 */
[----:B------:R-:W-:Y:S04]  /*b2d0*/  HMMA.16816.F32.BF16 R128, R136, R14, R128 ;  /* 0x0000000e8880723c */ /* 0x000fe80000041880 */
[----:B------:R-:W-:Y:S02]  /*b2e0*/  FADD.FTZ R0, R180, R0 ;  /* 0x00000000b4007221 */ /* 0x000fe40000010000 */
[----:B------:R-:W-:Y:S02]  /*b2f0*/  FADD.FTZ R2, R187, R2 ;  /* 0x00000002bb027221 */ /* 0x000fe40000010000 */
[----:B------:R-:W-:Y:S01]  /*b300*/  FADD.FTZ R0, R134, R0 ;  /* 0x0000000086007221 */ /* 0x000fe20000010000 */
[----:B------:R-:W-:Y:S03]  /*b310*/  MOV R134, R3 ;  /* 0x0000000300867202 */ /* 0x000fe60000000f00 */
[----:B------:R-:W-:Y:S02]  /*b320*/  FADD.FTZ R2, R186, R2 ;  /* 0x00000002ba027221 */ /* 0x000fe40000010000 */
[----:B------:R-:W-:Y:S01]  /*b330*/  FADD.FTZ R0, R133, R0 ;  /* 0x0000000085007221 */ /* 0x000fe20000010000 */
[----:B------:R-:W-:Y:S02]  /*b340*/  MOV R133, R132 ;  /* 0x0000008400857202 */ /* 0x000fe40000000f00 */
[----:B------:R1:W-:Y:S04]  /*b350*/  STL [R1], R2 ;  /* 0x0000000201007387 */ /* 0x0003e80000100800 */
[----:B------:R1:W-:Y:S01]  /*b360*/  STL [R1+0x4], R0 ;  /* 0x0000040001007387 */ /* 0x0003e20000100800 */
[----:B------:R-:W-:-:S05]  /*b370*/  @P0 BRA `(.L_x_997) ;  /* 0xffffb9d000000947 */ /* 0x000fca000383ffff */
.L_x_986:
[----:B------:R-:W2:Y:S01]  /*b380*/  S2UR UR24, SR_CTAID.X ;  /* 0x00000000001879c3 */ /* 0x000ea20000002500 */
[----:B------:R-:W-:Y:S01]  /*b390*/  ULDC UR25, c[0x0][0x168] ;  /* 0x00005a0000197ab9 */ /* 0x000fe20000000800 */
[----:B------:R-:W-:Y:S01]  /*b3a0*/  PLOP3.LUT P0, PT, PT, PT, UP1, 0x40, 0x0 ;  /* 0x000000000000781c */ /* 0x000fe20003f0e818 */
[----:B------:R-:W-:-:S02]  /*b3b0*/  ULDC.64 UR4, c[0x0][0x2c8] ;  /* 0x0000b20000047ab9 */ /* 0x000fc40000000a00 */
[----:B------:R-:W-:Y:S02]  /*b3c0*/  UIADD3 UR25, -UR25, 0x1, URZ ;  /* 0x0000000119197890 */ /* 0x000fe4000fffe13f */
[----:B--2---:R-:W-:-:S04]  /*b3d0*/  ULEA UR24, UR24, 0x7f, 0x7 ;  /* 0x0000007f18187891 */ /* 0x004fc8000f8e383f */
        /* <DEDUP_REMOVED lines=20> */
.L_x_999:
[----:B------:R-:W-:Y:S02]  /*b520*/  ULDC UR4, c[0x0][0x32c] ;  /* 0x0000cb0000047ab9 */ /* 0x000fe40000000800 */
[----:B------:R-:W-:-:S03]  /*b530*/  UISETP.NE.AND UP0, UPT, UR4, 0x1, UPT ;  /* 0x000000010400788c */ /* 0x000fc6000bf05270 */
[----:B------:R-:W-:Y:S02]  /*b540*/  ULDC.64 UR4, c[0x0][0x330] ;  /* 0x0000cc0000047ab9 */ /* 0x000fe40000000a00 */
[----:B------:R-:W-:-:S07]  /*b550*/  UIMAD.WIDE.U32 UR26, UR24, UR4, URZ ;  /* 0x00000004181a72a5 */ /* 0x000fce000f8e003f */
[----:B------:R-:W-:Y:S02]  /*b560*/  @UP0 UMOV UR25, UR27 ;  /* 0x0000001b00190c82 */ /* 0x000fe40008000000 */
[----:B------:R-:W-:Y:S02]  /*b570*/  @UP0 USHF.R.U32.HI UR24, URZ, UR5, UR25 ;  /* 0x000000053f180299 */ /* 0x000fe40008011619 */
.L_x_1000:
[----:B------:R-:W-:Y:S02]  /*b580*/  ULDC UR4, c[0x0][0x32c] ;  /* 0x0000cb0000047ab9 */ /* 0x000fe40000000800 */
[----:B------:R-:W-:-:S04]  /*b590*/  UIMAD UR4, UR24, UR4, URZ ;  /* 0x00000004180472a4 */ /* 0x000fc8000f8e023f */
[----:B------:R-:W-:-:S04]  /*b5a0*/  UISETP.LT.AND UP0, UPT, UR11, UR4, UPT ;  /* 0x000000040b00728c */ /* 0x000fc8000bf01270 */
[----:B------:R-:W-:-:S04]  /*b5b0*/  USEL UR11, UR11, UR4, !UP0 ;  /* 0x000000040b0b7287 */ /* 0x000fc8000c000000 */
.L_x_998:
        /* <DEDUP_REMOVED lines=11> */
[C---:B-1----:R-:W-:Y:S02]  /*b670*/  IADD3 R0, R252.reuse, 0x80, RZ ;  /* 0x00000080fc007810 */ /* 0x042fe40007ffe0ff */
[C---:B------:R-:W-:Y:S02]  /*b680*/  IADD3 R5, R252.reuse, 0x40, RZ ;  /* 0x00000040fc057810 */ /* 0x040fe40007ffe0ff */
[----:B------:R-:W-:Y:S02]  /*b690*/  IADD3 R2, R252, 0x80, RZ ;  /* 0x00000080fc027810 */ /* 0x000fe40007ffe0ff */
[----:B------:R-:W-:-:S02]  /*b6a0*/  SHF.R.S32.HI R0, RZ, 0x1f, R0 ;  /* 0x0000001fff007819 */ /* 0x000fc40000011400 */
[----:B------:R-:W-:Y:S02]  /*b6b0*/  IADD3 R6, R252, 0x40, RZ ;  /* 0x00000040fc067810 */ /* 0x000fe40007ffe0ff */
[----:B------:R-:W-:Y:S02]  /*b6c0*/  SHF.R.S32.HI R5, RZ, 0x1f, R5 ;  /* 0x0000001fff057819 */ /* 0x000fe40000011405 */
[----:B------:R-:W-:Y:S02]  /*b6d0*/  LEA.HI R0, R0, R2, RZ, 0x3 ;  /* 0x0000000200007211 */ /* 0x000fe400078f18ff */
[----:B------:R-:W-:Y:S02]  /*b6e0*/  LEA.HI R5, R5, R6, RZ, 0x3 ;  /* 0x0000000605057211 */ /* 0x000fe400078f18ff */
[----:B------:R-:W-:Y:S02]  /*b6f0*/  LOP3.LUT R0, R0, 0xfffffff8, RZ, 0xc0, !PT ;  /* 0xfffffff800007812 */ /* 0x000fe400078ec0ff */
[----:B------:R-:W-:-:S02]  /*b700*/  LOP3.LUT R5, R5, 0xfffffff8, RZ, 0xc0, !PT ;  /* 0xfffffff805057812 */ /* 0x000fc400078ec0ff */
[----:B------:R-:W-:Y:S01]  /*b710*/  SHF.R.S32.HI R208, RZ, 0x1f, R252 ;  /* 0x0000001fffd07819 */ /* 0x000fe200000114fc */
[----:B------:R-:W-:Y:S01]  /*b720*/  IMAD.MOV.U32 R134, RZ, RZ, R3 ;  /* 0x000000ffff867224 */ /* 0x000fe200078e0003 */
[----:B------:R-:W-:Y:S01]  /*b730*/  SEL R2, RZ, 0x10, P6 ;  /* 0x00000010ff027807 */ /* 0x000fe20003000000 */
[----:B------:R-:W-:Y:S01]  /*b740*/  IMAD.SHL.U32 R204, R0, 0x2, RZ ;  /* 0x0000000200cc7824 */ /* 0x000fe200078e00ff */
[C---:B------:R-:W-:Y:S01]  /*b750*/  SHF.L.U64.HI R208, R252.reuse, 0x1, R208 ;  /* 0x00000001fcd07819 */ /* 0x040fe200000102d0 */
[----:B------:R-:W-:Y:S02]  /*b760*/  IMAD.MOV.U32 R133, RZ, RZ, R132 ;  /* 0x000000ffff857224 */ /* 0x000fe400078e0084 */
[----:B------:R-:W-:Y:S02]  /*b770*/  IMAD.SHL.U32 R3, R252, 0x2, RZ ;  /* 0x00000002fc037824 */ /* 0x000fe400078e00ff */
[----:B------:R-:W-:Y:S01]  /*b780*/  IMAD.SHL.U32 R206, R5, 0x2, RZ ;  /* 0x0000000205ce7824 */ /* 0x000fe200078e00ff */
[----:B--2---:R-:W-:-:S02]  /*b790*/  SHF.L.U64.HI R205, R0, 0x1, R4 ;  /* 0x0000000100cd7819 */ /* 0x004fc40000010204 */
[----:B------:R-:W-:Y:S02]  /*b7a0*/  SEL R0, RZ, 0x10, P5 ;  /* 0x00000010ff007807 */ /* 0x000fe40002800000 */
[----:B---3--:R-:W-:Y:S02]  /*b7b0*/  SHF.L.U64.HI R207, R5, 0x1, R7 ;  /* 0x0000000105cf7819 */ /* 0x008fe40000010207 */
.L_x_1004:
        /* <DEDUP_REMOVED lines=75> */
.L_x_1002:
        /* <DEDUP_REMOVED lines=221> */
[----:B------:R1:W1:Y:S10]  /*ca40*/  MUFU.TANH R138, R12 ;  /* 0x0000000c008a7308 */ /* 0x0002740000002400 */
[----:B------:R1:W1:Y:S01]  /*ca50*/  MUFU.TANH R139, R13 ;  /* 0x0000000d008b7308 */ /* 0x0002620000002400 */
[----:B-----5:R-:W5:Y:S01]  /*ca60*/  LDSM.16.M88.4 R8, [R217+0x7800] ;  /* 0x00780000d908783b */ /* 0x020f620000000200 */
[----:B------:R-:W-:Y:S04]  /*ca70*/  DEPBAR.LE SB0, 0x0 ;  /* 0x000080000000791a */ /* 0x000fe80000000000 */
[C---:B----4-:R-:W-:Y:S04]  /*ca80*/  HMMA.16816.F32.BF16 R20, R192.reuse, R4, R20 ;  /* 0x00000004c014723c */ /* 0x050fe80000041814 */
[----:B------:R4:W1:Y:S01]  /*ca90*/  MUFU.TANH R179, R14 ;  /* 0x0000000e00b37308 */ /* 0x0008620000002400 */
[----:B------:R-:W-:Y:S03]  /*caa0*/  BAR.SYNC.DEFER_BLOCKING 0x0 ;  /* 0x0000000000007b1d */ /* 0x000fe60000010000 */
[C---:B------:R-:W-:Y:S06]  /*cab0*/  HMMA.16816.F32.BF16 R24, R192.reuse, R6, R24 ;  /* 0x00000006c018723c */ /* 0x040fec0000041818 */
[----:B------:R4:W1:Y:S10]  /*cac0*/  MUFU.TANH R180, R15 ;  /* 0x0000000f00b47308 */ /* 0x0008740000002400 */
[----:B------:R4:W1:Y:S01]  /*cad0*/  MUFU.TANH R181, R16 ;  /* 0x0000001000b57308 */ /* 0x0008620000002400 */
[----:B------:R-:W-:Y:S02]  /*cae0*/  FMUL.FTZ R20, R20, c[0x0][0x320] ;  /* 0x0000c80014147a20 */ /* 0x000fe40000410000 */
[----:B------:R-:W-:Y:S02]  /*caf0*/  FMUL.FTZ R21, R21, c[0x0][0x320] ;  /* 0x0000c80015157a20 */ /* 0x000fe40000410000 */
[----:B------:R-:W-:Y:S02]  /*cb00*/  FMUL.FTZ R22, R22, c[0x0][0x320] ;  /* 0x0000c80016167a20 */ /* 0x000fe40000410000 */
[----:B------:R-:W-:Y:S03]  /*cb10*/  FMUL.FTZ R23, R23, c[0x0][0x320] ;  /* 0x0000c80017177a20 */ /* 0x000fe60000410000 */
[----:B------:R4:W1:Y:S01]  /*cb20*/  MUFU.TANH R182, R17 ;  /* 0x0000001100b67308 */ /* 0x0008620000002400 */
[----:B------:R-:W-:Y:S02]  /*cb30*/  FMUL.FTZ R24, R24, c[0x0][0x320] ;  /* 0x0000c80018187a20 */ /* 0x000fe40000410000 */
[----:B------:R-:W-:Y:S01]  /*cb40*/  FMUL.FTZ R25, R25, c[0x0][0x320] ;  /* 0x0000c80019197a20 */ /* 0x000fe20000410000 */
[C---:B-----5:R-:W-:Y:S03]  /*cb50*/  HMMA.16816.F32.BF16 R28, R192.reuse, R8, R28 ;  /* 0x00000008c01c723c */ /* 0x060fe6000004181c */
[----:B------:R-:W-:Y:S02]  /*cb60*/  FMUL.FTZ R26, R26, c[0x0][0x320] ;  /* 0x0000c8001a1a7a20 */ /* 0x000fe40000410000 */
[----:B------:R-:W-:Y:S01]  /*cb70*/  FMUL.FTZ R27, R27, c[0x0][0x320] ;  /* 0x0000c8001b1b7a20 */ /* 0x000fe20000410000 */
[----:B------:R4:W1:Y:S02]  /*cb80*/  MUFU.TANH R183, R18 ;  /* 0x0000001200b77308 */ /* 0x0008640000002400 */
[----:B------:R-:W-:Y:S08]  /*cb90*/  HMMA.16816.F32.BF16 R32, R192, R10, R32 ;  /* 0x0000000ac020723c */ /* 0x000ff00000041820 */
[----:B------:R4:W1:Y:S08]  /*cba0*/  MUFU.TANH R184, R19 ;  /* 0x0000001300b87308 */ /* 0x0008700000002400 */
[----:B------:R-:W-:Y:S02]  /*cbb0*/  FMUL.FTZ R28, R28, c[0x0][0x320] ;  /* 0x0000c8001c1c7a20 */ /* 0x000fe40000410000 */
[----:B------:R4:W1:Y:S01]  /*cbc0*/  MUFU.TANH R185, R20 ;  /* 0x0000001400b97308 */ /* 0x0008620000002400 */
        /* <DEDUP_REMOVED lines=21> */
[----:B------:R4:W1:Y:S01]  /*cd20*/  MUFU.TANH R136, R0 ;  /* 0x0000000000887308 */ /* 0x0008620000002400 */
        /* <DEDUP_REMOVED lines=41> */
[----:B---3--:R-:W-:Y:S02]  /*cfc0*/  IADD3.X R19, RZ, R2, R207, P2, P0 ;  /* 0x00000002ff137210 */ /* 0x008fe400017e04cf */
[----:B------:R-:W-:Y:S04]  /*cfd0*/  IADD3 R16, P2, P0, R16, R0, R204 ;  /* 0x0000000010107210 */ /* 0x000fe8000785e0cc */
[----:B------:R-:W-:Y:S02]  /*cfe0*/  IADD3.X R17, RZ, R2, R205, P2, P0 ;  /* 0x00000002ff117210 */ /* 0x000fe400017e04cd */
[----:B------:R-:W-:Y:S04]  /*cff0*/  IADD3 R14, P2, P0, R14, R0, R5 ;  /* 0x000000000e0e7210 */ /* 0x000fe8000785e005 */
[--C-:B------:R-:W-:Y:S02]  /*d000*/  IADD3.X R15, RZ, R2, R6.reuse, P2, P0 ;  /* 0x00000002ff0f7210 */ /* 0x100fe400017e0406 */
[C---:B-1--4-:R-:W-:Y:S02]  /*d010*/  IADD3 R12, P0, R3.reuse, R5, RZ ;  /* 0x00000005030c7210 */ /* 0x052fe40007f1e0ff */
        /* <DEDUP_REMOVED lines=23> */
.L_x_1003:
[----:B--234-:R-:W-:Y:S01]  /*d190*/  FMNMX.FTZ R0, R172, R133, !PT ;  /* 0x00000085ac007209 */ /* 0x01cfe20007810000 */
[----:B-1----:R-:W-:Y:S01]  /*d1a0*/  LDSM.16.MT88.4 R12, [R213+0x100] ;  /* 0x00010000d50c783b */ /* 0x002fe20000004200 */
        /* <DEDUP_REMOVED lines=31> */
[----:B------:R-:W-:Y:S02]  /*d3a0*/  PLOP3.LUT P0, PT, PT, PT, UP0, 0x80, 0x0 ;  /* 0x000000000000781c */ /* 0x000fe40003f0f008 */
[----:B------:R-:W-:Y:S02]  /*d3b0*/  FMNMX.FTZ R132, R198, R0, !PT ;  /* 0x00000000c6847209 */ /* 0x000fe40007810000 */
[----:B------:R-:W-:Y:S02]  /*d3c0*/  FMNMX.FTZ R0, R195, R2, !PT ;  /* 0x00000002c3007209 */ /* 0x000fe40007810000 */
[----:B------:R-:W-:Y:S02]  /*d3d0*/  FMNMX.FTZ R132, R199, R132, !PT ;  /* 0x00000084c7847209 */ /* 0x000fe40007810000 */
[----:B------:R-:W-:Y:S03]  /*d3e0*/  FMNMX.FTZ R0, R135, R0, !PT ;  /* 0x0000000087007209 */ /* 0x000fe60007810000 */
[----:B------:R-:W-:Y:S01]  /*d3f0*/  SHFL.BFLY PT, R3, R132, 0x2, 0x1f ;  /* 0x0c401f0084037f89 */ /* 0x000fe200000e0000 */
[----:B------:R-:W-:Y:S07]  /*d400*/  FMNMX.FTZ R0, R136, R0, !PT ;  /* 0x0000000088007209 */ /* 0x000fee0007810000 */
        /* <DEDUP_REMOVED lines=11> */
[----:B------:R1:W-:Y:S01]  /*d4c0*/  MUFU.EX2 R172, R4 ;  /* 0x0000000400ac7308 */ /* 0x0003e20000000800 */
[----:B------:R-:W-:Y:S04]  /*d4d0*/  FMUL.FTZ R133, R3, c[0x0][0x2d0] ;  /* 0x0000b40003857a20 */ /* 0x000fe80000410000 */
[--C-:B------:R-:W-:Y:S02]  /*d4e0*/  FFMA.FTZ R6, R174, c[0x0][0x2d0], -R133.reuse ;  /* 0x0000b400ae067a23 */ /* 0x100fe40000010885 */
[--C-:B------:R-:W-:Y:S02]  /*d4f0*/  FFMA.FTZ R8, R178, c[0x0][0x2d0], -R133.reuse ;  /* 0x0000b400b2087a23 */ /* 0x100fe40000010885 */
[--C-:B------:R-:W-:Y:S01]  /*d500*/  FFMA.FTZ R135, R135, c[0x0][0x2d0], -R133.reuse ;  /* 0x0000b40087877a23 */ /* 0x100fe20000010885 */
[----:B------:R2:W3:Y:S10]  /*d510*/  MUFU.EX2 R2, R0 ;  /* 0x0000000000027308 */ /* 0x0004f40000000800 */
[----:B------:R-:W-:Y:S01]  /*d520*/  MUFU.EX2 R135, R135 ;  /* 0x0000008700877308 */ /* 0x000fe20000000800 */
[----:B-1----:R-:W-:Y:S09]  /*d530*/  FFMA.FTZ R4, R177, c[0x0][0x2d0], -R192 ;  /* 0x0000b400b1047a23 */ /* 0x002ff200000108c0 */
[----:B------:R1:W4:Y:S01]  /*d540*/  MUFU.EX2 R5, R4 ;  /* 0x0000000400057308 */ /* 0x0003220000000800 */
[----:B--2---:R-:W-:Y:S02]  /*d550*/  FADD.FTZ R0, -R3, R134 ;  /* 0x0000008603007221 */ /* 0x004fe40000010100 */
[----:B---3--:R-:W-:Y:S02]  /*d560*/  FMUL.FTZ R9, R2, R145 ;  /* 0x0000009102097220 */ /* 0x008fe40000410000 */
[----:B------:R-:W-:Y:S05]  /*d570*/  FMUL.FTZ R0, R0, c[0x0][0x2d0] ;  /* 0x0000b40000007a20 */ /* 0x000fea0000410000 */
[----:B------:R-:W-:Y:S01]  /*d580*/  MUFU.EX2 R177, R6 ;  /* 0x0000000600b17308 */ /* 0x000fe20000000800 */
[C---:B------:R-:W-:Y:S02]  /*d590*/  FMUL.FTZ R16, R2.reuse, R152 ;  /* 0x0000009802107220 */ /* 0x040fe40000410000 */
[C---:B------:R-:W-:Y:S02]  /*d5a0*/  FMUL.FTZ R17, R2.reuse, R153 ;  /* 0x0000009902117220 */ /* 0x040fe40000410000 */
[C---:B------:R-:W-:Y:S02]  /*d5b0*/  FMUL.FTZ R24, R2.reuse, R160 ;  /* 0x000000a002187220 */ /* 0x040fe40000410000 */
[----:B------:R-:W-:Y:S02]  /*d5c0*/  FMUL.FTZ R25, R2, R161 ;  /* 0x000000a102197220 */ /* 0x000fe40000410000 */
[--C-:B------:R-:W-:Y:S01]  /*d5d0*/  FFMA.FTZ R134, R138, c[0x0][0x2d0], -R192.reuse ;  /* 0x0000b4008a867a23 */ /* 0x100fe200000108c0 */
[----:B------:R-:W2:Y:S01]  /*d5e0*/  MUFU.EX2 R0, R0 ;  /* 0x0000000000007308 */ /* 0x000ea20000000800 */
[C---:B------:R-:W-:Y:S02]  /*d5f0*/  FMUL.FTZ R32, R2.reuse, R168 ;  /* 0x000000a802207220 */ /* 0x040fe40000410000 */
[C---:B------:R-:W-:Y:S02]  /*d600*/  FMUL.FTZ R33, R2.reuse, R169 ;  /* 0x000000a902217220 */ /* 0x040fe40000410000 */
[--C-:B-1----:R-:W-:Y:S01]  /*d610*/  FFMA.FTZ R4, R175, c[0x0][0x2d0], -R192.reuse ;  /* 0x0000b400af047a23 */ /* 0x102fe200000108c0 */
[----:B----4-:R-:W-:Y:S01]  /*d620*/  MOV R175, R5 ;  /* 0x0000000500af7202 */ /* 0x010fe20000000f00 */
        /* <DEDUP_REMOVED lines=8> */
[----:B------:R3:W-:Y:S01]  /*d6b0*/  MUFU.EX2 R247, R134 ;  /* 0x0000008600f77308 */ /* 0x0007e20000000800 */
[C---:B------:R-:W-:Y:S02]  /*d6c0*/  FMUL.FTZ R49, R2.reuse, R49 ;  /* 0x0000003102317220 */ /* 0x040fe40000410000 */
[----:B------:R-:W-:Y:S02]  /*d6d0*/  FMUL.FTZ R52, R2, R52 ;  /* 0x0000003402347220 */ /* 0x000fe40000410000 */
[C---:B--2---:R-:W-:Y:S02]  /*d6e0*/  FMUL.FTZ R6, R0.reuse, R142 ;  /* 0x0000008e00067220 */ /* 0x044fe40000410000 */
[C---:B------:R-:W-:Y:S02]  /*d6f0*/  FMUL.FTZ R10, R0.reuse, R146 ;  /* 0x00000092000a7220 */ /* 0x040fe40000410000 */
[C---:B------:R-:W-:Y:S02]  /*d700*/  FMUL.FTZ R11, R0.reuse, R147 ;  /* 0x00000093000b7220 */ /* 0x040fe40000410000 */
[C---:B------:R-:W-:Y:S02]  /*d710*/  FMUL.FTZ R18, R0.reuse, R154 ;  /* 0x0000009a00127220 */ /* 0x040fe40000410000 */
[C---:B------:R-:W-:Y:S01]  /*d720*/  FMUL.FTZ R19, R0.reuse, R155 ;  /* 0x0000009b00137220 */ /* 0x040fe20000410000 */
[----:B-1----:R-:W-:Y:S01]  /*d730*/  MOV R174, R7 ;  /* 0x0000000700ae7202 */ /* 0x002fe20000000f00 */
[--C-:B------:R-:W-:Y:S01]  /*d740*/  FFMA.FTZ R4, R137, c[0x0][0x2d0], -R192.reuse ;  /* 0x0000b40089047a23 */ /* 0x100fe200000108c0 */
[----:B------:R-:W-:Y:S01]  /*d750*/  LDSM.16.MT88.4 R152, [R214+0x2100] ;  /* 0x00210000d698783b */ /* 0x000fe20000004200 */
[----:B------:R1:W-:Y:S01]  /*d760*/  MUFU.EX2 R137, R8 ;  /* 0x0000000800897308 */ /* 0x0003e20000000800 */
[C---:B------:R-:W-:Y:S02]  /*d770*/  FMUL.FTZ R7, R0.reuse, R143 ;  /* 0x0000008f00077220 */ /* 0x040fe40000410000 */
[C---:B------:R-:W-:Y:S02]  /*d780*/  FMUL.FTZ R26, R0.reuse, R162 ;  /* 0x000000a2001a7220 */ /* 0x040fe40000410000 */
[C---:B------:R-:W-:Y:S02]  /*d790*/  FMUL.FTZ R27, R0.reuse, R163 ;  /* 0x000000a3001b7220 */ /* 0x040fe40000410000 */
[C---:B------:R-:W-:Y:S01]  /*d7a0*/  FMUL.FTZ R34, R0.reuse, R170 ;  /* 0x000000aa00227220 */ /* 0x040fe20000410000 */
[----:B------:R-:W-:Y:S01]  /*d7b0*/  LDSM.16.MT88.4 R160, [R215+0x900] ;  /* 0x00090000d7a0783b */ /* 0x000fe20000004200 */
[C---:B------:R-:W-:Y:S01]  /*d7c0*/  FMUL.FTZ R35, R0.reuse, R171 ;  /* 0x000000ab00237220 */ /* 0x040fe20000410000 */
[----:B------:R2:W4:Y:S01]  /*d7d0*/  MUFU.EX2 R5, R4 ;  /* 0x0000000400057308 */ /* 0x0005220000000800 */
[C---:B------:R-:W-:Y:S02]  /*d7e0*/  FMUL.FTZ R38, R0.reuse, R38 ;  /* 0x0000002600267220 */ /* 0x040fe40000410000 */
[C---:B------:R-:W-:Y:S02]  /*d7f0*/  FMUL.FTZ R39, R0.reuse, R39 ;  /* 0x0000002700277220 */ /* 0x040fe40000410000 */
[--C-:B---3--:R-:W-:Y:S01]  /*d800*/  FFMA.FTZ R134, R139, c[0x0][0x2d0], -R192.reuse ;  /* 0x0000b4008b867a23 */ /* 0x108fe200000108c0 */
[----:B------:R-:W-:Y:S01]  /*d810*/  LDSM.16.MT88.4 R168, [R214+0x4900] ;  /* 0x00490000d6a8783b */ /* 0x000fe20000004200 */
[C---:B------:R-:W-:Y:S02]  /*d820*/  FMUL.FTZ R42, R0.reuse, R42 ;  /* 0x0000002a002a7220 */ /* 0x040fe40000410000 */
[C---:B------:R-:W-:Y:S01]  /*d830*/  FMUL.FTZ R43, R0.reuse, R43 ;  /* 0x0000002b002b7220 */ /* 0x040fe20000410000 */
[----:B------:R3:W-:Y:S01]  /*d840*/  MUFU.EX2 R246, R134 ;  /* 0x0000008600f67308 */ /* 0x0007e20000000800 */
[C---:B------:R-:W-:Y:S02]  /*d850*/  FMUL.FTZ R46, R0.reuse, R46 ;  /* 0x0000002e002e7220 */ /* 0x040fe40000410000 */
[----:B------:R-:W-:Y:S02]  /*d860*/  FMUL.FTZ R47, R0, R47 ;  /* 0x0000002f002f7220 */ /* 0x000fe40000410000 */
[----:B-1----:R-:W-:Y:S02]  /*d870*/  FMUL.FTZ R8, R2, R144 ;  /* 0x0000009002087220 */ /* 0x002fe40000410000 */
[----:B------:R-:W1:Y:S01]  /*d880*/  LDSM.16.MT88.4 R144, [R215+0x100] ;  /* 0x00010000d790783b */ /* 0x000e620000004200 */
[C---:B------:R-:W-:Y:S02]  /*d890*/  FMUL.FTZ R50, R0.reuse, R50 ;  /* 0x0000003200327220 */ /* 0x040fe40000410000 */
[----:B------:R-:W-:Y:S02]  /*d8a0*/  FMUL.FTZ R51, R0, R51 ;  /* 0x0000003300337220 */ /* 0x000fe40000410000 */
[C---:B------:R-:W-:Y:S02]  /*d8b0*/  FMUL.FTZ R53, R2.reuse, R53 ;  /* 0x0000003502357220 */ /* 0x040fe40000410000 */
[--C-:B--2---:R-:W-:Y:S01]  /*d8c0*/  FFMA.FTZ R4, R173, c[0x0][0x2d0], -R133.reuse ;  /* 0x0000b400ad047a23 */ /* 0x104fe20000010885 */
[----:B----4-:R-:W-:Y:S01]  /*d8d0*/  MOV R178, R5 ;  /* 0x0000000500b27202 */ /* 0x010fe20000000f00 */
[----:B------:R-:W-:Y:S01]  /*d8e0*/  FMUL.FTZ R5, R2, R141 ;  /* 0x0000008d02057220 */ /* 0x000fe20000410000 */
[----:B------:R-:W-:Y:S01]  /*d8f0*/  F2FP.BF16.PACK_AB R141, R137, R177 ;  /* 0x000000b1898d723e */ /* 0x000fe200000010ff */
[----:B------:R2:W-:Y:S01]  /*d900*/  MUFU.EX2 R249, R4 ;  /* 0x0000000400f97308 */ /* 0x0005e20000000800 */
[----:B------:R-:W-:Y:S01]  /*d910*/  F2FP.BF16.PACK_AB R142, R178, R174 ;  /* 0x000000aeb28e723e */ /* 0x000fe200000010ff */
[C---:B------:R-:W-:Y:S02]  /*d920*/  FMUL.FTZ R54, R0.reuse, R54 ;  /* 0x0000003600367220 */ /* 0x040fe40000410000 */
[----:B------:R-:W-:Y:S02]  /*d930*/  FMUL.FTZ R55, R0, R55 ;  /* 0x0000003700377220 */ /* 0x000fe40000410000 */
[--C-:B---3--:R-:W-:Y:S02]  /*d940*/  FFMA.FTZ R134, R179, c[0x0][0x2d0], -R133.reuse ;  /* 0x0000b400b3867a23 */ /* 0x108fe40000010885 */
[C---:B------:R-:W-:Y:S02]  /*d950*/  FMUL.FTZ R56, R2.reuse, R56 ;  /* 0x0000003802387220 */ /* 0x040fe40000410000 */
[----:B------:R-:W-:Y:S01]  /*d960*/  FMUL.FTZ R57, R2, R57 ;  /* 0x0000003902397220 */ /* 0x000fe20000410000 */
[----:B------:R-:W-:Y:S01]  /*d970*/  MUFU.EX2 R245, R134 ;  /* 0x0000008600f57308 */ /* 0x000fe20000000800 */
[C---:B------:R-:W-:Y:S02]  /*d980*/  FMUL.FTZ R58, R0.reuse, R58 ;  /* 0x0000003a003a7220 */ /* 0x040fe40000410000 */
[----:B------:R-:W-:Y:S02]  /*d990*/  FMUL.FTZ R59, R0, R59 ;  /* 0x0000003b003b7220 */ /* 0x000fe40000410000 */
[C---:B------:R-:W-:Y:S02]  /*d9a0*/  FMUL.FTZ R60, R2.reuse, R60 ;  /* 0x0000003c023c7220 */ /* 0x040fe40000410000 */
[----:B------:R-:W-:Y:S02]  /*d9b0*/  FMUL.FTZ R61, R2, R61 ;  /* 0x0000003d023d7220 */ /* 0x000fe40000410000 */
[C---:B------:R-:W-:Y:S02]  /*d9c0*/  FMUL.FTZ R62, R0.reuse, R62 ;  /* 0x0000003e003e7220 */ /* 0x040fe40000410000 */
[----:B------:R-:W-:Y:S02]  /*d9d0*/  FMUL.FTZ R63, R0, R63 ;  /* 0x0000003f003f7220 */ /* 0x000fe40000410000 */
[--C-:B--2---:R-:W-:Y:S02]  /*d9e0*/  FFMA.FTZ R4, R176, c[0x0][0x2d0], -R133.reuse ;  /* 0x0000b400b0047a23 */ /* 0x104fe40000010885 */
[C---:B------:R-:W-:Y:S02]  /*d9f0*/  FMUL.FTZ R64, R2.reuse, R64 ;  /* 0x0000004002407220 */ /* 0x040fe40000410000 */
[----:B------:R-:W2:Y:S01]  /*da00*/  MUFU.EX2 R248, R4 ;  /* 0x0000000400f87308 */ /* 0x000ea20000000800 */
[----:B------:R-:W-:Y:S02]  /*da10*/  FMUL.FTZ R65, R2, R65 ;  /* 0x0000004102417220 */ /* 0x000fe40000410000 */
[C---:B------:R-:W-:Y:S02]  /*da20*/  FMUL.FTZ R66, R0.reuse, R66 ;  /* 0x0000004200427220 */ /* 0x040fe40000410000 */
        /* <DEDUP_REMOVED lines=9> */
[----:B------:R-:W-:Y:S01]  /*dac0*/  FMUL.FTZ R76, R2, R76 ;  /* 0x0000004c024c7220 */ /* 0x000fe20000410000 */
[----:B--2---:R-:W-:Y:S01]  /*dad0*/  F2FP.BF16.PACK_AB R143, R248, R249 ;  /* 0x000000f9f88f723e */ /* 0x004fe200000010ff */
[C---:B------:R-:W-:Y:S01]  /*dae0*/  FMUL.FTZ R4, R2.reuse, R140 ;  /* 0x0000008c02047220 */ /* 0x040fe20000410000 */
[----:B------:R-:W-:Y:S01]  /*daf0*/  F2FP.BF16.PACK_AB R140, R175, R172 ;  /* 0x000000acaf8c723e */ /* 0x000fe200000010ff */
[----:B------:R-:W-:Y:S02]  /*db00*/  FMUL.FTZ R77, R2, R77 ;  /* 0x0000004d024d7220 */ /* 0x000fe40000410000 */
[C---:B------:R-:W-:Y:S02]  /*db10*/  FMUL.FTZ R78, R0.reuse, R78 ;  /* 0x0000004e004e7220 */ /* 0x040fe40000410000 */
[----:B------:R-:W-:Y:S02]  /*db20*/  FMUL.FTZ R79, R0, R79 ;  /* 0x0000004f004f7220 */ /* 0x000fe40000410000 */
[C---:B------:R-:W-:Y:S05]  /*db30*/  HMMA.16816.F32.BF16 R4, R140.reuse, R12, R4 ;  /* 0x0000000c8c04723c */ /* 0x040fea0000041804 */
[C---:B------:R-:W-:Y:S02]  /*db40*/  FMUL.FTZ R80, R2.reuse, R80 ;  /* 0x0000005002507220 */ /* 0x040fe40000410000 */
[C---:B------:R-:W-:Y:S01]  /*db50*/  FMUL.FTZ R12, R2.reuse, R148 ;  /* 0x00000094020c7220 */ /* 0x040fe20000410000 */
[C---:B------:R-:W-:Y:S04]  /*db60*/  HMMA.16816.F32.BF16 R8, R140.reuse, R14, R8 ;  /* 0x0000000e8c08723c */ /* 0x040fe80000041808 */
[C---:B------:R-:W-:Y:S02]  /*db70*/  FMUL.FTZ R13, R2.reuse, R149 ;  /* 0x00000095020d7220 */ /* 0x040fe40000410000 */
[----:B------:R-:W-:Y:S02]  /*db80*/  FMUL.FTZ R81, R2, R81 ;  /* 0x0000005102517220 */ /* 0x000fe40000410000 */
[C---:B------:R-:W-:Y:S04]  /*db90*/  FMUL.FTZ R14, R0.reuse, R150 ;  /* 0x00000096000e7220 */ /* 0x040fe80000410000 */
[C---:B------:R-:W-:Y:S02]  /*dba0*/  FMUL.FTZ R15, R0.reuse, R151 ;  /* 0x00000097000f7220 */ /* 0x040fe40000410000 */
[----:B------:R-:W2:Y:S01]  /*dbb0*/  LDSM.16.MT88.4 R148, [R213+0x2100] ;  /* 0x00210000d594783b */ /* 0x000ea20000004200 */
[C---:B------:R-:W-:Y:S02]  /*dbc0*/  FMUL.FTZ R82, R0.reuse, R82 ;  /* 0x0000005200527220 */ /* 0x040fe40000410000 */
[----:B------:R-:W-:Y:S02]  /*dbd0*/  FMUL.FTZ R83, R0, R83 ;  /* 0x0000005300537220 */ /* 0x000fe40000410000 */
[C---:B------:R-:W-:Y:S03]  /*dbe0*/  HMMA.16816.F32.BF16 R12, R140.reuse, R20, R12 ;  /* 0x000000148c0c723c */ /* 0x040fe6000004180c */
[C---:B------:R-:W-:Y:S02]  /*dbf0*/  FMUL.FTZ R84, R2.reuse, R84 ;  /* 0x0000005402547220 */ /* 0x040fe40000410000 */
[C---:B------:R-:W-:Y:S02]  /*dc00*/  FMUL.FTZ R85, R2.reuse, R85 ;  /* 0x0000005502557220 */ /* 0x040fe40000410000 */
[C---:B------:R-:W-:Y:S01]  /*dc10*/  FMUL.FTZ R20, R2.reuse, R156 ;  /* 0x0000009c02147220 */ /* 0x040fe20000410000 */
[C---:B------:R-:W-:Y:S04]  /*dc20*/  HMMA.16816.F32.BF16 R16, R140.reuse, R22, R16 ;  /* 0x000000168c10723c */ /* 0x040fe80000041810 */
[----:B------:R-:W-:Y:S02]  /*dc30*/  FMUL.FTZ R21, R2, R157 ;  /* 0x0000009d02157220 */ /* 0x000fe40000410000 */
[C---:B------:R-:W-:Y:S02]  /*dc40*/  FMUL.FTZ R86, R0.reuse, R86 ;  /* 0x0000005600567220 */ /* 0x040fe40000410000 */
[C---:B------:R-:W-:Y:S04]  /*dc50*/  FMUL.FTZ R22, R0.reuse, R158 ;  /* 0x0000009e00167220 */ /* 0x040fe80000410000 */
[C---:B------:R-:W-:Y:S02]  /*dc60*/  FMUL.FTZ R23, R0.reuse, R159 ;  /* 0x0000009f00177220 */ /* 0x040fe40000410000 */
[----:B------:R-:W-:Y:S01]  /*dc70*/  LDSM.16.MT88.4 R156, [R214+0x900] ;  /* 0x00090000d69c783b */ /* 0x000fe20000004200 */
[----:B------:R-:W-:Y:S02]  /*dc80*/  FMUL.FTZ R87, R0, R87 ;  /* 0x0000005700577220 */ /* 0x000fe40000410000 */
[C---:B------:R-:W-:Y:S02]  /*dc90*/  FMUL.FTZ R88, R2.reuse, R88 ;  /* 0x0000005802587220 */ /* 0x040fe40000410000 */
[C---:B------:R-:W-:Y:S03]  /*dca0*/  HMMA.16816.F32.BF16 R20, R140.reuse, R28, R20 ;  /* 0x0000001c8c14723c */ /* 0x040fe60000041814 */
[----:B------:R-:W-:Y:S02]  /*dcb0*/  FMUL.FTZ R89, R2, R89 ;  /* 0x0000005902597220 */ /* 0x000fe40000410000 */
[----:B------:R-:W-:Y:S02]  /*dcc0*/  FMUL.FTZ R90, R0, R90 ;  /* 0x0000005a005a7220 */ /* 0x000fe40000410000 */
[C---:B------:R-:W-:Y:S01]  /*dcd0*/  FMUL.FTZ R28, R2.reuse, R164 ;  /* 0x000000a4021c7220 */ /* 0x040fe20000410000 */
[C---:B------:R-:W-:Y:S04]  /*dce0*/  HMMA.16816.F32.BF16 R24, R140.reuse, R30, R24 ;  /* 0x0000001e8c18723c */ /* 0x040fe80000041818 */
[----:B------:R-:W-:Y:S02]  /*dcf0*/  FMUL.FTZ R29, R2, R165 ;  /* 0x000000a5021d7220 */ /* 0x000fe40000410000 */
[C---:B------:R-:W-:Y:S02]  /*dd00*/  FMUL.FTZ R91, R0.reuse, R91 ;  /* 0x0000005b005b7220 */ /* 0x040fe40000410000 */
[C---:B------:R-:W-:Y:S04]  /*dd10*/  FMUL.FTZ R30, R0.reuse, R166 ;  /* 0x000000a6001e7220 */ /* 0x040fe80000410000 */
[----:B------:R-:W-:Y:S02]  /*dd20*/  FMUL.FTZ R31, R0, R167 ;  /* 0x000000a7001f7220 */ /* 0x000fe40000410000 */
[----:B------:R-:W-:Y:S01]  /*dd30*/  LDSM.16.MT88.4 R164, [R213+0x4900] ;  /* 0x00490000d5a4783b */ /* 0x000fe20000004200 */
[C---:B------:R-:W-:Y:S02]  /*dd40*/  FMUL.FTZ R92, R2.reuse, R92 ;  /* 0x0000005c025c7220 */ /* 0x040fe40000410000 */
[----:B------:R-:W-:Y:S02]  /*dd50*/  FMUL.FTZ R93, R2, R93 ;  /* 0x0000005d025d7220 */ /* 0x000fe40000410000 */
        /* <DEDUP_REMOVED lines=30> */
[----:B------:R-:W-:Y:S02]  /*df40*/  FMUL.FTZ R112, R2, R112 ;  /* 0x0000007002707220 */ /* 0x000fe40000410000 */
[C---:B--2---:R-:W-:Y:S04]  /*df50*/  HMMA.16816.F32.BF16 R60, R140.reuse, R148, R60 ;  /* 0x000000948c3c723c */ /* 0x044fe8000004183c */
[--C-:B------:R-:W-:Y:S02]  /*df60*/  FFMA.FTZ R134, R180, c[0x0][0x2d0], -R133.reuse ;  /* 0x0000b400b4867a23 */ /* 0x100fe40000010885 */
[----:B------:R-:W-:Y:S02]  /*df70*/  FMUL.FTZ R113, R2, R113 ;  /* 0x0000007102717220 */ /* 0x000fe40000410000 */
[C---:B------:R-:W-:Y:S01]  /*df80*/  HMMA.16816.F32.BF16 R64, R140.reuse, R150, R64 ;  /* 0x000000968c40723c */ /* 0x040fe20000041840 */
[----:B------:R2:W4:Y:S01]  /*df90*/  MUFU.EX2 R244, R134 ;  /* 0x0000008600f47308 */ /* 0x0005220000000800 */
[----:B------:R-:W5:Y:S02]  /*dfa0*/  LDSM.16.MT88.4 R148, [R216+0x4100] ;  /* 0x00410000d894783b */ /* 0x000f640000004200 */
        /* <DEDUP_REMOVED lines=9> */
[C---:B------:R-:W-:Y:S01]  /*e040*/  FMUL.FTZ R120, R2.reuse, R120 ;  /* 0x0000007802787220 */ /* 0x040fe20000410000 */
[C---:B-1----:R-:W-:Y:S03]  /*e050*/  HMMA.16816.F32.BF16 R76, R140.reuse, R144, R76 ;  /* 0x000000908c4c723c */ /* 0x042fe6000004184c */
[--C-:B--2---:R-:W-:Y:S02]  /*e060*/  FFMA.FTZ R134, R181, c[0x0][0x2d0], -R192.reuse ;  /* 0x0000b400b5867a23 */ /* 0x104fe400000108c0 */
[----:B------:R-:W-:Y:S02]  /*e070*/  FMUL.FTZ R121, R2, R121 ;  /* 0x0000007902797220 */ /* 0x000fe40000410000 */
[----:B------:R1:W-:Y:S01]  /*e080*/  MUFU.EX2 R243, R134 ;  /* 0x0000008600f37308 */ /* 0x0003e20000000800 */
[C---:B------:R-:W-:Y:S01]  /*e090*/  HMMA.16816.F32.BF16 R80, R140.reuse, R146, R80 ;  /* 0x000000928c50723c */ /* 0x040fe20000041850 */
[----:B------:R-:W2:Y:S03]  /*e0a0*/  LDSM.16.MT88.4 R144, [R213+0x6100] ;  /* 0x00610000d590783b */ /* 0x000ea60000004200 */
[C---:B------:R-:W-:Y:S02]  /*e0b0*/  FMUL.FTZ R122, R0.reuse, R122 ;  /* 0x0000007a007a7220 */ /* 0x040fe40000410000 */
[----:B------:R-:W-:Y:S02]  /*e0c0*/  FMUL.FTZ R123, R0, R123 ;  /* 0x0000007b007b7220 */ /* 0x000fe40000410000 */
[C---:B------:R-:W-:Y:S01]  /*e0d0*/  FMUL.FTZ R124, R2.reuse, R124 ;  /* 0x0000007c027c7220 */ /* 0x040fe20000410000 */
[C---:B-----5:R-:W-:Y:S03]  /*e0e0*/  HMMA.16816.F32.BF16 R84, R140.reuse, R148, R84 ;  /* 0x000000948c54723c */ /* 0x060fe60000041854 */
[----:B------:R-:W-:Y:S02]  /*e0f0*/  FMUL.FTZ R125, R2, R125 ;  /* 0x0000007d027d7220 */ /* 0x000fe40000410000 */
[C---:B------:R-:W-:Y:S02]  /*e100*/  FMUL.FTZ R126, R0.reuse, R126 ;  /* 0x0000007e007e7220 */ /* 0x040fe40000410000 */
[----:B------:R-:W-:Y:S01]  /*e110*/  FMUL.FTZ R127, R0, R127 ;  /* 0x0000007f007f7220 */ /* 0x000fe20000410000 */
[C---:B------:R-:W-:Y:S01]  /*e120*/  HMMA.16816.F32.BF16 R88, R140.reuse, R150, R88 ;  /* 0x000000968c58723c */ /* 0x040fe20000041858 */
[----:B------:R-:W5:Y:S03]  /*e130*/  LDSM.16.MT88.4 R148, [R214+0x6100] ;  /* 0x00610000d694783b */ /* 0x000f660000004200 */
[----:B------:R-:W-:Y:S02]  /*e140*/  FMUL.FTZ R128, R2, R128 ;  /* 0x0000008002807220 */ /* 0x000fe40000410000 */
[--C-:B-1----:R-:W-:Y:S02]  /*e150*/  FFMA.FTZ R134, R182, c[0x0][0x2d0], -R192.reuse ;  /* 0x0000b400b6867a23 */ /* 0x102fe400000108c0 */
[C---:B---3--:R-:W-:Y:S02]  /*e160*/  HMMA.16816.F32.BF16 R92, R140.reuse, R152, R92 ;  /* 0x000000988c5c723c */ /* 0x048fe4000004185c */
[----:B------:R1:W3:Y:S02]  /*e170*/  MUFU.EX2 R211, R134 ;  /* 0x0000008600d37308 */ /* 0x0002e40000000800 */
[----:B------:R-:W-:Y:S02]  /*e180*/  FMUL.FTZ R129, R2, R129 ;  /* 0x0000008102817220 */ /* 0x000fe40000410000 */
[C---:B------:R-:W-:Y:S02]  /*e190*/  FMUL.FTZ R130, R0.reuse, R130 ;  /* 0x0000008200827220 */ /* 0x040fe40000410000 */
[C---:B------:R-:W-:Y:S01]  /*e1a0*/  HMMA.16816.F32.BF16 R96, R140.reuse, R154, R96 ;  /* 0x0000009a8c60723c */ /* 0x040fe20000041860 */
[----:B------:R-:W3:Y:S03]  /*e1b0*/  LDSM.16.MT88.4 R152, [R216+0x6100] ;  /* 0x00610000d898783b */ /* 0x000ee60000004200 */
[----:B------:R-:W-:Y:S04]  /*e1c0*/  FMUL.FTZ R131, R0, R131 ;  /* 0x0000008300837220 */ /* 0x000fe80000410000 */
[C---:B--2---:R-:W-:Y:S08]  /*e1d0*/  HMMA.16816.F32.BF16 R100, R140.reuse, R144, R100 ;  /* 0x000000908c64723c */ /* 0x044ff00000041864 */
[C---:B------:R-:W-:Y:S01]  /*e1e0*/  HMMA.16816.F32.BF16 R104, R140.reuse, R146, R104 ;  /* 0x000000928c68723c */ /* 0x040fe20000041868 */
[----:B------:R-:W2:Y:S03]  /*e1f0*/  LDSM.16.MT88.4 R144, [R215+0x6100] ;  /* 0x00610000d790783b */ /* 0x000ea60000004200 */
[--C-:B-1----:R-:W-:Y:S04]  /*e200*/  FFMA.FTZ R134, R183, c[0x0][0x2d0], -R133.reuse ;  /* 0x0000b400b7867a23 */ /* 0x102fe80000010885 */
[----:B------:R1:W-:Y:S01]  /*e210*/  MUFU.EX2 R210, R134 ;  /* 0x0000008600d27308 */ /* 0x0003e20000000800 */
[C---:B-----5:R-:W-:Y:S08]  /*e220*/  HMMA.16816.F32.BF16 R108, R140.reuse, R148, R108 ;  /* 0x000000948c6c723c */ /* 0x060ff0000004186c */
[C---:B------:R-:W-:Y:S01]  /*e230*/  HMMA.16816.F32.BF16 R112, R140.reuse, R150, R112 ;  /* 0x000000968c70723c */ /* 0x040fe20000041870 */
[----:B------:R-:W5:Y:S07]  /*e240*/  LDSM.16.MT88.4 R148, [R213+0x900] ;  /* 0x00090000d594783b */ /* 0x000f6e0000004200 */
[C---:B---3--:R-:W-:Y:S04]  /*e250*/  HMMA.16816.F32.BF16 R116, R140.reuse, R152, R116 ;  /* 0x000000988c74723c */ /* 0x048fe80000041874 */
[--C-:B-1----:R-:W-:Y:S04]  /*e260*/  FFMA.FTZ R134, R184, c[0x0][0x2d0], -R133.reuse ;  /* 0x0000b400b8867a23 */ /* 0x102fe80000010885 */
[C---:B------:R-:W-:Y:S01]  /*e270*/  HMMA.16816.F32.BF16 R120, R140.reuse, R154, R120 ;  /* 0x0000009a8c78723c */ /* 0x040fe20000041878 */
[----:B------:R-:W1:Y:S01]  /*e280*/  LDSM.16.MT88.4 R152, [R216+0x900] ;  /* 0x00090000d898783b */ /* 0x000e620000004200 */
[----:B------:R3:W3:Y:S06]  /*e290*/  MUFU.EX2 R209, R134 ;  /* 0x0000008600d17308 */ /* 0x0006ec0000000800 */
[C---:B--2---:R-:W-:Y:S08]  /*e2a0*/  HMMA.16816.F32.BF16 R124, R140.reuse, R144, R124 ;  /* 0x000000908c7c723c */ /* 0x044ff0000004187c */
[----:B------:R-:W-:Y:S01]  /*e2b0*/  HMMA.16816.F32.BF16 R128, R140, R146, R128 ;  /* 0x000000928c80723c */ /* 0x000fe20000041880 */
[----:B------:R-:W2:Y:S06]  /*e2c0*/  LDSM.16.MT88.4 R144, [R213+0x2900] ;  /* 0x00290000d590783b */ /* 0x000eac0000004200 */
[----:B------:R-:W-:Y:S02]  /*e2d0*/  F2FP.BF16.PACK_AB R140, R246, R247 ;  /* 0x000000f7f68c723e */ /* 0x000fe400000010ff */
[----:B----4-:R-:W-:Y:S03]  /*e2e0*/  F2FP.BF16.PACK_AB R141, R244, R245 ;  /* 0x000000f5f48d723e */ /* 0x010fe600000010ff */
[----:B------:R-:W-:Y:S01]  /*e2f0*/  F2FP.BF16.PACK_AB R142, R211, R243 ;  /* 0x000000f3d38e723e */ /* 0x000fe200000010ff */
[--C-:B---3--:R-:W-:Y:S01]  /*e300*/  FFMA.FTZ R134, R185, c[0x0][0x2d0], -R192.reuse ;  /* 0x0000b400b9867a23 */ /* 0x108fe200000108c0 */
[----:B------:R-:W-:Y:S03]  /*e310*/  F2FP.BF16.PACK_AB R143, R209, R210 ;  /* 0x000000d2d18f723e */ /* 0x000fe600000010ff */
[----:B------:R3:W-:Y:S04]  /*e320*/  MUFU.EX2 R203, R134 ;  /* 0x0000008600cb7308 */ /* 0x0007e80000000800 */
[C---:B-----5:R-:W-:Y:S08]  /*e330*/  HMMA.16816.F32.BF16 R4, R140.reuse, R148, R4 ;  /* 0x000000948c04723c */ /* 0x060ff00000041804 */
[C---:B------:R-:W-:Y:S01]  /*e340*/  HMMA.16816.F32.BF16 R8, R140.reuse, R150, R8 ;  /* 0x000000968c08723c */ /* 0x040fe20000041808 */
[----:B------:R-:W4:Y:S07]  /*e350*/  LDSM.16.MT88.4 R148, [R214+0x2900] ;  /* 0x00290000d694783b */ /* 0x000f2e0000004200 */
[C---:B------:R-:W-:Y:S04]  /*e360*/  HMMA.16816.F32.BF16 R12, R140.reuse, R156, R12 ;  /* 0x0000009c8c0c723c */ /* 0x040fe8000004180c */
[--C-:B---3--:R-:W-:Y:S04]  /*e370*/  FFMA.FTZ R134, R186, c[0x0][0x2d0], -R192.reuse ;  /* 0x0000b400ba867a23 */ /* 0x108fe800000108c0 */
[C---:B------:R-:W-:Y:S01]  /*e380*/  HMMA.16816.F32.BF16 R16, R140.reuse, R158, R16 ;  /* 0x0000009e8c10723c */ /* 0x040fe20000041810 */
[----:B------:R-:W-:Y:S01]  /*e390*/  LDSM.16.MT88.4 R156, [R215+0x2900] ;  /* 0x00290000d79c783b */ /* 0x000fe20000004200 */
[----:B------:R3:W5:Y:S06]  /*e3a0*/  MUFU.EX2 R202, R134 ;  /* 0x0000008600ca7308 */ /* 0x00076c0000000800 */
[C---:B-1----:R-:W-:Y:S08]  /*e3b0*/  HMMA.16816.F32.BF16 R20, R140.reuse, R152, R20 ;  /* 0x000000988c14723c */ /* 0x042ff00000041814 */
[C---:B------:R-:W-:Y:S01]  /*e3c0*/  HMMA.16816.F32.BF16 R24, R140.reuse, R154, R24 ;  /* 0x0000009a8c18723c */ /* 0x040fe20000041818 */
[----:B------:R-:W1:Y:S07]  /*e3d0*/  LDSM.16.MT88.4 R152, [R216+0x2900] ;  /* 0x00290000d898783b */ /* 0x000e6e0000004200 */
[C---:B------:R-:W-:Y:S04]  /*e3e0*/  HMMA.16816.F32.BF16 R28, R140.reuse, R160, R28 ;  /* 0x000000a08c1c723c */ /* 0x040fe8000004181c */
[--C-:B---3--:R-:W-:Y:S04]  /*e3f0*/  FFMA.FTZ R134, R187, c[0x0][0x2d0], -R133.reuse ;  /* 0x0000b400bb867a23 */ /* 0x108fe80000010885 */
[C---:B------:R-:W-:Y:S01]  /*e400*/  HMMA.16816.F32.BF16 R32, R140.reuse, R162, R32 ;  /* 0x000000a28c20723c */ /* 0x040fe20000041820 */
[----:B------:R-:W3:Y:S01]  /*e410*/  LDSM.16.MT88.4 R160, [R216+0x4900] ;  /* 0x00490000d8a0783b */ /* 0x000ee20000004200 */
[----:B------:R1:W-:Y:S06]  /*e420*/  MUFU.EX2 R201, R134 ;  /* 0x0000008600c97308 */ /* 0x0003ec0000000800 */
[C---:B--2---:R-:W-:Y:S08]  /*e430*/  HMMA.16816.F32.BF16 R36, R140.reuse, R144, R36 ;  /* 0x000000908c24723c */ /* 0x044ff00000041824 */
        /* <DEDUP_REMOVED lines=9> */
[----:B------:R-:W1:Y:S07]  /*e4d0*/  LDSM.16.MT88.4 R152, [R214+0x6900] ;  /* 0x00690000d698783b */ /* 0x000e6e0000004200 */
[C---:B------:R-:W-:Y:S04]  /*e4e0*/  HMMA.16816.F32.BF16 R60, R140.reuse, R156, R60 ;  /* 0x0000009c8c3c723c */ /* 0x040fe8000004183c */
[--C-:B----4-:R-:W-:Y:S01]  /*e4f0*/  FFMA.FTZ R134, R189, c[0x0][0x2d0], -R192.reuse ;  /* 0x0000b400bd867a23 */ /* 0x110fe200000108c0 */
[----:B------:R-:W-:Y:S03]  /*e500*/  MOV R189, R178 ;  /* 0x000000b200bd7202 */ /* 0x000fe60000000f00 */
[C---:B------:R-:W-:Y:S01]  /*e510*/  HMMA.16816.F32.BF16 R64, R140.reuse, R158, R64 ;  /* 0x0000009e8c40723c */ /* 0x040fe20000041840 */
[----:B------:R-:W4:Y:S01]  /*e520*/  LDSM.16.MT88.4 R156, [R216+0x6900] ;  /* 0x00690000d89c783b */ /* 0x000f220000004200 */
[----:B------:R1:W-:Y:S06]  /*e530*/  MUFU.EX2 R188, R134 ;  /* 0x0000008600bc7308 */ /* 0x0003ec0000000800 */
[C---:B------:R-:W-:Y:S08]  /*e540*/  HMMA.16816.F32.BF16 R68, R140.reuse, R164, R68 ;  /* 0x000000a48c44723c */ /* 0x040ff00000041844 */
[C---:B------:R-:W-:Y:S01]  /*e550*/  HMMA.16816.F32.BF16 R72, R140.reuse, R166, R72 ;  /* 0x000000a68c48723c */ /* 0x040fe20000041848 */
[----:B------:R-:W-:Y:S07]  /*e560*/  LDSM.16.MT88.4 R164, [R215+0x1100] ;  /* 0x00110000d7a4783b */ /* 0x000fee0000004200 */
[C---:B------:R-:W-:Y:S04]  /*e570*/  HMMA.16816.F32.BF16 R76, R140.reuse, R168, R76 ;  /* 0x000000a88c4c723c */ /* 0x040fe8000004184c */
[--C-:B-1----:R-:W-:Y:S01]  /*e580*/  FFMA.FTZ R134, R190, c[0x0][0x2d0], -R192.reuse ;  /* 0x0000b400be867a23 */ /* 0x102fe200000108c0 */
[----:B------:R-:W-:Y:S03]  /*e590*/  MOV R190, R174 ;  /* 0x000000ae00be7202 */ /* 0x000fe60000000f00 */
[C---:B------:R-:W-:Y:S01]  /*e5a0*/  HMMA.16816.F32.BF16 R80, R140.reuse, R170, R80 ;  /* 0x000000aa8c50723c */ /* 0x040fe20000041850 */
[----:B------:R-:W-:Y:S01]  /*e5b0*/  LDSM.16.MT88.4 R168, [R214+0x5100] ;  /* 0x00510000d6a8783b */ /* 0x000fe20000004200 */
[----:B------:R1:W1:Y:S06]  /*e5c0*/  MUFU.EX2 R187, R134 ;  /* 0x0000008600bb7308 */ /* 0x00026c0000000800 */
[C---:B---3--:R-:W-:Y:S08]  /*e5d0*/  HMMA.16816.F32.BF16 R84, R140.reuse, R160, R84 ;  /* 0x000000a08c54723c */ /* 0x048ff00000041854 */
[C---:B------:R-:W-:Y:S01]  /*e5e0*/  HMMA.16816.F32.BF16 R88, R140.reuse, R162, R88 ;  /* 0x000000a28c58723c */ /* 0x040fe20000041858 */
[----:B------:R-:W-:Y:S07]  /*e5f0*/  LDSM.16.MT88.4 R160, [R214+0x1100] ;  /* 0x00110000d6a0783b */ /* 0x000fee0000004200 */
[C---:B--2---:R-:W-:Y:S04]  /*e600*/  HMMA.16816.F32.BF16 R92, R140.reuse, R144, R92 ;  /* 0x000000908c5c723c */ /* 0x044fe8000004185c */
[--C-:B-1----:R-:W-:Y:S01]  /*e610*/  FFMA.FTZ R134, R191, c[0x0][0x2d0], -R133.reuse ;  /* 0x0000b400bf867a23 */ /* 0x102fe20000010885 */
[----:B------:R-:W-:Y:S03]  /*e620*/  MOV R191, R137 ;  /* 0x0000008900bf7202 */ /* 0x000fe60000000f00 */
[C---:B------:R-:W-:Y:S01]  /*e630*/  HMMA.16816.F32.BF16 R96, R140.reuse, R146, R96 ;  /* 0x000000928c60723c */ /* 0x040fe20000041860 */
[----:B------:R-:W1:Y:S01]  /*e640*/  LDSM.16.MT88.4 R144, [R215+0x6900] ;  /* 0x00690000d790783b */ /* 0x000e620000004200 */
[----:B------:R2:W-:Y:S06]  /*e650*/  MUFU.EX2 R186, R134 ;  /* 0x0000008600ba7308 */ /* 0x0005ec0000000800 */
[C---:B------:R-:W-:Y:S08]  /*e660*/  HMMA.16816.F32.BF16 R100, R140.reuse, R148, R100 ;  /* 0x000000948c64723c */ /* 0x040ff00000041864 */
[C---:B------:R-:W-:Y:S01]  /*e670*/  HMMA.16816.F32.BF16 R104, R140.reuse, R150, R104 ;  /* 0x000000968c68723c */ /* 0x040fe20000041868 */
[----:B------:R-:W3:Y:S07]  /*e680*/  LDSM.16.MT88.4 R148, [R213+0x1100] ;  /* 0x00110000d594783b */ /* 0x000eee0000004200 */
[C---:B------:R-:W-:Y:S04]  /*e690*/  HMMA.16816.F32.BF16 R108, R140.reuse, R152, R108 ;  /* 0x000000988c6c723c */ /* 0x040fe8000004186c */
[--C-:B--2---:R-:W-:Y:S01]  /*e6a0*/  FFMA.FTZ R134, R196, c[0x0][0x2d0], -R133.reuse ;  /* 0x0000b400c4867a23 */ /* 0x104fe20000010885 */
[----:B------:R-:W-:Y:S03]  /*e6b0*/  MOV R196, R175 ;  /* 0x000000af00c47202 */ /* 0x000fe60000000f00 */
[C---:B------:R-:W-:Y:S01]  /*e6c0*/  HMMA.16816.F32.BF16 R112, R140.reuse, R154, R112 ;  /* 0x0000009a8c70723c */ /* 0x040fe20000041870 */
[----:B------:R-:W2:Y:S01]  /*e6d0*/  LDSM.16.MT88.4 R152, [R216+0x1100] ;  /* 0x00110000d898783b */ /* 0x000ea20000004200 */
[----:B------:R3:W2:Y:S06]  /*e6e0*/  MUFU.EX2 R185, R134 ;  /* 0x0000008600b97308 */ /* 0x0006ac0000000800 */
[C---:B----4-:R-:W-:Y:S08]  /*e6f0*/  HMMA.16816.F32.BF16 R116, R140.reuse, R156, R116 ;  /* 0x0000009c8c74723c */ /* 0x050ff00000041874 */
[C---:B------:R-:W-:Y:S01]  /*e700*/  HMMA.16816.F32.BF16 R120, R140.reuse, R158, R120 ;  /* 0x0000009e8c78723c */ /* 0x040fe20000041878 */
[----:B------:R-:W-:Y:S07]  /*e710*/  LDSM.16.MT88.4 R156, [R216+0x3100] ;  /* 0x00310000d89c783b */ /* 0x000fee0000004200 */
[C---:B-1----:R-:W-:Y:S04]  /*e720*/  HMMA.16816.F32.BF16 R124, R140.reuse, R144, R124 ;  /* 0x000000908c7c723c */ /* 0x042fe8000004187c */
[--C-:B---3--:R-:W-:Y:S02]  /*e730*/  FFMA.FTZ R134, R197, c[0x0][0x2d0], -R192.reuse ;  /* 0x0000b400c5867a23 */ /* 0x108fe400000108c0 */
[----:B------:R-:W3:Y:S02]  /*e740*/  LDL.LU R197, [R1+0x4] ;  /* 0x0000040001c57983 */ /* 0x000ee40000300800 */
[----:B------:R-:W-:Y:S01]  /*e750*/  HMMA.16816.F32.BF16 R128, R140, R146, R128 ;  /* 0x000000928c80723c */ /* 0x000fe20000041880 */
[----:B------:R1:W-:Y:S01]  /*e760*/  MUFU.EX2 R184, R134 ;  /* 0x0000008600b87308 */ /* 0x0003e20000000800 */
[----:B------:R-:W4:Y:S05]  /*e770*/  LDSM.16.MT88.4 R144, [R213+0x3100] ;  /* 0x00310000d590783b */ /* 0x000f2a0000004200 */
[----:B-----5:R-:W-:Y:S02]  /*e780*/  F2FP.BF16.PACK_AB R140, R202, R203 ;  /* 0x000000cbca8c723e */ /* 0x020fe400000010ff */
[----:B------:R-:W-:Y:S03]  /*e790*/  F2FP.BF16.PACK_AB R141, R200, R201 ;  /* 0x000000c9c88d723e */ /* 0x000fe600000010ff */
[----:B------:R-:W-:Y:S02]  /*e7a0*/  F2FP.BF16.PACK_AB R142, R187, R188 ;  /* 0x000000bcbb8e723e */ /* 0x000fe400000010ff */
[----:B--2---:R-:W-:Y:S07]  /*e7b0*/  F2FP.BF16.PACK_AB R143, R185, R186 ;  /* 0x000000bab98f723e */ /* 0x004fee00000010ff */
[C---:B------:R-:W-:Y:S03]  /*e7c0*/  HMMA.16816.F32.BF16 R4, R140.reuse, R148, R4 ;  /* 0x000000948c04723c */ /* 0x040fe60000041804 */
[--C-:B-1----:R-:W-:Y:S01]  /*e7d0*/  FFMA.FTZ R134, R193, c[0x0][0x2d0], -R192.reuse ;  /* 0x0000b400c1867a23 */ /* 0x102fe200000108c0 */
[----:B------:R-:W-:Y:S02]  /*e7e0*/  MOV R193, R177 ;  /* 0x000000b100c17202 */ /* 0x000fe40000000f00 */
[----:B------:R-:W-:Y:S02]  /*e7f0*/  LDSM.16.MT88.4 R176, [R214+0x3900] ;  /* 0x00390000d6b0783b */ /* 0x000fe40000004200 */
[C---:B------:R-:W-:Y:S01]  /*e800*/  HMMA.16816.F32.BF16 R8, R140.reuse, R150, R8 ;  /* 0x000000968c08723c */ /* 0x040fe20000041808 */
[----:B------:R1:W2:Y:S05]  /*e810*/  MUFU.EX2 R183, R134 ;  /* 0x0000008600b77308 */ /* 0x0002aa0000000800 */
[----:B------:R-:W5:Y:S02]  /*e820*/  LDSM.16.MT88.4 R148, [R214+0x3100] ;  /* 0x00310000d694783b */ /* 0x000f640000004200 */
[C---:B------:R-:W-:Y:S08]  /*e830*/  HMMA.16816.F32.BF16 R12, R140.reuse, R160, R12 ;  /* 0x000000a08c0c723c */ /* 0x040ff0000004180c */
[C---:B------:R-:W-:Y:S01]  /*e840*/  HMMA.16816.F32.BF16 R16, R140.reuse, R162, R16 ;  /* 0x000000a28c10723c */ /* 0x040fe20000041810 */
[----:B------:R-:W2:Y:S07]  /*e850*/  LDSM.16.MT88.4 R160, [R215+0x3100] ;  /* 0x00310000d7a0783b */ /* 0x000eae0000004200 */
[C---:B------:R-:W-:Y:S04]  /*e860*/  HMMA.16816.F32.BF16 R20, R140.reuse, R152, R20 ;  /* 0x000000988c14723c */ /* 0x040fe80000041814 */
[--C-:B-1----:R-:W-:Y:S02]  /*e870*/  FFMA.FTZ R134, R194, c[0x0][0x2d0], -R133.reuse ;  /* 0x0000b400c2867a23 */ /* 0x102fe40000010885 */
[----:B------:R-:W3:Y:S02]  /*e880*/  LDL.LU R194, [R1] ;  /* 0x0000000001c27983 */ /* 0x000ee40000300800 */
[C---:B------:R-:W-:Y:S01]  /*e890*/  HMMA.16816.F32.BF16 R24, R140.reuse, R154, R24 ;  /* 0x0000009a8c18723c */ /* 0x040fe20000041818 */
[----:B------:R1:W-:Y:S01]  /*e8a0*/  MUFU.EX2 R182, R134 ;  /* 0x0000008600b67308 */ /* 0x0003e20000000800 */
[----:B------:R-:W5:Y:S06]  /*e8b0*/  LDSM.16.MT88.4 R152, [R213+0x5100] ;  /* 0x00510000d598783b */ /* 0x000f6c0000004200 */
[C---:B------:R-:W-:Y:S08]  /*e8c0*/  HMMA.16816.F32.BF16 R28, R140.reuse, R164, R28 ;  /* 0x000000a48c1c723c */ /* 0x040ff0000004181c */
[C---:B------:R-:W-:Y:S01]  /*e8d0*/  HMMA.16816.F32.BF16 R32, R140.reuse, R166, R32 ;  /* 0x000000a68c20723c */ /* 0x040fe20000041820 */
[----:B------:R-:W5:Y:S07]  /*e8e0*/  LDSM.16.MT88.4 R164, [R216+0x5100] ;  /* 0x00510000d8a4783b */ /* 0x000f6e0000004200 */
[C---:B----4-:R-:W-:Y:S04]  /*e8f0*/  HMMA.16816.F32.BF16 R36, R140.reuse, R144, R36 ;  /* 0x000000908c24723c */ /* 0x050fe80000041824 */
[--C-:B-1----:R-:W-:Y:S01]  /*e900*/  FFMA.FTZ R134, R195, c[0x0][0x2d0], -R133.reuse ;  /* 0x0000b400c3867a23 */ /* 0x102fe20000010885 */
[----:B------:R-:W-:Y:S01]  /*e910*/  MOV R195, R172 ;  /* 0x000000ac00c37202 */ /* 0x000fe20000000f00 */
[----:B------:R-:W-:Y:S01]  /*e920*/  FFMA.FTZ R133, R136, c[0x0][0x2d0], -R133 ;  /* 0x0000b40088857a23 */ /* 0x000fe20000010885 */
[----:B------:R-:W-:Y:S01]  /*e930*/  LDSM.16.MT88.4 R172, [R213+0x3900] ;  /* 0x00390000d5ac783b */ /* 0x000fe20000004200 */
[C---:B------:R-:W-:Y:S01]  /*e940*/  HMMA.16816.F32.BF16 R40, R140.reuse, R146, R40 ;  /* 0x000000928c28723c */ /* 0x040fe20000041828 */
[----:B------:R-:W1:Y:S03]  /*e950*/  MUFU.EX2 R181, R134 ;  /* 0x0000008600b57308 */ /* 0x000e660000000800 */
[----:B--2---:R-:W-:Y:S03]  /*e960*/  F2FP.BF16.PACK_AB R136, R183, R184 ;  /* 0x000000b8b788723e */ /* 0x004fe600000010ff */
[----:B------:R-:W2:Y:S01]  /*e970*/  LDSM.16.MT88.4 R144, [R215+0x5100] ;  /* 0x00510000d790783b */ /* 0x000ea20000004200 */
[C---:B-----5:R-:W-:Y:S03]  /*e980*/  HMMA.16816.F32.BF16 R44, R140.reuse, R148, R44 ;  /* 0x000000948c2c723c */ /* 0x060fe6000004182c */
[----:B------:R-:W4:Y:S05]  /*e990*/  MUFU.EX2 R133, R133 ;  /* 0x0000008500857308 */ /* 0x000f2a0000000800 */
[C---:B------:R-:W-:Y:S01]  /*e9a0*/  HMMA.16816.F32.BF16 R48, R140.reuse, R150, R48 ;  /* 0x000000968c30723c */ /* 0x040fe20000041830 */
[----:B------:R-:W5:Y:S07]  /*e9b0*/  LDSM.16.MT88.4 R148, [R213+0x7100] ;  /* 0x00710000d594783b */ /* 0x000f6e0000004200 */
[C---:B------:R-:W-:Y:S04]  /*e9c0*/  HMMA.16816.F32.BF16 R52, R140.reuse, R156, R52 ;  /* 0x0000009c8c34723c */ /* 0x040fe80000041834 */
[----:B-1----:R-:W-:Y:S01]  /*e9d0*/  F2FP.BF16.PACK_AB R137, R181, R182 ;  /* 0x000000b6b589723e */ /* 0x002fe200000010ff */
[--C-:B------:R-:W-:Y:S03]  /*e9e0*/  FFMA.FTZ R134, R198, c[0x0][0x2d0], -R192.reuse ;  /* 0x0000b400c6867a23 */ /* 0x100fe600000108c0 */
[C---:B------:R-:W-:Y:S01]  /*e9f0*/  HMMA.16816.F32.BF16 R56, R140.reuse, R158, R56 ;  /* 0x0000009e8c38723c */ /* 0x040fe20000041838 */
[----:B------:R-:W-:Y:S01]  /*ea00*/  LDSM.16.MT88.4 R156, [R216+0x7100] ;  /* 0x00710000d89c783b */ /* 0x000fe20000004200 */
[----:B------:R1:W-:Y:S02]  /*ea10*/  MUFU.EX2 R180, R134 ;  /* 0x0000008600b47308 */ /* 0x0003e40000000800 */
[----:B----4-:R-:W-:Y:S04]  /*ea20*/  F2FP.BF16.PACK_AB R139, R133, R135 ;  /* 0x00000087858b723e */ /* 0x010fe800000010ff */
[C---:B------:R-:W-:Y:S08]  /*ea30*/  HMMA.16816.F32.BF16 R60, R140.reuse, R160, R60 ;  /* 0x000000a08c3c723c */ /* 0x040ff0000004183c */
[C---:B------:R-:W-:Y:S01]  /*ea40*/  HMMA.16816.F32.BF16 R64, R140.reuse, R162, R64 ;  /* 0x000000a28c40723c */ /* 0x040fe20000041840 */
[----:B------:R-:W-:Y:S07]  /*ea50*/  LDSM.16.MT88.4 R160, [R214+0x1900] ;  /* 0x00190000d6a0783b */ /* 0x000fee0000004200 */
[C---:B------:R-:W-:Y:S04]  /*ea60*/  HMMA.16816.F32.BF16 R68, R140.reuse, R152, R68 ;  /* 0x000000988c44723c */ /* 0x040fe80000041844 */
[----:B-1----:R-:W-:Y:S04]  /*ea70*/  FFMA.FTZ R134, R199, c[0x0][0x2d0], -R192 ;  /* 0x0000b400c7867a23 */ /* 0x002fe800000108c0 */
[C---:B------:R-:W-:Y:S01]  /*ea80*/  HMMA.16816.F32.BF16 R72, R140.reuse, R154, R72 ;  /* 0x0000009a8c48723c */ /* 0x040fe20000041848 */
[----:B------:R-:W1:Y:S01]  /*ea90*/  LDSM.16.MT88.4 R152, [R214+0x7100] ;  /* 0x00710000d698783b */ /* 0x000e620000004200 */
[----:B------:R-:W4:Y:S06]  /*eaa0*/  MUFU.EX2 R134, R134 ;  /* 0x0000008600867308 */ /* 0x000f2c0000000800 */
[C---:B------:R-:W-:Y:S08]  /*eab0*/  HMMA.16816.F32.BF16 R76, R140.reuse, R168, R76 ;  /* 0x000000a88c4c723c */ /* 0x040ff0000004184c */
[C---:B------:R-:W-:Y:S01]  /*eac0*/  HMMA.16816.F32.BF16 R80, R140.reuse, R170, R80 ;  /* 0x000000aa8c50723c */ /* 0x040fe20000041850 */
[----:B------:R-:W-:Y:S07]  /*ead0*/  LDSM.16.MT88.4 R168, [R215+0x1900] ;  /* 0x00190000d7a8783b */ /* 0x000fee0000004200 */
[C---:B------:R-:W-:Y:S04]  /*eae0*/  HMMA.16816.F32.BF16 R84, R140.reuse, R164, R84 ;  /* 0x000000a48c54723c */ /* 0x040fe80000041854 */
[----:B----4-:R-:W-:Y:S04]  /*eaf0*/  F2FP.BF16.PACK_AB R138, R134, R180 ;  /* 0x000000b4868a723e */ /* 0x010fe800000010ff */
[C---:B------:R-:W-:Y:S01]  /*eb00*/  HMMA.16816.F32.BF16 R88, R140.reuse, R166, R88 ;  /* 0x000000a68c58723c */ /* 0x040fe20000041858 */
[----:B------:R-:W-:Y:S07]  /*eb10*/  LDSM.16.MT88.4 R164, [R216+0x1900] ;  /* 0x00190000d8a4783b */ /* 0x000fee0000004200 */
[C---:B--2---:R-:W-:Y:S08]  /*eb20*/  HMMA.16816.F32.BF16 R92, R140.reuse, R144, R92 ;  /* 0x000000908c5c723c */ /* 0x044ff0000004185c */
[C---:B------:R-:W-:Y:S01]  /*eb30*/  HMMA.16816.F32.BF16 R96, R140.reuse, R146, R96 ;  /* 0x000000928c60723c */ /* 0x040fe20000041860 */
[----:B------:R-:W2:Y:S07]  /*eb40*/  LDSM.16.MT88.4 R144, [R215+0x7100] ;  /* 0x00710000d790783b */ /* 0x000eae0000004200 */
[C---:B-----5:R-:W-:Y:S08]  /*eb50*/  HMMA.16816.F32.BF16 R100, R140.reuse, R148, R100 ;  /* 0x000000948c64723c */ /* 0x060ff00000041864 */
[C---:B------:R-:W-:Y:S01]  /*eb60*/  HMMA.16816.F32.BF16 R104, R140.reuse, R150, R104 ;  /* 0x000000968c68723c */ /* 0x040fe20000041868 */
[----:B------:R-:W4:Y:S07]  /*eb70*/  LDSM.16.MT88.4 R148, [R213+0x1900] ;  /* 0x00190000d594783b */ /* 0x000f2e0000004200 */
[C---:B-1----:R-:W-:Y:S08]  /*eb80*/  HMMA.16816.F32.BF16 R108, R140.reuse, R152, R108 ;  /* 0x000000988c6c723c */ /* 0x042ff0000004186c */
[C---:B------:R-:W-:Y:S08]  /*eb90*/  HMMA.16816.F32.BF16 R112, R140.reuse, R154, R112 ;  /* 0x0000009a8c70723c */ /* 0x040ff00000041870 */
[C---:B------:R-:W-:Y:S08]  /*eba0*/  HMMA.16816.F32.BF16 R116, R140.reuse, R156, R116 ;  /* 0x0000009c8c74723c */ /* 0x040ff00000041874 */
[C---:B------:R-:W-:Y:S08]  /*ebb0*/  HMMA.16816.F32.BF16 R120, R140.reuse, R158, R120 ;  /* 0x0000009e8c78723c */ /* 0x040ff00000041878 */
[C---:B--2---:R-:W-:Y:S08]  /*ebc0*/  HMMA.16816.F32.BF16 R124, R140.reuse, R144, R124 ;  /* 0x000000908c7c723c */ /* 0x044ff0000004187c */
[----:B------:R-:W-:Y:S08]  /*ebd0*/  HMMA.16816.F32.BF16 R128, R140, R146, R128 ;  /* 0x000000928c80723c */ /* 0x000ff00000041880 */
[C---:B----4-:R-:W-:Y:S01]  /*ebe0*/  HMMA.16816.F32.BF16 R140, R136.reuse, R148, R4 ;  /* 0x00000094888c723c */ /* 0x050fe20000041804 */
[----:B------:R-:W1:Y:S07]  /*ebf0*/  LDSM.16.MT88.4 R4, [R216+0x3900] ;  /* 0x00390000d804783b */ /* 0x000e6e0000004200 */
[C---:B------:R-:W-:Y:S01]  /*ec00*/  HMMA.16816.F32.BF16 R144, R136.reuse, R150, R8 ;  /* 0x000000968890723c */ /* 0x040fe20000041808 */
[----:B------:R-:W2:Y:S07]  /*ec10*/  LDSM.16.MT88.4 R8, [R215+0x3900] ;  /* 0x00390000d708783b */ /* 0x000eae0000004200 */
[C---:B------:R-:W-:Y:S01]  /*ec20*/  HMMA.16816.F32.BF16 R148, R136.reuse, R160, R12 ;  /* 0x000000a08894723c */ /* 0x040fe2000004180c */
[----:B------:R-:W4:Y:S03]  /*ec30*/  LDSM.16.MT88.4 R12, [R213+0x5900] ;  /* 0x00590000d50c783b */ /* 0x000f260000004200 */
[----:B---3--:R-:W-:Y:S04]  /*ec40*/  FFMA.FTZ R0, R0, R197, R193 ;  /* 0x000000c500007223 */ /* 0x008fe800000100c1 */
[C---:B------:R-:W-:Y:S01]  /*ec50*/  HMMA.16816.F32.BF16 R152, R136.reuse, R162, R16 ;  /* 0x000000a28898723c */ /* 0x040fe20000041810 */
[----:B------:R-:W3:Y:S03]  /*ec60*/  LDSM.16.MT88.4 R16, [R214+0x5900] ;  /* 0x00590000d610783b */ /* 0x000ee60000004200 */
[----:B------:R-:W-:Y:S04]  /*ec70*/  FADD.FTZ R0, R191, R0 ;  /* 0x00000000bf007221 */ /* 0x000fe80000010000 */
[C---:B------:R-:W-:Y:S01]  /*ec80*/  HMMA.16816.F32.BF16 R156, R136.reuse, R164, R20 ;  /* 0x000000a4889c723c */ /* 0x040fe20000041814 */
[----:B------:R-:W5:Y:S03]  /*ec90*/  LDSM.16.MT88.4 R20, [R216+0x5900] ;  /* 0x00590000d814783b */ /* 0x000f660000004200 */
[----:B------:R-:W-:Y:S04]  /*eca0*/  FADD.FTZ R0, R249, R0 ;  /* 0x00000000f9007221 */ /* 0x000fe80000010000 */
[C---:B------:R-:W-:Y:S01]  /*ecb0*/  HMMA.16816.F32.BF16 R160, R136.reuse, R166, R24 ;  /* 0x000000a688a0723c */ /* 0x040fe20000041818 */
[----:B------:R-:W1:Y:S03]  /*ecc0*/  LDSM.16.MT88.4 R24, [R215+0x5900] ;  /* 0x00590000d718783b */ /* 0x000e660000004200 */
[----:B------:R-:W-:Y:S04]  /*ecd0*/  FADD.FTZ R0, R248, R0 ;  /* 0x00000000f8007221 */ /* 0x000fe80000010000 */
[C---:B------:R-:W-:Y:S01]  /*ece0*/  HMMA.16816.F32.BF16 R164, R136.reuse, R168, R28 ;  /* 0x000000a888a4723c */ /* 0x040fe2000004181c */
[----:B------:R-:W1:Y:S07]  /*ecf0*/  LDSM.16.MT88.4 R28, [R213+0x7900] ;  /* 0x00790000d51c783b */ /* 0x000e6e0000004200 */
[C---:B------:R-:W-:Y:S08]  /*ed00*/  HMMA.16816.F32.BF16 R168, R136.reuse, R170, R32 ;  /* 0x000000aa88a8723c */ /* 0x040ff00000041820 */
[C---:B------:R-:W-:Y:S08]  /*ed10*/  HMMA.16816.F32.BF16 R36, R136.reuse, R172, R36 ;  /* 0x000000ac8824723c */ /* 0x040ff00000041824 */
[C---:B------:R-:W-:Y:S08]  /*ed20*/  HMMA.16816.F32.BF16 R40, R136.reuse, R174, R40 ;  /* 0x000000ae8828723c */ /* 0x040ff00000041828 */
[C---:B------:R-:W-:Y:S04]  /*ed30*/  HMMA.16816.F32.BF16 R44, R136.reuse, R176, R44 ;  /* 0x000000b0882c723c */ /* 0x040fe8000004182c */
[----:B------:R-:W-:Y:S04]  /*ed40*/  FFMA.FTZ R2, R2, R194, R195 ;  /* 0x000000c202027223 */ /* 0x000fe800000100c3 */
[C---:B------:R-:W-:Y:S04]  /*ed50*/  HMMA.16816.F32.BF16 R48, R136.reuse, R178, R48 ;  /* 0x000000b28830723c */ /* 0x040fe80000041830 */
[----:B------:R-:W-:Y:S04]  /*ed60*/  FADD.FTZ R2, R196, R2 ;  /* 0x00000002c4027221 */ /* 0x000fe80000010000 */
[C---:B-1----:R-:W-:Y:S04]  /*ed70*/  HMMA.16816.F32.BF16 R52, R136.reuse, R4, R52 ;  /* 0x000000048834723c */ /* 0x042fe80000041834 */
[----:B------:R-:W-:Y:S04]  /*ed80*/  FADD.FTZ R2, R190, R2 ;  /* 0x00000002be027221 */ /* 0x000fe80000010000 */
        /* <DEDUP_REMOVED lines=8> */
[C---:B---3--:R-:W-:Y:S08]  /*ee10*/  HMMA.16816.F32.BF16 R76, R136.reuse, R16, R76 ;  /* 0x00000010884c723c */ /* 0x048ff0000004184c */
[C---:B------:R-:W-:Y:S08]  /*ee20*/  HMMA.16816.F32.BF16 R80, R136.reuse, R18, R80 ;  /* 0x000000128850723c */ /* 0x040ff00000041850 */
[C---:B-----5:R-:W-:Y:S08]  /*ee30*/  HMMA.16816.F32.BF16 R84, R136.reuse, R20, R84 ;  /* 0x000000148854723c */ /* 0x060ff00000041854 */
[C---:B------:R-:W-:Y:S08]  /*ee40*/  HMMA.16816.F32.BF16 R88, R136.reuse, R22, R88 ;  /* 0x000000168858723c */ /* 0x040ff00000041858 */
[C---:B------:R-:W-:Y:S08]  /*ee50*/  HMMA.16816.F32.BF16 R92, R136.reuse, R24, R92 ;  /* 0x00000018885c723c */ /* 0x040ff0000004185c */
[C---:B------:R-:W-:Y:S08]  /*ee60*/  HMMA.16816.F32.BF16 R96, R136.reuse, R26, R96 ;  /* 0x0000001a8860723c */ /* 0x040ff00000041860 */
[C---:B------:R-:W-:Y:S08]  /*ee70*/  HMMA.16816.F32.BF16 R100, R136.reuse, R28, R100 ;  /* 0x0000001c8864723c */ /* 0x040ff00000041864 */
[C---:B------:R-:W-:Y:S08]  /*ee80*/  HMMA.16816.F32.BF16 R104, R136.reuse, R30, R104 ;  /* 0x0000001e8868723c */ /* 0x040ff00000041868 */
[C---:B-1----:R-:W-:Y:S07]  /*ee90*/  HMMA.16816.F32.BF16 R108, R136.reuse, R4, R108 ;  /* 0x00000004886c723c */ /* 0x042fee000004186c */
[----:B------:R-:W-:Y:S01]  /*eea0*/  FADD.FTZ R4, R189, R2 ;  /* 0x00000002bd047221 */ /* 0x000fe20000010000 */
[C---:B------:R-:W-:Y:S04]  /*eeb0*/  HMMA.16816.F32.BF16 R112, R136.reuse, R6, R112 ;  /* 0x000000068870723c */ /* 0x040fe80000041870 */
[----:B------:R-:W-:Y:S02]  /*eec0*/  FADD.FTZ R4, R247, R4 ;  /* 0x00000004f7047221 */ /* 0x000fe40000010000 */
[----:B------:R-:W-:Y:S02]  /*eed0*/  FADD.FTZ R2, R245, R0 ;  /* 0x00000000f5027221 */ /* 0x000fe40000010000 */
[----:B------:R-:W-:Y:S01]  /*eee0*/  FADD.FTZ R0, R246, R4 ;  /* 0x00000004f6007221 */ /* 0x000fe20000010000 */
[C---:B--2---:R-:W-:Y:S03]  /*eef0*/  HMMA.16816.F32.BF16 R116, R136.reuse, R8, R116 ;  /* 0x000000088874723c */ /* 0x044fe60000041874 */
[----:B------:R-:W-:Y:S02]  /*ef00*/  FADD.FTZ R2, R244, R2 ;  /* 0x00000002f4027221 */ /* 0x000fe40000010000 */
[----:B------:R-:W-:Y:S02]  /*ef10*/  FADD.FTZ R0, R243, R0 ;  /* 0x00000000f3007221 */ /* 0x000fe40000010000 */
[----:B------:R-:W-:Y:S01]  /*ef20*/  FADD.FTZ R2, R210, R2 ;  /* 0x00000002d2027221 */ /* 0x000fe20000010000 */
        /* <DEDUP_REMOVED lines=11> */
[----:B------:R-:W-:Y:S04]  /*efe0*/  FADD.FTZ R0, R187, R0 ;  /* 0x00000000bb007221 */ /* 0x000fe80000010000 */
[----:B------:R-:W-:Y:S02]  /*eff0*/  FADD.FTZ R4, R185, R2 ;  /* 0x00000002b9047221 */ /* 0x000fe40000010000 */
[----:B------:R-:W-:Y:S02]  /*f000*/  FADD.FTZ R2, R184, R0 ;  /* 0x00000000b8027221 */ /* 0x000fe40000010000 */
[----:B------:R-:W-:Y:S02]  /*f010*/  FADD.FTZ R0, R182, R4 ;  /* 0x00000004b6007221 */ /* 0x000fe40000010000 */
[----:B------:R-:W-:Y:S02]  /*f020*/  FADD.FTZ R2, R183, R2 ;  /* 0x00000002b7027221 */ /* 0x000fe40000010000 */
[----:B------:R-:W-:Y:S02]  /*f030*/  FADD.FTZ R0, R181, R0 ;  /* 0x00000000b5007221 */ /* 0x000fe40000010000 */
[----:B------:R-:W-:Y:S02]  /*f040*/  FADD.FTZ R2, R180, R2 ;  /* 0x00000002b4027221 */ /* 0x000fe40000010000 */
[----:B------:R-:W-:Y:S02]  /*f050*/  FADD.FTZ R0, R135, R0 ;  /* 0x0000000087007221 */ /* 0x000fe40000010000 */
[----:B------:R-:W-:Y:S01]  /*f060*/  FADD.FTZ R2, R134, R2 ;  /* 0x0000000286027221 */ /* 0x000fe20000010000 */
[----:B------:R-:W-:Y:S01]  /*f070*/  MOV R134, R3 ;  /* 0x0000000300867202 */ /* 0x000fe20000000f00 */
[----:B------:R-:W-:Y:S01]  /*f080*/  FADD.FTZ R0, R133, R0 ;  /* 0x0000000085007221 */ /* 0x000fe20000010000 */
[----:B------:R-:W-:Y:S02]  /*f090*/  MOV R133, R132 ;  /* 0x0000008400857202 */ /* 0x000fe40000000f00 */
[----:B------:R1:W-:Y:S04]  /*f0a0*/  STL [R1], R2 ;  /* 0x0000000201007387 */ /* 0x0003e80000100800 */
[----:B------:R1:W-:Y:S01]  /*f0b0*/  STL [R1+0x4], R0 ;  /* 0x0000040001007387 */ /* 0x0003e20000100800 */
[----:B------:R-:W-:-:S05]  /*f0c0*/  @P0 BRA `(.L_x_1004) ;  /* 0xffffc6f000000947 */ /* 0x000fca000383ffff */
.L_x_1001:
[----:B------:R-:W-:-:S06]  /*f0d0*/  UISETP.GE.AND UP0, UPT, UR21, UR7, UPT ;  /* 0x000000071500728c */ /* 0x000fcc000bf06270 */
[----:B------:R-:W-:-:S13]  /*f0e0*/  PLOP3.LUT P0, PT, PT, PT, UP0, 0x40, 0x0 ;  /* 0x000000000000781c */ /* 0x000fda0003f0e808 */
[----:B------:R-:W-:Y:S05]  /*f0f0*/  @P0 BRA `(.L_x_1005) ;  /* 0x0000457000000947 */ /* 0x000fea0003800000 */
[C---:B-1----:R-:W-:Y:S01]  /*f100*/  IMAD.SHL.U32 R0, R252.reuse, 0x2, RZ ;  /* 0x00000002fc007824 */ /* 0x042fe200078e00ff */
[----:B------:R-:W-:Y:S01]  /*f110*/  SHF.R.S32.HI R249, RZ, 0x1f, R252 ;  /* 0x0000001ffff97819 */ /* 0x000fe200000114fc */
[----:B------:R-:W-:Y:S01]  /*f120*/  IMAD.MOV.U32 R134, RZ, RZ, R3 ;  /* 0x000000ffff867224 */ /* 0x000fe200078e0003 */
[C---:B------:R-:W-:Y:S01]  /*f130*/  IADD3 R6, R252.reuse, 0x40, RZ ;  /* 0x00000040fc067810 */ /* 0x040fe20007ffe0ff */
[----:B------:R-:W-:Y:S01]  /*f140*/  IMAD.MOV.U32 R133, RZ, RZ, R132 ;  /* 0x000000ffff857224 */ /* 0x000fe200078e0084 */
[C---:B------:R-:W-:Y:S01]  /*f150*/  IADD3 R2, R252.reuse, 0x80, RZ ;  /* 0x00000080fc027810 */ /* 0x040fe20007ffe0ff */
[----:B------:R-:W2:Y:S01]  /*f160*/  LDL.LU R0, [R1+0x14] ;  /* 0x0000140001007983 */ /* 0x000ea20000300800 */
[C---:B------:R-:W-:Y:S02]  /*f170*/  IADD3 R7, R252.reuse, 0x40, RZ ;  /* 0x00000040fc077810 */ /* 0x040fe40007ffe0ff */
[----:B------:R-:W-:Y:S01]  /*f180*/  IADD3 R4, R252, 0x80, RZ ;  /* 0x00000080fc047810 */ /* 0x000fe20007ffe0ff */
[----:B------:R-:W3:Y:S01]  /*f190*/  LDL.LU R5, [R1+0x18] ;  /* 0x0000180001057983 */ /* 0x000ee20000300800 */
[----:B------:R-:W-:-:S02]  /*f1a0*/  SHF.R.S32.HI R6, RZ, 0x1f, R6 ;  /* 0x0000001fff067819 */ /* 0x000fc40000011406 */
[----:B------:R-:W-:Y:S02]  /*f1b0*/  SHF.R.S32.HI R2, RZ, 0x1f, R2 ;  /* 0x0000001fff027819 */ /* 0x000fe40000011402 */
[----:B------:R-:W-:Y:S02]  /*f1c0*/  LEA.HI R6, R6, R7, RZ, 0x3 ;  /* 0x0000000706067211 */ /* 0x000fe400078f18ff */
[----:B------:R-:W-:Y:S02]  /*f1d0*/  LEA.HI R2, R2, R4, RZ, 0x3 ;  /* 0x0000000402027211 */ /* 0x000fe400078f18ff */
[----:B------:R-:W-:Y:S02]  /*f1e0*/  LOP3.LUT R6, R6, 0xfffffff8, RZ, 0xc0, !PT ;  /* 0xfffffff806067812 */ /* 0x000fe400078ec0ff */
[----:B------:R-:W-:Y:S01]  /*f1f0*/  LOP3.LUT R2, R2, 0xfffffff8, RZ, 0xc0, !PT ;  /* 0xfffffff802027812 */ /* 0x000fe200078ec0ff */
[----:B------:R-:W-:Y:S01]  /*f200*/  IMAD.SHL.U32 R243, R250, 0x2, RZ ;  /* 0x00000002faf37824 */ /* 0x000fe200078e00ff */
[----:B------:R-:W-:Y:S01]  /*f210*/  SHF.L.U64.HI R249, R252, 0x1, R249 ;  /* 0x00000001fcf97819 */ /* 0x000fe200000102f9 */
[----:B------:R-:W-:-:S02]  /*f220*/  IMAD.SHL.U32 R247, R6, 0x2, RZ ;  /* 0x0000000206f77824 */ /* 0x000fc400078e00ff */
[----:B------:R-:W-:Y:S01]  /*f230*/  IMAD.SHL.U32 R245, R2, 0x2, RZ ;  /* 0x0000000202f57824 */ /* 0x000fe200078e00ff */
[----:B--2---:R-:W-:Y:S02]  /*f240*/  SHF.L.U64.HI R248, R6, 0x1, R0 ;  /* 0x0000000106f87819 */ /* 0x004fe40000010200 */
[----:B------:R-:W-:Y:S02]  /*f250*/  SHF.R.S32.HI R0, RZ, 0x1f, R250 ;  /* 0x0000001fff007819 */ /* 0x000fe400000114fa */
[----:B---3--:R-:W-:Y:S02]  /*f260*/  SHF.L.U64.HI R246, R2, 0x1, R5 ;  /* 0x0000000102f67819 */ /* 0x008fe40000010205 */
[----:B------:R-:W-:Y:S02]  /*f270*/  SHF.L.U64.HI R244, R250, 0x1, R0 ;  /* 0x00000001faf47819 */ /* 0x000fe40000010200 */
.L_x_1015:
[----:B-1----:R-:W-:Y:S01]  /*f280*/  SHF.R.S32.HI R0, RZ, 0x1f, R242 ;  /* 0x0000001fff007819 */ /* 0x002fe200000114f2 */
[----:B------:R-:W-:Y:S01]  /*f290*/  IMAD.WIDE.U32 R2, R242, c[0x0][0x208], RZ ;  /* 0x00008200f2027a25 */ /* 0x000fe200078e00ff */
[----:B------:R-:W-:Y:S01]  /*f2a0*/  SHF.R.S32.HI R4, RZ, 0x1f, R240 ;  /* 0x0000001fff047819 */ /* 0x000fe200000114f0 */
[----:B------:R-:W-:Y:S04]  /*f2b0*/  DEPBAR.LE SB0, 0x0 ;  /* 0x000080000000791a */ /* 0x000fe80000000000 */
[----:B------:R-:W-:Y:S01]  /*f2c0*/  IMAD R0, R0, c[0x0][0x208], RZ ;  /* 0x0000820000007a24 */ /* 0x000fe200078e02ff */
[----:B------:R-:W-:Y:S01]  /*f2d0*/  BAR.SYNC.DEFER_BLOCKING 0x0 ;  /* 0x0000000000007b1d */ /* 0x000fe20000010000 */
[----:B------:R-:W-:Y:S01]  /*f2e0*/  IMAD R4, R4, c[0x0][0x218], RZ ;  /* 0x0000860004047a24 */ /* 0x000fe200078e02ff */
[----:B------:R-:W-:Y:S01]  /*f2f0*/  ISETP.GE.AND P2, PT, R252, c[0x0][0x1d4], PT ;  /* 0x00007500fc007a0c */ /* 0x000fe20003f46270 */
[----:B------:R-:W-:Y:S01]  /*f300*/  IMAD R0, R242, c[0x0][0x20c], R0 ;  /* 0x00008300f2007a24 */ /* 0x000fe200078e0200 */
[----:B------:R-:W-:Y:S01]  /*f310*/  SHF.L.U32 R250, R252, 0x1, RZ ;  /* 0x00000001fcfa7819 */ /* 0x000fe200000006ff */
[C---:B------:R-:W-:Y:S01]  /*f320*/  IMAD R4, R240.reuse, c[0x0][0x21c], R4 ;  /* 0x00008700f0047a24 */ /* 0x040fe200078e0204 */
[----:B------:R-:W-:Y:S02]  /*f330*/  UISETP.GT.AND UP0, UPT, UR21, UR7, UPT ;  /* 0x000000071500728c */ /* 0x000fe4000bf04270 */
[----:B------:R-:W-:Y:S05]  /*f340*/  IADD3 R3, R3, R0, RZ ;  /* 0x0000000003037210 */ /* 0x000fea0007ffe0ff */
[----:B------:R-:W-:Y:S05]  /*f350*/  IMAD.WIDE.U32 R2, R240, c[0x0][0x218], R2 ;  /* 0x00008600f0027a25 */ /* 0x000fea00078e0002 */
[----:B------:R-:W-:Y:S04]  /*f360*/  IADD3 R0, P0, R2, UR14, RZ ;  /* 0x0000000e02007c10 */ /* 0x000fe8000ff1e0ff */
[----:B------:R-:W-:Y:S02]  /*f370*/  IADD3.X R4, R3, UR19, R4, P0, !PT ;  /* 0x0000001303047c10 */ /* 0x000fe400087fe404 */
[C---:B------:R-:W-:Y:S01]  /*f380*/  LEA R3, P0, R0.reuse, c[0x0][0x1f8], 0x1 ;  /* 0x00007e0000037a11 */ /* 0x040fe200078008ff */
[----:B-----5:R-:W-:Y:S03]  /*f390*/  LDSM.16.M88.4 R32, [R219+0x10100] ;  /* 0x01010000db20783b */ /* 0x020fe60000000200 */
[----:B------:R-:W-:Y:S03]  /*f3a0*/  LEA.HI.X R20, R0, c[0x0][0x1fc], R4, 0x1, P0 ;  /* 0x00007f0000147a11 */ /* 0x000fe600000f0c04 */
[----:B------:R-:W-:Y:S06]  /*f3b0*/  SHFL.IDX PT, R0, R3, RZ, 0x181f ;  /* 0x00181fff03007589 */ /* 0x000fec00000e0000 */
[----:B------:R-:W-:Y:S06]  /*f3c0*/  SHFL.IDX PT, R2, R20, RZ, 0x181f ;  /* 0x00181fff14027589 */ /* 0x000fec00000e0000 */
[----:B------:R-:W1:Y:S06]  /*f3d0*/  LDSM.16.M88.4 R8, [R212+0x8100] ;  /* 0x00810000d408783b */ /* 0x000e6c0000000200 */
[----:B------:R-:W2:Y:S06]  /*f3e0*/  SHFL.IDX PT, R3, R3, 0x1, 0x181f ;  /* 0x00381f0003037f89 */ /* 0x000eac00000e0000 */
[----:B------:R-:W-:Y:S06]  /*f3f0*/  LDSM.16.M88.4 R16, [R212+0x8900] ;  /* 0x00890000d410783b */ /* 0x000fec0000000200 */
[----:B------:R-:W-:Y:S06]  /*f400*/  LDSM.16.M88.4 R24, [R212+0x9100] ;  /* 0x00910000d418783b */ /* 0x000fec0000000200 */
[----:B------:R-:W-:Y:S06]  /*f410*/  LDSM.16.M88.4 R136, [R212+0x9900] ;  /* 0x00990000d488783b */ /* 0x000fec0000000200 */
[----:B------:R-:W-:Y:S06]  /*f420*/  LDSM.16.M88.4 R172, [R220+0x10100] ;  /* 0x01010000dcac783b */ /* 0x000fec0000000200 */
[----:B------:R-:W-:Y:S01]  /*f430*/  LDSM.16.M88.4 R176, [R223] ;  /* 0x00000000dfb0783b */ /* 0x000fe20000000200 */
[C---:B-1----:R-:W-:Y:S05]  /*f440*/  HMMA.16816.F32.BF16 R4, R32.reuse, R8, RZ ;  /* 0x000000082004723c */ /* 0x042fea00000418ff */
[----:B------:R-:W-:Y:S01]  /*f450*/  LDSM.16.M88.4 R180, [R238] ;  /* 0x00000000eeb4783b */ /* 0x000fe20000000200 */
[----:B------:R-:W-:Y:S06]  /*f460*/  IADD3 R28, P0, R0, R250, RZ ;  /* 0x000000fa001c7210 */ /* 0x000fec0007f1e0ff */
[----:B------:R-:W-:Y:S01]  /*f470*/  IADD3.X R29, R2, R249, RZ, P0, !PT ;  /* 0x000000f9021d7210 */ /* 0x000fe200007fe4ff */
[C---:B------:R-:W-:Y:S01]  /*f480*/  HMMA.16816.F32.BF16 R8, R32.reuse, R10, RZ ;  /* 0x0000000a2008723c */ /* 0x040fe200000418ff */
[----:B------:R-:W-:Y:S01]  /*f490*/  LDSM.16.M88.4 R184, [R237] ;  /* 0x00000000edb8783b */ /* 0x000fe20000000200 */
[----:B------:R-:W-:Y:S05]  /*f4a0*/  IADD3 R14, P0, R0, R247, RZ ;  /* 0x000000f7000e7210 */ /* 0x000fea0007f1e0ff */
[----:B------:R-:W-:Y:S01]  /*f4b0*/  LDSM.16.M88.4 R188, [R236] ;  /* 0x00000000ecbc783b */ /* 0x000fe20000000200 */
[----:B------:R-:W-:Y:S04]  /*f4c0*/  IADD3.X R15, R2, R248, RZ, P0, !PT ;  /* 0x000000f8020f7210 */ /* 0x000fe800007fe4ff */
[----:B------:R-:W-:Y:S01]  /*f4d0*/  IADD3 R12, P0, R0, R245, RZ ;  /* 0x000000f5000c7210 */ /* 0x000fe20007f1e0ff */
[----:B------:R-:W1:Y:S03]  /*f4e0*/  SHFL.IDX PT, R20, R20, 0x1, 0x181f ;  /* 0x00381f0014147f89 */ /* 0x000e6600000e0000 */
[----:B------:R-:W-:Y:S02]  /*f4f0*/  IADD3.X R13, R2, R246, RZ, P0, !PT ;  /* 0x000000f6020d7210 */ /* 0x000fe400007fe4ff */
[----:B------:R-:W-:Y:S01]  /*f500*/  IADD3 R192, P0, R0, R243, RZ ;  /* 0x000000f300c07210 */ /* 0x000fe20007f1e0ff */
[----:B------:R-:W-:Y:S01]  /*f510*/  @!PT LDS RZ, [RZ] ;  /* 0x00000000fffff984 */ /* 0x000fe20000000800 */
[----:B------:R-:W-:Y:S01]  /*f520*/  @!PT LDS RZ, [RZ] ;  /* 0x00000000fffff984 */ /* 0x000fe20000000800 */
[----:B------:R3:W-:Y:S03]  /*f530*/  LDGSTS.E.BYPASS.LTC128B.128 [R241], [R28.64], !P2 ;  /* 0x000000001cf17fae */ /* 0x0007e6000d101d50 */
[----:B------:R-:W-:Y:S02]  /*f540*/  IADD3.X R193, R2, R244, RZ, P0, !PT ;  /* 0x000000f402c17210 */ /* 0x000fe400007fe4ff */
[C---:B--2---:R-:W-:Y:S01]  /*f550*/  IADD3 R30, P0, R3.reuse, R250, RZ ;  /* 0x000000fa031e7210 */ /* 0x044fe20007f1e0ff */
[----:B------:R2:W-:Y:S06]  /*f560*/  LDGSTS.E.BYPASS.LTC128B.128 [R241+0x2000], [R14.64], !P6 ;  /* 0x020000000ef17fae */ /* 0x0005ec000f101d50 */
[----:B------:R2:W-:Y:S06]  /*f570*/  LDGSTS.E.BYPASS.LTC128B.128 [R241+0x4000], [R12.64], !P5 ;  /* 0x040000000cf17fae */ /* 0x0005ec000e901d50 */
[----:B------:R4:W-:Y:S01]  /*f580*/  LDGSTS.E.BYPASS.LTC128B.128 [R241+0x6000], [R192.64], !P4 ;  /* 0x06000000c0f17fae */ /* 0x0009e2000e101d50 */
[C---:B-1----:R-:W-:Y:S02]  /*f590*/  IADD3.X R31, R20.reuse, R249, RZ, P0, !PT ;  /* 0x000000f9141f7210 */ /* 0x042fe400007fe4ff */
[C---:B------:R-:W-:Y:S03]  /*f5a0*/  IADD3 R22, P0, R3.reuse, R247, RZ ;  /* 0x000000f703167210 */ /* 0x040fe60007f1e0ff */
[----:B------:R1:W-:Y:S01]  /*f5b0*/  LDGSTS.E.BYPASS.LTC128B.128 [R241+0x1000], [R30.64], !P2 ;  /* 0x010000001ef17fae */ /* 0x0003e2000d101d50 */
[C---:B------:R-:W-:Y:S02]  /*f5c0*/  IADD3.X R23, R20.reuse, R248, RZ, P0, !PT ;  /* 0x000000f814177210 */ /* 0x040fe400007fe4ff */
[C---:B---3--:R-:W-:Y:S03]  /*f5d0*/  IADD3 R28, P0, R3.reuse, R245, RZ ;  /* 0x000000f5031c7210 */ /* 0x048fe60007f1e0ff */
[----:B------:R3:W-:Y:S01]  /*f5e0*/  LDGSTS.E.BYPASS.LTC128B.128 [R241+0x3000], [R22.64], !P6 ;  /* 0x0300000016f17fae */ /* 0x0007e2000f101d50 */
[C---:B------:R-:W-:Y:S02]  /*f5f0*/  IADD3.X R29, R20.reuse, R246, RZ, P0, !PT ;  /* 0x000000f6141d7210 */ /* 0x040fe400007fe4ff */
[----:B------:R-:W-:Y:S03]  /*f600*/  IADD3 R2, P0, R3, R243, RZ ;  /* 0x000000f303027210 */ /* 0x000fe60007f1e0ff */
[----:B------:R1:W-:Y:S01]  /*f610*/  LDGSTS.E.BYPASS.LTC128B.128 [R241+0x5000], [R28.64], !P5 ;  /* 0x050000001cf17fae */ /* 0x0003e2000e901d50 */
[----:B------:R-:W-:Y:S01]  /*f620*/  IADD3.X R3, R20, R244, RZ, P0, !PT ;  /* 0x000000f414037210 */ /* 0x000fe200007fe4ff */
[C---:B--2---:R-:W-:Y:S01]  /*f630*/  HMMA.16816.F32.BF16 R12, R32.reuse, R16, RZ ;  /* 0x00000010200c723c */ /* 0x044fe200000418ff */
[----:B------:R-:W-:Y:S03]  /*f640*/  PLOP3.LUT P0, PT, PT, PT, UP0, 0x40, 0x0 ;  /* 0x000000000000781c */ /* 0x000fe60003f0e808 */
[----:B------:R2:W-:Y:S04]  /*f650*/  LDGSTS.E.BYPASS.LTC128B.128 [R241+0x7000], [R2.64], !P4 ;  /* 0x0700000002f17fae */ /* 0x0005e8000e101d50 */
[C---:B------:R-:W-:Y:S02]  /*f660*/  HMMA.16816.F32.BF16 R16, R32.reuse, R18, RZ ;  /* 0x000000122010723c */ /* 0x040fe400000418ff */
[----:B----4-:R-:W-:Y:S06]  /*f670*/  LDSM.16.M88.4 R192, [R222+0x10100] ;  /* 0x01010000dec0783b */ /* 0x010fec0000000200 */
[----:B------:R-:W0:Y:S01]  /*f680*/  LDGDEPBAR ;  /* 0x00000000000079af */ /* 0x000e220000000000 */
[C---:B---3--:R-:W-:Y:S05]  /*f690*/  HMMA.16816.F32.BF16 R20, R32.reuse, R24, RZ ;  /* 0x000000182014723c */ /* 0x048fea00000418ff */
[----:B------:R-:W3:Y:S03]  /*f6a0*/  LDSM.16.M88.4 R196, [R218+0x8100] ;  /* 0x00810000dac4783b */ /* 0x000ee60000000200 */
[C---:B------:R-:W-:Y:S03]  /*f6b0*/  HMMA.16816.F32.BF16 R24, R32.reuse, R26, RZ ;  /* 0x0000001a2018723c */ /* 0x040fe600000418ff */
[----:B------:R-:W-:Y:S06]  /*f6c0*/  LDSM.16.M88.4 R200, [R212+0xa100] ;  /* 0x00a10000d4c8783b */ /* 0x000fec0000000200 */
[----:B------:R-:W-:Y:S01]  /*f6d0*/  LDSM.16.M88.4 R204, [R212+0xa900] ;  /* 0x00a90000d4cc783b */ /* 0x000fe20000000200 */
[C---:B-1----:R-:W-:Y:S05]  /*f6e0*/  HMMA.16816.F32.BF16 R28, R32.reuse, R136, RZ ;  /* 0x00000088201c723c */ /* 0x042fea00000418ff */
[----:B------:R-:W-:Y:S03]  /*f6f0*/  LDSM.16.M88.4 R208, [R212+0xc100] ;  /* 0x00c10000d4d0783b */ /* 0x000fe60000000200 */
[----:B------:R-:W-:Y:S03]  /*f700*/  HMMA.16816.F32.BF16 R32, R32, R138, RZ ;  /* 0x0000008a2020723c */ /* 0x000fe600000418ff */
[----:B------:R-:W1:Y:S05]  /*f710*/  LDSM.16.M88.4 R136, [R218+0x8900] ;  /* 0x00890000da88783b */ /* 0x000e6a0000000200 */
        /* <DEDUP_REMOVED lines=8> */
[----:B------:R-:W-:Y:S07]  /*f7a0*/  LDSM.16.M88.4 R184, [R217] ;  /* 0x00000000d9b8783b */ /* 0x000fee0000000200 */
[C---:B------:R-:W-:Y:S08]  /*f7b0*/  HMMA.16816.F32.BF16 R28, R172.reuse, R188, R28 ;  /* 0x000000bcac1c723c */ /* 0x040ff0000004181c */
[----:B------:R-:W-:Y:S01]  /*f7c0*/  HMMA.16816.F32.BF16 R32, R172, R190, R32 ;  /* 0x000000beac20723c */ /* 0x000fe20000041820 */
[----:B------:R-:W2:Y:S06]  /*f7d0*/  LDSM.16.M88.4 R172, [R221+0x10100] ;  /* 0x01010000ddac783b */ /* 0x000eac0000000200 */
[----:B------:R-:W2:Y:S01]  /*f7e0*/  LDSM.16.M88.4 R188, [R217+0x800] ;  /* 0x00080000d9bc783b */ /* 0x000ea20000000200 */
[C---:B---3--:R-:W-:Y:S08]  /*f7f0*/  HMMA.16816.F32.BF16 R4, R192.reuse, R196, R4 ;  /* 0x000000c4c004723c */ /* 0x048ff00000041804 */
[C---:B------:R-:W-:Y:S01]  /*f800*/  HMMA.16816.F32.BF16 R8, R192.reuse, R198, R8 ;  /* 0x000000c6c008723c */ /* 0x040fe20000041808 */
[----:B------:R-:W3:Y:S07]  /*f810*/  LDSM.16.M88.4 R196, [R217+0x1000] ;  /* 0x00100000d9c4783b */ /* 0x000eee0000000200 */
        /* <DEDUP_REMOVED lines=8> */
[----:B------:R-:W1:Y:S06]  /*f8a0*/  LDSM.16.M88.4 R180, [R212+0xb100] ;  /* 0x00b10000d4b4783b */ /* 0x000e6c0000000200 */
[----:B------:R-:W-:Y:S01]  /*f8b0*/  LDSM.16.M88.4 R192, [R235] ;  /* 0x00000000ebc0783b */ /* 0x000fe20000000200 */
[C---:B--2---:R-:W-:Y:S08]  /*f8c0*/  HMMA.16816.F32.BF16 R4, R172.reuse, R184, R4 ;  /* 0x000000b8ac04723c */ /* 0x044ff00000041804 */
[C---:B------:R-:W-:Y:S01]  /*f8d0*/  HMMA.16816.F32.BF16 R8, R172.reuse, R186, R8 ;  /* 0x000000baac08723c */ /* 0x040fe20000041808 */
[----:B------:R-:W2:Y:S07]  /*f8e0*/  LDSM.16.M88.4 R184, [R212+0xb900] ;  /* 0x00b90000d4b8783b */ /* 0x000eae0000000200 */
[C---:B------:R-:W-:Y:S08]  /*f8f0*/  HMMA.16816.F32.BF16 R12, R172.reuse, R188, R12 ;  /* 0x000000bcac0c723c */ /* 0x040ff0000004180c */
[C---:B------:R-:W-:Y:S01]  /*f900*/  HMMA.16816.F32.BF16 R16, R172.reuse, R190, R16 ;  /* 0x000000beac10723c */ /* 0x040fe20000041810 */
[----:B------:R-:W2:Y:S07]  /*f910*/  LDSM.16.M88.4 R188, [R220+0x14100] ;  /* 0x01410000dcbc783b */ /* 0x000eae0000000200 */
[C---:B---3--:R-:W-:Y:S08]  /*f920*/  HMMA.16816.F32.BF16 R20, R172.reuse, R196, R20 ;  /* 0x000000c4ac14723c */ /* 0x048ff00000041814 */
[C---:B------:R-:W-:Y:S01]  /*f930*/  HMMA.16816.F32.BF16 R24, R172.reuse, R198, R24 ;  /* 0x000000c6ac18723c */ /* 0x040fe20000041818 */
[----:B------:R-:W3:Y:S07]  /*f940*/  LDSM.16.M88.4 R196, [R234] ;  /* 0x00000000eac4783b */ /* 0x000eee0000000200 */
[C---:B-1----:R-:W-:Y:S08]  /*f950*/  HMMA.16816.F32.BF16 R28, R172.reuse, R136, R28 ;  /* 0x00000088ac1c723c */ /* 0x042ff0000004181c */
[----:B------:R-:W-:Y:S01]  /*f960*/  HMMA.16816.F32.BF16 R32, R172, R138, R32 ;  /* 0x0000008aac20723c */ /* 0x000fe20000041820 */
[----:B------:R-:W1:Y:S06]  /*f970*/  LDSM.16.M88.4 R136, [R233] ;  /* 0x00000000e988783b */ /* 0x000e6c0000000200 */
[----:B------:R-:W1:Y:S01]  /*f980*/  LDSM.16.M88.4 R172, [R232] ;  /* 0x00000000e8ac783b */ /* 0x000e620000000200 */
[C---:B----4-:R-:W-:Y:S08]  /*f990*/  HMMA.16816.F32.BF16 R4, R176.reuse, R200, R4 ;  /* 0x000000c8b004723c */ /* 0x050ff00000041804 */
[C---:B------:R-:W-:Y:S01]  /*f9a0*/  HMMA.16816.F32.BF16 R8, R176.reuse, R202, R8 ;  /* 0x000000cab008723c */ /* 0x040fe20000041808 */
[----:B------:R-:W-:Y:S07]  /*f9b0*/  LDSM.16.M88.4 R200, [R218+0xa100] ;  /* 0x00a10000dac8783b */ /* 0x000fee0000000200 */
[C---:B------:R-:W-:Y:S08]  /*f9c0*/  HMMA.16816.F32.BF16 R12, R176.reuse, R204, R12 ;  /* 0x000000ccb00c723c */ /* 0x040ff0000004180c */
[C---:B------:R-:W-:Y:S01]  /*f9d0*/  HMMA.16816.F32.BF16 R16, R176.reuse, R206, R16 ;  /* 0x000000ceb010723c */ /* 0x040fe20000041810 */
[----:B------:R-:W-:Y:S07]  /*f9e0*/  LDSM.16.M88.4 R204, [R218+0xa900] ;  /* 0x00a90000dacc783b */ /* 0x000fee0000000200 */
[C---:B------:R-:W-:Y:S08]  /*f9f0*/  HMMA.16816.F32.BF16 R20, R176.reuse, R180, R20 ;  /* 0x000000b4b014723c */ /* 0x040ff00000041814 */
[C---:B------:R-:W-:Y:S01]  /*fa00*/  HMMA.16816.F32.BF16 R24, R176.reuse, R182, R24 ;  /* 0x000000b6b018723c */ /* 0x040fe20000041818 */
[----:B------:R-:W4:Y:S07]  /*fa10*/  LDSM.16.M88.4 R180, [R222+0x14100] ;  /* 0x01410000deb4783b */ /* 0x000f2e0000000200 */
[C---:B--2---:R-:W-:Y:S08]  /*fa20*/  HMMA.16816.F32.BF16 R28, R176.reuse, R184, R28 ;  /* 0x000000b8b01c723c */ /* 0x044ff0000004181c */
[----:B------:R-:W-:Y:S01]  /*fa30*/  HMMA.16816.F32.BF16 R32, R176, R186, R32 ;  /* 0x000000bab020723c */ /* 0x000fe20000041820 */
[----:B------:R-:W2:Y:S06]  /*fa40*/  LDSM.16.M88.4 R176, [R218+0xb100] ;  /* 0x00b10000dab0783b */ /* 0x000eac0000000200 */
[----:B------:R-:W-:Y:S01]  /*fa50*/  LDSM.16.M88.4 R184, [R221+0x14100] ;  /* 0x01410000ddb8783b */ /* 0x000fe20000000200 */
[C---:B------:R-:W-:Y:S08]  /*fa60*/  HMMA.16816.F32.BF16 R4, R188.reuse, R192, R4 ;  /* 0x000000c0bc04723c */ /* 0x040ff00000041804 */
[C---:B------:R-:W-:Y:S01]  /*fa70*/  HMMA.16816.F32.BF16 R8, R188.reuse, R194, R8 ;  /* 0x000000c2bc08723c */ /* 0x040fe20000041808 */
[----:B------:R-:W-:Y:S07]  /*fa80*/  LDSM.16.M88.4 R192, [R217+0x2000] ;  /* 0x00200000d9c0783b */ /* 0x000fee0000000200 */
[C---:B---3--:R-:W-:Y:S08]  /*fa90*/  HMMA.16816.F32.BF16 R12, R188.reuse, R196, R12 ;  /* 0x000000c4bc0c723c */ /* 0x048ff0000004180c */
[C---:B------:R-:W-:Y:S01]  /*faa0*/  HMMA.16816.F32.BF16 R16, R188.reuse, R198, R16 ;  /* 0x000000c6bc10723c */ /* 0x040fe20000041810 */
[----:B------:R-:W-:Y:S07]  /*fab0*/  LDSM.16.M88.4 R196, [R217+0x3800] ;  /* 0x00380000d9c4783b */ /* 0x000fee0000000200 */
[C---:B-1----:R-:W-:Y:S08]  /*fac0*/  HMMA.16816.F32.BF16 R20, R188.reuse, R136, R20 ;  /* 0x00000088bc14723c */ /* 0x042ff00000041814 */
[C---:B------:R-:W-:Y:S01]  /*fad0*/  HMMA.16816.F32.BF16 R24, R188.reuse, R138, R24 ;  /* 0x0000008abc18723c */ /* 0x040fe20000041818 */
[----:B------:R-:W1:Y:S07]  /*fae0*/  LDSM.16.M88.4 R136, [R218+0xb900] ;  /* 0x00b90000da88783b */ /* 0x000e6e0000000200 */
[C---:B------:R-:W-:Y:S08]  /*faf0*/  HMMA.16816.F32.BF16 R28, R188.reuse, R172, R28 ;  /* 0x000000acbc1c723c */ /* 0x040ff0000004181c */
[----:B------:R-:W-:Y:S01]  /*fb00*/  HMMA.16816.F32.BF16 R32, R188, R174, R32 ;  /* 0x000000aebc20723c */ /* 0x000fe20000041820 */
[----:B------:R-:W3:Y:S06]  /*fb10*/  LDSM.16.M88.4 R172, [R217+0x2800] ;  /* 0x00280000d9ac783b */ /* 0x000eec0000000200 */
[----:B------:R-:W1:Y:S01]  /*fb20*/  LDSM.16.M88.4 R188, [R217+0x3000] ;  /* 0x00300000d9bc783b */ /* 0x000e620000000200 */
[C---:B----4-:R-:W-:Y:S08]  /*fb30*/  HMMA.16816.F32.BF16 R4, R180.reuse, R200, R4 ;  /* 0x000000c8b404723c */ /* 0x050ff00000041804 */
[C---:B------:R-:W-:Y:S01]  /*fb40*/  HMMA.16816.F32.BF16 R8, R180.reuse, R202, R8 ;  /* 0x000000cab408723c */ /* 0x040fe20000041808 */
[----:B------:R-:W4:Y:S07]  /*fb50*/  LDSM.16.M88.4 R200, [R219+0x18100] ;  /* 0x01810000dbc8783b */ /* 0x000f2e0000000200 */
[C---:B------:R-:W-:Y:S08]  /*fb60*/  HMMA.16816.F32.BF16 R12, R180.reuse, R204, R12 ;  /* 0x000000ccb40c723c */ /* 0x040ff0000004180c */
[C---:B------:R-:W-:Y:S01]  /*fb70*/  HMMA.16816.F32.BF16 R16, R180.reuse, R206, R16 ;  /* 0x000000ceb410723c */ /* 0x040fe20000041810 */
[----:B------:R-:W-:Y:S07]  /*fb80*/  LDSM.16.M88.4 R204, [R212+0xe100] ;  /* 0x00e10000d4cc783b */ /* 0x000fee0000000200 */
[C---:B--2---:R-:W-:Y:S08]  /*fb90*/  HMMA.16816.F32.BF16 R20, R180.reuse, R176, R20 ;  /* 0x000000b0b414723c */ /* 0x044ff00000041814 */
[C---:B------:R-:W-:Y:S01]  /*fba0*/  HMMA.16816.F32.BF16 R24, R180.reuse, R178, R24 ;  /* 0x000000b2b418723c */ /* 0x040fe20000041818 */
[----:B------:R-:W-:Y:S07]  /*fbb0*/  LDSM.16.M88.4 R176, [R212+0xd100] ;  /* 0x00d10000d4b0783b */ /* 0x000fee0000000200 */
[C---:B-1----:R-:W-:Y:S08]  /*fbc0*/  HMMA.16816.F32.BF16 R28, R180.reuse, R136, R28 ;  /* 0x00000088b41c723c */ /* 0x042ff0000004181c */
[----:B------:R-:W-:Y:S01]  /*fbd0*/  HMMA.16816.F32.BF16 R32, R180, R138, R32 ;  /* 0x0000008ab420723c */ /* 0x000fe20000041820 */
[----:B------:R-:W1:Y:S06]  /*fbe0*/  LDSM.16.M88.4 R136, [R212+0xc900] ;  /* 0x00c90000d488783b */ /* 0x000e6c0000000200 */
[----:B------:R-:W-:Y:S01]  /*fbf0*/  LDSM.16.M88.4 R180, [R220+0x18100] ;  /* 0x01810000dcb4783b */ /* 0x000fe20000000200 */
[C---:B------:R-:W-:Y:S08]  /*fc00*/  HMMA.16816.F32.BF16 R4, R184.reuse, R192, R4 ;  /* 0x000000c0b804723c */ /* 0x040ff00000041804 */
[C---:B------:R-:W-:Y:S01]  /*fc10*/  HMMA.16816.F32.BF16 R8, R184.reuse, R194, R8 ;  /* 0x000000c2b808723c */ /* 0x040fe20000041808 */
[----:B------:R-:W-:Y:S07]  /*fc20*/  LDSM.16.M88.4 R192, [R229] ;  /* 0x00000000e5c0783b */ /* 0x000fee0000000200 */
[C---:B---3--:R-:W-:Y:S08]  /*fc30*/  HMMA.16816.F32.BF16 R12, R184.reuse, R172, R12 ;  /* 0x000000acb80c723c */ /* 0x048ff0000004180c */
[C---:B------:R-:W-:Y:S01]  /*fc40*/  HMMA.16816.F32.BF16 R16, R184.reuse, R174, R16 ;  /* 0x000000aeb810723c */ /* 0x040fe20000041810 */
[----:B------:R-:W2:Y:S07]  /*fc50*/  LDSM.16.M88.4 R172, [R212+0xd900] ;  /* 0x00d90000d4ac783b */ /* 0x000eae0000000200 */
[C---:B------:R-:W-:Y:S08]  /*fc60*/  HMMA.16816.F32.BF16 R20, R184.reuse, R188, R20 ;  /* 0x000000bcb814723c */ /* 0x040ff00000041814 */
[C---:B------:R-:W-:Y:S01]  /*fc70*/  HMMA.16816.F32.BF16 R24, R184.reuse, R190, R24 ;  /* 0x000000beb818723c */ /* 0x040fe20000041818 */
[----:B------:R-:W-:Y:S07]  /*fc80*/  LDSM.16.M88.4 R188, [R230] ;  /* 0x00000000e6bc783b */ /* 0x000fee0000000200 */
[C---:B------:R-:W-:Y:S08]  /*fc90*/  HMMA.16816.F32.BF16 R28, R184.reuse, R196, R28 ;  /* 0x000000c4b81c723c */ /* 0x040ff0000004181c */
[----:B------:R-:W-:Y:S01]  /*fca0*/  HMMA.16816.F32.BF16 R32, R184, R198, R32 ;  /* 0x000000c6b820723c */ /* 0x000fe20000041820 */
[----:B------:R-:W3:Y:S06]  /*fcb0*/  LDSM.16.M88.4 R184, [R231] ;  /* 0x00000000e7b8783b */ /* 0x000eec0000000200 */
[----:B------:R-:W-:Y:S01]  /*fcc0*/  LDSM.16.M88.4 R196, [R218+0xc100] ;  /* 0x00c10000dac4783b */ /* 0x000fe20000000200 */
[C---:B----4-:R-:W-:Y:S08]  /*fcd0*/  HMMA.16816.F32.BF16 R4, R200.reuse, R208, R4 ;  /* 0x000000d0c804723c */ /* 0x050ff00000041804 */
[C---:B------:R-:W-:Y:S01]  /*fce0*/  HMMA.16816.F32.BF16 R8, R200.reuse, R210, R8 ;  /* 0x000000d2c808723c */ /* 0x040fe20000041808 */
[----:B------:R-:W-:Y:S07]  /*fcf0*/  LDSM.16.M88.4 R208, [R212+0xe900] ;  /* 0x00e90000d4d0783b */ /* 0x000fee0000000200 */
[C---:B-1----:R-:W-:Y:S08]  /*fd00*/  HMMA.16816.F32.BF16 R12, R200.reuse, R136, R12 ;  /* 0x00000088c80c723c */ /* 0x042ff0000004180c */
[C---:B------:R-:W-:Y:S01]  /*fd10*/  HMMA.16816.F32.BF16 R16, R200.reuse, R138, R16 ;  /* 0x0000008ac810723c */ /* 0x040fe20000041810 */
[----:B------:R-:W1:Y:S07]  /*fd20*/  LDSM.16.M88.4 R136, [R228] ;  /* 0x00000000e488783b */ /* 0x000e6e0000000200 */
[C---:B------:R-:W-:Y:S08]  /*fd30*/  HMMA.16816.F32.BF16 R20, R200.reuse, R176, R20 ;  /* 0x000000b0c814723c */ /* 0x040ff00000041814 */
[C---:B------:R-:W-:Y:S01]  /*fd40*/  HMMA.16816.F32.BF16 R24, R200.reuse, R178, R24 ;  /* 0x000000b2c818723c */ /* 0x040fe20000041818 */
[----:B------:R-:W4:Y:S07]  /*fd50*/  LDSM.16.M88.4 R176, [R222+0x18100] ;  /* 0x01810000deb0783b */ /* 0x000f2e0000000200 */
[C---:B--2---:R-:W-:Y:S08]  /*fd60*/  HMMA.16816.F32.BF16 R28, R200.reuse, R172, R28 ;  /* 0x000000acc81c723c */ /* 0x044ff0000004181c */
[----:B------:R-:W-:Y:S01]  /*fd70*/  HMMA.16816.F32.BF16 R32, R200, R174, R32 ;  /* 0x000000aec820723c */ /* 0x000fe20000041820 */
[----:B------:R-:W2:Y:S06]  /*fd80*/  LDSM.16.M88.4 R172, [R218+0xc900] ;  /* 0x00c90000daac783b */ /* 0x000eac0000000200 */
[----:B------:R-:W-:Y:S01]  /*fd90*/  LDSM.16.M88.4 R200, [R219+0x1c100] ;  /* 0x01c10000dbc8783b */ /* 0x000fe20000000200 */
[C---:B---3--:R-:W-:Y:S08]  /*fda0*/  HMMA.16816.F32.BF16 R4, R180.reuse, R184, R4 ;  /* 0x000000b8b404723c */ /* 0x048ff00000041804 */
[C---:B------:R-:W-:Y:S01]  /*fdb0*/  HMMA.16816.F32.BF16 R8, R180.reuse, R186, R8 ;  /* 0x000000bab408723c */ /* 0x040fe20000041808 */
[----:B------:R-:W3:Y:S07]  /*fdc0*/  LDSM.16.M88.4 R184, [R218+0xd100] ;  /* 0x00d10000dab8783b */ /* 0x000eee0000000200 */
[C---:B------:R-:W-:Y:S08]  /*fdd0*/  HMMA.16816.F32.BF16 R12, R180.reuse, R188, R12 ;  /* 0x000000bcb40c723c */ /* 0x040ff0000004180c */
[C---:B------:R-:W-:Y:S01]  /*fde0*/  HMMA.16816.F32.BF16 R16, R180.reuse, R190, R16 ;  /* 0x000000beb410723c */ /* 0x040fe20000041810 */
[----:B------:R-:W-:Y:S07]  /*fdf0*/  LDSM.16.M88.4 R188, [R217+0x4000] ;  /* 0x00400000d9bc783b */ /* 0x000fee0000000200 */
[C---:B------:R-:W-:Y:S08]  /*fe00*/  HMMA.16816.F32.BF16 R20, R180.reuse, R192, R20 ;  /* 0x000000c0b414723c */ /* 0x040ff00000041814 */
[C---:B------:R-:W-:Y:S01]  /*fe10*/  HMMA.16816.F32.BF16 R24, R180.reuse, R194, R24 ;  /* 0x000000c2b418723c */ /* 0x040fe20000041818 */
[----:B------:R-:W-:Y:S07]  /*fe20*/  LDSM.16.M88.4 R192, [R217+0x4800] ;  /* 0x00480000d9c0783b */ /* 0x000fee0000000200 */
[C---:B-1----:R-:W-:Y:S08]  /*fe30*/  HMMA.16816.F32.BF16 R28, R180.reuse, R136, R28 ;  /* 0x00000088b41c723c */ /* 0x042ff0000004181c */
[----:B------:R-:W-:Y:S01]  /*fe40*/  HMMA.16816.F32.BF16 R32, R180, R138, R32 ;  /* 0x0000008ab420723c */ /* 0x000fe20000041820 */
[----:B------:R-:W1:Y:S06]  /*fe50*/  LDSM.16.M88.4 R136, [R218+0xd900] ;  /* 0x00d90000da88783b */ /* 0x000e6c0000000200 */
[----:B------:R-:W1:Y:S01]  /*fe60*/  LDSM.16.M88.4 R180, [R221+0x18100] ;  /* 0x01810000ddb4783b */ /* 0x000e620000000200 */
[C---:B----4-:R-:W-:Y:S08]  /*fe70*/  HMMA.16816.F32.BF16 R4, R176.reuse, R196, R4 ;  /* 0x000000c4b004723c */ /* 0x050ff00000041804 */
[C---:B------:R-:W-:Y:S01]  /*fe80*/  HMMA.16816.F32.BF16 R8, R176.reuse, R198, R8 ;  /* 0x000000c6b008723c */ /* 0x040fe20000041808 */
[----:B------:R-:W4:Y:S07]  /*fe90*/  LDSM.16.M88.4 R196, [R217+0x5000] ;  /* 0x00500000d9c4783b */ /* 0x000f2e0000000200 */
[C---:B--2---:R-:W-:Y:S08]  /*fea0*/  HMMA.16816.F32.BF16 R12, R176.reuse, R172, R12 ;  /* 0x000000acb00c723c */ /* 0x044ff0000004180c */
[C---:B------:R-:W-:Y:S01]  /*feb0*/  HMMA.16816.F32.BF16 R16, R176.reuse, R174, R16 ;  /* 0x000000aeb010723c */ /* 0x040fe20000041810 */
[----:B------:R-:W2:Y:S07]  /*fec0*/  LDSM.16.M88.4 R172, [R217+0x5800] ;  /* 0x00580000d9ac783b */ /* 0x000eae0000000200 */
[C---:B---3--:R-:W-:Y:S08]  /*fed0*/  HMMA.16816.F32.BF16 R20, R176.reuse, R184, R20 ;  /* 0x000000b8b014723c */ /* 0x048ff00000041814 */
[C---:B------:R-:W-:Y:S01]  /*fee0*/  HMMA.16816.F32.BF16 R24, R176.reuse, R186, R24 ;  /* 0x000000bab018723c */ /* 0x040fe20000041818 */
[----:B------:R-:W-:Y:S07]  /*fef0*/  LDSM.16.M88.4 R184, [R220+0x1c100] ;  /* 0x01c10000dcb8783b */ /* 0x000fee0000000200 */
[C---:B-1----:R-:W-:Y:S08]  /*ff00*/  HMMA.16816.F32.BF16 R28, R176.reuse, R136, R28 ;  /* 0x00000088b01c723c */ /* 0x042ff0000004181c */
[----:B------:R-:W-:Y:S01]  /*ff10*/  HMMA.16816.F32.BF16 R32, R176, R138, R32 ;  /* 0x0000008ab020723c */ /* 0x000fe20000041820 */
[----:B------:R-:W1:Y:S06]  /*ff20*/  LDSM.16.M88.4 R136, [R212+0xf100] ;  /* 0x00f10000d488783b */ /* 0x000e6c0000000200 */
[----:B------:R-:W3:Y:S01]  /*ff30*/  LDSM.16.M88.4 R176, [R212+0xf900] ;  /* 0x00f90000d4b0783b */ /* 0x000ee20000000200 */
[C---:B------:R-:W-:Y:S08]  /*ff40*/  HMMA.16816.F32.BF16 R4, R180.reuse, R188, R4 ;  /* 0x000000bcb404723c */ /* 0x040ff00000041804 */
[C---:B------:R-:W-:Y:S01]  /*ff50*/  HMMA.16816.F32.BF16 R8, R180.reuse, R190, R8 ;  /* 0x000000beb408723c */ /* 0x040fe20000041808 */
[----:B------:R-:W1:Y:S07]  /*ff60*/  LDSM.16.M88.4 R188, [R227] ;  /* 0x00000000e3bc783b */ /* 0x000e6e0000000200 */
[C---:B------:R-:W-:Y:S08]  /*ff70*/  HMMA.16816.F32.BF16 R12, R180.reuse, R192, R12 ;  /* 0x000000c0b40c723c */ /* 0x040ff0000004180c */
[C---:B------:R-:W-:Y:S01]  /*ff80*/  HMMA.16816.F32.BF16 R16, R180.reuse, R194, R16 ;  /* 0x000000c2b410723c */ /* 0x040fe20000041810 */
[----:B------:R-:W1:Y:S07]  /*ff90*/  LDSM.16.M88.4 R192, [R226] ;  /* 0x00000000e2c0783b */ /* 0x000e6e0000000200 */
[C---:B----4-:R-:W-:Y:S08]  /*ffa0*/  HMMA.16816.F32.BF16 R20, R180.reuse, R196, R20 ;  /* 0x000000c4b414723c */ /* 0x050ff00000041814 */
[C---:B------:R-:W-:Y:S01]  /*ffb0*/  HMMA.16816.F32.BF16 R24, R180.reuse, R198, R24 ;  /* 0x000000c6b418723c */ /* 0x040fe20000041818 */
[----:B------:R-:W-:Y:S07]  /*ffc0*/  LDSM.16.M88.4 R196, [R222+0x1c100] ;  /* 0x01c10000dec4783b */ /* 0x000fee0000000200 */
[C---:B--2---:R-:W-:Y:S08]  /*ffd0*/  HMMA.16816.F32.BF16 R28, R180.reuse, R172, R28 ;  /* 0x000000acb41c723c */ /* 0x044ff0000004181c */
[----:B------:R-:W-:Y:S01]  /*ffe0*/  HMMA.16816.F32.BF16 R32, R180, R174, R32 ;  /* 0x000000aeb420723c */ /* 0x000fe20000041820 */
[----:B------:R-:W2:Y:S06]  /*fff0*/  LDSM.16.M88.4 R172, [R225] ;  /* 0x00000000e1ac783b */ /* 0x000eac0000000200 */
[----:B------:R-:W4:Y:S01]  /*10000*/  LDSM.16.M88.4 R180, [R224] ;  /* 0x00000000e0b4783b */ /* 0x000f220000000200 */
[C---:B------:R-:W-:Y:S08]  /*10010*/  HMMA.16816.F32.BF16 R4, R200.reuse, R204, R4 ;  /* 0x000000ccc804723c */ /* 0x040ff00000041804 */
[C---:B------:R-:W-:Y:S01]  /*10020*/  HMMA.16816.F32.BF16 R8, R200.reuse, R206, R8 ;  /* 0x000000cec808723c */ /* 0x040fe20000041808 */
[----:B------:R-:W2:Y:S07]  /*10030*/  LDSM.16.M88.4 R204, [R218+0xe100] ;  /* 0x00e10000dacc783b */ /* 0x000eae0000000200 */
[C---:B------:R-:W-:Y:S08]  /*10040*/  HMMA.16816.F32.BF16 R12, R200.reuse, R208, R12 ;  /* 0x000000d0c80c723c */ /* 0x040ff0000004180c */
[C---:B------:R-:W-:Y:S01]  /*10050*/  HMMA.16816.F32.BF16 R16, R200.reuse, R210, R16 ;  /* 0x000000d2c810723c */ /* 0x040fe20000041810 */
[----:B------:R-:W-:Y:S07]  /*10060*/  LDSM.16.M88.4 R208, [R217+0x6000] ;  /* 0x00600000d9d0783b */ /* 0x000fee0000000200 */
[C---:B-1----:R-:W-:Y:S08]  /*10070*/  HMMA.16816.F32.BF16 R20, R200.reuse, R136, R20 ;  /* 0x00000088c814723c */ /* 0x042ff00000041814 */
[C---:B------:R-:W-:Y:S01]  /*10080*/  HMMA.16816.F32.BF16 R24, R200.reuse, R138, R24 ;  /* 0x0000008ac818723c */ /* 0x040fe20000041818 */
[----:B------:R-:W1:Y:S07]  /*10090*/  LDSM.16.M88.4 R136, [R218+0xe900] ;  /* 0x00e90000da88783b */ /* 0x000e6e0000000200 */
[C---:B---3--:R-:W-:Y:S08]  /*100a0*/  HMMA.16816.F32.BF16 R28, R200.reuse, R176, R28 ;  /* 0x000000b0c81c723c */ /* 0x048ff0000004181c */
[----:B------:R-:W-:Y:S01]  /*100b0*/  HMMA.16816.F32.BF16 R32, R200, R178, R32 ;  /* 0x000000b2c820723c */ /* 0x000fe20000041820 */
[----:B------:R-:W3:Y:S06]  /*100c0*/  LDSM.16.M88.4 R176, [R218+0xf100] ;  /* 0x00f10000dab0783b */ /* 0x000eec0000000200 */
[----:B------:R-:W-:Y:S01]  /*100d0*/  LDSM.16.M88.4 R200, [R221+0x1c100] ;  /* 0x01c10000ddc8783b */ /* 0x000fe20000000200 */
[C---:B------:R-:W-:Y:S08]  /*100e0*/  HMMA.16816.F32.BF16 R4, R184.reuse, R188, R4 ;  /* 0x000000bcb804723c */ /* 0x040ff00000041804 */
[C---:B------:R-:W-:Y:S01]  /*100f0*/  HMMA.16816.F32.BF16 R8, R184.reuse, R190, R8 ;  /* 0x000000beb808723c */ /* 0x040fe20000041808 */
[----:B------:R-:W1:Y:S07]  /*10100*/  LDSM.16.M88.4 R188, [R218+0xf900] ;  /* 0x00f90000dabc783b */ /* 0x000e6e0000000200 */
[C---:B------:R-:W-:Y:S08]  /*10110*/  HMMA.16816.F32.BF16 R12, R184.reuse, R192, R12 ;  /* 0x000000c0b80c723c */ /* 0x040ff0000004180c */
[C---:B------:R-:W-:Y:S08]  /*10120*/  HMMA.16816.F32.BF16 R16, R184.reuse, R194, R16 ;  /* 0x000000c2b810723c */ /* 0x040ff00000041810 */
[C---:B--2---:R-:W-:Y:S08]  /*10130*/  HMMA.16816.F32.BF16 R20, R184.reuse, R172, R20 ;  /* 0x000000acb814723c */ /* 0x044ff00000041814 */
[C---:B------:R-:W-:Y:S08]  /*10140*/  HMMA.16816.F32.BF16 R24, R184.reuse, R174, R24 ;  /* 0x000000aeb818723c */ /* 0x040ff00000041818 */
[C---:B----4-:R-:W-:Y:S08]  /*10150*/  HMMA.16816.F32.BF16 R28, R184.reuse, R180, R28 ;  /* 0x000000b4b81c723c */ /* 0x050ff0000004181c */
[----:B------:R-:W-:Y:S08]  /*10160*/  HMMA.16816.F32.BF16 R32, R184, R182, R32 ;  /* 0x000000b6b820723c */ /* 0x000ff00000041820 */
[C---:B------:R-:W-:Y:S08]  /*10170*/  HMMA.16816.F32.BF16 R4, R196.reuse, R204, R4 ;  /* 0x000000ccc404723c */ /* 0x040ff00000041804 */
[C---:B------:R-:W-:Y:S08]  /*10180*/  HMMA.16816.F32.BF16 R8, R196.reuse, R206, R8 ;  /* 0x000000cec408723c */ /* 0x040ff00000041808 */
[C---:B-1----:R-:W-:Y:S08]  /*10190*/  HMMA.16816.F32.BF16 R12, R196.reuse, R136, R12 ;  /* 0x00000088c40c723c */ /* 0x042ff0000004180c */
[C---:B------:R-:W-:Y:S01]  /*101a0*/  HMMA.16816.F32.BF16 R16, R196.reuse, R138, R16 ;  /* 0x0000008ac410723c */ /* 0x040fe20000041810 */
[----:B------:R-:W1:Y:S07]  /*101b0*/  LDSM.16.M88.4 R136, [R217+0x6800] ;  /* 0x00680000d988783b */ /* 0x000e6e0000000200 */
[C---:B---3--:R-:W-:Y:S08]  /*101c0*/  HMMA.16816.F32.BF16 R20, R196.reuse, R176, R20 ;  /* 0x000000b0c414723c */ /* 0x048ff00000041814 */
[C---:B------:R-:W-:Y:S08]  /*101d0*/  HMMA.16816.F32.BF16 R24, R196.reuse, R178, R24 ;  /* 0x000000b2c418723c */ /* 0x040ff00000041818 */
[C---:B------:R-:W-:Y:S08]  /*101e0*/  HMMA.16816.F32.BF16 R28, R196.reuse, R188, R28 ;  /* 0x000000bcc41c723c */ /* 0x040ff0000004181c */
[----:B------:R-:W-:Y:S08]  /*101f0*/  HMMA.16816.F32.BF16 R32, R196, R190, R32 ;  /* 0x000000bec420723c */ /* 0x000ff00000041820 */
[C---:B------:R-:W-:Y:S08]  /*10200*/  HMMA.16816.F32.BF16 R4, R200.reuse, R208, R4 ;  /* 0x000000d0c804723c */ /* 0x040ff00000041804 */
        /* <DEDUP_REMOVED lines=15> */
[----:B------:R-:W3:Y:S01]  /*10300*/  MUFU.TANH R187, R6 ;  /* 0x0000000600bb7308 */ /* 0x000ee20000002400 */
[----:B------:R-:W-:Y:S02]  /*10310*/  FMUL.FTZ R14, R14, c[0x0][0x320] ;  /* 0x0000c8000e0e7a20 */ /* 0x000fe40000410000 */
[----:B------:R-:W-:Y:S02]  /*10320*/  FMUL.FTZ R15, R15, c[0x0][0x320] ;  /* 0x0000c8000f0f7a20 */ /* 0x000fe40000410000 */
[----:B------:R-:W-:Y:S02]  /*10330*/  FMUL.FTZ R16, R16, c[0x0][0x320] ;  /* 0x0000c80010107a20 */ /* 0x000fe40000410000 */
[----:B------:R-:W-:Y:S02]  /*10340*/  FMUL.FTZ R17, R17, c[0x0][0x320] ;  /* 0x0000c80011117a20 */ /* 0x000fe40000410000 */
[----:B------:R-:W-:Y:S01]  /*10350*/  FMUL.FTZ R18, R18, c[0x0][0x320] ;  /* 0x0000c80012127a20 */ /* 0x000fe20000410000 */
[----:B------:R4:W1:Y:S01]  /*10360*/  MUFU.TANH R186, R7 ;  /* 0x0000000700ba7308 */ /* 0x0008620000002400 */
[----:B------:R-:W-:Y:S09]  /*10370*/  FMUL.FTZ R19, R19, c[0x0][0x320] ;  /* 0x0000c80013137a20 */ /* 0x000ff20000410000 */
[----:B------:R-:W1:Y:S10]  /*10380*/  MUFU.TANH R181, R8 ;  /* 0x0000000800b57308 */ /* 0x000e740000002400 */
[----:B------:R-:W1:Y:S01]  /*10390*/  MUFU.TANH R178, R9 ;  /* 0x0000000900b27308 */ /* 0x000e620000002400 */
[----:B----4-:R-:W4:Y:S09]  /*103a0*/  LDSM.16.M88.4 R4, [R217+0x7000] ;  /* 0x00700000d904783b */ /* 0x010f320000000200 */
[----:B------:R-:W1:Y:S10]  /*103b0*/  MUFU.TANH R185, R10 ;  /* 0x0000000a00b97308 */ /* 0x000e740000002400 */
[----:B------:R1:W1:Y:S10]  /*103c0*/  MUFU.TANH R183, R11 ;  /* 0x0000000b00b77308 */ /* 0x0002740000002400 */
[----:B------:R-:W2:Y:S10]  /*103d0*/  MUFU.TANH R175, R12 ;  /* 0x0000000c00af7308 */ /* 0x000eb40000002400 */
[----:B------:R-:W2:Y:S01]  /*103e0*/  MUFU.TANH R174, R13 ;  /* 0x0000000d00ae7308 */ /* 0x000ea20000002400 */
[----:B-1----:R-:W1:Y:S01]  /*103f0*/  LDSM.16.M88.4 R8, [R217+0x7800] ;  /* 0x00780000d908783b */ /* 0x002e620000000200 */
[----:B------:R-:W-:Y:S04]  /*10400*/  DEPBAR.LE SB0, 0x0 ;  /* 0x000080000000791a */ /* 0x000fe80000000000 */
[C---:B----4-:R-:W-:Y:S04]  /*10410*/  HMMA.16816.F32.BF16 R20, R200.reuse, R4, R20 ;  /* 0x00000004c814723c */ /* 0x050fe80000041814 */
[----:B------:R-:W4:Y:S01]  /*10420*/  MUFU.TANH R180, R14 ;  /* 0x0000000e00b47308 */ /* 0x000f220000002400 */
[----:B------:R-:W-:Y:S03]  /*10430*/  BAR.SYNC.DEFER_BLOCKING 0x0 ;  /* 0x0000000000007b1d */ /* 0x000fe60000010000 */
[C---:B------:R-:W-:Y:S06]  /*10440*/  HMMA.16816.F32.BF16 R24, R200.reuse, R6, R24 ;  /* 0x00000006c818723c */ /* 0x040fec0000041818 */
[----:B------:R-:W1:Y:S10]  /*10450*/  MUFU.TANH R179, R15 ;  /* 0x0000000f00b37308 */ /* 0x000e740000002400 */
[----:B------:R-:W2:Y:S01]  /*10460*/  MUFU.TANH R173, R16 ;  /* 0x0000001000ad7308 */ /* 0x000ea20000002400 */
[----:B------:R-:W-:Y:S02]  /*10470*/  FMUL.FTZ R20, R20, c[0x0][0x320] ;  /* 0x0000c80014147a20 */ /* 0x000fe40000410000 */
[----:B------:R-:W-:Y:S02]  /*10480*/  FMUL.FTZ R21, R21, c[0x0][0x320] ;  /* 0x0000c80015157a20 */ /* 0x000fe40000410000 */
[----:B------:R-:W-:Y:S02]  /*10490*/  FMUL.FTZ R22, R22, c[0x0][0x320] ;  /* 0x0000c80016167a20 */ /* 0x000fe40000410000 */
[----:B------:R-:W-:Y:S03]  /*104a0*/  FMUL.FTZ R23, R23, c[0x0][0x320] ;  /* 0x0000c80017177a20 */ /* 0x000fe60000410000 */
[----:B------:R-:W2:Y:S01]  /*104b0*/  MUFU.TANH R136, R20 ;  /* 0x0000001400887308 */ /* 0x000ea20000002400 */
[----:B------:R-:W-:Y:S02]  /*104c0*/  FMUL.FTZ R24, R24, c[0x0][0x320] ;  /* 0x0000c80018187a20 */ /* 0x000fe40000410000 */
[----:B------:R-:W-:Y:S01]  /*104d0*/  FMUL.FTZ R27, R27, c[0x0][0x320] ;  /* 0x0000c8001b1b7a20 */ /* 0x000fe20000410000 */
[C---:B-1----:R-:W-:Y:S03]  /*104e0*/  HMMA.16816.F32.BF16 R28, R200.reuse, R8, R28 ;  /* 0x00000008c81c723c */ /* 0x042fe6000004181c */
[----:B------:R-:W-:Y:S03]  /*104f0*/  FMUL.FTZ R26, R26, c[0x0][0x320] ;  /* 0x0000c8001a1a7a20 */ /* 0x000fe60000410000 */
[----:B------:R1:W1:Y:S02]  /*10500*/  MUFU.TANH R135, R21 ;  /* 0x0000001500877308 */ /* 0x0002640000002400 */
[----:B------:R-:W-:Y:S08]  /*10510*/  HMMA.16816.F32.BF16 R32, R200, R10, R32 ;  /* 0x0000000ac820723c */ /* 0x000ff00000041820 */
[----:B------:R2:W2:Y:S10]  /*10520*/  MUFU.TANH R139, R22 ;  /* 0x00000016008b7308 */ /* 0x0004b40000002400 */
[----:B------:R3:W3:Y:S06]  /*10530*/  MUFU.TANH R172, R23 ;  /* 0x0000001700ac7308 */ /* 0x0006ec0000002400 */
[----:B-1----:R-:W-:Y:S02]  /*10540*/  FMUL.FTZ R21, R32, c[0x0][0x320] ;  /* 0x0000c80020157a20 */ /* 0x002fe40000410000 */
[----:B------:R-:W-:Y:S02]  /*10550*/  FMUL.FTZ R20, R33, c[0x0][0x320] ;  /* 0x0000c80021147a20 */ /* 0x000fe40000410000 */
[----:B------:R1:W1:Y:S01]  /*10560*/  MUFU.TANH R132, R24 ;  /* 0x0000001800847308 */ /* 0x0002620000002400 */
[----:B--2---:R-:W-:Y:S02]  /*10570*/  FMUL.FTZ R22, R29, c[0x0][0x320] ;  /* 0x0000c8001d167a20 */ /* 0x004fe40000410000 */
[----:B------:R-:W-:Y:S07]  /*10580*/  FMUL.FTZ R29, R35, c[0x0][0x320] ;  /* 0x0000c800231d7a20 */ /* 0x000fee0000410000 */
[----:B------:R2:W2:Y:S01]  /*10590*/  MUFU.TANH R138, R27 ;  /* 0x0000001b008a7308 */ /* 0x0004a20000002400 */
[----:B---3--:R-:W-:Y:S02]  /*105a0*/  FMUL.FTZ R23, R28, c[0x0][0x320] ;  /* 0x0000c8001c177a20 */ /* 0x008fe40000410000 */
[----:B------:R-:W-:Y:S07]  /*105b0*/  FMUL.FTZ R28, R34, c[0x0][0x320] ;  /* 0x0000c800221c7a20 */ /* 0x000fee0000410000 */
[----:B------:R3:W3:Y:S01]  /*105c0*/  MUFU.TANH R137, R17 ;  /* 0x0000001100897308 */ /* 0x0006e20000002400 */
[----:B-1----:R-:W-:Y:S02]  /*105d0*/  FMUL.FTZ R24, R25, c[0x0][0x320] ;  /* 0x0000c80019187a20 */ /* 0x002fe40000410000 */
[----:B------:R-:W-:Y:S07]  /*105e0*/  FMUL.FTZ R25, R30, c[0x0][0x320] ;  /* 0x0000c8001e197a20 */ /* 0x000fee0000410000 */
[----:B------:R1:W1:Y:S01]  /*105f0*/  MUFU.TANH R177, R18 ;  /* 0x0000001200b17308 */ /* 0x0002620000002400 */
[----:B--2---:R-:W-:Y:S09]  /*10600*/  FMUL.FTZ R27, R31, c[0x0][0x320] ;  /* 0x0000c8001f1b7a20 */ /* 0x004ff20000410000 */
        /* <DEDUP_REMOVED lines=12> */
[----:B--234-:R-:W-:Y:S01]  /*106d0*/  ULEA UR4, UR21, UR10, 0x6 ;  /* 0x0000000a15047291 */ /* 0x01cfe2000f8e303f */
[----:B------:R-:W-:Y:S05]  /*106e0*/  IMAD.MOV.U32 R240, RZ, RZ, RZ ;  /* 0x000000fffff07224 */ /* 0x000fea00078e00ff */
[----:B------:R-:W-:Y:S05]  /*106f0*/  IMAD.U32 R2, RZ, RZ, UR4 ;  /* 0x00000004ff027e24 */ /* 0x000fea000f8e00ff */
[----:B------:R-:W-:Y:S05]  /*10700*/  IADD3 R2, R2, -0x40, R251 ;  /* 0xffffffc002027810 */ /* 0x000fea0007ffe0fb */
        /* <DEDUP_REMOVED lines=22> */
[----:B------:R-:W-:Y:S01]  /*10870*/  LEA.HI.X R2, R0, c[0x0][0x1cc], R2, 0x1, P0 ;  /* 0x0000730000027a11 */ /* 0x000fe200000f0c02 */
[----:B------:R-:W2:Y:S04]  /*10880*/  SHFL.IDX PT, R3, R5, RZ, 0x181f ;  /* 0x00181fff05037589 */ /* 0x000ea800000e0000 */
[----:B------:R-:W3:Y:S04]  /*10890*/  SHFL.IDX PT, R4, R2, RZ, 0x181f ;  /* 0x00181fff02047589 */ /* 0x000ee800000e0000 */
[----:B------:R-:W4:Y:S04]  /*108a0*/  SHFL.IDX PT, R0, R5, 0x1, 0x181f ;  /* 0x00381f0005007f89 */ /* 0x000f2800000e0000 */
[----:B------:R-:W5:Y:S01]  /*108b0*/  SHFL.IDX PT, R2, R2, 0x1, 0x181f ;  /* 0x00381f0002027f89 */ /* 0x000f6200000e0000 */
[C---:B--2---:R-:W-:Y:S05]  /*108c0*/  IADD3 R16, P0, R3.reuse, R250, RZ ;  /* 0x000000fa03107210 */ /* 0x044fea0007f1e0ff */
[C-C-:B---3--:R-:W-:Y:S01]  /*108d0*/  IMAD.X R17, R4.reuse, 0x1, R249.reuse, P0 ;  /* 0x0000000104117824 */ /* 0x148fe200000e06f9 */
[C---:B------:R-:W-:Y:S04]  /*108e0*/  IADD3 R14, P0, R3.reuse, R247, RZ ;  /* 0x000000f7030e7210 */ /* 0x040fe80007f1e0ff */
[----:B------:R2:W-:Y:S01]  /*108f0*/  LDGSTS.E.BYPASS.LTC128B.128 [R239+0x8100], [R16.64], !P2 ;  /* 0x0810000010ef7fae */ /* 0x0005e2000d101d50 */
[C---:B------:R-:W-:Y:S02]  /*10900*/  IADD3.X R15, R4.reuse, R248, RZ, P0, !PT ;  /* 0x000000f8040f7210 */ /* 0x040fe400007fe4ff */
[C---:B-1----:R-:W-:Y:S03]  /*10910*/  IADD3 R18, P0, R3.reuse, R245, RZ ;  /* 0x000000f503127210 */ /* 0x042fe60007f1e0ff */
[----:B------:R2:W-:Y:S02]  /*10920*/  LDGSTS.E.BYPASS.LTC128B.128 [R239+0xa100], [R14.64], !P6 ;  /* 0x0a1000000eef7fae */ /* 0x0005e4000f101d50 */
[C---:B------:R-:W-:Y:S01]  /*10930*/  IMAD.X R19, R4.reuse, 0x1, R246, P0 ;  /* 0x0000000104137824 */ /* 0x040fe200000e06f6 */
[----:B------:R-:W-:Y:S04]  /*10940*/  IADD3 R12, P0, R3, R243, RZ ;  /* 0x000000f3030c7210 */ /* 0x000fe80007f1e0ff */
[----:B------:R2:W-:Y:S01]  /*10950*/  LDGSTS.E.BYPASS.LTC128B.128 [R239+0xc100], [R18.64], !P5 ;  /* 0x0c10000012ef7fae */ /* 0x0005e2000e901d50 */
[----:B------:R-:W-:Y:S01]  /*10960*/  IMAD.X R13, R4, 0x1, R244, P0 ;  /* 0x00000001040d7824 */ /* 0x000fe200000e06f4 */
[----:B----4-:R-:W-:Y:S04]  /*10970*/  IADD3 R10, P0, R0, R250, RZ ;  /* 0x000000fa000a7210 */ /* 0x010fe80007f1e0ff */
[----:B------:R2:W-:Y:S01]  /*10980*/  LDGSTS.E.BYPASS.LTC128B.128 [R239+0xe100], [R12.64], !P4 ;  /* 0x0e1000000cef7fae */ /* 0x0005e2000e101d50 */
[----:B-----5:R-:W-:Y:S01]  /*10990*/  IMAD.X R11, R2, 0x1, R249, P0 ;  /* 0x00000001020b7824 */ /* 0x020fe200000e06f9 */
[----:B------:R-:W-:Y:S04]  /*109a0*/  IADD3 R8, P0, R0, R247, RZ ;  /* 0x000000f700087210 */ /* 0x000fe80007f1e0ff */
[----:B------:R2:W-:Y:S01]  /*109b0*/  LDGSTS.E.BYPASS.LTC128B.128 [R239+0x9100], [R10.64], !P2 ;  /* 0x091000000aef7fae */ /* 0x0005e2000d101d50 */
[----:B------:R-:W-:Y:S02]  /*109c0*/  IADD3.X R9, R2, R248, RZ, P0, !PT ;  /* 0x000000f802097210 */ /* 0x000fe400007fe4ff */
[----:B------:R-:W-:Y:S03]  /*109d0*/  IADD3 R6, P0, R0, R245, RZ ;  /* 0x000000f500067210 */ /* 0x000fe60007f1e0ff */
[----:B------:R2:W-:Y:S02]  /*109e0*/  LDGSTS.E.BYPASS.LTC128B.128 [R239+0xb100], [R8.64], !P6 ;  /* 0x0b10000008ef7fae */ /* 0x0005e4000f101d50 */
[----:B------:R-:W-:Y:S01]  /*109f0*/  IMAD.X R7, R2, 0x1, R246, P0 ;  /* 0x0000000102077824 */ /* 0x000fe200000e06f6 */
[----:B------:R-:W-:Y:S04]  /*10a00*/  IADD3 R4, P0, R0, R243, RZ ;  /* 0x000000f300047210 */ /* 0x000fe80007f1e0ff */
[----:B------:R2:W-:Y:S01]  /*10a10*/  LDGSTS.E.BYPASS.LTC128B.128 [R239+0xd100], [R6.64], !P5 ;  /* 0x0d10000006ef7fae */ /* 0x0005e2000e901d50 */
[----:B------:R-:W-:Y:S05]  /*10a20*/  IMAD.X R5, R2, 0x1, R244, P0 ;  /* 0x0000000102057824 */ /* 0x000fea00000e06f4 */
[----:B------:R2:W-:Y:S03]  /*10a30*/  LDGSTS.E.BYPASS.LTC128B.128 [R239+0xf100], [R4.64], !P4 ;  /* 0x0f10000004ef7fae */ /* 0x0005e6000e101d50 */
.L_x_1006:
[----:B--234-:R-:W-:Y:S01]  /*10a40*/  PLOP3.LUT P0, PT, PT, PT, UP2, 0x80, 0x0 ;  /* 0x000000000000781c */ /* 0x01cfe20003f0f028 */
[----:B------:R-:W2:Y:S01]  /*10a50*/  LDL R2, [R1+0xc] ;  /* 0x00000c0001027983 */ /* 0x000ea20000100800 */
[----:B------:R-:W-:Y:S03]  /*10a60*/  USHF.L.U32 UR4, UR21, 0x6, URZ ;  /* 0x0000000615047899 */ /* 0x000fe6000800063f */
[----:B------:R-:W3:Y:S03]  /*10a70*/  LDL R12, [R1+0x8] ;  /* 0x00000800010c7983 */ /* 0x000ee60000100800 */
[----:B------:R-:W-:Y:S01]  /*10a80*/  IMAD.U32 R5, RZ, RZ, UR4 ;  /* 0x00000004ff057e24 */ /* 0x000fe2000f8e00ff */
[----:B------:R-:W0:Y:S04]  /*10a90*/  LDGDEPBAR ;  /* 0x00000000000079af */ /* 0x000e280000000000 */
[----:B--2---:R-:W-:Y:S01]  /*10aa0*/  @P0 IMAD.HI.U32 R0, R2, c[0x0][0x2c8], RZ ;  /* 0x0000b20002000a27 */ /* 0x004fe200078e00ff */
[----:B------:R-:W-:Y:S03]  /*10ab0*/  PLOP3.LUT P0, PT, PT, PT, UP2, 0x80, 0x0 ;  /* 0x000000000000781c */ /* 0x000fe60003f0f028 */
[----:B------:R-:W-:Y:S02]  /*10ac0*/  IMAD.MOV.U32 R4, RZ, RZ, R2 ;  /* 0x000000ffff047224 */ /* 0x000fe400078e0002 */
[----:B------:R-:W-:Y:S08]  /*10ad0*/  IMAD.U32 R2, RZ, RZ, UR8 ;  /* 0x00000008ff027e24 */ /* 0x000ff0000f8e00ff */
[----:B------:R-:W-:Y:S02]  /*10ae0*/  @P0 SHF.R.U32.HI R4, RZ, c[0x0][0x2cc], R0 ;  /* 0x0000b300ff040a19 */ /* 0x000fe40000011600 */
[----:B------:R-:W-:Y:S02]  /*10af0*/  PLOP3.LUT P0, PT, PT, PT, UP1, 0x40, 0x0 ;  /* 0x000000000000781c */ /* 0x000fe40003f0e818 */
[----:B---3--:R-:W-:Y:S01]  /*10b00*/  IADD3 R0, -R12, 0x1, -R5 ;  /* 0x000000010c007810 */ /* 0x008fe20007ffe905 */
[----:B------:R-:W2:Y:S03]  /*10b10*/  SHFL.IDX PT, R3, R4, RZ, 0x1c1f ;  /* 0x001c1fff04037589 */ /* 0x000ea600000e0000 */
[----:B------:R-:W-:Y:S04]  /*10b20*/  IADD3 R0, R0, -c[0x0][0x168], R2 ;  /* 0x80005a0000007a10 */ /* 0x000fe80007ffe002 */
[C---:B------:R-:W-:Y:S02]  /*10b30*/  IADD3 R7, R0.reuse, c[0x0][0x328], RZ ;  /* 0x0000ca0000077a10 */ /* 0x040fe40007ffe0ff */
[----:B------:R-:W-:Y:S03]  /*10b40*/  IADD3 R6, R0, UR20, RZ ;  /* 0x0000001400067c10 */ /* 0x000fe6000fffe0ff */
[--C-:B--2---:R-:W-:Y:S02]  /*10b50*/  IMAD.IADD R2, R7, 0x1, R3.reuse ;  /* 0x0000000107027824 */ /* 0x104fe400078e0203 */
        /* <DEDUP_REMOVED lines=17> */
.L_x_1009:
[----:B------:R-:W-:Y:S04]  /*10c70*/  MOV R8, c[0x0][0x32c] ;  /* 0x0000cb0000087a02 */ /* 0x000fe80000000f00 */
[----:B------:R-:W-:Y:S11]  /*10c80*/  ISETP.NE.AND P0, PT, R8, 0x1, PT ;  /* 0x000000010800780c */ /* 0x000ff60003f05270 */
[----:B------:R-:W-:Y:S02]  /*10c90*/  @!UPT UIADD3 URZ, URZ, URZ, URZ ;  /* 0x0000003f3f3ff290 */ /* 0x000fe4000fffe03f */
[----:B------:R-:W-:Y:S05]  /*10ca0*/  @P0 IMAD.HI.U32 R8, R3, c[0x0][0x330], RZ ;  /* 0x0000cc0003080a27 */ /* 0x000fea00078e00ff */
[----:B------:R-:W-:Y:S02]  /*10cb0*/  @P0 SHF.R.U32.HI R3, RZ, c[0x0][0x334], R8 ;  /* 0x0000cd00ff030a19 */ /* 0x000fe40000011608 */
.L_x_1010:
[----:B------:R-:W-:Y:S05]  /*10cc0*/  BSYNC B0 ;  /* 0x0000000000007941 */ /* 0x000fea0003800000 */
.L_x_1008:
[----:B------:R-:W-:Y:S04]  /*10cd0*/  IMAD R3, R3, c[0x0][0x32c], -R5 ;  /* 0x0000cb0003037a24 */ /* 0x000fe800078e0a05 */
[----:B------:R-:W-:Y:S05]  /*10ce0*/  IMAD.IADD R3, R3, 0x1, -R12 ;  /* 0x0000000103037824 */ /* 0x000fea00078e0a0c */
[----:B------:R-:W-:Y:S02]  /*10cf0*/  IADD3 R8, R3, c[0x0][0x32c], RZ ;  /* 0x0000cb0003087a10 */ /* 0x000fe40007ffe0ff */
[----:B------:R-:W-:Y:S02]  /*10d00*/  IMNMX R0, R0, R3, !PT ;  /* 0x0000000300007217 */ /* 0x000fe40007800200 */
[----:B------:R-:W-:Y:S02]  /*10d10*/  IMNMX R2, R2, R8, PT ;  /* 0x0000000802027217 */ /* 0x000fe40003800200 */
.L_x_1007:
[----:B------:R-:W-:Y:S01]  /*10d20*/  UISETP.GT.AND UP0, UPT, UR21, -0x1, UPT ;  /* 0xffffffff1500788c */ /* 0x000fe2000bf04270 */
[----:B------:R-:W2:Y:S05]  /*10d30*/  SHFL.IDX PT, R3, R4, 0x1, 0x1c1f ;  /* 0x003c1f0004037f89 */ /* 0x000eaa00000e0000 */
        /* <DEDUP_REMOVED lines=47> */
[----:B-1----:R-:W-:Y:S02]  /*11030*/  FSEL R190, R24, -INF , !P0 ;  /* 0xff80000018be7808 */ /* 0x002fe40004000000 */
        /* <DEDUP_REMOVED lines=14> */
[--C-:B--2---:R-:W-:Y:S03]  /*11120*/  IMAD.IADD R0, R6, 0x1, R3.reuse ;  /* 0x0000000106007824 */ /* 0x104fe600078e0203 */
[----:B------:R-:W-:Y:S01]  /*11130*/  ISETP.LT.OR P0, PT, R2, 0x3a, P0 ;  /* 0x0000003a0200780c */ /* 0x000fe20000701670 */
[----:B------:R-:W-:Y:S03]  /*11140*/  IMAD.IADD R2, R7, 0x1, R3 ;  /* 0x0000000107027824 */ /* 0x000fe600078e0203 */
[----:B------:R-:W-:Y:S02]  /*11150*/  FSEL R200, R20, -INF , !P0 ;  /* 0xff80000014c87808 */ /* 0x000fe40004000000 */
[----:B------:R-:W-:Y:S11]  /*11160*/  PLOP3.LUT P0, PT, PT, PT, UP1, 0x40, 0x0 ;  /* 0x000000000000781c */ /* 0x000ff60003f0e818 */
[----:B------:R-:W-:Y:S02]  /*11170*/  @!UPT UIADD3 URZ, URZ, URZ, URZ ;  /* 0x0000003f3f3ff290 */ /* 0x000fe4000fffe03f */
        /* <DEDUP_REMOVED lines=16> */
.L_x_1013:
[----:B------:R-:W-:Y:S04]  /*11280*/  MOV R4, c[0x0][0x32c] ;  /* 0x0000cb0000047a02 */ /* 0x000fe80000000f00 */
[----:B------:R-:W-:Y:S11]  /*11290*/  ISETP.NE.AND P0, PT, R4, 0x1, PT ;  /* 0x000000010400780c */ /* 0x000ff60003f05270 */
[----:B------:R-:W-:Y:S02]  /*112a0*/  @!UPT UIADD3 URZ, URZ, URZ, URZ ;  /* 0x0000003f3f3ff290 */ /* 0x000fe4000fffe03f */
[----:B------:R-:W-:Y:S05]  /*112b0*/  @P0 IMAD.HI.U32 R4, R3, c[0x0][0x330], RZ ;  /* 0x0000cc0003040a27 */ /* 0x000fea00078e00ff */
[----:B------:R-:W-:Y:S02]  /*112c0*/  @P0 SHF.R.U32.HI R3, RZ, c[0x0][0x334], R4 ;  /* 0x0000cd00ff030a19 */ /* 0x000fe40000011604 */
.L_x_1014:
[----:B------:R-:W-:Y:S05]  /*112d0*/  BSYNC B0 ;  /* 0x0000000000007941 */ /* 0x000fea0003800000 */
.L_x_1012:
[----:B------:R-:W-:Y:S04]  /*112e0*/  IMAD R5, R3, c[0x0][0x32c], -R5 ;  /* 0x0000cb0003057a24 */ /* 0x000fe800078e0a05 */
[----:B------:R-:W-:Y:S05]  /*112f0*/  IMAD.IADD R5, R5, 0x1, -R12 ;  /* 0x0000000105057824 */ /* 0x000fea00078e0a0c */
[----:B------:R-:W-:Y:S02]  /*11300*/  IADD3 R3, R5, c[0x0][0x32c], RZ ;  /* 0x0000cb0005037a10 */ /* 0x000fe40007ffe0ff */
[----:B------:R-:W-:Y:S02]  /*11310*/  IMNMX R0, R0, R5, !PT ;  /* 0x0000000500007217 */ /* 0x000fe40007800200 */
[----:B------:R-:W-:Y:S02]  /*11320*/  IMNMX R2, R2, R3, PT ;  /* 0x0000000302027217 */ /* 0x000fe40003800200 */
.L_x_1011:
        /* <DEDUP_REMOVED lines=148> */
[C---:B------:R-:W-:Y:S02]  /*11c70*/  FMUL.FTZ R32, R2.reuse, R168 ;  /* 0x000000a802207220 */ /* 0x040fe40000410000 */
[C---:B------:R-:W-:Y:S01]  /*11c80*/  FMUL.FTZ R33, R2.reuse, R169 ;  /* 0x000000a902217220 */ /* 0x040fe20000410000 */
[----:B------:R-:W3:Y:S01]  /*11c90*/  MUFU.EX2 R201, R7 ;  /* 0x0000000700c97308 */ /* 0x000ee20000000800 */
[C---:B------:R-:W-:Y:S02]  /*11ca0*/  FMUL.FTZ R36, R2.reuse, R36 ;  /* 0x0000002402247220 */ /* 0x040fe40000410000 */
[C---:B------:R-:W-:Y:S01]  /*11cb0*/  FMUL.FTZ R37, R2.reuse, R37 ;  /* 0x0000002502257220 */ /* 0x040fe20000410000 */
[----:B-1----:R-:W-:Y:S01]  /*11cc0*/  F2FP.BF16.PACK_AB R137, R203, R204 ;  /* 0x000000cccb89723e */ /* 0x002fe200000010ff */
[C---:B------:R-:W-:Y:S02]  /*11cd0*/  FMUL.FTZ R40, R2.reuse, R40 ;  /* 0x0000002802287220 */ /* 0x040fe40000410000 */
[C---:B------:R-:W-:Y:S02]  /*11ce0*/  FMUL.FTZ R41, R2.reuse, R41 ;  /* 0x0000002902297220 */ /* 0x040fe40000410000 */
[C---:B------:R-:W-:Y:S01]  /*11cf0*/  FMUL.FTZ R44, R2.reuse, R44 ;  /* 0x0000002c022c7220 */ /* 0x040fe20000410000 */
        /* <DEDUP_REMOVED lines=8> */
[C---:B------:R-:W-:Y:S01]  /*11d80*/  FMUL.FTZ R56, R2.reuse, R56 ;  /* 0x0000003802387220 */ /* 0x040fe20000410000 */
        /* <DEDUP_REMOVED lines=22> */
[C---:B------:R-:W-:Y:S01]  /*11ef0*/  FMUL.FTZ R27, R0.reuse, R163 ;  /* 0x000000a3001b7220 */ /* 0x040fe20000410000 */
[----:B------:R-:W4:Y:S01]  /*11f00*/  LDSM.16.MT88.4 R148, [R214+0x2100] ;  /* 0x00210000d694783b */ /* 0x000f220000004200 */
[C---:B------:R-:W-:Y:S01]  /*11f10*/  FMUL.FTZ R34, R0.reuse, R170 ;  /* 0x000000aa00227220 */ /* 0x040fe20000410000 */
[C---:B------:R-:W-:Y:S03]  /*11f20*/  HMMA.16816.F32.BF16 R12, R136.reuse, R20, R12 ;  /* 0x00000014880c723c */ /* 0x040fe6000004180c */
[----:B------:R-:W-:Y:S02]  /*11f30*/  FMUL.FTZ R35, R0, R171 ;  /* 0x000000ab00237220 */ /* 0x000fe40000410000 */
[--C-:B--2---:R-:W-:Y:S01]  /*11f40*/  FFMA.FTZ R134, R174, c[0x0][0x2d0], -R176.reuse ;  /* 0x0000b400ae867a23 */ /* 0x104fe200000108b0 */
[----:B------:R-:W-:Y:S01]  /*11f50*/  LDSM.16.MT88.4 R160, [R214+0x2900] ;  /* 0x00290000d6a0783b */ /* 0x000fe20000004200 */
[C---:B------:R-:W-:Y:S01]  /*11f60*/  FMUL.FTZ R20, R2.reuse, R156 ;  /* 0x0000009c02147220 */ /* 0x040fe20000410000 */
[C---:B------:R-:W-:Y:S01]  /*11f70*/  HMMA.16816.F32.BF16 R16, R136.reuse, R22, R16 ;  /* 0x000000168810723c */ /* 0x040fe20000041810 */
[----:B------:R2:W5:Y:S03]  /*11f80*/  MUFU.EX2 R209, R134 ;  /* 0x0000008600d17308 */ /* 0x0005660000000800 */
[----:B------:R-:W-:Y:S02]  /*11f90*/  FMUL.FTZ R21, R2, R157 ;  /* 0x0000009d02157220 */ /* 0x000fe40000410000 */
[C---:B------:R-:W-:Y:S01]  /*11fa0*/  FMUL.FTZ R38, R0.reuse, R38 ;  /* 0x0000002600267220 */ /* 0x040fe20000410000 */
[----:B------:R-:W-:Y:S01]  /*11fb0*/  LDSM.16.MT88.4 R168, [R213+0x4900] ;  /* 0x00490000d5a8783b */ /* 0x000fe20000004200 */
[C---:B------:R-:W-:Y:S04]  /*11fc0*/  FMUL.FTZ R22, R0.reuse, R158 ;  /* 0x0000009e00167220 */ /* 0x040fe80000410000 */
[C---:B------:R-:W-:Y:S02]  /*11fd0*/  FMUL.FTZ R23, R0.reuse, R159 ;  /* 0x0000009f00177220 */ /* 0x040fe40000410000 */
[C---:B------:R-:W-:Y:S01]  /*11fe0*/  FMUL.FTZ R39, R0.reuse, R39 ;  /* 0x0000002700277220 */ /* 0x040fe20000410000 */
[----:B------:R-:W-:Y:S01]  /*11ff0*/  LDSM.16.MT88.4 R156, [R213+0x2900] ;  /* 0x00290000d59c783b */ /* 0x000fe20000004200 */
[C---:B------:R-:W-:Y:S02]  /*12000*/  FMUL.FTZ R42, R0.reuse, R42 ;  /* 0x0000002a002a7220 */ /* 0x040fe40000410000 */
[C---:B------:R-:W-:Y:S01]  /*12010*/  FMUL.FTZ R43, R0.reuse, R43 ;  /* 0x0000002b002b7220 */ /* 0x040fe20000410000 */
[C---:B------:R-:W-:Y:S03]  /*12020*/  HMMA.16816.F32.BF16 R20, R136.reuse, R28, R20 ;  /* 0x0000001c8814723c */ /* 0x040fe60000041814 */
[C---:B------:R-:W-:Y:S02]  /*12030*/  FMUL.FTZ R46, R0.reuse, R46 ;  /* 0x0000002e002e7220 */ /* 0x040fe40000410000 */
[----:B------:R-:W-:Y:S02]  /*12040*/  FMUL.FTZ R47, R0, R47 ;  /* 0x0000002f002f7220 */ /* 0x000fe40000410000 */
[C---:B------:R-:W-:Y:S01]  /*12050*/  FMUL.FTZ R28, R2.reuse, R164 ;  /* 0x000000a4021c7220 */ /* 0x040fe20000410000 */
[C---:B------:R-:W-:Y:S04]  /*12060*/  HMMA.16816.F32.BF16 R24, R136.reuse, R30, R24 ;  /* 0x0000001e8818723c */ /* 0x040fe80000041818 */
[----:B------:R-:W-:Y:S02]  /*12070*/  FMUL.FTZ R29, R2, R165 ;  /* 0x000000a5021d7220 */ /* 0x000fe40000410000 */
[--C-:B--2---:R-:W-:Y:S02]  /*12080*/  FFMA.FTZ R134, R173, c[0x0][0x2d0], -R176.reuse ;  /* 0x0000b400ad867a23 */ /* 0x104fe400000108b0 */
[C---:B------:R-:W-:Y:S01]  /*12090*/  FMUL.FTZ R30, R0.reuse, R166 ;  /* 0x000000a6001e7220 */ /* 0x040fe20000410000 */
[----:B------:R-:W-:Y:S01]  /*120a0*/  LDSM.16.MT88.4 R172, [R214+0x4900] ;  /* 0x00490000d6ac783b */ /* 0x000fe20000004200 */
[----:B------:R2:W-:Y:S02]  /*120b0*/  MUFU.EX2 R208, R134 ;  /* 0x0000008600d07308 */ /* 0x0005e40000000800 */
[C---:B------:R-:W-:Y:S02]  /*120c0*/  FMUL.FTZ R31, R0.reuse, R167 ;  /* 0x000000a7001f7220 */ /* 0x040fe40000410000 */
[C---:B------:R-:W-:Y:S02]  /*120d0*/  FMUL.FTZ R50, R0.reuse, R50 ;  /* 0x0000003200327220 */ /* 0x040fe40000410000 */
[C---:B------:R-:W-:Y:S01]  /*120e0*/  FMUL.FTZ R51, R0.reuse, R51 ;  /* 0x0000003300337220 */ /* 0x040fe20000410000 */
[----:B------:R-:W-:Y:S01]  /*120f0*/  LDSM.16.MT88.4 R164, [R216+0x2900] ;  /* 0x00290000d8a4783b */ /* 0x000fe20000004200 */
        /* <DEDUP_REMOVED lines=11> */
[----:B------:R-:W-:Y:S02]  /*121b0*/  FMUL.FTZ R67, R0, R67 ;  /* 0x0000004300437220 */ /* 0x000fe40000410000 */
[C---:B------:R-:W-:Y:S01]  /*121c0*/  HMMA.16816.F32.BF16 R40, R136.reuse, R146, R40 ;  /* 0x000000928828723c */ /* 0x040fe20000041828 */
[----:B------:R-:W3:Y:S03]  /*121d0*/  LDSM.16.MT88.4 R144, [R215+0x2100] ;  /* 0x00210000d790783b */ /* 0x000ee60000004200 */
[C---:B------:R-:W-:Y:S02]  /*121e0*/  FMUL.FTZ R68, R2.reuse, R68 ;  /* 0x0000004402447220 */ /* 0x040fe40000410000 */
[----:B------:R-:W-:Y:S02]  /*121f0*/  FMUL.FTZ R69, R2, R69 ;  /* 0x0000004502457220 */ /* 0x000fe40000410000 */
[C---:B----4-:R-:W-:Y:S04]  /*12200*/  HMMA.16816.F32.BF16 R44, R136.reuse, R148, R44 ;  /* 0x00000094882c723c */ /* 0x050fe8000004182c */
[C---:B------:R-:W-:Y:S02]  /*12210*/  FMUL.FTZ R70, R0.reuse, R70 ;  /* 0x0000004600467220 */ /* 0x040fe40000410000 */
[----:B------:R-:W-:Y:S02]  /*12220*/  FMUL.FTZ R71, R0, R71 ;  /* 0x0000004700477220 */ /* 0x000fe40000410000 */
[C---:B------:R-:W-:Y:S01]  /*12230*/  HMMA.16816.F32.BF16 R48, R136.reuse, R150, R48 ;  /* 0x000000968830723c */ /* 0x040fe20000041830 */
[----:B------:R-:W4:Y:S03]  /*12240*/  LDSM.16.MT88.4 R148, [R213+0x4100] ;  /* 0x00410000d594783b */ /* 0x000f260000004200 */
[C---:B------:R-:W-:Y:S02]  /*12250*/  FMUL.FTZ R72, R2.reuse, R72 ;  /* 0x0000004802487220 */ /* 0x040fe40000410000 */
[----:B------:R-:W-:Y:S02]  /*12260*/  FMUL.FTZ R73, R2, R73 ;  /* 0x0000004902497220 */ /* 0x000fe40000410000 */
[C---:B------:R-:W-:Y:S01]  /*12270*/  FMUL.FTZ R74, R0.reuse, R74 ;  /* 0x0000004a004a7220 */ /* 0x040fe20000410000 */
[C---:B-1----:R-:W-:Y:S03]  /*12280*/  HMMA.16816.F32.BF16 R52, R136.reuse, R140, R52 ;  /* 0x0000008c8834723c */ /* 0x042fe60000041834 */
[----:B------:R-:W-:Y:S02]  /*12290*/  FMUL.FTZ R75, R0, R75 ;  /* 0x0000004b004b7220 */ /* 0x000fe40000410000 */
[C---:B------:R-:W-:Y:S02]  /*122a0*/  FMUL.FTZ R76, R2.reuse, R76 ;  /* 0x0000004c024c7220 */ /* 0x040fe40000410000 */
[----:B------:R-:W-:Y:S01]  /*122b0*/  FMUL.FTZ R77, R2, R77 ;  /* 0x0000004d024d7220 */ /* 0x000fe20000410000 */
[C---:B------:R-:W-:Y:S01]  /*122c0*/  HMMA.16816.F32.BF16 R56, R136.reuse, R142, R56 ;  /* 0x0000008e8838723c */ /* 0x040fe20000041838 */
[----:B------:R-:W1:Y:S03]  /*122d0*/  LDSM.16.MT88.4 R140, [R214+0x4100] ;  /* 0x00410000d68c783b */ /* 0x000e660000004200 */
[C---:B------:R-:W-:Y:S02]  /*122e0*/  FMUL.FTZ R78, R0.reuse, R78 ;  /* 0x0000004e004e7220 */ /* 0x040fe40000410000 */
[----:B------:R-:W-:Y:S02]  /*122f0*/  FMUL.FTZ R79, R0, R79 ;  /* 0x0000004f004f7220 */ /* 0x000fe40000410000 */
[C---:B---3--:R-:W-:Y:S04]  /*12300*/  HMMA.16816.F32.BF16 R60, R136.reuse, R144, R60 ;  /* 0x00000090883c723c */ /* 0x048fe8000004183c */
[--C-:B--2---:R-:W-:Y:S01]  /*12310*/  FFMA.FTZ R134, R178, c[0x0][0x2d0], -R176.reuse ;  /* 0x0000b400b2867a23 */ /* 0x104fe200000108b0 */
[----:B------:R-:W-:Y:S01]  /*12320*/  MOV R178, R192 ;  /* 0x000000c000b27202 */ /* 0x000fe20000000f00 */
[C---:B------:R-:W-:Y:S02]  /*12330*/  FMUL.FTZ R80, R2.reuse, R80 ;  /* 0x0000005002507220 */ /* 0x040fe40000410000 */
[C---:B------:R-:W-:Y:S01]  /*12340*/  HMMA.16816.F32.BF16 R64, R136.reuse, R146, R64 ;  /* 0x000000928840723c */ /* 0x040fe20000041840 */
[----:B------:R2:W3:Y:S01]  /*12350*/  MUFU.EX2 R207, R134 ;  /* 0x0000008600cf7308 */ /* 0x0004e20000000800 */
[----:B------:R-:W3:Y:S02]  /*12360*/  LDSM.16.MT88.4 R144, [R216+0x4100] ;  /* 0x00410000d890783b */ /* 0x000ee40000004200 */
[----:B------:R-:W-:Y:S02]  /*12370*/  FMUL.FTZ R81, R2, R81 ;  /* 0x0000005102517220 */ /* 0x000fe40000410000 */
[C---:B------:R-:W-:Y:S02]  /*12380*/  FMUL.FTZ R82, R0.reuse, R82 ;  /* 0x0000005200527220 */ /* 0x040fe40000410000 */
[C---:B----4-:R-:W-:Y:S04]  /*12390*/  HMMA.16816.F32.BF16 R68, R136.reuse, R148, R68 ;  /* 0x000000948844723c */ /* 0x050fe80000041844 */
[----:B------:R-:W-:Y:S02]  /*123a0*/  FMUL.FTZ R83, R0, R83 ;  /* 0x0000005300537220 */ /* 0x000fe40000410000 */
[C---:B------:R-:W-:Y:S02]  /*123b0*/  FMUL.FTZ R84, R2.reuse, R84 ;  /* 0x0000005402547220 */ /* 0x040fe40000410000 */
[C---:B------:R-:W-:Y:S01]  /*123c0*/  HMMA.16816.F32.BF16 R72, R136.reuse, R150, R72 ;  /* 0x000000968848723c */ /* 0x040fe20000041848 */
[----:B------:R-:W4:Y:S03]  /*123d0*/  LDSM.16.MT88.4 R148, [R215+0x4100] ;  /* 0x00410000d794783b */ /* 0x000f260000004200 */
[----:B------:R-:W-:Y:S02]  /*123e0*/  FMUL.FTZ R85, R2, R85 ;  /* 0x0000005502557220 */ /* 0x000fe40000410000 */
[C---:B------:R-:W-:Y:S02]  /*123f0*/  FMUL.FTZ R86, R0.reuse, R86 ;  /* 0x0000005600567220 */ /* 0x040fe40000410000 */
[----:B------:R-:W-:Y:S01]  /*12400*/  FMUL.FTZ R87, R0, R87 ;  /* 0x0000005700577220 */ /* 0x000fe20000410000 */
[C---:B-1----:R-:W-:Y:S03]  /*12410*/  HMMA.16816.F32.BF16 R76, R136.reuse, R140, R76 ;  /* 0x0000008c884c723c */ /* 0x042fe6000004184c */
[--C-:B--2---:R-:W-:Y:S01]  /*12420*/  FFMA.FTZ R134, R180, c[0x0][0x2d0], -R133.reuse ;  /* 0x0000b400b4867a23 */ /* 0x104fe20000010885 */
[----:B------:R-:W-:Y:S01]  /*12430*/  MOV R180, R191 ;  /* 0x000000bf00b47202 */ /* 0x000fe20000000f00 */
[C---:B------:R-:W-:Y:S02]  /*12440*/  FMUL.FTZ R88, R2.reuse, R88 ;  /* 0x0000005802587220 */ /* 0x040fe40000410000 */
[----:B------:R1:W-:Y:S01]  /*12450*/  MUFU.EX2 R193, R134 ;  /* 0x0000008600c17308 */ /* 0x0003e20000000800 */
[C---:B------:R-:W-:Y:S01]  /*12460*/  HMMA.16816.F32.BF16 R80, R136.reuse, R142, R80 ;  /* 0x0000008e8850723c */ /* 0x040fe20000041850 */
[----:B------:R-:W2:Y:S03]  /*12470*/  LDSM.16.MT88.4 R140, [R213+0x6100] ;  /* 0x00610000d58c783b */ /* 0x000ea60000004200 */
[----:B------:R-:W-:Y:S02]  /*12480*/  FMUL.FTZ R89, R2, R89 ;  /* 0x0000005902597220 */ /* 0x000fe40000410000 */
[C---:B------:R-:W-:Y:S02]  /*12490*/  FMUL.FTZ R90, R0.reuse, R90 ;  /* 0x0000005a005a7220 */ /* 0x040fe40000410000 */
[----:B------:R-:W-:Y:S01]  /*124a0*/  FMUL.FTZ R91, R0, R91 ;  /* 0x0000005b005b7220 */ /* 0x000fe20000410000 */
[C---:B---3--:R-:W-:Y:S03]  /*124b0*/  HMMA.16816.F32.BF16 R84, R136.reuse, R144, R84 ;  /* 0x000000908854723c */ /* 0x048fe60000041854 */
[C---:B------:R-:W-:Y:S02]  /*124c0*/  FMUL.FTZ R92, R2.reuse, R92 ;  /* 0x0000005c025c7220 */ /* 0x040fe40000410000 */
[----:B------:R-:W-:Y:S02]  /*124d0*/  FMUL.FTZ R93, R2, R93 ;  /* 0x0000005d025d7220 */ /* 0x000fe40000410000 */
[C---:B------:R-:W-:Y:S01]  /*124e0*/  FMUL.FTZ R94, R0.reuse, R94 ;  /* 0x0000005e005e7220 */ /* 0x040fe20000410000 */
[C---:B------:R-:W-:Y:S01]  /*124f0*/  HMMA.16816.F32.BF16 R88, R136.reuse, R146, R88 ;  /* 0x000000928858723c */ /* 0x040fe20000041858 */
[----:B------:R-:W3:Y:S03]  /*12500*/  LDSM.16.MT88.4 R144, [R214+0x6100] ;  /* 0x00610000d690783b */ /* 0x000ee60000004200 */
[----:B------:R-:W-:Y:S02]  /*12510*/  FMUL.FTZ R95, R0, R95 ;  /* 0x0000005f005f7220 */ /* 0x000fe40000410000 */
[--C-:B-1----:R-:W-:Y:S02]  /*12520*/  FFMA.FTZ R134, R179, c[0x0][0x2d0], -R133.reuse ;  /* 0x0000b400b3867a23 */ /* 0x102fe40000010885 */
[C---:B------:R-:W-:Y:S02]  /*12530*/  FMUL.FTZ R96, R2.reuse, R96 ;  /* 0x0000006002607220 */ /* 0x040fe40000410000 */
[----:B------:R1:W1:Y:S01]  /*12540*/  MUFU.EX2 R192, R134 ;  /* 0x0000008600c07308 */ /* 0x0002620000000800 */
[C---:B----4-:R-:W-:Y:S03]  /*12550*/  HMMA.16816.F32.BF16 R92, R136.reuse, R148, R92 ;  /* 0x00000094885c723c */ /* 0x050fe6000004185c */
[----:B------:R-:W-:Y:S02]  /*12560*/  FMUL.FTZ R97, R2, R97 ;  /* 0x0000006102617220 */ /* 0x000fe40000410000 */
[C---:B------:R-:W-:Y:S02]  /*12570*/  FMUL.FTZ R98, R0.reuse, R98 ;  /* 0x0000006200627220 */ /* 0x040fe40000410000 */
[----:B------:R-:W-:Y:S02]  /*12580*/  FMUL.FTZ R99, R0, R99 ;  /* 0x0000006300637220 */ /* 0x000fe40000410000 */
[C---:B------:R-:W-:Y:S03]  /*12590*/  FMUL.FTZ R100, R2.reuse, R100 ;  /* 0x0000006402647220 */ /* 0x040fe60000410000 */
[----:B------:R-:W-:Y:S02]  /*125a0*/  FMUL.FTZ R101, R2, R101 ;  /* 0x0000006502657220 */ /* 0x000fe40000410000 */
[C---:B------:R-:W-:Y:S01]  /*125b0*/  HMMA.16816.F32.BF16 R96, R136.reuse, R150, R96 ;  /* 0x000000968860723c */ /* 0x040fe20000041860 */
[----:B------:R-:W4:Y:S02]  /*125c0*/  LDSM.16.MT88.4 R148, [R216+0x6100] ;  /* 0x00610000d894783b */ /* 0x000f240000004200 */
[C---:B------:R-:W-:Y:S02]  /*125d0*/  FMUL.FTZ R102, R0.reuse, R102 ;  /* 0x0000006600667220 */ /* 0x040fe40000410000 */
[----:B------:R-:W-:Y:S02]  /*125e0*/  FMUL.FTZ R103, R0, R103 ;  /* 0x0000006700677220 */ /* 0x000fe40000410000 */
[C---:B------:R-:W-:Y:S02]  /*125f0*/  FMUL.FTZ R104, R2.reuse, R104 ;  /* 0x0000006802687220 */ /* 0x040fe40000410000 */
[----:B------:R-:W-:Y:S03]  /*12600*/  FMUL.FTZ R105, R2, R105 ;  /* 0x0000006902697220 */ /* 0x000fe60000410000 */
[C---:B--2---:R-:W-:Y:S03]  /*12610*/  HMMA.16816.F32.BF16 R100, R136.reuse, R140, R100 ;  /* 0x0000008c8864723c */ /* 0x044fe60000041864 */
[C---:B------:R-:W-:Y:S02]  /*12620*/  FMUL.FTZ R106, R0.reuse, R106 ;  /* 0x0000006a006a7220 */ /* 0x040fe40000410000 */
[----:B------:R-:W-:Y:S02]  /*12630*/  FMUL.FTZ R107, R0, R107 ;  /* 0x0000006b006b7220 */ /* 0x000fe40000410000 */
[--C-:B-1----:R-:W-:Y:S02]  /*12640*/  FFMA.FTZ R134, R177, c[0x0][0x2d0], -R133.reuse ;  /* 0x0000b400b1867a23 */ /* 0x102fe40000010885 */
[C---:B------:R-:W-:Y:S02]  /*12650*/  FMUL.FTZ R108, R2.reuse, R108 ;  /* 0x0000006c026c7220 */ /* 0x040fe40000410000 */
[----:B------:R1:W-:Y:S01]  /*12660*/  MUFU.EX2 R191, R134 ;  /* 0x0000008600bf7308 */ /* 0x0003e20000000800 */
[C---:B------:R-:W-:Y:S01]  /*12670*/  HMMA.16816.F32.BF16 R104, R136.reuse, R142, R104 ;  /* 0x0000008e8868723c */ /* 0x040fe20000041868 */
[----:B------:R-:W2:Y:S02]  /*12680*/  LDSM.16.MT88.4 R140, [R215+0x6100] ;  /* 0x00610000d78c783b */ /* 0x000ea40000004200 */
[----:B------:R-:W-:Y:S02]  /*12690*/  FMUL.FTZ R109, R2, R109 ;  /* 0x0000006d026d7220 */ /* 0x000fe40000410000 */
[C---:B------:R-:W-:Y:S02]  /*126a0*/  FMUL.FTZ R110, R0.reuse, R110 ;  /* 0x0000006e006e7220 */ /* 0x040fe40000410000 */
[----:B------:R-:W-:Y:S02]  /*126b0*/  FMUL.FTZ R111, R0, R111 ;  /* 0x0000006f006f7220 */ /* 0x000fe40000410000 */
[C---:B------:R-:W-:Y:S03]  /*126c0*/  FMUL.FTZ R112, R2.reuse, R112 ;  /* 0x0000007002707220 */ /* 0x040fe60000410000 */
[----:B------:R-:W-:Y:S02]  /*126d0*/  FMUL.FTZ R113, R2, R113 ;  /* 0x0000007102717220 */ /* 0x000fe40000410000 */
        /* <DEDUP_REMOVED lines=11> */
[C---:B----4-:R-:W-:Y:S03]  /*12790*/  HMMA.16816.F32.BF16 R116, R136.reuse, R148, R116 ;  /* 0x000000948874723c */ /* 0x050fe60000041874 */
[C---:B------:R-:W-:Y:S02]  /*127a0*/  FMUL.FTZ R122, R0.reuse, R122 ;  /* 0x0000007a007a7220 */ /* 0x040fe40000410000 */
[----:B------:R-:W-:Y:S02]  /*127b0*/  FMUL.FTZ R123, R0, R123 ;  /* 0x0000007b007b7220 */ /* 0x000fe40000410000 */
[--C-:B-1----:R-:W-:Y:S02]  /*127c0*/  FFMA.FTZ R134, R181, c[0x0][0x2d0], -R133.reuse ;  /* 0x0000b400b5867a23 */ /* 0x102fe40000010885 */
[C---:B------:R-:W-:Y:S02]  /*127d0*/  FMUL.FTZ R124, R2.reuse, R124 ;  /* 0x0000007c027c7220 */ /* 0x040fe40000410000 */
[----:B------:R1:W4:Y:S01]  /*127e0*/  MUFU.EX2 R187, R134 ;  /* 0x0000008600bb7308 */ /* 0x0003220000000800 */
[C---:B------:R-:W-:Y:S01]  /*127f0*/  HMMA.16816.F32.BF16 R120, R136.reuse, R150, R120 ;  /* 0x000000968878723c */ /* 0x040fe20000041878 */
[----:B------:R-:W3:Y:S02]  /*12800*/  LDSM.16.MT88.4 R148, [R214+0x900] ;  /* 0x00090000d694783b */ /* 0x000ee40000004200 */
        /* <DEDUP_REMOVED lines=8> */
[--C-:B-1----:R-:W-:Y:S05]  /*12890*/  FFMA.FTZ R134, R182, c[0x0][0x2d0], -R176.reuse ;  /* 0x0000b400b6867a23 */ /* 0x102fea00000108b0 */
[----:B------:R-:W-:Y:S01]  /*128a0*/  HMMA.16816.F32.BF16 R128, R136, R142, R128 ;  /* 0x0000008e8880723c */ /* 0x000fe20000041880 */
[----:B------:R-:W1:Y:S01]  /*128b0*/  LDSM.16.MT88.4 R140, [R215+0x900] ;  /* 0x00090000d78c783b */ /* 0x000e620000004200 */
[----:B------:R2:W-:Y:S05]  /*128c0*/  MUFU.EX2 R206, R134 ;  /* 0x0000008600ce7308 */ /* 0x0005ea0000000800 */
[----:B-----5:R-:W-:Y:S02]  /*128d0*/  F2FP.BF16.PACK_AB R136, R209, R210 ;  /* 0x000000d2d188723e */ /* 0x020fe400000010ff */
[----:B------:R-:W-:Y:S03]  /*128e0*/  F2FP.BF16.PACK_AB R138, R207, R208 ;  /* 0x000000d0cf8a723e */ /* 0x000fe600000010ff */
[----:B------:R-:W-:Y:S02]  /*128f0*/  F2FP.BF16.PACK_AB R137, R192, R193 ;  /* 0x000000c1c089723e */ /* 0x000fe400000010ff */
[----:B----4-:R-:W-:Y:S07]  /*12900*/  F2FP.BF16.PACK_AB R139, R187, R191 ;  /* 0x000000bfbb8b723e */ /* 0x010fee00000010ff */
[C---:B---3--:R-:W-:Y:S03]  /*12910*/  HMMA.16816.F32.BF16 R4, R136.reuse, R144, R4 ;  /* 0x000000908804723c */ /* 0x048fe60000041804 */
[--C-:B--2---:R-:W-:Y:S05]  /*12920*/  FFMA.FTZ R134, R188, c[0x0][0x2d0], -R176.reuse ;  /* 0x0000b400bc867a23 */ /* 0x104fea00000108b0 */
[C---:B------:R-:W-:Y:S01]  /*12930*/  HMMA.16816.F32.BF16 R8, R136.reuse, R146, R8 ;  /* 0x000000928808723c */ /* 0x040fe20000041808 */
[----:B------:R-:W2:Y:S01]  /*12940*/  LDSM.16.MT88.4 R144, [R215+0x2900] ;  /* 0x00290000d790783b */ /* 0x000ea20000004200 */
[----:B------:R3:W4:Y:S06]  /*12950*/  MUFU.EX2 R205, R134 ;  /* 0x0000008600cd7308 */ /* 0x00072c0000000800 */
[C---:B------:R-:W-:Y:S08]  /*12960*/  HMMA.16816.F32.BF16 R12, R136.reuse, R148, R12 ;  /* 0x00000094880c723c */ /* 0x040ff0000004180c */
[C---:B------:R-:W-:Y:S01]  /*12970*/  HMMA.16816.F32.BF16 R16, R136.reuse, R150, R16 ;  /* 0x000000968810723c */ /* 0x040fe20000041810 */
[----:B------:R-:W5:Y:S07]  /*12980*/  LDSM.16.MT88.4 R148, [R216+0x4900] ;  /* 0x00490000d894783b */ /* 0x000f6e0000004200 */
[C---:B------:R-:W-:Y:S04]  /*12990*/  HMMA.16816.F32.BF16 R20, R136.reuse, R152, R20 ;  /* 0x000000988814723c */ /* 0x040fe80000041814 */
[--C-:B---3--:R-:W-:Y:S04]  /*129a0*/  FFMA.FTZ R134, R189, c[0x0][0x2d0], -R176.reuse ;  /* 0x0000b400bd867a23 */ /* 0x108fe800000108b0 */
[C---:B------:R-:W-:Y:S01]  /*129b0*/  HMMA.16816.F32.BF16 R24, R136.reuse, R154, R24 ;  /* 0x0000009a8818723c */ /* 0x040fe20000041818 */
[----:B------:R-:W-:Y:S01]  /*129c0*/  LDSM.16.MT88.4 R152, [R214+0x6900] ;  /* 0x00690000d698783b */ /* 0x000fe20000004200 */
[----:B------:R3:W-:Y:S06]  /*129d0*/  MUFU.EX2 R189, R134 ;  /* 0x0000008600bd7308 */ /* 0x0007ec0000000800 */
[C---:B-1----:R-:W-:Y:S08]  /*129e0*/  HMMA.16816.F32.BF16 R28, R136.reuse, R140, R28 ;  /* 0x0000008c881c723c */ /* 0x042ff0000004181c */
[C---:B------:R-:W-:Y:S01]  /*129f0*/  HMMA.16816.F32.BF16 R32, R136.reuse, R142, R32 ;  /* 0x0000008e8820723c */ /* 0x040fe20000041820 */
[----:B------:R-:W1:Y:S07]  /*12a00*/  LDSM.16.MT88.4 R140, [R215+0x4900] ;  /* 0x00490000d78c783b */ /* 0x000e6e0000004200 */
[C---:B------:R-:W-:Y:S04]  /*12a10*/  HMMA.16816.F32.BF16 R36, R136.reuse, R156, R36 ;  /* 0x0000009c8824723c */ /* 0x040fe80000041824 */
[--C-:B---3--:R-:W-:Y:S01]  /*12a20*/  FFMA.FTZ R134, R190, c[0x0][0x2d0], -R176.reuse ;  /* 0x0000b400be867a23 */ /* 0x108fe200000108b0 */
[----:B------:R-:W-:Y:S02]  /*12a30*/  MOV R190, R180 ;  /* 0x000000b400be7202 */ /* 0x000fe40000000f00 */
[--C-:B------:R-:W-:Y:S01]  /*12a40*/  FFMA.FTZ R156, R183, c[0x0][0x2d0], -R133.reuse ;  /* 0x0000b400b79c7a23 */ /* 0x100fe20000010885 */
[C---:B------:R-:W-:Y:S01]  /*12a50*/  HMMA.16816.F32.BF16 R40, R136.reuse, R158, R40 ;  /* 0x0000009e8828723c */ /* 0x040fe20000041828 */
[----:B------:R3:W1:Y:S07]  /*12a60*/  MUFU.EX2 R188, R134 ;  /* 0x0000008600bc7308 */ /* 0x00066e0000000800 */
[C---:B------:R-:W-:Y:S03]  /*12a70*/  HMMA.16816.F32.BF16 R44, R136.reuse, R160, R44 ;  /* 0x000000a0882c723c */ /* 0x040fe6000004182c */
[----:B------:R1:W-:Y:S05]  /*12a80*/  MUFU.EX2 R181, R156 ;  /* 0x0000009c00b57308 */ /* 0x0003ea0000000800 */
[C---:B------:R-:W-:Y:S01]  /*12a90*/  HMMA.16816.F32.BF16 R48, R136.reuse, R162, R48 ;  /* 0x000000a28830723c */ /* 0x040fe20000041830 */
[----:B------:R-:W-:Y:S07]  /*12aa0*/  LDSM.16.MT88.4 R160, [R214+0x3100] ;  /* 0x00310000d6a0783b */ /* 0x000fee0000004200 */
[C---:B------:R-:W-:Y:S04]  /*12ab0*/  HMMA.16816.F32.BF16 R52, R136.reuse, R164, R52 ;  /* 0x000000a48834723c */ /* 0x040fe80000041834 */
[--C-:B---3--:R-:W-:Y:S04]  /*12ac0*/  FFMA.FTZ R134, R184, c[0x0][0x2d0], -R133.reuse ;  /* 0x0000b400b8867a23 */ /* 0x108fe80000010885 */
[C---:B------:R-:W-:Y:S01]  /*12ad0*/  HMMA.16816.F32.BF16 R56, R136.reuse, R166, R56 ;  /* 0x000000a68838723c */ /* 0x040fe20000041838 */
[----:B------:R-:W-:Y:S01]  /*12ae0*/  LDSM.16.MT88.4 R164, [R214+0x5100] ;  /* 0x00510000d6a4783b */ /* 0x000fe20000004200 */
[----:B------:R3:W3:Y:S06]  /*12af0*/  MUFU.EX2 R180, R134 ;  /* 0x0000008600b47308 */ /* 0x0006ec0000000800 */
[C---:B--2---:R-:W-:Y:S01]  /*12b00*/  HMMA.16816.F32.BF16 R60, R136.reuse, R144, R60 ;  /* 0x00000090883c723c */ /* 0x044fe2000004183c */
[----:B-1----:R-:W-:Y:S07]  /*12b10*/  LDSM.16.MT88.4 R156, [R213+0x3100] ;  /* 0x00310000d59c783b */ /* 0x002fee0000004200 */
[C---:B------:R-:W-:Y:S01]  /*12b20*/  HMMA.16816.F32.BF16 R64, R136.reuse, R146, R64 ;  /* 0x000000928840723c */ /* 0x040fe20000041840 */
[----:B------:R-:W1:Y:S07]  /*12b30*/  LDSM.16.MT88.4 R144, [R213+0x6900] ;  /* 0x00690000d590783b */ /* 0x000e6e0000004200 */
[C---:B------:R-:W-:Y:S04]  /*12b40*/  HMMA.16816.F32.BF16 R68, R136.reuse, R168, R68 ;  /* 0x000000a88844723c */ /* 0x040fe80000041844 */
[--C-:B---3--:R-:W-:Y:S04]  /*12b50*/  FFMA.FTZ R134, R185, c[0x0][0x2d0], -R133.reuse ;  /* 0x0000b400b9867a23 */ /* 0x108fe80000010885 */
[C---:B------:R-:W-:Y:S01]  /*12b60*/  HMMA.16816.F32.BF16 R72, R136.reuse, R170, R72 ;  /* 0x000000aa8848723c */ /* 0x040fe20000041848 */
[----:B------:R-:W-:Y:S01]  /*12b70*/  LDSM.16.MT88.4 R168, [R215+0x1900] ;  /* 0x00190000d7a8783b */ /* 0x000fe20000004200 */
[----:B------:R2:W-:Y:S06]  /*12b80*/  MUFU.EX2 R179, R134 ;  /* 0x0000008600b37308 */ /* 0x0005ec0000000800 */
[C---:B------:R-:W-:Y:S08]  /*12b90*/  HMMA.16816.F32.BF16 R76, R136.reuse, R172, R76 ;  /* 0x000000ac884c723c */ /* 0x040ff0000004184c */
[C---:B------:R-:W-:Y:S01]  /*12ba0*/  HMMA.16816.F32.BF16 R80, R136.reuse, R174, R80 ;  /* 0x000000ae8850723c */ /* 0x040fe20000041850 */
[----:B------:R-:W-:Y:S07]  /*12bb0*/  LDSM.16.MT88.4 R172, [R213+0x5900] ;  /* 0x00590000d5ac783b */ /* 0x000fee0000004200 */
[C---:B-----5:R-:W-:Y:S04]  /*12bc0*/  HMMA.16816.F32.BF16 R84, R136.reuse, R148, R84 ;  /* 0x000000948854723c */ /* 0x060fe80000041854 */
[--C-:B--2---:R-:W-:Y:S01]  /*12bd0*/  FFMA.FTZ R134, R186, c[0x0][0x2d0], -R133.reuse ;  /* 0x0000b400ba867a23 */ /* 0x104fe20000010885 */
[----:B------:R-:W-:Y:S03]  /*12be0*/  MOV R186, R178 ;  /* 0x000000b200ba7202 */ /* 0x000fe60000000f00 */
[C---:B------:R-:W-:Y:S01]  /*12bf0*/  HMMA.16816.F32.BF16 R88, R136.reuse, R150, R88 ;  /* 0x000000968858723c */ /* 0x040fe20000041858 */
[----:B------:R-:W2:Y:S01]  /*12c00*/  LDSM.16.MT88.4 R148, [R216+0x6900] ;  /* 0x00690000d894783b */ /* 0x000ea20000004200 */
[----:B------:R3:W5:Y:S06]  /*12c10*/  MUFU.EX2 R178, R134 ;  /* 0x0000008600b27308 */ /* 0x00076c0000000800 */
[C---:B------:R-:W-:Y:S08]  /*12c20*/  HMMA.16816.F32.BF16 R92, R136.reuse, R140, R92 ;  /* 0x0000008c885c723c */ /* 0x040ff0000004185c */
[C---:B------:R-:W-:Y:S01]  /*12c30*/  HMMA.16816.F32.BF16 R96, R136.reuse, R142, R96 ;  /* 0x0000008e8860723c */ /* 0x040fe20000041860 */
[----:B------:R-:W4:Y:S07]  /*12c40*/  LDSM.16.MT88.4 R140, [R215+0x6900] ;  /* 0x00690000d78c783b */ /* 0x000f2e0000004200 */
[C---:B-1----:R-:W-:Y:S04]  /*12c50*/  HMMA.16816.F32.BF16 R100, R136.reuse, R144, R100 ;  /* 0x000000908864723c */ /* 0x042fe80000041864 */
[--C-:B---3--:R-:W-:Y:S02]  /*12c60*/  FFMA.FTZ R134, R197, c[0x0][0x2d0], -R176.reuse ;  /* 0x0000b400c5867a23 */ /* 0x108fe400000108b0 */
[----:B------:R-:W3:Y:S02]  /*12c70*/  LDL.LU R197, [R1+0x4] ;  /* 0x0000040001c57983 */ /* 0x000ee40000300800 */
[C---:B------:R-:W-:Y:S01]  /*12c80*/  HMMA.16816.F32.BF16 R104, R136.reuse, R146, R104 ;  /* 0x000000928868723c */ /* 0x040fe20000041868 */
[----:B------:R1:W-:Y:S01]  /*12c90*/  MUFU.EX2 R185, R134 ;  /* 0x0000008600b97308 */ /* 0x0003e20000000800 */
[----:B------:R-:W5:Y:S06]  /*12ca0*/  LDSM.16.MT88.4 R144, [R213+0x1100] ;  /* 0x00110000d590783b */ /* 0x000f6c0000004200 */
[C---:B------:R-:W-:Y:S08]  /*12cb0*/  HMMA.16816.F32.BF16 R108, R136.reuse, R152, R108 ;  /* 0x00000098886c723c */ /* 0x040ff0000004186c */
[C---:B------:R-:W-:Y:S01]  /*12cc0*/  HMMA.16816.F32.BF16 R112, R136.reuse, R154, R112 ;  /* 0x0000009a8870723c */ /* 0x040fe20000041870 */
[----:B------:R-:W5:Y:S07]  /*12cd0*/  LDSM.16.MT88.4 R152, [R214+0x1100] ;  /* 0x00110000d698783b */ /* 0x000f6e0000004200 */
[C---:B--2---:R-:W-:Y:S04]  /*12ce0*/  HMMA.16816.F32.BF16 R116, R136.reuse, R148, R116 ;  /* 0x000000948874723c */ /* 0x044fe80000041874 */
[--C-:B-1----:R-:W-:Y:S02]  /*12cf0*/  FFMA.FTZ R134, R198, c[0x0][0x2d0], -R176.reuse ;  /* 0x0000b400c6867a23 */ /* 0x102fe400000108b0 */
[----:B------:R-:W2:Y:S02]  /*12d00*/  LDL.LU R198, [R1] ;  /* 0x0000000001c67983 */ /* 0x000ea40000300800 */
[C---:B------:R-:W-:Y:S01]  /*12d10*/  HMMA.16816.F32.BF16 R120, R136.reuse, R150, R120 ;  /* 0x000000968878723c */ /* 0x040fe20000041878 */
[----:B------:R1:W1:Y:S01]  /*12d20*/  MUFU.EX2 R184, R134 ;  /* 0x0000008600b87308 */ /* 0x0002620000000800 */
[----:B------:R-:W5:Y:S06]  /*12d30*/  LDSM.16.MT88.4 R148, [R216+0x1100] ;  /* 0x00110000d894783b */ /* 0x000f6c0000004200 */
[C---:B----4-:R-:W-:Y:S08]  /*12d40*/  HMMA.16816.F32.BF16 R124, R136.reuse, R140, R124 ;  /* 0x0000008c887c723c */ /* 0x050ff0000004187c */
[----:B------:R-:W-:Y:S01]  /*12d50*/  HMMA.16816.F32.BF16 R128, R136, R142, R128 ;  /* 0x0000008e8880723c */ /* 0x000fe20000041880 */
[----:B------:R-:W4:Y:S06]  /*12d60*/  LDSM.16.MT88.4 R140, [R215+0x1100] ;  /* 0x00110000d78c783b */ /* 0x000f2c0000004200 */
[----:B------:R-:W-:Y:S02]  /*12d70*/  F2FP.BF16.PACK_AB R136, R205, R206 ;  /* 0x000000cecd88723e */ /* 0x000fe400000010ff */
[----:B------:R-:W-:Y:S03]  /*12d80*/  F2FP.BF16.PACK_AB R138, R188, R189 ;  /* 0x000000bdbc8a723e */ /* 0x000fe600000010ff */
[----:B------:R-:W-:Y:S01]  /*12d90*/  F2FP.BF16.PACK_AB R137, R180, R181 ;  /* 0x000000b5b489723e */ /* 0x000fe200000010ff */
[--C-:B-1----:R-:W-:Y:S01]  /*12da0*/  FFMA.FTZ R134, R199, c[0x0][0x2d0], -R176.reuse ;  /* 0x0000b400c7867a23 */ /* 0x102fe200000108b0 */
[----:B-----5:R-:W-:Y:S01]  /*12db0*/  F2FP.BF16.PACK_AB R139, R178, R179 ;  /* 0x000000b3b28b723e */ /* 0x020fe200000010ff */
[----:B------:R-:W-:Y:S02]  /*12dc0*/  FFMA.FTZ R176, R200, c[0x0][0x2d0], -R176 ;  /* 0x0000b400c8b07a23 */ /* 0x000fe400000108b0 */
[----:B------:R1:W-:Y:S04]  /*12dd0*/  MUFU.EX2 R183, R134 ;  /* 0x0000008600b77308 */ /* 0x0003e80000000800 */
[C---:B------:R-:W-:Y:S06]  /*12de0*/  HMMA.16816.F32.BF16 R4, R136.reuse, R144, R4 ;  /* 0x000000908804723c */ /* 0x040fec0000041804 */
[----:B------:R-:W5:Y:S02]  /*12df0*/  MUFU.EX2 R182, R176 ;  /* 0x000000b000b67308 */ /* 0x000f640000000800 */
[C---:B------:R-:W-:Y:S01]  /*12e00*/  HMMA.16816.F32.BF16 R8, R136.reuse, R146, R8 ;  /* 0x000000928808723c */ /* 0x040fe20000041808 */
[----:B------:R-:W5:Y:S07]  /*12e10*/  LDSM.16.MT88.4 R144, [R216+0x3100] ;  /* 0x00310000d890783b */ /* 0x000f6e0000004200 */
[C---:B------:R-:W-:Y:S04]  /*12e20*/  HMMA.16816.F32.BF16 R12, R136.reuse, R152, R12 ;  /* 0x00000098880c723c */ /* 0x040fe8000004180c */
[--C-:B-1----:R-:W-:Y:S04]  /*12e30*/  FFMA.FTZ R134, R194, c[0x0][0x2d0], -R133.reuse ;  /* 0x0000b400c2867a23 */ /* 0x102fe80000010885 */
[C---:B------:R-:W-:Y:S01]  /*12e40*/  HMMA.16816.F32.BF16 R16, R136.reuse, R154, R16 ;  /* 0x0000009a8810723c */ /* 0x040fe20000041810 */
[----:B------:R-:W1:Y:S01]  /*12e50*/  LDSM.16.MT88.4 R152, [R215+0x3100] ;  /* 0x00310000d798783b */ /* 0x000e620000004200 */
[----:B------:R5:W-:Y:S06]  /*12e60*/  MUFU.EX2 R177, R134 ;  /* 0x0000008600b17308 */ /* 0x000bec0000000800 */
[C---:B------:R-:W-:Y:S08]  /*12e70*/  HMMA.16816.F32.BF16 R20, R136.reuse, R148, R20 ;  /* 0x000000948814723c */ /* 0x040ff00000041814 */
[C---:B------:R-:W-:Y:S01]  /*12e80*/  HMMA.16816.F32.BF16 R24, R136.reuse, R150, R24 ;  /* 0x000000968818723c */ /* 0x040fe20000041818 */
[----:B------:R-:W1:Y:S07]  /*12e90*/  LDSM.16.MT88.4 R148, [R213+0x5100] ;  /* 0x00510000d594783b */ /* 0x000e6e0000004200 */
[C---:B----4-:R-:W-:Y:S04]  /*12ea0*/  HMMA.16816.F32.BF16 R28, R136.reuse, R140, R28 ;  /* 0x0000008c881c723c */ /* 0x050fe8000004181c */
[--C-:B-----5:R-:W-:Y:S04]  /*12eb0*/  FFMA.FTZ R134, R195, c[0x0][0x2d0], -R133.reuse ;  /* 0x0000b400c3867a23 */ /* 0x120fe80000010885 */
[C---:B------:R-:W-:Y:S01]  /*12ec0*/  HMMA.16816.F32.BF16 R32, R136.reuse, R142, R32 ;  /* 0x0000008e8820723c */ /* 0x040fe20000041820 */
[----:B------:R-:W4:Y:S01]  /*12ed0*/  LDSM.16.MT88.4 R140, [R216+0x5100] ;  /* 0x00510000d88c783b */ /* 0x000f220000004200 */
[----:B------:R5:W1:Y:S06]  /*12ee0*/  MUFU.EX2 R176, R134 ;  /* 0x0000008600b07308 */ /* 0x000a6c0000000800 */
[C---:B------:R-:W-:Y:S08]  /*12ef0*/  HMMA.16816.F32.BF16 R36, R136.reuse, R156, R36 ;  /* 0x0000009c8824723c */ /* 0x040ff00000041824 */
[C---:B------:R-:W-:Y:S08]  /*12f00*/  HMMA.16816.F32.BF16 R40, R136.reuse, R158, R40 ;  /* 0x0000009e8828723c */ /* 0x040ff00000041828 */
[C---:B------:R-:W-:Y:S04]  /*12f10*/  HMMA.16816.F32.BF16 R44, R136.reuse, R160, R44 ;  /* 0x000000a0882c723c */ /* 0x040fe8000004182c */
[--C-:B-----5:R-:W-:Y:S02]  /*12f20*/  FFMA.FTZ R134, R196, c[0x0][0x2d0], -R133.reuse ;  /* 0x0000b400c4867a23 */ /* 0x120fe40000010885 */
[----:B------:R-:W-:Y:S02]  /*12f30*/  FFMA.FTZ R133, R135, c[0x0][0x2d0], -R133 ;  /* 0x0000b40087857a23 */ /* 0x000fe40000010885 */
[C---:B------:R-:W-:Y:S01]  /*12f40*/  HMMA.16816.F32.BF16 R48, R136.reuse, R162, R48 ;  /* 0x000000a28830723c */ /* 0x040fe20000041830 */
[----:B------:R-:W-:Y:S01]  /*12f50*/  LDSM.16.MT88.4 R160, [R216+0x1900] ;  /* 0x00190000d8a0783b */ /* 0x000fe20000004200 */
[----:B------:R-:W-:Y:S06]  /*12f60*/  MUFU.EX2 R134, R134 ;  /* 0x0000008600867308 */ /* 0x000fec0000000800 */
[C---:B------:R-:W-:Y:S04]  /*12f70*/  HMMA.16816.F32.BF16 R52, R136.reuse, R144, R52 ;  /* 0x000000908834723c */ /* 0x040fe80000041834 */
[----:B------:R-:W5:Y:S04]  /*12f80*/  MUFU.EX2 R133, R133 ;  /* 0x0000008500857308 */ /* 0x000f680000000800 */
[C---:B------:R-:W-:Y:S01]  /*12f90*/  HMMA.16816.F32.BF16 R56, R136.reuse, R146, R56 ;  /* 0x000000928838723c */ /* 0x040fe20000041838 */
[----:B------:R-:W4:Y:S07]  /*12fa0*/  LDSM.16.MT88.4 R144, [R215+0x5100] ;  /* 0x00510000d790783b */ /* 0x000f2e0000004200 */
[C---:B-1----:R-:W-:Y:S08]  /*12fb0*/  HMMA.16816.F32.BF16 R60, R136.reuse, R152, R60 ;  /* 0x00000098883c723c */ /* 0x042ff0000004183c */
[C---:B------:R-:W-:Y:S01]  /*12fc0*/  HMMA.16816.F32.BF16 R64, R136.reuse, R154, R64 ;  /* 0x0000009a8840723c */ /* 0x040fe20000041840 */
[----:B------:R-:W-:Y:S07]  /*12fd0*/  LDSM.16.MT88.4 R152, [R214+0x7100] ;  /* 0x00710000d698783b */ /* 0x000fee0000004200 */
[C---:B------:R-:W-:Y:S08]  /*12fe0*/  HMMA.16816.F32.BF16 R68, R136.reuse, R148, R68 ;  /* 0x000000948844723c */ /* 0x040ff00000041844 */
[C---:B------:R-:W-:Y:S01]  /*12ff0*/  HMMA.16816.F32.BF16 R72, R136.reuse, R150, R72 ;  /* 0x000000968848723c */ /* 0x040fe20000041848 */
[----:B------:R-:W1:Y:S07]  /*13000*/  LDSM.16.MT88.4 R148, [R213+0x7100] ;  /* 0x00710000d594783b */ /* 0x000e6e0000004200 */
[C---:B------:R-:W-:Y:S08]  /*13010*/  HMMA.16816.F32.BF16 R76, R136.reuse, R164, R76 ;  /* 0x000000a4884c723c */ /* 0x040ff0000004184c */
[C---:B------:R-:W-:Y:S08]  /*13020*/  HMMA.16816.F32.BF16 R80, R136.reuse, R166, R80 ;  /* 0x000000a68850723c */ /* 0x040ff00000041850 */
[C---:B----4-:R-:W-:Y:S08]  /*13030*/  HMMA.16816.F32.BF16 R84, R136.reuse, R140, R84 ;  /* 0x0000008c8854723c */ /* 0x050ff00000041854 */
[C---:B------:R-:W-:Y:S01]  /*13040*/  HMMA.16816.F32.BF16 R88, R136.reuse, R142, R88 ;  /* 0x0000008e8858723c */ /* 0x040fe20000041858 */
[----:B------:R-:W4:Y:S07]  /*13050*/  LDSM.16.MT88.4 R140, [R216+0x7100] ;  /* 0x00710000d88c783b */ /* 0x000f2e0000004200 */
[C---:B------:R-:W-:Y:S08]  /*13060*/  HMMA.16816.F32.BF16 R92, R136.reuse, R144, R92 ;  /* 0x00000090885c723c */ /* 0x040ff0000004185c */
[C---:B------:R-:W-:Y:S01]  /*13070*/  HMMA.16816.F32.BF16 R96, R136.reuse, R146, R96 ;  /* 0x000000928860723c */ /* 0x040fe20000041860 */
[----:B------:R-:W3:Y:S07]  /*13080*/  LDSM.16.MT88.4 R144, [R215+0x7100] ;  /* 0x00710000d790783b */ /* 0x000eee0000004200 */
[C---:B-1----:R-:W-:Y:S08]  /*13090*/  HMMA.16816.F32.BF16 R100, R136.reuse, R148, R100 ;  /* 0x000000948864723c */ /* 0x042ff00000041864 */
[C---:B------:R-:W-:Y:S01]  /*130a0*/  HMMA.16816.F32.BF16 R104, R136.reuse, R150, R104 ;  /* 0x000000968868723c */ /* 0x040fe20000041868 */
[----:B------:R-:W1:Y:S07]  /*130b0*/  LDSM.16.MT88.4 R148, [R213+0x1900] ;  /* 0x00190000d594783b */ /* 0x000e6e0000004200 */
[C---:B------:R-:W-:Y:S08]  /*130c0*/  HMMA.16816.F32.BF16 R108, R136.reuse, R152, R108 ;  /* 0x00000098886c723c */ /* 0x040ff0000004186c */
[C---:B------:R-:W-:Y:S01]  /*130d0*/  HMMA.16816.F32.BF16 R112, R136.reuse, R154, R112 ;  /* 0x0000009a8870723c */ /* 0x040fe20000041870 */
[----:B------:R-:W1:Y:S07]  /*130e0*/  LDSM.16.MT88.4 R152, [R214+0x1900] ;  /* 0x00190000d698783b */ /* 0x000e6e0000004200 */
[C---:B----4-:R-:W-:Y:S08]  /*130f0*/  HMMA.16816.F32.BF16 R116, R136.reuse, R140, R116 ;  /* 0x0000008c8874723c */ /* 0x050ff00000041874 */
[C---:B------:R-:W-:Y:S08]  /*13100*/  HMMA.16816.F32.BF16 R120, R136.reuse, R142, R120 ;  /* 0x0000008e8878723c */ /* 0x040ff00000041878 */
[C---:B---3--:R-:W-:Y:S08]  /*13110*/  HMMA.16816.F32.BF16 R124, R136.reuse, R144, R124 ;  /* 0x00000090887c723c */ /* 0x048ff0000004187c */
[----:B------:R-:W-:Y:S07]  /*13120*/  HMMA.16816.F32.BF16 R128, R136, R146, R128 ;  /* 0x000000928880723c */ /* 0x000fee0000041880 */
[----:B------:R-:W-:Y:S02]  /*13130*/  F2FP.BF16.PACK_AB R136, R184, R185 ;  /* 0x000000b9b888723e */ /* 0x000fe400000010ff */
[----:B------:R-:W-:Y:S03]  /*13140*/  F2FP.BF16.PACK_AB R138, R182, R183 ;  /* 0x000000b7b68a723e */ /* 0x000fe600000010ff */
[----:B------:R-:W-:Y:S02]  /*13150*/  F2FP.BF16.PACK_AB R137, R176, R177 ;  /* 0x000000b1b089723e */ /* 0x000fe400000010ff */
[----:B-----5:R-:W-:Y:S07]  /*13160*/  F2FP.BF16.PACK_AB R139, R133, R134 ;  /* 0x00000086858b723e */ /* 0x020fee00000010ff */
[C---:B-1----:R-:W-:Y:S01]  /*13170*/  HMMA.16816.F32.BF16 R140, R136.reuse, R148, R4 ;  /* 0x00000094888c723c */ /* 0x042fe20000041804 */
        /* <DEDUP_REMOVED lines=8> */
[----:B------:R-:W2:Y:S07]  /*13200*/  LDSM.16.MT88.4 R20, [R214+0x5900] ;  /* 0x00590000d614783b */ /* 0x000eae0000004200 */
[C---:B------:R-:W-:Y:S01]  /*13210*/  HMMA.16816.F32.BF16 R160, R136.reuse, R162, R24 ;  /* 0x000000a288a0723c */ /* 0x040fe20000041818 */
[----:B------:R-:W2:Y:S07]  /*13220*/  LDSM.16.MT88.4 R24, [R216+0x5900] ;  /* 0x00590000d818783b */ /* 0x000eae0000004200 */
[C---:B------:R-:W-:Y:S01]  /*13230*/  HMMA.16816.F32.BF16 R164, R136.reuse, R168, R28 ;  /* 0x000000a888a4723c */ /* 0x040fe2000004181c */
[----:B------:R-:W2:Y:S07]  /*13240*/  LDSM.16.MT88.4 R28, [R215+0x5900] ;  /* 0x00590000d71c783b */ /* 0x000eae0000004200 */
        /* <DEDUP_REMOVED lines=8> */
[C---:B----4-:R-:W-:Y:S08]  /*132d0*/  HMMA.16816.F32.BF16 R52, R136.reuse, R12, R52 ;  /* 0x0000000c8834723c */ /* 0x050ff00000041834 */
[C---:B------:R-:W-:Y:S01]  /*132e0*/  HMMA.16816.F32.BF16 R56, R136.reuse, R14, R56 ;  /* 0x0000000e8838723c */ /* 0x040fe20000041838 */
[----:B------:R-:W4:Y:S07]  /*132f0*/  LDSM.16.MT88.4 R12, [R215+0x7900] ;  /* 0x00790000d70c783b */ /* 0x000f2e0000004200 */
[C---:B-----5:R-:W-:Y:S07]  /*13300*/  HMMA.16816.F32.BF16 R60, R136.reuse, R16, R60 ;  /* 0x00000010883c723c */ /* 0x060fee000004183c */
[----:B--2---:R-:W-:Y:S01]  /*13310*/  FFMA.FTZ R16, R2, R198, R211 ;  /* 0x000000c602107223 */ /* 0x004fe200000100d3 */
[C---:B------:R-:W-:Y:S04]  /*13320*/  HMMA.16816.F32.BF16 R64, R136.reuse, R18, R64 ;  /* 0x000000128840723c */ /* 0x040fe80000041840 */
[----:B------:R-:W-:Y:S02]  /*13330*/  FFMA.FTZ R2, R0, R197, R204 ;  /* 0x000000c500027223 */ /* 0x000fe400000100cc */
        /* <DEDUP_REMOVED lines=31> */
[C---:B-1----:R-:W-:Y:S07]  /*13530*/  HMMA.16816.F32.BF16 R108, R136.reuse, R4, R108 ;  /* 0x00000004886c723c */ /* 0x042fee000004186c */
[----:B------:R-:W-:Y:S01]  /*13540*/  FADD.FTZ R4, R178, R2 ;  /* 0x00000002b2047221 */ /* 0x000fe20000010000 */
        /* <DEDUP_REMOVED lines=8> */
[----:B------:R-:W-:Y:S01]  /*135d0*/  FADD.FTZ R0, R134, R0 ;  /* 0x0000000086007221 */ /* 0x000fe20000010000 */
[----:B------:R-:W-:Y:S01]  /*135e0*/  MOV R134, R3 ;  /* 0x0000000300867202 */ /* 0x000fe20000000f00 */
[C---:B----4-:R-:W-:Y:S04]  /*135f0*/  HMMA.16816.F32.BF16 R124, R136.reuse, R12, R124 ;  /* 0x0000000c887c723c */ /* 0x050fe8000004187c */
[----:B------:R-:W-:Y:S02]  /*13600*/  FADD.FTZ R2, R182, R2 ;  /* 0x00000002b6027221 */ /* 0x000fe40000010000 */
[----:B------:R-:W-:Y:S01]  /*13610*/  FADD.FTZ R0, R133, R0 ;  /* 0x0000000085007221 */ /* 0x000fe20000010000 */
[----:B------:R-:W-:Y:S01]  /*13620*/  MOV R133, R132 ;  /* 0x0000008400857202 */ /* 0x000fe20000000f00 */
[----:B------:R-:W-:Y:S01]  /*13630*/  HMMA.16816.F32.BF16 R128, R136, R14, R128 ;  /* 0x0000000e8880723c */ /* 0x000fe20000041880 */
[----:B------:R1:W-:Y:S04]  /*13640*/  STL [R1], R2 ;  /* 0x0000000201007387 */ /* 0x0003e80000100800 */
[----:B------:R1:W-:Y:S03]  /*13650*/  STL [R1+0x4], R0 ;  /* 0x0000040001007387 */ /* 0x0003e60000100800 */
[----:B------:R-:W-:-:S05]  /*13660*/  @P0 BRA `(.L_x_1015) ;  /* 0xffffbc1000000947 */ /* 0x000fca000383ffff */
.L_x_1005:
[----:B------:R-:W2:Y:S04]  /*13670*/  LDL.LU R5, [R1] ;  /* 0x0000000001057983 */ /* 0x000ea80000300800 */
[----:B------:R-:W3:Y:S01]  /*13680*/  LDL.LU R4, [R1+0x4] ;  /* 0x0000040001047983 */ /* 0x000ee20000300800 */
[----:B------:R-:W-:-:S03]  /*13690*/  PLOP3.LUT P2, PT, PT, PT, PT, 0x8, 0x0 ;  /* 0x000000000000781c */ /* 0x000fc60003f4e170 */
[----:B-12---:R-:W1:Y:S04]  /*136a0*/  SHFL.BFLY PT, R0, R5, 0x2, 0x1f ;  /* 0x0c401f0005007f89 */ /* 0x006e6800000e0000 */
        /* <DEDUP_REMOVED lines=12> */
[----:B------:R-:W-:-:S05]  /*13770*/  @P1 MOV R4, 0x3f317218 ;  /* 0x3f31721800041802 */ /* 0x000fca0000000f00 */
[----:B------:R-:W-:Y:S02]  /*13780*/  @P1 FMUL.FTZ R5, R4, c[0x0][0x2d0] ;  /* 0x0000b40004051a20 */ /* 0x000fe40000410000 */
[----:B------:R-:W-:Y:S08]  /*13790*/  @P0 MUFU.RCP R2, R7 ;  /* 0x0000000700020308 */ /* 0x000ff00000001000 */
[----:B------:R-:W2:Y:S01]  /*137a0*/  @P1 MUFU.LG2 R6, R6 ;  /* 0x0000000600061308 */ /* 0x000ea20000000c00 */
[----:B-1----:R-:W-:-:S02]  /*137b0*/  FMUL.FTZ R10, R0, R40 ;  /* 0x00000028000a7220 */ /* 0x002fc40000410000 */
[C---:B------:R-:W-:Y:S02]  /*137c0*/  FMUL.FTZ R9, R0.reuse, R41 ;  /* 0x0000002900097220 */ /* 0x040fe40000410000 */
[C---:B------:R-:W-:Y:S02]  /*137d0*/  FMUL.FTZ R140, R0.reuse, R140 ;  /* 0x0000008c008c7220 */ /* 0x040fe40000410000 */
[C---:B------:R-:W-:Y:S01]  /*137e0*/  FMUL.FTZ R141, R0.reuse, R141 ;  /* 0x0000008d008d7220 */ /* 0x040fe20000410000 */
[----:B------:R-:W1:Y:S01]  /*137f0*/  @P0 MUFU.LG2 R7, R7 ;  /* 0x0000000700070308 */ /* 0x000e620000000c00 */
        /* <DEDUP_REMOVED lines=63> */
[----:B--2---:R-:W-:Y:S02]  /*13bf0*/  @P1 FMUL.FTZ R6, R6, 0.69314718246459960938 ;  /* 0x3f31721806061820 */ /* 0x004fe40000410000 */
[----:B-1----:R-:W-:Y:S02]  /*13c00*/  @P0 FMUL.FTZ R4, R7, 0.69314718246459960938 ;  /* 0x3f31721807040820 */ /* 0x002fe40000410000 */
[----:B------:R-:W-:Y:S02]  /*13c10*/  @P0 FMUL.FTZ R0, R0, c[0x0][0x2d0] ;  /* 0x0000b40000000a20 */ /* 0x000fe40000410000 */
        /* <DEDUP_REMOVED lines=63> */
[----:B------:R-:W-:Y:S02]  /*14010*/  FMUL.FTZ R131, R2, R131 ;  /* 0x0000008302837220 */ /* 0x000fe40000410000 */
[----:B------:R-:W-:Y:S02]  /*14020*/  @P1 FFMA.FTZ R36, R5, R132, R6 ;  /* 0x0000008405241223 */ /* 0x000fe40000010006 */
[----:B------:R-:W-:Y:S02]  /*14030*/  @P0 FFMA.FTZ R37, R0, R3, R4 ;  /* 0x0000000300250223 */ /* 0x000fe40000010004 */
.L_x_973:
[----:B------:R-:W-:Y:S01]  /*14040*/  USHF.R.S32.HI UR6, URZ, 0x1f, UR9 ;  /* 0x0000001f3f067899 */ /* 0x000fe20008011409 */
[----:B------:R-:W-:Y:S05]  /*14050*/  @P2 BRA `(.L_x_1016) ;  /* 0x000019a000002947 */ /* 0x000fea0003800000 */
[----:B------:R-:W3:Y:S01]  /*14060*/  S2R R13, SR_TID.X ;  /* 0x00000000000d7919 */ /* 0x000ee20000002100 */
[----:B------:R-:W-:Y:S01]  /*14070*/  ULDC.64 UR4, c[0x0][0x490] ;  /* 0x0001240000047ab9 */ /* 0x000fe20000000a00 */
[----:B------:R-:W-:Y:S01]  /*14080*/  F2FP.BF16.PACK_AB R45, R45, R8 ;  /* 0x000000082d2d723e */ /* 0x000fe200000010ff */
[----:B------:R-:W-:Y:S01]  /*14090*/  UIMAD UR7, UR6, UR4, URZ ;  /* 0x00000004060772a4 */ /* 0x000fe2000f8e023f */
[----:B------:R-:W4:Y:S01]  /*140a0*/  S2R R14, SR_CTAID.Z ;  /* 0x00000000000e7919 */ /* 0x000f220000002700 */
[----:B--2---:R-:W-:Y:S01]  /*140b0*/  UIMAD.WIDE.U32 UR10, UR9, UR4, URZ ;  /* 0x00000004090a72a5 */ /* 0x004fe2000f8e003f */
[----:B------:R-:W-:Y:S01]  /*140c0*/  F2FP.BF16.PACK_AB R65, R9, R10 ;  /* 0x0000000a0941723e */ /* 0x000fe200000010ff */
[----:B------:R-:W-:Y:S01]  /*140d0*/  UIMAD UR7, UR9, UR5, UR7 ;  /* 0x00000005090772a4 */ /* 0x000fe2000f8e0207 */
[----:B------:R-:W-:Y:S01]  /*140e0*/  F2FP.BF16.PACK_AB R82, R83, R82 ;  /* 0x000000525352723e */ /* 0x000fe200000010ff */
[----:B------:R-:W-:Y:S01]  /*140f0*/  BSSY B0, `(.L_x_1017) ;  /* 0x0000133000007945 */ /* 0x000fe20003800000 */
[----:B------:R-:W-:Y:S01]  /*14100*/  ULDC.64 UR4, c[0x0][0x3e8] ;  /* 0x0000fa0000047ab9 */ /* 0x000fe20000000a00 */
[----:B------:R-:W-:Y:S01]  /*14110*/  IMAD.U32 R3, RZ, RZ, UR11 ;  /* 0x0000000bff037e24 */ /* 0x000fe2000f8e00ff */
[----:B------:R-:W-:Y:S01]  /*14120*/  UIMAD.WIDE.U32 UR12, UR9, UR4, URZ ;  /* 0x00000004090c72a5 */ /* 0x000fe2000f8e003f */
[----:B-1----:R-:W-:Y:S01]  /*14130*/  IMAD.U32 R2, RZ, RZ, UR10 ;  /* 0x0000000aff027e24 */ /* 0x002fe2000f8e00ff */
[----:B------:R-:W-:Y:S01]  /*14140*/  UIMAD UR6, UR6, UR4, URZ ;  /* 0x00000004060672a4 */ /* 0x000fe2000f8e023f */
[----:B------:R-:W1:Y:S01]  /*14150*/  S2R R83, SR_CTAID.X ;  /* 0x0000000000537919 */ /* 0x000e620000002500 */
[----:B------:R-:W-:Y:S01]  /*14160*/  F2FP.BF16.PACK_AB R81, R11, R12 ;  /* 0x0000000c0b51723e */ /* 0x000fe200000010ff */
[----:B------:R-:W-:Y:S01]  /*14170*/  UIADD3 UR7, UR11, UR7, URZ ;  /* 0x000000070b077290 */ /* 0x000fe2000fffe03f */
[----:B------:R-:W-:Y:S01]  /*14180*/  IMAD.U32 R7, RZ, RZ, UR13 ;  /* 0x0000000dff077e24 */ /* 0x000fe2000f8e00ff */
[----:B------:R-:W-:Y:S01]  /*14190*/  UIMAD UR5, UR9, UR5, UR6 ;  /* 0x00000005090572a4 */ /* 0x000fe2000f8e0206 */
[----:B------:R-:W-:Y:S01]  /*141a0*/  IMAD.U32 R6, RZ, RZ, UR12 ;  /* 0x0000000cff067e24 */ /* 0x000fe2000f8e00ff */
[----:B------:R-:W-:Y:S01]  /*141b0*/  F2FP.BF16.PACK_AB R35, R35, R80 ;  /* 0x000000502323723e */ /* 0x000fe200000010ff */
[----:B------:R-:W-:Y:S01]  /*141c0*/  IMAD.MOV.U32 R80, RZ, RZ, c[0x0][0x4e8] ;  /* 0x00013a00ff507624 */ /* 0x000fe200078e00ff */
[----:B------:R-:W-:Y:S01]  /*141d0*/  UIADD3 UR5, UR13, UR5, URZ ;  /* 0x000000050d057290 */ /* 0x000fe2000fffe03f */
[----:B---3--:R-:W-:Y:S01]  /*141e0*/  SHF.R.S32.HI R21, RZ, 0x1f, R13 ;  /* 0x0000001fff157819 */ /* 0x008fe2000001140d */
[----:B------:R-:W-:Y:S01]  /*141f0*/  IMAD.U32 R5, RZ, RZ, UR7 ;  /* 0x00000007ff057e24 */ /* 0x000fe2000f8e00ff */
[----:B------:R-:W-:-:S02]  /*14200*/  F2FP.BF16.PACK_AB R44, R141, R140 ;  /* 0x0000008c8d2c723e */ /* 0x000fc400000010ff */
[CC--:B------:R-:W-:Y:S02]  /*14210*/  LEA.HI R0, R21.reuse, R13.reuse, RZ, 0x2 ;  /* 0x0000000d15007211 */ /* 0x0c0fe400078f10ff */
[----:B------:R-:W-:Y:S02]  /*14220*/  LEA.HI R8, R21, R13, RZ, 0x5 ;  /* 0x0000000d15087211 */ /* 0x000fe400078f28ff */
[--C-:B------:R-:W-:Y:S02]  /*14230*/  SHF.R.S32.HI R7, RZ, 0x2, R0.reuse ;  /* 0x00000002ff077819 */ /* 0x100fe40000011400 */
[----:B------:R-:W-:Y:S02]  /*14240*/  SHF.R.S32.HI R3, RZ, 0x1f, R0 ;  /* 0x0000001fff037819 */ /* 0x000fe40000011400 */
[----:B------:R-:W-:Y:S02]  /*14250*/  LOP3.LUT R0, R0, 0xfffffffc, RZ, 0xc0, !PT ;  /* 0xfffffffc00007812 */ /* 0x000fe400078ec0ff */
[----:B------:R-:W-:-:S02]  /*14260*/  LOP3.LUT R4, R8, 0xffffffe0, RZ, 0xc0, !PT ;  /* 0xffffffe008047812 */ /* 0x000fc400078ec0ff */
[----:B------:R-:W-:Y:S01]  /*14270*/  LEA.HI R9, R3, R7, RZ, 0x3 ;  /* 0x0000000703097211 */ /* 0x000fe200078f18ff */
[----:B------:R-:W-:Y:S01]  /*14280*/  IMAD.IADD R10, R13, 0x1, -R0 ;  /* 0x000000010d0a7824 */ /* 0x000fe200078e0a00 */
[----:B------:R-:W-:Y:S01]  /*14290*/  LEA.HI R12, R21, R13, RZ, 0x3 ;  /* 0x0000000d150c7211 */ /* 0x000fe200078f18ff */
[----:B------:R-:W-:Y:S01]  /*142a0*/  IMAD.IADD R0, R13, 0x1, -R4 ;  /* 0x000000010d007824 */ /* 0x000fe200078e0a04 */
[----:B------:R-:W-:Y:S01]  /*142b0*/  LOP3.LUT R9, R9, 0xfffffff8, RZ, 0xc0, !PT ;  /* 0xfffffff809097812 */ /* 0x000fe200078ec0ff */
[----:B------:R-:W-:Y:S01]  /*142c0*/  IMAD.MOV.U32 R4, RZ, RZ, R2 ;  /* 0x000000ffff047224 */ /* 0x000fe200078e0002 */
[----:B------:R-:W-:Y:S01]  /*142d0*/  SHF.R.S32.HI R20, RZ, 0x3, R12 ;  /* 0x00000003ff147819 */ /* 0x000fe2000001140c */
[----:B------:R-:W-:Y:S01]  /*142e0*/  IMAD.MOV.U32 R2, RZ, RZ, R6 ;  /* 0x000000ffff027224 */ /* 0x000fe200078e0006 */
[----:B------:R-:W-:Y:S01]  /*142f0*/  SHF.R.S32.HI R6, RZ, 0x1f, R0 ;  /* 0x0000001fff067819 */ /* 0x000fe20000011400 */
[----:B------:R-:W-:Y:S01]  /*14300*/  IMAD.IADD R9, R7, 0x1, -R9 ;  /* 0x0000000107097824 */ /* 0x000fe200078e0a09 */
[----:B------:R-:W-:Y:S01]  /*14310*/  LOP3.LUT P4, RZ, R0, 0x3, RZ, 0xc0, !PT ;  /* 0x0000000300ff7812 */ /* 0x000fe2000788c0ff */
[----:B------:R-:W-:Y:S01]  /*14320*/  IMAD.U32 R3, RZ, RZ, UR5 ;  /* 0x00000005ff037e24 */ /* 0x000fe2000f8e00ff */
[----:B------:R-:W-:Y:S01]  /*14330*/  LEA.HI R18, R6, R0, RZ, 0x2 ;  /* 0x0000000006127211 */ /* 0x000fe200078f10ff */
[----:B----4-:R-:W-:Y:S01]  /*14340*/  IMAD.WIDE.U32 R16, R14, c[0x0][0x498], R4 ;  /* 0x000126000e107a25 */ /* 0x010fe200078e0004 */
[----:B------:R-:W-:-:S02]  /*14350*/  SHF.R.S32.HI R7, RZ, 0x1f, R14 ;  /* 0x0000001fff077819 */ /* 0x000fc4000001140e */
[--C-:B------:R-:W-:Y:S01]  /*14360*/  SHF.R.S32.HI R6, RZ, 0x5, R8.reuse ;  /* 0x00000005ff067819 */ /* 0x100fe20000011408 */
[----:B------:R-:W-:Y:S01]  /*14370*/  IMAD.SHL.U32 R5, R9, 0x40, RZ ;  /* 0x0000004009057824 */ /* 0x000fe200078e00ff */
[----:B------:R-:W-:Y:S01]  /*14380*/  SHF.R.S32.HI R0, RZ, 0x1f, R8 ;  /* 0x0000001fff007819 */ /* 0x000fe20000011408 */
[C---:B------:R-:W-:Y:S01]  /*14390*/  IMAD R22, R7.reuse, c[0x0][0x498], RZ ;  /* 0x0001260007167a24 */ /* 0x040fe200078e02ff */
[----:B------:R-:W-:Y:S01]  /*143a0*/  LOP3.LUT R11, R12, 0xfffffff8, RZ, 0xc0, !PT ;  /* 0xfffffff80c0b7812 */ /* 0x000fe200078ec0ff */
[----:B------:R-:W-:Y:S01]  /*143b0*/  IMAD R19, R7, c[0x0][0x3f0], RZ ;  /* 0x0000fc0007137a24 */ /* 0x000fe200078e02ff */
[----:B------:R-:W-:Y:S01]  /*143c0*/  LEA.HI R0, R0, R6, RZ, 0x3 ;  /* 0x0000000600007211 */ /* 0x000fe200078f18ff */
[----:B------:R-:W-:Y:S01]  /*143d0*/  IMAD.SHL.U32 R7, R20, 0x40, RZ ;  /* 0x0000004014077824 */ /* 0x000fe200078e00ff */
[----:B------:R-:W-:Y:S01]  /*143e0*/  LEA.HI R21, R21, R13, RZ, 0x6 ;  /* 0x0000000d15157211 */ /* 0x000fe200078f30ff */
[----:B------:R-:W-:Y:S01]  /*143f0*/  IMAD.IADD R11, R13, 0x1, -R11 ;  /* 0x000000010d0b7824 */ /* 0x000fe200078e0a0b */
[----:B------:R-:W-:Y:S01]  /*14400*/  ISETP.NE.AND P0, PT, R80, 0x1, PT ;  /* 0x000000015000780c */ /* 0x000fe20003f05270 */
[----:B------:R-:W-:Y:S01]  /*14410*/  IMAD.WIDE.U32 R12, R14, c[0x0][0x3f0], R2 ;  /* 0x0000fc000e0c7a25 */ /* 0x000fe200078e0002 */
[----:B------:R-:W-:-:S02]  /*14420*/  LOP3.LUT R4, R0, 0xffffff8, RZ, 0xc0, !PT ;  /* 0x0ffffff800047812 */ /* 0x000fc400078ec0ff */
[----:B------:R-:W-:Y:S01]  /*14430*/  LEA.HI R3, R10, R10, RZ, 0x1 ;  /* 0x0000000a0a037211 */ /* 0x000fe200078f08ff */
[----:B------:R-:W-:Y:S01]  /*14440*/  IMAD.SHL.U32 R0, R11, 0x8, RZ ;  /* 0x000000080b007824 */ /* 0x000fe200078e00ff */
[----:B------:R-:W-:Y:S01]  /*14450*/  LOP3.LUT R2, R7, 0x1c0, RZ, 0xc0, !PT ;  /* 0x000001c007027812 */ /* 0x000fe200078ec0ff */
[----:B------:R-:W-:Y:S01]  /*14460*/  IMAD R7, R11, 0x20, R20 ;  /* 0x000000200b077824 */ /* 0x000fe200078e0214 */
[----:B------:R-:W-:Y:S01]  /*14470*/  R2P PR, R9, 0x6 ;  /* 0x0000000609007804 */ /* 0x000fe20000000000 */
[----:B------:R-:W-:Y:S01]  /*14480*/  IMAD.IADD R11, R6, 0x1, -R4 ;  /* 0x00000001060b7824 */ /* 0x000fe200078e0a04 */
[----:B------:R-:W-:Y:S01]  /*14490*/  LOP3.LUT R4, R3, 0x1ffffffe, RZ, 0xc0, !PT ;  /* 0x1ffffffe03047812 */ /* 0x000fe200078ec0ff */
[----:B-1----:R-:W-:Y:S01]  /*144a0*/  IMAD R7, R83, 0x80, R7 ;  /* 0x0000008053077824 */ /* 0x002fe200078e0207 */
[----:B------:R-:W-:Y:S01]  /*144b0*/  SHF.R.U32.HI R3, RZ, 0x3, R2 ;  /* 0x00000003ff037819 */ /* 0x000fe20000011602 */
[----:B------:R-:W-:Y:S01]  /*144c0*/  IMAD R22, R14, c[0x0][0x49c], R22 ;  /* 0x000127000e167a24 */ /* 0x000fe200078e0216 */
[----:B------:R-:W-:Y:S01]  /*144d0*/  LOP3.LUT R2, R2, 0x38, R0, 0xf8, !PT ;  /* 0x0000003802027812 */ /* 0x000fe200078ef800 */
[----:B------:R-:W-:Y:S01]  /*144e0*/  IMAD R19, R14, c[0x0][0x3f4], R19 ;  /* 0x0000fd000e137a24 */ /* 0x000fe200078e0213 */
[----:B------:R-:W-:Y:S01]  /*144f0*/  LOP3.LUT R8, R5, 0x1c0, RZ, 0xc0, !PT ;  /* 0x000001c005087812 */ /* 0x000fe200078ec0ff */
[----:B------:R-:W-:Y:S01]  /*14500*/  IMAD R15, R6, 0x200, R10 ;  /* 0x00000200060f7824 */ /* 0x000fe200078e020a */
[----:B------:R-:W-:Y:S01]  /*14510*/  F2FP.BF16.PACK_AB R142, R143, R142 ;  /* 0x0000008e8f8e723e */ /* 0x000fe200000010ff */
[----:B------:R-:W-:Y:S01]  /*14520*/  IMAD.IADD R14, R10, 0x1, -R4 ;  /* 0x000000010a0e7824 */ /* 0x000fe200078e0a04 */
[----:B------:R-:W-:Y:S01]  /*14530*/  LOP3.LUT R10, R2, R3, RZ, 0x3c, !PT ;  /* 0x00000003020a7212 */ /* 0x000fe200078e3cff */
[----:B------:R-:W-:Y:S01]  /*14540*/  @P0 IMAD.HI.U32 R3, R7, c[0x0][0x4ec], RZ ;  /* 0x00013b0007030a27 */ /* 0x000fe200078e00ff */
[----:B------:R-:W-:-:S02]  /*14550*/  LOP3.LUT R4, R9, 0x1, RZ, 0xc0, !PT ;  /* 0x0000000109047812 */ /* 0x000fc400078ec0ff */
[----:B------:R-:W-:Y:S01]  /*14560*/  LEA.HI R9, R8, R8, RZ, 0x1d ;  /* 0x0000000808097211 */ /* 0x000fe200078fe8ff */
[----:B------:R-:W-:Y:S01]  /*14570*/  IMAD.MOV.U32 R2, RZ, RZ, R7 ;  /* 0x000000ffff027224 */ /* 0x000fe200078e0007 */
[----:B------:R-:W-:Y:S01]  /*14580*/  ISETP.NE.U32.AND P3, PT, R4, 0x1, PT ;  /* 0x000000010400780c */ /* 0x000fe20003f65070 */
[----:B------:R-:W-:Y:S01]  /*14590*/  IMAD.SHL.U32 R6, R21, 0x8, RZ ;  /* 0x0000000815067824 */ /* 0x000fe200078e00ff */
[----:B------:R-:W-:Y:S01]  /*145a0*/  @P0 SHF.R.U32.HI R2, RZ, c[0x0][0x4f0], R3 ;  /* 0x00013c00ff020a19 */ /* 0x000fe20000011603 */
[----:B------:R-:W-:Y:S01]  /*145b0*/  IMAD.IADD R5, R13, 0x1, R19 ;  /* 0x000000010d057824 */ /* 0x000fe200078e0213 */
[----:B------:R-:W-:Y:S01]  /*145c0*/  SHF.R.S32.HI R4, RZ, 0x2, R18 ;  /* 0x00000002ff047819 */ /* 0x000fe20000011412 */
[----:B------:R-:W-:Y:S01]  /*145d0*/  IMAD R80, R80, c[0x0][0x388], RZ ;  /* 0x0000e20050507a24 */ /* 0x000fe200078e02ff */
[----:B------:R-:W-:Y:S01]  /*145e0*/  LOP3.LUT R18, R10, 0x7ffffe00, R6, 0xf8, !PT ;  /* 0x7ffffe000a127812 */ /* 0x000fe200078ef806 */
[--C-:B------:R-:W-:Y:S01]  /*145f0*/  IMAD.MOV R8, RZ, RZ, -R2.reuse ;  /* 0x000000ffff087224 */ /* 0x100fe200078e0a02 */
[----:B------:R-:W-:Y:S01]  /*14600*/  SHF.R.S32.HI R6, RZ, 0x1f, R2 ;  /* 0x0000001fff067819 */ /* 0x000fe20000011402 */
[----:B------:R-:W-:Y:S01]  /*14610*/  IMAD R3, R11, 0x10, R4 ;  /* 0x000000100b037824 */ /* 0x000fe200078e0204 */
[----:B------:R-:W-:Y:S01]  /*14620*/  F2FP.BF16.PACK_AB R85, R145, R144 ;  /* 0x000000909155723e */ /* 0x000fe200000010ff */
[----:B------:R-:W-:Y:S01]  /*14630*/  IMAD.MOV.U32 R4, RZ, RZ, R12 ;  /* 0x000000ffff047224 */ /* 0x000fe200078e000c */
[----:B------:R-:W-:Y:S01]  /*14640*/  F2FP.BF16.PACK_AB R146, R147, R146 ;  /* 0x000000929392723e */ /* 0x000fe200000010ff */
[----:B------:R-:W-:Y:S01]  /*14650*/  IMAD R12, R8, c[0x0][0x4e8], R7 ;  /* 0x00013a00080c7a24 */ /* 0x000fe200078e0207 */
[----:B------:R-:W-:Y:S01]  /*14660*/  F2FP.BF16.PACK_AB R148, R149, R148 ;  /* 0x000000949594723e */ /* 0x000fe200000010ff */
[----:B------:R-:W-:Y:S01]  /*14670*/  IMAD.U32 R10, R15, 0x2, R9 ;  /* 0x000000020f0a7824 */ /* 0x000fe200078e0009 */
[----:B------:R-:W-:Y:S01]  /*14680*/  F2FP.BF16.PACK_AB R150, R151, R150 ;  /* 0x000000969796723e */ /* 0x000fe200000010ff */
[--C-:B------:R-:W-:Y:S01]  /*14690*/  IMAD R8, R14, 0x8, R3.reuse ;  /* 0x000000080e087824 */ /* 0x100fe200078e0203 */
[----:B------:R-:W-:Y:S01]  /*146a0*/  F2FP.BF16.PACK_AB R152, R153, R152 ;  /* 0x000000989998723e */ /* 0x000fe200000010ff */
[----:B------:R-:W-:Y:S01]  /*146b0*/  IMAD R9, R6, c[0x0][0x3e0], RZ ;  /* 0x0000f80006097a24 */ /* 0x000fe200078e02ff */
[----:B------:R-:W-:Y:S01]  /*146c0*/  F2FP.BF16.PACK_AB R154, R155, R154 ;  /* 0x0000009a9b9a723e */ /* 0x000fe200000010ff */
[----:B------:R-:W-:Y:S01]  /*146d0*/  IMAD R3, R83, 0x80, R3 ;  /* 0x0000008053037824 */ /* 0x000fe200078e0203 */
[----:B------:R-:W-:Y:S01]  /*146e0*/  F2FP.BF16.PACK_AB R156, R157, R156 ;  /* 0x0000009c9d9c723e */ /* 0x000fe200000010ff */
[----:B------:R-:W-:Y:S01]  /*146f0*/  IMAD R8, R83, 0x80, R8 ;  /* 0x0000008053087824 */ /* 0x000fe200078e0208 */
[----:B------:R-:W-:Y:S01]  /*14700*/  F2FP.BF16.PACK_AB R158, R159, R158 ;  /* 0x0000009e9f9e723e */ /* 0x000fe200000010ff */
[----:B------:R-:W-:Y:S01]  /*14710*/  IMAD.WIDE.U32 R6, R2, c[0x0][0x3e0], R4 ;  /* 0x0000f80002067a25 */ /* 0x000fe200078e0004 */
[----:B------:R-:W-:-:S02]  /*14720*/  ISETP.GE.OR P5, PT, R3, R80, P4 ;  /* 0x000000500300720c */ /* 0x000fc400027a6670 */
[----:B------:R-:W-:Y:S01]  /*14730*/  IADD3 R3, R3, 0x8, RZ ;  /* 0x0000000803037810 */ /* 0x000fe20007ffe0ff */
[----:B------:R-:W-:Y:S01]  /*14740*/  IMAD R9, R2, c[0x0][0x3e4], R9 ;  /* 0x0000f90002097a24 */ /* 0x000fe200078e0209 */
[----:B------:R-:W-:Y:S01]  /*14750*/  F2FP.BF16.PACK_AB R160, R161, R160 ;  /* 0x000000a0a1a0723e */ /* 0x000fe200000010ff */
[----:B------:R-:W-:Y:S01]  /*14760*/  IMAD.SHL.U32 R2, R10, 0x2, RZ ;  /* 0x000000020a027824 */ /* 0x000fe200078e00ff */
[----:B------:R-:W-:Y:S01]  /*14770*/  ISETP.GE.OR P4, PT, R3, R80, P4 ;  /* 0x000000500300720c */ /* 0x000fe20002786670 */
[----:B------:R-:W-:Y:S01]  /*14780*/  @P0 IMAD.HI.U32 R5, R8, c[0x0][0x4ec], RZ ;  /* 0x00013b0008050a27 */ /* 0x000fe200078e00ff */
[----:B------:R-:W-:Y:S01]  /*14790*/  BAR.SYNC.DEFER_BLOCKING 0x1, 0x100 ;  /* 0x0044000000007b1d */ /* 0x000fe20000010000 */
[----:B------:R-:W-:Y:S02]  /*147a0*/  F2FP.BF16.PACK_AB R162, R163, R162 ;  /* 0x000000a2a3a2723e */ /* 0x000fe400000010ff */
[----:B------:R-:W-:Y:S01]  /*147b0*/  IMAD.IADD R7, R7, 0x1, R9 ;  /* 0x0000000107077824 */ /* 0x000fe200078e0209 */
[C---:B------:R-:W-:Y:S01]  /*147c0*/  IADD3 R9, R2.reuse, 0x80, RZ ;  /* 0x0000008002097810 */ /* 0x040fe20007ffe0ff */
[----:B------:R-:W-:Y:S01]  /*147d0*/  IMAD.MOV.U32 R4, RZ, RZ, R8 ;  /* 0x000000ffff047224 */ /* 0x000fe200078e0008 */
[----:B------:R-:W-:Y:S01]  /*147e0*/  @P0 SHF.R.U32.HI R4, RZ, c[0x0][0x4f0], R5 ;  /* 0x00013c00ff040a19 */ /* 0x000fe20000011605 */
[----:B------:R-:W-:Y:S01]  /*147f0*/  IMAD.MOV.U32 R14, RZ, RZ, 0x40 ;  /* 0x00000040ff0e7424 */ /* 0x000fe200078e00ff */
[----:B------:R-:W-:-:S02]  /*14800*/  IADD3 R3, R2, 0x70, RZ ;  /* 0x0000007002037810 */ /* 0x000fc40007ffe0ff */
[----:B------:R-:W-:Y:S02]  /*14810*/  @P3 IADD3 R3, R9, 0x10, RZ ;  /* 0x0000001009033810 */ /* 0x000fe40007ffe0ff */
[----:B------:R-:W-:Y:S02]  /*14820*/  SHF.R.S32.HI R9, RZ, 0x1f, R12 ;  /* 0x0000001fff097819 */ /* 0x000fe4000001140c */
[--C-:B------:R-:W-:Y:S02]  /*14830*/  SHF.R.S32.HI R5, RZ, 0x1f, R4.reuse ;  /* 0x0000001fff057819 */ /* 0x100fe40000011404 */
[----:B------:R-:W-:Y:S01]  /*14840*/  IADD3 R10, P0, R4, R16, RZ ;  /* 0x00000010040a7210 */ /* 0x000fe20007f1e0ff */
[----:B------:R-:W-:Y:S01]  /*14850*/  IMAD.MOV R4, RZ, RZ, -R4 ;  /* 0x000000ffff047224 */ /* 0x000fe200078e0a04 */
[----:B------:R-:W-:Y:S01]  /*14860*/  SEL R14, R14, 0xffffffc0, !P2 ;  /* 0xffffffc00e0e7807 */ /* 0x000fe20005000000 */
[----:B------:R-:W-:Y:S01]  /*14870*/  IMAD R9, R9, c[0x0][0x3d8], RZ ;  /* 0x0000f60009097a24 */ /* 0x000fe200078e02ff */
[----:B------:R-:W-:Y:S01]  /*14880*/  IADD3.X R11, R5, R17, R22, P0, !PT ;  /* 0x00000011050b7210 */ /* 0x000fe200007fe416 */
[----:B------:R-:W-:Y:S01]  /*14890*/  IMAD R8, R4, c[0x0][0x4e8], R8 ;  /* 0x00013a0004087a24 */ /* 0x000fe200078e0208 */
[----:B------:R-:W-:Y:S01]  /*148a0*/  F2FP.BF16.PACK_AB R164, R165, R164 ;  /* 0x000000a4a5a4723e */ /* 0x000fe200000010ff */
[C---:B------:R-:W-:Y:S01]  /*148b0*/  IMAD R17, R12.reuse, c[0x0][0x3dc], R9 ;  /* 0x0000f7000c117a24 */ /* 0x040fe200078e0209 */
[----:B------:R-:W-:Y:S01]  /*148c0*/  STS [R2+0x80], R44 ;  /* 0x0000802c02007388 */ /* 0x000fe20000000800 */
[----:B------:R-:W-:Y:S01]  /*148d0*/  IMAD.MOV.U32 R5, RZ, RZ, 0x20 ;  /* 0x00000020ff057424 */ /* 0x000fe200078e00ff */
[----:B------:R-:W-:Y:S01]  /*148e0*/  F2FP.BF16.PACK_AB R166, R167, R166 ;  /* 0x000000a6a7a6723e */ /* 0x000fe200000010ff */
[----:B------:R-:W-:Y:S01]  /*148f0*/  IMAD.WIDE.U32 R12, R12, c[0x0][0x3d8], R6 ;  /* 0x0000f6000c0c7a25 */ /* 0x000fe200078e0006 */
[----:B------:R-:W-:Y:S01]  /*14900*/  SHF.R.S32.HI R6, RZ, 0x1f, R8 ;  /* 0x0000001fff067819 */ /* 0x000fe20000011408 */
[----:B------:R-:W-:Y:S01]  /*14910*/  STS [R2+0x480], R142 ;  /* 0x0004808e02007388 */ /* 0x000fe20000000800 */
[----:B------:R-:W-:Y:S01]  /*14920*/  SEL R5, R5, 0xffffffe0, !P1 ;  /* 0xffffffe005057807 */ /* 0x000fe20004800000 */
[----:B------:R-:W-:Y:S01]  /*14930*/  IMAD.WIDE.U32 R10, R8, c[0x0][0x488], R10 ;  /* 0x00012200080a7a25 */ /* 0x000fe200078e000a */
[----:B------:R-:W-:Y:S01]  /*14940*/  F2FP.BF16.PACK_AB R168, R169, R168 ;  /* 0x000000a8a9a8723e */ /* 0x000fe200000010ff */
[----:B------:R-:W-:Y:S01]  /*14950*/  STS [R3], R85 ;  /* 0x0000005503007388 */ /* 0x000fe20000000800 */
[----:B------:R-:W-:Y:S01]  /*14960*/  F2FP.BF16.PACK_AB R170, R171, R170 ;  /* 0x000000aaabaa723e */ /* 0x000fe200000010ff */
[----:B------:R-:W-:Y:S01]  /*14970*/  IMAD R6, R6, c[0x0][0x488], RZ ;  /* 0x0001220006067a24 */ /* 0x000fe200078e02ff */
[----:B------:R-:W-:Y:S01]  /*14980*/  F2FP.BF16.PACK_AB R69, R39, R38 ;  /* 0x000000262745723e */ /* 0x000fe200000010ff */
[----:B------:R-:W-:Y:S01]  /*14990*/  IMAD.IADD R4, R2, 0x1, R5 ;  /* 0x0000000102047824 */ /* 0x000fe200078e0205 */
[----:B------:R-:W-:Y:S01]  /*149a0*/  STS [R3+0x400], R146 ;  /* 0x0004009203007388 */ /* 0x000fe20000000800 */
[----:B------:R-:W-:Y:S01]  /*149b0*/  IMAD R8, R8, c[0x0][0x48c], R6 ;  /* 0x0001230008087a24 */ /* 0x000fe200078e0206 */
[----:B------:R-:W-:Y:S01]  /*149c0*/  F2FP.BF16.PACK_AB R42, R43, R42 ;  /* 0x0000002a2b2a723e */ /* 0x000fe200000010ff */
[--C-:B------:R-:W-:Y:S01]  /*149d0*/  IMAD.IADD R5, R5, 0x1, R3.reuse ;  /* 0x0000000105057824 */ /* 0x100fe200078e0203 */
[----:B------:R-:W-:Y:S01]  /*149e0*/  STS [R4+0x80], R148 ;  /* 0x0000809404007388 */ /* 0x000fe20000000800 */
[----:B------:R-:W-:Y:S01]  /*149f0*/  IMAD.IADD R7, R2, 0x1, R14 ;  /* 0x0000000102077824 */ /* 0x000fe200078e020e */
[----:B------:R-:W-:Y:S01]  /*14a00*/  F2FP.BF16.PACK_AB R46, R47, R46 ;  /* 0x0000002e2f2e723e */ /* 0x000fe200000010ff */
[C---:B------:R-:W-:Y:S01]  /*14a10*/  IMAD.IADD R9, R14.reuse, 0x1, R3 ;  /* 0x000000010e097824 */ /* 0x040fe200078e0203 */
[----:B------:R-:W-:Y:S01]  /*14a20*/  STS [R4+0x480], R150 ;  /* 0x0004809604007388 */ /* 0x000fe20000000800 */
[----:B------:R-:W-:Y:S01]  /*14a30*/  IMAD.IADD R6, R14, 0x1, R4 ;  /* 0x000000010e067824 */ /* 0x000fe200078e0204 */
[----:B------:R-:W-:Y:S01]  /*14a40*/  F2FP.BF16.PACK_AB R48, R49, R48 ;  /* 0x000000303130723e */ /* 0x000fe200000010ff */
[----:B------:R-:W-:Y:S01]  /*14a50*/  IMAD.IADD R11, R11, 0x1, R8 ;  /* 0x000000010b0b7824 */ /* 0x000fe200078e0208 */
[----:B------:R-:W-:Y:S01]  /*14a60*/  STS [R5], R152 ;  /* 0x0000009805007388 */ /* 0x000fe20000000800 */
[----:B------:R-:W-:Y:S01]  /*14a70*/  IMAD.IADD R8, R5, 0x1, R14 ;  /* 0x0000000105087824 */ /* 0x000fe200078e020e */
        /* <DEDUP_REMOVED lines=50> */
[----:B------:R-:W-:Y:S02]  /*14da0*/  LEA R16, P0, R10, c[0x0][0x450], 0x2 ;  /* 0x000114000a107a11 */ /* 0x000fe400078010ff */
        /* <DEDUP_REMOVED lines=9> */
[----:B------:R-:W-:Y:S01]  /*14e40*/  LEA.HI.X R11, R10, c[0x0][0x454], R11, 0x2, P0 ;  /* 0x000115000a0b7a11 */ /* 0x000fe200000f140b */
        /* <DEDUP_REMOVED lines=23> */
[----:B------:R2:W-:Y:S04]  /*14fc0*/  STS [R3+0xc000], R29 ;  /* 0x00c0001d03007388 */ /* 0x0005e80000000800 */
[----:B------:R-:W-:Y:S04]  /*14fd0*/  STS [R3+0xc400], R106 ;  /* 0x00c4006a03007388 */ /* 0x000fe80000000800 */
[----:B------:R3:W-:Y:S04]  /*14fe0*/  STS [R4+0xc080], R28 ;  /* 0x00c0801c04007388 */ /* 0x0007e80000000800 */
[----:B------:R4:W-:Y:S04]  /*14ff0*/  STS [R4+0xc480], R110 ;  /* 0x00c4806e04007388 */ /* 0x0009e80000000800 */
[----:B------:R-:W-:Y:S04]  /*15000*/  STS [R5+0xc000], R27 ;  /* 0x00c0001b05007388 */ /* 0x000fe80000000800 */
[----:B------:R-:W-:Y:S01]  /*15010*/  STS [R5+0xc400], R114 ;  /* 0x00c4007205007388 */ /* 0x000fe20000000800 */
[----:B-1----:R-:W-:-:S03]  /*15020*/  IMAD.IADD R2, R13, 0x1, R17 ;  /* 0x000000010d027824 */ /* 0x002fc600078e0211 */
[----:B------:R-:W-:Y:S01]  /*15030*/  STS [R7+0xc080], R26 ;  /* 0x00c0801a07007388 */ /* 0x000fe20000000800 */
[----:B--2---:R-:W-:-:S03]  /*15040*/  LEA R29, P0, R12, c[0x0][0x380], 0x1 ;  /* 0x0000e0000c1d7a11 */ /* 0x004fc600078008ff */
[----:B------:R-:W-:Y:S04]  /*15050*/  STS [R7+0xc480], R118 ;  /* 0x00c4807607007388 */ /* 0x000fe80000000800 */
[----:B------:R-:W-:Y:S01]  /*15060*/  STS [R9+0xc000], R25 ;  /* 0x00c0001909007388 */ /* 0x000fe20000000800 */
[----:B---3--:R-:W-:-:S03]  /*15070*/  LEA.HI.X R28, R12, c[0x0][0x384], R2, 0x1, P0 ;  /* 0x0000e1000c1c7a11 */ /* 0x008fc600000f0c02 */
[----:B------:R-:W-:Y:S01]  /*15080*/  STS [R9+0xc400], R122 ;  /* 0x00c4007a09007388 */ /* 0x000fe20000000800 */
[----:B----4-:R-:W-:-:S03]  /*15090*/  IMAD.SHL.U32 R4, R18, 0x2, RZ ;  /* 0x0000000212047824 */ /* 0x010fc600078e00ff */
        /* <DEDUP_REMOVED lines=8> */
[----:B------:R-:W2:Y:S04]  /*15120*/  SHFL.IDX PT, R11, R11, 0x1, 0x1c1f ;  /* 0x003c1f000b0b7f89 */ /* 0x000ea800000e0000 */
[----:B------:R-:W3:Y:S04]  /*15130*/  SHFL.IDX PT, R2, R29, RZ, 0x181f ;  /* 0x00181fff1d027589 */ /* 0x000ee800000e0000 */
[----:B------:R-:W4:Y:S04]  /*15140*/  SHFL.IDX PT, R3, R28, RZ, 0x181f ;  /* 0x00181fff1c037589 */ /* 0x000f2800000e0000 */
[----:B-1----:R-:W-:Y:S04]  /*15150*/  @!P5 ST.E [R14.64], R36 ;  /* 0x000000240e00d985 */ /* 0x002fe8000c101910 */
[----:B--2---:R1:W-:Y:S04]  /*15160*/  @!P4 ST.E [R10.64], R37 ;  /* 0x000000250a00c985 */ /* 0x0043e8000c101910 */
[----:B------:R2:W2:Y:S04]  /*15170*/  LDS.128 R44, [R4+0x1080] ;  /* 0x00108000042c7984 */ /* 0x0004a80000000c00 */
[----:B------:R2:W2:Y:S04]  /*15180*/  LDS.128 R60, [R4+0x2080] ;  /* 0x00208000043c7984 */ /* 0x0004a80000000c00 */
[----:B------:R2:W2:Y:S04]  /*15190*/  LDS.128 R72, [R4+0x3080] ;  /* 0x0030800004487984 */ /* 0x0004a80000000c00 */
[----:B------:R2:W2:Y:S04]  /*151a0*/  LDS.128 R40, [R4+0x5080] ;  /* 0x0050800004287984 */ /* 0x0004a80000000c00 */
[----:B------:R2:W2:Y:S04]  /*151b0*/  LDS.128 R56, [R4+0x6080] ;  /* 0x0060800004387984 */ /* 0x0004a80000000c00 */
[----:B------:R2:W2:Y:S01]  /*151c0*/  LDS.128 R68, [R4+0x7080] ;  /* 0x0070800004447984 */ /* 0x0004a20000000c00 */
[----:B-1----:R-:W-:-:S03]  /*151d0*/  IMAD R11, R83, 0x80, R20 ;  /* 0x00000080530b7824 */ /* 0x002fc600078e0214 */
[----:B------:R1:W1:Y:S04]  /*151e0*/  LDS.128 R36, [R4+0x9080] ;  /* 0x0090800004247984 */ /* 0x0002680000000c00 */
[----:B------:R1:W1:Y:S01]  /*151f0*/  LDS.128 R52, [R4+0xa080] ;  /* 0x00a0800004347984 */ /* 0x0002620000000c00 */
[----:B------:R-:W-:-:S03]  /*15200*/  ISETP.GE.AND P0, PT, R11, R80, PT ;  /* 0x000000500b00720c */ /* 0x000fc60003f06270 */
[----:B------:R1:W1:Y:S04]  /*15210*/  LDS.128 R64, [R4+0xb080] ;  /* 0x00b0800004407984 */ /* 0x0002680000000c00 */
[----:B------:R1:W1:Y:S04]  /*15220*/  LDS.128 R32, [R4+0xd080] ;  /* 0x00d0800004207984 */ /* 0x0002680000000c00 */
[----:B------:R1:W1:Y:S04]  /*15230*/  LDS.128 R48, [R4+0xe080] ;  /* 0x00e0800004307984 */ /* 0x0002680000000c00 */
[----:B------:R1:W1:Y:S01]  /*15240*/  LDS.128 R76, [R4+0xf080] ;  /* 0x00f08000044c7984 */ /* 0x0002620000000c00 */
[----:B------:R-:W-:Y:S05]  /*15250*/  @P0 BRA `(.L_x_1018) ;  /* 0x000001c000000947 */ /* 0x000fea0003800000 */
[----:B---34-:R-:W3:Y:S01]  /*15260*/  LDS.128 R24, [R4+0x80] ;  /* 0x0000800004187984 */ /* 0x018ee20000000c00 */
[----:B------:R-:W-:-:S02]  /*15270*/  IADD3 R7, R0, 0x40, RZ ;  /* 0x0000004000077810 */ /* 0x000fc40007ffe0ff */
[C---:B------:R-:W-:Y:S01]  /*15280*/  IADD3 R8, R0.reuse, 0x80, RZ ;  /* 0x0000008000087810 */ /* 0x040fe20007ffe0ff */
[----:B------:R-:W4:Y:S01]  /*15290*/  LDS.128 R20, [R4+0x4080] ;  /* 0x0040800004147984 */ /* 0x000f220000000c00 */
        /* <DEDUP_REMOVED lines=9> */
[----:B------:R-:W-:Y:S02]  /*15330*/  @!P2 LEA.HI R7, R5, R7, RZ, 0x3 ;  /* 0x000000070507a211 */ /* 0x000fe400078f18ff */
[----:B-12---:R-:W-:-:S04]  /*15340*/  @!P1 SHF.R.S32.HI R4, RZ, 0x1f, R8 ;  /* 0x0000001fff049819 */ /* 0x006fc80000011408 */
[----:B------:R-:W-:Y:S02]  /*15350*/  @!P1 LEA.HI R5, R4, R8, RZ, 0x3 ;  /* 0x0000000804059211 */ /* 0x000fe400078f18ff */
[----:B------:R-:W-:Y:S01]  /*15360*/  @!P0 LEA.HI R4, R6, R9, RZ, 0x3 ;  /* 0x0000000906048211 */ /* 0x000fe200078f18ff */
[--C-:B------:R-:W-:Y:S01]  /*15370*/  @!P3 IMAD.WIDE R8, R0, 0x2, R2.reuse ;  /* 0x000000020008b825 */ /* 0x100fe200078e0202 */
        /* <DEDUP_REMOVED lines=8> */
[----:B------:R1:W-:Y:S04]  /*15400*/  @!P1 ST.E.128 [R4.64], R16 ;  /* 0x0000001004009985 */ /* 0x0003e8000c101d10 */
[----:B------:R1:W-:Y:S02]  /*15410*/  @!P0 ST.E.128 [R2.64], R12 ;  /* 0x0000000c02008985 */ /* 0x0003e4000c101d10 */
.L_x_1018:
[----:B---34-:R-:W-:Y:S05]  /*15420*/  BSYNC B0 ;  /* 0x0000000000007941 */ /* 0x018fea0003800000 */
.L_x_1017:
[----:B-12---:R-:W-:Y:S01]  /*15430*/  IADD3 R4, R11, 0x20, RZ ;  /* 0x000000200b047810 */ /* 0x006fe20007ffe0ff */
        /* <DEDUP_REMOVED lines=29> */
.L_x_1020:
[----:B------:R-:W-:Y:S05]  /*15610*/  BSYNC B0 ;  /* 0x0000000000007941 */ /* 0x000fea0003800000 */
.L_x_1019:
        /* <DEDUP_REMOVED lines=30> */
.L_x_1022:
[----:B------:R-:W-:Y:S05]  /*15800*/  BSYNC B0 ;  /* 0x0000000000007941 */ /* 0x000fea0003800000 */
.L_x_1021:
        /* <DEDUP_REMOVED lines=31> */
.L_x_1016:
[----:B------:R-:W3:Y:S01]  /*15a00*/  S2R R9, SR_TID.X ;  /* 0x0000000000097919 */ /* 0x000ee20000002100 */
[----:B------:R-:W-:Y:S03]  /*15a10*/  BSSY B0, `(.L_x_1023) ;  /* 0x0000028000007945 */ /* 0x000fe60003800000 */
[----:B------:R-:W4:Y:S01]  /*15a20*/  S2R R10, SR_CTAID.Z ;  /* 0x00000000000a7919 */ /* 0x000f220000002700 */
[----:B---3--:R-:W-:Y:S02]  /*15a30*/  ISETP.GT.AND P0, PT, R9, 0x7f, PT ;  /* 0x0000007f0900780c */ /* 0x008fe40003f04270 */
[----:B----4-:R-:W-:-:S11]  /*15a40*/  SHF.R.S32.HI R11, RZ, 0x1f, R10 ;  /* 0x0000001fff0b7819 */ /* 0x010fd6000001140a */
[----:B------:R-:W-:Y:S05]  /*15a50*/  @P0 BRA `(.L_x_1024) ;  /* 0x0000023000000947 */ /* 0x000fea0003800000 */
[----:B------:R-:W3:Y:S01]  /*15a60*/  S2R R5, SR_CTAID.X ;  /* 0x0000000000057919 */ /* 0x000ee20000002500 */
[----:B-1----:R-:W-:-:S05]  /*15a70*/  MOV R2, c[0x0][0x4e8] ;  /* 0x00013a0000027a02 */ /* 0x002fca0000000f00 */
[----:B------:R-:W-:Y:S01]  /*15a80*/  IMAD R0, R2, c[0x0][0x388], RZ ;  /* 0x0000e20002007a24 */ /* 0x000fe200078e02ff */
[----:B---3--:R-:W-:-:S04]  /*15a90*/  LEA R5, R5, R9, 0x7 ;  /* 0x0000000905057211 */ /* 0x008fc800078e38ff */
[----:B------:R-:W-:-:S13]  /*15aa0*/  ISETP.GE.AND P0, PT, R5, R0, PT ;  /* 0x000000000500720c */ /* 0x000fda0003f06270 */
[----:B------:R-:W-:Y:S05]  /*15ab0*/  @P0 BRA `(.L_x_1024) ;  /* 0x000001d000000947 */ /* 0x000fea0003800000 */
[----:B------:R-:W-:Y:S01]  /*15ac0*/  ISETP.NE.AND P0, PT, R2, 0x1, PT ;  /* 0x000000010200780c */ /* 0x000fe20003f05270 */
[----:B------:R-:W-:Y:S01]  /*15ad0*/  ULDC.64 UR4, c[0x0][0x490] ;  /* 0x0001240000047ab9 */ /* 0x000fe20000000a00 */
[----:B------:R-:W-:Y:S01]  /*15ae0*/  MOV R0, R5 ;  /* 0x0000000500007202 */ /* 0x000fe20000000f00 */
[----:B------:R-:W-:Y:S01]  /*15af0*/  UIMAD UR7, UR6, UR4, URZ ;  /* 0x00000004060772a4 */ /* 0x000fe2000f8e023f */
[----:B------:R-:W-:Y:S01]  /*15b00*/  IMAD R6, R11, c[0x0][0x498], RZ ;  /* 0x000126000b067a24 */ /* 0x000fe200078e02ff */
[----:B--2---:R-:W-:Y:S02]  /*15b10*/  UIMAD.WIDE.U32 UR10, UR9, UR4, URZ ;  /* 0x00000004090a72a5 */ /* 0x004fe4000f8e003f */
[----:B------:R-:W-:Y:S01]  /*15b20*/  UIMAD UR4, UR9, UR5, UR7 ;  /* 0x00000005090472a4 */ /* 0x000fe2000f8e0207 */
[----:B------:R-:W-:-:S03]  /*15b30*/  IMAD R6, R10, c[0x0][0x49c], R6 ;  /* 0x000127000a067a24 */ /* 0x000fc600078e0206 */
[----:B------:R-:W-:Y:S01]  /*15b40*/  UIADD3 UR4, UR11, UR4, URZ ;  /* 0x000000040b047290 */ /* 0x000fe2000fffe03f */
[----:B------:R-:W-:Y:S01]  /*15b50*/  MOV R3, UR11 ;  /* 0x0000000b00037c02 */ /* 0x000fe20008000f00 */
[----:B------:R-:W-:-:S04]  /*15b60*/  @P0 IMAD.HI.U32 R2, R5, c[0x0][0x4ec], RZ ;  /* 0x00013b0005020a27 */ /* 0x000fc800078e00ff */
[----:B------:R-:W-:Y:S01]  /*15b70*/  IMAD.U32 R3, RZ, RZ, UR4 ;  /* 0x00000004ff037e24 */ /* 0x000fe2000f8e00ff */
[----:B------:R-:W-:Y:S01]  /*15b80*/  @P0 SHF.R.U32.HI R0, RZ, c[0x0][0x4f0], R2 ;  /* 0x00013c00ff000a19 */ /* 0x000fe20000011602 */
[----:B------:R-:W-:-:S03]  /*15b90*/  IMAD.U32 R2, RZ, RZ, UR10 ;  /* 0x0000000aff027e24 */ /* 0x000fc6000f8e00ff */
[----:B------:R-:W-:Y:S01]  /*15ba0*/  IADD3 R4, -R0, RZ, RZ ;  /* 0x000000ff00047210 */ /* 0x000fe20007ffe1ff */
[----:B------:R-:W-:Y:S01]  /*15bb0*/  IMAD.WIDE.U32 R2, R10, c[0x0][0x498], R2 ;  /* 0x000126000a027a25 */ /* 0x000fe200078e0002 */
[----:B------:R-:W-:-:S03]  /*15bc0*/  SHF.R.S32.HI R7, RZ, 0x1f, R0 ;  /* 0x0000001fff077819 */ /* 0x000fc60000011400 */
[----:B------:R-:W-:Y:S01]  /*15bd0*/  IMAD R4, R4, c[0x0][0x4e8], R5 ;  /* 0x00013a0004047a24 */ /* 0x000fe200078e0205 */
[----:B------:R-:W-:-:S04]  /*15be0*/  IADD3 R2, P0, R0, R2, RZ ;  /* 0x0000000200027210 */ /* 0x000fc80007f1e0ff */
[----:B------:R-:W-:Y:S02]  /*15bf0*/  SHF.R.S32.HI R5, RZ, 0x1f, R4 ;  /* 0x0000001fff057819 */ /* 0x000fe40000011404 */
[----:B------:R-:W-:-:S03]  /*15c00*/  IADD3.X R3, R7, R3, R6, P0, !PT ;  /* 0x0000000307037210 */ /* 0x000fc600007fe406 */
        /* <DEDUP_REMOVED lines=8> */
.L_x_1024:
[----:B------:R-:W-:Y:S05]  /*15c90*/  BSYNC B0 ;  /* 0x0000000000007941 */ /* 0x000fea0003800000 */
.L_x_1023:
[----:B------:R-:W3:Y:S01]  /*15ca0*/  S2R R14, SR_CTAID.X ;  /* 0x00000000000e7919 */ /* 0x000ee20000002500 */
[----:B-1----:R-:W-:Y:S01]  /*15cb0*/  SHF.R.S32.HI R0, RZ, 0x1f, R9 ;  /* 0x0000001fff007819 */ /* 0x002fe20000011409 */
[----:B------:R-:W-:Y:S01]  /*15cc0*/  IMAD.MOV.U32 R17, RZ, RZ, c[0x0][0x4e8] ;  /* 0x00013a00ff117624 */ /* 0x000fe200078e00ff */
[----:B------:R-:W-:Y:S01]  /*15cd0*/  ULDC.64 UR4, c[0x0][0x3e8] ;  /* 0x0000fa0000047ab9 */ /* 0x000fe20000000a00 */
[----:B------:R-:W-:Y:S01]  /*15ce0*/  IMAD R7, R11, c[0x0][0x3f0], RZ ;  /* 0x0000fc000b077a24 */ /* 0x000fe200078e02ff */
[----:B------:R-:W-:Y:S01]  /*15cf0*/  LEA.HI R0, R0, R9, RZ, 0x3 ;  /* 0x0000000900007211 */ /* 0x000fe200078f18ff */
[----:B------:R-:W-:Y:S01]  /*15d00*/  UIMAD UR6, UR6, UR4, URZ ;  /* 0x00000004060672a4 */ /* 0x000fe2000f8e023f */
[----:B------:R-:W-:Y:S01]  /*15d10*/  ISETP.NE.AND P0, PT, R17, 0x1, PT ;  /* 0x000000011100780c */ /* 0x000fe20003f05270 */
[----:B--2---:R-:W-:Y:S01]  /*15d20*/  UIMAD.WIDE.U32 UR10, UR9, UR4, URZ ;  /* 0x00000004090a72a5 */ /* 0x004fe2000f8e003f */
        /* <DEDUP_REMOVED lines=10> */
[----:B------:R-:W-:-:S02]  /*15dd0*/  LEA R0, R9, R8, 0x5 ;  /* 0x0000000809007211 */ /* 0x000fc400078e28ff */
[----:B------:R-:W-:-:S03]  /*15de0*/  MOV R3, UR4 ;  /* 0x0000000400037c02 */ /* 0x000fc60008000f00 */
[C---:B---3--:R-:W-:Y:S01]  /*15df0*/  IMAD R4, R14.reuse, 0x80, R0 ;  /* 0x000000800e047824 */ /* 0x048fe200078e0200 */
        /* <DEDUP_REMOVED lines=10> */
[----:B------:R-:W-:Y:S02]  /*15ea0*/  IMAD R5, R5, c[0x0][0x4e8], R4 ;  /* 0x00013a0005057a24 */ /* 0x000fe400078e0204 */
[----:B------:R-:W-:-:S03]  /*15eb0*/  IMAD R0, R0, c[0x0][0x3e4], R6 ;  /* 0x0000f90000007a24 */ /* 0x000fc600078e0206 */
[----:B------:R-:W-:Y:S02]  /*15ec0*/  SHF.R.S32.HI R4, RZ, 0x1f, R5 ;  /* 0x0000001fff047819 */ /* 0x000fe40000011405 */
[----:B------:R-:W-:-:S03]  /*15ed0*/  IADD3 R3, R3, R0, RZ ;  /* 0x0000000003037210 */ /* 0x000fc60007ffe0ff */
[----:B------:R-:W-:Y:S02]  /*15ee0*/  IMAD R0, R4, c[0x0][0x3d8], RZ ;  /* 0x0000f60004007a24 */ /* 0x000fe400078e02ff */
[----:B------:R-:W-:-:S04]  /*15ef0*/  IMAD.WIDE.U32 R2, R5, c[0x0][0x3d8], R2 ;  /* 0x0000f60005027a25 */ /* 0x000fc800078e0002 */
[----:B------:R-:W-:Y:S01]  /*15f00*/  IMAD R0, R5, c[0x0][0x3dc], R0 ;  /* 0x0000f70005007a24 */ /* 0x000fe200078e0200 */
[----:B------:R-:W-:-:S03]  /*15f10*/  LEA R16, P0, R2, c[0x0][0x380], 0x1 ;  /* 0x0000e00002107a11 */ /* 0x000fc600078008ff */
[----:B------:R-:W-:-:S05]  /*15f20*/  IMAD.IADD R0, R3, 0x1, R0 ;  /* 0x0000000103007824 */ /* 0x000fca00078e0200 */
[----:B------:R-:W-:Y:S01]  /*15f30*/  LEA.HI.X R15, R2, c[0x0][0x384], R0, 0x1, P0 ;  /* 0x0000e100020f7a11 */ /* 0x000fe200000f0c00 */
[----:B------:R-:W-:Y:S01]  /*15f40*/  IMAD.SHL.U32 R0, R9, 0x8, RZ ;  /* 0x0000000809007824 */ /* 0x000fe200078e00ff */
[----:B------:R-:W-:Y:S01]  /*15f50*/  ISETP.GE.AND P0, PT, R14, R17, PT ;  /* 0x000000110e00720c */ /* 0x000fe20003f06270 */
[----:B------:R1:W2:Y:S03]  /*15f60*/  SHFL.IDX PT, R2, R16, RZ, 0x181f ;  /* 0x00181fff10027589 */ /* 0x0002a600000e0000 */
[C---:B------:R-:W-:Y:S01]  /*15f70*/  IADD3 R11, R0.reuse, 0x40, RZ ;  /* 0x00000040000b7810 */ /* 0x040fe20007ffe0ff */
[----:B------:R1:W3:Y:S01]  /*15f80*/  SHFL.IDX PT, R3, R15, RZ, 0x181f ;  /* 0x00181fff0f037589 */ /* 0x0002e200000e0000 */
[C---:B------:R-:W-:Y:S02]  /*15f90*/  IADD3 R12, R0.reuse, 0x80, RZ ;  /* 0x00000080000c7810 */ /* 0x040fe40007ffe0ff */
[----:B------:R-:W-:-:S05]  /*15fa0*/  IADD3 R13, R0, 0xc0, RZ ;  /* 0x000000c0000d7810 */ /* 0x000fca0007ffe0ff */
        /* <DEDUP_REMOVED lines=22> */
.L_x_1026:
[----:B------:R-:W-:Y:S05]  /*16110*/  BSYNC B0 ;  /* 0x0000000000007941 */ /* 0x000fea0003800000 */
.L_x_1025:
        /* <DEDUP_REMOVED lines=27> */
.L_x_1028:
[----:B------:R-:W-:Y:S05]  /*162d0*/  BSYNC B0 ;  /* 0x0000000000007941 */ /* 0x000fea0003800000 */
.L_x_1027:
        /* <DEDUP_REMOVED lines=27> */
.L_x_1030:
[----:B------:R-:W-:Y:S05]  /*16490*/  BSYNC B0 ;  /* 0x0000000000007941 */ /* 0x000fea0003800000 */
.L_x_1029:
        /* <DEDUP_REMOVED lines=28> */
.L_x_1031:
        /* <DEDUP_REMOVED lines=10> */
.L_x_3644:


//--------------------- .text._ZN7cutlass13device_kernelIN5flash19enable_sm80_to_sm89INS1_16FlashAttnFwdSm80INS1_25CollectiveMainloopFwdSm80ILi8ELi1ELb0EN4cute5tupleIJNS5_1CILi128EEENS7_ILi64EEENS7_ILi256EEEEEELi256ENS_10bfloat16_tEfNS_4arch4Sm80ELb0ELb1ELb1ELb1ELb1ELb0ELb1ELb0EEENS1_21CollectiveEpilogueFwdINS6_IJS8_SA_S9_EEENS6_IJNS7_ILi1EEESI_SI_EEESC_SE_Li256ELb1ELb1ELb0ELb0EEENS1_19SingleTileSchedulerILb1ELb0ELb1ELi128EEEEEEEEEvNT_6ParamsE --------------------------
	.section	.text._ZN7cutlass13device_kernelIN5flash19enable_sm80_to_sm89INS1_16FlashAttnFwdSm80INS1_25CollectiveMainloopFwdSm80ILi8ELi1ELb0EN4cute5tupleIJNS5_1CILi128EEENS7_ILi64EEENS7_ILi256EEEEEELi256ENS_10bfloat16_tEfNS_4arch4Sm80ELb0ELb1ELb1ELb1ELb1ELb0ELb1ELb0EEENS1_21CollectiveEpilogueFwdINS6_IJS8_SA_S9_EEENS6_IJNS7_ILi1EEESI_SI_EEESC_SE_Li256ELb1ELb1ELb0ELb0EEENS1_19SingleTileSchedulerILb1ELb0ELb1ELi128EEEEEEEEEvNT_6ParamsE,"ax",@progbits
	.sectioninfo	@"SHI_REGISTERS=255"
	.align	128
.text._ZN7cutlass13device_kernelIN5flash19enable_sm80_to_sm89INS1_16FlashAttnFwdSm80INS1_25CollectiveMainloopFwdSm80ILi8ELi1ELb0EN4cute5tupleIJNS5_1CILi128EEENS7_ILi64EEENS7_ILi256EEEEEELi256ENS_10bfloat16_tEfNS_4arch4Sm80ELb0ELb1ELb1ELb1ELb1ELb0ELb1ELb0EEENS1_21CollectiveEpilogueFwdINS6_IJS8_SA_S9_EEENS6_IJNS7_ILi1EEESI_SI_EEESC_SE_Li256ELb1ELb1ELb0ELb0EEENS1_19SingleTileSchedulerILb1ELb0ELb1ELi128EEEEEEEEEvNT_6ParamsE:
        .type           _ZN7cutlass13device_kernelIN5flash19enable_sm80_to_sm89INS1_16FlashAttnFwdSm80INS1_25CollectiveMainloopFwdSm80ILi8ELi1ELb0EN4cute5tupleIJNS5_1CILi128EEENS7_ILi64EEENS7_ILi256EEEEEELi256ENS_10bfloat16_tEfNS_4arch4Sm80ELb0ELb1ELb1ELb1ELb1ELb0ELb1ELb0EEENS1_21CollectiveEpilogueFwdINS6_IJS8_SA_S9_EEENS6_IJNS7_ILi1EEESI_SI_EEESC_SE_Li256ELb1ELb1ELb0ELb0EEENS1_19SingleTileSchedulerILb1ELb0ELb1ELi128EEEEEEEEEvNT_6ParamsE,@function
        .size           _ZN7cutlass13device_kernelIN5flash19enable_sm80_to_sm89INS1_16FlashAttnFwdSm80INS1_25CollectiveMainloopFwdSm80ILi8ELi1ELb0EN4cute5tupleIJNS5_1CILi128EEENS7_ILi64EEENS7_ILi256EEEEEELi256ENS_10bfloat16_tEfNS_4arch4Sm80ELb0ELb1ELb1ELb1ELb1ELb0ELb1ELb0EEENS1_21CollectiveEpilogueFwdINS6_IJS8_SA_S9_EEENS6_IJNS7_ILi1EEESI_SI_EEESC_SE_Li256ELb1ELb1ELb0ELb0EEENS1_19SingleTileSchedulerILb1ELb0ELb1ELi128EEEEEEEEEvNT_6ParamsE,(.L_x_3645 - _ZN7cutlass13device_kernelIN5flash19enable_sm80_to_sm89INS1_16FlashAttnFwdSm80INS1_25CollectiveMainloopFwdSm80ILi8ELi1ELb0EN4cute5tupleIJNS5_1CILi128EEENS7_ILi64EEENS7_ILi256EEEEEELi256ENS_10bfloat16_tEfNS_4arch4Sm80ELb0ELb1ELb1ELb1ELb1ELb0ELb1ELb0EEENS1_21CollectiveEpilogueFwdINS6_IJS8_SA_S9_EEENS6_IJNS7_ILi1EEESI_SI_EEESC_SE_Li256ELb1ELb1ELb0ELb0EEENS1_19SingleTileSchedulerILb1ELb0ELb1ELi128EEEEEEEEEvNT_6ParamsE)
        .other          _ZN7cutlass13device_kernelIN5flash19enable_sm80_to_sm89INS1_16FlashAttnFwdSm80INS1_25CollectiveMainloopFwdSm80ILi8ELi1ELb0EN4cute5tupleIJNS5_1CILi128EEENS7_ILi64EEENS7_ILi256EEEEEELi256ENS_10bfloat16_tEfNS_4arch4Sm80ELb0ELb1ELb1ELb1ELb1ELb0ELb1ELb0EEENS1_21CollectiveEpilogueFwdINS6_IJS8_SA_S9_EEENS6_IJNS7_ILi1EEESI_SI_EEESC_SE_Li256ELb1ELb1ELb0ELb0EEENS1_19SingleTileSchedulerILb1ELb0ELb1ELi128EEEEEEEEEvNT_6ParamsE,@"STO_CUDA_ENTRY STV_DEFAULT"
_ZN7cutlass13device_kernelIN5flash19enable_sm80_to_sm89INS1_16FlashAttnFwdSm80INS1_25CollectiveMainloopFwdSm80ILi8ELi1ELb0EN4cute5tupleIJNS5_1CILi128EEENS7_ILi64EEENS7_ILi256EEEEEELi256ENS_10bfloat16_tEfNS_4arch4Sm80ELb0ELb1ELb1ELb1ELb1ELb0ELb1ELb0EEENS1_21CollectiveEpilogueFwdINS6_IJS8_SA_S9_EEENS6_IJNS7_ILi1EEESI_SI_EEESC_SE_Li256ELb1ELb1ELb0ELb0EEENS1_19SingleTileSchedulerILb1ELb0ELb1ELi128EEEEEEEEEvNT_6ParamsE:
        /* <DEDUP_REMOVED lines=21> */
.L_x_1033:
        /* <DEDUP_REMOVED lines=13> */
.L_x_1035:
[----:B------:R-:W-:Y:S02]  /*0220*/  ULDC UR5, c[0x0][0x54c] ;  /* 0x0001530000057ab9 */ /* 0x000fe40000000800 */
.L_x_1034:
[----:B------:R-:W-:Y:S02]  /*0230*/  ULDC UR4, c[0x0][0x548] ;  /* 0x0001520000047ab9 */ /* 0x000fe40000000800 */
[----:B------:R-:W-:-:S02]  /*0240*/  USHF.L.U32 UR26, UR27, 0x7, URZ ;  /* 0x000000071b1a7899 */ /* 0x000fc4000800063f */
[----:B------:R-:W-:-:S04]  /*0250*/  UIMAD UR4, UR5, UR4, URZ ;  /* 0x00000004050472a4 */ /* 0x000fc8000f8e023f */
[----:B------:R-:W-:-:S04]  /*0260*/  UISETP.GE.AND UP0, UPT, UR26, UR4, UPT ;  /* 0x000000041a00728c */ /* 0x000fc8000bf06270 */
[----:B------:R-:W-:Y:S01]  /*0270*/  USEL UR13, UR13, 0xffffffff, !UP0 ;  /* 0xffffffff0d0d7887 */ /* 0x000fe2000c000000 */
[----:B------:R-:W-:Y:S05]  /*0280*/  BRA `(.L_x_1036) ;  /* 0x000001b000007947 */ /* 0x000fea0003800000 */
.L_x_1032:
        /* <DEDUP_REMOVED lines=8> */
.L_x_1037:
        /* <DEDUP_REMOVED lines=13> */
.L_x_1039:
[----:B------:R-:W-:Y:S02]  /*03e0*/  ULDC UR5, c[0x0][0x54c] ;  /* 0x0001530000057ab9 */ /* 0x000fe40000000800 */
.L_x_1038:
[----:B------:R-:W-:Y:S02]  /*03f0*/  ULDC UR4, c[0x0][0x548] ;  /* 0x0001520000047ab9 */ /* 0x000fe40000000800 */
[----:B------:R-:W-:-:S02]  /*0400*/  USHF.L.U32 UR26, UR27, 0x7, URZ ;  /* 0x000000071b1a7899 */ /* 0x000fc4000800063f */
[----:B------:R-:W-:-:S04]  /*0410*/  UIMAD UR4, UR5, UR4, URZ ;  /* 0x00000004050472a4 */ /* 0x000fc8000f8e023f */
[----:B------:R-:W-:-:S04]  /*0420*/  UISETP.GE.AND UP0, UPT, UR26, UR4, UPT ;  /* 0x000000041a00728c */ /* 0x000fc8000bf06270 */
[----:B------:R-:W-:-:S06]  /*0430*/  USEL UR13, UR13, 0xffffffff, !UP0 ;  /* 0xffffffff0d0d7887 */ /* 0x000fcc000c000000 */
.L_x_1036:
        /* <DEDUP_REMOVED lines=42> */
[----:B------:R-:W2:Y:S04]  /*06e0*/  LDG.E R2, [R6.64] ;  /* 0x0000001206027981 */ /* 0x000ea8000c1e1900 */
[----:B------:R-:W4:Y:S01]  /*06f0*/  LDG.E R0, [R6.64+0x4] ;  /* 0x0000041206007981 */ /* 0x000f22000c1e1900 */
[----:B--23--:R-:W1:Y:S08]  /*0700*/  R2UR UR12, R2 ;  /* 0x00000000020c73c2 */ /* 0x00ce7000000e0000 */
[----:B----4-:R-:W1:Y:S02]  /*0710*/  R2UR UR4, R0 ;  /* 0x00000000000473c2 */ /* 0x010e6400000e0000 */
[----:B-1----:R-:W-:-:S06]  /*0720*/  UIADD3 UR12, -UR12, UR4, URZ ;  /* 0x000000040c0c7290 */ /* 0x002fcc000fffe13f */
.L_x_1040:
        /* <DEDUP_REMOVED lines=10> */
.L_x_1041:
        /* <DEDUP_REMOVED lines=12> */
.L_x_1042:
[----:B------:R-:W-:Y:S02]  /*0890*/  ULDC UR4, c[0x0][0x2c4] ;  /* 0x0000b10000047ab9 */ /* 0x000fe40000000800 */
[----:B------:R-:W-:-:S02]  /*08a0*/  UISETP.NE.AND UP2, UPT, UR4, 0x1, UPT ;  /* 0x000000010400788c */ /* 0x000fc4000bf45270 */
[----:B------:R-:W-:Y:S02]  /*08b0*/  ULDC.64 UR6, c[0x0][0x2c8] ;  /* 0x0000b20000067ab9 */ /* 0x000fe40000000a00 */
[----:B------:R-:W-:Y:S02]  /*08c0*/  ULDC.64 UR4, c[0x0][0x328] ;  /* 0x0000ca0000047ab9 */ /* 0x000fe40000000a00 */
[----:B------:R-:W-:Y:S02]  /*08d0*/  UISETP.GE.AND UP1, UPT, UR5, 0x1, UPT ;  /* 0x000000010500788c */ /* 0x000fe4000bf26270 */
[----:B------:R-:W-:Y:S02]  /*08e0*/  UIADD3 UR8, -UR11, UR8, URZ ;  /* 0x000000080b087290 */ /* 0x000fe4000fffe13f */
[----:B------:R-:W-:Y:S02]  /*08f0*/  UIADD3 UR15, UR26, 0x7f, URZ ;  /* 0x0000007f1a0f7890 */ /* 0x000fe4000fffe03f */
[----:B------:R-:W-:Y:S01]  /*0900*/  @UP2 UIADD3 UR16, UR26, 0x7f, URZ ;  /* 0x0000007f1a102890 */ /* 0x000fe2000fffe03f */
[----:B------:R-:W-:-:S03]  /*0910*/  PLOP3.LUT P0, PT, PT, PT, UP1, 0x40, 0x0 ;  /* 0x000000000000781c */ /* 0x000fc60003f0e818 */
[----:B------:R-:W-:Y:S02]  /*0920*/  UIMAD.WIDE.U32 UR16, UR16, UR6, URZ ;  /* 0x00000006101072a5 */ /* 0x000fe4000f8e003f */
[----:B---3--:R-:W-:Y:S02]  /*0930*/  UIADD3 UR6, UR8, 0x1, -UR12 ;  /* 0x0000000108067890 */ /* 0x008fe4000fffe80c */
[----:B------:R-:W-:-:S04]  /*0940*/  @UP2 USHF.R.U32.HI UR15, URZ, UR7, UR17 ;  /* 0x000000073f0f2299 */ /* 0x000fc80008011611 */
[----:B------:R-:W-:-:S04]  /*0950*/  UIADD3 UR6, UR6, UR15, URZ ;  /* 0x0000000f06067290 */ /* 0x000fc8000fffe03f */
[----:B------:R-:W-:Y:S01]  /*0960*/  UIADD3 UR4, UR6, UR4, URZ ;  /* 0x0000000406047290 */ /* 0x000fe2000fffe03f */
        /* <DEDUP_REMOVED lines=11> */
.L_x_1044:
[----:B------:R-:W-:Y:S02]  /*0a20*/  UISETP.NE.AND UP0, UPT, UR5, 0x1, UPT ;  /* 0x000000010500788c */ /* 0x000fe4000bf05270 */
[----:B------:R-:W-:Y:S02]  /*0a30*/  ULDC.64 UR6, c[0x0][0x330] ;  /* 0x0000cc0000067ab9 */ /* 0x000fe40000000a00 */
[----:B------:R-:W-:-:S07]  /*0a40*/  UIMAD.WIDE.U32 UR16, UR15, UR6, URZ ;  /* 0x000000060f1072a5 */ /* 0x000fce000f8e003f */
[----:B------:R-:W-:Y:S02]  /*0a50*/  @UP0 USHF.R.U32.HI UR15, URZ, UR7, UR17 ;  /* 0x000000073f0f0299 */ /* 0x000fe40008011611 */
.L_x_1045:
[----:B------:R-:W-:Y:S02]  /*0a60*/  ULDC UR6, c[0x0][0x32c] ;  /* 0x0000cb0000067ab9 */ /* 0x000fe40000000800 */
[----:B------:R-:W-:-:S04]  /*0a70*/  UIMAD UR6, UR15, UR5, UR6 ;  /* 0x000000050f0672a4 */ /* 0x000fc8000f8e0206 */
[----:B------:R-:W-:-:S04]  /*0a80*/  UISETP.LT.AND UP0, UPT, UR4, UR6, UPT ;  /* 0x000000060400728c */ /* 0x000fc8000bf01270 */
[----:B------:R-:W-:Y:S02]  /*0a90*/  USEL UR4, UR4, UR6, UP0 ;  /* 0x0000000604047287 */ /* 0x000fe40008000000 */
.L_x_1043:
[----:B------:R-:W-:Y:S01]  /*0aa0*/  UIADD3 UR17, UR8, 0x3f, URZ ;  /* 0x0000003f08117890 */ /* 0x000fe2000fffe03f */
[----:B------:R-:W-:Y:S01]  /*0ab0*/  PLOP3.LUT P0, PT, PT, PT, UP1, 0x40, 0x0 ;  /* 0x000000000000781c */ /* 0x000fe20003f0e818 */
[----:B------:R-:W-:Y:S02]  /*0ac0*/  UIADD3 UR15, UR4, 0x3f, URZ ;  /* 0x0000003f040f7890 */ /* 0x000fe4000fffe03f */
[----:B------:R-:W-:Y:S02]  /*0ad0*/  ULDC.64 UR6, c[0x0][0x2c8] ;  /* 0x0000b20000067ab9 */ /* 0x000fe40000000a00 */
[----:B------:R-:W-:Y:S02]  /*0ae0*/  UIMAD.WIDE.U32 UR22, UR26, UR6, URZ ;  /* 0x000000061a1672a5 */ /* 0x000fe4000f8e003f */
[----:B------:R-:W-:Y:S02]  /*0af0*/  USHF.R.S32.HI UR16, URZ, 0x1f, UR17 ;  /* 0x0000001f3f107899 */ /* 0x000fe40008011411 */
[----:B------:R-:W-:-:S02]  /*0b00*/  USHF.R.S32.HI UR6, URZ, 0x1f, UR15 ;  /* 0x0000001f3f067899 */ /* 0x000fc4000801140f */
[----:B------:R-:W-:Y:S02]  /*0b10*/  ULEA.HI UR16, UR16, UR17, URZ, 0x6 ;  /* 0x0000001110107291 */ /* 0x000fe4000f8f303f */
[----:B------:R-:W-:Y:S02]  /*0b20*/  ULEA.HI UR6, UR6, UR15, URZ, 0x6 ;  /* 0x0000000f06067291 */ /* 0x000fe4000f8f303f */
[----:B------:R-:W-:Y:S02]  /*0b30*/  UMOV UR4, UR26 ;  /* 0x0000001a00047c82 */ /* 0x000fe40008000000 */
[----:B------:R-:W-:Y:S02]  /*0b40*/  @UP2 USHF.R.U32.HI UR4, URZ, UR7, UR23 ;  /* 0x000000073f042299 */ /* 0x000fe40008011617 */
[----:B------:R-:W-:Y:S02]  /*0b50*/  USHF.R.S32.HI UR16, URZ, 0x6, UR16 ;  /* 0x000000063f107899 */ /* 0x000fe40008011410 */
[----:B------:R-:W-:-:S02]  /*0b60*/  USHF.R.S32.HI UR22, URZ, 0x6, UR6 ;  /* 0x000000063f167899 */ /* 0x000fc40008011406 */
[----:B------:R-:W-:Y:S02]  /*0b70*/  UIADD3 UR23, UR8, -UR12, URZ ;  /* 0x8000000c08177290 */ /* 0x000fe4000fffe03f */
[----:B------:R-:W-:Y:S02]  /*0b80*/  UISETP.LT.AND UP0, UPT, UR16, UR22, UPT ;  /* 0x000000161000728c */ /* 0x000fe4000bf01270 */
[----:B------:R-:W-:Y:S02]  /*0b90*/  UIADD3 UR7, UR23, UR4, URZ ;  /* 0x0000000417077290 */ /* 0x000fe4000fffe03f */
[----:B------:R-:W-:Y:S02]  /*0ba0*/  ULDC UR6, c[0x0][0x324] ;  /* 0x0000c90000067ab9 */ /* 0x000fe40000000800 */
[----:B------:R-:W-:Y:S02]  /*0bb0*/  USEL UR22, UR16, UR22, UP0 ;  /* 0x0000001610167287 */ /* 0x000fe40008000000 */
[----:B------:R-:W-:Y:S01]  /*0bc0*/  UIADD3 UR6, UR7, -UR6, URZ ;  /* 0x8000000607067290 */ /* 0x000fe2000fffe03f */
        /* <DEDUP_REMOVED lines=12> */
.L_x_1047:
[----:B------:R-:W-:-:S03]  /*0c90*/  UISETP.NE.AND UP0, UPT, UR5, 0x1, UPT ;  /* 0x000000010500788c */ /* 0x000fc6000bf05270 */
[----:B------:R-:W-:Y:S02]  /*0ca0*/  ULDC.64 UR4, c[0x0][0x330] ;  /* 0x0000cc0000047ab9 */ /* 0x000fe40000000a00 */
[----:B------:R-:W-:-:S07]  /*0cb0*/  UIMAD.WIDE.U32 UR16, UR7, UR4, URZ ;  /* 0x00000004071072a5 */ /* 0x000fce000f8e003f */
[----:B------:R-:W-:Y:S02]  /*0cc0*/  @UP0 UMOV UR15, UR17 ;  /* 0x00000011000f0c82 */ /* 0x000fe40008000000 */
[----:B------:R-:W-:Y:S02]  /*0cd0*/  @UP0 USHF.R.U32.HI UR7, URZ, UR5, UR15 ;  /* 0x000000053f070299 */ /* 0x000fe4000801160f */
.L_x_1048:
[----:B------:R-:W-:Y:S02]  /*0ce0*/  ULDC UR4, c[0x0][0x32c] ;  /* 0x0000cb0000047ab9 */ /* 0x000fe40000000800 */
[----:B------:R-:W-:-:S04]  /*0cf0*/  UIMAD UR4, UR7, UR4, URZ ;  /* 0x00000004070472a4 */ /* 0x000fc8000f8e023f */
[----:B------:R-:W-:-:S04]  /*0d00*/  UISETP.LT.AND UP0, UPT, UR6, UR4, UPT ;  /* 0x000000040600728c */ /* 0x000fc8000bf01270 */
[----:B------:R-:W-:-:S04]  /*0d10*/  USEL UR6, UR6, UR4, !UP0 ;  /* 0x0000000406067287 */ /* 0x000fc8000c000000 */
.L_x_1046:
[----:B------:R-:W-:Y:S01]  /*0d20*/  USHF.R.S32.HI UR4, URZ, 0x1f, UR6 ;  /* 0x0000001f3f047899 */ /* 0x000fe20008011406 */
[----:B------:R-:W-:Y:S01]  /*0d30*/  PLOP3.LUT P2, PT, PT, PT, PT, 0x80, 0x0 ;  /* 0x000000000000781c */ /* 0x000fe20003f4f070 */
[----:B------:R-:W-:Y:S01]  /*0d40*/  CS2R R10, SRZ ;  /* 0x00000000000a7805 */ /* 0x000fe2000001ff00 */
[----:B------:R-:W-:Y:S01]  /*0d50*/  IMAD.MOV.U32 R130, RZ, RZ, RZ ;  /* 0x000000ffff827224 */ /* 0x000fe200078e00ff */
[----:B------:R-:W-:Y:S01]  /*0d60*/  ULEA.HI UR4, UR4, UR6, URZ, 0x6 ;  /* 0x0000000604047291 */ /* 0x000fe2000f8f303f */
[----:B------:R-:W-:Y:S01]  /*0d70*/  CS2R R128, SRZ ;  /* 0x0000000000807805 */ /* 0x000fe2000001ff00 */
[----:B------:R-:W-:Y:S01]  /*0d80*/  CS2R R14, SRZ ;  /* 0x00000000000e7805 */ /* 0x000fe2000001ff00 */
[----:B------:R-:W-:Y:S01]  /*0d90*/  IMAD.MOV.U32 R126, RZ, RZ, RZ ;  /* 0x000000ffff7e7224 */ /* 0x000fe200078e00ff */
[----:B------:R-:W-:Y:S01]  /*0da0*/  USHF.R.S32.HI UR7, URZ, 0x6, UR4 ;  /* 0x000000063f077899 */ /* 0x000fe20008011404 */
[----:B------:R-:W-:Y:S01]  /*0db0*/  CS2R R124, SRZ ;  /* 0x00000000007c7805 */ /* 0x000fe2000001ff00 */
[----:B------:R-:W-:Y:S01]  /*0dc0*/  MOV R122, RZ ;  /* 0x000000ff007a7202 */ /* 0x000fe20000000f00 */
[----:B------:R-:W-:Y:S01]  /*0dd0*/  CS2R R120, SRZ ;  /* 0x0000000000787805 */ /* 0x000fe2000001ff00 */
[----:B------:R-:W-:Y:S01]  /*0de0*/  UISETP.LT.AND UP0, UPT, URZ, UR7, UPT ;  /* 0x000000073f00728c */ /* 0x000fe2000bf01270 */
[----:B------:R-:W-:Y:S01]  /*0df0*/  CS2R R12, SRZ ;  /* 0x00000000000c7805 */ /* 0x000fe2000001ff00 */
[----:B------:R-:W-:Y:S01]  /*0e00*/  IMAD.MOV.U32 R118, RZ, RZ, RZ ;  /* 0x000000ffff767224 */ /* 0x000fe200078e00ff */
[----:B------:R-:W-:Y:S01]  /*0e10*/  CS2R R116, SRZ ;  /* 0x0000000000747805 */ /* 0x000fe2000001ff00 */
[----:B------:R-:W-:Y:S01]  /*0e20*/  USEL UR7, URZ, UR7, !UP0 ;  /* 0x000000073f077287 */ /* 0x000fe2000c000000 */
[----:B------:R-:W-:Y:S01]  /*0e30*/  CS2R R16, SRZ ;  /* 0x0000000000107805 */ /* 0x000fe2000001ff00 */
[----:B------:R-:W-:Y:S01]  /*0e40*/  MOV R114, RZ ;  /* 0x000000ff00727202 */ /* 0x000fe20000000f00 */
[----:B------:R-:W-:Y:S01]  /*0e50*/  CS2R R112, SRZ ;  /* 0x0000000000707805 */ /* 0x000fe2000001ff00 */
[----:B------:R-:W-:Y:S01]  /*0e60*/  UISETP.GT.AND UP0, UPT, UR22, UR7, UPT ;  /* 0x000000071600728c */ /* 0x000fe2000bf04270 */
[----:B------:R-:W-:Y:S01]  /*0e70*/  CS2R R18, SRZ ;  /* 0x0000000000127805 */ /* 0x000fe2000001ff00 */
[----:B------:R-:W-:Y:S01]  /*0e80*/  IMAD.MOV.U32 R110, RZ, RZ, RZ ;  /* 0x000000ffff6e7224 */ /* 0x000fe200078e00ff */
[----:B------:R-:W-:Y:S01]  /*0e90*/  CS2R R108, SRZ ;  /* 0x00000000006c7805 */ /* 0x000fe2000001ff00 */
[----:B------:R-:W-:Y:S01]  /*0ea0*/  CS2R R106, SRZ ;  /* 0x00000000006a7805 */ /* 0x000fe2000001ff00 */
[----:B------:R-:W-:Y:S01]  /*0eb0*/  CS2R R20, SRZ ;  /* 0x0000000000147805 */ /* 0x000fe2000001ff00 */
[----:B------:R-:W-:Y:S01]  /*0ec0*/  PLOP3.LUT P0, PT, PT, PT, UP0, 0x80, 0x0 ;  /* 0x000000000000781c */ /* 0x000fe20003f0f008 */
[----:B------:R-:W-:Y:S01]  /*0ed0*/  CS2R R102, SRZ ;  /* 0x0000000000667805 */ /* 0x000fe2000001ff00 */
[----:B------:R-:W-:Y:S01]  /*0ee0*/  MOV R104, RZ ;  /* 0x000000ff00687202 */ /* 0x000fe20000000f00 */
[----:B------:R-:W-:Y:S01]  /*0ef0*/  IMAD.MOV.U32 R23, RZ, RZ, RZ ;  /* 0x000000ffff177224 */ /* 0x000fe200078e00ff */
        /* <DEDUP_REMOVED lines=67> */
[----:B------:R-:W-:Y:S01]  /*1330*/  UIMAD UR6, UR6, UR4, URZ ;  /* 0x00000004060672a4 */ /* 0x000fe2000f8e023f */
[----:B------:R-:W-:Y:S01]  /*1340*/  PLOP3.LUT P1, PT, PT, PT, UP2, 0x80, 0x0 ;  /* 0x000000000000781c */ /* 0x000fe20003f2f028 */
[----:B------:R-:W-:Y:S01]  /*1350*/  UIMAD.WIDE.U32 UR14, UR9, UR4, URZ ;  /* 0x00000004090e72a5 */ /* 0x000fe2000f8e003f */
[----:B------:R-:W-:Y:S01]  /*1360*/  PLOP3.LUT P0, PT, PT, PT, UP2, 0x80, 0x0 ;  /* 0x000000000000781c */ /* 0x000fe20003f0f028 */
[----:B------:R-:W-:Y:S01]  /*1370*/  UIMAD UR6, UR9, UR5, UR6 ;  /* 0x00000005090672a4 */ /* 0x000fe2000f8e0206 */
[----:B------:R-:W-:Y:S01]  /*1380*/  LEA.HI R19, R117, R119, RZ, 0x4 ;  /* 0x0000007775137211 */ /* 0x000fe200078f20ff */
[----:B------:R-:W-:Y:S01]  /*1390*/  USHF.R.S32.HI UR9, URZ, 0x1f, UR13 ;  /* 0x0000001f3f097899 */ /* 0x000fe2000801140d */
[----:B------:R-:W-:Y:S01]  /*13a0*/  BSSY B0, `(.L_x_1050) ;  /* 0x000005f000007945 */ /* 0x000fe20003800000 */
[----:B------:R-:W-:-:S02]  /*13b0*/  ULDC.64 UR4, c[0x0][0x1b8] ;  /* 0x00006e0000047ab9 */ /* 0x000fc40000000a00 */
[----:B------:R-:W-:Y:S02]  /*13c0*/  UIADD3 UR15, UR15, UR6, URZ ;  /* 0x000000060f0f7290 */ /* 0x000fe4000fffe03f */
[----:B------:R-:W-:Y:S02]  /*13d0*/  UIMAD UR6, UR20, UR4, URZ ;  /* 0x00000004140672a4 */ /* 0x000fe4000f8e023f */
[----:B------:R-:W-:Y:S02]  /*13e0*/  USEL UR9, UR9, URZ, !UP3 ;  /* 0x0000003f09097287 */ /* 0x000fe4000d800000 */
[----:B------:R-:W-:Y:S02]  /*13f0*/  UIMAD UR6, UR10, UR5, UR6 ;  /* 0x000000050a0672a4 */ /* 0x000fe4000f8e0206 */
[----:B------:R-:W-:Y:S02]  /*1400*/  UIMAD.WIDE.U32 UR16, UR10, UR4, UR14 ;  /* 0x000000040a1072a5 */ /* 0x000fe4000f8e000e */
[----:B------:R-:W-:-:S02]  /*1410*/  USEL UR14, UR13, URZ, !UP3 ;  /* 0x0000003f0d0e7287 */ /* 0x000fc4000d800000 */
[----:B------:R-:W-:Y:S01]  /*1420*/  ULDC.64 UR4, c[0x0][0x1c0] ;  /* 0x0000700000047ab9 */ /* 0x000fe20000000a00 */
[----:B-1----:R-:W-:Y:S01]  /*1430*/  LEA.HI R2, R117, R119, RZ, 0x3 ;  /* 0x0000007775027211 */ /* 0x002fe200078f18ff */
[----:B------:R-:W-:Y:S02]  /*1440*/  UIMAD UR9, UR9, UR4, URZ ;  /* 0x00000004090972a4 */ /* 0x000fe4000f8e023f */
[----:B------:R-:W-:Y:S01]  /*1450*/  UIADD3 UR17, UR17, UR6, URZ ;  /* 0x0000000611117290 */ /* 0x000fe2000fffe03f */
[----:B------:R-:W-:Y:S01]  /*1460*/  LOP3.LUT R0, R2, 0xfffffff8, RZ, 0xc0, !PT ;  /* 0xfffffff802007812 */ /* 0x000fe200078ec0ff */
[----:B------:R-:W-:Y:S01]  /*1470*/  UIMAD UR5, UR14, UR5, UR9 ;  /* 0x000000050e0572a4 */ /* 0x000fe2000f8e0209 */
[----:B------:R-:W-:Y:S01]  /*1480*/  SHF.R.S32.HI R26, RZ, 0x3, R2 ;  /* 0x00000003ff1a7819 */ /* 0x000fe20000011402 */
[----:B------:R-:W-:Y:S02]  /*1490*/  UIMAD.WIDE.U32 UR14, UR14, UR4, UR16 ;  /* 0x000000040e0e72a5 */ /* 0x000fe4000f8e0010 */
[----:B------:R-:W-:Y:S01]  /*14a0*/  IMAD.IADD R27, R119, 0x1, -R0 ;  /* 0x00000001771b7824 */ /* 0x000fe200078e0a00 */
[----:B------:R-:W-:Y:S01]  /*14b0*/  ULDC UR4, c[0x0][0x2c4] ;  /* 0x0000b10000047ab9 */ /* 0x000fe20000000800 */
[----:B------:R-:W-:Y:S01]  /*14c0*/  IADD3 R15, R26, UR26, RZ ;  /* 0x0000001a1a0f7c10 */ /* 0x000fe2000fffe0ff */
[----:B------:R-:W-:Y:S01]  /*14d0*/  UIADD3 UR5, UR15, UR5, URZ ;  /* 0x000000050f057290 */ /* 0x000fe2000fffe03f */
[----:B------:R-:W-:Y:S01]  /*14e0*/  IMAD R252, R27, 0x20, R26 ;  /* 0x000000201bfc7824 */ /* 0x000fe200078e021a */
[----:B------:R-:W-:Y:S01]  /*14f0*/  UIMAD UR4, UR12, UR4, URZ ;  /* 0x000000040c0472a4 */ /* 0x000fe2000f8e023f */
[----:B------:R-:W-:-:S02]  /*1500*/  IMAD.U32 R3, RZ, RZ, UR15 ;  /* 0x0000000fff037e24 */ /* 0x000fc4000f8e00ff */
[----:B------:R-:W-:Y:S01]  /*1510*/  IMAD.SHL.U32 R249, R27, 0x8, RZ ;  /* 0x000000081bf97824 */ /* 0x000fe200078e00ff */
[----:B------:R-:W-:Y:S01]  /*1520*/  IADD3 R4, R252, UR26, RZ ;  /* 0x0000001afc047c10 */ /* 0x000fe2000fffe0ff */
[----:B------:R-:W-:-:S03]  /*1530*/  IMAD.U32 R3, RZ, RZ, UR5 ;  /* 0x00000005ff037e24 */ /* 0x000fc6000f8e00ff */
[C---:B------:R-:W-:Y:S01]  /*1540*/  IADD3 R49, R249.reuse, 0x40, RZ ;  /* 0x00000040f9317810 */ /* 0x040fe20007ffe0ff */
[----:B------:R-:W-:Y:S01]  /*1550*/  @P1 IMAD.HI.U32 R2, R4, c[0x0][0x2c8], RZ ;  /* 0x0000b20004021a27 */ /* 0x000fe200078e00ff */
[C---:B------:R-:W-:Y:S02]  /*1560*/  IADD3 R52, R249.reuse, 0x80, RZ ;  /* 0x00000080f9347810 */ /* 0x040fe40007ffe0ff */
[C---:B------:R-:W-:Y:S01]  /*1570*/  IADD3 R48, R249.reuse, 0xc0, RZ ;  /* 0x000000c0f9307810 */ /* 0x040fe20007ffe0ff */
[----:B------:R-:W-:Y:S01]  /*1580*/  IMAD.MOV.U32 R0, RZ, RZ, R4 ;  /* 0x000000ffff007224 */ /* 0x000fe200078e0004 */
[----:B------:R-:W-:Y:S01]  /*1590*/  @P0 SHF.R.U32.HI R0, RZ, c[0x0][0x2cc], R2 ;  /* 0x0000b300ff000a19 */ /* 0x000fe20000011602 */
[----:B------:R-:W-:Y:S01]  /*15a0*/  IMAD.U32 R2, RZ, RZ, UR14 ;  /* 0x0000000eff027e24 */ /* 0x000fe2000f8e00ff */
[----:B------:R-:W-:Y:S02]  /*15b0*/  ISETP.GE.AND P4, PT, R249, c[0x0][0x198], PT ;  /* 0x00006600f9007a0c */ /* 0x000fe40003f86270 */
[--C-:B------:R-:W-:Y:S01]  /*15c0*/  SHF.R.S32.HI R6, RZ, 0x1f, R0.reuse ;  /* 0x0000001fff067819 */ /* 0x100fe20000011400 */
[----:B------:R-:W-:Y:S01]  /*15d0*/  IMAD.MOV R5, RZ, RZ, -R0 ;  /* 0x000000ffff057224 */ /* 0x000fe200078e0a00 */
[----:B------:R-:W-:Y:S01]  /*15e0*/  ISETP.GE.AND P3, PT, R49, c[0x0][0x198], PT ;  /* 0x0000660031007a0c */ /* 0x000fe20003f66270 */
[----:B------:R-:W-:Y:S01]  /*15f0*/  IMAD.WIDE.U32 R2, R0, c[0x0][0x1b0], R2 ;  /* 0x00006c0000027a25 */ /* 0x000fe200078e0002 */
[----:B------:R-:W-:-:S02]  /*1600*/  ISETP.GE.AND P6, PT, R52, c[0x0][0x198], PT ;  /* 0x0000660034007a0c */ /* 0x000fc40003fc6270 */
[----:B------:R-:W-:Y:S01]  /*1610*/  ISETP.GE.AND P5, PT, R48, c[0x0][0x198], PT ;  /* 0x0000660030007a0c */ /* 0x000fe20003fa6270 */
[----:B------:R-:W-:Y:S02]  /*1620*/  IMAD R4, R5, c[0x0][0x2c4], R4 ;  /* 0x0000b10005047a24 */ /* 0x000fe400078e0204 */
[----:B------:R-:W-:-:S04]  /*1630*/  IMAD R5, R6, c[0x0][0x1b0], RZ ;  /* 0x00006c0006057a24 */ /* 0x000fc800078e02ff */
[----:B------:R-:W-:Y:S01]  /*1640*/  IMAD R6, R0, c[0x0][0x1b4], R5 ;  /* 0x00006d0000067a24 */ /* 0x000fe200078e0205 */
[----:B------:R-:W-:-:S03]  /*1650*/  SHF.R.S32.HI R5, RZ, 0x1f, R4 ;  /* 0x0000001fff057819 */ /* 0x000fc60000011404 */
[----:B------:R-:W-:Y:S02]  /*1660*/  IMAD.IADD R3, R3, 0x1, R6 ;  /* 0x0000000103037824 */ /* 0x000fe400078e0206 */
[----:B------:R-:W-:Y:S02]  /*1670*/  IMAD R0, R5, c[0x0][0x1a8], RZ ;  /* 0x00006a0005007a24 */ /* 0x000fe400078e02ff */
[----:B------:R-:W-:-:S04]  /*1680*/  IMAD.WIDE.U32 R2, R4, c[0x0][0x1a8], R2 ;  /* 0x00006a0004027a25 */ /* 0x000fc800078e0002 */
[----:B------:R-:W-:Y:S01]  /*1690*/  IMAD R5, R4, c[0x0][0x1ac], R0 ;  /* 0x00006b0004057a24 */ /* 0x000fe200078e0200 */
[----:B------:R-:W-:Y:S02]  /*16a0*/  LOP3.LUT R0, R19, 0xfffffff0, RZ, 0xc0, !PT ;  /* 0xfffffff013007812 */ /* 0x000fe400078ec0ff */
[----:B------:R-:W-:Y:S01]  /*16b0*/  LEA R17, P0, R2, c[0x0][0x160], 0x1 ;  /* 0x0000580002117a11 */ /* 0x000fe200078008ff */
[----:B------:R-:W-:Y:S01]  /*16c0*/  IMAD.IADD R4, R3, 0x1, R5 ;  /* 0x0000000103047824 */ /* 0x000fe200078e0205 */
[----:B------:R-:W-:Y:S01]  /*16d0*/  LEA.HI R5, R117, R119, RZ, 0x6 ;  /* 0x0000007775057211 */ /* 0x000fe200078f30ff */
[----:B------:R-:W-:Y:S02]  /*16e0*/  IMAD.IADD R3, R119, 0x1, -R0 ;  /* 0x0000000177037824 */ /* 0x000fe400078e0a00 */
[----:B------:R-:W-:Y:S01]  /*16f0*/  IMAD.SHL.U32 R0, R26, 0x40, RZ ;  /* 0x000000401a007824 */ /* 0x000fe200078e00ff */
[----:B------:R-:W-:Y:S01]  /*1700*/  LEA.HI.X R16, R2, c[0x0][0x164], R4, 0x1, P0 ;  /* 0x0000590002107a11 */ /* 0x000fe200000f0c04 */
[----:B------:R1:W3:Y:S01]  /*1710*/  SHFL.IDX PT, R6, R17, RZ, 0x181f ;  /* 0x00181fff11067589 */ /* 0x0002e200000e0000 */
[----:B------:R-:W-:-:S02]  /*1720*/  SHF.R.S32.HI R2, RZ, 0x1f, R3 ;  /* 0x0000001fff027819 */ /* 0x000fc40000011403 */
[----:B------:R-:W-:Y:S02]  /*1730*/  LOP3.LUT R0, R0, 0x1c0, RZ, 0xc0, !PT ;  /* 0x000001c000007812 */ /* 0x000fe400078ec0ff */
[----:B------:R-:W-:Y:S02]  /*1740*/  LEA.HI R20, R2, R3, RZ, 0x3 ;  /* 0x0000000302147211 */ /* 0x000fe400078f18ff */
[----:B------:R-:W-:Y:S02]  /*1750*/  ISETP.GE.AND P0, PT, R15, UR4, PT ;  /* 0x000000040f007c0c */ /* 0x000fe4000bf06270 */
[----:B------:R-:W-:Y:S02]  /*1760*/  LOP3.LUT R4, R20, 0xfffffff8, RZ, 0xc0, !PT ;  /* 0xfffffff814047812 */ /* 0x000fe400078ec0ff */
[----:B------:R-:W-:Y:S02]  /*1770*/  SHF.R.U32.HI R2, RZ, 0x3, R0 ;  /* 0x00000003ff027819 */ /* 0x000fe40000011600 */
[----:B------:R-:W-:Y:S01]  /*1780*/  LOP3.LUT R0, R0, 0x38, R249, 0xf8, !PT ;  /* 0x0000003800007812 */ /* 0x000fe200078ef8f9 */
[----:B------:R-:W-:-:S02]  /*1790*/  IMAD.IADD R18, R3, 0x1, -R4 ;  /* 0x0000000103127824 */ /* 0x000fc400078e0a04 */
[----:B------:R-:W-:Y:S01]  /*17a0*/  IMAD.MOV.U32 R4, RZ, RZ, 0x10 ;  /* 0x00000010ff047424 */ /* 0x000fe200078e00ff */
[----:B------:R-:W-:Y:S01]  /*17b0*/  LOP3.LUT R2, R0, R2, RZ, 0x3c, !PT ;  /* 0x0000000200027212 */ /* 0x000fe200078e3cff */
[----:B------:R-:W-:Y:S02]  /*17c0*/  IMAD.SHL.U32 R0, R5, 0x8, RZ ;  /* 0x0000000805007824 */ /* 0x000fe400078e00ff */
[----:B------:R-:W-:-:S03]  /*17d0*/  IMAD.MOV.U32 R3, RZ, RZ, 0x20 ;  /* 0x00000020ff037424 */ /* 0x000fc600078e00ff */
[----:B------:R-:W-:Y:S01]  /*17e0*/  LOP3.LUT R239, R2, 0xfffffe00, R0, 0xf8, !PT ;  /* 0xfffffe0002ef7812 */ /* 0x000fe200078ef800 */
[----:B--2---:R2:W4:Y:S01]  /*17f0*/  @P2 R2UR UR9, R7 ;  /* 0x00000000070923c2 */ /* 0x00452200000e0000 */
[----:B------:R-:W-:Y:S01]  /*1800*/  R2P PR, R18, 0x6 ;  /* 0x0000000612007804 */ /* 0x000fe20000000000 */
[----:B----4-:R-:W-:-:S04]  /*1810*/  @!UP0 UMOV UR9, UR13 ;  /* 0x0000000d00098c82 */ /* 0x010fc80008000000 */
[----:B------:R-:W-:Y:S02]  /*1820*/  SEL R4, R4, 0xfffffff0, !P1 ;  /* 0xfffffff004047807 */ /* 0x000fe40004800000 */
[----:B------:R-:W-:Y:S01]  /*1830*/  SEL R2, R3, 0xffffffe0, !P2 ;  /* 0xffffffe003027807 */ /* 0x000fe20005000000 */
[----:B--2---:R1:W2:Y:S01]  /*1840*/  SHFL.IDX PT, R7, R16, RZ, 0x181f ;  /* 0x00181fff10077589 */ /* 0x0042a200000e0000 */
[----:B------:R-:W-:Y:S05]  /*1850*/  @P0 BRA `(.L_x_1051) ;  /* 0x0000013000000947 */ /* 0x000fea0003800000 */
[----:B---3--:R-:W-:Y:S01]  /*1860*/  SHF.R.S32.HI R5, RZ, 0x1f, R49 ;  /* 0x0000001fff057819 */ /* 0x008fe20000011431 */
[----:B--2---:R-:W-:Y:S01]  /*1870*/  IMAD.WIDE R12, R249, 0x2, R6 ;  /* 0x00000002f90c7825 */ /* 0x004fe200078e0206 */
[----:B------:R-:W-:Y:S02]  /*1880*/  SHF.R.S32.HI R3, RZ, 0x1f, R52 ;  /* 0x0000001fff037819 */ /* 0x000fe40000011434 */
[----:B------:R-:W-:Y:S02]  /*1890*/  SHF.R.S32.HI R0, RZ, 0x1f, R48 ;  /* 0x0000001fff007819 */ /* 0x000fe40000011430 */
[----:B------:R-:W-:-:S02]  /*18a0*/  LEA.HI R5, R5, R49, RZ, 0x3 ;  /* 0x0000003105057211 */ /* 0x000fc400078f18ff */
[----:B------:R-:W-:Y:S02]  /*18b0*/  LEA.HI R3, R3, R52, RZ, 0x3 ;  /* 0x0000003403037211 */ /* 0x000fe400078f18ff */
[----:B------:R-:W-:Y:S02]  /*18c0*/  LEA.HI R0, R0, R48, RZ, 0x3 ;  /* 0x0000003000007211 */ /* 0x000fe400078f18ff */
[----:B------:R-:W-:Y:S02]  /*18d0*/  LOP3.LUT R5, R5, 0xfffffff8, RZ, 0xc0, !PT ;  /* 0xfffffff805057812 */ /* 0x000fe400078ec0ff */
[----:B------:R-:W-:Y:S02]  /*18e0*/  LOP3.LUT R3, R3, 0xfffffff8, RZ, 0xc0, !PT ;  /* 0xfffffff803037812 */ /* 0x000fe400078ec0ff */
[----:B------:R-:W-:Y:S01]  /*18f0*/  LOP3.LUT R14, R0, 0xfffffff8, RZ, 0xc0, !PT ;  /* 0xfffffff8000e7812 */ /* 0x000fe200078ec0ff */
[----:B------:R-:W-:Y:S02]  /*1900*/  IMAD.SHL.U32 R0, R239, 0x2, RZ ;  /* 0x00000002ef007824 */ /* 0x000fe400078e00ff */
[----:B------:R-:W-:-:S03]  /*1910*/  IMAD.WIDE R10, R5, 0x2, R6 ;  /* 0x00000002050a7825 */ /* 0x000fc600078e0206 */
[----:B------:R-:W-:Y:S01]  /*1920*/  @!PT LDS RZ, [RZ] ;  /* 0x00000000fffff984 */ /* 0x000fe20000000800 */
[----:B------:R2:W-:Y:S01]  /*1930*/  LDGSTS.E.BYPASS.LTC128B.128 [R0+0x10100], [R12.64], !P4 ;  /* 0x101000000c007fae */ /* 0x0005e2000e101d52 */
[----:B------:R-:W-:-:S03]  /*1940*/  IMAD.WIDE R8, R3, 0x2, R6 ;  /* 0x0000000203087825 */ /* 0x000fc600078e0206 */
[----:B------:R2:W-:Y:S01]  /*1950*/  LDGSTS.E.BYPASS.LTC128B.128 [R0+0x14100], [R10.64], !P3 ;  /* 0x141000000a007fae */ /* 0x0005e2000d901d52 */
[----:B------:R-:W-:-:S03]  /*1960*/  IMAD.WIDE R6, R14, 0x2, R6 ;  /* 0x000000020e067825 */ /* 0x000fc600078e0206 */
[----:B------:R2:W-:Y:S04]  /*1970*/  LDGSTS.E.BYPASS.LTC128B.128 [R0+0x18100], [R8.64], !P6 ;  /* 0x1810000008007fae */ /* 0x0005e8000f101d52 */
[----:B------:R2:W-:Y:S02]  /*1980*/  LDGSTS.E.BYPASS.LTC128B.128 [R0+0x1c100], [R6.64], !P5 ;  /* 0x1c10000006007fae */ /* 0x0005e4000e901d52 */
.L_x_1051:
[----:B---3--:R-:W-:Y:S05]  /*1990*/  BSYNC B0 ;  /* 0x0000000000007941 */ /* 0x008fea0003800000 */
.L_x_1050:
[----:B--2---:R-:W-:Y:S01]  /*19a0*/  IADD3 R0, R15, 0x20, RZ ;  /* 0x000000200f007810 */ /* 0x004fe20007ffe0ff */
[----:B------:R2:W3:Y:S01]  /*19b0*/  SHFL.IDX PT, R7, R16, 0x1, 0x181f ;  /* 0x00381f0010077f89 */ /* 0x0004e200000e0000 */
[----:B------:R-:W-:Y:S02]  /*19c0*/  BSSY B0, `(.L_x_1052) ;  /* 0x0000017000007945 */ /* 0x000fe40003800000 */
[----:B------:R-:W-:Y:S01]  /*19d0*/  ISETP.GE.AND P0, PT, R0, UR4, PT ;  /* 0x0000000400007c0c */ /* 0x000fe2000bf06270 */
[----:B------:R2:W4:-:S12]  /*19e0*/  SHFL.IDX PT, R6, R17, 0x1, 0x181f ;  /* 0x00381f0011067f89 */ /* 0x00051800000e0000 */
[----:B------:R-:W-:Y:S05]  /*19f0*/  @P0 BRA `(.L_x_1053) ;  /* 0x0000013000000947 */ /* 0x000fea0003800000 */
[----:B------:R-:W-:Y:S01]  /*1a00*/  SHF.R.S32.HI R5, RZ, 0x1f, R49 ;  /* 0x0000001fff057819 */ /* 0x000fe20000011431 */
[----:B---34-:R-:W-:Y:S01]  /*1a10*/  IMAD.WIDE R12, R249, 0x2, R6 ;  /* 0x00000002f90c7825 */ /* 0x018fe200078e0206 */
[----:B------:R-:W-:Y:S02]  /*1a20*/  SHF.R.S32.HI R3, RZ, 0x1f, R52 ;  /* 0x0000001fff037819 */ /* 0x000fe40000011434 */
[----:B------:R-:W-:Y:S02]  /*1a30*/  SHF.R.S32.HI R0, RZ, 0x1f, R48 ;  /* 0x0000001fff007819 */ /* 0x000fe40000011430 */
[----:B------:R-:W-:Y:S02]  /*1a40*/  LEA.HI R5, R5, R49, RZ, 0x3 ;  /* 0x0000003105057211 */ /* 0x000fe400078f18ff */
[----:B------:R-:W-:Y:S02]  /*1a50*/  LEA.HI R3, R3, R52, RZ, 0x3 ;  /* 0x0000003403037211 */ /* 0x000fe400078f18ff */
[----:B------:R-:W-:-:S02]  /*1a60*/  LEA.HI R0, R0, R48, RZ, 0x3 ;  /* 0x0000003000007211 */ /* 0x000fc400078f18ff */
        /* <DEDUP_REMOVED lines=12> */
.L_x_1053:
[----:B------:R-:W-:Y:S05]  /*1b30*/  BSYNC B0 ;  /* 0x0000000000007941 */ /* 0x000fea0003800000 */
.L_x_1052:
[----:B---3--:R-:W-:Y:S01]  /*1b40*/  IADD3 R0, R15, 0x40, RZ ;  /* 0x000000400f007810 */ /* 0x008fe20007ffe0ff */
[----:B------:R3:W1:Y:S01]  /*1b50*/  SHFL.IDX PT, R7, R16, 0x2, 0x181f ;  /* 0x00581f0010077f89 */ /* 0x00066200000e0000 */
[----:B------:R-:W-:Y:S02]  /*1b60*/  BSSY B0, `(.L_x_1054) ;  /* 0x0000017000007945 */ /* 0x000fe40003800000 */
[----:B------:R-:W-:Y:S01]  /*1b70*/  ISETP.GE.AND P0, PT, R0, UR4, PT ;  /* 0x0000000400007c0c */ /* 0x000fe2000bf06270 */
[----:B----4-:R3:W4:-:S12]  /*1b80*/  SHFL.IDX PT, R6, R17, 0x2, 0x181f ;  /* 0x00581f0011067f89 */ /* 0x01071800000e0000 */
[----:B------:R-:W-:Y:S05]  /*1b90*/  @P0 BRA `(.L_x_1055) ;  /* 0x0000013000000947 */ /* 0x000fea0003800000 */
[----:B------:R-:W-:Y:S01]  /*1ba0*/  SHF.R.S32.HI R5, RZ, 0x1f, R49 ;  /* 0x0000001fff057819 */ /* 0x000fe20000011431 */
[----:B-1--4-:R-:W-:Y:S01]  /*1bb0*/  IMAD.WIDE R12, R249, 0x2, R6 ;  /* 0x00000002f90c7825 */ /* 0x012fe200078e0206 */
        /* <DEDUP_REMOVED lines=17> */
.L_x_1055:
[----:B------:R-:W-:Y:S05]  /*1cd0*/  BSYNC B0 ;  /* 0x0000000000007941 */ /* 0x000fea0003800000 */
.L_x_1054:
[----:B------:R-:W-:Y:S01]  /*1ce0*/  UIADD3 UR28, UR22, -0x1, URZ ;  /* 0xffffffff161c7890 */ /* 0x000fe2000fffe03f */
[----:B------:R-:W-:Y:S01]  /*1cf0*/  IMAD.MOV.U32 R126, RZ, RZ, c[0x0][0x2b8] ;  /* 0x0000ae00ff7e7624 */ /* 0x000fe200078e00ff */
[----:B-1--4-:R-:W-:Y:S01]  /*1d00*/  SHFL.IDX PT, R6, R17, 0x3, 0x181f ;  /* 0x00781f0011067f89 */ /* 0x012fe200000e0000 */
[----:B------:R-:W-:Y:S01]  /*1d10*/  IADD3 R3, R15, 0x60, RZ ;  /* 0x000000600f037810 */ /* 0x000fe20007ffe0ff */
[----:B------:R-:W-:Y:S01]  /*1d20*/  USHF.L.U32 UR21, UR28, 0x6, URZ ;  /* 0x000000061c157899 */ /* 0x000fe2000800063f */
[----:B------:R-:W-:Y:S01]  /*1d30*/  SHF.R.S32.HI R13, RZ, 0x1f, R48 ;  /* 0x0000001fff0d7819 */ /* 0x000fe20000011430 */
[----:B------:R-:W1:Y:S01]  /*1d40*/  SHFL.IDX PT, R7, R16, 0x3, 0x181f ;  /* 0x00781f0010077f89 */ /* 0x000e6200000e0000 */
[----:B------:R-:W-:Y:S01]  /*1d50*/  ISETP.NE.AND P2, PT, R126, 0x1, PT ;  /* 0x000000017e00780c */ /* 0x000fe20003f45270 */
[----:B------:R-:W-:Y:S01]  /*1d60*/  IMAD.SHL.U32 R239, R239, 0x2, RZ ;  /* 0x00000002efef7824 */ /* 0x000fe200078e00ff */
[----:B------:R-:W-:Y:S01]  /*1d70*/  ISETP.GE.AND P0, PT, R3, UR4, PT ;  /* 0x0000000403007c0c */ /* 0x000fe2000bf06270 */
[----:B------:R-:W-:Y:S01]  /*1d80*/  USHF.R.S32.HI UR6, URZ, 0x1f, UR9 ;  /* 0x0000001f3f067899 */ /* 0x000fe20008011409 */
[----:B------:R-:W-:Y:S01]  /*1d90*/  IADD3 R0, R252, UR21, RZ ;  /* 0x00000015fc007c10 */ /* 0x000fe2000fffe0ff */
[----:B------:R-:W-:Y:S01]  /*1da0*/  ULDC.64 UR4, c[0x0][0x2b0] ;  /* 0x0000ac0000047ab9 */ /* 0x000fe20000000a00 */
[----:B------:R-:W-:Y:S01]  /*1db0*/  LEA.HI R13, R13, R48, RZ, 0x3 ;  /* 0x000000300d0d7211 */ /* 0x000fe200078f18ff */
[----:B------:R-:W-:Y:S01]  /*1dc0*/  UIMAD UR6, UR6, UR4, URZ ;  /* 0x00000004060672a4 */ /* 0x000fe2000f8e023f */
[C---:B------:R-:W-:Y:S01]  /*1dd0*/  IADD3 R12, R0.reuse, UR11, RZ ;  /* 0x0000000b000c7c10 */ /* 0x040fe2000fffe0ff */
[----:B------:R-:W-:Y:S01]  /*1de0*/  UIMAD.WIDE.U32 UR14, UR9, UR4, URZ ;  /* 0x00000004090e72a5 */ /* 0x000fe2000f8e003f */
[----:B------:R-:W-:Y:S01]  /*1df0*/  ISETP.GE.AND P1, PT, R0, UR8, PT ;  /* 0x0000000800007c0c */ /* 0x000fe2000bf26270 */
[----:B------:R-:W-:Y:S01]  /*1e00*/  UIMAD UR6, UR9, UR5, UR6 ;  /* 0x00000005090672a4 */ /* 0x000fe2000f8e0206 */
[----:B------:R-:W-:Y:S01]  /*1e10*/  SHF.R.S32.HI R0, RZ, 0x1f, R49 ;  /* 0x0000001fff007819 */ /* 0x000fe20000011431 */
[----:B------:R-:W-:Y:S01]  /*1e20*/  @P2 IMAD.HI.U32 R3, R12, c[0x0][0x2bc], RZ ;  /* 0x0000af000c032a27 */ /* 0x000fe200078e00ff */
[----:B------:R-:W-:Y:S01]  /*1e30*/  LOP3.LUT R251, R13, 0xfffffff8, RZ, 0xc0, !PT ;  /* 0xfffffff80dfb7812 */ /* 0x000fe200078ec0ff */
[----:B------:R-:W-:Y:S01]  /*1e40*/  UIADD3 UR6, UR15, UR6, URZ ;  /* 0x000000060f067290 */ /* 0x000fe2000fffe03f */
[----:B------:R-:W-:Y:S01]  /*1e50*/  LEA.HI R0, R0, R49, RZ, 0x3 ;  /* 0x0000003100007211 */ /* 0x000fe200078f18ff */
[----:B------:R-:W-:Y:S01]  /*1e60*/  IMAD.MOV.U32 R5, RZ, RZ, R12 ;  /* 0x000000ffff057224 */ /* 0x000fe200078e000c */
[----:B------:R-:W-:Y:S01]  /*1e70*/  @P2 SHF.R.U32.HI R5, RZ, c[0x0][0x2c0], R3 ;  /* 0x0000b000ff052a19 */ /* 0x000fe20000011603 */
[----:B------:R-:W-:Y:S01]  /*1e80*/  IMAD.MOV.U32 R240, RZ, RZ, RZ ;  /* 0x000000fffff07224 */ /* 0x000fe200078e00ff */
[----:B------:R-:W-:Y:S01]  /*1e90*/  SHF.R.S32.HI R3, RZ, 0x1f, R52 ;  /* 0x0000001fff037819 */ /* 0x000fe20000011434 */
[----:B------:R-:W-:Y:S01]  /*1ea0*/  ULDC.64 UR4, c[0x0][0x1e8] ;  /* 0x00007a0000047ab9 */ /* 0x000fe20000000a00 */
[----:B------:R-:W-:Y:S01]  /*1eb0*/  LOP3.LUT R123, R0, 0xfffffff8, RZ, 0xc0, !PT ;  /* 0xfffffff8007b7812 */ /* 0x000fe200078ec0ff */
[----:B-1----:R-:W-:Y:S01]  /*1ec0*/  @!P0 IMAD.WIDE R10, R249, 0x2, R6 ;  /* 0x00000002f90a8825 */ /* 0x002fe200078e0206 */
[----:B------:R-:W-:-:S02]  /*1ed0*/  LEA.HI R3, R3, R52, RZ, 0x3 ;  /* 0x0000003403037211 */ /* 0x000fc400078f18ff */
[----:B------:R-:W-:Y:S01]  /*1ee0*/  ISETP.GT.OR P1, PT, R252, 0x3f, P1 ;  /* 0x0000003ffc00780c */ /* 0x000fe20000f24670 */
[--C-:B------:R-:W-:Y:S01]  /*1ef0*/  @!P0 IMAD.WIDE R8, R123, 0x2, R6.reuse ;  /* 0x000000027b088825 */ /* 0x100fe200078e0206 */
[----:B------:R-:W-:Y:S01]  /*1f00*/  LOP3.LUT R121, R3, 0xfffffff8, RZ, 0xc0, !PT ;  /* 0xfffffff803797812 */ /* 0x000fe200078ec0ff */
[----:B------:R-:W-:Y:S01]  /*1f10*/  @!PT LDS RZ, [RZ] ;  /* 0x00000000fffff984 */ /* 0x000fe20000000800 */
[----:B------:R1:W-:Y:S04]  /*1f20*/  @!P0 LDGSTS.E.BYPASS.LTC128B.128 [R239+0x13100], [R10.64], !P4 ;  /* 0x131000000aef8fae */ /* 0x0003e8000e101d52 */
[----:B------:R4:W-:Y:S01]  /*1f30*/  @!P0 LDGSTS.E.BYPASS.LTC128B.128 [R239+0x17100], [R8.64], !P3 ;  /* 0x1710000008ef8fae */ /* 0x0009e2000d901d52 */
[----:B------:R-:W-:Y:S01]  /*1f40*/  UIMAD.WIDE.U32 UR16, UR10, UR4, URZ ;  /* 0x000000040a1072a5 */ /* 0x000fe2000f8e003f */
[----:B------:R-:W-:Y:S01]  /*1f50*/  IMAD.U32 R112, RZ, RZ, UR21 ;  /* 0x00000015ff707e24 */ /* 0x000fe2000f8e00ff */
[----:B------:R-:W-:Y:S01]  /*1f60*/  LEA.HI R116, R117, R119, RZ, 0x5 ;  /* 0x0000007775747211 */ /* 0x000fe200078f28ff */
[----:B------:R-:W-:Y:S02]  /*1f70*/  STL [R1+0x18], R123 ;  /* 0x0000187b01007387 */ /* 0x000fe40000100800 */
[----:B------:R-:W-:Y:S01]  /*1f80*/  @!P1 IADD3 R0, P2, R5, UR14, RZ ;  /* 0x0000000e05009c10 */ /* 0x000fe2000ff5e0ff */
[----:B-1----:R-:W-:-:S03]  /*1f90*/  @!P0 IMAD.WIDE R10, R121, 0x2, R6 ;  /* 0x00000002790a8825 */ /* 0x002fc600078e0206 */
[----:B------:R-:W-:Y:S01]  /*1fa0*/  @!P1 LEA.HI.X.SX32 R3, R5, UR6, 0x1, P2 ;  /* 0x0000000605039c11 */ /* 0x000fe200090f0eff */
[----:B------:R-:W-:Y:S01]  /*1fb0*/  UIMAD UR4, UR20, UR4, URZ ;  /* 0x00000004140472a4 */ /* 0x000fe2000f8e023f */
[----:B------:R-:W-:Y:S01]  /*1fc0*/  ISETP.GE.AND P3, PT, R249, c[0x0][0x1d4], PT ;  /* 0x00007500f9007a0c */ /* 0x000fe20003f66270 */
[----:B------:R-:W-:Y:S01]  /*1fd0*/  @!P0 IMAD.WIDE R6, R251, 0x2, R6 ;  /* 0x00000002fb068825 */ /* 0x000fe200078e0206 */
[----:B------:R1:W-:Y:S01]  /*1fe0*/  @!P0 LDGSTS.E.BYPASS.LTC128B.128 [R239+0x1b100], [R10.64], !P6 ;  /* 0x1b1000000aef8fae */ /* 0x0003e2000f101d52 */
[----:B----4-:R-:W-:-:S03]  /*1ff0*/  @!P1 LEA R8, P2, R0, c[0x0][0x2a0], 0x2 ;  /* 0x0000a80000089a11 */ /* 0x010fc600078410ff */
[----:B------:R4:W-:Y:S01]  /*2000*/  @!P0 LDGSTS.E.BYPASS.LTC128B.128 [R239+0x1f100], [R6.64], !P5 ;  /* 0x1f10000006ef8fae */ /* 0x0009e2000e901d52 */
[----:B------:R-:W-:-:S03]  /*2010*/  @!P1 LEA.HI.X R9, R0, c[0x0][0x2a4], R3, 0x2, P2 ;  /* 0x0000a90000099a11 */ /* 0x000fc600010f1403 */
[----:B------:R-:W0:Y:S04]  /*2020*/  LDGDEPBAR ;  /* 0x00000000000079af */ /* 0x000e280000000000 */
[----:B------:R-:W-:Y:S01]  /*2030*/  BAR.SYNC.DEFER_BLOCKING 0x0 ;  /* 0x0000000000007b1d */ /* 0x000fe20000010000 */
[----:B------:R-:W-:Y:S02]  /*2040*/  ISETP.GE.AND P4, PT, R52, c[0x0][0x1d4], PT ;  /* 0x0000750034007a0c */ /* 0x000fe40003f86270 */
[----:B------:R-:W-:Y:S02]  /*2050*/  SHF.R.S32.HI R115, RZ, 0x5, R116 ;  /* 0x00000005ff737819 */ /* 0x000fe40000011474 */
[----:B------:R-:W-:Y:S01]  /*2060*/  SHF.R.S32.HI R124, RZ, 0x1f, R123 ;  /* 0x0000001fff7c7819 */ /* 0x000fe2000001147b */
[----:B------:R-:W-:Y:S04]  /*2070*/  STL [R1+0x14], R121 ;  /* 0x0000147901007387 */ /* 0x000fe80000100800 */
[----:B------:R-:W-:Y:S04]  /*2080*/  STL [R1+0x1c], R124 ;  /* 0x00001c7c01007387 */ /* 0x000fe80000100800 */
[----:B------:R-:W5:Y:S01]  /*2090*/  @!P1 LDG.E R240, [R8.64] ;  /* 0x0000001208f09981 */ /* 0x000f62000c1e1900 */
[----:B------:R-:W-:Y:S01]  /*20a0*/  IMAD.MOV R0, RZ, RZ, -R5 ;  /* 0x000000ffff007224 */ /* 0x000fe200078e0a05 */
[----:B------:R-:W-:Y:S01]  /*20b0*/  UIMAD UR4, UR10, UR5, UR4 ;  /* 0x000000050a0472a4 */ /* 0x000fe2000f8e0204 */
[----:B------:R-:W-:Y:S01]  /*20c0*/  ISETP.GE.AND P5, PT, R49, c[0x0][0x1d4], PT ;  /* 0x0000750031007a0c */ /* 0x000fe20003fa6270 */
[----:B------:R-:W-:Y:S01]  /*20d0*/  UISETP.GT.AND UP0, UPT, UR28, UR7, UPT ;  /* 0x000000071c00728c */ /* 0x000fe2000bf04270 */
[----:B------:R-:W-:Y:S01]  /*20e0*/  IMAD R242, R0, c[0x0][0x2b8], R12 ;  /* 0x0000ae0000f27a24 */ /* 0x000fe200078e020c */
[----:B------:R-:W-:Y:S01]  /*20f0*/  SHF.R.S32.HI R12, RZ, 0x4, R19 ;  /* 0x00000004ff0c7819 */ /* 0x000fe20000011413 */
[----:B------:R-:W-:Y:S01]  /*2100*/  UIADD3 UR9, UR17, UR4, URZ ;  /* 0x0000000411097290 */ /* 0x000fe2000fffe03f */
[----:B------:R-:W-:Y:S01]  /*2110*/  ISETP.GE.AND P6, PT, R48, c[0x0][0x1d4], PT ;  /* 0x0000750030007a0c */ /* 0x000fe20003fc6270 */
[----:B----4-:R-:W-:Y:S01]  /*2120*/  IMAD.WIDE.U32 R6, R242, c[0x0][0x1e0], RZ ;  /* 0x00007800f2067a25 */ /* 0x010fe200078e00ff */
[----:B------:R-:W-:Y:S01]  /*2130*/  SHF.R.S32.HI R0, RZ, 0x1f, R242 ;  /* 0x0000001fff007819 */ /* 0x000fe200000114f2 */
[----:B------:R-:W-:Y:S01]  /*2140*/  ULDC.64 UR4, c[0x0][0x210] ;  /* 0x0000840000047ab9 */ /* 0x000fe20000000a00 */
[----:B-1----:R-:W-:Y:S01]  /*2150*/  LEA.HI R11, R19, R12, RZ, 0x1 ;  /* 0x0000000c130b7211 */ /* 0x002fe200078f08ff */
[----:B------:R-:W-:Y:S01]  /*2160*/  UIMAD UR20, UR20, UR4, URZ ;  /* 0x00000004141472a4 */ /* 0x000fe2000f8e023f */
[----:B------:R-:W-:Y:S01]  /*2170*/  ISETP.GE.AND P2, PT, R249, c[0x0][0x1d4], PT ;  /* 0x00007500f9007a0c */ /* 0x000fe20003f46270 */
[----:B------:R-:W-:Y:S01]  /*2180*/  IMAD R3, R0, c[0x0][0x1e0], RZ ;  /* 0x0000780000037a24 */ /* 0x000fe200078e02ff */
[----:B------:R-:W-:Y:S01]  /*2190*/  LOP3.LUT R11, R11, 0xfffffffe, RZ, 0xc0, !PT ;  /* 0xfffffffe0b0b7812 */ /* 0x000fe200078ec0ff */
[----:B------:R-:W-:Y:S01]  /*21a0*/  UIMAD.WIDE.U32 UR24, UR10, UR4, URZ ;  /* 0x000000040a1872a5 */ /* 0x000fe2000f8e003f */
[----:B------:R-:W-:Y:S01]  /*21b0*/  SHF.R.S32.HI R122, RZ, 0x1f, R121 ;  /* 0x0000001fff7a7819 */ /* 0x000fe20000011479 */
[----:B------:R-:W-:Y:S01]  /*21c0*/  IMAD R3, R242, c[0x0][0x1e4], R3 ;  /* 0x00007900f2037a24 */ /* 0x000fe200078e0203 */
[----:B------:R-:W-:Y:S01]  /*21d0*/  UIMAD UR20, UR10, UR5, UR20 ;  /* 0x000000050a1472a4 */ /* 0x000fe2000f8e0214 */
[----:B--23--:R-:W-:Y:S01]  /*21e0*/  IMAD.IADD R16, R12, 0x1, -R11 ;  /* 0x000000010c107824 */ /* 0x00cfe200078e0a0b */
[----:B------:R-:W-:Y:S01]  /*21f0*/  SHF.R.S32.HI R125, RZ, 0x1f, R249 ;  /* 0x0000001fff7d7819 */ /* 0x000fe200000114f9 */
[----:B------:R-:W-:Y:S01]  /*2200*/  IMAD.IADD R7, R7, 0x1, R3 ;  /* 0x0000000107077824 */ /* 0x000fe200078e0203 */
[----:B------:R-:W-:Y:S01]  /*2210*/  UIADD3 UR20, UR25, UR20, URZ ;  /* 0x0000001419147290 */ /* 0x000fe2000fffe03f */
[----:B------:R-:W-:Y:S01]  /*2220*/  IMAD R3, R0, c[0x0][0x208], RZ ;  /* 0x0000820000037a24 */ /* 0x000fe200078e02ff */
[----:B------:R-:W-:Y:S01]  /*2230*/  STL [R1+0x20], R122 ;  /* 0x0000207a01007387 */ /* 0x000fe20000100800 */
[----:B------:R-:W-:-:S02]  /*2240*/  SEL R118, RZ, 0x10, P6 ;  /* 0x00000010ff767807 */ /* 0x000fc40003000000 */
[----:B------:R-:W-:Y:S01]  /*2250*/  IMAD R3, R242, c[0x0][0x20c], R3 ;  /* 0x00008300f2037a24 */ /* 0x000fe200078e0203 */
[----:B------:R-:W-:Y:S02]  /*2260*/  IADD3 R241, R239, 0x100, RZ ;  /* 0x00000100eff17810 */ /* 0x000fe40007ffe0ff */
[----:B------:R-:W-:Y:S02]  /*2270*/  SHF.R.S32.HI R120, RZ, 0x1f, R251 ;  /* 0x0000001fff787819 */ /* 0x000fe400000114fb */
[----:B-----5:R-:W-:Y:S01]  /*2280*/  SHF.R.S32.HI R10, RZ, 0x1f, R240 ;  /* 0x0000001fff0a7819 */ /* 0x020fe200000114f0 */
[----:B------:R-:W-:-:S04]  /*2290*/  IMAD.WIDE.U32 R8, R240, c[0x0][0x1f0], R6 ;  /* 0x00007c00f0087a25 */ /* 0x000fc800078e0006 */
[----:B------:R-:W-:Y:S01]  /*22a0*/  IMAD R5, R10, c[0x0][0x1f0], RZ ;  /* 0x00007c000a057a24 */ /* 0x000fe200078e02ff */
[----:B------:R-:W-:Y:S01]  /*22b0*/  IADD3 R0, P0, R8, UR16, RZ ;  /* 0x0000001008007c10 */ /* 0x000fe2000ff1e0ff */
[----:B------:R-:W-:-:S04]  /*22c0*/  IMAD.WIDE.U32 R6, R242, c[0x0][0x208], RZ ;  /* 0x00008200f2067a25 */ /* 0x000fc800078e00ff */
[----:B------:R-:W-:Y:S02]  /*22d0*/  IMAD R5, R240, c[0x0][0x1f4], R5 ;  /* 0x00007d00f0057a24 */ /* 0x000fe400078e0205 */
[----:B------:R-:W-:Y:S02]  /*22e0*/  IMAD.IADD R7, R7, 0x1, R3 ;  /* 0x0000000107077824 */ /* 0x000fe400078e0203 */
[----:B------:R-:W-:Y:S01]  /*22f0*/  IMAD R3, R10, c[0x0][0x218], RZ ;  /* 0x000086000a037a24 */ /* 0x000fe200078e02ff */
[----:B------:R-:W-:Y:S01]  /*2300*/  IADD3.X R8, R9, UR9, R5, P0, !PT ;  /* 0x0000000909087c10 */ /* 0x000fe200087fe405 */
[----:B------:R-:W-:Y:S01]  /*2310*/  IMAD.WIDE.U32 R6, R240, c[0x0][0x218], R6 ;  /* 0x00008600f0067a25 */ /* 0x000fe200078e0006 */
[----:B------:R-:W-:-:S03]  /*2320*/  LEA R12, P0, R0, c[0x0][0x1c8], 0x1 ;  /* 0x00007200000c7a11 */ /* 0x000fc600078008ff */
[----:B------:R-:W-:Y:S01]  /*2330*/  IMAD.SHL.U32 R10, R26, 0x8, RZ ;  /* 0x000000081a0a7824 */ /* 0x000fe200078e00ff */
[----:B------:R-:W-:Y:S01]  /*2340*/  LEA.HI.X R11, R0, c[0x0][0x1cc], R8, 0x1, P0 ;  /* 0x00007300000b7a11 */ /* 0x000fe200000f0c08 */
[----:B------:R-:W-:Y:S01]  /*2350*/  IMAD.SHL.U32 R0, R27, 0x40, RZ ;  /* 0x000000401b007824 */ /* 0x000fe200078e00ff */
[----:B------:R-:W-:Y:S01]  /*2360*/  SHFL.IDX PT, R8, R12, RZ, 0x181f ;  /* 0x00181fff0c087589 */ /* 0x000fe200000e0000 */
[----:B------:R-:W-:Y:S01]  /*2370*/  IMAD R5, R240, c[0x0][0x21c], R3 ;  /* 0x00008700f0057a24 */ /* 0x000fe200078e0203 */
[----:B------:R-:W-:Y:S02]  /*2380*/  IADD3 R3, P0, R6, UR24, RZ ;  /* 0x0000001806037c10 */ /* 0x000fe4000ff1e0ff */
[----:B------:R-:W-:Y:S01]  /*2390*/  LOP3.LUT R0, R0, 0x1c0, RZ, 0xc0, !PT ;  /* 0x000001c000007812 */ /* 0x000fe200078ec0ff */
[----:B------:R-:W1:Y:S01]  /*23a0*/  SHFL.IDX PT, R9, R11, RZ, 0x181f ;  /* 0x00181fff0b097589 */ /* 0x000e6200000e0000 */
[----:B------:R-:W-:Y:S02]  /*23b0*/  IADD3.X R6, R7, UR20, R5, P0, !PT ;  /* 0x0000001407067c10 */ /* 0x000fe400087fe405 */
[----:B------:R-:W-:Y:S01]  /*23c0*/  LOP3.LUT R10, R0, 0x8, R10, 0xf8, !PT ;  /* 0x00000008000a7812 */ /* 0x000fe200078ef80a */
[----:B------:R1:W-:Y:S01]  /*23d0*/  SHFL.IDX PT, R7, R11, 0x1, 0x181f ;  /* 0x00381f000b077f89 */ /* 0x0003e200000e0000 */
[----:B------:R-:W-:-:S02]  /*23e0*/  SHF.R.U32.HI R0, RZ, 0x3, R0 ;  /* 0x00000003ff007819 */ /* 0x000fc40000011600 */
[C---:B------:R-:W-:Y:S02]  /*23f0*/  LEA R5, P0, R3.reuse, c[0x0][0x1f8], 0x1 ;  /* 0x00007e0003057a11 */ /* 0x040fe400078008ff */
[----:B------:R-:W-:Y:S02]  /*2400*/  LOP3.LUT R0, R10, R0, RZ, 0x3c, !PT ;  /* 0x000000000a007212 */ /* 0x000fe400078e3cff */
[----:B------:R-:W-:Y:S01]  /*2410*/  IADD3 R26, -R26, UR8, -R112 ;  /* 0x000000081a1a7c10 */ /* 0x000fe2000fffe970 */
[----:B------:R-:W-:Y:S01]  /*2420*/  SHFL.IDX PT, R14, R5, RZ, 0x181f ;  /* 0x00181fff050e7589 */ /* 0x000fe200000e0000 */
[----:B------:R-:W-:Y:S01]  /*2430*/  LEA.HI.X R3, R3, c[0x0][0x1fc], R6, 0x1, P0 ;  /* 0x00007f0003037a11 */ /* 0x000fe200000f0c06 */
[----:B------:R-:W-:Y:S01]  /*2440*/  IMAD R0, R16, 0x200, R0 ;  /* 0x0000020010007824 */ /* 0x000fe200078e0200 */
[----:B------:R-:W-:Y:S01]  /*2450*/  LOP3.LUT P0, RZ, R27, 0x2, RZ, 0xc0, !PT ;  /* 0x000000021bff7812 */ /* 0x000fe2000780c0ff */
[----:B------:R2:W3:Y:S01]  /*2460*/  SHFL.IDX PT, R6, R12, 0x1, 0x181f ;  /* 0x00381f000c067f89 */ /* 0x0004e200000e0000 */
[----:B------:R-:W-:Y:S01]  /*2470*/  ISETP.GE.AND P1, PT, R26, 0x1, PT ;  /* 0x000000011a00780c */ /* 0x000fe20003f26270 */
[----:B------:R-:W-:-:S02]  /*2480*/  IMAD.SHL.U32 R212, R0, 0x2, RZ ;  /* 0x0000000200d47824 */ /* 0x000fc400078e00ff */
[----:B------:R-:W4:Y:S03]  /*2490*/  SHFL.IDX PT, R21, R3, RZ, 0x181f ;  /* 0x00181fff03157589 */ /* 0x000f2600000e0000 */
[C---:B------:R-:W-:Y:S01]  /*24a0*/  IADD3 R0, R212.reuse, 0x8100, RZ ;  /* 0x00008100d4007810 */ /* 0x040fe20007ffe0ff */
[----:B------:R-:W5:Y:S01]  /*24b0*/  SHFL.IDX PT, R5, R5, 0x1, 0x181f ;  /* 0x00381f0005057f89 */ /* 0x000f6200000e0000 */
[----:B------:R-:W-:-:S03]  /*24c0*/  IADD3 R223, R212, 0x8120, RZ ;  /* 0x00008120d4df7810 */ /* 0x000fc60007ffe0ff */
[----:B------:R-:W-:Y:S01]  /*24d0*/  @P0 IADD3 R223, R0, -0x20, RZ ;  /* 0xffffffe000df0810 */ /* 0x000fe20007ffe0ff */
[----:B------:R3:W4:Y:S01]  /*24e0*/  SHFL.IDX PT, R15, R3, 0x1, 0x181f ;  /* 0x00381f00030f7f89 */ /* 0x00072200000e0000 */
[----:B------:R-:W-:Y:S01]  /*24f0*/  ISETP.GT.AND P0, PT, R26, 0x20, PT ;  /* 0x000000201a00780c */ /* 0x000fe20003f04270 */
[----:B-1----:R-:W-:Y:S01]  /*2500*/  @P1 IMAD.WIDE R10, R123, 0x2, R8 ;  /* 0x000000027b0a1825 */ /* 0x002fe200078e0208 */
[C---:B------:R-:W-:Y:S02]  /*2510*/  IADD3 R238, R223.reuse, 0x800, RZ ;  /* 0x00000800dfee7810 */ /* 0x040fe40007ffe0ff */
[C---:B------:R-:W-:Y:S01]  /*2520*/  IADD3 R237, R223.reuse, 0x1000, RZ ;  /* 0x00001000dfed7810 */ /* 0x040fe20007ffe0ff */
[----:B------:R-:W-:Y:S01]  /*2530*/  IMAD.SHL.U32 R0, R18, 0x40, RZ ;  /* 0x0000004012007824 */ /* 0x000fe200078e00ff */
[----:B------:R-:W-:Y:S01]  /*2540*/  IADD3 R236, R223, 0x1800, RZ ;  /* 0x00001800dfec7810 */ /* 0x000fe20007ffe0ff */
[----:B------:R-:W-:Y:S01]  /*2550*/  IMAD.WIDE R18, R249, 0x2, RZ ;  /* 0x00000002f9127825 */ /* 0x000fe200078e02ff */
[----:B------:R-:W-:-:S02]  /*2560*/  IADD3 R235, R223, 0x2000, RZ ;  /* 0x00002000dfeb7810 */ /* 0x000fc40007ffe0ff */
[----:B------:R-:W-:Y:S01]  /*2570*/  LOP3.LUT R0, R0, 0x1c0, RZ, 0xc0, !PT ;  /* 0x000001c000007812 */ /* 0x000fe200078ec0ff */
[----:B--2---:R-:W-:Y:S01]  /*2580*/  @P1 IMAD.WIDE R12, R249, 0x2, R8 ;  /* 0x00000002f90c1825 */ /* 0x004fe200078e0208 */
[C---:B------:R-:W-:Y:S02]  /*2590*/  IADD3 R234, R223.reuse, 0x2800, RZ ;  /* 0x00002800dfea7810 */ /* 0x040fe40007ffe0ff */
[C---:B------:R-:W-:Y:S02]  /*25a0*/  IADD3 R233, R223.reuse, 0x3000, RZ ;  /* 0x00003000dfe97810 */ /* 0x040fe40007ffe0ff */
[----:B------:R1:W-:Y:S01]  /*25b0*/  @P1 LDGSTS.E.BYPASS.LTC128B.128 [R239+0x8100], [R12.64], !P3 ;  /* 0x081000000cef1fae */ /* 0x0003e2000d901d52 */
[C---:B------:R-:W-:Y:S02]  /*25c0*/  IADD3 R232, R223.reuse, 0x3800, RZ ;  /* 0x00003800dfe87810 */ /* 0x040fe40007ffe0ff */
[C---:B------:R-:W-:Y:S01]  /*25d0*/  IADD3 R231, R223.reuse, 0x4000, RZ ;  /* 0x00004000dfe77810 */ /* 0x040fe20007ffe0ff */
[----:B------:R2:W-:Y:S01]  /*25e0*/  @P1 LDGSTS.E.BYPASS.LTC128B.128 [R239+0xa100], [R10.64], !P5 ;  /* 0x0a1000000aef1fae */ /* 0x0005e2000e901d52 */
[C---:B------:R-:W-:Y:S01]  /*25f0*/  IADD3 R230, R223.reuse, 0x4800, RZ ;  /* 0x00004800dfe67810 */ /* 0x040fe20007ffe0ff */
[----:B---3--:R-:W-:Y:S01]  /*2600*/  IMAD.SHL.U32 R3, R16, 0x8, RZ ;  /* 0x0000000810037824 */ /* 0x008fe200078e00ff */
[----:B------:R-:W-:-:S02]  /*2610*/  IADD3 R229, R223, 0x5000, RZ ;  /* 0x00005000dfe57810 */ /* 0x000fc40007ffe0ff */
[C---:B------:R-:W-:Y:S02]  /*2620*/  IADD3 R228, R223.reuse, 0x5800, RZ ;  /* 0x00005800dfe47810 */ /* 0x040fe40007ffe0ff */
[----:B------:R-:W-:Y:S02]  /*2630*/  LOP3.LUT R3, R0, 0x8, R3, 0xf8, !PT ;  /* 0x0000000800037812 */ /* 0x000fe400078ef803 */
[----:B------:R-:W-:Y:S02]  /*2640*/  SHF.R.U32.HI R0, RZ, 0x3, R0 ;  /* 0x00000003ff007819 */ /* 0x000fe40000011600 */
[----:B------:R-:W-:Y:S02]  /*2650*/  IADD3 R227, R223, 0x6000, RZ ;  /* 0x00006000dfe37810 */ /* 0x000fe40007ffe0ff */
[----:B------:R-:W-:Y:S01]  /*2660*/  LOP3.LUT R114, R3, R0, RZ, 0x3c, !PT ;  /* 0x0000000003727212 */ /* 0x000fe200078e3cff */
[----:B------:R-:W-:Y:S01]  /*2670*/  IMAD.SHL.U32 R0, R20, 0x40, RZ ;  /* 0x0000004014007824 */ /* 0x000fe200078e00ff */
[----:B------:R-:W-:-:S02]  /*2680*/  IADD3 R226, R223, 0x6800, RZ ;  /* 0x00006800dfe27810 */ /* 0x000fc40007ffe0ff */
[C---:B------:R-:W-:Y:S02]  /*2690*/  IADD3 R225, R223.reuse, 0x7000, RZ ;  /* 0x00007000dfe17810 */ /* 0x040fe40007ffe0ff */
[----:B------:R-:W-:Y:S02]  /*26a0*/  LOP3.LUT R113, R0, 0xfffffe00, RZ, 0xc0, !PT ;  /* 0xfffffe0000717812 */ /* 0x000fe400078ec0ff */
[----:B------:R-:W-:Y:S01]  /*26b0*/  IADD3 R224, R223, 0x7800, RZ ;  /* 0x00007800dfe07810 */ /* 0x000fe20007ffe0ff */
[----:B-1----:R-:W-:-:S04]  /*26c0*/  @P0 IMAD.WIDE R12, R121, 0x2, R6 ;  /* 0x00000002790c0825 */ /* 0x002fc800078e0206 */
[----:B--2---:R-:W-:-:S04]  /*26d0*/  @P1 IMAD.WIDE R10, R121, 0x2, R8 ;  /* 0x00000002790a1825 */ /* 0x004fc800078e0208 */
[----:B------:R-:W-:Y:S01]  /*26e0*/  @P1 IMAD.WIDE R8, R251, 0x2, R8 ;  /* 0x00000002fb081825 */ /* 0x000fe200078e0208 */
[----:B------:R1:W-:Y:S03]  /*26f0*/  @P1 LDGSTS.E.BYPASS.LTC128B.128 [R239+0xc100], [R10.64], !P4 ;  /* 0x0c1000000aef1fae */ /* 0x0003e6000e101d52 */
[----:B------:R-:W-:Y:S01]  /*2700*/  IMAD R0, R115, 0x400, R113 ;  /* 0x0000040073007824 */ /* 0x000fe200078e0271 */
[----:B------:R2:W-:Y:S01]  /*2710*/  @P1 LDGSTS.E.BYPASS.LTC128B.128 [R239+0xe100], [R8.64], !P6 ;  /* 0x0e10000008ef1fae */ /* 0x0005e2000f101d52 */
[----:B------:R-:W-:Y:S02]  /*2720*/  IADD3 R30, P1, R14, R18, RZ ;  /* 0x000000120e1e7210 */ /* 0x000fe40007f3e0ff */
[----:B------:R-:W-:-:S03]  /*2730*/  IMAD.IADD R0, R114, 0x1, R0 ;  /* 0x0000000172007824 */ /* 0x000fc600078e0200 */
[----:B----4-:R-:W-:Y:S01]  /*2740*/  IMAD.X R31, R21, 0x1, R19, P1 ;  /* 0x00000001151f7824 */ /* 0x010fe200008e0613 */
[----:B-----5:R-:W-:Y:S01]  /*2750*/  IADD3 R28, P1, R18, R5, RZ ;  /* 0x00000005121c7210 */ /* 0x020fe20007f3e0ff */
[----:B------:R-:W-:Y:S02]  /*2760*/  IMAD.SHL.U32 R219, R0, 0x2, RZ ;  /* 0x0000000200db7824 */ /* 0x000fe400078e00ff */
[----:B------:R-:W-:Y:S02]  /*2770*/  IMAD.MOV.U32 R0, RZ, RZ, 0x40 ;  /* 0x00000040ff007424 */ /* 0x000fe400078e00ff */
[----:B------:R-:W-:Y:S02]  /*2780*/  IMAD.X R29, R19, 0x1, R15, P1 ;  /* 0x00000001131d7824 */ /* 0x000fe400008e060f */
[--C-:B------:R-:W-:Y:S02]  /*2790*/  IMAD R220, R4, 0x2, R219.reuse ;  /* 0x0000000204dc7824 */ /* 0x100fe400078e02db */
[----:B------:R-:W-:-:S02]  /*27a0*/  IMAD R222, R2, 0x2, R219 ;  /* 0x0000000202de7824 */ /* 0x000fc400078e02db */
[----:B------:R-:W-:Y:S02]  /*27b0*/  IMAD R221, R2, 0x2, R220 ;  /* 0x0000000202dd7824 */ /* 0x000fe400078e02dc */
[----:B-1----:R-:W-:-:S04]  /*27c0*/  @P0 IMAD.WIDE R10, R249, 0x2, R6 ;  /* 0x00000002f90a0825 */ /* 0x002fc800078e0206 */
[--C-:B--2---:R-:W-:Y:S01]  /*27d0*/  @P0 IMAD.WIDE R8, R123, 0x2, R6.reuse ;  /* 0x000000027b080825 */ /* 0x104fe200078e0206 */
[----:B------:R1:W-:Y:S03]  /*27e0*/  @P0 LDGSTS.E.BYPASS.LTC128B.128 [R239+0x9100], [R10.64], !P3 ;  /* 0x091000000aef0fae */ /* 0x0003e6000d901d52 */
[C---:B------:R-:W-:Y:S01]  /*27f0*/  @P0 IMAD.WIDE R6, R251.reuse, 0x2, R6 ;  /* 0x00000002fb060825 */ /* 0x040fe200078e0206 */
[----:B------:R2:W-:Y:S04]  /*2800*/  @P0 LDGSTS.E.BYPASS.LTC128B.128 [R239+0xb100], [R8.64], !P5 ;  /* 0x0b10000008ef0fae */ /* 0x0005e8000e901d52 */
[----:B------:R3:W-:Y:S04]  /*2810*/  @P0 LDGSTS.E.BYPASS.LTC128B.128 [R239+0xd100], [R12.64], !P4 ;  /* 0x0d1000000cef0fae */ /* 0x0007e8000e101d52 */
[----:B------:R4:W-:Y:S04]  /*2820*/  @P0 LDGSTS.E.BYPASS.LTC128B.128 [R239+0xf100], [R6.64], !P6 ;  /* 0x0f10000006ef0fae */ /* 0x0009e8000f101d52 */
[----:B------:R-:W0:Y:S01]  /*2830*/  LDGDEPBAR ;  /* 0x00000000000079af */ /* 0x000e220000000000 */
[----:B-1----:R-:W-:-:S04]  /*2840*/  IMAD.WIDE R10, R251, 0x2, RZ ;  /* 0x00000002fb0a7825 */ /* 0x002fc800078e02ff */
[----:B--2---:R-:W-:-:S05]  /*2850*/  IMAD.WIDE R8, R123, 0x2, RZ ;  /* 0x000000027b087825 */ /* 0x004fca00078e02ff */
[----:B------:R-:W-:Y:S02]  /*2860*/  IADD3 R22, P1, R14, R8, RZ ;  /* 0x000000080e167210 */ /* 0x000fe40007f3e0ff */
[----:B------:R-:W-:Y:S01]  /*2870*/  IADD3 R16, P0, R8, R5, RZ ;  /* 0x0000000508107210 */ /* 0x000fe20007f1e0ff */
[----:B----4-:R-:W-:Y:S01]  /*2880*/  IMAD.WIDE R6, R121, 0x2, RZ ;  /* 0x0000000279067825 */ /* 0x010fe200078e02ff */
[----:B------:R-:W-:-:S04]  /*2890*/  DEPBAR.LE SB0, 0x1 ;  /* 0x000080400000791a */ /* 0x000fc80000000000 */
[----:B------:R-:W-:Y:S01]  /*28a0*/  IMAD.X R23, R21, 0x1, R9, P1 ;  /* 0x0000000115177824 */ /* 0x000fe200008e0609 */
[----:B------:R-:W-:Y:S01]  /*28b0*/  IADD3 R18, P1, R14, R6, RZ ;  /* 0x000000060e127210 */ /* 0x000fe20007f3e0ff */
[----:B------:R-:W-:Y:S01]  /*28c0*/  IMAD.X R17, R9, 0x1, R15, P0 ;  /* 0x0000000109117824 */ /* 0x000fe200000e060f */
[----:B------:R-:W-:-:S04]  /*28d0*/  DEPBAR.LE SB0, 0x0 ;  /* 0x000080000000791a */ /* 0x000fc80000000000 */
[----:B------:R-:W-:Y:S01]  /*28e0*/  BAR.SYNC.DEFER_BLOCKING 0x0 ;  /* 0x0000000000007b1d */ /* 0x000fe20000010000 */
[----:B------:R-:W-:Y:S01]  /*28f0*/  IADD3 R24, P0, R6, R5, RZ ;  /* 0x0000000506187210 */ /* 0x000fe20007f1e0ff */
[----:B------:R-:W-:Y:S01]  /*2900*/  IMAD.X R19, R21, 0x1, R7, P1 ;  /* 0x0000000115137824 */ /* 0x000fe200008e0607 */
[----:B------:R-:W-:-:S03]  /*2910*/  IADD3 R6, P1, R14, R10, RZ ;  /* 0x0000000a0e067210 */ /* 0x000fc60007f3e0ff */
[----:B------:R-:W-:Y:S01]  /*2920*/  IMAD.X R25, R7, 0x1, R15, P0 ;  /* 0x0000000107197824 */ /* 0x000fe200000e060f */
[----:B------:R-:W-:Y:S01]  /*2930*/  IADD3 R20, P0, R10, R5, RZ ;  /* 0x000000050a147210 */ /* 0x000fe20007f1e0ff */
[----:B------:R-:W-:Y:S01]  /*2940*/  IMAD.X R7, R21, 0x1, R11, P1 ;  /* 0x0000000115077824 */ /* 0x000fe200008e060b */
[----:B------:R-:W-:-:S03]  /*2950*/  ISETP.GE.AND P1, PT, R49, c[0x0][0x1d4], PT ;  /* 0x0000750031007a0c */ /* 0x000fc60003f26270 */
[----:B------:R-:W-:Y:S01]  /*2960*/  IMAD.X R21, R11, 0x1, R15, P0 ;  /* 0x000000010b157824 */ /* 0x000fe200000e060f */
[----:B------:R-:W-:Y:S02]  /*2970*/  ISETP.LT.OR P0, PT, R26, 0x1, P2 ;  /* 0x000000011a00780c */ /* 0x000fe40001701670 */
[----:B------:R-:W-:Y:S01]  /*2980*/  ISETP.GE.AND P2, PT, R52, c[0x0][0x1d4], PT ;  /* 0x0000750034007a0c */ /* 0x000fe20003f46270 */
[----:B------:R-:W-:Y:S04]  /*2990*/  LDSM.16.M88.4 R8, [R219+0x10100] ;  /* 0x01010000db08783b */ /* 0x000fe80000000200 */
[----:B---3--:R-:W-:Y:S04]  /*29a0*/  LDSM.16.M88.4 R12, [R220+0x10100] ;  /* 0x01010000dc0c783b */ /* 0x008fe80000000200 */
[----:B------:R-:W-:Y:S04]  /*29b0*/  LDSM.16.M88.4 R40, [R212+0x8100] ;  /* 0x00810000d428783b */ /* 0x000fe80000000200 */
[----:B------:R-:W1:Y:S04]  /*29c0*/  LDSM.16.M88.4 R36, [R212+0x8900] ;  /* 0x00890000d424783b */ /* 0x000e680000000200 */
[----:B------:R-:W2:Y:S04]  /*29d0*/  LDSM.16.M88.4 R32, [R212+0x9100] ;  /* 0x00910000d420783b */ /* 0x000ea80000000200 */
[----:B------:R-:W-:Y:S04]  /*29e0*/  LDSM.16.M88.4 R44, [R212+0x9900] ;  /* 0x00990000d42c783b */ /* 0x000fe80000000200 */
[----:B------:R-:W-:Y:S04]  /*29f0*/  LDSM.16.M88.4 R64, [R223] ;  /* 0x00000000df40783b */ /* 0x000fe80000000200 */
[----:B------:R-:W3:Y:S04]  /*2a00*/  LDSM.16.M88.4 R72, [R223+0x800] ;  /* 0x00080000df48783b */ /* 0x000ee80000000200 */
[----:B------:R-:W-:Y:S04]  /*2a10*/  LDSM.16.M88.4 R76, [R223+0x1000] ;  /* 0x00100000df4c783b */ /* 0x000fe80000000200 */
[----:B------:R-:W4:Y:S04]  /*2a20*/  LDSM.16.M88.4 R80, [R223+0x1800] ;  /* 0x00180000df50783b */ /* 0x000f280000000200 */
[----:B------:R-:W-:Y:S01]  /*2a30*/  @!PT LDS RZ, [RZ] ;  /* 0x00000000fffff984 */ /* 0x000fe20000000800 */
[----:B------:R-:W-:Y:S01]  /*2a40*/  @!PT LDS RZ, [RZ] ;  /* 0x00000000fffff984 */ /* 0x000fe20000000800 */
[----:B------:R-:W-:Y:S01]  /*2a50*/  @!PT LDS RZ, [RZ] ;  /* 0x00000000fffff984 */ /* 0x000fe20000000800 */
[----:B------:R5:W-:Y:S01]  /*2a60*/  LDGSTS.E.BYPASS.LTC128B.128 [R239+0x100], [R30.64], !P0 ;  /* 0x001000001eef7fae */ /* 0x000be2000c101d52 */
[C---:B------:R-:W-:Y:S01]  /*2a70*/  ISETP.LT.OR P0, PT, R26.reuse, 0x1, P1 ;  /* 0x000000011a00780c */ /* 0x040fe20000f01670 */
[C---:B-1----:R-:W-:Y:S11]  /*2a80*/  HMMA.16816.F32.BF16 R56, R8.reuse, R36, RZ ;  /* 0x000000240838723c */ /* 0x042ff600000418ff */
[----:B------:R-:W-:Y:S01]  /*2a90*/  @!UPT UIADD3 URZ, URZ, URZ, URZ ;  /* 0x0000003f3f3ff290 */ /* 0x000fe2000fffe03f */
[----:B------:R1:W-:Y:S01]  /*2aa0*/  LDGSTS.E.BYPASS.LTC128B.128 [R239+0x2100], [R22.64], !P0 ;  /* 0x0210000016ef7fae */ /* 0x0003e2000c101d52 */
[----:B------:R-:W-:Y:S02]  /*2ab0*/  ISETP.LT.OR P0, PT, R26, 0x1, P2 ;  /* 0x000000011a00780c */ /* 0x000fe40001701670 */
[----:B------:R-:W-:Y:S02]  /*2ac0*/  ISETP.GE.AND P2, PT, R48, c[0x0][0x1d4], PT ;  /* 0x0000750030007a0c */ /* 0x000fe40003f46270 */
[C---:B------:R-:W-:Y:S09]  /*2ad0*/  HMMA.16816.F32.BF16 R48, R8.reuse, R40, RZ ;  /* 0x000000280830723c */ /* 0x040ff200000418ff */
[----:B------:R1:W-:Y:S01]  /*2ae0*/  LDGSTS.E.BYPASS.LTC128B.128 [R239+0x4100], [R18.64], !P0 ;  /* 0x0410000012ef7fae */ /* 0x0003e2000c101d52 */
[----:B------:R-:W-:Y:S01]  /*2af0*/  ISETP.LT.OR P0, PT, R26, 0x1, P2 ;  /* 0x000000011a00780c */ /* 0x000fe20001701670 */
[C---:B------:R-:W-:Y:S08]  /*2b00*/  HMMA.16816.F32.BF16 R40, R8.reuse, R42, RZ ;  /* 0x0000002a0828723c */ /* 0x040ff000000418ff */
[----:B------:R-:W-:Y:S04]  /*2b10*/  HMMA.16816.F32.BF16 R60, R8, R38, RZ ;  /* 0x00000026083c723c */ /* 0x000fe800000418ff */
[----:B------:R1:W-:Y:S01]  /*2b20*/  LDGSTS.E.BYPASS.LTC128B.128 [R239+0x6100], [R6.64], !P0 ;  /* 0x0610000006ef7fae */ /* 0x0003e2000c101d52 */
[----:B------:R-:W-:-:S03]  /*2b30*/  ISETP.GE.AND P0, PT, R249, c[0x0][0x1d4], PT ;  /* 0x00007500f9007a0c */ /* 0x000fc60003f06270 */
[----:B--2---:R-:W-:Y:S01]  /*2b40*/  HMMA.16816.F32.BF16 R36, R8, R34, RZ ;  /* 0x000000220824723c */ /* 0x004fe200000418ff */
[C---:B------:R-:W-:Y:S11]  /*2b50*/  ISETP.LT.OR P0, PT, R26.reuse, 0x21, P0 ;  /* 0x000000211a00780c */ /* 0x040ff60000701670 */
[----:B------:R-:W-:Y:S02]  /*2b60*/  @!UPT UIADD3 URZ, URZ, URZ, URZ ;  /* 0x0000003f3f3ff290 */ /* 0x000fe4000fffe03f */
[----:B------:R5:W-:Y:S01]  /*2b70*/  LDGSTS.E.BYPASS.LTC128B.128 [R239+0x1100], [R28.64], !P0 ;  /* 0x011000001cef7fae */ /* 0x000be2000c101d52 */
[----:B------:R-:W-:Y:S01]  /*2b80*/  ISETP.LT.OR P0, PT, R26, 0x21, P1 ;  /* 0x000000211a00780c */ /* 0x000fe20000f01670 */
[----:B---3--:R-:W-:Y:S01]  /*2b90*/  HMMA.16816.F32.BF16 R60, R12, R74, R60 ;  /* 0x0000004a0c3c723c */ /* 0x008fe2000004183c */
[----:B------:R-:W-:-:S04]  /*2ba0*/  ISETP.GE.AND P1, PT, R52, c[0x0][0x1d4], PT ;  /* 0x0000750034007a0c */ /* 0x000fc80003f26270 */
[----:B------:R-:W-:-:S03]  /*2bb0*/  ISETP.LT.OR P1, PT, R26, 0x21, P1 ;  /* 0x000000211a00780c */ /* 0x000fc60000f21670 */
[----:B------:R-:W-:Y:S04]  /*2bc0*/  HMMA.16816.F32.BF16 R52, R8, R32, RZ ;  /* 0x000000200834723c */ /* 0x000fe800000418ff */
[----:B------:R1:W-:Y:S01]  /*2bd0*/  LDGSTS.E.BYPASS.LTC128B.128 [R239+0x3100], [R16.64], !P0 ;  /* 0x0310000010ef7fae */ /* 0x0003e2000c101d52 */
[----:B------:R-:W-:-:S03]  /*2be0*/  LOP3.LUT P0, RZ, R27, 0x4, RZ, 0xc0, !PT ;  /* 0x000000041bff7812 */ /* 0x000fc6000780c0ff */
[C---:B------:R-:W-:Y:S01]  /*2bf0*/  HMMA.16816.F32.BF16 R32, R8.reuse, R44, RZ ;  /* 0x0000002c0820723c */ /* 0x040fe200000418ff */
[----:B------:R-:W-:Y:S01]  /*2c00*/  SEL R0, R0, 0xffffffc0, !P0 ;  /* 0xffffffc000007807 */ /* 0x000fe20004000000 */
[----:B------:R2:W-:Y:S01]  /*2c10*/  LDGSTS.E.BYPASS.LTC128B.128 [R239+0x5100], [R24.64], !P1 ;  /* 0x0510000018ef7fae */ /* 0x0005e2000c901d52 */
[----:B------:R-:W-:Y:S02]  /*2c20*/  ISETP.LT.OR P0, PT, R26, 0x21, P2 ;  /* 0x000000211a00780c */ /* 0x000fe40001701670 */
[----:B------:R-:W-:Y:S01]  /*2c30*/  ISETP.GT.AND P2, PT, R252, 0x3f, PT ;  /* 0x0000003ffc00780c */ /* 0x000fe20003f44270 */
[----:B------:R-:W-:Y:S02]  /*2c40*/  IMAD.IADD R218, R212, 0x1, R0 ;  /* 0x00000001d4da7824 */ /* 0x000fe400078e0200 */
[----:B------:R-:W-:Y:S01]  /*2c50*/  IMAD.IADD R217, R0, 0x1, R223 ;  /* 0x0000000100d97824 */ /* 0x000fe200078e02df */
[----:B-----5:R-:W-:Y:S07]  /*2c60*/  HMMA.16816.F32.BF16 R28, R8, R46, RZ ;  /* 0x0000002e081c723c */ /* 0x020fee00000418ff */
[----:B------:R3:W-:Y:S01]  /*2c70*/  LDGSTS.E.BYPASS.LTC128B.128 [R239+0x7100], [R20.64], !P0 ;  /* 0x0710000014ef7fae */ /* 0x0007e2000c101d52 */
[----:B------:R-:W-:Y:S01]  /*2c80*/  HMMA.16816.F32.BF16 R8, R12, R66, R40 ;  /* 0x000000420c08723c */ /* 0x000fe20000041828 */
[----:B------:R-:W-:-:S02]  /*2c90*/  PLOP3.LUT P0, PT, PT, PT, UP0, 0x40, 0x0 ;  /* 0x000000000000781c */ /* 0x000fc40003f0e808 */
[----:B------:R-:W-:Y:S04]  /*2ca0*/  LDSM.16.M88.4 R68, [R218+0x8900] ;  /* 0x00890000da44783b */ /* 0x000fe80000000200 */
[----:B-1----:R-:W-:Y:S01]  /*2cb0*/  LDSM.16.M88.4 R16, [R222+0x10100] ;  /* 0x01010000de10783b */ /* 0x002fe20000000200 */
[C---:B------:R-:W-:Y:S03]  /*2cc0*/  HMMA.16816.F32.BF16 R40, R12.reuse, R72, R56 ;  /* 0x000000480c28723c */ /* 0x040fe60000041838 */
[----:B------:R-:W-:Y:S04]  /*2cd0*/  LDSM.16.M88.4 R56, [R218+0x9900] ;  /* 0x00990000da38783b */ /* 0x000fe80000000200 */
[----:B--2---:R-:W1:Y:S01]  /*2ce0*/  LDSM.16.M88.4 R24, [R218+0x8100] ;  /* 0x00810000da18783b */ /* 0x004e620000000200 */
[C---:B----4-:R-:W-:Y:S03]  /*2cf0*/  HMMA.16816.F32.BF16 R44, R12.reuse, R80, R32 ;  /* 0x000000500c2c723c */ /* 0x050fe60000041820 */
[----:B------:R-:W-:Y:S04]  /*2d00*/  LDSM.16.M88.4 R72, [R217+0x1800] ;  /* 0x00180000d948783b */ /* 0x000fe80000000200 */
[----:B------:R-:W-:Y:S01]  /*2d10*/  LDSM.16.M88.4 R88, [R212+0xd100] ;  /* 0x00d10000d458783b */ /* 0x000fe20000000200 */
[C---:B---3--:R-:W-:Y:S03]  /*2d20*/  HMMA.16816.F32.BF16 R20, R12.reuse, R64, R48 ;  /* 0x000000400c14723c */ /* 0x048fe60000041830 */
[----:B------:R-:W2:Y:S04]  /*2d30*/  LDSM.16.M88.4 R64, [R218+0x9100] ;  /* 0x00910000da40783b */ /* 0x000ea80000000200 */
[----:B------:R-:W-:Y:S01]  /*2d40*/  LDSM.16.M88.4 R92, [R223+0x4000] ;  /* 0x00400000df5c783b */ /* 0x000fe20000000200 */
[C---:B------:R-:W-:Y:S03]  /*2d50*/  HMMA.16816.F32.BF16 R48, R12.reuse, R76, R52 ;  /* 0x0000004c0c30723c */ /* 0x040fe60000041834 */
[----:B------:R-:W-:Y:S04]  /*2d60*/  LDSM.16.M88.4 R100, [R223+0x4800] ;  /* 0x00480000df64783b */ /* 0x000fe80000000200 */
[----:B------:R-:W-:Y:S01]  /*2d70*/  LDSM.16.M88.4 R96, [R218+0xc900] ;  /* 0x00c90000da60783b */ /* 0x000fe20000000200 */
[C---:B------:R-:W-:Y:S03]  /*2d80*/  HMMA.16816.F32.BF16 R52, R12.reuse, R78, R36 ;  /* 0x0000004e0c34723c */ /* 0x040fe60000041824 */
[----:B------:R-:W-:Y:S04]  /*2d90*/  LDSM.16.M88.4 R76, [R223+0x2000] ;  /* 0x00200000df4c783b */ /* 0x000fe80000000200 */
[----:B------:R-:W-:Y:S01]  /*2da0*/  LDSM.16.M88.4 R108, [R223+0x7800] ;  /* 0x00780000df6c783b */ /* 0x000fe20000000200 */
[----:B------:R-:W-:Y:S03]  /*2db0*/  HMMA.16816.F32.BF16 R12, R12, R82, R28 ;  /* 0x000000520c0c723c */ /* 0x000fe6000004181c */
[----:B------:R-:W-:Y:S04]  /*2dc0*/  LDSM.16.M88.4 R28, [R217] ;  /* 0x00000000d91c783b */ /* 0x000fe80000000200 */
[----:B------:R-:W-:Y:S01]  /*2dd0*/  LDSM.16.M88.4 R80, [R212+0xa100] ;  /* 0x00a10000d450783b */ /* 0x000fe20000000200 */
[C---:B-1----:R-:W-:Y:S03]  /*2de0*/  HMMA.16816.F32.BF16 R32, R16.reuse, R26, R8 ;  /* 0x0000001a1020723c */ /* 0x042fe60000041808 */
[----:B------:R-:W1:Y:S04]  /*2df0*/  LDSM.16.M88.4 R8, [R221+0x10100] ;  /* 0x01010000dd08783b */ /* 0x000e680000000200 */
[----:B------:R-:W-:Y:S01]  /*2e00*/  LDSM.16.M88.4 R104, [R218+0xf900] ;  /* 0x00f90000da68783b */ /* 0x000fe20000000200 */
[C---:B------:R-:W-:Y:S03]  /*2e10*/  HMMA.16816.F32.BF16 R36, R16.reuse, R24, R20 ;  /* 0x000000181024723c */ /* 0x040fe60000041814 */
[----:B------:R-:W3:Y:S04]  /*2e20*/  LDSM.16.M88.4 R24, [R217+0x800] ;  /* 0x00080000d918783b */ /* 0x000ee80000000200 */
[----:B------:R-:W0:Y:S01]  /*2e30*/  LDGDEPBAR ;  /* 0x00000000000079af */ /* 0x000e220000000000 */
[C---:B------:R-:W-:Y:S08]  /*2e40*/  HMMA.16816.F32.BF16 R20, R16.reuse, R68, R40 ;  /* 0x000000441014723c */ /* 0x040ff00000041828 */
[C---:B------:R-:W-:Y:S01]  /*2e50*/  HMMA.16816.F32.BF16 R40, R16.reuse, R70, R60 ;  /* 0x000000461028723c */ /* 0x040fe2000004183c */
[----:B------:R-:W4:Y:S07]  /*2e60*/  LDSM.16.M88.4 R68, [R217+0x1000] ;  /* 0x00100000d944783b */ /* 0x000f2e0000000200 */
[C---:B--2---:R-:W-:Y:S08]  /*2e70*/  HMMA.16816.F32.BF16 R48, R16.reuse, R64, R48 ;  /* 0x000000401030723c */ /* 0x044ff00000041830 */
[C---:B------:R-:W-:Y:S08]  /*2e80*/  HMMA.16816.F32.BF16 R64, R16.reuse, R66, R52 ;  /* 0x000000421040723c */ /* 0x040ff00000041834 */
[C---:B------:R-:W-:Y:S08]  /*2e90*/  HMMA.16816.F32.BF16 R52, R16.reuse, R56, R44 ;  /* 0x000000381034723c */ /* 0x040ff0000004182c */
[----:B------:R-:W-:Y:S01]  /*2ea0*/  HMMA.16816.F32.BF16 R60, R16, R58, R12 ;  /* 0x0000003a103c723c */ /* 0x000fe2000004180c */
[----:B------:R-:W2:Y:S07]  /*2eb0*/  LDSM.16.M88.4 R12, [R219+0x14100] ;  /* 0x01410000db0c783b */ /* 0x000eae0000000200 */
[C---:B-1----:R-:W-:Y:S01]  /*2ec0*/  HMMA.16816.F32.BF16 R56, R8.reuse, R28, R36 ;  /* 0x0000001c0838723c */ /* 0x042fe20000041824 */
[----:B------:R-:W1:Y:S07]  /*2ed0*/  LDSM.16.M88.4 R36, [R212+0xa900] ;  /* 0x00a90000d424783b */ /* 0x000e6e0000000200 */
[C---:B------:R-:W-:Y:S01]  /*2ee0*/  HMMA.16816.F32.BF16 R44, R8.reuse, R30, R32 ;  /* 0x0000001e082c723c */ /* 0x040fe20000041820 */
[----:B------:R-:W5:Y:S07]  /*2ef0*/  LDSM.16.M88.4 R28, [R212+0xb100] ;  /* 0x00b10000d41c783b */ /* 0x000f6e0000000200 */
[C---:B---3--:R-:W-:Y:S08]  /*2f00*/  HMMA.16816.F32.BF16 R32, R8.reuse, R24, R20 ;  /* 0x000000180820723c */ /* 0x048ff00000041814 */
[C---:B----4-:R-:W-:Y:S08]  /*2f10*/  HMMA.16816.F32.BF16 R20, R8.reuse, R68, R48 ;  /* 0x000000440814723c */ /* 0x050ff00000041830 */
[C---:B------:R-:W-:Y:S01]  /*2f20*/  HMMA.16816.F32.BF16 R16, R8.reuse, R70, R64 ;  /* 0x000000460810723c */ /* 0x040fe20000041840 */
[----:B------:R-:W3:Y:S04]  /*2f30*/  LDSM.16.M88.4 R68, [R212+0xb900] ;  /* 0x00b90000d444783b */ /* 0x000ee80000000200 */
[----:B------:R-:W-:Y:S03]  /*2f40*/  LDSM.16.M88.4 R64, [R223+0x2800] ;  /* 0x00280000df40783b */ /* 0x000fe60000000200 */
[C---:B------:R-:W-:Y:S08]  /*2f50*/  HMMA.16816.F32.BF16 R24, R8.reuse, R26, R40 ;  /* 0x0000001a0818723c */ /* 0x040ff00000041828 */
[C---:B------:R-:W-:Y:S08]  /*2f60*/  HMMA.16816.F32.BF16 R52, R8.reuse, R72, R52 ;  /* 0x000000480834723c */ /* 0x040ff00000041834 */
[----:B------:R-:W-:Y:S01]  /*2f70*/  HMMA.16816.F32.BF16 R48, R8, R74, R60 ;  /* 0x0000004a0830723c */ /* 0x000fe2000004183c */
[----:B------:R-:W4:Y:S07]  /*2f80*/  LDSM.16.M88.4 R8, [R220+0x14100] ;  /* 0x01410000dc08783b */ /* 0x000f2e0000000200 */
[C---:B--2---:R-:W-:Y:S08]  /*2f90*/  HMMA.16816.F32.BF16 R84, R12.reuse, R80, R56 ;  /* 0x000000500c54723c */ /* 0x044ff00000041838 */
[C---:B------:R-:W-:Y:S01]  /*2fa0*/  HMMA.16816.F32.BF16 R80, R12.reuse, R82, R44 ;  /* 0x000000520c50723c */ /* 0x040fe2000004182c */
[----:B------:R-:W2:Y:S07]  /*2fb0*/  LDSM.16.M88.4 R44, [R223+0x3000] ;  /* 0x00300000df2c783b */ /* 0x000eae0000000200 */
[C---:B-1----:R-:W-:Y:S01]  /*2fc0*/  HMMA.16816.F32.BF16 R72, R12.reuse, R36, R32 ;  /* 0x000000240c48723c */ /* 0x042fe20000041820 */
[----:B------:R-:W1:Y:S07]  /*2fd0*/  LDSM.16.M88.4 R32, [R223+0x3800] ;  /* 0x00380000df20783b */ /* 0x000e6e0000000200 */
[C---:B------:R-:W-:Y:S01]  /*2fe0*/  HMMA.16816.F32.BF16 R60, R12.reuse, R38, R24 ;  /* 0x000000260c3c723c */ /* 0x040fe20000041818 */
[----:B------:R-:W-:Y:S07]  /*2ff0*/  LDSM.16.M88.4 R24, [R218+0xa100] ;  /* 0x00a10000da18783b */ /* 0x000fee0000000200 */
[C---:B-----5:R-:W-:Y:S08]  /*3000*/  HMMA.16816.F32.BF16 R56, R12.reuse, R28, R20 ;  /* 0x0000001c0c38723c */ /* 0x060ff00000041814 */
[C---:B------:R-:W-:Y:S08]  /*3010*/  HMMA.16816.F32.BF16 R40, R12.reuse, R30, R16 ;  /* 0x0000001e0c28723c */ /* 0x040ff00000041810 */
[C---:B---3--:R-:W-:Y:S08]  /*3020*/  HMMA.16816.F32.BF16 R36, R12.reuse, R68, R52 ;  /* 0x000000440c24723c */ /* 0x048ff00000041834 */
[----:B------:R-:W-:Y:S01]  /*3030*/  HMMA.16816.F32.BF16 R28, R12, R70, R48 ;  /* 0x000000460c1c723c */ /* 0x000fe20000041830 */
[----:B------:R-:W3:Y:S07]  /*3040*/  LDSM.16.M88.4 R12, [R222+0x14100] ;  /* 0x01410000de0c783b */ /* 0x000eee0000000200 */
[C---:B----4-:R-:W-:Y:S01]  /*3050*/  HMMA.16816.F32.BF16 R20, R8.reuse, R76, R84 ;  /* 0x0000004c0814723c */ /* 0x050fe20000041854 */
[----:B------:R-:W-:Y:S07]  /*3060*/  LDSM.16.M88.4 R84, [R218+0xc100] ;  /* 0x00c10000da54783b */ /* 0x000fee0000000200 */
[C---:B------:R-:W-:Y:S01]  /*3070*/  HMMA.16816.F32.BF16 R16, R8.reuse, R78, R80 ;  /* 0x0000004e0810723c */ /* 0x040fe20000041850 */
[----:B------:R-:W4:Y:S04]  /*3080*/  LDSM.16.M88.4 R76, [R218+0xa900] ;  /* 0x00a90000da4c783b */ /* 0x000f280000000200 */
[----:B------:R-:W-:Y:S03]  /*3090*/  LDSM.16.M88.4 R80, [R218+0xb900] ;  /* 0x00b90000da50783b */ /* 0x000fe60000000200 */
[C---:B------:R-:W-:Y:S01]  /*30a0*/  HMMA.16816.F32.BF16 R68, R8.reuse, R64, R72 ;  /* 0x000000400844723c */ /* 0x040fe20000041848 */
[----:B------:R-:W-:Y:S07]  /*30b0*/  LDSM.16.M88.4 R72, [R212+0xc100] ;  /* 0x00c10000d448783b */ /* 0x000fee0000000200 */
[C---:B------:R-:W-:Y:S01]  /*30c0*/  HMMA.16816.F32.BF16 R60, R8.reuse, R66, R60 ;  /* 0x00000042083c723c */ /* 0x040fe2000004183c */
[----:B------:R-:W5:Y:S07]  /*30d0*/  LDSM.16.M88.4 R64, [R218+0xb100] ;  /* 0x00b10000da40783b */ /* 0x000f6e0000000200 */
[C---:B--2---:R-:W-:Y:S08]  /*30e0*/  HMMA.16816.F32.BF16 R56, R8.reuse, R44, R56 ;  /* 0x0000002c0838723c */ /* 0x044ff00000041838 */
[C---:B------:R-:W-:Y:S08]  /*30f0*/  HMMA.16816.F32.BF16 R52, R8.reuse, R46, R40 ;  /* 0x0000002e0834723c */ /* 0x040ff00000041828 */
[C---:B-1----:R-:W-:Y:S01]  /*3100*/  HMMA.16816.F32.BF16 R48, R8.reuse, R32, R36 ;  /* 0x000000200830723c */ /* 0x042fe20000041824 */
[----:B------:R-:W-:Y:S07]  /*3110*/  LDSM.16.M88.4 R36, [R217+0x2800] ;  /* 0x00280000d924783b */ /* 0x000fee0000000200 */
[----:B------:R-:W-:Y:S01]  /*3120*/  HMMA.16816.F32.BF16 R44, R8, R34, R28 ;  /* 0x00000022082c723c */ /* 0x000fe2000004181c */
[----:B------:R-:W-:Y:S07]  /*3130*/  LDSM.16.M88.4 R8, [R221+0x14100] ;  /* 0x01410000dd08783b */ /* 0x000fee0000000200 */
[C---:B---3--:R-:W-:Y:S08]  /*3140*/  HMMA.16816.F32.BF16 R32, R12.reuse, R24, R20 ;  /* 0x000000180c20723c */ /* 0x048ff00000041814 */
[C---:B------:R-:W-:Y:S01]  /*3150*/  HMMA.16816.F32.BF16 R20, R12.reuse, R26, R16 ;  /* 0x0000001a0c14723c */ /* 0x040fe20000041810 */
[----:B------:R-:W1:Y:S04]  /*3160*/  LDSM.16.M88.4 R24, [R217+0x2000] ;  /* 0x00200000d918783b */ /* 0x000e680000000200 */
[----:B------:R-:W-:Y:S03]  /*3170*/  LDSM.16.M88.4 R16, [R219+0x18100] ;  /* 0x01810000db10783b */ /* 0x000fe60000000200 */
[C---:B----4-:R-:W-:Y:S01]  /*3180*/  HMMA.16816.F32.BF16 R28, R12.reuse, R76, R68 ;  /* 0x0000004c0c1c723c */ /* 0x050fe20000041844 */
[----:B------:R-:W2:Y:S07]  /*3190*/  LDSM.16.M88.4 R68, [R217+0x3000] ;  /* 0x00300000d944783b */ /* 0x000eae0000000200 */
[C---:B------:R-:W-:Y:S01]  /*31a0*/  HMMA.16816.F32.BF16 R40, R12.reuse, R78, R60 ;  /* 0x0000004e0c28723c */ /* 0x040fe2000004183c */
[----:B------:R-:W-:Y:S07]  /*31b0*/  LDSM.16.M88.4 R76, [R212+0xc900] ;  /* 0x00c90000d44c783b */ /* 0x000fee0000000200 */
[C---:B-----5:R-:W-:Y:S08]  /*31c0*/  HMMA.16816.F32.BF16 R56, R12.reuse, R64, R56 ;  /* 0x000000400c38723c */ /* 0x060ff00000041838 */
[C---:B------:R-:W-:Y:S01]  /*31d0*/  HMMA.16816.F32.BF16 R52, R12.reuse, R66, R52 ;  /* 0x000000420c34723c */ /* 0x040fe20000041834 */
[----:B------:R-:W3:Y:S07]  /*31e0*/  LDSM.16.M88.4 R64, [R217+0x3800] ;  /* 0x00380000d940783b */ /* 0x000eee0000000200 */
[C---:B------:R-:W-:Y:S08]  /*31f0*/  HMMA.16816.F32.BF16 R60, R12.reuse, R80, R48 ;  /* 0x000000500c3c723c */ /* 0x040ff00000041830 */
[----:B------:R-:W-:Y:S01]  /*3200*/  HMMA.16816.F32.BF16 R48, R12, R82, R44 ;  /* 0x000000520c30723c */ /* 0x000fe2000004182c */
[----:B------:R-:W4:Y:S04]  /*3210*/  LDSM.16.M88.4 R80, [R212+0xd900] ;  /* 0x00d90000d450783b */ /* 0x000f280000000200 */
[----:B------:R-:W5:Y:S03]  /*3220*/  LDSM.16.M88.4 R12, [R220+0x18100] ;  /* 0x01810000dc0c783b */ /* 0x000f660000000200 */
[C---:B-1----:R-:W-:Y:S08]  /*3230*/  HMMA.16816.F32.BF16 R32, R8.reuse, R24, R32 ;  /* 0x000000180820723c */ /* 0x042ff00000041820 */
[C---:B------:R-:W-:Y:S08]  /*3240*/  HMMA.16816.F32.BF16 R24, R8.reuse, R26, R20 ;  /* 0x0000001a0818723c */ /* 0x040ff00000041814 */
[C---:B------:R-:W-:Y:S08]  /*3250*/  HMMA.16816.F32.BF16 R20, R8.reuse, R36, R28 ;  /* 0x000000240814723c */ /* 0x040ff0000004181c */
[C---:B------:R-:W-:Y:S08]  /*3260*/  HMMA.16816.F32.BF16 R28, R8.reuse, R38, R40 ;  /* 0x00000026081c723c */ /* 0x040ff00000041828 */
[C---:B--2---:R-:W-:Y:S08]  /*3270*/  HMMA.16816.F32.BF16 R44, R8.reuse, R68, R56 ;  /* 0x00000044082c723c */ /* 0x044ff00000041838 */
[C---:B------:R-:W-:Y:S01]  /*3280*/  HMMA.16816.F32.BF16 R56, R8.reuse, R70, R52 ;  /* 0x000000460838723c */ /* 0x040fe20000041834 */
[----:B------:R-:W-:Y:S07]  /*3290*/  LDSM.16.M88.4 R68, [R218+0xd100] ;  /* 0x00d10000da44783b */ /* 0x000fee0000000200 */
[C---:B---3--:R-:W-:Y:S08]  /*32a0*/  HMMA.16816.F32.BF16 R60, R8.reuse, R64, R60 ;  /* 0x00000040083c723c */ /* 0x048ff0000004183c */
[----:B------:R-:W-:Y:S01]  /*32b0*/  HMMA.16816.F32.BF16 R40, R8, R66, R48 ;  /* 0x000000420828723c */ /* 0x000fe20000041830 */
[----:B------:R-:W1:Y:S04]  /*32c0*/  LDSM.16.M88.4 R64, [R223+0x5000] ;  /* 0x00500000df40783b */ /* 0x000e680000000200 */
[----:B------:R-:W-:Y:S03]  /*32d0*/  LDSM.16.M88.4 R8, [R222+0x18100] ;  /* 0x01810000de08783b */ /* 0x000fe60000000200 */
[C---:B------:R-:W-:Y:S08]  /*32e0*/  HMMA.16816.F32.BF16 R36, R16.reuse, R72, R32 ;  /* 0x000000481024723c */ /* 0x040ff00000041820 */
[C---:B------:R-:W-:Y:S01]  /*32f0*/  HMMA.16816.F32.BF16 R32, R16.reuse, R74, R24 ;  /* 0x0000004a1020723c */ /* 0x040fe20000041818 */
[----:B------:R-:W-:Y:S07]  /*3300*/  LDSM.16.M88.4 R72, [R218+0xd900] ;  /* 0x00d90000da48783b */ /* 0x000fee0000000200 */
[C---:B------:R-:W-:Y:S08]  /*3310*/  HMMA.16816.F32.BF16 R24, R16.reuse, R76, R20 ;  /* 0x0000004c1018723c */ /* 0x040ff00000041814 */
[C---:B------:R-:W-:Y:S01]  /*3320*/  HMMA.16816.F32.BF16 R20, R16.reuse, R78, R28 ;  /* 0x0000004e1014723c */ /* 0x040fe2000004181c */
[----:B------:R-:W2:Y:S07]  /*3330*/  LDSM.16.M88.4 R76, [R223+0x5800] ;  /* 0x00580000df4c783b */ /* 0x000eae0000000200 */
[C---:B------:R-:W-:Y:S08]  /*3340*/  HMMA.16816.F32.BF16 R28, R16.reuse, R88, R44 ;  /* 0x00000058101c723c */ /* 0x040ff0000004182c */
[C---:B------:R-:W-:Y:S01]  /*3350*/  HMMA.16816.F32.BF16 R56, R16.reuse, R90, R56 ;  /* 0x0000005a1038723c */ /* 0x040fe20000041838 */
[----:B------:R-:W-:Y:S07]  /*3360*/  LDSM.16.M88.4 R88, [R217+0x4800] ;  /* 0x00480000d958783b */ /* 0x000fee0000000200 */
[C---:B----4-:R-:W-:Y:S08]  /*3370*/  HMMA.16816.F32.BF16 R60, R16.reuse, R80, R60 ;  /* 0x00000050103c723c */ /* 0x050ff0000004183c */
[----:B------:R-:W-:Y:S01]  /*3380*/  HMMA.16816.F32.BF16 R52, R16, R82, R40 ;  /* 0x000000521034723c */ /* 0x000fe20000041828 */
[----:B------:R-:W-:Y:S07]  /*3390*/  LDSM.16.M88.4 R80, [R217+0x4000] ;  /* 0x00400000d950783b */ /* 0x000fee0000000200 */
[C---:B-----5:R-:W-:Y:S08]  /*33a0*/  HMMA.16816.F32.BF16 R16, R12.reuse, R92, R36 ;  /* 0x0000005c0c10723c */ /* 0x060ff00000041824 */
[C---:B------:R-:W-:Y:S01]  /*33b0*/  HMMA.16816.F32.BF16 R44, R12.reuse, R94, R32 ;  /* 0x0000005e0c2c723c */ /* 0x040fe20000041820 */
[----:B------:R-:W-:Y:S07]  /*33c0*/  LDSM.16.M88.4 R92, [R217+0x6800] ;  /* 0x00680000d95c783b */ /* 0x000fee0000000200 */
[C---:B------:R-:W-:Y:S08]  /*33d0*/  HMMA.16816.F32.BF16 R48, R12.reuse, R100, R24 ;  /* 0x000000640c30723c */ /* 0x040ff00000041818 */
[C---:B-1----:R-:W-:Y:S08]  /*33e0*/  HMMA.16816.F32.BF16 R36, R12.reuse, R64, R28 ;  /* 0x000000400c24723c */ /* 0x042ff0000004181c */
[C---:B------:R-:W-:Y:S01]  /*33f0*/  HMMA.16816.F32.BF16 R40, R12.reuse, R102, R20 ;  /* 0x000000660c28723c */ /* 0x040fe20000041814 */
[----:B------:R-:W1:Y:S04]  /*3400*/  LDSM.16.M88.4 R20, [R221+0x18100] ;  /* 0x01810000dd14783b */ /* 0x000e680000000200 */
[----:B------:R-:W-:Y:S03]  /*3410*/  LDSM.16.M88.4 R100, [R218+0xf100] ;  /* 0x00f10000da64783b */ /* 0x000fe60000000200 */
[C---:B------:R-:W-:Y:S08]  /*3420*/  HMMA.16816.F32.BF16 R32, R12.reuse, R66, R56 ;  /* 0x000000420c20723c */ /* 0x040ff00000041838 */
[C---:B--2---:R-:W-:Y:S08]  /*3430*/  HMMA.16816.F32.BF16 R28, R12.reuse, R76, R60 ;  /* 0x0000004c0c1c723c */ /* 0x044ff0000004183c */
[----:B------:R-:W-:Y:S01]  /*3440*/  HMMA.16816.F32.BF16 R24, R12, R78, R52 ;  /* 0x0000004e0c18723c */ /* 0x000fe20000041834 */
[----:B------:R-:W2:Y:S07]  /*3450*/  LDSM.16.M88.4 R76, [R217+0x5000] ;  /* 0x00500000d94c783b */ /* 0x000eae0000000200 */
[C---:B------:R-:W-:Y:S08]  /*3460*/  HMMA.16816.F32.BF16 R16, R8.reuse, R84, R16 ;  /* 0x000000540810723c */ /* 0x040ff00000041810 */
[C---:B------:R-:W-:Y:S01]  /*3470*/  HMMA.16816.F32.BF16 R12, R8.reuse, R86, R44 ;  /* 0x00000056080c723c */ /* 0x040fe2000004182c */
[----:B------:R-:W3:Y:S07]  /*3480*/  LDSM.16.M88.4 R84, [R217+0x5800] ;  /* 0x00580000d954783b */ /* 0x000eee0000000200 */
[C---:B------:R-:W-:Y:S08]  /*3490*/  HMMA.16816.F32.BF16 R48, R8.reuse, R96, R48 ;  /* 0x000000600830723c */ /* 0x040ff00000041830 */
[C---:B------:R-:W-:Y:S01]  /*34a0*/  HMMA.16816.F32.BF16 R60, R8.reuse, R98, R40 ;  /* 0x00000062083c723c */ /* 0x040fe20000041828 */
[----:B------:R-:W-:Y:S07]  /*34b0*/  LDSM.16.M88.4 R96, [R218+0xe900] ;  /* 0x00e90000da60783b */ /* 0x000fee0000000200 */
[C---:B------:R-:W-:Y:S01]  /*34c0*/  HMMA.16816.F32.BF16 R64, R8.reuse, R68, R36 ;  /* 0x000000440840723c */ /* 0x040fe20000041824 */
[----:B------:R-:W-:Y:S07]  /*34d0*/  LDSM.16.M88.4 R36, [R212+0xe100] ;  /* 0x00e10000d424783b */ /* 0x000fee0000000200 */
[C---:B------:R-:W-:Y:S01]  /*34e0*/  HMMA.16816.F32.BF16 R56, R8.reuse, R70, R32 ;  /* 0x000000460838723c */ /* 0x040fe20000041820 */
[----:B------:R-:W-:Y:S04]  /*34f0*/  LDSM.16.M88.4 R32, [R212+0xe900] ;  /* 0x00e90000d420783b */ /* 0x000fe80000000200 */
[----:B------:R-:W-:Y:S03]  /*3500*/  LDSM.16.M88.4 R68, [R212+0xf100] ;  /* 0x00f10000d444783b */ /* 0x000fe60000000200 */
[C---:B------:R-:W-:Y:S08]  /*3510*/  HMMA.16816.F32.BF16 R52, R8.reuse, R72, R28 ;  /* 0x000000480834723c */ /* 0x040ff0000004181c */
[----:B------:R-:W-:Y:S01]  /*3520*/  HMMA.16816.F32.BF16 R44, R8, R74, R24 ;  /* 0x0000004a082c723c */ /* 0x000fe20000041818 */
[----:B------:R-:W4:Y:S04]  /*3530*/  LDSM.16.M88.4 R8, [R219+0x1c100] ;  /* 0x01c10000db08783b */ /* 0x000f280000000200 */
[----:B------:R-:W-:Y:S03]  /*3540*/  LDSM.16.M88.4 R72, [R223+0x6000] ;  /* 0x00600000df48783b */ /* 0x000fe60000000200 */
[C---:B-1----:R-:W-:Y:S01]  /*3550*/  HMMA.16816.F32.BF16 R40, R20.reuse, R80, R16 ;  /* 0x000000501428723c */ /* 0x042fe20000041810 */
[----:B------:R-:W1:Y:S07]  /*3560*/  LDSM.16.M88.4 R16, [R220+0x1c100] ;  /* 0x01c10000dc10783b */ /* 0x000e6e0000000200 */
[C---:B------:R-:W-:Y:S01]  /*3570*/  HMMA.16816.F32.BF16 R28, R20.reuse, R82, R12 ;  /* 0x00000052141c723c */ /* 0x040fe2000004180c */
[----:B------:R-:W-:Y:S07]  /*3580*/  LDSM.16.M88.4 R80, [R218+0xe100] ;  /* 0x00e10000da50783b */ /* 0x000fee0000000200 */
[C---:B------:R-:W-:Y:S08]  /*3590*/  HMMA.16816.F32.BF16 R24, R20.reuse, R88, R48 ;  /* 0x000000581418723c */ /* 0x040ff00000041830 */
[C---:B------:R-:W-:Y:S01]  /*35a0*/  HMMA.16816.F32.BF16 R12, R20.reuse, R90, R60 ;  /* 0x0000005a140c723c */ /* 0x040fe2000004183c */
[----:B------:R-:W-:Y:S07]  /*35b0*/  LDSM.16.M88.4 R88, [R223+0x7000] ;  /* 0x00700000df58783b */ /* 0x000fee0000000200 */
[C---:B--2---:R-:W-:Y:S01]  /*35c0*/  HMMA.16816.F32.BF16 R60, R20.reuse, R76, R64 ;  /* 0x0000004c143c723c */ /* 0x044fe20000041840 */
[----:B------:R-:W2:Y:S07]  /*35d0*/  LDSM.16.M88.4 R64, [R212+0xf900] ;  /* 0x00f90000d440783b */ /* 0x000eae0000000200 */
[C---:B------:R-:W-:Y:S08]  /*35e0*/  HMMA.16816.F32.BF16 R56, R20.reuse, R78, R56 ;  /* 0x0000004e1438723c */ /* 0x040ff00000041838 */
[C---:B---3--:R-:W-:Y:S08]  /*35f0*/  HMMA.16816.F32.BF16 R52, R20.reuse, R84, R52 ;  /* 0x000000541434723c */ /* 0x048ff00000041834 */
[----:B------:R-:W-:Y:S01]  /*3600*/  HMMA.16816.F32.BF16 R20, R20, R86, R44 ;  /* 0x000000561414723c */ /* 0x000fe2000004182c */
[----:B------:R-:W3:Y:S07]  /*3610*/  LDSM.16.M88.4 R84, [R223+0x6800] ;  /* 0x00680000df54783b */ /* 0x000eee0000000200 */
[C---:B----4-:R-:W-:Y:S08]  /*3620*/  HMMA.16816.F32.BF16 R48, R8.reuse, R36, R40 ;  /* 0x000000240830723c */ /* 0x050ff00000041828 */
[C---:B------:R-:W-:Y:S08]  /*3630*/  HMMA.16816.F32.BF16 R44, R8.reuse, R38, R28 ;  /* 0x00000026082c723c */ /* 0x040ff0000004181c */
[C---:B------:R-:W-:Y:S08]  /*3640*/  HMMA.16816.F32.BF16 R40, R8.reuse, R32, R24 ;  /* 0x000000200828723c */ /* 0x040ff00000041818 */
[----:B------:R-:W-:Y:S01]  /*3650*/  HMMA.16816.F32.BF16 R36, R8, R34, R12 ;  /* 0x000000220824723c */ /* 0x000fe2000004180c */
[----:B------:R-:W4:Y:S07]  /*3660*/  LDSM.16.M88.4 R12, [R222+0x1c100] ;  /* 0x01c10000de0c783b */ /* 0x000f2e0000000200 */
[----:B-1----:R-:W-:Y:S01]  /*3670*/  HMMA.16816.F32.BF16 R76, R16, R72, R48 ;  /* 0x00000048104c723c */ /* 0x002fe20000041830 */
[----:B------:R-:W-:Y:S07]  /*3680*/  LDSM.16.M88.4 R48, [R217+0x7800] ;  /* 0x00780000d930783b */ /* 0x000fee0000000200 */
[C---:B------:R-:W-:Y:S08]  /*3690*/  HMMA.16816.F32.BF16 R32, R8.reuse, R68, R60 ;  /* 0x000000440820723c */ /* 0x040ff0000004183c */
[C---:B------:R-:W-:Y:S08]  /*36a0*/  HMMA.16816.F32.BF16 R28, R8.reuse, R70, R56 ;  /* 0x00000046081c723c */ /* 0x040ff00000041838 */
[C---:B--2---:R-:W-:Y:S08]  /*36b0*/  HMMA.16816.F32.BF16 R24, R8.reuse, R64, R52 ;  /* 0x000000400818723c */ /* 0x044ff00000041834 */
[----:B------:R-:W-:Y:S01]  /*36c0*/  HMMA.16816.F32.BF16 R20, R8, R66, R20 ;  /* 0x000000420814723c */ /* 0x000fe20000041814 */
[----:B------:R-:W-:Y:S07]  /*36d0*/  LDSM.16.M88.4 R8, [R221+0x1c100] ;  /* 0x01c10000dd08783b */ /* 0x000fee0000000200 */
[C---:B---3--:R-:W-:Y:S08]  /*36e0*/  HMMA.16816.F32.BF16 R68, R16.reuse, R84, R40 ;  /* 0x000000541044723c */ /* 0x048ff00000041828 */
[C---:B------:R-:W-:Y:S01]  /*36f0*/  HMMA.16816.F32.BF16 R64, R16.reuse, R86, R36 ;  /* 0x000000561040723c */ /* 0x040fe20000041824 */
[----:B------:R-:W1:Y:S07]  /*3700*/  LDSM.16.M88.4 R84, [R217+0x6000] ;  /* 0x00600000d954783b */ /* 0x000e6e0000000200 */
[----:B------:R-:W-:Y:S08]  /*3710*/  HMMA.16816.F32.BF16 R72, R16, R74, R44 ;  /* 0x0000004a1048723c */ /* 0x000ff0000004182c */
[----:B----4-:R-:W-:Y:S08]  /*3720*/  HMMA.16816.F32.BF16 R44, R12, R80, R76 ;  /* 0x000000500c2c723c */ /* 0x010ff0000004184c */
[C---:B------:R-:W-:Y:S08]  /*3730*/  HMMA.16816.F32.BF16 R60, R16.reuse, R88, R32 ;  /* 0x00000058103c723c */ /* 0x040ff00000041820 */
[----:B------:R-:W-:Y:S01]  /*3740*/  HMMA.16816.F32.BF16 R56, R16, R90, R28 ;  /* 0x0000005a1038723c */ /* 0x000fe2000004181c */
[----:B------:R-:W2:Y:S01]  /*3750*/  LDSM.16.M88.4 R88, [R217+0x7000] ;  /* 0x00700000d958783b */ /* 0x000ea20000000200 */
[----:B------:R-:W-:-:S06]  /*3760*/  DEPBAR.LE SB0, 0x0 ;  /* 0x000080000000791a */ /* 0x000fcc0000000000 */
[C---:B------:R-:W-:Y:S08]  /*3770*/  HMMA.16816.F32.BF16 R52, R16.reuse, R108, R24 ;  /* 0x0000006c1034723c */ /* 0x040ff00000041818 */
[----:B------:R-:W-:Y:S08]  /*3780*/  HMMA.16816.F32.BF16 R16, R16, R110, R20 ;  /* 0x0000006e1010723c */ /* 0x000ff00000041814 */
[----:B-1----:R-:W-:Y:S08]  /*3790*/  HMMA.16816.F32.BF16 R44, R8, R84, R44 ;  /* 0x00000054082c723c */ /* 0x002ff0000004182c */
[C---:B------:R-:W-:Y:S08]  /*37a0*/  HMMA.16816.F32.BF16 R40, R12.reuse, R82, R72 ;  /* 0x000000520c28723c */ /* 0x040ff00000041848 */
[C---:B------:R-:W-:Y:S08]  /*37b0*/  HMMA.16816.F32.BF16 R28, R12.reuse, R100, R60 ;  /* 0x000000640c1c723c */ /* 0x040ff0000004183c */
[----:B------:R-:W-:Y:S01]  /*37c0*/  HMMA.16816.F32.BF16 R36, R12, R96, R68 ;  /* 0x000000600c24723c */ /* 0x000fe20000041844 */
[----:B------:R-:W-:-:S07]  /*37d0*/  FMUL.FTZ R0, R44, c[0x0][0x320] ;  /* 0x0000c8002c007a20 */ /* 0x000fce0000410000 */
[C---:B------:R-:W-:Y:S08]  /*37e0*/  HMMA.16816.F32.BF16 R32, R12.reuse, R98, R64 ;  /* 0x000000620c20723c */ /* 0x040ff00000041840 */
[C---:B------:R-:W-:Y:S08]  /*37f0*/  HMMA.16816.F32.BF16 R24, R12.reuse, R102, R56 ;  /* 0x000000660c18723c */ /* 0x040ff00000041838 */
[C---:B------:R-:W-:Y:S08]  /*3800*/  HMMA.16816.F32.BF16 R20, R12.reuse, R104, R52 ;  /* 0x000000680c14723c */ /* 0x040ff00000041834 */
[----:B------:R-:W-:Y:S08]  /*3810*/  HMMA.16816.F32.BF16 R12, R12, R106, R16 ;  /* 0x0000006a0c0c723c */ /* 0x000ff00000041810 */
[C---:B------:R-:W-:Y:S08]  /*3820*/  HMMA.16816.F32.BF16 R84, R8.reuse, R86, R40 ;  /* 0x000000560854723c */ /* 0x040ff00000041828 */
[C---:B--2---:R-:W-:Y:S01]  /*3830*/  HMMA.16816.F32.BF16 R40, R8.reuse, R88, R28 ;  /* 0x000000580828723c */ /* 0x044fe2000004181c */
[----:B------:R1:W2:Y:S07]  /*3840*/  MUFU.TANH R29, R0 ;  /* 0x00000000001d7308 */ /* 0x0002ae0000002400 */
[C---:B------:R-:W-:Y:S08]  /*3850*/  HMMA.16816.F32.BF16 R36, R8.reuse, R92, R36 ;  /* 0x0000005c0824723c */ /* 0x040ff00000041824 */
[----:B------:R-:W-:Y:S01]  /*3860*/  HMMA.16816.F32.BF16 R92, R8, R94, R32 ;  /* 0x0000005e085c723c */ /* 0x000fe20000041820 */
[----:B-1----:R-:W-:-:S04]  /*3870*/  FMUL.FTZ R0, R45, c[0x0][0x320] ;  /* 0x0000c8002d007a20 */ /* 0x002fc80000410000 */
[----:B------:R1:W3:Y:S03]  /*3880*/  MUFU.TANH R28, R0 ;  /* 0x00000000001c7308 */ /* 0x0002e60000002400 */
[C---:B------:R-:W-:Y:S08]  /*3890*/  HMMA.16816.F32.BF16 R32, R8.reuse, R48, R20 ;  /* 0x000000300820723c */ /* 0x040ff00000041814 */
[----:B------:R-:W-:Y:S01]  /*38a0*/  HMMA.16816.F32.BF16 R88, R8, R90, R24 ;  /* 0x0000005a0858723c */ /* 0x000fe20000041818 */
[----:B-1----:R-:W-:-:S07]  /*38b0*/  FMUL.FTZ R0, R46, c[0x0][0x320] ;  /* 0x0000c8002e007a20 */ /* 0x002fce0000410000 */
[----:B------:R-:W-:Y:S01]  /*38c0*/  HMMA.16816.F32.BF16 R48, R8, R50, R12 ;  /* 0x000000320830723c */ /* 0x000fe2000004180c */
[----:B------:R1:W4:Y:S01]  /*38d0*/  MUFU.TANH R31, R0 ;  /* 0x00000000001f7308 */ /* 0x0003220000002400 */
[----:B------:R-:W-:Y:S06]  /*38e0*/  BAR.SYNC.DEFER_BLOCKING 0x0 ;  /* 0x0000000000007b1d */ /* 0x000fec0000010000 */
[----:B------:R-:W-:Y:S05]  /*38f0*/  @P0 BRA `(.L_x_1056) ;  /* 0x000004e000000947 */ /* 0x000fea0003800000 */
[----:B--23--:R-:W-:Y:S01]  /*3900*/  ISETP.NE.AND P1, PT, R126, 0x1, PT ;  /* 0x000000017e00780c */ /* 0x00cfe20003f25270 */
[----:B------:R-:W-:Y:S01]  /*3910*/  IMAD.MOV.U32 R240, RZ, RZ, RZ ;  /* 0x000000fffff07224 */ /* 0x000fe200078e00ff */
[----:B------:R-:W-:-:S04]  /*3920*/  IADD3 R3, R252, UR11, R112 ;  /* 0x0000000bfc037c10 */ /* 0x000fc8000fffe070 */
[----:B------:R-:W-:-:S05]  /*3930*/  IADD3 R3, R3, -0x40, RZ ;  /* 0xffffffc003037810 */ /* 0x000fca0007ffe0ff */
[----:B-1----:R-:W-:Y:S02]  /*3940*/  IMAD.MOV.U32 R0, RZ, RZ, R3 ;  /* 0x000000ffff007224 */ /* 0x002fe400078e0003 */
[----:B------:R-:W-:-:S05]  /*3950*/  @P1 IMAD.HI.U32 R5, R3, c[0x0][0x2bc], RZ ;  /* 0x0000af0003051a27 */ /* 0x000fca00078e00ff */
        /* <DEDUP_REMOVED lines=11> */
[----:B------:R-:W-:Y:S01]  /*3a10*/  SEL R25, RZ, 0x10, P4 ;  /* 0x00000010ff197807 */ /* 0x000fe20002000000 */
[----:B------:R-:W-:Y:S01]  /*3a20*/  IMAD.SHL.U32 R22, R251, 0x2, RZ ;  /* 0x00000002fb167824 */ /* 0x000fe200078e00ff */
[----:B------:R-:W-:Y:S02]  /*3a30*/  IADD3 R9, -R26, 0x10, RZ ;  /* 0x000000101a097810 */ /* 0x000fe40007ffe1ff */
[----:B------:R-:W-:-:S02]  /*3a40*/  SHF.R.S32.HI R0, RZ, 0x1f, R242 ;  /* 0x0000001fff007819 */ /* 0x000fc400000114f2 */
[----:B------:R-:W-:Y:S02]  /*3a50*/  SHF.L.U64.HI R8, R249, 0x1, R125 ;  /* 0x00000001f9087819 */ /* 0x000fe4000001027d */
[----:B------:R-:W-:Y:S01]  /*3a60*/  LOP3.LUT R9, R9, 0xf, RZ, 0xc0, !PT ;  /* 0x0000000f09097812 */ /* 0x000fe200078ec0ff */
[----:B------:R-:W-:Y:S01]  /*3a70*/  IMAD R0, R0, c[0x0][0x1e0], RZ ;  /* 0x0000780000007a24 */ /* 0x000fe200078e02ff */
[----:B------:R-:W-:Y:S02]  /*3a80*/  IADD3 R10, -R25, 0x10, RZ ;  /* 0x00000010190a7810 */ /* 0x000fe40007ffe1ff */
[----:B------:R-:W-:Y:S01]  /*3a90*/  SHF.L.U64.HI R11, R123, 0x1, R124 ;  /* 0x000000017b0b7819 */ /* 0x000fe2000001027c */
[----:B------:R-:W-:Y:S01]  /*3aa0*/  IMAD R0, R242, c[0x0][0x1e4], R0 ;  /* 0x00007900f2007a24 */ /* 0x000fe200078e0200 */
[----:B------:R-:W-:Y:S02]  /*3ab0*/  LOP3.LUT R10, R10, 0xf, RZ, 0xc0, !PT ;  /* 0x0000000f0a0a7812 */ /* 0x000fe400078ec0ff */
[----:B------:R-:W-:-:S02]  /*3ac0*/  SHF.L.U64.HI R23, R121, 0x1, R122 ;  /* 0x0000000179177819 */ /* 0x000fc4000001027a */
[----:B------:R-:W-:Y:S01]  /*3ad0*/  SHF.L.U64.HI R24, R251, 0x1, R120 ;  /* 0x00000001fb187819 */ /* 0x000fe20000010278 */
[----:B-1----:R-:W-:-:S04]  /*3ae0*/  IMAD.WIDE.U32 R6, R242, c[0x0][0x1e0], RZ ;  /* 0x00007800f2067a25 */ /* 0x002fc800078e00ff */
[----:B------:R-:W-:Y:S01]  /*3af0*/  IMAD.IADD R7, R7, 0x1, R0 ;  /* 0x0000000107077824 */ /* 0x000fe200078e0200 */
[----:B--2---:R-:W-:-:S03]  /*3b00*/  SHF.R.S32.HI R0, RZ, 0x1f, R240 ;  /* 0x0000001fff007819 */ /* 0x004fc600000114f0 */
[----:B------:R-:W-:-:S04]  /*3b10*/  IMAD.WIDE.U32 R6, R240, c[0x0][0x1f0], R6 ;  /* 0x00007c00f0067a25 */ /* 0x000fc800078e0006 */
[----:B------:R-:W-:-:S04]  /*3b20*/  IMAD R0, R0, c[0x0][0x1f0], RZ ;  /* 0x00007c0000007a24 */ /* 0x000fc800078e02ff */
[----:B------:R-:W-:Y:S01]  /*3b30*/  IMAD R3, R240, c[0x0][0x1f4], R0 ;  /* 0x00007d00f0037a24 */ /* 0x000fe200078e0200 */
[----:B------:R-:W-:-:S04]  /*3b40*/  IADD3 R0, P0, R6, UR16, RZ ;  /* 0x0000001006007c10 */ /* 0x000fc8000ff1e0ff */
[----:B------:R-:W-:Y:S02]  /*3b50*/  IADD3.X R3, R7, UR9, R3, P0, !PT ;  /* 0x0000000907037c10 */ /* 0x000fe400087fe403 */
[C---:B------:R-:W-:Y:S02]  /*3b60*/  LEA R6, P0, R0.reuse, c[0x0][0x1c8], 0x1 ;  /* 0x0000720000067a11 */ /* 0x040fe400078008ff */
[----:B------:R-:W-:Y:S02]  /*3b70*/  IADD3 R7, -R27, 0x10, RZ ;  /* 0x000000101b077810 */ /* 0x000fe40007ffe1ff */
[----:B------:R-:W-:Y:S02]  /*3b80*/  LEA.HI.X R5, R0, c[0x0][0x1cc], R3, 0x1, P0 ;  /* 0x0000730000057a11 */ /* 0x000fe400000f0c03 */
[----:B------:R-:W1:Y:S01]  /*3b90*/  SHFL.IDX PT, R0, R6, 0x1, 0x181f ;  /* 0x00381f0006007f89 */ /* 0x000e6200000e0000 */
[----:B------:R-:W-:-:S03]  /*3ba0*/  LOP3.LUT R7, R7, 0xf, RZ, 0xc0, !PT ;  /* 0x0000000f07077812 */ /* 0x000fc600078ec0ff */
[----:B------:R-:W2:Y:S01]  /*3bb0*/  SHFL.IDX PT, R3, R5, 0x1, 0x181f ;  /* 0x00381f0005037f89 */ /* 0x000ea200000e0000 */
[----:B-1----:R-:W-:Y:S01]  /*3bc0*/  IADD3 R20, P1, P0, R7, R0, R12 ;  /* 0x0000000007147210 */ /* 0x002fe2000783e00c */
[----:B------:R-:W-:-:S03]  /*3bd0*/  IMAD.SHL.U32 R7, R123, 0x2, RZ ;  /* 0x000000027b077824 */ /* 0x000fc600078e00ff */
[----:B--2---:R-:W-:Y:S02]  /*3be0*/  IADD3.X R21, RZ, R3, R8, P1, P0 ;  /* 0x00000003ff157210 */ /* 0x004fe40000fe0408 */
[----:B------:R-:W-:Y:S01]  /*3bf0*/  IADD3 R18, P1, P0, R9, R0, R7 ;  /* 0x0000000009127210 */ /* 0x000fe2000783e007 */
[----:B------:R-:W-:-:S03]  /*3c00*/  IMAD.SHL.U32 R9, R121, 0x2, RZ ;  /* 0x0000000279097824 */ /* 0x000fc600078e00ff */
[-C--:B------:R-:W-:Y:S02]  /*3c10*/  IADD3.X R19, RZ, R3.reuse, R11, P1, P0 ;  /* 0x00000003ff137210 */ /* 0x080fe40000fe040b */
        /* <DEDUP_REMOVED lines=28> */
.L_x_1056:
[----:B-123--:R-:W-:Y:S01]  /*3de0*/  FMUL.FTZ R0, R84, c[0x0][0x320] ;  /* 0x0000c80054007a20 */ /* 0x00efe20000410000 */
[----:B------:R-:W-:Y:S01]  /*3df0*/  LEA.HI R7, R117, R119, RZ, 0x2 ;  /* 0x0000007775077211 */ /* 0x000fe200078f10ff */
[----:B------:R-:W-:Y:S01]  /*3e00*/  FMUL.FTZ R3, R92, c[0x0][0x320] ;  /* 0x0000c8005c037a20 */ /* 0x000fe20000410000 */
[----:B------:R-:W-:Y:S01]  /*3e10*/  LOP3.LUT R6, R116, 0xffffffe0, RZ, 0xc0, !PT ;  /* 0xffffffe074067812 */ /* 0x000fe200078ec0ff */
[----:B------:R1:W2:Y:S01]  /*3e20*/  MUFU.TANH R25, R0 ;  /* 0x0000000000197308 */ /* 0x0002a20000002400 */
[----:B------:R-:W-:Y:S01]  /*3e30*/  PLOP3.LUT P0, PT, PT, PT, UP2, 0x80, 0x0 ;  /* 0x000000000000781c */ /* 0x000fe20003f0f028 */
[----:B------:R-:W-:Y:S01]  /*3e40*/  UIADD3 UR21, UR8, 0x1, -UR21 ;  /* 0x0000000108157890 */ /* 0x000fe2000fffe815 */
[----:B------:R-:W0:Y:S05]  /*3e50*/  LDGDEPBAR ;  /* 0x00000000000079af */ /* 0x000e2a0000000000 */
[----:B------:R3:W4:Y:S01]  /*3e60*/  MUFU.TANH R21, R3 ;  /* 0x0000000300157308 */ /* 0x0007220000002400 */
[----:B-1----:R-:W-:-:S07]  /*3e70*/  FMUL.FTZ R0, R85, c[0x0][0x320] ;  /* 0x0000c80055007a20 */ /* 0x002fce0000410000 */
[----:B------:R1:W1:Y:S01]  /*3e80*/  MUFU.TANH R24, R0 ;  /* 0x0000000000187308 */ /* 0x0002620000002400 */
[----:B---3--:R-:W-:-:S05]  /*3e90*/  LOP3.LUT R3, R7, 0xfffffffc, RZ, 0xc0, !PT ;  /* 0xfffffffc07037812 */ /* 0x008fca00078ec0ff */
[----:B------:R-:W-:Y:S02]  /*3ea0*/  IMAD.IADD R3, R119, 0x1, -R3 ;  /* 0x0000000177037824 */ /* 0x000fe400078e0a03 */
[----:B-1----:R-:W-:-:S04]  /*3eb0*/  FMUL.FTZ R0, R36, c[0x0][0x320] ;  /* 0x0000c80024007a20 */ /* 0x002fc80000410000 */
[----:B------:R1:W3:Y:S02]  /*3ec0*/  MUFU.TANH R23, R0 ;  /* 0x0000000000177308 */ /* 0x0002e40000002400 */
[----:B-1----:R-:W-:-:S06]  /*3ed0*/  FMUL.FTZ R0, R37, c[0x0][0x320] ;  /* 0x0000c80025007a20 */ /* 0x002fcc0000410000 */
[----:B------:R1:W1:Y:S02]  /*3ee0*/  MUFU.TANH R22, R0 ;  /* 0x0000000000167308 */ /* 0x0002640000002400 */
[----:B-1----:R-:W-:-:S04]  /*3ef0*/  SHF.R.S32.HI R0, RZ, 0x1f, R115 ;  /* 0x0000001fff007819 */ /* 0x002fc80000011473 */
[-C--:B------:R-:W-:Y:S01]  /*3f00*/  LEA.HI R5, R0, R115.reuse, RZ, 0x3 ;  /* 0x0000007300057211 */ /* 0x080fe200078f18ff */
[----:B------:R-:W-:Y:S02]  /*3f10*/  IMAD.IADD R0, R119, 0x1, -R6 ;  /* 0x0000000177007824 */ /* 0x000fe400078e0a06 */
[----:B------:R-:W-:Y:S01]  /*3f20*/  FMUL.FTZ R6, R93, c[0x0][0x320] ;  /* 0x0000c8005d067a20 */ /* 0x000fe20000410000 */
[----:B------:R-:W-:Y:S02]  /*3f30*/  LOP3.LUT R5, R5, 0xffffff8, RZ, 0xc0, !PT ;  /* 0x0ffffff805057812 */ /* 0x000fe400078ec0ff */
[----:B------:R-:W-:Y:S01]  /*3f40*/  SHF.R.S32.HI R7, RZ, 0x1f, R0 ;  /* 0x0000001fff077819 */ /* 0x000fe20000011400 */
[----:B------:R1:W1:Y:S01]  /*3f50*/  MUFU.TANH R20, R6 ;  /* 0x0000000600147308 */ /* 0x0002620000002400 */
[----:B------:R-:W-:Y:S02]  /*3f60*/  IADD3 R9, -R5, R115, RZ ;  /* 0x0000007305097210 */ /* 0x000fe40007ffe1ff */
[----:B------:R-:W-:Y:S01]  /*3f70*/  LEA.HI R5, R7, R0, RZ, 0x2 ;  /* 0x0000000007057211 */ /* 0x000fe200078f10ff */
[----:B------:R-:W-:-:S03]  /*3f80*/  FMUL.FTZ R7, R88, c[0x0][0x320] ;  /* 0x0000c80058077a20 */ /* 0x000fc60000410000 */
[----:B------:R-:W-:Y:S01]  /*3f90*/  LEA.HI.SX32 R8, R5, UR26, 0x1e ;  /* 0x0000001a05087c11 */ /* 0x000fe2000f8ff2ff */
[----:B------:R5:W2:Y:S04]  /*3fa0*/  MUFU.TANH R19, R7 ;  /* 0x0000000700137308 */ /* 0x000aa80000002400 */
[----:B------:R-:W-:Y:S01]  /*3fb0*/  IMAD R8, R9, 0x10, R8 ;  /* 0x0000001009087824 */ /* 0x000fe200078e0208 */
[----:B-1----:R-:W-:-:S04]  /*3fc0*/  LEA.HI R6, R3, R3, RZ, 0x1 ;  /* 0x0000000303067211 */ /* 0x002fc800078f08ff */
[----:B------:R-:W-:-:S05]  /*3fd0*/  LOP3.LUT R6, R6, 0x1ffffffe, RZ, 0xc0, !PT ;  /* 0x1ffffffe06067812 */ /* 0x000fca00078ec0ff */
[----:B------:R-:W-:Y:S02]  /*3fe0*/  IMAD.IADD R6, R3, 0x1, -R6 ;  /* 0x0000000103067824 */ /* 0x000fe400078e0a06 */
[----:B------:R-:W-:-:S03]  /*3ff0*/  FMUL.FTZ R3, R89, c[0x0][0x320] ;  /* 0x0000c80059037a20 */ /* 0x000fc60000410000 */
[----:B------:R-:W-:Y:S01]  /*4000*/  LEA R10, R6, R8, 0x3 ;  /* 0x00000008060a7211 */ /* 0x000fe200078e18ff */
[----:B------:R1:W1:Y:S04]  /*4010*/  MUFU.TANH R18, R3 ;  /* 0x0000000300127308 */ /* 0x0002680000002400 */
[----:B------:R-:W-:Y:S01]  /*4020*/  @P0 IMAD.HI.U32 R6, R10, c[0x0][0x2c8], RZ ;  /* 0x0000b2000a060a27 */ /* 0x000fe200078e00ff */
[----:B------:R-:W-:Y:S01]  /*4030*/  PLOP3.LUT P0, PT, PT, PT, UP2, 0x80, 0x0 ;  /* 0x000000000000781c */ /* 0x000fe20003f0f028 */
[----:B------:R2:W-:Y:S02]  /*4040*/  STL [R1+0xc], R10 ;  /* 0x00000c0a01007387 */ /* 0x0005e40000100800 */
[----:B-----5:R-:W-:Y:S02]  /*4050*/  IMAD.MOV.U32 R7, RZ, RZ, R10 ;  /* 0x000000ffff077224 */ /* 0x020fe400078e000a */
[----:B-1----:R-:W-:-:S08]  /*4060*/  FMUL.FTZ R3, R32, c[0x0][0x320] ;  /* 0x0000c80020037a20 */ /* 0x002fd00000410000 */
[----:B------:R-:W-:Y:S01]  /*4070*/  @P0 SHF.R.U32.HI R7, RZ, c[0x0][0x2cc], R6 ;  /* 0x0000b300ff070a19 */ /* 0x000fe20000011606 */
[----:B------:R1:W1:Y:S01]  /*4080*/  MUFU.TANH R17, R3 ;  /* 0x0000000300117308 */ /* 0x0002620000002400 */
[----:B------:R-:W-:-:S03]  /*4090*/  PLOP3.LUT P0, PT, PT, PT, UP1, 0x40, 0x0 ;  /* 0x000000000000781c */ /* 0x000fc60003f0e818 */
[----:B------:R-:W5:Y:S01]  /*40a0*/  SHFL.IDX PT, R6, R7, RZ, 0x1c1f ;  /* 0x001c1fff07067589 */ /* 0x000f6200000e0000 */
[----:B-1----:R-:W-:-:S04]  /*40b0*/  FMUL.FTZ R3, R33, c[0x0][0x320] ;  /* 0x0000c80021037a20 */ /* 0x002fc80000410000 */
[----:B------:R1:W1:Y:S02]  /*40c0*/  MUFU.TANH R16, R3 ;  /* 0x0000000300107308 */ /* 0x0002640000002400 */
[----:B-1----:R-:W-:-:S06]  /*40d0*/  FMUL.FTZ R3, R48, c[0x0][0x320] ;  /* 0x0000c80030037a20 */ /* 0x002fcc0000410000 */
[----:B------:R1:W1:Y:S02]  /*40e0*/  MUFU.TANH R15, R3 ;  /* 0x00000003000f7308 */ /* 0x0002640000002400 */
[----:B-1----:R-:W-:-:S06]  /*40f0*/  FMUL.FTZ R3, R49, c[0x0][0x320] ;  /* 0x0000c80031037a20 */ /* 0x002fcc0000410000 */
[----:B------:R1:W1:Y:S02]  /*4100*/  MUFU.TANH R14, R3 ;  /* 0x00000003000e7308 */ /* 0x0002640000002400 */
[----:B-1----:R-:W-:Y:S01]  /*4110*/  LOP3.LUT R3, R5, 0x7ffffffc, RZ, 0xc0, !PT ;  /* 0x7ffffffc05037812 */ /* 0x002fe200078ec0ff */
[----:B------:R-:W-:-:S04]  /*4120*/  FMUL.FTZ R5, R41, c[0x0][0x320] ;  /* 0x0000c80029057a20 */ /* 0x000fc80000410000 */
[----:B------:R-:W-:Y:S01]  /*4130*/  IMAD.IADD R0, R0, 0x1, -R3 ;  /* 0x0000000100007824 */ /* 0x000fe200078e0a03 */
[----:B------:R1:W1:Y:S01]  /*4140*/  MUFU.TANH R13, R5 ;  /* 0x00000005000d7308 */ /* 0x0002620000002400 */
[----:B------:R-:W-:Y:S02]  /*4150*/  FMUL.FTZ R3, R40, c[0x0][0x320] ;  /* 0x0000c80028037a20 */ /* 0x000fe40000410000 */
[----:B------:R-:W-:-:S05]  /*4160*/  IMAD.SHL.U32 R32, R0, 0x2, RZ ;  /* 0x0000000200207824 */ /* 0x000fca00078e00ff */
[----:B------:R3:W-:Y:S01]  /*4170*/  STL [R1+0x8], R32 ;  /* 0x0000082001007387 */ /* 0x0007e20000100800 */
[----:B--2---:R-:W-:Y:S01]  /*4180*/  IADD3 R10, -R32, UR8, -R112 ;  /* 0x00000008200a7c10 */ /* 0x004fe2000fffe970 */
[----:B------:R2:W2:Y:S01]  /*4190*/  MUFU.TANH R12, R3 ;  /* 0x00000003000c7308 */ /* 0x0004a20000002400 */
[----:B-1----:R-:W-:Y:S01]  /*41a0*/  MOV R5, UR21 ;  /* 0x0000001500057c02 */ /* 0x002fe20008000f00 */
[----:B------:R-:W-:Y:S02]  /*41b0*/  ULDC UR21, c[0x0][0x324] ;  /* 0x0000c90000157ab9 */ /* 0x000fe40000000800 */
[----:B------:R-:W-:Y:S01]  /*41c0*/  ULOP3.LUT UR21, URZ, UR21, URZ, 0x33, !UPT ;  /* 0x000000153f157292 */ /* 0x000fe2000f8e333f */
[----:B------:R-:W-:-:S04]  /*41d0*/  IADD3 R0, R5, -UR12, -R32 ;  /* 0x8000000c05007c10 */ /* 0x000fc8000fffe820 */
[C---:B------:R-:W-:Y:S02]  /*41e0*/  IADD3 R9, R0.reuse, c[0x0][0x328], RZ ;  /* 0x0000ca0000097a10 */ /* 0x040fe40007ffe0ff */
[----:B------:R-:W-:Y:S01]  /*41f0*/  IADD3 R11, R0, UR21, RZ ;  /* 0x00000015000b7c10 */ /* 0x000fe2000fffe0ff */
[----:B------:R-:W-:Y:S01]  /*4200*/  IMAD.IADD R0, R113, 0x1, R114 ;  /* 0x0000000171007824 */ /* 0x000fe200078e0272 */
[-C--:B-----5:R-:W-:Y:S02]  /*4210*/  IADD3 R5, R9, R6.reuse, RZ ;  /* 0x0000000609057210 */ /* 0x0a0fe40007ffe0ff */
[----:B--2---:R-:W-:Y:S02]  /*4220*/  IADD3 R3, R11, R6, RZ ;  /* 0x000000060b037210 */ /* 0x004fe40007ffe0ff */
[----:B------:R-:W-:Y:S01]  /*4230*/  IMNMX R5, R5, R10, PT ;  /* 0x0000000a05057217 */ /* 0x000fe20003800200 */
        /* <DEDUP_REMOVED lines=13> */
.L_x_1059:
[----:B------:R-:W-:-:S04]  /*4310*/  MOV R8, 0x1 ;  /* 0x0000000100087802 */ /* 0x000fc80000000f00 */
[----:B------:R-:W-:-:S13]  /*4320*/  ISETP.NE.AND P0, PT, R8, c[0x0][0x32c], PT ;  /* 0x0000cb0008007a0c */ /* 0x000fda0003f05270 */
[----:B------:R-:W-:-:S05]  /*4330*/  @P0 IMAD.HI.U32 R8, R6, c[0x0][0x330], RZ ;  /* 0x0000cc0006080a27 */ /* 0x000fca00078e00ff */
[----:B------:R-:W-:Y:S02]  /*4340*/  @P0 SHF.R.U32.HI R6, RZ, c[0x0][0x334], R8 ;  /* 0x0000cd00ff060a19 */ /* 0x000fe40000011608 */
.L_x_1060:
[----:B------:R-:W-:Y:S05]  /*4350*/  BSYNC B0 ;  /* 0x0000000000007941 */ /* 0x000fea0003800000 */
.L_x_1058:
[----:B------:R-:W-:-:S04]  /*4360*/  IMAD R6, R6, c[0x0][0x32c], -R112 ;  /* 0x0000cb0006067a24 */ /* 0x000fc800078e0a70 */
[----:B------:R-:W-:-:S05]  /*4370*/  IMAD.IADD R6, R6, 0x1, -R32 ;  /* 0x0000000106067824 */ /* 0x000fca00078e0a20 */
[----:B------:R-:W-:Y:S02]  /*4380*/  IADD3 R8, R6, c[0x0][0x32c], RZ ;  /* 0x0000cb0006087a10 */ /* 0x000fe40007ffe0ff */
[----:B------:R-:W-:Y:S02]  /*4390*/  IMNMX R3, R3, R6, !PT ;  /* 0x0000000603037217 */ /* 0x000fe40007800200 */
[----:B------:R-:W-:Y:S02]  /*43a0*/  IMNMX R5, R5, R8, PT ;  /* 0x0000000805057217 */ /* 0x000fe40003800200 */
.L_x_1057:
[----:B---34-:R-:W-:Y:S01]  /*43b0*/  ISETP.LT.AND P1, PT, RZ, UR22, PT ;  /* 0x00000016ff007c0c */ /* 0x018fe2000bf21270 */
[----:B------:R-:W1:Y:S03]  /*43c0*/  SHFL.IDX PT, R6, R7, 0x1, 0x1c1f ;  /* 0x003c1f0007067f89 */ /* 0x000e6600000e0000 */
        /* <DEDUP_REMOVED lines=46> */
[----:B------:R-:W-:-:S03]  /*46b0*/  FMUL.FTZ R3, R95, c[0x0][0x320] ;  /* 0x0000c8005f037a20 */ /* 0x000fc60000410000 */
[----:B------:R-:W-:Y:S01]  /*46c0*/  ISETP.LT.OR P0, PT, R5, 0x3a, P0 ;  /* 0x0000003a0500780c */ /* 0x000fe20000701670 */
[----:B------:R2:W3:Y:S03]  /*46d0*/  MUFU.TANH R25, R3 ;  /* 0x0000000300197308 */ /* 0x0004e60000002400 */
[----:B------:R-:W-:Y:S02]  /*46e0*/  FSEL R5, R14, -INF , !P0 ;  /* 0xff8000000e057808 */ /* 0x000fe40004000000 */
[----:B------:R-:W-:-:S03]  /*46f0*/  PLOP3.LUT P0, PT, PT, PT, UP1, 0x40, 0x0 ;  /* 0x000000000000781c */ /* 0x000fc60003f0e818 */
[----:B------:R1:W-:Y:S01]  /*4700*/  STL [R1+0x10], R5 ;  /* 0x0000100501007387 */ /* 0x0003e20000100800 */
[----:B--2---:R-:W-:-:S04]  /*4710*/  FMUL.FTZ R3, R42, c[0x0][0x320] ;  /* 0x0000c8002a037a20 */ /* 0x004fc80000410000 */
[----:B------:R2:W4:Y:S01]  /*4720*/  MUFU.TANH R23, R3 ;  /* 0x0000000300177308 */ /* 0x0005220000002400 */
[----:B-1----:R-:W-:Y:S02]  /*4730*/  IMAD.IADD R5, R9, 0x1, R6 ;  /* 0x0000000109057824 */ /* 0x002fe400078e0206 */
[----:B--2---:R-:W-:-:S03]  /*4740*/  FMUL.FTZ R3, R43, c[0x0][0x320] ;  /* 0x0000c8002b037a20 */ /* 0x004fc60000410000 */
        /* <DEDUP_REMOVED lines=40> */
.L_x_1063:
[----:B------:R-:W-:-:S04]  /*49d0*/  MOV R7, 0x1 ;  /* 0x0000000100077802 */ /* 0x000fc80000000f00 */
[----:B------:R-:W-:-:S13]  /*49e0*/  ISETP.NE.AND P0, PT, R7, c[0x0][0x32c], PT ;  /* 0x0000cb0007007a0c */ /* 0x000fda0003f05270 */
[----:B------:R-:W-:-:S05]  /*49f0*/  @P0 IMAD.HI.U32 R7, R6, c[0x0][0x330], RZ ;  /* 0x0000cc0006070a27 */ /* 0x000fca00078e00ff */
[----:B------:R-:W-:Y:S02]  /*4a00*/  @P0 SHF.R.U32.HI R6, RZ, c[0x0][0x334], R7 ;  /* 0x0000cd00ff060a19 */ /* 0x000fe40000011607 */
.L_x_1064:
[----:B------:R-:W-:Y:S05]  /*4a10*/  BSYNC B0 ;  /* 0x0000000000007941 */ /* 0x000fea0003800000 */
.L_x_1062:
[----:B------:R-:W-:-:S04]  /*4a20*/  IMAD R6, R6, c[0x0][0x32c], -R112 ;  /* 0x0000cb0006067a24 */ /* 0x000fc800078e0a70 */
[----:B------:R-:W-:-:S05]  /*4a30*/  IMAD.IADD R6, R6, 0x1, -R32 ;  /* 0x0000000106067824 */ /* 0x000fca00078e0a20 */
[----:B------:R-:W-:Y:S02]  /*4a40*/  IADD3 R7, R6, c[0x0][0x32c], RZ ;  /* 0x0000cb0006077a10 */ /* 0x000fe40007ffe0ff */
[----:B------:R-:W-:Y:S02]  /*4a50*/  IMNMX R3, R3, R6, !PT ;  /* 0x0000000603037217 */ /* 0x000fe40007800200 */
[----:B------:R-:W-:Y:S02]  /*4a60*/  IMNMX R5, R5, R7, PT ;  /* 0x0000000705057217 */ /* 0x000fe40003800200 */
.L_x_1061:
[----:B--234-:R-:W-:Y:S01]  /*4a70*/  STL [R1+0x30], R219 ;  /* 0x000030db01007387 */ /* 0x01cfe20000100800 */
[----:B------:R-:W-:Y:S02]  /*4a80*/  ISETP.GT.AND P0, PT, R3, 0x1, P1 ;  /* 0x000000010300780c */ /* 0x000fe40000f04270 */
[----:B------:R-:W-:Y:S01]  /*4a90*/  FMNMX.FTZ R132, R26, R27, !PT ;  /* 0x0000001b1a847209 */ /* 0x000fe20007810000 */
[----:B------:R1:W-:Y:S01]  /*4aa0*/  STL [R1+0x2c], R218 ;  /* 0x00002cda01007387 */ /* 0x0003e20000100800 */
[----:B------:R-:W-:Y:S01]  /*4ab0*/  IMAD.SHL.U32 R213, R0, 0x2, RZ ;  /* 0x0000000200d57824 */ /* 0x000fe200078e00ff */
[----:B------:R-:W-:-:S02]  /*4ac0*/  @UP2 USHF.L.U32 UR27, UR27, 0x7, URZ ;  /* 0x000000071b1b2899 */ /* 0x000fc4000800063f */
[----:B------:R-:W-:Y:S01]  /*4ad0*/  ULDC.64 UR4, c[0x0][0x2c8] ;  /* 0x0000b20000047ab9 */ /* 0x000fe20000000a00 */
        /* <DEDUP_REMOVED lines=9> */
[----:B------:R-:W-:-:S02]  /*4b70*/  FMNMX.FTZ R132, R29, R132, !PT ;  /* 0x000000841d847209 */ /* 0x000fc40007810000 */
[----:B------:R-:W-:Y:S01]  /*4b80*/  ISETP.LT.OR P0, PT, R5, 0x9, P0 ;  /* 0x000000090500780c */ /* 0x000fe20000701670 */
[----:B------:R-:W-:Y:S01]  /*4b90*/  LDSM.16.MT88.4 R40, [R213+0x100] ;  /* 0x00010000d528783b */ /* 0x000fe20000004200 */
[----:B------:R-:W-:Y:S02]  /*4ba0*/  FMNMX.FTZ R132, R72, R132, !PT ;  /* 0x0000008448847209 */ /* 0x000fe40007810000 */
[----:B------:R-:W-:Y:S01]  /*4bb0*/  FSEL R15, R15, -INF , !P0 ;  /* 0xff8000000f0f7808 */ /* 0x000fe20004000000 */
[----:B------:R-:W-:Y:S01]  /*4bc0*/  LDSM.16.MT88.4 R36, [R215+0x2100] ;  /* 0x00210000d724783b */ /* 0x000fe20000004200 */
[----:B------:R-:W-:Y:S02]  /*4bd0*/  ISETP.GT.AND P0, PT, R3, 0x9, P1 ;  /* 0x000000090300780c */ /* 0x000fe40000f04270 */
[----:B------:R-:W-:Y:S01]  /*4be0*/  FMNMX.FTZ R132, R74, R132, !PT ;  /* 0x000000844a847209 */ /* 0x000fe20007810000 */
[----:B------:R-:W-:Y:S01]  /*4bf0*/  LDSM.16.MT88.4 R52, [R213+0x4100] ;  /* 0x00410000d534783b */ /* 0x000fe20000004200 */
[----:B------:R-:W-:-:S02]  /*4c00*/  ISETP.LT.OR P0, PT, R5, 0xa, P0 ;  /* 0x0000000a0500780c */ /* 0x000fc40000701670 */
[----:B------:R-:W-:Y:S01]  /*4c10*/  FMNMX.FTZ R132, R73, R132, !PT ;  /* 0x0000008449847209 */ /* 0x000fe20007810000 */
[----:B------:R-:W-:Y:S01]  /*4c20*/  LDSM.16.MT88.4 R48, [R214+0x4100] ;  /* 0x00410000d630783b */ /* 0x000fe20000004200 */
[----:B------:R-:W-:Y:S02]  /*4c30*/  FSEL R24, R14, -INF , !P0 ;  /* 0xff8000000e187808 */ /* 0x000fe40004000000 */
[----:B------:R-:W-:Y:S02]  /*4c40*/  ISETP.GT.AND P0, PT, R3, 0x10, P1 ;  /* 0x000000100300780c */ /* 0x000fe40000f04270 */
[----:B------:R-:W-:Y:S02]  /*4c50*/  FMNMX.FTZ R132, R75, R132, !PT ;  /* 0x000000844b847209 */ /* 0x000fe40007810000 */
[----:B------:R-:W-:Y:S02]  /*4c60*/  ISETP.LT.OR P0, PT, R5, 0x11, P0 ;  /* 0x000000110500780c */ /* 0x000fe40000701670 */
[----:B------:R-:W-:-:S02]  /*4c70*/  FMNMX.FTZ R132, R165, R132, !PT ;  /* 0x00000084a5847209 */ /* 0x000fc40007810000 */
[----:B------:R-:W-:Y:S02]  /*4c80*/  FSEL R57, R18, -INF , !P0 ;  /* 0xff80000012397808 */ /* 0x000fe40004000000 */
[----:B------:R-:W-:Y:S02]  /*4c90*/  ISETP.GT.AND P0, PT, R3, 0x11, P1 ;  /* 0x000000110300780c */ /* 0x000fe40000f04270 */
[----:B------:R-:W-:Y:S02]  /*4ca0*/  FMNMX.FTZ R132, R166, R132, !PT ;  /* 0x00000084a6847209 */ /* 0x000fe40007810000 */
[----:B------:R-:W-:Y:S02]  /*4cb0*/  ISETP.LT.OR P0, PT, R5, 0x12, P0 ;  /* 0x000000120500780c */ /* 0x000fe40000701670 */
[----:B------:R-:W-:Y:S02]  /*4cc0*/  FMNMX.FTZ R132, R167, R132, !PT ;  /* 0x00000084a7847209 */ /* 0x000fe40007810000 */
        /* <DEDUP_REMOVED lines=12> */
[----:B------:R-:W-:-:S02]  /*4d90*/  LEA R216, R2, R213, 0x1 ;  /* 0x000000d502d87211 */ /* 0x000fc400078e08ff */
        /* <DEDUP_REMOVED lines=56> */
[----:B------:R2:W3:Y:S01]  /*5120*/  MUFU.EX2 R32, R5 ;  /* 0x0000000500207308 */ /* 0x0004e20000000800 */
[----:B-1----:R-:W-:-:S04]  /*5130*/  FMNMX.FTZ R3, R6, R3, !PT ;  /* 0x0000000306037209 */ /* 0x002fc80007810000 */
[C---:B------:R-:W-:Y:S01]  /*5140*/  FSETP.NEU.FTZ.AND P0, PT, R3.reuse, -INF , PT ;  /* 0xff8000000300780b */ /* 0x040fe20003f1d000 */
[----:B------:R-:W-:Y:S02]  /*5150*/  FMUL.FTZ R8, R3, c[0x0][0x2d0] ;  /* 0x0000b40003087a20 */ /* 0x000fe40000410000 */
[----:B--2---:R-:W-:-:S03]  /*5160*/  FFMA.FTZ R5, R27, c[0x0][0x2d0], -R9 ;  /* 0x0000b4001b057a23 */ /* 0x004fc60000010809 */
[----:B------:R-:W-:Y:S01]  /*5170*/  FSEL R8, R8, RZ, P0 ;  /* 0x000000ff08087208 */ /* 0x000fe20000000000 */
[----:B---3--:R-:W-:Y:S01]  /*5180*/  IMAD.MOV.U32 R2, RZ, RZ, R32 ;  /* 0x000000ffff027224 */ /* 0x008fe200078e0020 */
[----:B------:R1:W2:Y:S01]  /*5190*/  MUFU.EX2 R171, R5 ;  /* 0x0000000500ab7308 */ /* 0x0002a20000000800 */
[----:B------:R-:W-:Y:S02]  /*51a0*/  LDSM.16.MT88.4 R32, [R213+0x2100] ;  /* 0x00210000d520783b */ /* 0x000fe40000004200 */
[----:B------:R-:W-:Y:S02]  /*51b0*/  FFMA.FTZ R0, R11, c[0x0][0x2d0], -R8 ;  /* 0x0000b4000b007a23 */ /* 0x000fe40000010808 */
[----:B-1----:R-:W-:Y:S01]  /*51c0*/  FFMA.FTZ R5, R28, c[0x0][0x2d0], -R9 ;  /* 0x0000b4001c057a23 */ /* 0x002fe20000010809 */
[----:B--2---:R-:W-:-:S03]  /*51d0*/  F2FP.BF16.PACK_AB R4, R171, R2 ;  /* 0x00000002ab04723e */ /* 0x004fc600000010ff */
[----:B------:R1:W-:Y:S02]  /*51e0*/  MUFU.EX2 R212, R5 ;  /* 0x0000000500d47308 */ /* 0x0003e40000000800 */
[----:B-1----:R-:W-:Y:S02]  /*51f0*/  FFMA.FTZ R5, R29, c[0x0][0x2d0], -R9 ;  /* 0x0000b4001d057a23 */ /* 0x002fe40000010809 */
[----:B------:R-:W-:Y:S04]  /*5200*/  LDSM.16.MT88.4 R28, [R214+0x2100] ;  /* 0x00210000d61c783b */ /* 0x000fe80000004200 */
[----:B------:R1:W2:Y:S02]  /*5210*/  MUFU.EX2 R219, R5 ;  /* 0x0000000500db7308 */ /* 0x0002a40000000800 */
[----:B-1----:R-:W-:Y:S01]  /*5220*/  FFMA.FTZ R5, R10, c[0x0][0x2d0], -R8 ;  /* 0x0000b4000a057a23 */ /* 0x002fe20000010808 */
[----:B--2---:R-:W-:-:S05]  /*5230*/  F2FP.BF16.PACK_AB R6, R219, R212 ;  /* 0x000000d4db06723e */ /* 0x004fca00000010ff */
[----:B------:R1:W-:Y:S08]  /*5240*/  MUFU.EX2 R10, R0 ;  /* 0x00000000000a7308 */ /* 0x0003f00000000800 */
[----:B------:R-:W2:Y:S01]  /*5250*/  MUFU.EX2 R191, R5 ;  /* 0x0000000500bf7308 */ /* 0x000ea20000000800 */
[--C-:B-1----:R-:W-:Y:S02]  /*5260*/  FFMA.FTZ R0, R15, c[0x0][0x2d0], -R8.reuse ;  /* 0x0000b4000f007a23 */ /* 0x102fe40000010808 */
[----:B------:R-:W1:Y:S05]  /*5270*/  LDSM.16.MT88.4 R12, [R215+0x100] ;  /* 0x00010000d70c783b */ /* 0x000e6a0000004200 */
[----:B------:R3:W-:Y:S01]  /*5280*/  MUFU.EX2 R183, R0 ;  /* 0x0000000000b77308 */ /* 0x0007e20000000800 */
[----:B--2---:R-:W-:Y:S01]  /*5290*/  F2FP.BF16.PACK_AB R5, R10, R191 ;  /* 0x000000bf0a05723e */ /* 0x004fe200000010ff */
[----:B---3--:R-:W-:-:S02]  /*52a0*/  FFMA.FTZ R0, R24, c[0x0][0x2d0], -R8 ;  /* 0x0000b40018007a23 */ /* 0x008fc40000010808 */
[----:B------:R-:W2:Y:S04]  /*52b0*/  LDSM.16.MT88.4 R24, [R216+0x2100] ;  /* 0x00210000d818783b */ /* 0x000ea80000004200 */
[----:B------:R-:W3:Y:S02]  /*52c0*/  MUFU.EX2 R179, R0 ;  /* 0x0000000000b37308 */ /* 0x000ee40000000800 */
[----:B---3--:R-:W-:Y:S01]  /*52d0*/  F2FP.BF16.PACK_AB R7, R179, R183 ;  /* 0x000000b7b307723e */ /* 0x008fe200000010ff */
[----:B------:R-:W-:-:S05]  /*52e0*/  FFMA.FTZ R0, R72, c[0x0][0x2d0], -R9 ;  /* 0x0000b40048007a23 */ /* 0x000fca0000010809 */
[----:B------:R3:W-:Y:S01]  /*52f0*/  MUFU.EX2 R217, R0 ;  /* 0x0000000000d97308 */ /* 0x0007e20000000800 */
[C---:B-1----:R-:W-:Y:S08]  /*5300*/  HMMA.16816.F32.BF16 R100, R4.reuse, R12, RZ ;  /* 0x0000000c0464723c */ /* 0x042ff000000418ff */
[----:B------:R-:W-:Y:S01]  /*5310*/  HMMA.16816.F32.BF16 R80, R4, R14, RZ ;  /* 0x0000000e0450723c */ /* 0x000fe200000418ff */
[----:B------:R-:W1:Y:S01]  /*5320*/  LDSM.16.MT88.4 R12, [R215+0x4100] ;  /* 0x00410000d70c783b */ /* 0x000e620000004200 */
[----:B---3--:R-:W-:-:S06]  /*5330*/  FFMA.FTZ R0, R74, c[0x0][0x2d0], -R9 ;  /* 0x0000b4004a007a23 */ /* 0x008fcc0000010809 */
[C---:B------:R-:W-:Y:S01]  /*5340*/  HMMA.16816.F32.BF16 R108, R4.reuse, R20, RZ ;  /* 0x00000014046c723c */ /* 0x040fe200000418ff */
[----:B------:R3:W4:Y:S07]  /*5350*/  MUFU.EX2 R168, R0 ;  /* 0x0000000000a87308 */ /* 0x00072e0000000800 */
[C---:B------:R-:W-:Y:S01]  /*5360*/  HMMA.16816.F32.BF16 R84, R4.reuse, R22, RZ ;  /* 0x000000160454723c */ /* 0x040fe200000418ff */
[----:B------:R-:W-:Y:S07]  /*5370*/  LDSM.16.MT88.4 R20, [R216+0x6100] ;  /* 0x00610000d814783b */ /* 0x000fee0000004200 */
[----:B------:R-:W-:Y:S01]  /*5380*/  HMMA.16816.F32.BF16 R104, R4, R16, RZ ;  /* 0x000000100468723c */ /* 0x000fe200000418ff */
[----:B---3--:R-:W-:-:S04]  /*5390*/  FFMA.FTZ R0, R73, c[0x0][0x2d0], -R9 ;  /* 0x0000b40049007a23 */ /* 0x008fc80000010809 */
[----:B------:R3:W-:Y:S03]  /*53a0*/  MUFU.EX2 R170, R0 ;  /* 0x0000000000aa7308 */ /* 0x0007e60000000800 */
[C---:B------:R-:W-:Y:S01]  /*53b0*/  HMMA.16816.F32.BF16 R120, R4.reuse, R18, RZ ;  /* 0x000000120478723c */ /* 0x040fe200000418ff */
[----:B------:R-:W4:Y:S07]  /*53c0*/  LDSM.16.MT88.4 R16, [R213+0x6100] ;  /* 0x00610000d510783b */ /* 0x000f2e0000004200 */
[----:B--2---:R-:W-:Y:S01]  /*53d0*/  HMMA.16816.F32.BF16 R96, R4, R24, RZ ;  /* 0x000000180460723c */ /* 0x004fe200000418ff */
[----:B---3--:R-:W-:-:S07]  /*53e0*/  FFMA.FTZ R0, R75, c[0x0][0x2d0], -R9 ;  /* 0x0000b4004b007a23 */ /* 0x008fce0000010809 */
[C---:B------:R-:W-:Y:S01]  /*53f0*/  HMMA.16816.F32.BF16 R64, R4.reuse, R26, RZ ;  /* 0x0000001a0440723c */ /* 0x040fe200000418ff */
[----:B------:R-:W2:Y:S01]  /*5400*/  LDSM.16.MT88.4 R24, [R214+0x6100] ;  /* 0x00610000d618783b */ /* 0x000ea20000004200 */
[----:B------:R3:W2:Y:S06]  /*5410*/  MUFU.EX2 R181, R0 ;  /* 0x0000000000b57308 */ /* 0x0006ac0000000800 */
[C---:B-1----:R-:W-:Y:S08]  /*5420*/  HMMA.16816.F32.BF16 R140, R4.reuse, R12, RZ ;  /* 0x0000000c048c723c */ /* 0x042ff000000418ff */
[----:B------:R-:W-:Y:S01]  /*5430*/  HMMA.16816.F32.BF16 R136, R4, R14, RZ ;  /* 0x0000000e0488723c */ /* 0x000fe200000418ff */
[----:B------:R-:W1:Y:S01]  /*5440*/  LDSM.16.MT88.4 R12, [R215+0x6100] ;  /* 0x00610000d70c783b */ /* 0x000e620000004200 */
[----:B---3--:R-:W-:-:S04]  /*5450*/  FFMA.FTZ R0, R57, c[0x0][0x2d0], -R8 ;  /* 0x0000b40039007a23 */ /* 0x008fc80000010808 */
[----:B------:R3:W-:Y:S02]  /*5460*/  MUFU.EX2 R11, R0 ;  /* 0x00000000000b7308 */ /* 0x0007e40000000800 */
[C---:B------:R-:W-:Y:S08]  /*5470*/  HMMA.16816.F32.BF16 R60, R4.reuse, R32, RZ ;  /* 0x00000020043c723c */ /* 0x040ff000000418ff */
[----:B------:R-:W-:Y:S01]  /*5480*/  HMMA.16816.F32.BF16 R76, R4, R34, RZ ;  /* 0x00000022044c723c */ /* 0x000fe200000418ff */
[----:B------:R-:W1:Y:S01]  /*5490*/  LDSM.16.MT88.4 R32, [R213+0x900] ;  /* 0x00090000d520783b */ /* 0x000e620000004200 */
[----:B---3--:R-:W-:-:S06]  /*54a0*/  FFMA.FTZ R0, R56, c[0x0][0x2d0], -R8 ;  /* 0x0000b40038007a23 */ /* 0x008fcc0000010808 */
[C---:B------:R-:W-:Y:S01]  /*54b0*/  HMMA.16816.F32.BF16 R112, R4.reuse, R40, RZ ;  /* 0x000000280470723c */ /* 0x040fe200000418ff */
[----:B------:R3:W1:Y:S07]  /*54c0*/  MUFU.EX2 R180, R0 ;  /* 0x0000000000b47308 */ /* 0x00066e0000000800 */
[C---:B------:R-:W-:Y:S08]  /*54d0*/  HMMA.16816.F32.BF16 R92, R4.reuse, R36, RZ ;  /* 0x00000024045c723c */ /* 0x040ff000000418ff */
[----:B------:R-:W-:Y:S01]  /*54e0*/  HMMA.16816.F32.BF16 R116, R4, R38, RZ ;  /* 0x000000260474723c */ /* 0x000fe200000418ff */
[----:B---3--:R-:W-:-:S04]  /*54f0*/  FFMA.FTZ R0, R58, c[0x0][0x2d0], -R8 ;  /* 0x0000b4003a007a23 */ /* 0x008fc80000010808 */
[----:B------:R3:W-:Y:S03]  /*5500*/  MUFU.EX2 R182, R0 ;  /* 0x0000000000b67308 */ /* 0x0007e60000000800 */
[C---:B------:R-:W-:Y:S08]  /*5510*/  HMMA.16816.F32.BF16 R124, R4.reuse, R42, RZ ;  /* 0x0000002a047c723c */ /* 0x040ff000000418ff */
[----:B------:R-:W-:Y:S01]  /*5520*/  HMMA.16816.F32.BF16 R88, R4, R52, RZ ;  /* 0x000000340458723c */ /* 0x000fe200000418ff */
[----:B---3--:R-:W-:-:S07]  /*5530*/  FFMA.FTZ R0, R59, c[0x0][0x2d0], -R8 ;  /* 0x0000b4003b007a23 */ /* 0x008fce0000010808 */
[C---:B------:R-:W-:Y:S01]  /*5540*/  HMMA.16816.F32.BF16 R36, R4.reuse, R48, RZ ;  /* 0x000000300424723c */ /* 0x040fe200000418ff */
[----:B------:R-:W3:Y:S07]  /*5550*/  MUFU.EX2 R176, R0 ;  /* 0x0000000000b07308 */ /* 0x000eee0000000800 */
        /* <DEDUP_REMOVED lines=10> */
[C---:B--2---:R-:W-:Y:S08]  /*5600*/  HMMA.16816.F32.BF16 R152, R4.reuse, R24, RZ ;  /* 0x000000180498723c */ /* 0x044ff000000418ff */
[C---:B------:R-:W-:Y:S08]  /*5610*/  HMMA.16816.F32.BF16 R156, R4.reuse, R26, RZ ;  /* 0x0000001a049c723c */ /* 0x040ff000000418ff */
[C---:B------:R-:W-:Y:S08]  /*5620*/  HMMA.16816.F32.BF16 R160, R4.reuse, R20, RZ ;  /* 0x0000001404a0723c */ /* 0x040ff000000418ff */
[C---:B------:R-:W-:Y:S01]  /*5630*/  HMMA.16816.F32.BF16 R56, R4.reuse, R22, RZ ;  /* 0x000000160438723c */ /* 0x040fe200000418ff */
[----:B------:R-:W2:Y:S07]  /*5640*/  LDSM.16.MT88.4 R20, [R216+0x900] ;  /* 0x00090000d814783b */ /* 0x000eae0000004200 */
[C---:B-1----:R-:W-:Y:S08]  /*5650*/  HMMA.16816.F32.BF16 R184, R4.reuse, R12, RZ ;  /* 0x0000000c04b8723c */ /* 0x042ff000000418ff */
[----:B------:R-:W-:Y:S01]  /*5660*/  HMMA.16816.F32.BF16 R192, R4, R14, RZ ;  /* 0x0000000e04c0723c */ /* 0x000fe200000418ff */
[----:B------:R-:W1:Y:S06]  /*5670*/  LDSM.16.MT88.4 R12, [R213+0x2900] ;  /* 0x00290000d50c783b */ /* 0x000e6c0000004200 */
[----:B------:R-:W-:-:S02]  /*5680*/  F2FP.BF16.PACK_AB R4, R168, R217 ;  /* 0x000000d9a804723e */ /* 0x000fc400000010ff */
[----:B------:R-:W-:Y:S02]  /*5690*/  F2FP.BF16.PACK_AB R6, R181, R170 ;  /* 0x000000aab506723e */ /* 0x000fe400000010ff */
[----:B------:R-:W-:Y:S02]  /*56a0*/  F2FP.BF16.PACK_AB R5, R180, R11 ;  /* 0x0000000bb405723e */ /* 0x000fe400000010ff */
[----:B---3--:R-:W-:-:S07]  /*56b0*/  F2FP.BF16.PACK_AB R7, R176, R182 ;  /* 0x000000b6b007723e */ /* 0x008fce00000010ff */
        /* <DEDUP_REMOVED lines=14> */
[----:B------:R-:W3:Y:S01]  /*57a0*/  LDSM.16.MT88.4 R24, [R214+0x2900] ;  /* 0x00290000d618783b */ /* 0x000ee20000004200 */
        /* <DEDUP_REMOVED lines=9> */
[----:B--2---:R-:W-:Y:S01]  /*5840*/  HMMA.16816.F32.BF16 R104, R4, R20, R104 ;  /* 0x000000140468723c */ /* 0x004fe20000041868 */
[----:B------:R-:W-:-:S02]  /*5850*/  IMAD.MOV.U32 R83, RZ, RZ, R113 ;  /* 0x000000ffff537224 */ /* 0x000fc400078e0071 */
[----:B------:R-:W-:Y:S02]  /*5860*/  IMAD.MOV.U32 R82, RZ, RZ, R112 ;  /* 0x000000ffff527224 */ /* 0x000fe400078e0070 */
[----:B------:R-:W-:Y:S02]  /*5870*/  IMAD.MOV.U32 R85, RZ, RZ, R181 ;  /* 0x000000ffff557224 */ /* 0x000fe400078e00b5 */
[----:B------:R-:W-:Y:S01]  /*5880*/  IMAD.MOV.U32 R80, RZ, RZ, R177 ;  /* 0x000000ffff507224 */ /* 0x000fe200078e00b1 */
[C---:B------:R-:W-:Y:S01]  /*5890*/  HMMA.16816.F32.BF16 R244, R4.reuse, R22, R120 ;  /* 0x0000001604f4723c */ /* 0x040fe20000041878 */
[----:B------:R-:W2:Y:S07]  /*58a0*/  LDSM.16.MT88.4 R20, [R213+0x4900] ;  /* 0x00490000d514783b */ /* 0x000eae0000004200 */
[C---:B------:R-:W-:Y:S01]  /*58b0*/  HMMA.16816.F32.BF16 R196, R4.reuse, R16, R100 ;  /* 0x0000001004c4723c */ /* 0x040fe20000041864 */
[----:B------:R-:W2:Y:S06]  /*58c0*/  LDSM.16.MT88.4 R16, [R214+0x4900] ;  /* 0x00490000d610783b */ /* 0x000eac0000004200 */
[----:B------:R-:W-:Y:S01]  /*58d0*/  IMAD.MOV.U32 R100, RZ, RZ, R175 ;  /* 0x000000ffff647224 */ /* 0x000fe200078e00af */
[----:B-1----:R-:W-:Y:S01]  /*58e0*/  HMMA.16816.F32.BF16 R112, R4, R12, R60 ;  /* 0x0000000c0470723c */ /* 0x002fe2000004183c */
[----:B------:R-:W-:Y:S01]  /*58f0*/  MOV R102, R179 ;  /* 0x000000b300667202 */ /* 0x000fe20000000f00 */
[----:B------:R-:W-:Y:S01]  /*5900*/  IMAD.MOV.U32 R101, RZ, RZ, R178 ;  /* 0x000000ffff657224 */ /* 0x000fe200078e00b2 */
[----:B------:R-:W-:-:S04]  /*5910*/  MOV R103, R168 ;  /* 0x000000a800677202 */ /* 0x000fc80000000f00 */
[----:B------:R-:W-:Y:S01]  /*5920*/  IMAD.MOV.U32 R61, RZ, RZ, R174 ;  /* 0x000000ffff3d7224 */ /* 0x000fe200078e00ae */
[----:B------:R-:W-:Y:S01]  /*5930*/  HMMA.16816.F32.BF16 R124, R4, R14, R76 ;  /* 0x0000000e047c723c */ /* 0x000fe2000004184c */
[----:B------:R-:W1:Y:S01]  /*5940*/  LDSM.16.MT88.4 R12, [R216+0x4900] ;  /* 0x00490000d80c783b */ /* 0x000e620000004200 */
[----:B------:R-:W-:Y:S01]  /*5950*/  MOV R62, R173 ;  /* 0x000000ad003e7202 */ /* 0x000fe20000000f00 */
[----:B------:R-:W-:-:S05]  /*5960*/  IMAD.MOV.U32 R63, RZ, RZ, R172 ;  /* 0x000000ffff3f7224 */ /* 0x000fca00078e00ac */
[C---:B---3--:R-:W-:Y:S08]  /*5970*/  HMMA.16816.F32.BF16 R120, R4.reuse, R24, R40 ;  /* 0x000000180478723c */ /* 0x048ff00000041828 */
[C---:B------:R-:W-:Y:S01]  /*5980*/  HMMA.16816.F32.BF16 R208, R4.reuse, R26, R68 ;  /* 0x0000001a04d0723c */ /* 0x040fe20000041844 */
[----:B------:R-:W3:Y:S07]  /*5990*/  LDSM.16.MT88.4 R24, [R215+0x4900] ;  /* 0x00490000d718783b */ /* 0x000eee0000004200 */
[C---:B------:R-:W-:Y:S08]  /*59a0*/  HMMA.16816.F32.BF16 R96, R4.reuse, R28, R96 ;  /* 0x0000001c0460723c */ /* 0x040ff00000041860 */
[C---:B----4-:R-:W-:Y:S08]  /*59b0*/  HMMA.16816.F32.BF16 R180, R4.reuse, R32, R92 ;  /* 0x0000002004b4723c */ /* 0x050ff0000004185c */
[C---:B--2---:R-:W-:Y:S08]  /*59c0*/  HMMA.16816.F32.BF16 R172, R4.reuse, R20, R88 ;  /* 0x0000001404ac723c */ /* 0x044ff00000041858 */
[----:B------:R-:W-:Y:S01]  /*59d0*/  HMMA.16816.F32.BF16 R92, R4, R18, R48 ;  /* 0x00000012045c723c */ /* 0x000fe20000041830 */
[----:B------:R-:W-:Y:S01]  /*59e0*/  IMAD.MOV.U32 R43, RZ, RZ, R96 ;  /* 0x000000ffff2b7224 */ /* 0x000fe200078e0060 */
[----:B------:R-:W-:Y:S01]  /*59f0*/  MOV R42, R97 ;  /* 0x00000061002a7202 */ /* 0x000fe20000000f00 */
[----:B------:R-:W-:-:S02]  /*5a00*/  IMAD.MOV.U32 R41, RZ, RZ, R98 ;  /* 0x000000ffff297224 */ /* 0x000fc400078e0062 */
[----:B------:R-:W-:Y:S02]  /*5a10*/  IMAD.MOV.U32 R40, RZ, RZ, R99 ;  /* 0x000000ffff287224 */ /* 0x000fe400078e0063 */
[----:B------:R-:W-:Y:S01]  /*5a20*/  MOV R19, R75 ;  /* 0x0000004b00137202 */ /* 0x000fe20000000f00 */
[----:B-1----:R-:W-:Y:S01]  /*5a30*/  HMMA.16816.F32.BF16 R88, R4, R12, R128 ;  /* 0x0000000c0458723c */ /* 0x002fe20000041880 */
[----:B------:R-:W-:-:S06]  /*5a40*/  IMAD.MOV.U32 R18, RZ, RZ, R248 ;  /* 0x000000ffff127224 */ /* 0x000fcc00078e00f8 */
[----:B------:R-:W-:Y:S01]  /*5a50*/  IMAD.MOV.U32 R128, RZ, RZ, R74 ;  /* 0x000000ffff807224 */ /* 0x000fe200078e004a */
[----:B------:R-:W-:Y:S01]  /*5a60*/  MOV R130, R72 ;  /* 0x0000004800827202 */ /* 0x000fe20000000f00 */
[----:B------:R-:W-:Y:S01]  /*5a70*/  IMAD.MOV.U32 R129, RZ, RZ, R73 ;  /* 0x000000ffff817224 */ /* 0x000fe200078e0049 */
[C---:B------:R-:W-:Y:S01]  /*5a80*/  HMMA.16816.F32.BF16 R204, R4.reuse, R30, R64 ;  /* 0x0000001e04cc723c */ /* 0x040fe20000041840 */
[----:B------:R-:W1:Y:S07]  /*5a90*/  LDSM.16.MT88.4 R28, [R213+0x6900] ;  /* 0x00690000d51c783b */ /* 0x000e6e0000004200 */
[C---:B------:R-:W-:Y:S01]  /*5aa0*/  HMMA.16816.F32.BF16 R72, R4.reuse, R14, R44 ;  /* 0x0000000e0448723c */ /* 0x040fe2000004182c */
[----:B------:R-:W2:Y:S06]  /*5ab0*/  LDSM.16.MT88.4 R12, [R216+0x6900] ;  /* 0x00690000d80c783b */ /* 0x000eac0000004200 */
        /* <DEDUP_REMOVED lines=13> */
[----:B------:R-:W2:Y:S01]  /*5b90*/  LDSM.16.MT88.4 R20, [R214+0x6900] ;  /* 0x00690000d614783b */ /* 0x000ea20000004200 */
[----:B------:R-:W-:Y:S01]  /*5ba0*/  MOV R16, R82 ;  /* 0x0000005200107202 */ /* 0x000fe20000000f00 */
[----:B------:R-:W-:Y:S01]  /*5bb0*/  IMAD.MOV.U32 R17, RZ, RZ, R83 ;  /* 0x000000ffff117224 */ /* 0x000fe200078e0053 */
[----:B------:R-:W-:Y:S01]  /*5bc0*/  MOV R39, R63 ;  /* 0x0000003f00277202 */ /* 0x000fe20000000f00 */
[----:B----4-:R-:W-:Y:S02]  /*5bd0*/  FFMA.FTZ R0, R166, c[0x0][0x2d0], -R9 ;  /* 0x0000b400a6007a23 */ /* 0x010fe40000010809 */
[----:B------:R-:W-:Y:S01]  /*5be0*/  IMAD.MOV.U32 R38, RZ, RZ, R62 ;  /* 0x000000ffff267224 */ /* 0x000fe200078e003e */
[----:B---3--:R-:W-:Y:S01]  /*5bf0*/  HMMA.16816.F32.BF16 R52, R4, R24, R140 ;  /* 0x000000180434723c */ /* 0x008fe2000004188c */
[----:B------:R3:W4:Y:S01]  /*5c00*/  MUFU.EX2 R46, R0 ;  /* 0x00000000002e7308 */ /* 0x0007220000000800 */
[----:B------:R-:W-:-:S05]  /*5c10*/  IMAD.MOV.U32 R37, RZ, RZ, R61 ;  /* 0x000000ffff257224 */ /* 0x000fca00078e003d */
[----:B------:R-:W-:Y:S01]  /*5c20*/  MOV R140, R18 ;  /* 0x00000012008c7202 */ /* 0x000fe20000000f00 */
[C---:B------:R-:W-:Y:S01]  /*5c30*/  HMMA.16816.F32.BF16 R80, R4.reuse, R26, R136 ;  /* 0x0000001a0450723c */ /* 0x040fe20000041888 */
[----:B------:R-:W2:Y:S01]  /*5c40*/  LDSM.16.MT88.4 R24, [R213+0x1100] ;  /* 0x00110000d518783b */ /* 0x000ea20000004200 */
[----:B------:R-:W-:Y:S01]  /*5c50*/  IMAD.MOV.U32 R141, RZ, RZ, R19 ;  /* 0x000000ffff8d7224 */ /* 0x000fe200078e0013 */
[----:B------:R-:W-:Y:S01]  /*5c60*/  MOV R143, R17 ;  /* 0x00000011008f7202 */ /* 0x000fe20000000f00 */
[----:B------:R-:W-:Y:S02]  /*5c70*/  IMAD.MOV.U32 R142, RZ, RZ, R16 ;  /* 0x000000ffff8e7224 */ /* 0x000fe400078e0010 */
[----:B------:R-:W-:Y:S01]  /*5c80*/  LDSM.16.MT88.4 R16, [R215+0x1100] ;  /* 0x00110000d710783b */ /* 0x000fe20000004200 */
[----:B------:R-:W-:Y:S01]  /*5c90*/  IMAD.MOV.U32 R136, RZ, RZ, R118 ;  /* 0x000000ffff887224 */ /* 0x000fe200078e0076 */
[----:B-1----:R-:W-:Y:S01]  /*5ca0*/  HMMA.16816.F32.BF16 R76, R4, R30, R148 ;  /* 0x0000001e044c723c */ /* 0x002fe20000041894 */
[----:B---3--:R-:W-:Y:S01]  /*5cb0*/  FFMA.FTZ R0, R167, c[0x0][0x2d0], -R9 ;  /* 0x0000b400a7007a23 */ /* 0x008fe20000010809 */
[----:B------:R-:W-:Y:S01]  /*5cc0*/  MOV R138, R42 ;  /* 0x0000002a008a7202 */ /* 0x000fe20000000f00 */
[----:B------:R-:W-:-:S02]  /*5cd0*/  IMAD.MOV.U32 R137, RZ, RZ, R43 ;  /* 0x000000ffff897224 */ /* 0x000fc400078e002b */
[----:B------:R1:W3:Y:S01]  /*5ce0*/  MUFU.EX2 R44, R0 ;  /* 0x00000000002c7308 */ /* 0x0002e20000000800 */
[----:B------:R-:W-:Y:S01]  /*5cf0*/  IMAD.MOV.U32 R118, RZ, RZ, R243 ;  /* 0x000000ffff767224 */ /* 0x000fe200078e00f3 */
[----:B------:R-:W-:Y:S01]  /*5d00*/  MOV R149, R128 ;  /* 0x0000008000957202 */ /* 0x000fe20000000f00 */
[C---:B--2---:R-:W-:Y:S01]  /*5d10*/  HMMA.16816.F32.BF16 R60, R4.reuse, R12, R160 ;  /* 0x0000000c043c723c */ /* 0x044fe200000418a0 */
        /* <DEDUP_REMOVED lines=12> */
[----:B---3--:R-:W-:Y:S01]  /*5de0*/  IMAD.MOV.U32 R161, RZ, RZ, R44 ;  /* 0x000000ffffa17224 */ /* 0x008fe200078e002c */
        /* <DEDUP_REMOVED lines=56> */
[----:B------:R-:W-:-:S05]  /*6170*/  UIADD3 UR22, UR22, -0x2, URZ ;  /* 0xfffffffe16167890 */ /* 0x000fca000fffe03f */
[----:B------:R-:W-:Y:S02]  /*6180*/  @UP2 UMOV UR27, UR29 ;  /* 0x0000001d001b2c82 */ /* 0x000fe40008000000 */
[----:B------:R-:W-:Y:S01]  /*6190*/  @UP2 USHF.R.U32.HI UR26, URZ, UR5, UR27 ;  /* 0x000000053f1a2299 */ /* 0x000fe2000801161b */
[----:B--2---:R-:W-:Y:S01]  /*61a0*/  F2FP.BF16.PACK_AB R7, R133, R134 ;  /* 0x000000868507723e */ /* 0x004fe200000010ff */
[----:B------:R-:W-:Y:S02]  /*61b0*/  IMAD.MOV.U32 R0, RZ, RZ, R118 ;  /* 0x000000ffff007224 */ /* 0x000fe400078e0076 */
[----:B------:R-:W-:Y:S02]  /*61c0*/  UIADD3 UR4, UR23, UR26, URZ ;  /* 0x0000001a17047290 */ /* 0x000fe4000fffe03f */
[----:B------:R-:W-:Y:S01]  /*61d0*/  FFMA.FTZ R0, R0, c[0x0][0x2d0], -R9 ;  /* 0x0000b40000007a23 */ /* 0x000fe20000010809 */
[----:B------:R-:W-:Y:S01]  /*61e0*/  ULDC UR23, c[0x0][0x328] ;  /* 0x0000ca0000177ab9 */ /* 0x000fe20000000800 */
[----:B------:R-:W-:Y:S01]  /*61f0*/  HMMA.16816.F32.BF16 R28, R4, R26, R148 ;  /* 0x0000001a041c723c */ /* 0x000fe20000041894 */
[----:B------:R-:W-:-:S07]  /*6200*/  UIADD3 UR23, UR4, UR23, URZ ;  /* 0x0000001704177290 */ /* 0x000fce000fffe03f */
        /* <DEDUP_REMOVED lines=282> */
[----:B------:R-:W-:-:S12]  /*73b0*/  UIADD3 UR26, UR4, -0x1, URZ ;  /* 0xffffffff041a7890 */ /* 0x000fd8000fffe03f */
[----:B------:R-:W-:Y:S05]  /*73c0*/  @P0 BRA `(.L_x_1066) ;  /* 0x000000a000000947 */ /* 0x000fea0003800000 */
[----:B------:R-:W-:Y:S02]  /*73d0*/  UMOV UR26, 0x1 ;  /* 0x00000001001a7882 */ /* 0x000fe40000000000 */
        /* <DEDUP_REMOVED lines=9> */
.L_x_1066:
[----:B------:R-:W-:Y:S02]  /*7470*/  UMOV UR5, 0x1 ;  /* 0x0000000100057882 */ /* 0x000fe40000000000 */
[----:B------:R-:W-:Y:S02]  /*7480*/  ULDC UR4, c[0x0][0x32c] ;  /* 0x0000cb0000047ab9 */ /* 0x000fe40000000800 */
[----:B------:R-:W-:-:S03]  /*7490*/  UISETP.NE.AND UP0, UPT, UR5, UR4, UPT ;  /* 0x000000040500728c */ /* 0x000fc6000bf05270 */
[----:B------:R-:W-:Y:S02]  /*74a0*/  ULDC.64 UR4, c[0x0][0x330] ;  /* 0x0000cc0000047ab9 */ /* 0x000fe40000000a00 */
[----:B------:R-:W-:-:S07]  /*74b0*/  UIMAD.WIDE.U32 UR28, UR26, UR4, URZ ;  /* 0x000000041a1c72a5 */ /* 0x000fce000f8e003f */
[----:B------:R-:W-:Y:S02]  /*74c0*/  @UP0 UMOV UR27, UR29 ;  /* 0x0000001d001b0c82 */ /* 0x000fe40008000000 */
[----:B------:R-:W-:Y:S02]  /*74d0*/  @UP0 USHF.R.U32.HI UR26, URZ, UR5, UR27 ;  /* 0x000000053f1a0299 */ /* 0x000fe4000801161b */
.L_x_1067:
[----:B------:R-:W-:Y:S02]  /*74e0*/  ULDC UR4, c[0x0][0x32c] ;  /* 0x0000cb0000047ab9 */ /* 0x000fe40000000800 */
[----:B------:R-:W-:-:S04]  /*74f0*/  UIMAD UR4, UR26, UR4, UR4 ;  /* 0x000000041a0472a4 */ /* 0x000fc8000f8e0204 */
[----:B------:R-:W-:-:S04]  /*7500*/  UISETP.LT.AND UP0, UPT, UR23, UR4, UPT ;  /* 0x000000041700728c */ /* 0x000fc8000bf01270 */
[----:B------:R-:W-:-:S04]  /*7510*/  USEL UR23, UR23, UR4, UP0 ;  /* 0x0000000417177287 */ /* 0x000fc80008000000 */
.L_x_1065:
        /* <DEDUP_REMOVED lines=22> */
[----:B------:R-:W-:Y:S02]  /*7680*/  IMAD.SHL.U32 R208, R5, 0x2, RZ ;  /* 0x0000000205d07824 */ /* 0x000fe400078e00ff */
        /* <DEDUP_REMOVED lines=10> */
.L_x_1079:
        /* <DEDUP_REMOVED lines=51> */
[C---:B---3--:R-:W-:Y:S05]  /*7a60*/  IADD3 R20, P0, R3.reuse, R5, RZ ;  /* 0x0000000503147210 */ /* 0x048fea0007f1e0ff */
        /* <DEDUP_REMOVED lines=22> */
.L_x_1069:
        /* <DEDUP_REMOVED lines=270> */
[----:B------:R-:W-:Y:S01]  /*8cb0*/  IMAD.MOV.U32 R0, RZ, RZ, c[0x0][0x2b8] ;  /* 0x0000ae00ff007624 */ /* 0x000fe200078e00ff */
[----:B------:R-:W-:Y:S01]  /*8cc0*/  IADD3 R16, -R205, 0x10, RZ ;  /* 0x00000010cd107810 */ /* 0x000fe20007ffe1ff */
[----:B------:R-:W-:Y:S01]  /*8cd0*/  ULEA UR5, UR22, UR11, 0x6 ;  /* 0x0000000b16057291 */ /* 0x000fe2000f8e303f */
[----:B------:R-:W-:Y:S01]  /*8ce0*/  LOP3.LUT R18, R18, 0xf, RZ, 0xc0, !PT ;  /* 0x0000000f12127812 */ /* 0x000fe200078ec0ff */
[----:B------:R-:W-:Y:S01]  /*8cf0*/  IMAD.MOV.U32 R240, RZ, RZ, RZ ;  /* 0x000000fffff07224 */ /* 0x000fe200078e00ff */
[----:B------:R-:W-:Y:S02]  /*8d00*/  ISETP.NE.AND P1, PT, R0, 0x1, PT ;  /* 0x000000010000780c */ /* 0x000fe40003f25270 */
        /* <DEDUP_REMOVED lines=40> */
[C---:B----4-:R-:W-:Y:S05]  /*8f90*/  IADD3 R12, P0, R3.reuse, R5, RZ ;  /* 0x00000005030c7210 */ /* 0x050fea0007f1e0ff */
        /* <DEDUP_REMOVED lines=22> */
.L_x_1070:
[----:B--234-:R-:W-:Y:S01]  /*9100*/  PLOP3.LUT P0, PT, PT, PT, UP2, 0x80, 0x0 ;  /* 0x000000000000781c */ /* 0x01cfe20003f0f028 */
[----:B------:R-:W2:Y:S01]  /*9110*/  LDL R2, [R1+0xc] ;  /* 0x00000c0001027983 */ /* 0x000ea20000100800 */
[----:B------:R-:W-:Y:S03]  /*9120*/  USHF.L.U32 UR5, UR22, 0x6, URZ ;  /* 0x0000000616057899 */ /* 0x000fe6000800063f */
[----:B-1----:R-:W3:Y:S03]  /*9130*/  LDL R12, [R1+0x8] ;  /* 0x00000800010c7983 */ /* 0x002ee60000100800 */
[----:B------:R-:W-:Y:S01]  /*9140*/  IMAD.U32 R5, RZ, RZ, UR5 ;  /* 0x00000005ff057e24 */ /* 0x000fe2000f8e00ff */
[----:B------:R-:W0:Y:S04]  /*9150*/  LDGDEPBAR ;  /* 0x00000000000079af */ /* 0x000e280000000000 */
[----:B--2---:R-:W-:Y:S01]  /*9160*/  @P0 IMAD.HI.U32 R0, R2, c[0x0][0x2c8], RZ ;  /* 0x0000b20002000a27 */ /* 0x004fe200078e00ff */
[----:B------:R-:W-:Y:S03]  /*9170*/  PLOP3.LUT P0, PT, PT, PT, UP2, 0x80, 0x0 ;  /* 0x000000000000781c */ /* 0x000fe60003f0f028 */
[----:B------:R-:W-:Y:S01]  /*9180*/  IMAD.MOV.U32 R4, RZ, RZ, R2 ;  /* 0x000000ffff047224 */ /* 0x000fe200078e0002 */
[----:B---3--:R-:W-:Y:S09]  /*9190*/  IADD3 R2, -R12, 0x1, -R5 ;  /* 0x000000010c027810 */ /* 0x008ff20007ffe905 */
[----:B------:R-:W-:Y:S01]  /*91a0*/  @P0 SHF.R.U32.HI R4, RZ, c[0x0][0x2cc], R0 ;  /* 0x0000b300ff040a19 */ /* 0x000fe20000011600 */
[----:B------:R-:W-:Y:S01]  /*91b0*/  IMAD.U32 R0, RZ, RZ, UR12 ;  /* 0x0000000cff007e24 */ /* 0x000fe2000f8e00ff */
[----:B------:R-:W-:Y:S03]  /*91c0*/  PLOP3.LUT P0, PT, PT, PT, UP1, 0x40, 0x0 ;  /* 0x000000000000781c */ /* 0x000fe60003f0e818 */
[----:B------:R-:W1:Y:S01]  /*91d0*/  SHFL.IDX PT, R3, R4, RZ, 0x1c1f ;  /* 0x001c1fff04037589 */ /* 0x000e6200000e0000 */
[----:B------:R-:W-:Y:S04]  /*91e0*/  IADD3 R0, -R0, UR8, R2 ;  /* 0x0000000800007c10 */ /* 0x000fe8000fffe102 */
        /* <DEDUP_REMOVED lines=19> */
.L_x_1073:
[----:B------:R-:W-:Y:S04]  /*9320*/  MOV R8, 0x1 ;  /* 0x0000000100087802 */ /* 0x000fe80000000f00 */
[----:B------:R-:W-:Y:S11]  /*9330*/  ISETP.NE.AND P0, PT, R8, c[0x0][0x32c], PT ;  /* 0x0000cb0008007a0c */ /* 0x000ff60003f05270 */
[----:B------:R-:W-:Y:S02]  /*9340*/  @!UPT UIADD3 URZ, URZ, URZ, URZ ;  /* 0x0000003f3f3ff290 */ /* 0x000fe4000fffe03f */
[----:B------:R-:W-:Y:S05]  /*9350*/  @P0 IMAD.HI.U32 R8, R3, c[0x0][0x330], RZ ;  /* 0x0000cc0003080a27 */ /* 0x000fea00078e00ff */
[----:B------:R-:W-:Y:S02]  /*9360*/  @P0 SHF.R.U32.HI R3, RZ, c[0x0][0x334], R8 ;  /* 0x0000cd00ff030a19 */ /* 0x000fe40000011608 */
.L_x_1074:
[----:B------:R-:W-:Y:S05]  /*9370*/  BSYNC B0 ;  /* 0x0000000000007941 */ /* 0x000fea0003800000 */
.L_x_1072:
[----:B------:R-:W-:Y:S04]  /*9380*/  IMAD R3, R3, c[0x0][0x32c], -R5 ;  /* 0x0000cb0003037a24 */ /* 0x000fe800078e0a05 */
[----:B------:R-:W-:Y:S05]  /*9390*/  IMAD.IADD R3, R3, 0x1, -R12 ;  /* 0x0000000103037824 */ /* 0x000fea00078e0a0c */
[----:B------:R-:W-:Y:S02]  /*93a0*/  IADD3 R8, R3, c[0x0][0x32c], RZ ;  /* 0x0000cb0003087a10 */ /* 0x000fe40007ffe0ff */
[----:B------:R-:W-:Y:S02]  /*93b0*/  IMNMX R0, R0, R3, !PT ;  /* 0x0000000300007217 */ /* 0x000fe40007800200 */
[----:B------:R-:W-:Y:S02]  /*93c0*/  IMNMX R2, R2, R8, PT ;  /* 0x0000000802027217 */ /* 0x000fe40003800200 */
.L_x_1071:
        /* <DEDUP_REMOVED lines=85> */
.L_x_1077:
[----:B------:R-:W-:Y:S04]  /*9920*/  MOV R4, 0x1 ;  /* 0x0000000100047802 */ /* 0x000fe80000000f00 */
[----:B------:R-:W-:Y:S11]  /*9930*/  ISETP.NE.AND P0, PT, R4, c[0x0][0x32c], PT ;  /* 0x0000cb0004007a0c */ /* 0x000ff60003f05270 */
[----:B------:R-:W-:Y:S02]  /*9940*/  @!UPT UIADD3 URZ, URZ, URZ, URZ ;  /* 0x0000003f3f3ff290 */ /* 0x000fe4000fffe03f */
[----:B------:R-:W-:Y:S05]  /*9950*/  @P0 IMAD.HI.U32 R4, R3, c[0x0][0x330], RZ ;  /* 0x0000cc0003040a27 */ /* 0x000fea00078e00ff */
[----:B------:R-:W-:Y:S02]  /*9960*/  @P0 SHF.R.U32.HI R3, RZ, c[0x0][0x334], R4 ;  /* 0x0000cd00ff030a19 */ /* 0x000fe40000011604 */
.L_x_1078:
[----:B------:R-:W-:Y:S05]  /*9970*/  BSYNC B0 ;  /* 0x0000000000007941 */ /* 0x000fea0003800000 */
.L_x_1076:
[----:B------:R-:W-:Y:S04]  /*9980*/  IMAD R5, R3, c[0x0][0x32c], -R5 ;  /* 0x0000cb0003057a24 */ /* 0x000fe800078e0a05 */
[----:B------:R-:W-:Y:S05]  /*9990*/  IMAD.IADD R5, R5, 0x1, -R12 ;  /* 0x0000000105057824 */ /* 0x000fea00078e0a0c */
[----:B------:R-:W-:Y:S02]  /*99a0*/  IADD3 R3, R5, c[0x0][0x32c], RZ ;  /* 0x0000cb0005037a10 */ /* 0x000fe40007ffe0ff */
[----:B------:R-:W-:Y:S02]  /*99b0*/  IMNMX R0, R0, R5, !PT ;  /* 0x0000000500007217 */ /* 0x000fe40007800200 */
[----:B------:R-:W-:Y:S02]  /*99c0*/  IMNMX R2, R2, R3, PT ;  /* 0x0000000302027217 */ /* 0x000fe40003800200 */
.L_x_1075:
        /* <DEDUP_REMOVED lines=566> */
.L_x_1068:
[----:B------:R-:W2:Y:S01]  /*bd30*/  S2UR UR23, SR_CTAID.X ;  /* 0x00000000001779c3 */ /* 0x000ea20000002500 */
[----:B------:R-:W-:Y:S01]  /*bd40*/  ULDC.64 UR4, c[0x0][0x2c8] ;  /* 0x0000b20000047ab9 */ /* 0x000fe20000000a00 */
[----:B------:R-:W-:Y:S01]  /*bd50*/  PLOP3.LUT P0, PT, PT, PT, UP1, 0x40, 0x0 ;  /* 0x000000000000781c */ /* 0x000fe20003f0e818 */
[----:B--2---:R-:W-:-:S04]  /*bd60*/  ULEA UR23, UR23, 0x7f, 0x7 ;  /* 0x0000007f17177891 */ /* 0x004fc8000f8e383f */
        /* <DEDUP_REMOVED lines=22> */
.L_x_1081:
[----:B------:R-:W-:Y:S02]  /*bed0*/  UMOV UR5, 0x1 ;  /* 0x0000000100057882 */ /* 0x000fe40000000000 */
[----:B------:R-:W-:Y:S02]  /*bee0*/  ULDC UR4, c[0x0][0x32c] ;  /* 0x0000cb0000047ab9 */ /* 0x000fe40000000800 */
[----:B------:R-:W-:-:S03]  /*bef0*/  UISETP.NE.AND UP0, UPT, UR5, UR4, UPT ;  /* 0x000000040500728c */ /* 0x000fc6000bf05270 */
[----:B------:R-:W-:Y:S02]  /*bf00*/  ULDC.64 UR4, c[0x0][0x330] ;  /* 0x0000cc0000047ab9 */ /* 0x000fe40000000a00 */
[----:B------:R-:W-:-:S07]  /*bf10*/  UIMAD.WIDE.U32 UR28, UR26, UR4, URZ ;  /* 0x000000041a1c72a5 */ /* 0x000fce000f8e003f */
[----:B------:R-:W-:Y:S02]  /*bf20*/  @UP0 UMOV UR27, UR29 ;  /* 0x0000001d001b0c82 */ /* 0x000fe40008000000 */
[----:B------:R-:W-:Y:S02]  /*bf30*/  @UP0 USHF.R.U32.HI UR26, URZ, UR5, UR27 ;  /* 0x000000053f1a0299 */ /* 0x000fe4000801161b */
.L_x_1082:
[----:B------:R-:W-:Y:S02]  /*bf40*/  ULDC UR4, c[0x0][0x32c] ;  /* 0x0000cb0000047ab9 */ /* 0x000fe40000000800 */
[----:B------:R-:W-:-:S04]  /*bf50*/  UIMAD UR4, UR26, UR4, URZ ;  /* 0x000000041a0472a4 */ /* 0x000fc8000f8e023f */
[----:B------:R-:W-:-:S04]  /*bf60*/  UISETP.LT.AND UP0, UPT, UR23, UR4, UPT ;  /* 0x000000041700728c */ /* 0x000fc8000bf01270 */
[----:B------:R-:W-:-:S04]  /*bf70*/  USEL UR23, UR23, UR4, !UP0 ;  /* 0x0000000417177287 */ /* 0x000fc8000c000000 */
.L_x_1080:
        /* <DEDUP_REMOVED lines=24> */
[C---:B------:R-:W-:Y:S01]  /*c100*/  IMAD.SHL.U32 R204, R0.reuse, 0x2, RZ ;  /* 0x0000000200cc7824 */ /* 0x040fe200078e00ff */
[C---:B------:R-:W-:Y:S01]  /*c110*/  SHF.L.U64.HI R208, R249.reuse, 0x1, R208 ;  /* 0x00000001f9d07819 */ /* 0x040fe200000102d0 */
[----:B------:R-:W-:Y:S02]  /*c120*/  IMAD.MOV.U32 R133, RZ, RZ, R132 ;  /* 0x000000ffff857224 */ /* 0x000fe400078e0084 */
[----:B------:R-:W-:Y:S02]  /*c130*/  IMAD.SHL.U32 R3, R249, 0x2, RZ ;  /* 0x00000002f9037824 */ /* 0x000fe400078e00ff */
[----:B------:R-:W-:Y:S01]  /*c140*/  IMAD.SHL.U32 R206, R5, 0x2, RZ ;  /* 0x0000000205ce7824 */ /* 0x000fe200078e00ff */
[----:B--2---:R-:W-:-:S02]  /*c150*/  SHF.L.U64.HI R205, R0, 0x1, R4 ;  /* 0x0000000100cd7819 */ /* 0x004fc40000010204 */
[----:B------:R-:W-:Y:S02]  /*c160*/  SEL R0, RZ, 0x10, P4 ;  /* 0x00000010ff007807 */ /* 0x000fe40002000000 */
[----:B---3--:R-:W-:Y:S02]  /*c170*/  SHF.L.U64.HI R207, R5, 0x1, R7 ;  /* 0x0000000105cf7819 */ /* 0x008fe40000010207 */
.L_x_1086:
        /* <DEDUP_REMOVED lines=74> */
.L_x_1084:
        /* <DEDUP_REMOVED lines=316> */
[C---:B-1--4-:R-:W-:Y:S05]  /*d9e0*/  IADD3 R12, P0, R3.reuse, R5, RZ ;  /* 0x00000005030c7210 */ /* 0x052fea0007f1e0ff */
        /* <DEDUP_REMOVED lines=22> */
.L_x_1085:
        /* <DEDUP_REMOVED lines=500> */
.L_x_1083:
[----:B------:R-:W-:-:S06]  /*fa90*/  UISETP.GE.AND UP0, UPT, UR22, UR7, UPT ;  /* 0x000000071600728c */ /* 0x000fcc000bf06270 */
[----:B------:R-:W-:-:S13]  /*faa0*/  PLOP3.LUT P0, PT, PT, PT, UP0, 0x40, 0x0 ;  /* 0x000000000000781c */ /* 0x000fda0003f0e808 */
[----:B------:R-:W-:Y:S05]  /*fab0*/  @P0 BRA `(.L_x_1087) ;  /* 0x000044d000000947 */ /* 0x000fea0003800000 */
[----:B-1----:R-:W2:Y:S01]  /*fac0*/  LDL.LU R0, [R1+0x1c] ;  /* 0x00001c0001007983 */ /* 0x002ea20000300800 */
[----:B------:R-:W-:Y:S01]  /*fad0*/  SHF.R.S32.HI R250, RZ, 0x1f, R249 ;  /* 0x0000001ffffa7819 */ /* 0x000fe200000114f9 */
[----:B------:R-:W-:Y:S02]  /*fae0*/  IMAD.MOV.U32 R134, RZ, RZ, R3 ;  /* 0x000000ffff867224 */ /* 0x000fe400078e0003 */
[----:B------:R-:W2:Y:S01]  /*faf0*/  LDL.LU R5, [R1+0x18] ;  /* 0x0000180001057983 */ /* 0x000ea20000300800 */
[C---:B------:R-:W-:Y:S01]  /*fb00*/  SHF.L.U64.HI R250, R249.reuse, 0x1, R250 ;  /* 0x00000001f9fa7819 */ /* 0x040fe200000102fa */
[----:B------:R-:W-:Y:S02]  /*fb10*/  IMAD.MOV.U32 R133, RZ, RZ, R132 ;  /* 0x000000ffff857224 */ /* 0x000fe400078e0084 */
[----:B------:R-:W3:Y:S01]  /*fb20*/  LDL.LU R4, [R1+0x20] ;  /* 0x0000200001047983 */ /* 0x000ee20000300800 */
[----:B------:R-:W-:-:S03]  /*fb30*/  IMAD.SHL.U32 R249, R249, 0x2, RZ ;  /* 0x00000002f9f97824 */ /* 0x000fc600078e00ff */
[----:B------:R-:W3:Y:S01]  /*fb40*/  LDL.LU R2, [R1+0x14] ;  /* 0x0000140001027983 */ /* 0x000ee20000300800 */
[----:B------:R-:W-:Y:S01]  /*fb50*/  IMAD.SHL.U32 R243, R251, 0x2, RZ ;  /* 0x00000002fbf37824 */ /* 0x000fe200078e00ff */
[C---:B--2---:R-:W-:Y:S02]  /*fb60*/  SHF.L.U64.HI R248, R5.reuse, 0x1, R0 ;  /* 0x0000000105f87819 */ /* 0x044fe40000010200 */
[----:B------:R-:W-:Y:S01]  /*fb70*/  SHF.R.S32.HI R0, RZ, 0x1f, R251 ;  /* 0x0000001fff007819 */ /* 0x000fe200000114fb */
[----:B------:R-:W-:-:S03]  /*fb80*/  IMAD.SHL.U32 R247, R5, 0x2, RZ ;  /* 0x0000000205f77824 */ /* 0x000fc600078e00ff */
[----:B------:R-:W-:Y:S02]  /*fb90*/  SHF.L.U64.HI R244, R251, 0x1, R0 ;  /* 0x00000001fbf47819 */ /* 0x000fe40000010200 */
[C---:B---3--:R-:W-:Y:S01]  /*fba0*/  SHF.L.U64.HI R246, R2.reuse, 0x1, R4 ;  /* 0x0000000102f67819 */ /* 0x048fe20000010204 */
[----:B------:R-:W-:Y:S02]  /*fbb0*/  IMAD.SHL.U32 R245, R2, 0x2, RZ ;  /* 0x0000000202f57824 */ /* 0x000fe400078e00ff */
.L_x_1097:
[----:B-1----:R-:W-:Y:S01]  /*fbc0*/  SHF.R.S32.HI R0, RZ, 0x1f, R242 ;  /* 0x0000001fff007819 */ /* 0x002fe200000114f2 */
[----:B------:R-:W-:Y:S01]  /*fbd0*/  IMAD.WIDE.U32 R2, R242, c[0x0][0x208], RZ ;  /* 0x00008200f2027a25 */ /* 0x000fe200078e00ff */
[----:B------:R-:W-:Y:S01]  /*fbe0*/  SHF.R.S32.HI R4, RZ, 0x1f, R240 ;  /* 0x0000001fff047819 */ /* 0x000fe200000114f0 */
[----:B------:R-:W-:Y:S04]  /*fbf0*/  DEPBAR.LE SB0, 0x0 ;  /* 0x000080000000791a */ /* 0x000fe80000000000 */
[----:B------:R-:W-:Y:S01]  /*fc00*/  IMAD R0, R0, c[0x0][0x208], RZ ;  /* 0x0000820000007a24 */ /* 0x000fe200078e02ff */
[----:B------:R-:W-:Y:S01]  /*fc10*/  BAR.SYNC.DEFER_BLOCKING 0x0 ;  /* 0x0000000000007b1d */ /* 0x000fe20000010000 */
[----:B------:R-:W-:Y:S01]  /*fc20*/  IMAD R4, R4, c[0x0][0x218], RZ ;  /* 0x0000860004047a24 */ /* 0x000fe200078e02ff */
[----:B------:R-:W-:Y:S01]  /*fc30*/  UISETP.GT.AND UP0, UPT, UR22, UR7, UPT ;  /* 0x000000071600728c */ /* 0x000fe2000bf04270 */
[----:B------:R-:W-:Y:S02]  /*fc40*/  IMAD R0, R242, c[0x0][0x20c], R0 ;  /* 0x00008300f2007a24 */ /* 0x000fe400078e0200 */
[C---:B------:R-:W-:Y:S03]  /*fc50*/  IMAD R4, R240.reuse, c[0x0][0x21c], R4 ;  /* 0x00008700f0047a24 */ /* 0x040fe600078e0204 */
        /* <DEDUP_REMOVED lines=313> */
[----:B--234-:R-:W-:Y:S01]  /*10ff0*/  IMAD.MOV.U32 R251, RZ, RZ, c[0x0][0x2b8] ;  /* 0x0000ae00fffb7624 */ /* 0x01cfe200078e00ff */
[----:B------:R-:W-:Y:S01]  /*11000*/  ULEA UR4, UR22, UR11, 0x6 ;  /* 0x0000000b16047291 */ /* 0x000fe2000f8e303f */
[----:B------:R-:W-:Y:S03]  /*11010*/  IMAD.MOV.U32 R240, RZ, RZ, RZ ;  /* 0x000000fffff07224 */ /* 0x000fe600078e00ff */
[----:B------:R-:W-:Y:S02]  /*11020*/  ISETP.NE.AND P1, PT, R251, 0x1, PT ;  /* 0x00000001fb00780c */ /* 0x000fe40003f25270 */
[----:B------:R-:W-:Y:S05]  /*11030*/  IMAD.U32 R2, RZ, RZ, UR4 ;  /* 0x00000004ff027e24 */ /* 0x000fea000f8e00ff */
[----:B------:R-:W-:Y:S05]  /*11040*/  IADD3 R2, R2, -0x40, R252 ;  /* 0xffffffc002027810 */ /* 0x000fea0007ffe0fc */
[----:B------:R-:W-:Y:S02]  /*11050*/  IMAD.MOV.U32 R0, RZ, RZ, R2 ;  /* 0x000000ffff007224 */ /* 0x000fe400078e0002 */
[----:B------:R-:W-:Y:S05]  /*11060*/  @P1 IMAD.HI.U32 R3, R2, c[0x0][0x2bc], RZ ;  /* 0x0000af0002031a27 */ /* 0x000fea00078e00ff */
        /* <DEDUP_REMOVED lines=26> */
[C---:B---3--:R-:W-:Y:S01]  /*11210*/  IMAD.X R17, R4.reuse, 0x1, R250, P0 ;  /* 0x0000000104117824 */ /* 0x048fe200000e06fa */
[C---:B------:R-:W-:Y:S04]  /*11220*/  IADD3 R14, P0, R3.reuse, R247, RZ ;  /* 0x000000f7030e7210 */ /* 0x040fe80007f1e0ff */
[----:B------:R2:W-:Y:S01]  /*11230*/  LDGSTS.E.BYPASS.LTC128B.128 [R239+0x8100], [R16.64], !P3 ;  /* 0x0810000010ef7fae */ /* 0x0005e2000d901d52 */
[CC--:B------:R-:W-:Y:S02]  /*11240*/  IADD3.X R15, R4.reuse, R248.reuse, RZ, P0, !PT ;  /* 0x000000f8040f7210 */ /* 0x0c0fe400007fe4ff */
        /* <DEDUP_REMOVED lines=19> */
.L_x_1088:
        /* <DEDUP_REMOVED lines=34> */
.L_x_1091:
[----:B------:R-:W-:Y:S04]  /*115a0*/  MOV R8, 0x1 ;  /* 0x0000000100087802 */ /* 0x000fe80000000f00 */
[----:B------:R-:W-:Y:S11]  /*115b0*/  ISETP.NE.AND P0, PT, R8, c[0x0][0x32c], PT ;  /* 0x0000cb0008007a0c */ /* 0x000ff60003f05270 */
[----:B------:R-:W-:Y:S02]  /*115c0*/  @!UPT UIADD3 URZ, URZ, URZ, URZ ;  /* 0x0000003f3f3ff290 */ /* 0x000fe4000fffe03f */
[----:B------:R-:W-:Y:S05]  /*115d0*/  @P0 IMAD.HI.U32 R8, R3, c[0x0][0x330], RZ ;  /* 0x0000cc0003080a27 */ /* 0x000fea00078e00ff */
[----:B------:R-:W-:Y:S02]  /*115e0*/  @P0 SHF.R.U32.HI R3, RZ, c[0x0][0x334], R8 ;  /* 0x0000cd00ff030a19 */ /* 0x000fe40000011608 */
.L_x_1092:
[----:B------:R-:W-:Y:S05]  /*115f0*/  BSYNC B0 ;  /* 0x0000000000007941 */ /* 0x000fea0003800000 */
.L_x_1090:
[----:B------:R-:W-:Y:S04]  /*11600*/  IMAD R3, R3, c[0x0][0x32c], -R5 ;  /* 0x0000cb0003037a24 */ /* 0x000fe800078e0a05 */
[----:B------:R-:W-:Y:S05]  /*11610*/  IMAD.IADD R3, R3, 0x1, -R12 ;  /* 0x0000000103037824 */ /* 0x000fea00078e0a0c */
[----:B------:R-:W-:Y:S02]  /*11620*/  IADD3 R8, R3, c[0x0][0x32c], RZ ;  /* 0x0000cb0003087a10 */ /* 0x000fe40007ffe0ff */
[----:B------:R-:W-:Y:S02]  /*11630*/  IMNMX R0, R0, R3, !PT ;  /* 0x0000000300007217 */ /* 0x000fe40007800200 */
[----:B------:R-:W-:Y:S02]  /*11640*/  IMNMX R2, R2, R8, PT ;  /* 0x0000000802027217 */ /* 0x000fe40003800200 */
.L_x_1089:
        /* <DEDUP_REMOVED lines=85> */
.L_x_1095:
[----:B------:R-:W-:Y:S04]  /*11ba0*/  MOV R4, 0x1 ;  /* 0x0000000100047802 */ /* 0x000fe80000000f00 */
[----:B------:R-:W-:Y:S11]  /*11bb0*/  ISETP.NE.AND P0, PT, R4, c[0x0][0x32c], PT ;  /* 0x0000cb0004007a0c */ /* 0x000ff60003f05270 */
[----:B------:R-:W-:Y:S02]  /*11bc0*/  @!UPT UIADD3 URZ, URZ, URZ, URZ ;  /* 0x0000003f3f3ff290 */ /* 0x000fe4000fffe03f */
[----:B------:R-:W-:Y:S05]  /*11bd0*/  @P0 IMAD.HI.U32 R4, R3, c[0x0][0x330], RZ ;  /* 0x0000cc0003040a27 */ /* 0x000fea00078e00ff */
[----:B------:R-:W-:Y:S02]  /*11be0*/  @P0 SHF.R.U32.HI R3, RZ, c[0x0][0x334], R4 ;  /* 0x0000cd00ff030a19 */ /* 0x000fe40000011604 */
.L_x_1096:
[----:B------:R-:W-:Y:S05]  /*11bf0*/  BSYNC B0 ;  /* 0x0000000000007941 */ /* 0x000fea0003800000 */
.L_x_1094:
[----:B------:R-:W-:Y:S04]  /*11c00*/  IMAD R5, R3, c[0x0][0x32c], -R5 ;  /* 0x0000cb0003057a24 */ /* 0x000fe800078e0a05 */
[----:B------:R-:W-:Y:S05]  /*11c10*/  IMAD.IADD R5, R5, 0x1, -R12 ;  /* 0x0000000105057824 */ /* 0x000fea00078e0a0c */
[----:B------:R-:W-:Y:S02]  /*11c20*/  IADD3 R3, R5, c[0x0][0x32c], RZ ;  /* 0x0000cb0005037a10 */ /* 0x000fe40007ffe0ff */
[----:B------:R-:W-:Y:S02]  /*11c30*/  IMNMX R0, R0, R5, !PT ;  /* 0x0000000500007217 */ /* 0x000fe40007800200 */
[----:B------:R-:W-:Y:S02]  /*11c40*/  IMNMX R2, R2, R3, PT ;  /* 0x0000000302027217 */ /* 0x000fe40003800200 */
.L_x_1093:
        /* <DEDUP_REMOVED lines=564> */
.L_x_1087:
[----:B------:R-:W2:Y:S04]  /*13f90*/  LDL.LU R5, [R1] ;  /* 0x0000000001057983 */ /* 0x000ea80000300800 */
[----:B-1----:R-:W3:Y:S01]  /*13fa0*/  LDL.LU R2, [R1+0x4] ;  /* 0x0000040001027983 */ /* 0x002ee20000300800 */
        /* <DEDUP_REMOVED lines=155> */
.L_x_1049:
        /* <DEDUP_REMOVED lines=59> */
[----:B------:R-:W-:Y:S01]  /*14d10*/  F2FP.BF16.PACK_AB R50, R51, R50 ;  /* 0x000000323332723e */ /* 0x000fe200000010ff */
[----:B------:R-:W-:Y:S01]  /*14d20*/  IMAD.IADD R4, R4, 0x1, R2 ;  /* 0x0000000104047824 */ /* 0x000fe200078e0202 */
[----:B------:R-:W-:-:S02]  /*14d30*/  F2FP.BF16.PACK_AB R35, R35, R20 ;  /* 0x000000142323723e */ /* 0x000fc400000010ff */
[----:B------:R-:W-:Y:S02]  /*14d40*/  F2FP.BF16.PACK_AB R54, R55, R54 ;  /* 0x000000363736723e */ /* 0x000fe400000010ff */
[----:B------:R-:W-:Y:S02]  /*14d50*/  F2FP.BF16.PACK_AB R34, R34, R56 ;  /* 0x000000382222723e */ /* 0x000fe400000010ff */
[----:B------:R-:W-:Y:S02]  /*14d60*/  F2FP.BF16.PACK_AB R58, R59, R58 ;  /* 0x0000003a3b3a723e */ /* 0x000fe400000010ff */
[----:B------:R-:W-:Y:S01]  /*14d70*/  F2FP.BF16.PACK_AB R33, R33, R60 ;  /* 0x0000003c2121723e */ /* 0x000fe200000010ff */
[----:B------:R1:W-:Y:S01]  /*14d80*/  STS [R0+0x80], R49 ;  /* 0x0000803100007388 */ /* 0x0003e20000000800 */
[----:B------:R-:W-:Y:S02]  /*14d90*/  F2FP.BF16.PACK_AB R62, R63, R62 ;  /* 0x0000003e3f3e723e */ /* 0x000fe400000010ff */
[----:B------:R-:W-:Y:S01]  /*14da0*/  F2FP.BF16.PACK_AB R32, R32, R64 ;  /* 0x000000402020723e */ /* 0x000fe200000010ff */
[----:B------:R-:W-:Y:S01]  /*14db0*/  STS [R0+0x480], R142 ;  /* 0x0004808e00007388 */ /* 0x000fe20000000800 */
[----:B------:R-:W-:-:S02]  /*14dc0*/  F2FP.BF16.PACK_AB R66, R67, R66 ;  /* 0x000000424342723e */ /* 0x000fc400000010ff */
[----:B------:R-:W-:Y:S01]  /*14dd0*/  F2FP.BF16.PACK_AB R31, R31, R68 ;  /* 0x000000441f1f723e */ /* 0x000fe200000010ff */
[----:B------:R2:W-:Y:S01]  /*14de0*/  STS [R2], R7 ;  /* 0x0000000702007388 */ /* 0x0005e20000000800 */
[----:B------:R-:W-:Y:S02]  /*14df0*/  F2FP.BF16.PACK_AB R70, R71, R70 ;  /* 0x000000464746723e */ /* 0x000fe400000010ff */
[----:B------:R-:W-:Y:S01]  /*14e00*/  F2FP.BF16.PACK_AB R30, R30, R72 ;  /* 0x000000481e1e723e */ /* 0x000fe200000010ff */
[----:B------:R-:W-:Y:S01]  /*14e10*/  STS [R2+0x400], R146 ;  /* 0x0004009202007388 */ /* 0x000fe20000000800 */
        /* <DEDUP_REMOVED lines=9> */
[----:B-1----:R-:W-:Y:S01]  /*14eb0*/  IMAD.MOV.U32 R49, RZ, RZ, 0x40 ;  /* 0x00000040ff317424 */ /* 0x002fe200078e00ff */
[----:B------:R-:W-:Y:S02]  /*14ec0*/  F2FP.BF16.PACK_AB R86, R87, R86 ;  /* 0x000000565756723e */ /* 0x000fe400000010ff */
[----:B------:R-:W-:Y:S01]  /*14ed0*/  STS [R4+0x400], R154 ;  /* 0x0004009a04007388 */ /* 0x000fe20000000800 */
[----:B------:R-:W-:-:S02]  /*14ee0*/  F2FP.BF16.PACK_AB R26, R26, R88 ;  /* 0x000000581a1a723e */ /* 0x000fc400000010ff */
[----:B------:R-:W-:Y:S02]  /*14ef0*/  F2FP.BF16.PACK_AB R90, R91, R90 ;  /* 0x0000005a5b5a723e */ /* 0x000fe400000010ff */
[----:B--2---:R-:W-:Y:S02]  /*14f00*/  SEL R7, R49, 0xffffffc0, !P2 ;  /* 0xffffffc031077807 */ /* 0x004fe40005000000 */
[----:B------:R-:W-:Y:S02]  /*14f10*/  F2FP.BF16.PACK_AB R25, R25, R92 ;  /* 0x0000005c1919723e */ /* 0x000fe400000010ff */
[----:B------:R-:W-:Y:S02]  /*14f20*/  F2FP.BF16.PACK_AB R94, R95, R94 ;  /* 0x0000005e5f5e723e */ /* 0x000fe400000010ff */
[----:B------:R-:W-:Y:S01]  /*14f30*/  F2FP.BF16.PACK_AB R24, R24, R96 ;  /* 0x000000601818723e */ /* 0x000fe200000010ff */
[----:B---3--:R-:W-:Y:S01]  /*14f40*/  IMAD.IADD R6, R0, 0x1, R7 ;  /* 0x0000000100067824 */ /* 0x008fe200078e0207 */
[----:B------:R-:W-:-:S02]  /*14f50*/  F2FP.BF16.PACK_AB R98, R99, R98 ;  /* 0x000000626362723e */ /* 0x000fc400000010ff */
[----:B------:R-:W-:Y:S02]  /*14f60*/  F2FP.BF16.PACK_AB R23, R23, R100 ;  /* 0x000000641717723e */ /* 0x000fe400000010ff */
[----:B------:R1:W-:Y:S01]  /*14f70*/  STS [R6+0x80], R5 ;  /* 0x0000800506007388 */ /* 0x0003e20000000800 */
[----:B------:R-:W-:Y:S01]  /*14f80*/  F2FP.BF16.PACK_AB R102, R103, R102 ;  /* 0x000000666766723e */ /* 0x000fe200000010ff */
[----:B----4-:R-:W-:Y:S02]  /*14f90*/  IMAD.IADD R8, R7, 0x1, R2 ;  /* 0x0000000107087824 */ /* 0x010fe400078e0202 */
        /* <DEDUP_REMOVED lines=8> */
[----:B------:R-:W-:Y:S02]  /*15020*/  F2FP.BF16.PACK_AB R17, R17, R114 ;  /* 0x000000721111723e */ /* 0x000fe400000010ff */
[----:B------:R-:W-:Y:S02]  /*15030*/  F2FP.BF16.PACK_AB R16, R117, R116 ;  /* 0x000000747510723e */ /* 0x000fe400000010ff */
[----:B------:R-:W-:Y:S02]  /*15040*/  F2FP.BF16.PACK_AB R13, R13, R118 ;  /* 0x000000760d0d723e */ /* 0x000fe400000010ff */
[----:B------:R-:W-:-:S02]  /*15050*/  F2FP.BF16.PACK_AB R12, R121, R120 ;  /* 0x00000078790c723e */ /* 0x000fc400000010ff */
[----:B------:R-:W-:Y:S01]  /*15060*/  F2FP.BF16.PACK_AB R11, R11, R122 ;  /* 0x0000007a0b0b723e */ /* 0x000fe200000010ff */
[----:B-1----:R-:W-:Y:S01]  /*15070*/  IMAD.IADD R5, R7, 0x1, R3 ;  /* 0x0000000107057824 */ /* 0x002fe200078e0203 */
[----:B------:R-:W-:Y:S01]  /*15080*/  F2FP.BF16.PACK_AB R9, R125, R124 ;  /* 0x0000007c7d09723e */ /* 0x000fe200000010ff */
[----:B------:R-:W-:Y:S01]  /*15090*/  IMAD.IADD R7, R4, 0x1, R7 ;  /* 0x0000000104077824 */ /* 0x000fe200078e0207 */
[----:B------:R-:W-:Y:S02]  /*150a0*/  F2FP.BF16.PACK_AB R15, R15, R126 ;  /* 0x0000007e0f0f723e */ /* 0x000fe400000010ff */
[----:B------:R-:W-:Y:S01]  /*150b0*/  STS [R5+0x80], R45 ;  /* 0x0000802d05007388 */ /* 0x000fe20000000800 */
[----:B------:R-:W-:Y:S02]  /*150c0*/  F2FP.BF16.PACK_AB R14, R129, R128 ;  /* 0x00000080810e723e */ /* 0x000fe400000010ff */
[----:B------:R-:W-:Y:S01]  /*150d0*/  F2FP.BF16.PACK_AB R10, R10, R130 ;  /* 0x000000820a0a723e */ /* 0x000fe200000010ff */
[----:B------:R-:W-:Y:S01]  /*150e0*/  STS [R5+0x480], R166 ;  /* 0x000480a605007388 */ /* 0x000fe20000000800 */
[----:B------:R-:W-:-:S03]  /*150f0*/  PLOP3.LUT P0, PT, PT, PT, UP1, 0x80, 0x0 ;  /* 0x000000000000781c */ /* 0x000fc60003f0f018 */
        /* <DEDUP_REMOVED lines=47> */
[----:B------:R3:W-:Y:S04]  /*153f0*/  STS [R5+0xc480], R15 ;  /* 0x00c4800f05007388 */ /* 0x0007e80000000800 */
[----:B------:R3:W-:Y:S04]  /*15400*/  STS [R7+0xc000], R14 ;  /* 0x00c0000e07007388 */ /* 0x0007e80000000800 */
        /* <DEDUP_REMOVED lines=26> */
.L_x_1099:
        /* <DEDUP_REMOVED lines=9> */
[----:B------:R-:W-:Y:S01]  /*15640*/  UIMAD UR9, UR8, UR6, URZ ;  /* 0x00000006080972a4 */ /* 0x000fe2000f8e023f */
[----:B------:R-:W-:Y:S01]  /*15650*/  LEA.HI R6, R47, R57, RZ, 0x3 ;  /* 0x000000392f067211 */ /* 0x000fe200078f18ff */
[----:B------:R-:W-:Y:S01]  /*15660*/  USHF.R.S32.HI UR11, URZ, 0x1f, UR13 ;  /* 0x0000001f3f0b7899 */ /* 0x000fe2000801140d */
[----:B------:R-:W-:Y:S01]  /*15670*/  SHF.R.S32.HI R2, RZ, 0x1f, R3 ;  /* 0x0000001fff027819 */ /* 0x000fe20000011403 */
[----:B------:R-:W-:Y:S01]  /*15680*/  IMAD.IADD R4, R40, 0x1, -R0 ;  /* 0x0000000128047824 */ /* 0x000fe200078e0a00 */
[----:B------:R-:W-:Y:S01]  /*15690*/  LEA.HI R0, R22, R22, RZ, 0x1 ;  /* 0x0000001616007211 */ /* 0x000fe200078f08ff */
[----:B------:R-:W-:Y:S01]  /*156a0*/  ULDC.64 UR4, c[0x0][0x3a0] ;  /* 0x0000e80000047ab9 */ /* 0x000fe20000000a00 */
        /* <DEDUP_REMOVED lines=8> */
[----:B------:R-:W-:Y:S01]  /*15730*/  UIMAD.WIDE.U32 UR14, UR10, UR6, UR14 ;  /* 0x000000060a0e72a5 */ /* 0x000fe2000f8e000e */
[----:B------:R-:W-:Y:S01]  /*15740*/  IMAD R15, R4, 0x10, R2 ;  /* 0x00000010040f7824 */ /* 0x000fe200078e0202 */
[----:B------:R-:W-:Y:S01]  /*15750*/  UIMAD UR9, UR10, UR7, UR9 ;  /* 0x000000070a0972a4 */ /* 0x000fe2000f8e0209 */
[----:B------:R-:W-:Y:S01]  /*15760*/  LOP3.LUT R4, R6, 0xfffffff8, RZ, 0xc0, !PT ;  /* 0xfffffff806047812 */ /* 0x000fe200078ec0ff */
[----:B------:R-:W-:Y:S01]  /*15770*/  USEL UR11, UR11, URZ, !UP1 ;  /* 0x0000003f0b0b7287 */ /* 0x000fe2000c800000 */
[----:B------:R-:W-:Y:S01]  /*15780*/  IMAD R0, R0, 0x8, R15 ;  /* 0x0000000800007824 */ /* 0x000fe200078e020f */
[----:B------:R-:W-:Y:S01]  /*15790*/  ULDC.64 UR6, c[0x0][0x498] ;  /* 0x0001260000067ab9 */ /* 0x000fe20000000a00 */
[----:B------:R-:W-:Y:S01]  /*157a0*/  SHF.R.S32.HI R14, RZ, 0x3, R6 ;  /* 0x00000003ff0e7819 */ /* 0x000fe20000011406 */
[----:B------:R-:W-:Y:S01]  /*157b0*/  UIMAD.WIDE.U32 UR16, UR20, UR4, URZ ;  /* 0x00000004141072a5 */ /* 0x000fe2000f8e003f */
        /* <DEDUP_REMOVED lines=20> */
[----:B------:R-:W-:Y:S01]  /*15900*/  BSSY B0, `(.L_x_1100) ;  /* 0x0000068000007945 */ /* 0x000fe20003800000 */
[----:B------:R-:W-:Y:S01]  /*15910*/  UIADD3 UR17, UR17, UR12, URZ ;  /* 0x0000000c11117290 */ /* 0x000fe2000fffe03f */
[----:B------:R-:W-:Y:S01]  /*15920*/  IMAD R4, R3, c[0x0][0x4e8], R2 ;  /* 0x00013a0003047a24 */ /* 0x000fe200078e0202 */
[----:B------:R-:W-:Y:S01]  /*15930*/  IADD3 R2, P0, R0, UR14, RZ ;  /* 0x0000000e00027c10 */ /* 0x000fe2000ff1e0ff */
[----:B------:R-:W-:Y:S01]  /*15940*/  IMAD.U32 R3, RZ, RZ, UR7 ;  /* 0x00000007ff037e24 */ /* 0x000fe2000f8e00ff */
[----:B------:R-:W-:-:S02]  /*15950*/  UIMAD UR5, UR10, UR5, UR8 ;  /* 0x000000050a0572a4 */ /* 0x000fc4000f8e0208 */
[----:B------:R-:W-:Y:S01]  /*15960*/  SHF.R.S32.HI R0, RZ, 0x1f, R4 ;  /* 0x0000001fff007819 */ /* 0x000fe20000011404 */
[----:B------:R-:W-:Y:S01]  /*15970*/  UIMAD.WIDE.U32 UR16, UR10, UR4, UR16 ;  /* 0x000000040a1072a5 */ /* 0x000fe2000f8e0010 */
[----:B------:R-:W-:Y:S01]  /*15980*/  IADD3.X R3, R5, UR15, R3, P0, !PT ;  /* 0x0000000f05037c10 */ /* 0x000fe200087fe403 */
[----:B------:R-:W-:Y:S01]  /*15990*/  IMAD.SHL.U32 R5, R14, 0x40, RZ ;  /* 0x000000400e057824 */ /* 0x000fe200078e00ff */
[----:B------:R-:W-:Y:S01]  /*159a0*/  ULDC.64 UR6, c[0x0][0x3f0] ;  /* 0x0000fc0000067ab9 */ /* 0x000fe20000000a00 */
[----:B------:R-:W-:Y:S01]  /*159b0*/  IMAD R0, R0, c[0x0][0x488], RZ ;  /* 0x0001220000007a24 */ /* 0x000fe200078e02ff */
[----:B------:R-:W-:Y:S01]  /*159c0*/  UIMAD UR11, UR11, UR6, URZ ;  /* 0x000000060b0b72a4 */ /* 0x000fe2000f8e023f */
[C---:B------:R-:W-:Y:S01]  /*159d0*/  IMAD.WIDE.U32 R2, R4.reuse, c[0x0][0x488], R2 ;  /* 0x0001220004027a25 */ /* 0x040fe200078e0002 */
[----:B------:R-:W-:Y:S01]  /*159e0*/  LOP3.LUT R5, R5, 0x1c0, RZ, 0xc0, !PT ;  /* 0x000001c005057812 */ /* 0x000fe200078ec0ff */
[----:B------:R-:W-:Y:S02]  /*159f0*/  UIADD3 UR17, UR17, UR5, URZ ;  /* 0x0000000511117290 */ /* 0x000fe4000fffe03f */
[----:B------:R-:W-:Y:S01]  /*15a00*/  IMAD R9, R4, c[0x0][0x48c], R0 ;  /* 0x0001230004097a24 */ /* 0x000fe200078e0200 */
[----:B------:R-:W-:Y:S01]  /*15a10*/  SHF.R.U32.HI R8, RZ, 0x3, R5 ;  /* 0x00000003ff087819 */ /* 0x000fe20000011605 */
[----:B------:R-:W-:Y:S01]  /*15a20*/  IMAD.SHL.U32 R0, R7, 0x8, RZ ;  /* 0x0000000807007824 */ /* 0x000fe200078e00ff */
[C---:B------:R-:W-:Y:S01]  /*15a30*/  LEA R7, P0, R2.reuse, c[0x0][0x450], 0x2 ;  /* 0x0001140002077a11 */ /* 0x040fe200078010ff */
[----:B------:R-:W-:Y:S01]  /*15a40*/  IMAD.IADD R3, R3, 0x1, R9 ;  /* 0x0000000103037824 */ /* 0x000fe200078e0209 */
[----:B------:R-:W-:Y:S01]  /*15a50*/  UIMAD UR7, UR13, UR7, UR11 ;  /* 0x000000070d0772a4 */ /* 0x000fe2000f8e020b */
[----:B------:R-:W-:Y:S01]  /*15a60*/  IMAD.MOV.U32 R4, RZ, RZ, R6 ;  /* 0x000000ffff047224 */ /* 0x000fe200078e0006 */
[----:B------:R-:W-:Y:S01]  /*15a70*/  LOP3.LUT R5, R5, 0x38, R0, 0xf8, !PT ;  /* 0x0000003805057812 */ /* 0x000fe200078ef800 */
[----:B------:R-:W-:Y:S01]  /*15a80*/  UIMAD.WIDE.U32 UR16, UR13, UR6, UR16 ;  /* 0x000000060d1072a5 */ /* 0x000fe2000f8e0010 */
[----:B------:R-:W-:Y:S01]  /*15a90*/  @P1 SHF.R.U32.HI R4, RZ, c[0x0][0x4f0], R10 ;  /* 0x00013c00ff041a19 */ /* 0x000fe2000001160a */
[----:B------:R-:W-:Y:S01]  /*15aa0*/  SHFL.IDX PT, R12, R7, RZ, 0x1c1f ;  /* 0x001c1fff070c7589 */ /* 0x000fe200000e0000 */
[----:B------:R-:W-:Y:S01]  /*15ab0*/  LOP3.LUT R17, R5, R8, RZ, 0x3c, !PT ;  /* 0x0000000805117212 */ /* 0x000fe200078e3cff */
[----:B------:R-:W-:Y:S01]  /*15ac0*/  UIADD3 UR7, UR17, UR7, URZ ;  /* 0x0000000711077290 */ /* 0x000fe2000fffe03f */
[----:B------:R-:W-:Y:S01]  /*15ad0*/  LEA.HI.X R5, R2, c[0x0][0x454], R3, 0x2, P0 ;  /* 0x0001150002057a11 */ /* 0x000fe200000f1403 */
[----:B------:R1:W-:Y:S01]  /*15ae0*/  SHFL.IDX PT, R10, R7, 0x1, 0x1c1f ;  /* 0x003c1f00070a7f89 */ /* 0x0003e200000e0000 */
[--C-:B------:R-:W-:Y:S01]  /*15af0*/  SHF.R.S32.HI R9, RZ, 0x1f, R4.reuse ;  /* 0x0000001fff097819 */ /* 0x100fe20000011404 */
[----:B------:R-:W-:Y:S01]  /*15b00*/  IMAD.MOV R8, RZ, RZ, -R4 ;  /* 0x000000ffff087224 */ /* 0x000fe200078e0a04 */
[----:B------:R-:W-:Y:S01]  /*15b10*/  MOV R2, UR16 ;  /* 0x0000001000027c02 */ /* 0x000fe20008000f00 */
[----:B------:R-:W2:Y:S01]  /*15b20*/  SHFL.IDX PT, R13, R5, RZ, 0x1c1f ;  /* 0x001c1fff050d7589 */ /* 0x000ea200000e0000 */
[----:B------:R-:W-:-:S02]  /*15b30*/  IMAD.U32 R3, RZ, RZ, UR17 ;  /* 0x00000011ff037e24 */ /* 0x000fc4000f8e00ff */
[----:B------:R-:W-:Y:S01]  /*15b40*/  IMAD.U32 R3, RZ, RZ, UR7 ;  /* 0x00000007ff037e24 */ /* 0x000fe2000f8e00ff */
[----:B------:R3:W4:Y:S01]  /*15b50*/  SHFL.IDX PT, R11, R5, 0x1, 0x1c1f ;  /* 0x003c1f00050b7f89 */ /* 0x00072200000e0000 */
[----:B------:R-:W-:Y:S02]  /*15b60*/  IMAD R6, R8, c[0x0][0x4e8], R6 ;  /* 0x00013a0008067a24 */ /* 0x000fe400078e0206 */
[----:B------:R-:W-:-:S04]  /*15b70*/  IMAD.WIDE.U32 R2, R4, c[0x0][0x3e0], R2 ;  /* 0x0000f80004027a25 */ /* 0x000fc800078e0002 */
[----:B-1----:R-:W-:-:S04]  /*15b80*/  IMAD R7, R9, c[0x0][0x3e0], RZ ;  /* 0x0000f80009077a24 */ /* 0x002fc800078e02ff */
[----:B------:R-:W-:Y:S01]  /*15b90*/  IMAD R7, R4, c[0x0][0x3e4], R7 ;  /* 0x0000f90004077a24 */ /* 0x000fe200078e0207 */
[----:B------:R-:W-:Y:S01]  /*15ba0*/  SHF.R.S32.HI R4, RZ, 0x1f, R6 ;  /* 0x0000001fff047819 */ /* 0x000fe20000011406 */
[----:B---3--:R-:W-:-:S03]  /*15bb0*/  IMAD R5, R19, 0x80, R15 ;  /* 0x0000008013057824 */ /* 0x008fc600078e020f */
[----:B------:R-:W-:Y:S01]  /*15bc0*/  IADD3 R3, R3, R7, RZ ;  /* 0x0000000703037210 */ /* 0x000fe20007ffe0ff */
[----:B------:R-:W-:Y:S01]  /*15bd0*/  IMAD R4, R4, c[0x0][0x3d8], RZ ;  /* 0x0000f60004047a24 */ /* 0x000fe200078e02ff */
[----:B------:R-:W-:-:S03]  /*15be0*/  IADD3 R8, R5, 0x8, RZ ;  /* 0x0000000805087810 */ /* 0x000fc60007ffe0ff */
[----:B------:R-:W-:Y:S01]  /*15bf0*/  IMAD.WIDE.U32 R2, R6, c[0x0][0x3d8], R2 ;  /* 0x0000f60006027a25 */ /* 0x000fe200078e0002 */
[-C--:B------:R-:W-:Y:S02]  /*15c00*/  ISETP.GE.OR P1, PT, R5, R28.reuse, P2 ;  /* 0x0000001c0500720c */ /* 0x080fe40001726670 */
[----:B------:R-:W-:Y:S01]  /*15c10*/  ISETP.GE.OR P0, PT, R8, R28, P2 ;  /* 0x0000001c0800720c */ /* 0x000fe20001706670 */
[----:B------:R-:W-:-:S05]  /*15c20*/  IMAD.SHL.U32 R5, R18, 0x8, RZ ;  /* 0x0000000812057824 */ /* 0x000fca00078e00ff */
[----:B------:R-:W-:Y:S01]  /*15c30*/  LOP3.LUT R7, R17, 0x7ffffe00, R5, 0xf8, !PT ;  /* 0x7ffffe0011077812 */ /* 0x000fe200078ef805 */
[----:B------:R-:W-:-:S04]  /*15c40*/  IMAD R5, R6, c[0x0][0x3dc], R4 ;  /* 0x0000f70006057a24 */ /* 0x000fc800078e0204 */
[----:B------:R-:W-:Y:S01]  /*15c50*/  IMAD.SHL.U32 R4, R7, 0x2, RZ ;  /* 0x0000000207047824 */ /* 0x000fe200078e00ff */
[----:B--2---:R-:W-:Y:S01]  /*15c60*/  @!P1 ST.E [R12.64], R52 ;  /* 0x000000340c009985 */ /* 0x004fe2000c101912 */
[----:B------:R-:W-:-:S03]  /*15c70*/  IMAD.IADD R3, R3, 0x1, R5 ;  /* 0x0000000103037824 */ /* 0x000fc600078e0205 */
[----:B----4-:R1:W-:Y:S01]  /*15c80*/  @!P0 ST.E [R10.64], R53 ;  /* 0x000000350a008985 */ /* 0x0103e2000c101912 */
[----:B------:R-:W-:-:S03]  /*15c90*/  LEA R30, P0, R2, c[0x0][0x380], 0x1 ;  /* 0x0000e000021e7a11 */ /* 0x000fc600078008ff */
[----:B------:R2:W3:Y:S01]  /*15ca0*/  LDS.128 R44, [R4+0x1080] ;  /* 0x00108000042c7984 */ /* 0x0004e20000000c00 */
[----:B------:R-:W-:-:S03]  /*15cb0*/  LEA.HI.X R29, R2, c[0x0][0x384], R3, 0x1, P0 ;  /* 0x0000e100021d7a11 */ /* 0x000fc600000f0c03 */
[----:B------:R2:W4:Y:S04]  /*15cc0*/  LDS.128 R60, [R4+0x2080] ;  /* 0x00208000043c7984 */ /* 0x0005280000000c00 */
        /* <DEDUP_REMOVED lines=11> */
[----:B------:R1:W1:Y:S04]  /*15d80*/  LDS.128 R76, [R4+0xf080] ;  /* 0x00f08000044c7984 */ /* 0x0002680000000c00 */
[----:B------:R1:W1:Y:S04]  /*15d90*/  SHFL.IDX PT, R2, R30, RZ, 0x181f ;  /* 0x00181fff1e027589 */ /* 0x00026800000e0000 */
[----:B------:R1:W1:Y:S01]  /*15da0*/  SHFL.IDX PT, R3, R29, RZ, 0x181f ;  /* 0x00181fff1d037589 */ /* 0x00026200000e0000 */
[----:B------:R-:W-:Y:S05]  /*15db0*/  @P0 BRA `(.L_x_1101) ;  /* 0x000001c000000947 */ /* 0x000fea0003800000 */
[----:B---34-:R-:W3:Y:S01]  /*15dc0*/  LDS.128 R24, [R4+0x80] ;  /* 0x0000800004187984 */ /* 0x018ee20000000c00 */
[----:B------:R-:W-:-:S02]  /*15dd0*/  IADD3 R7, R0, 0x40, RZ ;  /* 0x0000004000077810 */ /* 0x000fc40007ffe0ff */
[C---:B------:R-:W-:Y:S01]  /*15de0*/  IADD3 R8, R0.reuse, 0x80, RZ ;  /* 0x0000008000087810 */ /* 0x040fe20007ffe0ff */
[----:B------:R-:W4:Y:S01]  /*15df0*/  LDS.128 R20, [R4+0x4080] ;  /* 0x0040800004147984 */ /* 0x000f220000000c00 */
[----:B------:R-:W-:Y:S02]  /*15e00*/  IADD3 R9, R0, 0xc0, RZ ;  /* 0x000000c000097810 */ /* 0x000fe40007ffe0ff */
[----:B------:R-:W-:Y:S01]  /*15e10*/  ISETP.GE.AND P2, PT, R7, c[0x0][0x3c8], PT ;  /* 0x0000f20007007a0c */ /* 0x000fe20003f46270 */
[----:B------:R-:W5:Y:S01]  /*15e20*/  LDS.128 R16, [R4+0x8080] ;  /* 0x0080800004107984 */ /* 0x000f620000000c00 */
[----:B------:R-:W-:Y:S02]  /*15e30*/  ISETP.GE.AND P1, PT, R8, c[0x0][0x3c8], PT ;  /* 0x0000f20008007a0c */ /* 0x000fe40003f26270 */
[----:B------:R-:W-:Y:S01]  /*15e40*/  ISETP.GE.AND P0, PT, R9, c[0x0][0x3c8], PT ;  /* 0x0000f20009007a0c */ /* 0x000fe20003f06270 */
[----:B------:R2:W1:Y:S01]  /*15e50*/  LDS.128 R12, [R4+0xc080] ;  /* 0x00c08000040c7984 */ /* 0x0004620000000c00 */
        /* <DEDUP_REMOVED lines=16> */
[----:B-----5:R1:W-:Y:S04]  /*15f60*/  @!P1 ST.E.128 [R4.64], R16 ;  /* 0x0000001004009985 */ /* 0x0203e8000c101d12 */
[----:B------:R1:W-:Y:S02]  /*15f70*/  @!P0 ST.E.128 [R2.64], R12 ;  /* 0x0000000c02008985 */ /* 0x0003e4000c101d12 */
.L_x_1101:
[----:B---34-:R-:W-:Y:S05]  /*15f80*/  BSYNC B0 ;  /* 0x0000000000007941 */ /* 0x018fea0003800000 */
.L_x_1100:
        /* <DEDUP_REMOVED lines=30> */
.L_x_1103:
[----:B------:R-:W-:Y:S05]  /*16170*/  BSYNC B0 ;  /* 0x0000000000007941 */ /* 0x000fea0003800000 */
.L_x_1102:
        /* <DEDUP_REMOVED lines=30> */
.L_x_1105:
[----:B------:R-:W-:Y:S05]  /*16360*/  BSYNC B0 ;  /* 0x0000000000007941 */ /* 0x000fea0003800000 */
.L_x_1104:
        /* <DEDUP_REMOVED lines=31> */
.L_x_1098:
        /* <DEDUP_REMOVED lines=31> */
.L_x_1106:
        /* <DEDUP_REMOVED lines=43> */
.L_x_1108:
[----:B------:R-:W-:Y:S05]  /*16a00*/  BSYNC B0 ;  /* 0x0000000000007941 */ /* 0x000fea0003800000 */
.L_x_1107:
        /* <DEDUP_REMOVED lines=17> */
[----:B------:R-:W-:Y:S02]  /*16b20*/  LEA R0, R8, R7, 0x5 ;  /* 0x0000000708007211 */ /* 0x000fe400078e28ff */
[----:B------:R-:W-:Y:S02]  /*16b30*/  UIMAD UR7, UR10, UR5, UR7 ;  /* 0x000000050a0772a4 */ /* 0x000fe4000f8e0207 */
[----:B------:R-:W-:Y:S01]  /*16b40*/  UIMAD.WIDE.U32 UR10, UR10, UR4, UR16 ;  /* 0x000000040a0a72a5 */ /* 0x000fe2000f8e0010 */
[C---:B--2---:R-:W-:Y:S02]  /*16b50*/  IMAD R0, R14.reuse, 0x80, R0 ;  /* 0x000000800e007824 */ /* 0x044fe400078e0200 */
        /* <DEDUP_REMOVED lines=56> */
.L_x_1110:
[----:B------:R-:W-:Y:S05]  /*16ee0*/  BSYNC B0 ;  /* 0x0000000000007941 */ /* 0x000fea0003800000 */
.L_x_1109:
        /* <DEDUP_REMOVED lines=27> */
.L_x_1112:
[----:B------:R-:W-:Y:S05]  /*170a0*/  BSYNC B0 ;  /* 0x0000000000007941 */ /* 0x000fea0003800000 */
.L_x_1111:
        /* <DEDUP_REMOVED lines=27> */
.L_x_1114:
[----:B------:R-:W-:Y:S05]  /*17260*/  BSYNC B0 ;  /* 0x0000000000007941 */ /* 0x000fea0003800000 */
.L_x_1113:
        /* <DEDUP_REMOVED lines=28> */
.L_x_1115:
        /* <DEDUP_REMOVED lines=13> */
.L_x_3645:


//--------------------- .text._ZN7cutlass13device_kernelIN5flash19enable_sm80_to_sm89INS1_16FlashAttnFwdSm80INS1_25CollectiveMainloopFwdSm80ILi8ELi1ELb0EN4cute5tupleIJNS5_1CILi128EEENS7_ILi48EEENS7_ILi256EEEEEELi256ENS_10bfloat16_tEfNS_4arch4Sm80ELb0ELb1ELb1ELb1ELb1ELb1ELb1ELb0EEENS1_21CollectiveEpilogueFwdINS6_IJS8_SA_S9_EEENS6_IJNS7_ILi1EEESI_SI_EEESC_SE_Li256ELb1ELb1ELb0ELb0EEENS1_19SingleTileSchedulerILb1ELb0ELb1ELi128EEEEEEEEEvNT_6ParamsE --------------------------
	.section	.text._ZN7cutlass13device_kernelIN5flash19enable_sm80_to_sm89INS1_16FlashAttnFwdSm80INS1_25CollectiveMainloopFwdSm80ILi8ELi1ELb0EN4cute5tupleIJNS5_1CILi128EEENS7_ILi48EEENS7_ILi256EEEEEELi256ENS_10bfloat16_tEfNS_4arch4Sm80ELb0ELb1ELb1ELb1ELb1ELb1ELb1ELb0EEENS1_21CollectiveEpilogueFwdINS6_IJS8_SA_S9_EEENS6_IJNS7_ILi1EEESI_SI_EEESC_SE_Li256ELb1ELb1ELb0ELb0EEENS1_19SingleTileSchedulerILb1ELb0ELb1ELi128EEEEEEEEEvNT_6ParamsE,"ax",@progbits
	.sectioninfo	@"SHI_REGISTERS=255"
	.align	128
.text._ZN7cutlass13device_kernelIN5flash19enable_sm80_to_sm89INS1_16FlashAttnFwdSm80INS1_25CollectiveMainloopFwdSm80ILi8ELi1ELb0EN4cute5tupleIJNS5_1CILi128EEENS7_ILi48EEENS7_ILi256EEEEEELi256ENS_10bfloat16_tEfNS_4arch4Sm80ELb0ELb1ELb1ELb1ELb1ELb1ELb1ELb0EEENS1_21CollectiveEpilogueFwdINS6_IJS8_SA_S9_EEENS6_IJNS7_ILi1EEESI_SI_EEESC_SE_Li256ELb1ELb1ELb0ELb0EEENS1_19SingleTileSchedulerILb1ELb0ELb1ELi128EEEEEEEEEvNT_6ParamsE:
        .type           _ZN7cutlass13device_kernelIN5flash19enable_sm80_to_sm89INS1_16FlashAttnFwdSm80INS1_25CollectiveMainloopFwdSm80ILi8ELi1ELb0EN4cute5tupleIJNS5_1CILi128EEENS7_ILi48EEENS7_ILi256EEEEEELi256ENS_10bfloat16_tEfNS_4arch4Sm80ELb0ELb1ELb1ELb1ELb1ELb1ELb1ELb0EEENS1_21CollectiveEpilogueFwdINS6_IJS8_SA_S9_EEENS6_IJNS7_ILi1EEESI_SI_EEESC_SE_Li256ELb1ELb1ELb0ELb0EEENS1_19SingleTileSchedulerILb1ELb0ELb1ELi128EEEEEEEEEvNT_6ParamsE,@function
        .size           _ZN7cutlass13device_kernelIN5flash19enable_sm80_to_sm89INS1_16FlashAttnFwdSm80INS1_25CollectiveMainloopFwdSm80ILi8ELi1ELb0EN4cute5tupleIJNS5_1CILi128EEENS7_ILi48EEENS7_ILi256EEEEEELi256ENS_10bfloat16_tEfNS_4arch4Sm80ELb0ELb1ELb1ELb1ELb1ELb1ELb1ELb0EEENS1_21CollectiveEpilogueFwdINS6_IJS8_SA_S9_EEENS6_IJNS7_ILi1EEESI_SI_EEESC_SE_Li256ELb1ELb1ELb0ELb0EEENS1_19SingleTileSchedulerILb1ELb0ELb1ELi128EEEEEEEEEvNT_6ParamsE,(.L_x_3646 - _ZN7cutlass13device_kernelIN5flash19enable_sm80_to_sm89INS1_16FlashAttnFwdSm80INS1_25CollectiveMainloopFwdSm80ILi8ELi1ELb0EN4cute5tupleIJNS5_1CILi128EEENS7_ILi48EEENS7_ILi256EEEEEELi256ENS_10bfloat16_tEfNS_4arch4Sm80ELb0ELb1ELb1ELb1ELb1ELb1ELb1ELb0EEENS1_21CollectiveEpilogueFwdINS6_IJS8_SA_S9_EEENS6_IJNS7_ILi1EEESI_SI_EEESC_SE_Li256ELb1ELb1ELb0ELb0EEENS1_19SingleTileSchedulerILb1ELb0ELb1ELi128EEEEEEEEEvNT_6ParamsE)
        .other          _ZN7cutlass13device_kernelIN5flash19enable_sm80_to_sm89INS1_16FlashAttnFwdSm80INS1_25CollectiveMainloopFwdSm80ILi8ELi1ELb0EN4cute5tupleIJNS5_1CILi128EEENS7_ILi48EEENS7_ILi256EEEEEELi256ENS_10bfloat16_tEfNS_4arch4Sm80ELb0ELb1ELb1ELb1ELb1ELb1ELb1ELb0EEENS1_21CollectiveEpilogueFwdINS6_IJS8_SA_S9_EEENS6_IJNS7_ILi1EEESI_SI_EEESC_SE_Li256ELb1ELb1ELb0ELb0EEENS1_19SingleTileSchedulerILb1ELb0ELb1ELi128EEEEEEEEEvNT_6ParamsE,@"STO_CUDA_ENTRY STV_DEFAULT"
_ZN7cutlass13device_kernelIN5flash19enable_sm80_to_sm89INS1_16FlashAttnFwdSm80INS1_25CollectiveMainloopFwdSm80ILi8ELi1ELb0EN4cute5tupleIJNS5_1CILi128EEENS7_ILi48EEENS7_ILi256EEEEEELi256ENS_10bfloat16_tEfNS_4arch4Sm80ELb0ELb1ELb1ELb1ELb1ELb1ELb1ELb0EEENS1_21CollectiveEpilogueFwdINS6_IJS8_SA_S9_EEENS6_IJNS7_ILi1EEESI_SI_EEESC_SE_Li256ELb1ELb1ELb0ELb0EEENS1_19SingleTileSchedulerILb1ELb0ELb1ELi128EEEEEEEEEvNT_6ParamsE:
[----:B------:R-:W-:Y:S02]  /*0000*/  MOV R1, c[0x0][0x28] ;  /* 0x00000a0000017a02 */ /* 0x000fe40000000f00 */
[----:B------:R-:W1:Y:S01]  /*0010*/  S2R R166, SR_TID.X ;  /* 0x0000000000a67919 */ /* 0x000e620000002100 */
[----:B------:R-:W-:Y:S01]  /*0020*/  IMAD.MOV.U32 R12, RZ, RZ, 0x4 ;  /* 0x00000004ff0c7424 */ /* 0x000fe200078e00ff */
[----:B------:R-:W-:Y:S01]  /*0030*/  ULDC.64 UR14, c[0x0][0x118] ;  /* 0x00004600000e7ab9 */ /* 0x000fe20000000a00 */
[----:B------:R-:W-:Y:S01]  /*0040*/  IADD3 R1, R1, -0x78, RZ ;  /* 0xffffff8801017810 */ /* 0x000fe20007ffe0ff */
        /* <DEDUP_REMOVED lines=12> */
.L_x_1117:
        /* <DEDUP_REMOVED lines=8> */
.L_x_1119:
[----:B------:R-:W-:-:S05]  /*0190*/  MOV R0, c[0x0][0x54c] ;  /* 0x0001530000007a02 */ /* 0x000fca0000000f00 */
.L_x_1118:
[----:B-----5:R-:W-:Y:S01]  /*01a0*/  IMAD R0, R0, c[0x0][0x548], RZ ;  /* 0x0001520000007a24 */ /* 0x020fe200078e02ff */
[----:B------:R-:W-:-:S04]  /*01b0*/  SHF.L.U32 R164, R167, 0x7, RZ ;  /* 0x00000007a7a47819 */ /* 0x000fc800000006ff */
[----:B------:R-:W-:-:S04]  /*01c0*/  ISETP.GE.AND P0, PT, R164, R0, PT ;  /* 0x00000000a400720c */ /* 0x000fc80003f06270 */
[----:B------:R-:W-:-:S05]  /*01d0*/  SEL R0, R5, 0xffffffff, !P0 ;  /* 0xffffffff05007807 */ /* 0x000fca0004000000 */
[----:B------:R2:W-:Y:S01]  /*01e0*/  STL [R1+0x70], R0 ;  /* 0x0000700001007387 */ /* 0x0005e20000100800 */
[----:B------:R-:W-:Y:S05]  /*01f0*/  BRA `(.L_x_1120) ;  /* 0x0000013000007947 */ /* 0x000fea0003800000 */
.L_x_1116:
[----:B---3--:R-:W-:-:S04]  /*0200*/  ISETP.NE.U32.AND P0, PT, RZ, c[0x0][0x568], PT ;  /* 0x00015a00ff007a0c */ /* 0x008fc80003f05070 */
[----:B------:R-:W-:-:S13]  /*0210*/  ISETP.NE.AND.EX P0, PT, RZ, c[0x0][0x56c], PT, P0 ;  /* 0x00015b00ff007a0c */ /* 0x000fda0003f05300 */
[----:B------:R-:W-:Y:S05]  /*0220*/  @!P0 BRA `(.L_x_1121) ;  /* 0x0000002000008947 */ /* 0x000fea0003800000 */
[----:B------:R1:W5:Y:S01]  /*0230*/  LDG.E R0, [R2.64] ;  /* 0x0000000e02007981 */ /* 0x000362000c1e1900 */
[----:B------:R-:W-:Y:S05]  /*0240*/  BRA `(.L_x_1122) ;  /* 0x0000009000007947 */ /* 0x000fea0003800000 */
.L_x_1121:
        /* <DEDUP_REMOVED lines=8> */
.L_x_1123:
[----:B------:R-:W-:-:S05]  /*02d0*/  MOV R0, c[0x0][0x54c] ;  /* 0x0001530000007a02 */ /* 0x000fca0000000f00 */
.L_x_1122:
[----:B-----5:R-:W-:Y:S01]  /*02e0*/  IMAD R0, R0, c[0x0][0x548], RZ ;  /* 0x0001520000007a24 */ /* 0x020fe200078e02ff */
[----:B------:R-:W-:-:S04]  /*02f0*/  SHF.L.U32 R164, R167, 0x7, RZ ;  /* 0x00000007a7a47819 */ /* 0x000fc800000006ff */
[----:B------:R-:W-:-:S04]  /*0300*/  ISETP.GE.AND P0, PT, R164, R0, PT ;  /* 0x00000000a400720c */ /* 0x000fc80003f06270 */
[----:B------:R-:W-:-:S05]  /*0310*/  SEL R0, R5, 0xffffffff, !P0 ;  /* 0xffffffff05007807 */ /* 0x000fca0004000000 */
[----:B------:R2:W-:Y:S04]  /*0320*/  STL [R1+0x70], R0 ;  /* 0x0000700001007387 */ /* 0x0005e80000100800 */
.L_x_1120:
[----:B------:R-:W3:Y:S02]  /*0330*/  LDL R29, [R1+0x70] ;  /* 0x00007000011d7983 */ /* 0x000ee40000100800 */
[----:B---3--:R-:W-:-:S13]  /*0340*/  ISETP.GE.AND P0, PT, R29, RZ, PT ;  /* 0x000000ff1d00720c */ /* 0x008fda0003f06270 */
[----:B------:R-:W-:Y:S05]  /*0350*/  @!P0 EXIT ;  /* 0x000000000000894d */ /* 0x000fea0003800000 */
[----:B------:R-:W-:Y:S01]  /*0360*/  ISETP.NE.U32.AND P0, PT, RZ, c[0x0][0x370], PT ;  /* 0x0000dc00ff007a0c */ /* 0x000fe20003f05070 */
[----:B------:R-:W-:Y:S01]  /*0370*/  IMAD.MOV.U32 R10, RZ, RZ, RZ ;  /* 0x000000ffff0a7224 */ /* 0x000fe200078e00ff */
[----:B------:R-:W-:Y:S01]  /*0380*/  ISETP.NE.U32.AND P1, PT, RZ, c[0x0][0x348], PT ;  /* 0x0000d200ff007a0c */ /* 0x000fe20003f25070 */
[----:B------:R-:W-:Y:S01]  /*0390*/  IMAD.MOV.U32 R13, RZ, RZ, RZ ;  /* 0x000000ffff0d7224 */ /* 0x000fe200078e00ff */
[----:B------:R-:W-:Y:S01]  /*03a0*/  ISETP.NE.AND.EX P0, PT, RZ, c[0x0][0x374], PT, P0 ;  /* 0x0000dd00ff007a0c */ /* 0x000fe20003f05300 */
[----:B------:R-:W-:Y:S01]  /*03b0*/  IMAD.WIDE R6, R29, R12, c[0x0][0x350] ;  /* 0x0000d4001d067625 */ /* 0x000fe200078e020c */
[----:B------:R-:W-:Y:S02]  /*03c0*/  ISETP.NE.U32.AND P3, PT, RZ, c[0x0][0x358], PT ;  /* 0x0000d600ff007a0c */ /* 0x000fe40003f65070 */
[----:B------:R-:W-:Y:S02]  /*03d0*/  ISETP.NE.AND.EX P1, PT, RZ, c[0x0][0x34c], PT, P1 ;  /* 0x0000d300ff007a0c */ /* 0x000fe40003f25310 */
[----:B------:R-:W-:Y:S01]  /*03e0*/  ISETP.NE.AND.EX P3, PT, RZ, c[0x0][0x35c], PT, P3 ;  /* 0x0000d700ff007a0c */ /* 0x000fe20003f65330 */
[----:B------:R-:W-:Y:S01]  /*03f0*/  IMAD.MOV.U32 R15, RZ, RZ, RZ ;  /* 0x000000ffff0f7224 */ /* 0x000fe200078e00ff */
[----:B--2---:R-:W-:-:S02]  /*0400*/  MOV R0, RZ ;  /* 0x000000ff00007202 */ /* 0x004fc40000000f00 */
[----:B------:R-:W-:-:S03]  /*0410*/  ISETP.NE.U32.AND P2, PT, RZ, c[0x0][0x350], PT ;  /* 0x0000d400ff007a0c */ /* 0x000fc60003f45070 */
[----:B-1----:R-:W-:Y:S01]  /*0420*/  @P0 IMAD.WIDE R2, R29, R12, c[0x0][0x370] ;  /* 0x0000dc001d020625 */ /* 0x002fe200078e020c */
[----:B------:R-:W-:-:S03]  /*0430*/  ISETP.NE.AND.EX P2, PT, RZ, c[0x0][0x354], PT, P2 ;  /* 0x0000d500ff007a0c */ /* 0x000fc60003f45320 */
[CC--:B------:R-:W-:Y:S01]  /*0440*/  IMAD.WIDE R8, R29.reuse, R12.reuse, c[0x0][0x348] ;  /* 0x0000d2001d087625 */ /* 0x0c0fe200078e020c */
[----:B------:R1:W2:Y:S04]  /*0450*/  @P0 LDG.E R10, [R2.64] ;  /* 0x0000000e020a0981 */ /* 0x0002a8000c1e1900 */
[----:B------:R-:W3:Y:S05]  /*0460*/  @P1 LDG.E R0, [R8.64] ;  /* 0x0000000e08001981 */ /* 0x000eea000c1e1900 */
[----:B------:R-:W4:Y:S01]  /*0470*/  @P2 LDG.E R13, [R6.64] ;  /* 0x0000000e060d2981 */ /* 0x000f22000c1e1900 */
[----:B-1----:R-:W-:-:S05]  /*0480*/  IMAD.WIDE R2, R29, R12, c[0x0][0x358] ;  /* 0x0000d6001d027625 */ /* 0x002fca00078e020c */
[----:B------:R-:W4:Y:S01]  /*0490*/  @P3 LDG.E R15, [R2.64] ;  /* 0x0000000e020f3981 */ /* 0x000f22000c1e1900 */
[----:B------:R-:W-:-:S03]  /*04a0*/  ISETP.NE.U32.AND P0, PT, RZ, c[0x0][0x360], PT ;  /* 0x0000d800ff007a0c */ /* 0x000fc60003f05070 */
[----:B------:R-:W1:Y:S01]  /*04b0*/  S2R R30, SR_CTAID.Y ;  /* 0x00000000001e7919 */ /* 0x000e620000002600 */
[----:B------:R-:W-:Y:S01]  /*04c0*/  ISETP.NE.AND.EX P0, PT, RZ, c[0x0][0x364], PT, P0 ;  /* 0x0000d900ff007a0c */ /* 0x000fe20003f05300 */
[----:B------:R-:W-:Y:S02]  /*04d0*/  IMAD.MOV.U32 R19, RZ, RZ, c[0x0][0x168] ;  /* 0x00005a00ff137624 */ /* 0x000fe400078e00ff */
[----:B------:R-:W-:-:S10]  /*04e0*/  IMAD.MOV.U32 R11, RZ, RZ, c[0x0][0x2ac] ;  /* 0x0000ab00ff0b7624 */ /* 0x000fd400078e00ff */
[----:B------:R-:W-:-:S05]  /*04f0*/  @P0 IMAD.WIDE R4, R29, R12, c[0x0][0x360] ;  /* 0x0000d8001d040625 */ /* 0x000fca00078e020c */
[----:B------:R4:W5:Y:S01]  /*0500*/  @P0 LDG.E R19, [R4.64] ;  /* 0x0000000e04130981 */ /* 0x000962000c1e1900 */
[----:B------:R-:W-:Y:S01]  /*0510*/  IMAD R11, R11, c[0x0][0x1d0], RZ ;  /* 0x000074000b0b7a24 */ /* 0x000fe200078e02ff */
[----:B-1----:R-:W-:Y:S02]  /*0520*/  SHF.R.S32.HI R31, RZ, 0x1f, R30 ;  /* 0x0000001fff1f7819 */ /* 0x002fe4000001141e */
[----:B--2---:R-:W-:Y:S04]  /*0530*/  STL [R1+0x48], R10 ;  /* 0x0000480a01007387 */ /* 0x004fe80000100800 */
[----:B---3--:R-:W-:Y:S01]  /*0540*/  STL [R1+0x4c], R0 ;  /* 0x00004c0001007387 */ /* 0x008fe20000100800 */
[----:B----4-:R-:W-:-:S03]  /*0550*/  IADD3 R4, R13, R10, RZ ;  /* 0x0000000a0d047210 */ /* 0x010fc60007ffe0ff */
[----:B------:R-:W-:Y:S04]  /*0560*/  STL [R1+0x54], R15 ;  /* 0x0000540f01007387 */ /* 0x000fe80000100800 */
[----:B------:R1:W-:Y:S02]  /*0570*/  STL [R1+0x50], R4 ;  /* 0x0000500401007387 */ /* 0x0003e40000100800 */
[----:B-1----:R-:W-:Y:S01]  /*0580*/  MOV R4, c[0x0][0x228] ;  /* 0x00008a0000047a02 */ /* 0x002fe20000000f00 */
[----:B------:R-:W-:Y:S05]  /*0590*/  @P0 BRA `(.L_x_1124) ;  /* 0x0000004000000947 */ /* 0x000fea0003800000 */
[----:B------:R-:W-:Y:S05]  /*05a0*/  @!P1 BRA `(.L_x_1124) ;  /* 0x0000003000009947 */ /* 0x000fea0003800000 */
[----:B------:R1:W2:Y:S04]  /*05b0*/  LDG.E R0, [R8.64] ;  /* 0x0000000e08007981 */ /* 0x0002a8000c1e1900 */
[----:B-1----:R-:W2:Y:S02]  /*05c0*/  LDG.E R8, [R8.64+0x4] ;  /* 0x0000040e08087981 */ /* 0x002ea4000c1e1900 */
[----:B--2--5:R-:W-:-:S05]  /*05d0*/  IADD3 R19, -R0, R8, RZ ;  /* 0x0000000800137210 */ /* 0x024fca0007ffe1ff */
.L_x_1124:
[----:B-----5:R1:W-:Y:S01]  /*05e0*/  STL [R1+0x58], R19 ;  /* 0x0000581301007387 */ /* 0x0203e20000100800 */
[----:B------:R-:W-:-:S04]  /*05f0*/  ISETP.NE.U32.AND P0, PT, RZ, c[0x0][0x368], PT ;  /* 0x0000da00ff007a0c */ /* 0x000fc80003f05070 */
[----:B------:R-:W-:-:S13]  /*0600*/  ISETP.NE.AND.EX P0, PT, RZ, c[0x0][0x36c], PT, P0 ;  /* 0x0000db00ff007a0c */ /* 0x000fda0003f05300 */
[----:B------:R-:W-:Y:S05]  /*0610*/  @!P0 BRA `(.L_x_1125) ;  /* 0x0000003000008947 */ /* 0x000fea0003800000 */
[----:B------:R-:W-:-:S05]  /*0620*/  IMAD.WIDE R6, R29, R12, c[0x0][0x368] ;  /* 0x0000da001d067625 */ /* 0x000fca00078e020c */
[----:B------:R2:W5:Y:S01]  /*0630*/  LDG.E R11, [R6.64] ;  /* 0x0000000e060b7981 */ /* 0x000562000c1e1900 */
[----:B------:R-:W-:Y:S05]  /*0640*/  BRA `(.L_x_1126) ;  /* 0x0000004000007947 */ /* 0x000fea0003800000 */
.L_x_1125:
[----:B------:R-:W-:Y:S05]  /*0650*/  @!P2 BRA `(.L_x_1126) ;  /* 0x000000300000a947 */ /* 0x000fea0003800000 */
[----:B------:R2:W3:Y:S04]  /*0660*/  LDG.E R0, [R6.64] ;  /* 0x0000000e06007981 */ /* 0x0004e8000c1e1900 */
[----:B--2---:R-:W3:Y:S02]  /*0670*/  LDG.E R6, [R6.64+0x4] ;  /* 0x0000040e06067981 */ /* 0x004ee4000c1e1900 */
[----:B---3--:R-:W-:Y:S02]  /*0680*/  IADD3 R11, -R0, R6, RZ ;  /* 0x00000006000b7210 */ /* 0x008fe40007ffe1ff */
.L_x_1126:
[----:B------:R-:W-:Y:S01]  /*0690*/  ISETP.NE.U32.AND P0, PT, RZ, c[0x0][0x378], PT ;  /* 0x0000de00ff007a0c */ /* 0x000fe20003f05070 */
[----:B------:R3:W4:Y:S03]  /*06a0*/  @P3 LDG.E R5, [R2.64] ;  /* 0x0000000e02053981 */ /* 0x000726000c1e1900 */
[----:B------:R-:W-:Y:S01]  /*06b0*/  ISETP.NE.AND.EX P0, PT, RZ, c[0x0][0x37c], PT, P0 ;  /* 0x0000df00ff007a0c */ /* 0x000fe20003f05300 */
[----:B------:R3:W4:Y:S01]  /*06c0*/  @P3 LDG.E R0, [R2.64+0x4] ;  /* 0x0000040e02003981 */ /* 0x000722000c1e1900 */
[----:B-----5:R-:W-:-:S11]  /*06d0*/  IMAD.MOV.U32 R22, RZ, RZ, R11 ;  /* 0x000000ffff167224 */ /* 0x020fd600078e000b */
[----:B---3--:R-:W-:-:S05]  /*06e0*/  @P0 IMAD.WIDE R2, R29, R12, c[0x0][0x378] ;  /* 0x0000de001d020625 */ /* 0x008fca00078e020c */
[----:B--2---:R3:W2:Y:S01]  /*06f0*/  @P0 LDG.E R22, [R2.64] ;  /* 0x0000000e02160981 */ /* 0x0046a2000c1e1900 */
[----:B------:R-:W-:Y:S02]  /*0700*/  IMAD.IADD R10, R11, 0x1, -R10 ;  /* 0x000000010b0a7824 */ /* 0x000fe400078e0a0a */
[----:B------:R-:W-:-:S03]  /*0710*/  IMAD.MOV.U32 R8, RZ, RZ, c[0x0][0x32c] ;  /* 0x0000cb00ff087624 */ /* 0x000fc600078e00ff */
[----:B------:R1:W-:Y:S01]  /*0720*/  STL [R1+0x5c], R10 ;  /* 0x00005c0a01007387 */ /* 0x0003e20000100800 */
[----:B---3--:R-:W-:-:S05]  /*0730*/  IMAD.MOV.U32 R2, RZ, RZ, c[0x0][0x2c4] ;  /* 0x0000b100ff027624 */ /* 0x008fca00078e00ff */
[----:B------:R-:W-:Y:S02]  /*0740*/  ISETP.NE.AND P1, PT, R2, 0x1, PT ;  /* 0x000000010200780c */ /* 0x000fe40003f25270 */
[----:B------:R-:W-:Y:S01]  /*0750*/  ISETP.GE.AND P2, PT, R8, 0x1, PT ;  /* 0x000000010800780c */ /* 0x000fe20003f46270 */
[----:B----4-:R-:W-:Y:S01]  /*0760*/  @P3 IMAD.IADD R4, R0, 0x1, -R5 ;  /* 0x0000000100043824 */ /* 0x010fe200078e0a05 */
[----:B------:R-:W-:-:S03]  /*0770*/  IADD3 R0, R164, 0x7f, RZ ;  /* 0x0000007fa4007810 */ /* 0x000fc60007ffe0ff */
[----:B------:R-:W-:-:S06]  /*0780*/  IMAD.IADD R5, R10, 0x1, R4 ;  /* 0x000000010a057824 */ /* 0x000fcc00078e0204 */
[----:B------:R-:W-:Y:S01]  /*0790*/  @P1 IMAD.HI.U32 R2, R0, c[0x0][0x2c8], RZ ;  /* 0x0000b20000021a27 */ /* 0x000fe200078e00ff */
[----:B------:R1:W-:Y:S01]  /*07a0*/  STL.64 [R1+0x60], R4 ;  /* 0x0000600401007387 */ /* 0x0003e20000100a00 */
[----:B------:R-:W-:-:S03]  /*07b0*/  IADD3 R3, R5, 0x2f, RZ ;  /* 0x0000002f05037810 */ /* 0x000fc60007ffe0ff */
[----:B------:R-:W-:Y:S02]  /*07c0*/  @P1 SHF.R.U32.HI R0, RZ, c[0x0][0x2cc], R2 ;  /* 0x0000b300ff001a19 */ /* 0x000fe40000011602 */
[----:B------:R-:W-:Y:S02]  /*07d0*/  IMAD.HI R3, R3, 0x2aaaaaab, RZ ;  /* 0x2aaaaaab03037827 */ /* 0x000fe400078e02ff */
[----:B------:R-:W-:Y:S01]  /*07e0*/  IADD3 R0, R0, 0x1, R5 ;  /* 0x0000000100007810 */ /* 0x000fe20007ffe005 */
[----:B--2---:R1:W-:Y:S02]  /*07f0*/  STL [R1+0x68], R22 ;  /* 0x0000681601007387 */ /* 0x0043e40000100800 */
[----:B------:R-:W-:Y:S02]  /*0800*/  SHF.R.U32.HI R6, RZ, 0x1f, R3 ;  /* 0x0000001fff067819 */ /* 0x000fe40000011603 */
[----:B------:R-:W-:Y:S02]  /*0810*/  IMAD.IADD R2, R0, 0x1, -R19 ;  /* 0x0000000100027824 */ /* 0x000fe400078e0a13 */
[----:B------:R-:W-:-:S03]  /*0820*/  LEA.HI.SX32 R7, R3, R6, 0x1d ;  /* 0x0000000603077211 */ /* 0x000fc600078feaff */
[----:B------:R-:W-:Y:S01]  /*0830*/  IADD3 R6, R2, c[0x0][0x328], RZ ;  /* 0x0000ca0002067a10 */ /* 0x000fe20007ffe0ff */
[----:B------:R-:W-:Y:S05]  /*0840*/  @!P2 BRA `(.L_x_1127) ;  /* 0x000000e00000a947 */ /* 0x000fea0003800000 */
[C---:B------:R-:W-:Y:S02]  /*0850*/  ISETP.GT.AND P0, PT, R2.reuse, RZ, PT ;  /* 0x000000ff0200720c */ /* 0x040fe40003f04270 */
[----:B------:R-:W-:-:S11]  /*0860*/  IADD3 R0, R2, -0x1, RZ ;  /* 0xffffffff02007810 */ /* 0x000fd60007ffe0ff */
[----:B------:R-:W-:Y:S05]  /*0870*/  @P0 BRA `(.L_x_1128) ;  /* 0x0000006000000947 */ /* 0x000fea0003800000 */
[----:B------:R-:W-:Y:S01]  /*0880*/  ISETP.NE.AND P0, PT, R8, 0x1, PT ;  /* 0x000000010800780c */ /* 0x000fe20003f05270 */
[----:B------:R-:W-:-:S12]  /*0890*/  IMAD.MOV R0, RZ, RZ, -R2 ;  /* 0x000000ffff007224 */ /* 0x000fd800078e0a02 */
[----:B------:R-:W-:-:S05]  /*08a0*/  @P0 IMAD.HI.U32 R2, R0, c[0x0][0x330], RZ ;  /* 0x0000cc0000020a27 */ /* 0x000fca00078e00ff */
[----:B------:R-:W-:-:S04]  /*08b0*/  @P0 SHF.R.U32.HI R0, RZ, c[0x0][0x334], R2 ;  /* 0x0000cd00ff000a19 */ /* 0x000fc80000011602 */
[----:B------:R-:W-:Y:S01]  /*08c0*/  LOP3.LUT R0, RZ, R0, RZ, 0x33, !PT ;  /* 0x00000000ff007212 */ /* 0x000fe200078e33ff */
[----:B------:R-:W-:Y:S05]  /*08d0*/  BRA `(.L_x_1129) ;  /* 0x0000003000007947 */ /* 0x000fea0003800000 */
.L_x_1128:
[----:B------:R-:W-:-:S13]  /*08e0*/  ISETP.NE.AND P0, PT, R8, 0x1, PT ;  /* 0x000000010800780c */ /* 0x000fda0003f05270 */
[----:B------:R-:W-:-:S05]  /*08f0*/  @P0 IMAD.HI.U32 R2, R0, c[0x0][0x330], RZ ;  /* 0x0000cc0000020a27 */ /* 0x000fca00078e00ff */
[----:B------:R-:W-:-:S05]  /*0900*/  @P0 SHF.R.U32.HI R0, RZ, c[0x0][0x334], R2 ;  /* 0x0000cd00ff000a19 */ /* 0x000fca0000011602 */
.L_x_1129:
[----:B------:R-:W-:-:S05]  /*0910*/  IMAD R0, R0, R8, c[0x0][0x32c] ;  /* 0x0000cb0000007624 */ /* 0x000fca00078e0208 */
[----:B------:R-:W-:Y:S02]  /*0920*/  IMNMX R6, R6, R0, PT ;  /* 0x0000000006067217 */ /* 0x000fe40003800200 */
.L_x_1127:
[----:B------:R-:W-:-:S04]  /*0930*/  @P1 IMAD.HI.U32 R2, R164, c[0x0][0x2c8], RZ ;  /* 0x0000b200a4021a27 */ /* 0x000fc800078e00ff */
[----:B------:R-:W-:Y:S01]  /*0940*/  IMAD.MOV.U32 R0, RZ, RZ, R164 ;  /* 0x000000ffff007224 */ /* 0x000fe200078e00a4 */
[----:B------:R-:W-:-:S04]  /*0950*/  @P1 SHF.R.U32.HI R0, RZ, c[0x0][0x2cc], R2 ;  /* 0x0000b300ff001a19 */ /* 0x000fc80000011602 */
[----:B------:R-:W-:-:S04]  /*0960*/  IADD3 R0, R0, R5, -R19 ;  /* 0x0000000500007210 */ /* 0x000fc80007ffe813 */
[----:B------:R-:W-:Y:S01]  /*0970*/  IADD3 R3, R0, -c[0x0][0x324], RZ ;  /* 0x8000c90000037a10 */ /* 0x000fe20007ffe0ff */
[----:B------:R-:W-:Y:S05]  /*0980*/  @!P2 BRA `(.L_x_1130) ;  /* 0x000000d00000a947 */ /* 0x000fea0003800000 */
[----:B------:R-:W-:-:S13]  /*0990*/  ISETP.GT.AND P0, PT, R0, -0x1, PT ;  /* 0xffffffff0000780c */ /* 0x000fda0003f04270 */
[----:B------:R-:W-:Y:S05]  /*09a0*/  @P0 BRA `(.L_x_1131) ;  /* 0x0000006000000947 */ /* 0x000fea0003800000 */
[----:B------:R-:W-:Y:S02]  /*09b0*/  ISETP.NE.AND P0, PT, R8, 0x1, PT ;  /* 0x000000010800780c */ /* 0x000fe40003f05270 */
[----:B------:R-:W-:-:S11]  /*09c0*/  LOP3.LUT R0, RZ, R0, RZ, 0x33, !PT ;  /* 0x00000000ff007212 */ /* 0x000fd600078e33ff */
[----:B------:R-:W-:-:S05]  /*09d0*/  @P0 IMAD.HI.U32 R2, R0, c[0x0][0x330], RZ ;  /* 0x0000cc0000020a27 */ /* 0x000fca00078e00ff */
[----:B------:R-:W-:-:S04]  /*09e0*/  @P0 SHF.R.U32.HI R0, RZ, c[0x0][0x334], R2 ;  /* 0x0000cd00ff000a19 */ /* 0x000fc80000011602 */
[----:B------:R-:W-:Y:S01]  /*09f0*/  LOP3.LUT R0, RZ, R0, RZ, 0x33, !PT ;  /* 0x00000000ff007212 */ /* 0x000fe200078e33ff */
[----:B------:R-:W-:Y:S05]  /*0a00*/  BRA `(.L_x_1132) ;  /* 0x0000003000007947 */ /* 0x000fea0003800000 */
.L_x_1131:
[----:B------:R-:W-:-:S13]  /*0a10*/  ISETP.NE.AND P0, PT, R8, 0x1, PT ;  /* 0x000000010800780c */ /* 0x000fda0003f05270 */
[----:B------:R-:W-:-:S05]  /*0a20*/  @P0 IMAD.HI.U32 R2, R0, c[0x0][0x330], RZ ;  /* 0x0000cc0000020a27 */ /* 0x000fca00078e00ff */
[----:B------:R-:W-:-:S05]  /*0a30*/  @P0 SHF.R.U32.HI R0, RZ, c[0x0][0x334], R2 ;  /* 0x0000cd00ff000a19 */ /* 0x000fca0000011602 */
.L_x_1132:
[----:B------:R-:W-:-:S05]  /*0a40*/  IMAD R0, R0, c[0x0][0x32c], RZ ;  /* 0x0000cb0000007a24 */ /* 0x000fca00078e02ff */
[----:B------:R-:W-:-:S04]  /*0a50*/  IMNMX R3, R3, R0, !PT ;  /* 0x0000000003037217 */ /* 0x000fc80007800200 */
.L_x_1130:
[----:B------:R-:W-:Y:S01]  /*0a60*/  IADD3 R2, R6, 0x2f, RZ ;  /* 0x0000002f06027810 */ /* 0x000fe20007ffe0ff */
[----:B------:R-:W-:-:S04]  /*0a70*/  IMAD.HI R0, R3, 0x2aaaaaab, RZ ;  /* 0x2aaaaaab03007827 */ /* 0x000fc800078e02ff */
[----:B------:R-:W-:Y:S01]  /*0a80*/  IMAD.HI R3, R2, 0x2aaaaaab, RZ ;  /* 0x2aaaaaab02037827 */ /* 0x000fe200078e02ff */
[----:B------:R-:W-:-:S04]  /*0a90*/  SHF.R.U32.HI R2, RZ, 0x1f, R0 ;  /* 0x0000001fff027819 */ /* 0x000fc80000011600 */
[----:B------:R-:W-:Y:S02]  /*0aa0*/  SHF.R.U32.HI R6, RZ, 0x1f, R3 ;  /* 0x0000001fff067819 */ /* 0x000fe40000011603 */
[----:B------:R-:W-:Y:S02]  /*0ab0*/  LEA.HI.SX32 R0, R0, R2, 0x1d ;  /* 0x0000000200007211 */ /* 0x000fe400078feaff */
[----:B------:R-:W-:Y:S02]  /*0ac0*/  LEA.HI.SX32 R3, R3, R6, 0x1d ;  /* 0x0000000603037211 */ /* 0x000fe400078feaff */
[----:B------:R-:W-:Y:S02]  /*0ad0*/  IMNMX R2, RZ, R0, !PT ;  /* 0x00000000ff027217 */ /* 0x000fe40007800200 */
[----:B------:R-:W-:-:S03]  /*0ae0*/  IMNMX R0, R7, R3, PT ;  /* 0x0000000307007217 */ /* 0x000fc60003800200 */
[--C-:B------:R-:W-:Y:S02]  /*0af0*/  IMAD R2, R2, 0x30, -R10.reuse ;  /* 0x0000003002027824 */ /* 0x100fe400078e0a0a */
[----:B------:R-:W-:-:S03]  /*0b00*/  IMAD R0, R0, 0x30, -R10 ;  /* 0x0000003000007824 */ /* 0x000fc600078e0a0a */
[----:B------:R-:W-:Y:S02]  /*0b10*/  IMNMX R2, RZ, R2, !PT ;  /* 0x00000002ff027217 */ /* 0x000fe40007800200 */
        /* <DEDUP_REMOVED lines=11> */
[----:B------:R-:W-:Y:S02]  /*0bd0*/  ISETP.NE.U32.AND P0, PT, RZ, c[0x0][0x340], PT ;  /* 0x0000d000ff007a0c */ /* 0x000fe40003f05070 */
[----:B------:R-:W-:Y:S01]  /*0be0*/  SHF.R.S32.HI R26, RZ, 0x1f, R166 ;  /* 0x0000001fff1a7819 */ /* 0x000fe200000114a6 */
[----:B-1----:R-:W-:Y:S01]  /*0bf0*/  IMAD R5, R31, c[0x0][0x240], RZ ;  /* 0x000090001f057a24 */ /* 0x002fe200078e02ff */
[----:B------:R-:W-:Y:S01]  /*0c00*/  ISETP.NE.AND.EX P2, PT, RZ, c[0x0][0x344], PT, P0 ;  /* 0x0000d100ff007a0c */ /* 0x000fe20003f45300 */
[----:B------:R-:W-:Y:S02]  /*0c10*/  UMOV UR9, 0x30 ;  /* 0x0000003000097882 */ /* 0x000fe40000000000 */
[----:B------:R-:W-:-:S10]  /*0c20*/  ULDC.64 UR4, c[0x0][0x238] ;  /* 0x00008e0000047ab9 */ /* 0x000fd40000000a00 */
[----:B------:R-:W-:-:S05]  /*0c30*/  @P2 IMAD.WIDE R2, R29, R12, c[0x0][0x340] ;  /* 0x0000d0001d022625 */ /* 0x000fca00078e020c */
[----:B------:R1:W2:Y:S01]  /*0c40*/  @P2 LDG.E R14, [R2.64] ;  /* 0x0000000e020e2981 */ /* 0x0002a2000c1e1900 */
[----:B------:R-:W-:Y:S01]  /*0c50*/  LEA.HI R43, R26, R166, RZ, 0x3 ;  /* 0x000000a61a2b7211 */ /* 0x000fe200078f18ff */
[----:B------:R-:W-:Y:S01]  /*0c60*/  IMAD R5, R30, c[0x0][0x244], R5 ;  /* 0x000091001e057a24 */ /* 0x000fe200078e0205 */
[----:B------:R-:W-:Y:S01]  /*0c70*/  SHF.R.S32.HI R12, RZ, 0x1f, R29 ;  /* 0x0000001fff0c7819 */ /* 0x000fe2000001141d */
[----:B------:R-:W-:Y:S01]  /*0c80*/  UIMAD.WIDE.U32 UR10, UR9, UR4, URZ ;  /* 0x00000004090a72a5 */ /* 0x000fe2000f8e003f */
[----:B------:R-:W-:Y:S01]  /*0c90*/  LOP3.LUT R0, R43, 0xfffffff8, RZ, 0xc0, !PT ;  /* 0xfffffff82b007812 */ /* 0x000fe200078ec0ff */
[----:B------:R-:W-:Y:S01]  /*0ca0*/  UIMAD UR7, UR9, UR5, URZ ;  /* 0x00000005090772a4 */ /* 0x000fe2000f8e023f */
[----:B------:R-:W-:Y:S01]  /*0cb0*/  SEL R28, R12, RZ, !P3 ;  /* 0x000000ff0c1c7207 */ /* 0x000fe20005800000 */
[----:B------:R-:W-:Y:S01]  /*0cc0*/  IMAD.IADD R156, R13, 0x1, R11 ;  /* 0x000000010d9c7824 */ /* 0x000fe200078e020b */
[----:B------:R-:W-:Y:S01]  /*0cd0*/  SEL R27, R29, RZ, !P3 ;  /* 0x000000ff1d1b7207 */ /* 0x000fe20005800000 */
[----:B------:R-:W-:Y:S01]  /*0ce0*/  IMAD.IADD R0, R166, 0x1, -R0 ;  /* 0x00000001a6007824 */ /* 0x000fe200078e0a00 */
[----:B------:R-:W-:Y:S01]  /*0cf0*/  UIADD3 UR7, UR11, UR7, URZ ;  /* 0x000000070b077290 */ /* 0x000fe2000fffe03f */
[----:B------:R-:W-:Y:S01]  /*0d00*/  IADD3 R46, R6, -0x1, RZ ;  /* 0xffffffff062e7810 */ /* 0x000fe20007ffe0ff */
[----:B------:R-:W-:Y:S01]  /*0d10*/  IMAD R20, R31, c[0x0][0x260], RZ ;  /* 0x000098001f147a24 */ /* 0x000fe200078e02ff */
[----:B------:R-:W-:Y:S01]  /*0d20*/  SHF.R.S32.HI R43, RZ, 0x3, R43 ;  /* 0x00000003ff2b7819 */ /* 0x000fe2000001142b */
[----:B------:R-:W-:Y:S01]  /*0d30*/  IMAD.SHL.U32 R24, R0, 0x8, RZ ;  /* 0x0000000800187824 */ /* 0x000fe200078e00ff */
[----:B------:R-:W-:Y:S01]  /*0d40*/  SHF.R.S32.HI R8, RZ, 0x1f, R46 ;  /* 0x0000001fff087819 */ /* 0x000fe2000001142e */
[----:B------:R-:W-:Y:S01]  /*0d50*/  IMAD R7, R46, -0x30, R4 ;  /* 0xffffffd02e077824 */ /* 0x000fe200078e0204 */
[----:B------:R-:W-:Y:S01]  /*0d60*/  SHF.R.S32.HI R23, RZ, 0x1f, R43 ;  /* 0x0000001fff177819 */ /* 0x000fe2000001142b */
[----:B------:R-:W-:Y:S01]  /*0d70*/  IMAD.SHL.U32 R38, R0, 0x4, RZ ;  /* 0x0000000400267824 */ /* 0x000fe200078e00ff */
[----:B------:R-:W-:Y:S01]  /*0d80*/  SHF.R.S32.HI R25, RZ, 0x1f, R24 ;  /* 0x0000001fff197819 */ /* 0x000fe20000011418 */
[C---:B------:R-:W-:Y:S01]  /*0d90*/  IMAD R20, R30.reuse, c[0x0][0x264], R20 ;  /* 0x000099001e147a24 */ /* 0x040fe200078e0214 */
[----:B------:R-:W-:Y:S01]  /*0da0*/  IADD3 R140, P0, R43, R15, RZ ;  /* 0x0000000f2b8c7210 */ /* 0x000fe20007f1e0ff */
[----:B------:R-:W-:Y:S01]  /*0db0*/  IMAD R16, R23, c[0x0][0x280], RZ ;  /* 0x0000a00017107a24 */ /* 0x000fe200078e02ff */
[----:B------:R-:W-:Y:S01]  /*0dc0*/  SHF.R.S32.HI R39, RZ, 0x1f, R38 ;  /* 0x0000001fff277819 */ /* 0x000fe20000011426 */
[----:B-1----:R-:W-:Y:S01]  /*0dd0*/  IMAD.WIDE.U32 R2, R30, c[0x0][0x240], R24 ;  /* 0x000090001e027a25 */ /* 0x002fe200078e0018 */
[----:B------:R-:W-:Y:S01]  /*0de0*/  LEA.HI.X.SX32 R141, R15, R23, 0x1, P0 ;  /* 0x000000170f8d7211 */ /* 0x000fe200000f0eff */
[----:B------:R-:W-:Y:S01]  /*0df0*/  USHF.L.U32 UR8, UR4, 0x5, URZ ;  /* 0x0000000504087899 */ /* 0x000fe2000800063f */
[----:B------:R-:W-:Y:S01]  /*0e00*/  IADD3 R37, R38, 0x40, RZ ;  /* 0x0000004026257810 */ /* 0x000fe20007ffe0ff */
[----:B------:R-:W-:Y:S01]  /*0e10*/  IMAD.IADD R3, R3, 0x1, R5 ;  /* 0x0000000103037824 */ /* 0x000fe200078e0205 */
[----:B------:R-:W-:Y:S01]  /*0e20*/  UMOV UR6, 0x5 ;  /* 0x0000000500067882 */ /* 0x000fe20000000000 */
[----:B------:R-:W-:Y:S01]  /*0e30*/  IMAD R5, R28, c[0x0][0x248], RZ ;  /* 0x000092001c057a24 */ /* 0x000fe200078e02ff */
[----:B------:R-:W-:Y:S01]  /*0e40*/  USHF.L.U64.HI UR12, UR4, UR6, UR5 ;  /* 0x00000006040c7299 */ /* 0x000fe20008010205 */
[C---:B------:R-:W-:Y:S01]  /*0e50*/  IMAD.WIDE.U32 R2, R27.reuse, c[0x0][0x248], R2 ;  /* 0x000092001b027a25 */ /* 0x040fe200078e0002 */
[C---:B------:R-:W-:Y:S01]  /*0e60*/  IADD3 R107, R24.reuse, 0x80, RZ ;  /* 0x00000080186b7810 */ /* 0x040fe20007ffe0ff */
[----:B------:R-:W-:Y:S01]  /*0e70*/  ULDC.64 UR4, c[0x0][0x290] ;  /* 0x0000a40000047ab9 */ /* 0x000fe20000000a00 */
[----:B------:R-:W-:Y:S01]  /*0e80*/  IADD3 R106, R24, 0xc0, RZ ;  /* 0x000000c0186a7810 */ /* 0x000fe20007ffe0ff */
[----:B------:R-:W-:Y:S01]  /*0e90*/  IMAD R6, R27, c[0x0][0x24c], R5 ;  /* 0x000093001b067a24 */ /* 0x000fe200078e0205 */
[----:B------:R-:W-:Y:S01]  /*0ea0*/  ISETP.GE.AND P6, PT, R107, c[0x0][0x1d4], PT ;  /* 0x000075006b007a0c */ /* 0x000fe20003fc6270 */
[----:B------:R-:W-:Y:S01]  /*0eb0*/  IMAD R5, R46, UR7, RZ ;  /* 0x000000072e057c24 */ /* 0x000fe2000f8e02ff */
[----:B------:R-:W-:Y:S01]  /*0ec0*/  ISETP.GE.AND P5, PT, R106, c[0x0][0x1d4], PT ;  /* 0x000075006a007a0c */ /* 0x000fe20003fa6270 */
[----:B------:R-:W-:Y:S01]  /*0ed0*/  IMAD.IADD R3, R3, 0x1, R6 ;  /* 0x0000000103037824 */ /* 0x000fe200078e0206 */
[----:B------:R-:W-:Y:S01]  /*0ee0*/  IADD3 R159, R43, 0x20, RZ ;  /* 0x000000202b9f7810 */ /* 0x000fe20007ffe0ff */
[----:B------:R-:W-:Y:S01]  /*0ef0*/  IMAD R13, R8, UR10, R5 ;  /* 0x0000000a080d7c24 */ /* 0x000fe2000f8e0205 */
[----:B------:R-:W-:Y:S01]  /*0f00*/  IMNMX R5, R7, 0x30, PT ;  /* 0x0000003007057817 */ /* 0x000fe20003800200 */
[----:B------:R-:W-:Y:S01]  /*0f10*/  IMAD R6, R141, c[0x0][0x238], RZ ;  /* 0x00008e008d067a24 */ /* 0x000fe200078e02ff */
[----:B------:R-:W-:Y:S01]  /*0f20*/  UIMAD.WIDE.U32 UR18, UR9, UR4, URZ ;  /* 0x00000004091272a5 */ /* 0x000fe2000f8e003f */
[C---:B------:R-:W-:Y:S01]  /*0f30*/  IMAD.WIDE.U32 R144, R140.reuse, c[0x0][0x238], R2 ;  /* 0x00008e008c907a25 */ /* 0x040fe200078e0002 */
[----:B------:R-:W-:Y:S01]  /*0f40*/  UIMAD UR9, UR9, UR5, URZ ;  /* 0x00000005090972a4 */ /* 0x000fe2000f8e023f */
[----:B------:R-:W-:Y:S01]  /*0f50*/  P2R R139, PR, RZ, 0x40 ;  /* 0x00000040ff8b7803 */ /* 0x000fe20000000000 */
[----:B------:R-:W-:Y:S01]  /*0f60*/  USHF.L.U64.HI UR13, UR4, UR6, UR5 ;  /* 0x00000006040d7299 */ /* 0x000fe20008010205 */
[----:B------:R-:W-:Y:S01]  /*0f70*/  IMAD.IADD R5, R5, 0x1, -R43 ;  /* 0x0000000105057824 */ /* 0x000fe200078e0a2b */
[----:B------:R-:W-:Y:S01]  /*0f80*/  USHF.L.U32 UR16, UR4, 0x5, URZ ;  /* 0x0000000504107899 */ /* 0x000fe2000800063f */
[----:B------:R-:W-:Y:S01]  /*0f90*/  IMAD R10, R140, c[0x0][0x23c], R6 ;  /* 0x00008f008c0a7a24 */ /* 0x000fe200078e0206 */
[----:B------:R-:W-:Y:S01]  /*0fa0*/  P2R R138, PR, RZ, 0x20 ;  /* 0x00000020ff8a7803 */ /* 0x000fe20000000000 */
[----:B------:R-:W-:Y:S01]  /*0fb0*/  IMAD.MOV.U32 R142, RZ, RZ, R144 ;  /* 0x000000ffff8e7224 */ /* 0x000fe200078e0090 */
[----:B------:R-:W-:Y:S01]  /*0fc0*/  ISETP.GE.AND P0, PT, R5, 0x1, PT ;  /* 0x000000010500780c */ /* 0x000fe20003f06270 */
[----:B------:R-:W-:Y:S01]  /*0fd0*/  IMAD.IADD R143, R145, 0x1, R10 ;  /* 0x00000001918f7824 */ /* 0x000fe200078e020a */
[----:B------:R-:W-:Y:S01]  /*0fe0*/  ISETP.GT.AND P3, PT, R5, 0x20, PT ;  /* 0x000000200500780c */ /* 0x000fe20003f64270 */
[C---:B------:R-:W-:Y:S01]  /*0ff0*/  IMAD R16, R43.reuse, c[0x0][0x284], R16 ;  /* 0x0000a1002b107a24 */ /* 0x040fe200078e0210 */
[----:B------:R-:W-:Y:S01]  /*1000*/  ULDC.64 UR4, c[0x0][0x280] ;  /* 0x0000a00000047ab9 */ /* 0x000fe20000000a00 */
[C---:B------:R-:W-:Y:S01]  /*1010*/  IMAD.WIDE.U32 R8, R43.reuse, c[0x0][0x280], R38 ;  /* 0x0000a0002b087a25 */ /* 0x040fe200078e0026 */
[----:B------:R-:W-:Y:S01]  /*1020*/  USHF.L.U64.HI UR6, UR4, UR6, UR5 ;  /* 0x0000000604067299 */ /* 0x000fe20008010205 */
[C---:B------:R-:W-:Y:S01]  /*1030*/  IADD3 R114, -R43.reuse, 0x30, RZ ;  /* 0x000000302b727810 */ /* 0x040fe20007ffe1ff */
[----:B------:R-:W-:Y:S01]  /*1040*/  UIMAD.WIDE.U32 UR20, UR4, 0x30, URZ ;  /* 0x00000030041478a5 */ /* 0x000fe2000f8e003f */
[----:B------:R-:W-:Y:S01]  /*1050*/  IMAD.WIDE.U32 R10, R43, c[0x0][0x280], R24 ;  /* 0x0000a0002b0a7a25 */ /* 0x000fe200078e0018 */
[----:B------:R-:W-:Y:S01]  /*1060*/  UIMAD UR5, UR5, 0x30, URZ ;  /* 0x00000030050578a4 */ /* 0x000fe2000f8e023f */
[----:B------:R-:W-:Y:S01]  /*1070*/  IADD3 R41, R38, 0x20, RZ ;  /* 0x0000002026297810 */ /* 0x000fe20007ffe0ff */
[----:B------:R-:W-:Y:S01]  /*1080*/  USHF.L.U32 UR17, UR4, 0x5, URZ ;  /* 0x0000000504117899 */ /* 0x000fe2000800063f */
[----:B------:R-:W-:Y:S01]  /*1090*/  IMAD.WIDE.U32 R2, R46, UR10, R142 ;  /* 0x0000000a2e027c25 */ /* 0x000fe2000f8e008e */
[----:B------:R-:W-:Y:S01]  /*10a0*/  IADD3 R40, R38, 0x60, RZ ;  /* 0x0000006026287810 */ /* 0x000fe20007ffe0ff */
[----:B------:R-:W-:-:S02]  /*10b0*/  UIADD3 UR9, UR19, UR9, URZ ;  /* 0x0000000913097290 */ /* 0x000fc4000fffe03f */
[----:B------:R-:W-:Y:S01]  /*10c0*/  IMAD.WIDE.U32 R6, R30, c[0x0][0x260], R24 ;  /* 0x000098001e067a25 */ /* 0x000fe200078e0018 */
[----:B------:R-:W-:Y:S02]  /*10d0*/  UIADD3 UR5, UR21, UR5, URZ ;  /* 0x0000000515057290 */ /* 0x000fe4000fffe03f */
[----:B------:R-:W-:Y:S01]  /*10e0*/  ULDC.U8 UR4, c[0x0][0x298] ;  /* 0x0000a60000047ab9 */ /* 0x000fe20000000000 */
[----:B------:R-:W-:Y:S02]  /*10f0*/  IMAD.IADD R19, R9, 0x1, R16 ;  /* 0x0000000109137824 */ /* 0x000fe400078e0210 */
[----:B------:R-:W-:Y:S02]  /*1100*/  IMAD.IADD R17, R16, 0x1, R11 ;  /* 0x0000000110117824 */ /* 0x000fe400078e020b */
[----:B------:R-:W-:Y:S01]  /*1110*/  IMAD.MOV.U32 R18, RZ, RZ, R8 ;  /* 0x000000ffff127224 */ /* 0x000fe200078e0008 */
[----:B------:R-:W-:Y:S01]  /*1120*/  @P0 LEA R8, P1, R2, c[0x0][0x220], 0x1 ;  /* 0x0000880002080a11 */ /* 0x000fe200078208ff */
[----:B------:R-:W-:-:S02]  /*1130*/  IMAD.IADD R5, R3, 0x1, R13 ;  /* 0x0000000103057824 */ /* 0x000fc400078e020d */
[----:B------:R-:W-:Y:S02]  /*1140*/  IMAD.MOV.U32 R16, RZ, RZ, R10 ;  /* 0x000000ffff107224 */ /* 0x000fe400078e000a */
[----:B------:R-:W-:Y:S01]  /*1150*/  IMAD.IADD R21, R7, 0x1, R20 ;  /* 0x0000000107157824 */ /* 0x000fe200078e0214 */
[----:B------:R-:W-:Y:S01]  /*1160*/  @P0 LEA.HI.X R9, R2, c[0x0][0x224], R5, 0x1, P1 ;  /* 0x0000890002090a11 */ /* 0x000fe200008f0c05 */
[----:B------:R-:W-:Y:S01]  /*1170*/  IMAD.IADD R36, R38, 0x1, R37 ;  /* 0x0000000126247824 */ /* 0x000fe200078e0225 */
[----:B------:R-:W-:Y:S01]  /*1180*/  LEA.HI R7, R26, R166, RZ, 0x6 ;  /* 0x000000a61a077211 */ /* 0x000fe200078f30ff */
[----:B------:R-:W-:Y:S01]  /*1190*/  IMAD.MOV.U32 R20, RZ, RZ, R6 ;  /* 0x000000ffff147224 */ /* 0x000fe200078e0006 */
[----:B------:R-:W-:Y:S01]  /*11a0*/  @P3 IADD3 R6, P4, R2, UR8, RZ ;  /* 0x0000000802063c10 */ /* 0x000fe2000ff9e0ff */
[----:B------:R-:W-:Y:S01]  /*11b0*/  IMAD.SHL.U32 R2, R43, 0x40, RZ ;  /* 0x000000402b027824 */ /* 0x000fe200078e00ff */
[----:B------:R-:W-:Y:S01]  /*11c0*/  ISETP.GE.AND P1, PT, R24, c[0x0][0x27c], PT ;  /* 0x00009f0018007a0c */ /* 0x000fe20003f26270 */
[----:B------:R-:W-:-:S02]  /*11d0*/  IMAD.SHL.U32 R7, R7, 0x8, RZ ;  /* 0x0000000807077824 */ /* 0x000fc400078e00ff */
[----:B------:R-:W-:Y:S01]  /*11e0*/  IMAD R3, R23, c[0x0][0x290], RZ ;  /* 0x0000a40017037a24 */ /* 0x000fe200078e02ff */
[----:B------:R-:W-:Y:S01]  /*11f0*/  LOP3.LUT R119, R2, 0x1c0, RZ, 0xc0, !PT ;  /* 0x000001c002777812 */ /* 0x000fe200078ec0ff */
[----:B------:R-:W-:Y:S01]  /*1200*/  IMAD.WIDE.U32 R120, R27, c[0x0][0x268], R20 ;  /* 0x00009a001b787a25 */ /* 0x000fe200078e0014 */
[----:B------:R-:W-:Y:S02]  /*1210*/  SEL R2, RZ, c[0x0][0x27c], !P1 ;  /* 0x00009f00ff027a07 */ /* 0x000fe40004800000 */
[----:B------:R-:W-:Y:S01]  /*1220*/  LOP3.LUT R7, R7, 0xfffffe00, RZ, 0xc0, !PT ;  /* 0xfffffe0007077812 */ /* 0x000fe200078ec0ff */
[----:B------:R-:W-:Y:S01]  /*1230*/  IMAD R3, R43, c[0x0][0x294], R3 ;  /* 0x0000a5002b037a24 */ /* 0x000fe200078e0203 */
[----:B------:R-:W-:Y:S01]  /*1240*/  LOP3.LUT R87, R119, 0x38, R24, 0xf8, !PT ;  /* 0x0000003877577812 */ /* 0x000fe200078ef818 */
[----:B------:R-:W-:Y:S01]  /*1250*/  IMAD.IADD R2, R24, 0x1, R2 ;  /* 0x0000000118027824 */ /* 0x000fe200078e0202 */
[----:B------:R-:W-:Y:S01]  /*1260*/  SHF.R.U32.HI R158, RZ, 0x3, R119 ;  /* 0x00000003ff9e7819 */ /* 0x000fe20000011677 */
[----:B------:R-:W-:Y:S01]  /*1270*/  IMAD.WIDE.U32 R124, R22, c[0x0][0x280], R16 ;  /* 0x0000a000167c7a25 */ /* 0x000fe200078e0010 */
[----:B------:R-:W-:-:S02]  /*1280*/  @P3 IADD3.X R23, R5, UR12, RZ, P4, !PT ;  /* 0x0000000c05173c10 */ /* 0x000fc4000a7fe4ff */
[----:B------:R-:W-:Y:S01]  /*1290*/  LOP3.LUT R87, R7, R87, R158, 0xf6, !PT ;  /* 0x0000005707577212 */ /* 0x000fe200078ef69e */
[----:B------:R-:W-:Y:S01]  /*12a0*/  IMAD.WIDE.U32 R128, R22, c[0x0][0x280], R18 ;  /* 0x0000a00016807a25 */ /* 0x000fe200078e0012 */
[----:B------:R-:W-:Y:S02]  /*12b0*/  SHF.R.S32.HI R5, RZ, 0x1f, R2 ;  /* 0x0000001fff057819 */ /* 0x000fe40000011402 */
[----:B------:R-:W-:Y:S01]  /*12c0*/  SHF.L.U32 R87, R87, 0x1, RZ ;  /* 0x0000000157577819 */ /* 0x000fe200000006ff */
[----:B------:R-:W-:Y:S01]  /*12d0*/  IMAD.WIDE.U32 R162, R30, c[0x0][0x1e8], RZ ;  /* 0x00007a001ea27a25 */ /* 0x000fe200078e00ff */
[----:B------:R-:W-:-:S03]  /*12e0*/  LEA.HI R26, R5, R2, RZ, 0x6 ;  /* 0x00000002051a7211 */ /* 0x000fc600078f30ff */
[----:B------:R-:W-:-:S04]  /*12f0*/  IMAD.WIDE.U32 R160, R30, c[0x0][0x210], RZ ;  /* 0x000084001ea07a25 */ /* 0x000fc800078e00ff */
[----:B------:R-:W-:Y:S02]  /*1300*/  IMAD.MOV.U32 R168, RZ, RZ, c[0x0][0x2b8] ;  /* 0x0000ae00ffa87624 */ /* 0x000fe400078e00ff */
[----:B------:R-:W-:Y:S02]  /*1310*/  IMAD.MOV.U32 R165, RZ, RZ, c[0x0][0x27c] ;  /* 0x00009f00ffa57624 */ /* 0x000fe400078e00ff */
[----:B------:R-:W-:Y:S02]  /*1320*/  IMAD.MOV.U32 R86, RZ, RZ, c[0x0][0x27c] ;  /* 0x00009f00ff567624 */ /* 0x000fe400078e00ff */
[----:B------:R-:W-:Y:S02]  /*1330*/  IMAD R0, R0, 0x20, R43 ;  /* 0x0000002000007824 */ /* 0x000fe400078e022b */
[----:B------:R-:W-:Y:S01]  /*1340*/  IMAD.SHL.U32 R86, R86, 0x2, RZ ;  /* 0x0000000256567824 */ /* 0x000fe200078e00ff */
[--C-:B--2---:R-:W-:Y:S01]  /*1350*/  @P2 SHF.R.S32.HI R11, RZ, 0x1f, R14.reuse ;  /* 0x0000001fff0b2819 */ /* 0x104fe2000001140e */
[----:B------:R-:W-:-:S02]  /*1360*/  @P2 IMAD.MOV.U32 R10, RZ, RZ, R14 ;  /* 0x000000ffff0a2224 */ /* 0x000fc400078e000e */
[----:B------:R-:W-:Y:S01]  /*1370*/  @!P2 IMAD.MOV.U32 R10, RZ, RZ, R29 ;  /* 0x000000ffff0aa224 */ /* 0x000fe200078e001d */
[----:B------:R-:W-:Y:S01]  /*1380*/  P2R R29, PR, RZ, 0x2 ;  /* 0x00000002ff1d7803 */ /* 0x000fe20000000000 */
[----:B------:R-:W-:Y:S01]  /*1390*/  @!P2 IMAD.MOV.U32 R11, RZ, RZ, R12 ;  /* 0x000000ffff0ba224 */ /* 0x000fe200078e000c */
[----:B------:R-:W-:Y:S01]  /*13a0*/  ISETP.GE.AND P2, PT, R24, c[0x0][0x1d4], PT ;  /* 0x0000750018007a0c */ /* 0x000fe20003f46270 */
[----:B------:R-:W-:-:S03]  /*13b0*/  IMAD.WIDE.U32 R14, R43, c[0x0][0x290], R38 ;  /* 0x0000a4002b0e7a25 */ /* 0x000fc600078e0026 */
[----:B------:R-:W-:Y:S01]  /*13c0*/  P2R R117, PR, RZ, 0x4 ;  /* 0x00000004ff757803 */ /* 0x000fe20000000000 */
[----:B------:R-:W-:Y:S01]  /*13d0*/  IMAD.WIDE.U32 R12, R43, c[0x0][0x290], R24 ;  /* 0x0000a4002b0c7a25 */ /* 0x000fe200078e0018 */
[----:B------:R-:W-:Y:S02]  /*13e0*/  ISETP.GE.AND P2, PT, R36, c[0x0][0x1d4], PT ;  /* 0x0000750024007a0c */ /* 0x000fe40003f46270 */
[----:B------:R-:W-:Y:S01]  /*13f0*/  ISETP.NE.AND P1, PT, R117, RZ, PT ;  /* 0x000000ff7500720c */ /* 0x000fe20003f25270 */
[----:B------:R-:W-:Y:S01]  /*1400*/  IMAD.IADD R15, R15, 0x1, R3 ;  /* 0x000000010f0f7824 */ /* 0x000fe200078e0203 */
[----:B------:R-:W-:Y:S01]  /*1410*/  P2R R137, PR, RZ, 0x4 ;  /* 0x00000004ff897803 */ /* 0x000fe20000000000 */
[----:B------:R-:W-:Y:S01]  /*1420*/  IMAD.IADD R13, R3, 0x1, R13 ;  /* 0x00000001030d7824 */ /* 0x000fe200078e020d */
[----:B------:R-:W-:Y:S01]  /*1430*/  LEA.HI R3, R5, R2, RZ, 0x3 ;  /* 0x0000000205037211 */ /* 0x000fe200078f18ff */
[----:B------:R-:W-:Y:S01]  /*1440*/  IMAD R5, R28, c[0x0][0x268], RZ ;  /* 0x00009a001c057a24 */ /* 0x000fe200078e02ff */
[----:B------:R-:W-:Y:S01]  /*1450*/  ISETP.NE.AND P4, PT, R137, RZ, PT ;  /* 0x000000ff8900720c */ /* 0x000fe20003f85270 */
[----:B------:R-:W-:Y:S01]  /*1460*/  IMAD.WIDE.U32 R122, R22, c[0x0][0x290], R12 ;  /* 0x0000a400167a7a25 */ /* 0x000fe200078e000c */
[----:B------:R-:W-:-:S02]  /*1470*/  SHF.R.S32.HI R2, RZ, 0x1f, R22 ;  /* 0x0000001fff027819 */ /* 0x000fc40000011416 */
[----:B------:R-:W-:Y:S01]  /*1480*/  ISETP.GE.AND P2, PT, R36, c[0x0][0x27c], PT ;  /* 0x00009f0024007a0c */ /* 0x000fe20003f46270 */
[----:B------:R-:W-:Y:S01]  /*1490*/  IMAD R130, R27, c[0x0][0x26c], R5 ;  /* 0x00009b001b827a24 */ /* 0x000fe200078e0205 */
[----:B------:R-:W-:Y:S01]  /*14a0*/  LOP3.LUT R113, R3, 0xfffffff8, RZ, 0xc0, !PT ;  /* 0xfffffff803717812 */ /* 0x000fe200078ec0ff */
[----:B------:R-:W-:Y:S01]  /*14b0*/  @!PT LDS RZ, [RZ] ;  /* 0x00000000fffff984 */ /* 0x000fe20000000800 */
[----:B------:R-:W-:Y:S01]  /*14c0*/  @!PT LDS RZ, [RZ] ;  /* 0x00000000fffff984 */ /* 0x000fe20000000800 */
[----:B------:R-:W-:Y:S01]  /*14d0*/  @!PT LDS RZ, [RZ] ;  /* 0x00000000fffff984 */ /* 0x000fe20000000800 */
[----:B------:R1:W-:Y:S01]  /*14e0*/  @P0 LDGSTS.E.BYPASS.LTC128B.128 [R87+0xa080], [R8.64], !P1 ;  /* 0x0a08000008570fae */ /* 0x0003e2000c901d4e */
[----:B------:R-:W-:Y:S01]  /*14f0*/  SEL R5, RZ, c[0x0][0x27c], !P2 ;  /* 0x00009f00ff057a07 */ /* 0x000fe20005000000 */
[----:B------:R-:W-:Y:S01]  /*1500*/  IMAD.SHL.U32 R13, R159, 0x40, RZ ;  /* 0x000000409f0d7824 */ /* 0x000fe200078e00ff */
[----:B------:R-:W-:Y:S01]  /*1510*/  SHF.R.S32.HI R84, RZ, 0x3, R3 ;  /* 0x00000003ff547819 */ /* 0x000fe20000011403 */
[----:B------:R-:W-:Y:S01]  /*1520*/  IMAD.WIDE.U32 R126, R22, c[0x0][0x290], R14 ;  /* 0x0000a400167e7a25 */ /* 0x000fe200078e000e */
[----:B------:R-:W-:Y:S01]  /*1530*/  SHF.R.S32.HI R133, RZ, 0x1f, R113 ;  /* 0x0000001fff857819 */ /* 0x000fe20000011471 */
[----:B------:R1:W-:Y:S01]  /*1540*/  @P0 LDGSTS.E.BYPASS.LTC128B.128 [R87+0xb880], [R8.64+0x80], !P4 ;  /* 0x0b88008008570fae */ /* 0x0003e2000e101d4e */
[----:B------:R-:W-:Y:S01]  /*1550*/  LOP3.LUT R118, R13, 0x1c0, RZ, 0xc0, !PT ;  /* 0x000001c00d767812 */ /* 0x000fe200078ec0ff */
[----:B------:R-:W-:-:S02]  /*1560*/  IMAD.IADD R5, R36, 0x1, R5 ;  /* 0x0000000124057824 */ /* 0x000fc400078e0205 */
[----:B------:R1:W-:Y:S01]  /*1570*/  @P0 LDGSTS.E.BYPASS.LTC128B.128 [R87+0xd080], [R8.64+0x100], !P6 ;  /* 0x0d08010008570fae */ /* 0x0003e2000f101d4e */
[----:B------:R-:W-:Y:S01]  /*1580*/  SHF.R.U32.HI R157, RZ, 0x3, R118 ;  /* 0x00000003ff9d7819 */ /* 0x000fe20000011676 */
[----:B------:R-:W-:Y:S01]  /*1590*/  IMAD.WIDE.U32 R146, R10, c[0x0][0x2b0], RZ ;  /* 0x0000ac000a927a25 */ /* 0x000fe200078e00ff */
[----:B------:R-:W-:Y:S01]  /*15a0*/  LOP3.LUT R13, R118, 0x38, R3, 0xf8, !PT ;  /* 0x00000038760d7812 */ /* 0x000fe200078ef803 */
[----:B------:R1:W-:Y:S02]  /*15b0*/  @P0 LDGSTS.E.BYPASS.LTC128B.128 [R87+0xe880], [R8.64+0x180], !P5 ;  /* 0x0e88018008570fae */ /* 0x0003e4000e901d4e */
[----:B------:R-:W-:Y:S01]  /*15c0*/  IMAD.IADD R130, R121, 0x1, R130 ;  /* 0x0000000179827824 */ /* 0x000fe200078e0282 */
[----:B-1----:R-:W-:-:S04]  /*15d0*/  @P3 LEA R8, P0, R6, c[0x0][0x220], 0x1 ;  /* 0x0000880006083a11 */ /* 0x002fc800078008ff */
[----:B------:R-:W-:Y:S01]  /*15e0*/  @P3 LEA.HI.X R9, R6, c[0x0][0x224], R23, 0x1, P0 ;  /* 0x0000890006093a11 */ /* 0x000fe200000f0c17 */
[C---:B------:R-:W-:Y:S01]  /*15f0*/  IMAD R6, R2.reuse, c[0x0][0x280], RZ ;  /* 0x0000a00002067a24 */ /* 0x040fe200078e02ff */
[----:B------:R-:W-:Y:S01]  /*1600*/  ISETP.GE.AND P0, PT, R165, 0x1, PT ;  /* 0x00000001a500780c */ /* 0x000fe20003f06270 */
[----:B------:R-:W-:Y:S02]  /*1610*/  IMAD R2, R2, c[0x0][0x290], RZ ;  /* 0x0000a40002027a24 */ /* 0x000fe400078e02ff */
[C---:B------:R-:W-:Y:S01]  /*1620*/  IMAD R21, R22.reuse, c[0x0][0x284], R6 ;  /* 0x0000a10016157a24 */ /* 0x040fe200078e0206 */
[----:B------:R-:W-:Y:S01]  /*1630*/  SHF.R.S32.HI R6, RZ, 0x1f, R5 ;  /* 0x0000001fff067819 */ /* 0x000fe20000011405 */
[----:B------:R-:W-:Y:S01]  /*1640*/  IMAD R20, R22, c[0x0][0x294], R2 ;  /* 0x0000a50016147a24 */ /* 0x000fe200078e0202 */
[----:B------:R-:W-:Y:S01]  /*1650*/  SHF.R.S32.HI R2, RZ, 0x1f, R159 ;  /* 0x0000001fff027819 */ /* 0x000fe2000001149f */
[----:B------:R1:W-:Y:S01]  /*1660*/  @P3 LDGSTS.E.BYPASS.LTC128B.128 [R87+0xb080], [R8.64], !P1 ;  /* 0x0b08000008573fae */ /* 0x0003e2000c901d4e */
[----:B------:R-:W-:Y:S01]  /*1670*/  LEA.HI R16, R6, R5, RZ, 0x6 ;  /* 0x0000000506107211 */ /* 0x000fe200078f30ff */
[----:B------:R-:W-:Y:S01]  /*1680*/  IMAD.IADD R136, R129, 0x1, R21 ;  /* 0x0000000181887824 */ /* 0x000fe200078e0215 */
[----:B------:R-:W-:Y:S01]  /*1690*/  LEA.HI R12, R2, R159, RZ, 0x3 ;  /* 0x0000009f020c7211 */ /* 0x000fe200078f18ff */
[----:B------:R1:W-:Y:S01]  /*16a0*/  @P3 LDGSTS.E.BYPASS.LTC128B.128 [R87+0xc880], [R8.64+0x80], !P4 ;  /* 0x0c88008008573fae */ /* 0x0003e2000e101d4e */
[----:B------:R-:W-:Y:S01]  /*16b0*/  LEA.HI R2, R6, R5, RZ, 0x3 ;  /* 0x0000000506027211 */ /* 0x000fe200078f18ff */
[----:B------:R-:W-:Y:S01]  /*16c0*/  IMAD.IADD R134, R21, 0x1, R125 ;  /* 0x0000000115867824 */ /* 0x000fe200078e027d */
[----:B------:R-:W-:Y:S01]  /*16d0*/  SHF.R.S32.HI R5, RZ, 0x6, R26 ;  /* 0x00000006ff057819 */ /* 0x000fe2000001141a */
[----:B------:R-:W-:Y:S01]  /*16e0*/  IMAD.SHL.U32 R12, R12, 0x40, RZ ;  /* 0x000000400c0c7824 */ /* 0x000fe200078e00ff */
[----:B------:R-:W-:Y:S01]  /*16f0*/  LOP3.LUT R6, R119, 0x38, R3, 0xf8, !PT ;  /* 0x0000003877067812 */ /* 0x000fe200078ef803 */
[----:B------:R1:W-:Y:S01]  /*1700*/  @P3 LDGSTS.E.BYPASS.LTC128B.128 [R87+0xe080], [R8.64+0x100], !P6 ;  /* 0x0e08010008573fae */ /* 0x0003e2000f101d4e */
[----:B------:R-:W-:Y:S01]  /*1710*/  LOP3.LUT R112, R2, 0xfffffff8, RZ, 0xc0, !PT ;  /* 0xfffffff802707812 */ /* 0x000fe200078ec0ff */
[----:B------:R-:W-:Y:S01]  /*1720*/  IMAD R15, R5, 0xc00, R7 ;  /* 0x00000c00050f7824 */ /* 0x000fe200078e0207 */
[----:B------:R-:W-:Y:S01]  /*1730*/  LOP3.LUT R12, R12, 0xfffffe00, RZ, 0xc0, !PT ;  /* 0xfffffe000c0c7812 */ /* 0x000fe200078ec0ff */
[----:B------:R1:W-:Y:S01]  /*1740*/  @P3 LDGSTS.E.BYPASS.LTC128B.128 [R87+0xf880], [R8.64+0x180], !P5 ;  /* 0x0f88018008573fae */ /* 0x0003e2000e901d4e */
[-C--:B------:R-:W-:Y:S01]  /*1750*/  LOP3.LUT R14, R6, R158.reuse, RZ, 0x3c, !PT ;  /* 0x0000009e060e7212 */ /* 0x080fe200078e3cff */
[----:B------:R-:W-:Y:S01]  /*1760*/  IMAD.IADD R135, R127, 0x1, R20 ;  /* 0x000000017f877824 */ /* 0x000fe200078e0214 */
[----:B------:R-:W-:Y:S01]  /*1770*/  ISETP.NE.AND P1, PT, R29, RZ, PT ;  /* 0x000000ff1d00720c */ /* 0x000fe20003f25270 */
[----:B------:R-:W-:Y:S01]  /*1780*/  IMAD R6, R5, 0xc00, R12 ;  /* 0x00000c0005067824 */ /* 0x000fe200078e020c */
[-C--:B------:R-:W-:Y:S01]  /*1790*/  LOP3.LUT R5, R13, R157.reuse, RZ, 0x3c, !PT ;  /* 0x0000009d0d057212 */ /* 0x080fe200078e3cff */
[----:B------:R-:W-:Y:S01]  /*17a0*/  IMAD.IADD R18, R15, 0x1, R14 ;  /* 0x000000010f127824 */ /* 0x000fe200078e020e */
[--C-:B------:R-:W-:Y:S01]  /*17b0*/  LOP3.LUT R13, R118, 0x38, R2.reuse, 0xf8, !PT ;  /* 0x00000038760d7812 */ /* 0x100fe200078ef802 */
[----:B------:R-:W0:Y:S01]  /*17c0*/  LDGDEPBAR ;  /* 0x00000000000079af */ /* 0x000e220000000000 */
[----:B------:R-:W-:Y:S01]  /*17d0*/  IMAD.IADD R132, R20, 0x1, R123 ;  /* 0x0000000114847824 */ /* 0x000fe200078e027b */
[----:B------:R-:W-:Y:S01]  /*17e0*/  SHF.R.S32.HI R83, RZ, 0x3, R2 ;  /* 0x00000003ff537819 */ /* 0x000fe20000011402 */
[----:B------:R-:W-:Y:S01]  /*17f0*/  IMAD.IADD R17, R6, 0x1, R5 ;  /* 0x0000000106117824 */ /* 0x000fe200078e0205 */
[----:B------:R-:W-:Y:S01]  /*1800*/  SHF.R.S32.HI R5, RZ, 0x6, R16 ;  /* 0x00000006ff057819 */ /* 0x000fe20000011410 */
[----:B------:R-:W-:Y:S01]  /*1810*/  IMAD.SHL.U32 R152, R18, 0x2, RZ ;  /* 0x0000000212987824 */ /* 0x000fe200078e00ff */
[----:B------:R-:W-:Y:S01]  /*1820*/  LOP3.LUT R6, R119, 0x38, R2, 0xf8, !PT ;  /* 0x0000003877067812 */ /* 0x000fe200078ef802 */
[----:B------:R-:W-:Y:S01]  /*1830*/  IMAD.SHL.U32 R151, R17, 0x2, RZ ;  /* 0x0000000211977824 */ /* 0x000fe200078e00ff */
[----:B------:R-:W-:Y:S01]  /*1840*/  SHF.R.S32.HI R131, RZ, 0x1f, R112 ;  /* 0x0000001fff837819 */ /* 0x000fe20000011470 */
[C---:B------:R-:W-:Y:S01]  /*1850*/  IMAD R15, R5.reuse, 0xc00, R7 ;  /* 0x00000c00050f7824 */ /* 0x040fe200078e0207 */
[----:B------:R-:W-:Y:S01]  /*1860*/  LOP3.LUT R14, R6, R158, RZ, 0x3c, !PT ;  /* 0x0000009e060e7212 */ /* 0x000fe200078e3cff */
[----:B------:R-:W-:Y:S01]  /*1870*/  IMAD R6, R5, 0xc00, R12 ;  /* 0x00000c0005067824 */ /* 0x000fe200078e020c */
[----:B------:R-:W-:Y:S01]  /*1880*/  LOP3.LUT R5, R13, R157, RZ, 0x3c, !PT ;  /* 0x0000009d0d057212 */ /* 0x000fe200078e3cff */
[----:B------:R-:W-:Y:S01]  /*1890*/  BAR.SYNC.DEFER_BLOCKING 0x0 ;  /* 0x0000000000007b1d */ /* 0x000fe20000010000 */
[----:B------:R-:W-:Y:S01]  /*18a0*/  ISETP.NE.AND P3, PT, R168, 0x1, PT ;  /* 0x00000001a800780c */ /* 0x000fe20003f65270 */
[----:B------:R-:W-:-:S02]  /*18b0*/  IMAD.IADD R14, R15, 0x1, R14 ;  /* 0x000000010f0e7824 */ /* 0x000fc400078e020e */
[----:B------:R-:W-:Y:S02]  /*18c0*/  IMAD.IADD R13, R6, 0x1, R5 ;  /* 0x00000001060d7824 */ /* 0x000fe400078e0205 */
[C---:B------:R-:W-:Y:S01]  /*18d0*/  IMAD R6, R31.reuse, c[0x0][0x1e8], RZ ;  /* 0x00007a001f067a24 */ /* 0x040fe200078e02ff */
[----:B-1----:R-:W-:Y:S01]  /*18e0*/  SHF.R.S32.HI R9, RZ, 0x1f, R36 ;  /* 0x0000001fff097819 */ /* 0x002fe20000011424 */
[----:B------:R-:W-:Y:S02]  /*18f0*/  IMAD R5, R31, c[0x0][0x210], RZ ;  /* 0x000084001f057a24 */ /* 0x000fe400078e02ff */
[C---:B------:R-:W-:Y:S01]  /*1900*/  IMAD R6, R30.reuse, c[0x0][0x1ec], R6 ;  /* 0x00007b001e067a24 */ /* 0x040fe200078e0206 */
[----:B------:R-:W-:Y:S01]  /*1910*/  LEA.HI R9, R9, R36, RZ, 0x3 ;  /* 0x0000002409097211 */ /* 0x000fe200078f18ff */
[----:B------:R-:W-:Y:S02]  /*1920*/  IMAD R5, R30, c[0x0][0x214], R5 ;  /* 0x000085001e057a24 */ /* 0x000fe400078e0205 */
[----:B------:R-:W-:Y:S01]  /*1930*/  IMAD.IADD R155, R163, 0x1, R6 ;  /* 0x00000001a39b7824 */ /* 0x000fe200078e0206 */
[----:B------:R-:W-:Y:S01]  /*1940*/  SHF.R.S32.HI R6, RZ, 0x1f, R107 ;  /* 0x0000001fff067819 */ /* 0x000fe2000001146b */
[----:B------:R-:W-:Y:S01]  /*1950*/  IMAD.IADD R154, R161, 0x1, R5 ;  /* 0x00000001a19a7824 */ /* 0x000fe200078e0205 */
[----:B------:R-:W-:Y:S01]  /*1960*/  SHF.R.S32.HI R5, RZ, 0x1f, R106 ;  /* 0x0000001fff057819 */ /* 0x000fe2000001146a */
[----:B------:R-:W-:Y:S01]  /*1970*/  IMAD R8, R11, c[0x0][0x2b0], RZ ;  /* 0x0000ac000b087a24 */ /* 0x000fe200078e02ff */
[----:B------:R-:W-:Y:S01]  /*1980*/  LEA.HI R6, R6, R107, RZ, 0x3 ;  /* 0x0000006b06067211 */ /* 0x000fe200078f18ff */
[----:B------:R-:W-:Y:S01]  /*1990*/  IMAD.SHL.U32 R150, R14, 0x2, RZ ;  /* 0x000000020e967824 */ /* 0x000fe200078e00ff */
[----:B------:R-:W-:Y:S01]  /*19a0*/  LEA.HI R5, R5, R106, RZ, 0x3 ;  /* 0x0000006a05057211 */ /* 0x000fe200078f18ff */
[----:B------:R-:W-:Y:S01]  /*19b0*/  IMAD R8, R10, c[0x0][0x2b4], R8 ;  /* 0x0000ad000a087a24 */ /* 0x000fe200078e0208 */
[----:B------:R-:W-:Y:S01]  /*19c0*/  LOP3.LUT R103, R6, 0xfffffff8, RZ, 0xc0, !PT ;  /* 0xfffffff806677812 */ /* 0x000fe200078ec0ff */
[----:B------:R-:W-:Y:S01]  /*19d0*/  IMAD.SHL.U32 R149, R13, 0x2, RZ ;  /* 0x000000020d957824 */ /* 0x000fe200078e00ff */
[----:B------:R-:W-:-:S02]  /*19e0*/  LOP3.LUT R102, R5, 0xfffffff8, RZ, 0xc0, !PT ;  /* 0xfffffff805667812 */ /* 0x000fc400078ec0ff */
[----:B------:R-:W-:Y:S02]  /*19f0*/  LOP3.LUT R101, R9, 0xfffffff8, RZ, 0xc0, !PT ;  /* 0xfffffff809657812 */ /* 0x000fe400078ec0ff */
[----:B------:R-:W-:Y:S02]  /*1a00*/  SHF.R.S32.HI R111, RZ, 0x1f, R103 ;  /* 0x0000001fff6f7819 */ /* 0x000fe40000011467 */
[----:B------:R-:W-:Y:S02]  /*1a10*/  SHF.R.S32.HI R110, RZ, 0x1f, R102 ;  /* 0x0000001fff6e7819 */ /* 0x000fe40000011466 */
[----:B------:R-:W-:Y:S02]  /*1a20*/  IADD3 R153, R147, R8, RZ ;  /* 0x0000000893997210 */ /* 0x000fe40007ffe0ff */
[----:B------:R-:W-:Y:S02]  /*1a30*/  SHF.R.S32.HI R109, RZ, 0x1f, R101 ;  /* 0x0000001fff6d7819 */ /* 0x000fe40000011465 */
.L_x_1173:
[----:B-12---:R-:W-:Y:S01]  /*1a40*/  IMAD R2, R46, 0x30, R0 ;  /* 0x000000302e027824 */ /* 0x006fe200078e0200 */
[----:B------:R-:W-:Y:S01]  /*1a50*/  ISETP.NE.AND P3, PT, R168, 0x1, PT ;  /* 0x00000001a800780c */ /* 0x000fe20003f65270 */
[----:B------:R-:W-:Y:S01]  /*1a60*/  IMAD.MOV.U32 R105, RZ, RZ, RZ ;  /* 0x000000ffff697224 */ /* 0x000fe200078e00ff */
[----:B------:R-:W-:Y:S04]  /*1a70*/  DEPBAR.LE SB0, 0x0 ;  /* 0x000080000000791a */ /* 0x000fe80000000000 */
[----:B---3--:R-:W-:Y:S01]  /*1a80*/  IMAD.IADD R3, R156, 0x1, R2 ;  /* 0x000000019c037824 */ /* 0x008fe200078e0202 */
[----:B------:R-:W-:Y:S01]  /*1a90*/  ISETP.GE.AND P0, PT, R2, R4, PT ;  /* 0x000000040200720c */ /* 0x000fe20003f06270 */
[----:B------:R-:W-:Y:S01]  /*1aa0*/  BSSY B2, `(.L_x_1134) ;  /* 0x0000534000027945 */ /* 0x000fe20003800000 */
[----:B------:R-:W-:Y:S01]  /*1ab0*/  ISETP.GE.AND P4, PT, R165, 0x1, PT ;  /* 0x00000001a500780c */ /* 0x000fe20003f86270 */
[----:B------:R-:W-:Y:S01]  /*1ac0*/  IMAD.MOV.U32 R2, RZ, RZ, R3 ;  /* 0x000000ffff027224 */ /* 0x000fe200078e0003 */
[----:B------:R-:W-:Y:S02]  /*1ad0*/  ISETP.GT.OR P0, PT, R0, 0x2f, P0 ;  /* 0x0000002f0000780c */ /* 0x000fe40000704670 */
[----:B------:R-:W-:Y:S05]  /*1ae0*/  @P3 IMAD.HI.U32 R5, R3, c[0x0][0x2bc], RZ ;  /* 0x0000af0003053a27 */ /* 0x000fea00078e00ff */
[----:B------:R-:W-:Y:S06]  /*1af0*/  @P3 SHF.R.U32.HI R2, RZ, c[0x0][0x2c0], R5 ;  /* 0x0000b000ff023a19 */ /* 0x000fec0000011605 */
[C---:B------:R-:W-:Y:S04]  /*1b00*/  @!P0 IADD3 R5, P3, R2.reuse, R146, RZ ;  /* 0x0000009202058210 */ /* 0x040fe80007f7e0ff */
        /* <DEDUP_REMOVED lines=10> */
[----:B------:R-:W-:Y:S04]  /*1bb0*/  IMAD R5, R108, c[0x0][0x1e4], R5 ;  /* 0x000079006c057a24 */ /* 0x000fe800078e0205 */
[----:B------:R-:W-:Y:S01]  /*1bc0*/  IMAD.IADD R3, R3, 0x1, R5 ;  /* 0x0000000103037824 */ /* 0x000fe200078e0205 */
[----:B--2---:R-:W-:Y:S03]  /*1bd0*/  SHF.R.S32.HI R116, RZ, 0x1f, R105 ;  /* 0x0000001fff747819 */ /* 0x004fe60000011469 */
[C---:B------:R-:W-:Y:S04]  /*1be0*/  IMAD.WIDE.U32 R2, R105.reuse, c[0x0][0x1f0], R2 ;  /* 0x00007c0069027a25 */ /* 0x040fe800078e0002 */
[----:B------:R-:W-:Y:S01]  /*1bf0*/  IMAD R5, R116, c[0x0][0x1f0], RZ ;  /* 0x00007c0074057a24 */ /* 0x000fe200078e02ff */
[----:B------:R-:W-:Y:S03]  /*1c00*/  IADD3 R2, P0, R162, R2, RZ ;  /* 0x00000002a2027210 */ /* 0x000fe60007f1e0ff */
[----:B------:R-:W-:Y:S05]  /*1c10*/  IMAD R5, R105, c[0x0][0x1f4], R5 ;  /* 0x00007d0069057a24 */ /* 0x000fea00078e0205 */
[----:B------:R-:W-:Y:S02]  /*1c20*/  IADD3.X R3, R155, R3, R5, P0, !PT ;  /* 0x000000039b037210 */ /* 0x000fe400007fe405 */
[C---:B------:R-:W-:Y:S04]  /*1c30*/  LEA R100, P0, R2.reuse, c[0x0][0x1c8], 0x1 ;  /* 0x0000720002647a11 */ /* 0x040fe800078008ff */
        /* <DEDUP_REMOVED lines=36> */
[----:B------:R-:W-:Y:S02]  /*1e80*/  CS2R R56, SRZ ;  /* 0x0000000000387805 */ /* 0x000fe4000001ff00 */
[----:B------:R-:W-:Y:S01]  /*1e90*/  IMAD.X R6, R44, 0x1, R135, P0 ;  /* 0x000000012c067824 */ /* 0x000fe200000e0687 */
[C---:B------:R-:W-:Y:S04]  /*1ea0*/  LEA R10, P0, R2.reuse, c[0x0][0x270], 0x1 ;  /* 0x00009c00020a7a11 */ /* 0x040fe800078008ff */
[----:B------:R-:W-:Y:S02]  /*1eb0*/  LEA.HI.X R11, R2, c[0x0][0x274], R5, 0x1, P0 ;  /* 0x00009d00020b7a11 */ /* 0x000fe400000f0c05 */
[C---:B------:R-:W-:Y:S04]  /*1ec0*/  LEA R8, P0, R3.reuse, c[0x0][0x288], 0x1 ;  /* 0x0000a20003087a11 */ /* 0x040fe800078008ff */
[----:B------:R-:W-:Y:S02]  /*1ed0*/  LEA.HI.X R9, R3, c[0x0][0x28c], R6, 0x1, P0 ;  /* 0x0000a30003097a11 */ /* 0x000fe400000f0c06 */
[----:B------:R-:W-:Y:S01]  /*1ee0*/  ISETP.GE.AND P0, PT, R38, c[0x0][0x27c], PT ;  /* 0x00009f0026007a0c */ /* 0x000fe20003f06270 */
[----:B------:R-:W-:Y:S11]  /*1ef0*/  CS2R R2, SRZ ;  /* 0x0000000000027805 */ /* 0x000ff6000001ff00 */
[----:B------:R-:W-:Y:S01]  /*1f00*/  @!UPT UIADD3 URZ, URZ, URZ, URZ ;  /* 0x0000003f3f3ff290 */ /* 0x000fe2000fffe03f */
        /* <DEDUP_REMOVED lines=14> */
.L_x_1138:
[----:B------:R-:W-:Y:S05]  /*1ff0*/  BSYNC B0 ;  /* 0x0000000000007941 */ /* 0x000fea0003800000 */
.L_x_1137:
[----:B-----5:R-:W-:Y:S01]  /*2000*/  MOV R5, R17 ;  /* 0x0000001100057202 */ /* 0x020fe20000000f00 */
[----:B-1----:R-:W-:Y:S01]  /*2010*/  IMAD.MOV.U32 R9, RZ, RZ, R18 ;  /* 0x000000ffff097224 */ /* 0x002fe200078e0012 */
[----:B------:R-:W-:Y:S01]  /*2020*/  ISETP.GE.AND P5, PT, R159, R104, PT ;  /* 0x000000689f00720c */ /* 0x000fe20003fa6270 */
[----:B------:R-:W-:Y:S01]  /*2030*/  IMAD.MOV.U32 R8, RZ, RZ, R19 ;  /* 0x000000ffff087224 */ /* 0x000fe200078e0013 */
[----:B------:R-:W-:Y:S01]  /*2040*/  BSSY B0, `(.L_x_1139) ;  /* 0x000003e000007945 */ /* 0x000fe20003800000 */
[----:B------:R-:W-:Y:S01]  /*2050*/  IMAD.MOV.U32 R6, RZ, RZ, R16 ;  /* 0x000000ffff067224 */ /* 0x000fe200078e0010 */
[----:B------:R-:W-:Y:S01]  /*2060*/  CS2R R26, SRZ ;  /* 0x00000000001a7805 */ /* 0x000fe2000001ff00 */
[----:B------:R-:W-:Y:S01]  /*2070*/  CS2R R22, SRZ ;  /* 0x0000000000167805 */ /* 0x000fe2000001ff00 */
[----:B------:R-:W-:Y:S01]  /*2080*/  PRMT R33, R8, 0x5410, R9 ;  /* 0x0000541008217816 */ /* 0x000fe20000000009 */
[----:B------:R-:W-:Y:S01]  /*2090*/  IMAD.MOV.U32 R9, RZ, RZ, R14 ;  /* 0x000000ffff097224 */ /* 0x000fe200078e000e */
[----:B------:R-:W-:Y:S01]  /*20a0*/  PRMT R32, R5, 0x5410, R6 ;  /* 0x0000541005207816 */ /* 0x000fe20000000006 */
[----:B------:R-:W-:Y:S01]  /*20b0*/  IMAD.MOV.U32 R8, RZ, RZ, R15 ;  /* 0x000000ffff087224 */ /* 0x000fe200078e000f */
[----:B------:R-:W-:Y:S01]  /*20c0*/  MOV R6, R2 ;  /* 0x0000000200067202 */ /* 0x000fe20000000f00 */
        /* <DEDUP_REMOVED lines=16> */
[----:B------:R-:W-:Y:S01]  /*21d0*/  CS2R R58, SRZ ;  /* 0x00000000003a7805 */ /* 0x000fe2000001ff00 */
[----:B------:R-:W-:Y:S02]  /*21e0*/  MOV R5, R49 ;  /* 0x0000003100057202 */ /* 0x000fe40000000f00 */
[----:B------:R-:W-:Y:S02]  /*21f0*/  PRMT R66, R9, 0x5410, R8 ;  /* 0x0000541009427816 */ /* 0x000fe40000000008 */
[----:B------:R-:W-:Y:S01]  /*2200*/  PRMT R45, R6, 0x5410, R5 ;  /* 0x00005410062d7816 */ /* 0x000fe20000000005 */
        /* <DEDUP_REMOVED lines=33> */
.L_x_1140:
[----:B------:R-:W-:Y:S05]  /*2420*/  BSYNC B0 ;  /* 0x0000000000007941 */ /* 0x000fea0003800000 */
.L_x_1139:
[----:B-----5:R-:W-:Y:S01]  /*2430*/  IMAD.MOV.U32 R6, RZ, RZ, R30 ;  /* 0x000000ffff067224 */ /* 0x020fe200078e001e */
[----:B------:R2:W3:Y:S01]  /*2440*/  SHFL.IDX PT, R76, R99, RZ, 0x181f ;  /* 0x00181fff634c7589 */ /* 0x0004e200000e0000 */
[----:B------:R-:W-:Y:S01]  /*2450*/  IMAD.MOV.U32 R5, RZ, RZ, R31 ;  /* 0x000000ffff057224 */ /* 0x000fe200078e001f */
[----:B------:R-:W-:Y:S01]  /*2460*/  BSSY B1, `(.L_x_1141) ;  /* 0x0000103000017945 */ /* 0x000fe20003800000 */
[----:B-1----:R-:W-:Y:S02]  /*2470*/  IMAD.MOV.U32 R8, RZ, RZ, R26 ;  /* 0x000000ffff087224 */ /* 0x002fe400078e001a */
[----:B------:R-:W-:Y:S01]  /*2480*/  IMAD.MOV.U32 R9, RZ, RZ, R22 ;  /* 0x000000ffff097224 */ /* 0x000fe200078e0016 */
[----:B------:R-:W-:Y:S02]  /*2490*/  PRMT R44, R5, 0x5410, R6 ;  /* 0x00005410052c7816 */ /* 0x000fe40000000006 */
[----:B------:R-:W-:Y:S01]  /*24a0*/  MOV R5, R27 ;  /* 0x0000001b00057202 */ /* 0x000fe20000000f00 */
[----:B------:R2:W1:Y:S01]  /*24b0*/  SHFL.IDX PT, R73, R100, RZ, 0x181f ;  /* 0x00181fff64497589 */ /* 0x00046200000e0000 */
[----:B------:R-:W-:Y:S02]  /*24c0*/  MOV R6, R20 ;  /* 0x0000001400067202 */ /* 0x000fe40000000f00 */
[----:B------:R-:W-:Y:S01]  /*24d0*/  PRMT R42, R5, 0x5410, R8 ;  /* 0x00005410052a7816 */ /* 0x000fe20000000008 */
[----:B------:R-:W-:Y:S02]  /*24e0*/  IMAD.MOV.U32 R8, RZ, RZ, R23 ;  /* 0x000000ffff087224 */ /* 0x000fe400078e0017 */
[----:B------:R-:W-:Y:S03]  /*24f0*/  IMAD.MOV.U32 R5, RZ, RZ, R21 ;  /* 0x000000ffff057224 */ /* 0x000fe600078e0015 */
[----:B------:R-:W-:Y:S01]  /*2500*/  PRMT R35, R8, 0x5410, R9 ;  /* 0x0000541008237816 */ /* 0x000fe20000000009 */
[----:B------:R-:W-:Y:S01]  /*2510*/  IMAD.MOV.U32 R9, RZ, RZ, R64 ;  /* 0x000000ffff097224 */ /* 0x000fe200078e0040 */
[----:B------:R-:W-:Y:S01]  /*2520*/  PRMT R34, R5, 0x5410, R6 ;  /* 0x0000541005227816 */ /* 0x000fe20000000006 */
[----:B------:R-:W-:Y:S01]  /*2530*/  IMAD.MOV.U32 R6, RZ, RZ, R62 ;  /* 0x000000ffff067224 */ /* 0x000fe200078e003e */
[----:B------:R-:W-:Y:S01]  /*2540*/  MOV R8, R65 ;  /* 0x0000004100087202 */ /* 0x000fe20000000f00 */
[----:B------:R-:W-:Y:S03]  /*2550*/  IMAD.MOV.U32 R5, RZ, RZ, R63 ;  /* 0x000000ffff057224 */ /* 0x000fe600078e003f */
[----:B------:R-:W-:Y:S01]  /*2560*/  PRMT R72, R9, 0x5410, R8 ;  /* 0x0000541009487816 */ /* 0x000fe20000000008 */
[----:B------:R-:W-:Y:S01]  /*2570*/  IMAD.MOV.U32 R8, RZ, RZ, R61 ;  /* 0x000000ffff087224 */ /* 0x000fe200078e003d */
[----:B------:R-:W-:Y:S01]  /*2580*/  PRMT R71, R6, 0x5410, R5 ;  /* 0x0000541006477816 */ /* 0x000fe20000000005 */
[----:B------:R-:W-:Y:S01]  /*2590*/  IMAD.MOV.U32 R6, RZ, RZ, R58 ;  /* 0x000000ffff067224 */ /* 0x000fe200078e003a */
[----:B------:R-:W-:Y:S02]  /*25a0*/  MOV R9, R60 ;  /* 0x0000003c00097202 */ /* 0x000fe40000000f00 */
[----:B------:R-:W-:Y:S02]  /*25b0*/  MOV R5, R59 ;  /* 0x0000003b00057202 */ /* 0x000fe40000000f00 */
        /* <DEDUP_REMOVED lines=14> */
[C---:B------:R-:W-:Y:S02]  /*26a0*/  @!P0 PRMT R48, R45.reuse, 0x5410, R48 ;  /* 0x000054102d308816 */ /* 0x040fe40000000030 */
[----:B------:R-:W-:Y:S02]  /*26b0*/  @!P0 SHF.R.U32.HI R50, RZ, 0x10, R49 ;  /* 0x00000010ff328819 */ /* 0x000fe40000011631 */
[----:B------:R-:W-:Y:S02]  /*26c0*/  @!P0 PRMT R2, R28, 0x5432, R2 ;  /* 0x000054321c028816 */ /* 0x000fe40000000002 */
[----:B------:R-:W-:Y:S02]  /*26d0*/  @!P0 SHF.R.U32.HI R13, RZ, 0x10, R3 ;  /* 0x00000010ff0d8819 */ /* 0x000fe40000011603 */
[----:B------:R-:W-:Y:S01]  /*26e0*/  @!P0 PRMT R50, R45, 0x5432, R50 ;  /* 0x000054322d328816 */ /* 0x000fe20000000032 */
[C---:B------:R-:W-:Y:S01]  /*26f0*/  @!P0 IMAD.U32 R45, R48.reuse, 0x10000, RZ ;  /* 0x00010000302d8824 */ /* 0x040fe200078e00ff */
[----:B------:R-:W-:Y:S02]  /*2700*/  @!P0 LOP3.LUT R48, R48, 0xffff0000, RZ, 0xc0, !PT ;  /* 0xffff000030308812 */ /* 0x000fe400078ec0ff */
[----:B------:R-:W-:Y:S01]  /*2710*/  @!P0 PRMT R13, R28, 0x5410, R13 ;  /* 0x000054101c0d8816 */ /* 0x000fe2000000000d */
[C---:B------:R-:W-:Y:S01]  /*2720*/  @!P0 IMAD.U32 R28, R2.reuse, 0x10000, RZ ;  /* 0x00010000021c8824 */ /* 0x040fe200078e00ff */
[----:B------:R-:W-:Y:S01]  /*2730*/  @!P0 LOP3.LUT R6, R2, 0xffff0000, RZ, 0xc0, !PT ;  /* 0xffff000002068812 */ /* 0x000fe200078ec0ff */
[C---:B-1----:R-:W-:Y:S01]  /*2740*/  @!P0 IMAD.U32 R47, R8.reuse, 0x10000, RZ ;  /* 0x00010000082f8824 */ /* 0x042fe200078e00ff */
[----:B------:R-:W-:Y:S02]  /*2750*/  @!P0 LOP3.LUT R3, R8, 0xffff0000, RZ, 0xc0, !PT ;  /* 0xffff000008038812 */ /* 0x000fe400078ec0ff */
[C---:B------:R-:W-:Y:S02]  /*2760*/  @!P0 LOP3.LUT R5, R9.reuse, 0xffff0000, RZ, 0xc0, !PT ;  /* 0xffff000009058812 */ /* 0x040fe400078ec0ff */
[----:B------:R-:W-:Y:S01]  /*2770*/  @!P0 SHF.L.U32 R49, R9, 0x10, RZ ;  /* 0x0000001009318819 */ /* 0x000fe200000006ff */
[C---:B------:R-:W-:Y:S02]  /*2780*/  @!P0 FMUL.FTZ R51, R3.reuse, R45 ;  /* 0x0000002d03338220 */ /* 0x040fe40000410000 */
[----:B------:R-:W-:Y:S02]  /*2790*/  @!P0 FMUL.FTZ R2, R3, R28 ;  /* 0x0000001c03028220 */ /* 0x000fe40000410000 */
[----:B------:R-:W-:Y:S02]  /*27a0*/  @!P0 FMUL.FTZ R77, R5, R48 ;  /* 0x00000030054d8220 */ /* 0x000fe40000410000 */
[----:B------:R-:W-:Y:S01]  /*27b0*/  @!P0 FFMA.FTZ R80, R47, R28, -R51 ;  /* 0x0000001c2f508223 */ /* 0x000fe20000010833 */
[----:B------:R-:W-:Y:S01]  /*27c0*/  @!P0 SHF.L.U32 R28, R13, 0x10, RZ ;  /* 0x000000100d1c8819 */ /* 0x000fe200000006ff */
[-C--:B------:R-:W-:Y:S01]  /*27d0*/  @!P0 FMUL.FTZ R3, R5, R6.reuse ;  /* 0x0000000605038220 */ /* 0x080fe20000410000 */
[----:B------:R-:W-:Y:S01]  /*27e0*/  @!P0 LOP3.LUT R5, R10, 0xffff0000, RZ, 0xc0, !PT ;  /* 0xffff00000a058812 */ /* 0x000fe200078ec0ff */
[----:B------:R-:W-:Y:S01]  /*27f0*/  @!P0 FFMA.FTZ R2, R45, R47, R2 ;  /* 0x0000002f2d028223 */ /* 0x000fe20000010002 */
[----:B------:R-:W-:Y:S01]  /*2800*/  @!P0 LOP3.LUT R13, R13, 0xffff0000, RZ, 0xc0, !PT ;  /* 0xffff00000d0d8812 */ /* 0x000fe200078ec0ff */
[C---:B------:R-:W-:Y:S01]  /*2810*/  @!P0 IMAD.U32 R45, R50.reuse, 0x10000, RZ ;  /* 0x00010000322d8824 */ /* 0x040fe200078e00ff */
[----:B------:R-:W-:Y:S01]  /*2820*/  @!P0 LOP3.LUT R50, R50, 0xffff0000, RZ, 0xc0, !PT ;  /* 0xffff000032328812 */ /* 0x000fe200078ec0ff */
[----:B------:R-:W-:Y:S01]  /*2830*/  @!P0 FFMA.FTZ R79, R49, R6, -R77 ;  /* 0x00000006314f8223 */ /* 0x000fe2000001084d */
[----:B------:R-:W-:Y:S01]  /*2840*/  @!P0 LOP3.LUT R6, R11, 0xffff0000, RZ, 0xc0, !PT ;  /* 0xffff00000b068812 */ /* 0x000fe200078ec0ff */
[----:B------:R-:W-:Y:S01]  /*2850*/  @!P0 IMAD.U32 R47, R10, 0x10000, RZ ;  /* 0x000100000a2f8824 */ /* 0x000fe200078e00ff */
[----:B------:R-:W-:Y:S01]  /*2860*/  @!P0 F2FP.BF16.PACK_AB R2, R2, R80 ;  /* 0x000000500202823e */ /* 0x000fe200000010ff */
[C---:B------:R-:W-:Y:S02]  /*2870*/  @!P0 FMUL.FTZ R77, R5.reuse, R45 ;  /* 0x0000002d054d8220 */ /* 0x040fe40000410000 */
[----:B------:R-:W-:Y:S02]  /*2880*/  @!P0 FMUL.FTZ R5, R5, R28 ;  /* 0x0000001c05058220 */ /* 0x000fe40000410000 */
[----:B------:R-:W-:Y:S02]  /*2890*/  @!P0 IMAD.U32 R51, R11, 0x10000, RZ ;  /* 0x000100000b338824 */ /* 0x000fe400078e00ff */
        /* <DEDUP_REMOVED lines=15> */
.L_x_1144:
[----:B------:R-:W-:Y:S05]  /*2990*/  BSYNC B0 ;  /* 0x0000000000007941 */ /* 0x000fea0003800000 */
.L_x_1143:
        /* <DEDUP_REMOVED lines=10> */
[--C-:B------:R-:W-:Y:S02]  /*2a40*/  @!P0 SHF.R.U64 R2, R14, 0x10, R15.reuse ;  /* 0x000000100e028819 */ /* 0x100fe4000000120f */
[----:B------:R-:W-:Y:S02]  /*2a50*/  @!P0 PRMT R6, R66, 0x5410, R6 ;  /* 0x0000541042068816 */ /* 0x000fe40000000006 */
[C---:B------:R-:W-:Y:S02]  /*2a60*/  @!P0 PRMT R2, R29.reuse, 0x5432, R2 ;  /* 0x000054321d028816 */ /* 0x040fe40000000002 */
[----:B------:R-:W-:Y:S01]  /*2a70*/  @!P0 SHF.R.U32.HI R13, RZ, 0x10, R15 ;  /* 0x00000010ff0d8819 */ /* 0x000fe2000001160f */
[----:B------:R-:W-:Y:S01]  /*2a80*/  @!P0 IMAD.U32 R15, R6, 0x10000, RZ ;  /* 0x00010000060f8824 */ /* 0x000fe200078e00ff */
[----:B------:R-:W-:Y:S01]  /*2a90*/  @!P0 SHF.R.U32.HI R47, RZ, 0x10, R53 ;  /* 0x00000010ff2f8819 */ /* 0x000fe20000011635 */
[----:B------:R-:W-:Y:S01]  /*2aa0*/  @!P0 IMAD.U32 R14, R2, 0x10000, RZ ;  /* 0x00010000020e8824 */ /* 0x000fe200078e00ff */
[----:B------:R-:W-:Y:S02]  /*2ab0*/  @!P0 PRMT R13, R29, 0x5410, R13 ;  /* 0x000054101d0d8816 */ /* 0x000fe4000000000d */
[----:B------:R-:W-:Y:S02]  /*2ac0*/  @!P0 LOP3.LUT R29, R6, 0xffff0000, RZ, 0xc0, !PT ;  /* 0xffff0000061d8812 */ /* 0x000fe400078ec0ff */
[----:B------:R-:W-:Y:S02]  /*2ad0*/  @!P0 LOP3.LUT R6, R2, 0xffff0000, RZ, 0xc0, !PT ;  /* 0xffff000002068812 */ /* 0x000fe400078ec0ff */
[----:B------:R-:W-:Y:S01]  /*2ae0*/  @!P0 PRMT R47, R66, 0x5432, R47 ;  /* 0x00005432422f8816 */ /* 0x000fe2000000002f */
[C---:B-1----:R-:W-:Y:S01]  /*2af0*/  @!P0 IMAD.U32 R28, R8.reuse, 0x10000, RZ ;  /* 0x00010000081c8824 */ /* 0x042fe200078e00ff */
[----:B------:R-:W-:Y:S02]  /*2b00*/  @!P0 LOP3.LUT R3, R8, 0xffff0000, RZ, 0xc0, !PT ;  /* 0xffff000008038812 */ /* 0x000fe400078ec0ff */
[C---:B------:R-:W-:Y:S02]  /*2b10*/  @!P0 LOP3.LUT R5, R9.reuse, 0xffff0000, RZ, 0xc0, !PT ;  /* 0xffff000009058812 */ /* 0x040fe400078ec0ff */
[----:B------:R-:W-:Y:S01]  /*2b20*/  @!P0 SHF.L.U32 R45, R9, 0x10, RZ ;  /* 0x00000010092d8819 */ /* 0x000fe200000006ff */
[C---:B------:R-:W-:Y:S02]  /*2b30*/  @!P0 FMUL.FTZ R48, R3.reuse, R15 ;  /* 0x0000000f03308220 */ /* 0x040fe40000410000 */
[-C--:B------:R-:W-:Y:S02]  /*2b40*/  @!P0 FMUL.FTZ R2, R3, R14.reuse ;  /* 0x0000000e03028220 */ /* 0x080fe40000410000 */
[----:B------:R-:W-:Y:S02]  /*2b50*/  @!P0 FMUL.FTZ R49, R5, R29 ;  /* 0x0000001d05318220 */ /* 0x000fe40000410000 */
[----:B------:R-:W-:Y:S01]  /*2b60*/  @!P0 FFMA.FTZ R66, R28, R14, -R48 ;  /* 0x0000000e1c428223 */ /* 0x000fe20000010830 */
[----:B------:R-:W-:Y:S01]  /*2b70*/  @!P0 SHF.L.U32 R14, R13, 0x10, RZ ;  /* 0x000000100d0e8819 */ /* 0x000fe200000006ff */
[----:B------:R-:W-:Y:S01]  /*2b80*/  @!P0 FMUL.FTZ R3, R5, R6 ;  /* 0x0000000605038220 */ /* 0x000fe20000410000 */
[C---:B------:R-:W-:Y:S01]  /*2b90*/  @!P0 LOP3.LUT R5, R10.reuse, 0xffff0000, RZ, 0xc0, !PT ;  /* 0xffff00000a058812 */ /* 0x040fe200078ec0ff */
        /* <DEDUP_REMOVED lines=26> */
.L_x_1146:
[----:B------:R-:W-:Y:S05]  /*2d40*/  BSYNC B0 ;  /* 0x0000000000007941 */ /* 0x000fea0003800000 */
.L_x_1145:
        /* <DEDUP_REMOVED lines=11> */
[----:B------:R-:W-:Y:S02]  /*2e00*/  @!P0 SHF.R.U32.HI R16, RZ, 0x10, R17 ;  /* 0x00000010ff108819 */ /* 0x000fe40000011611 */
[----:B------:R-:W-:Y:S02]  /*2e10*/  @!P0 PRMT R17, R67, 0x5410, R3 ;  /* 0x0000541043118816 */ /* 0x000fe40000000003 */
[C---:B------:R-:W-:Y:S02]  /*2e20*/  @!P0 PRMT R2, R32.reuse, 0x5432, R2 ;  /* 0x0000543220028816 */ /* 0x040fe40000000002 */
[----:B------:R-:W-:Y:S01]  /*2e30*/  @!P0 PRMT R16, R32, 0x5410, R16 ;  /* 0x0000541020108816 */ /* 0x000fe20000000010 */
[C---:B------:R-:W-:Y:S01]  /*2e40*/  @!P0 IMAD.U32 R14, R17.reuse, 0x10000, RZ ;  /* 0x00010000110e8824 */ /* 0x040fe200078e00ff */
[----:B------:R-:W-:Y:S01]  /*2e50*/  @!P0 SHF.R.U32.HI R29, RZ, 0x10, R55 ;  /* 0x00000010ff1d8819 */ /* 0x000fe20000011637 */
[C---:B------:R-:W-:Y:S01]  /*2e60*/  @!P0 IMAD.U32 R13, R2.reuse, 0x10000, RZ ;  /* 0x00010000020d8824 */ /* 0x040fe200078e00ff */
        /* <DEDUP_REMOVED lines=40> */
.L_x_1148:
[----:B------:R-:W-:Y:S05]  /*30f0*/  BSYNC B0 ;  /* 0x0000000000007941 */ /* 0x000fea0003800000 */
.L_x_1147:
[----:B------:R-:W-:Y:S11]  /*3100*/  ISETP.GE.AND P0, PT, R106, c[0x0][0x1d4], PT ;  /* 0x000075006a007a0c */ /* 0x000ff60003f06270 */
[----:B------:R-:W-:Y:S02]  /*3110*/  @!UPT UIADD3 URZ, URZ, URZ, URZ ;  /* 0x0000003f3f3ff290 */ /* 0x000fe4000fffe03f */
[----:B------:R-:W-:-:S05]  /*3120*/  @P0 BRA `(.L_x_1142) ;  /* 0x0000036000000947 */ /* 0x000fca0003800000 */
[C---:B-1----:R-:W-:Y:S01]  /*3130*/  LEA R48, P0, R102.reuse, R73, 0x1 ;  /* 0x0000004966307211 */ /* 0x042fe200078008ff */
[----:B------:R-:W1:Y:S03]  /*3140*/  LDS.128 R8, [R87+0xe880] ;  /* 0x00e8800057087984 */ /* 0x000e660000000c00 */
[----:B------:R-:W-:Y:S02]  /*3150*/  LEA.HI.X R49, R102, R76, R110, 0x1, P0 ;  /* 0x0000004c66317211 */ /* 0x000fe400000f0c6e */
[----:B------:R-:W-:Y:S11]  /*3160*/  ISETP.GE.AND P0, PT, R40, c[0x0][0x27c], PT ;  /* 0x00009f0028007a0c */ /* 0x000ff60003f06270 */
[----:B------:R-:W-:Y:S02]  /*3170*/  @!UPT UIADD3 URZ, URZ, URZ, URZ ;  /* 0x0000003f3f3ff290 */ /* 0x000fe4000fffe03f */
[----:B------:R-:W-:Y:S02]  /*3180*/  @!P0 SHF.R.U64 R17, R56, 0x10, R57 ;  /* 0x0000001038118819 */ /* 0x000fe40000001239 */
[----:B------:R-:W-:Y:S02]  /*3190*/  @!P0 SHF.R.U64 R2, R18, 0x10, R19 ;  /* 0x0000001012028819 */ /* 0x000fe40000001213 */
[----:B------:R-:W-:Y:S02]  /*31a0*/  @!P0 SHF.R.U32.HI R3, RZ, 0x10, R57 ;  /* 0x00000010ff038819 */ /* 0x000fe40000011639 */
[C---:B------:R-:W-:Y:S02]  /*31b0*/  @!P0 PRMT R17, R68.reuse, 0x5410, R17 ;  /* 0x0000541044118816 */ /* 0x040fe40000000011 */
[----:B------:R-:W-:Y:S02]  /*31c0*/  @!P0 PRMT R2, R33, 0x5432, R2 ;  /* 0x0000543221028816 */ /* 0x000fe40000000002 */
[----:B------:R-:W-:Y:S01]  /*31d0*/  @!P0 SHF.R.U32.HI R13, RZ, 0x10, R19 ;  /* 0x00000010ff0d8819 */ /* 0x000fe20000011613 */
[C---:B------:R-:W-:Y:S01]  /*31e0*/  @!P0 IMAD.U32 R15, R17.reuse, 0x10000, RZ ;  /* 0x00010000110f8824 */ /* 0x040fe200078e00ff */
[----:B------:R-:W-:Y:S01]  /*31f0*/  @!P0 PRMT R19, R68, 0x5432, R3 ;  /* 0x0000543244138816 */ /* 0x000fe20000000003 */
        /* <DEDUP_REMOVED lines=41> */
.L_x_1142:
[----:B-123--:R-:W-:Y:S05]  /*3490*/  BSYNC B1 ;  /* 0x0000000000017941 */ /* 0x00efea0003800000 */
.L_x_1141:
[----:B------:R1:W2:Y:S04]  /*34a0*/  SHFL.IDX PT, R47, R99, 0x1, 0x181f ;  /* 0x00381f00632f7f89 */ /* 0x0002a800000e0000 */
[----:B------:R1:W3:Y:S01]  /*34b0*/  SHFL.IDX PT, R45, R100, 0x1, 0x181f ;  /* 0x00381f00642d7f89 */ /* 0x0002e200000e0000 */
        /* <DEDUP_REMOVED lines=14> */
[----:B------:R-:W-:Y:S01]  /*35a0*/  @!P0 SHF.R.U32.HI R13, RZ, 0x10, R21 ;  /* 0x00000010ff0d8819 */ /* 0x000fe20000011615 */
[C---:B------:R-:W-:Y:S01]  /*35b0*/  @!P0 IMAD.U32 R15, R17.reuse, 0x10000, RZ ;  /* 0x00010000110f8824 */ /* 0x040fe200078e00ff */
[----:B------:R-:W-:Y:S01]  /*35c0*/  @!P0 SHF.R.U32.HI R19, RZ, 0x10, R59 ;  /* 0x00000010ff138819 */ /* 0x000fe2000001163b */
[C---:B------:R-:W-:Y:S01]  /*35d0*/  @!P0 IMAD.U32 R14, R2.reuse, 0x10000, RZ ;  /* 0x00010000020e8824 */ /* 0x040fe200078e00ff */
[----:B------:R-:W-:Y:S02]  /*35e0*/  @!P0 LOP3.LUT R17, R17, 0xffff0000, RZ, 0xc0, !PT ;  /* 0xffff000011118812 */ /* 0x000fe400078ec0ff */
[----:B------:R-:W-:Y:S02]  /*35f0*/  @!P0 LOP3.LUT R6, R2, 0xffff0000, RZ, 0xc0, !PT ;  /* 0xffff000002068812 */ /* 0x000fe400078ec0ff */
[----:B------:R-:W-:Y:S02]  /*3600*/  @!P0 PRMT R13, R34, 0x5410, R13 ;  /* 0x00005410220d8816 */ /* 0x000fe4000000000d */
[----:B------:R-:W-:Y:S01]  /*3610*/  @!P0 PRMT R19, R69, 0x5432, R19 ;  /* 0x0000543245138816 */ /* 0x000fe20000000013 */
[C---:B---3--:R-:W-:Y:S01]  /*3620*/  @!P0 IMAD.U32 R16, R8.reuse, 0x10000, RZ ;  /* 0x0001000008108824 */ /* 0x048fe200078e00ff */
        /* <DEDUP_REMOVED lines=36> */
.L_x_1151:
[----:B------:R-:W-:Y:S05]  /*3870*/  BSYNC B0 ;  /* 0x0000000000007941 */ /* 0x000fea0003800000 */
.L_x_1150:
[----:B------:R-:W-:Y:S01]  /*3880*/  ISETP.GE.AND P0, PT, R36, c[0x0][0x1d4], PT ;  /* 0x0000750024007a0c */ /* 0x000fe20003f06270 */
[----:B------:R-:W-:Y:S01]  /*3890*/  @!UPT UIADD3 URZ, URZ, URZ, URZ ;  /* 0x0000003f3f3ff290 */ /* 0x000fe2000fffe03f */
[----:B------:R-:W-:Y:S11]  /*38a0*/  BSSY B0, `(.L_x_1152) ;  /* 0x0000038000007945 */ /* 0x000ff60003800000 */
[----:B------:R-:W-:-:S05]  /*38b0*/  @P0 BRA `(.L_x_1153) ;  /* 0x0000036000000947 */ /* 0x000fca0003800000 */
[C---:B--23--:R-:W-:Y:S01]  /*38c0*/  LEA R28, P0, R101.reuse, R45, 0x1 ;  /* 0x0000002d651c7211 */ /* 0x04cfe200078008ff */
[----:B------:R-:W2:Y:S03]  /*38d0*/  LDS.128 R8, [R87+0xc880] ;  /* 0x00c8800057087984 */ /* 0x000ea60000000c00 */
[----:B------:R-:W-:Y:S02]  /*38e0*/  LEA.HI.X R29, R101, R47, R109, 0x1, P0 ;  /* 0x0000002f651d7211 */ /* 0x000fe400000f0c6d */
        /* <DEDUP_REMOVED lines=14> */
[C---:B--2---:R-:W-:Y:S01]  /*39d0*/  @!P0 IMAD.U32 R16, R8.reuse, 0x10000, RZ ;  /* 0x0001000008108824 */ /* 0x044fe200078e00ff */
        /* <DEDUP_REMOVED lines=36> */
.L_x_1153:
[----:B------:R-:W-:Y:S05]  /*3c20*/  BSYNC B0 ;  /* 0x0000000000007941 */ /* 0x000fea0003800000 */
.L_x_1152:
        /* <DEDUP_REMOVED lines=58> */
.L_x_1155:
[----:B------:R-:W-:Y:S05]  /*3fd0*/  BSYNC B0 ;  /* 0x0000000000007941 */ /* 0x000fea0003800000 */
.L_x_1154:
        /* <DEDUP_REMOVED lines=58> */
.L_x_1136:
        /* <DEDUP_REMOVED lines=36> */
.L_x_1157:
[----:B------:R-:W-:Y:S05]  /*45c0*/  BSYNC B0 ;  /* 0x0000000000007941 */ /* 0x000fea0003800000 */
.L_x_1156:
[----:B------:R-:W-:Y:S01]  /*45d0*/  ISETP.GE.AND P5, PT, R159, R104, PT ;  /* 0x000000689f00720c */ /* 0x000fe20003fa6270 */
[----:B-----5:R-:W-:Y:S01]  /*45e0*/  IMAD.MOV.U32 R6, RZ, RZ, R22 ;  /* 0x000000ffff067224 */ /* 0x020fe200078e0016 */
[----:B------:R-:W-:Y:S01]  /*45f0*/  BSSY B0, `(.L_x_1158) ;  /* 0x0000039000007945 */ /* 0x000fe20003800000 */
[----:B------:R-:W-:Y:S01]  /*4600*/  IMAD.MOV.U32 R5, RZ, RZ, R23 ;  /* 0x000000ffff057224 */ /* 0x000fe200078e0017 */
[----:B------:R-:W-:Y:S01]  /*4610*/  CS2R R32, SRZ ;  /* 0x0000000000207805 */ /* 0x000fe2000001ff00 */
[----:B-1----:R-:W-:Y:S01]  /*4620*/  IMAD.MOV.U32 R3, RZ, RZ, R20 ;  /* 0x000000ffff037224 */ /* 0x002fe200078e0014 */
[----:B------:R-:W-:Y:S01]  /*4630*/  CS2R R30, SRZ ;  /* 0x00000000001e7805 */ /* 0x000fe2000001ff00 */
[----:B------:R-:W-:Y:S01]  /*4640*/  IMAD.MOV.U32 R2, RZ, RZ, R21 ;  /* 0x000000ffff027224 */ /* 0x000fe200078e0015 */
[----:B------:R-:W-:Y:S01]  /*4650*/  PRMT R26, R5, 0x5410, R6 ;  /* 0x00005410051a7816 */ /* 0x000fe20000000006 */
[----:B------:R-:W-:Y:S01]  /*4660*/  IMAD.MOV.U32 R5, RZ, RZ, R11 ;  /* 0x000000ffff057224 */ /* 0x000fe200078e000b */
[----:B------:R-:W-:Y:S01]  /*4670*/  MOV R6, R10 ;  /* 0x0000000a00067202 */ /* 0x000fe20000000f00 */
        /* <DEDUP_REMOVED lines=19> */
[----:B------:R-:W-:Y:S01]  /*47b0*/  PRMT R55, R6, 0x7610, R55 ;  /* 0x0000761006377816 */ /* 0x000fe20000000037 */
[----:B------:R-:W-:Y:S01]  /*47c0*/  CS2R R72, SRZ ;  /* 0x0000000000487805 */ /* 0x000fe2000001ff00 */
        /* <DEDUP_REMOVED lines=27> */
.L_x_1159:
[----:B------:R-:W-:Y:S05]  /*4980*/  BSYNC B0 ;  /* 0x0000000000007941 */ /* 0x000fea0003800000 */
.L_x_1158:
[----:B-1---5:R-:W-:Y:S01]  /*4990*/  MOV R2, R33 ;  /* 0x0000002100027202 */ /* 0x022fe20000000f00 */
[----:B------:R-:W-:Y:S01]  /*49a0*/  IMAD.MOV.U32 R6, RZ, RZ, R34 ;  /* 0x000000ffff067224 */ /* 0x000fe200078e0022 */
[----:B------:R-:W-:Y:S01]  /*49b0*/  IADD3 R85, -R86, c[0x0][0x1d4], RZ ;  /* 0x0000750056557a10 */ /* 0x000fe20007ffe1ff */
[----:B------:R-:W-:Y:S01]  /*49c0*/  IMAD.MOV.U32 R5, RZ, RZ, R35 ;  /* 0x000000ffff057224 */ /* 0x000fe200078e0023 */
[----:B------:R1:W2:Y:S01]  /*49d0*/  SHFL.IDX PT, R89, R99, RZ, 0x181f ;  /* 0x00181fff63597589 */ /* 0x0002a200000e0000 */
[----:B------:R-:W-:Y:S01]  /*49e0*/  IMAD.MOV.U32 R3, RZ, RZ, R32 ;  /* 0x000000ffff037224 */ /* 0x000fe200078e0020 */
[----:B------:R-:W-:Y:S02]  /*49f0*/  BSSY B1, `(.L_x_1160) ;  /* 0x000010b000017945 */ /* 0x000fe40003800000 */
[----:B------:R-:W-:Y:S01]  /*4a00*/  PRMT R45, R5, 0x5410, R6 ;  /* 0x00005410052d7816 */ /* 0x000fe20000000006 */
[----:B------:R-:W-:Y:S01]  /*4a10*/  IMAD.MOV.U32 R6, RZ, RZ, R30 ;  /* 0x000000ffff067224 */ /* 0x000fe200078e001e */
[----:B------:R-:W-:Y:S01]  /*4a20*/  PRMT R44, R2, 0x5410, R3 ;  /* 0x00005410022c7816 */ /* 0x000fe20000000003 */
[----:B------:R-:W-:Y:S01]  /*4a30*/  IMAD.MOV.U32 R5, RZ, RZ, R31 ;  /* 0x000000ffff057224 */ /* 0x000fe200078e001f */
[----:B------:R-:W-:Y:S01]  /*4a40*/  MOV R3, R28 ;  /* 0x0000001c00037202 */ /* 0x000fe20000000f00 */
[----:B------:R1:W3:Y:S01]  /*4a50*/  SHFL.IDX PT, R88, R100, RZ, 0x181f ;  /* 0x00181fff64587589 */ /* 0x0002e200000e0000 */
[----:B------:R-:W-:Y:S02]  /*4a60*/  IMAD.MOV.U32 R2, RZ, RZ, R29 ;  /* 0x000000ffff027224 */ /* 0x000fe400078e001d */
[----:B------:R-:W-:Y:S01]  /*4a70*/  PRMT R42, R5, 0x5410, R6 ;  /* 0x00005410052a7816 */ /* 0x000fe20000000006 */
[----:B------:R-:W-:Y:S01]  /*4a80*/  IMAD.MOV.U32 R6, RZ, RZ, R78 ;  /* 0x000000ffff067224 */ /* 0x000fe200078e004e */
[----:B------:R-:W-:Y:S02]  /*4a90*/  MOV R5, R79 ;  /* 0x0000004f00057202 */ /* 0x000fe40000000f00 */
        /* <DEDUP_REMOVED lines=8> */
[----:B------:R-:W-:Y:S02]  /*4b20*/  MOV R2, R73 ;  /* 0x0000004900027202 */ /* 0x000fe40000000f00 */
[----:B------:R-:W-:Y:S02]  /*4b30*/  PRMT R80, R5, 0x5410, R6 ;  /* 0x0000541005507816 */ /* 0x000fe40000000006 */
[----:B------:R-:W-:Y:S01]  /*4b40*/  PRMT R63, R3, 0x5410, R2 ;  /* 0x00005410033f7816 */ /* 0x000fe20000000002 */
[----:B------:R-:W-:-:S05]  /*4b50*/  @P4 BRA `(.L_x_1161) ;  /* 0x00000f4000004947 */ /* 0x000fca0003800000 */
[----:B--2---:R-:W-:Y:S01]  /*4b60*/  ISETP.GE.AND P0, PT, R24, c[0x0][0x1d4], PT ;  /* 0x0000750018007a0c */ /* 0x004fe20003f06270 */
[----:B------:R-:W-:Y:S01]  /*4b70*/  @!UPT UIADD3 URZ, URZ, URZ, URZ ;  /* 0x0000003f3f3ff290 */ /* 0x000fe2000fffe03f */
[----:B------:R-:W-:Y:S11]  /*4b80*/  BSSY B0, `(.L_x_1162) ;  /* 0x0000078000007945 */ /* 0x000ff60003800000 */
[----:B------:R-:W-:-:S05]  /*4b90*/  @P0 BRA `(.L_x_1163) ;  /* 0x0000076000000947 */ /* 0x000fca0003800000 */
[----:B------:R-:W-:Y:S01]  /*4ba0*/  SEL R2, R86, R85, !P1 ;  /* 0x0000005556027207 */ /* 0x000fe20004800000 */
[----:B------:R-:W2:Y:S01]  /*4bb0*/  LDS.128 R64, [R152+0xa080] ;  /* 0x00a0800098407984 */ /* 0x000ea20000000c00 */
        /* <DEDUP_REMOVED lines=9> */
[----:B------:R-:W-:Y:S02]  /*4c50*/  @!P0 SHF.R.U64 R5, R8, 0x10, R9 ;  /* 0x0000001008058819 */ /* 0x000fe40000001209 */
[----:B------:R-:W-:Y:S02]  /*4c60*/  SHF.R.S32.HI R2, RZ, 0x3, R3 ;  /* 0x00000003ff027819 */ /* 0x000fe40000011403 */
[----:B------:R-:W-:Y:S02]  /*4c70*/  LOP3.LUT R3, R119, 0x38, R90, 0xf8, !PT ;  /* 0x0000003877037812 */ /* 0x000fe400078ef85a */
[----:B------:R-:W-:Y:S01]  /*4c80*/  @!P0 PRMT R48, R52, 0x5410, R6 ;  /* 0x0000541034308816 */ /* 0x000fe20000000006 */
[----:B------:R-:W-:Y:S01]  /*4c90*/  IMAD R2, R2, 0xc00, R7 ;  /* 0x00000c0002027824 */ /* 0x000fe200078e0207 */
[----:B------:R-:W-:Y:S02]  /*4ca0*/  LOP3.LUT R3, R3, R158, RZ, 0x3c, !PT ;  /* 0x0000009e03037212 */ /* 0x000fe400078e3cff */
[----:B------:R-:W-:Y:S02]  /*4cb0*/  @!P0 PRMT R47, R52, 0x5432, R47 ;  /* 0x00005432342f8816 */ /* 0x000fe4000000002f */
[----:B------:R-:W-:Y:S01]  /*4cc0*/  @!P0 SHF.R.U32.HI R49, RZ, 0x10, R51 ;  /* 0x00000010ff318819 */ /* 0x000fe20000011633 */
[----:B------:R-:W-:Y:S01]  /*4cd0*/  IMAD.IADD R2, R2, 0x1, R3 ;  /* 0x0000000102027824 */ /* 0x000fe200078e0203 */
[--C-:B------:R-:W-:Y:S02]  /*4ce0*/  @!P0 SHF.R.U32.HI R8, RZ, 0x10, R11.reuse ;  /* 0x00000010ff088819 */ /* 0x100fe4000001160b */
[----:B------:R-:W-:Y:S01]  /*4cf0*/  @!P0 SHF.R.U64 R3, R10, 0x10, R11 ;  /* 0x000000100a038819 */ /* 0x000fe2000000120b */
[----:B------:R-:W-:Y:S01]  /*4d00*/  IMAD.SHL.U32 R2, R2, 0x2, RZ ;  /* 0x0000000202027824 */ /* 0x000fe200078e00ff */
[----:B------:R-:W-:Y:S01]  /*4d10*/  @!P0 SHF.R.U64 R50, R50, 0x10, R51 ;  /* 0x0000001032328819 */ /* 0x000fe20000001233 */
[----:B------:R-:W-:Y:S01]  /*4d20*/  @!P0 IMAD.U32 R10, R48, 0x10000, RZ ;  /* 0x00010000300a8824 */ /* 0x000fe200078e00ff */
[----:B------:R-:W-:Y:S01]  /*4d30*/  @!P0 PRMT R53, R53, 0x5410, R49 ;  /* 0x0000541035358816 */ /* 0x000fe20000000031 */
[----:B--2---:R-:W-:Y:S01]  /*4d40*/  @!P0 IMAD.U32 R11, R64, 0x10000, RZ ;  /* 0x00010000400b8824 */ /* 0x004fe200078e00ff */
[----:B------:R2:W4:Y:S01]  /*4d50*/  LDS.128 R16, [R2+0xa080] ;  /* 0x00a0800002107984 */ /* 0x0005220000000c00 */
[----:B------:R-:W-:Y:S01]  /*4d60*/  @!P0 IMAD.U32 R49, R47, 0x10000, RZ ;  /* 0x000100002f318824 */ /* 0x000fe200078e00ff */
[----:B------:R-:W-:Y:S01]  /*4d70*/  @!P0 PRMT R55, R55, 0x5410, R50 ;  /* 0x0000541037378816 */ /* 0x000fe20000000032 */
[----:B------:R-:W-:Y:S01]  /*4d80*/  @!P0 IMAD.U32 R57, R53, 0x10000, RZ ;  /* 0x0001000035398824 */ /* 0x000fe200078e00ff */
[----:B------:R-:W-:Y:S01]  /*4d90*/  @!P0 SHF.L.U32 R50, R65, 0x10, RZ ;  /* 0x0000001041328819 */ /* 0x000fe200000006ff */
[----:B------:R-:W-:Y:S01]  /*4da0*/  @!P0 IMAD.U32 R58, R67, 0x10000, RZ ;  /* 0x00010000433a8824 */ /* 0x000fe200078e00ff */
[----:B------:R-:W-:Y:S02]  /*4db0*/  @!P0 LOP3.LUT R59, R53, 0xffff0000, RZ, 0xc0, !PT ;  /* 0xffff0000353b8812 */ /* 0x000fe400078ec0ff */
[----:B------:R-:W-:Y:S02]  /*4dc0*/  @!P0 LOP3.LUT R60, R67, 0xffff0000, RZ, 0xc0, !PT ;  /* 0xffff0000433c8812 */ /* 0x000fe400078ec0ff */
[----:B------:R-:W-:Y:S02]  /*4dd0*/  @!P0 LOP3.LUT R56, R66, 0xffff0000, RZ, 0xc0, !PT ;  /* 0xffff000042388812 */ /* 0x000fe400078ec0ff */
[----:B--2---:R-:W-:Y:S02]  /*4de0*/  @!P0 SHF.R.U32.HI R2, RZ, 0x10, R9 ;  /* 0x00000010ff028819 */ /* 0x004fe40000011609 */
[C---:B------:R-:W-:Y:S02]  /*4df0*/  @!P0 PRMT R9, R13.reuse, 0x5432, R5 ;  /* 0x000054320d098816 */ /* 0x040fe40000000005 */
[----:B------:R-:W-:Y:S02]  /*4e00*/  @!P0 PRMT R6, R13, 0x5410, R2 ;  /* 0x000054100d068816 */ /* 0x000fe40000000002 */
[C---:B------:R-:W-:Y:S01]  /*4e10*/  @!P0 PRMT R13, R14.reuse, 0x5410, R8 ;  /* 0x000054100e0d8816 */ /* 0x040fe20000000008 */
[C---:B------:R-:W-:Y:S01]  /*4e20*/  @!P0 IMAD.U32 R5, R9.reuse, 0x10000, RZ ;  /* 0x0001000009058824 */ /* 0x040fe200078e00ff */
[----:B------:R-:W-:Y:S01]  /*4e30*/  @!P0 PRMT R14, R14, 0x5432, R3 ;  /* 0x000054320e0e8816 */ /* 0x000fe20000000003 */
[----:B------:R-:W-:Y:S01]  /*4e40*/  @!P0 IMAD.U32 R8, R6, 0x10000, RZ ;  /* 0x0001000006088824 */ /* 0x000fe200078e00ff */
[----:B------:R-:W-:Y:S01]  /*4e50*/  @!P0 LOP3.LUT R9, R9, 0xffff0000, RZ, 0xc0, !PT ;  /* 0xffff000009098812 */ /* 0x000fe200078ec0ff */
[----:B----4-:R-:W-:Y:S01]  /*4e60*/  @!P0 IMAD.U32 R3, R17, 0x10000, RZ ;  /* 0x0001000011038824 */ /* 0x010fe200078e00ff */
[----:B------:R-:W-:Y:S03]  /*4e70*/  @!P0 SHF.L.U32 R2, R16, 0x10, RZ ;  /* 0x0000001010028819 */ /* 0x000fe600000006ff */
[----:B------:R-:W-:Y:S02]  /*4e80*/  @!P0 FMUL.FTZ R52, R3, R49 ;  /* 0x0000003103348220 */ /* 0x000fe40000410000 */
[C---:B------:R-:W-:Y:S02]  /*4e90*/  @!P0 FMUL.FTZ R51, R2.reuse, R10 ;  /* 0x0000000a02338220 */ /* 0x040fe40000410000 */
[-C--:B------:R-:W-:Y:S02]  /*4ea0*/  @!P0 FMUL.FTZ R2, R2, R5.reuse ;  /* 0x0000000502028220 */ /* 0x080fe40000410000 */
[----:B------:R-:W-:Y:S01]  /*4eb0*/  @!P0 FFMA.FTZ R98, R11, R5, -R51 ;  /* 0x000000050b628223 */ /* 0x000fe20000010833 */
[----:B------:R-:W-:Y:S01]  /*4ec0*/  @!P0 LOP3.LUT R51, R47, 0xffff0000, RZ, 0xc0, !PT ;  /* 0xffff00002f338812 */ /* 0x000fe200078ec0ff */
[-C--:B------:R-:W-:Y:S01]  /*4ed0*/  @!P0 FMUL.FTZ R5, R3, R8.reuse ;  /* 0x0000000803058220 */ /* 0x080fe20000410000 */
[----:B------:R-:W-:Y:S01]  /*4ee0*/  @!P0 LOP3.LUT R3, R17, 0xffff0000, RZ, 0xc0, !PT ;  /* 0xffff000011038812 */ /* 0x000fe200078ec0ff */
[----:B------:R-:W-:Y:S01]  /*4ef0*/  @!P0 FFMA.FTZ R2, R10, R11, R2 ;  /* 0x0000000b0a028223 */ /* 0x000fe20000010002 */
[----:B------:R-:W-:Y:S01]  /*4f00*/  @!P0 LOP3.LUT R10, R6, 0xffff0000, RZ, 0xc0, !PT ;  /* 0xffff0000060a8812 */ /* 0x000fe200078ec0ff */
[----:B------:R-:W-:Y:S01]  /*4f10*/  @!P0 FFMA.FTZ R97, R50, R8, -R52 ;  /* 0x0000000832618223 */ /* 0x000fe20000010834 */
[----:B------:R-:W-:Y:S01]  /*4f20*/  @!P0 LOP3.LUT R52, R65, 0xffff0000, RZ, 0xc0, !PT ;  /* 0xffff000041348812 */ /* 0x000fe200078ec0ff */
[C---:B------:R-:W-:Y:S01]  /*4f30*/  @!P0 FMUL.FTZ R11, R3.reuse, R51 ;  /* 0x00000033030b8220 */ /* 0x040fe20000410000 */
[----:B------:R-:W-:Y:S01]  /*4f40*/  @!P0 LOP3.LUT R47, R48, 0xffff0000, RZ, 0xc0, !PT ;  /* 0xffff0000302f8812 */ /* 0x000fe200078ec0ff */
[-C--:B------:R-:W-:Y:S01]  /*4f50*/  @!P0 FMUL.FTZ R6, R3, R10.reuse ;  /* 0x0000000a03068220 */ /* 0x080fe20000410000 */
[----:B------:R-:W-:Y:S01]  /*4f60*/  @!P0 LOP3.LUT R8, R16, 0xffff0000, RZ, 0xc0, !PT ;  /* 0xffff000010088812 */ /* 0x000fe200078ec0ff */
[----:B------:R-:W-:Y:S01]  /*4f70*/  @!P0 FFMA.FTZ R96, R52, R10, -R11 ;  /* 0x0000000a34608223 */ /* 0x000fe2000001080b */
[----:B------:R-:W-:Y:S01]  /*4f80*/  @!P0 LOP3.LUT R48, R64, 0xffff0000, RZ, 0xc0, !PT ;  /* 0xffff000040308812 */ /* 0x000fe200078ec0ff */
[C---:B------:R-:W-:Y:S01]  /*4f90*/  @!P0 IMAD.U32 R10, R19.reuse, 0x10000, RZ ;  /* 0x00010000130a8824 */ /* 0x040fe200078e00ff */
[----:B------:R-:W-:Y:S01]  /*4fa0*/  @!P0 LOP3.LUT R11, R19, 0xffff0000, RZ, 0xc0, !PT ;  /* 0xffff0000130b8812 */ /* 0x000fe200078ec0ff */
[C---:B------:R-:W-:Y:S02]  /*4fb0*/  @!P0 FMUL.FTZ R54, R8.reuse, R47 ;  /* 0x0000002f08368220 */ /* 0x040fe40000410000 */
[-C--:B------:R-:W-:Y:S01]  /*4fc0*/  @!P0 FMUL.FTZ R3, R8, R9.reuse ;  /* 0x0000000908038220 */ /* 0x080fe20000410000 */
[C---:B------:R-:W-:Y:S01]  /*4fd0*/  @!P0 LOP3.LUT R8, R13.reuse, 0xffff0000, RZ, 0xc0, !PT ;  /* 0xffff00000d088812 */ /* 0x040fe200078ec0ff */
[----:B------:R-:W-:Y:S01]  /*4fe0*/  @!P0 FFMA.FTZ R95, R48, R9, -R54 ;  /* 0x00000009305f8223 */ /* 0x000fe20000010836 */
[----:B------:R-:W-:Y:S01]  /*4ff0*/  @!P0 SHF.L.U32 R54, R66, 0x10, RZ ;  /* 0x0000001042368819 */ /* 0x000fe200000006ff */
[----:B------:R-:W-:Y:S02]  /*5000*/  @!P0 IMAD.U32 R9, R13, 0x10000, RZ ;  /* 0x000100000d098824 */ /* 0x000fe400078e00ff */
[----:B------:R-:W-:Y:S02]  /*5010*/  @!P0 FMUL.FTZ R13, R10, R57 ;  /* 0x000000390a0d8220 */ /* 0x000fe40000410000 */
[C---:B------:R-:W-:Y:S02]  /*5020*/  @!P0 FMUL.FTZ R53, R11.reuse, R59 ;  /* 0x0000003b0b358220 */ /* 0x040fe40000410000 */
[-C--:B------:R-:W-:Y:S02]  /*5030*/  @!P0 FFMA.FTZ R94, R58, R9.reuse, -R13 ;  /* 0x000000093a5e8223 */ /* 0x080fe4000001080d */
[-C--:B------:R-:W-:Y:S02]  /*5040*/  @!P0 FMUL.FTZ R11, R11, R8.reuse ;  /* 0x000000080b0b8220 */ /* 0x080fe40000410000 */
[----:B------:R-:W-:Y:S02]  /*5050*/  @!P0 FFMA.FTZ R93, R60, R8, -R53 ;  /* 0x000000083c5d8223 */ /* 0x000fe40000010835 */
[C---:B------:R-:W-:Y:S01]  /*5060*/  @!P0 IMAD.U32 R53, R55.reuse, 0x10000, RZ ;  /* 0x0001000037358824 */ /* 0x040fe200078e00ff */
[----:B------:R-:W-:Y:S01]  /*5070*/  @!P0 LOP3.LUT R55, R55, 0xffff0000, RZ, 0xc0, !PT ;  /* 0xffff000037378812 */ /* 0x000fe200078ec0ff */
[----:B------:R-:W-:Y:S02]  /*5080*/  @!P0 IMAD.U32 R8, R18, 0x10000, RZ ;  /* 0x0001000012088824 */ /* 0x000fe400078e00ff */
[C---:B------:R-:W-:Y:S01]  /*5090*/  @!P0 IMAD.U32 R13, R14.reuse, 0x10000, RZ ;  /* 0x000100000e0d8824 */ /* 0x040fe200078e00ff */
[----:B------:R-:W-:Y:S01]  /*50a0*/  @!P0 LOP3.LUT R14, R14, 0xffff0000, RZ, 0xc0, !PT ;  /* 0xffff00000e0e8812 */ /* 0x000fe200078ec0ff */
[----:B------:R-:W-:Y:S01]  /*50b0*/  @!P0 FMUL.FTZ R10, R10, R9 ;  /* 0x000000090a0a8220 */ /* 0x000fe20000410000 */
[----:B------:R-:W-:Y:S01]  /*50c0*/  @!P0 LOP3.LUT R9, R18, 0xffff0000, RZ, 0xc0, !PT ;  /* 0xffff000012098812 */ /* 0x000fe200078ec0ff */
[----:B------:R-:W-:Y:S01]  /*50d0*/  @!P0 FFMA.FTZ R3, R47, R48, R3 ;  /* 0x000000302f038223 */ /* 0x000fe20000010003 */
[----:B------:R-:W-:Y:S01]  /*50e0*/  @!P0 F2FP.BF16.PACK_AB R47, R95, R98 ;  /* 0x000000625f2f823e */ /* 0x000fe200000010ff */
[----:B------:R-:W-:Y:S01]  /*50f0*/  @!P0 FMUL.FTZ R91, R8, R53 ;  /* 0x00000035085b8220 */ /* 0x000fe20000410000 */
[----:B------:R-:W-:Y:S01]  /*5100*/  @!P0 F2FP.BF16.PACK_AB R48, R96, R97 ;  /* 0x000000616030823e */ /* 0x000fe200000010ff */
[----:B------:R-:W-:Y:S01]  /*5110*/  @!P0 FMUL.FTZ R8, R8, R13 ;  /* 0x0000000d08088220 */ /* 0x000fe20000410000 */
[----:B------:R-:W-:Y:S01]  /*5120*/  @!P0 F2FP.BF16.PACK_AB R2, R3, R2 ;  /* 0x000000020302823e */ /* 0x000fe200000010ff */
[----:B------:R-:W-:Y:S01]  /*5130*/  @!P0 FFMA.FTZ R5, R49, R50, R5 ;  /* 0x0000003231058223 */ /* 0x000fe20000010005 */
[----:B------:R-:W-:Y:S01]  /*5140*/  @!P0 MOV R65, R48 ;  /* 0x0000003000418202 */ /* 0x000fe20000000f00 */
[C---:B------:R-:W-:Y:S02]  /*5150*/  @!P0 FMUL.FTZ R92, R9.reuse, R55 ;  /* 0x00000037095c8220 */ /* 0x040fe40000410000 */
[----:B------:R-:W-:Y:S02]  /*5160*/  @!P0 FMUL.FTZ R9, R9, R14 ;  /* 0x0000000e09098220 */ /* 0x000fe40000410000 */
[----:B------:R-:W-:Y:S02]  /*5170*/  @!P0 FFMA.FTZ R6, R51, R52, R6 ;  /* 0x0000003433068223 */ /* 0x000fe40000010006 */
[----:B------:R-:W-:Y:S02]  /*5180*/  @!P0 FFMA.FTZ R8, R53, R54, R8 ;  /* 0x0000003635088223 */ /* 0x000fe40000010008 */
[----:B------:R-:W-:Y:S01]  /*5190*/  @!P0 FFMA.FTZ R9, R55, R56, R9 ;  /* 0x0000003837098223 */ /* 0x000fe20000010009 */
[----:B------:R-:W-:Y:S01]  /*51a0*/  @!P0 F2FP.BF16.PACK_AB R5, R6, R5 ;  /* 0x000000050605823e */ /* 0x000fe200000010ff */
[----:B------:R-:W-:Y:S02]  /*51b0*/  @!P0 FFMA.FTZ R10, R57, R58, R10 ;  /* 0x0000003a390a8223 */ /* 0x000fe4000001000a */
[----:B------:R-:W-:Y:S01]  /*51c0*/  @!P0 FFMA.FTZ R91, R54, R13, -R91 ;  /* 0x0000000d365b8223 */ /* 0x000fe2000001085b */
[----:B------:R-:W-:Y:S01]  /*51d0*/  @!P0 MOV R17, R5 ;  /* 0x0000000500118202 */ /* 0x000fe20000000f00 */
[----:B------:R-:W-:Y:S01]  /*51e0*/  @!P0 FFMA.FTZ R92, R56, R14, -R92 ;  /* 0x0000000e385c8223 */ /* 0x000fe2000001085c */
[----:B------:R-:W-:Y:S01]  /*51f0*/  @!P0 F2FP.BF16.PACK_AB R14, R93, R94 ;  /* 0x0000005e5d0e823e */ /* 0x000fe200000010ff */
[----:B------:R-:W-:Y:S01]  /*5200*/  @!P0 FFMA.FTZ R11, R59, R60, R11 ;  /* 0x0000003c3b0b8223 */ /* 0x000fe2000001000b */
[----:B------:R-:W-:Y:S01]  /*5210*/  @!P0 F2FP.BF16.PACK_AB R8, R9, R8 ;  /* 0x000000080908823e */ /* 0x000fe200000010ff */
[----:B------:R-:W-:Y:S01]  /*5220*/  @!P0 IMAD.MOV.U32 R64, RZ, RZ, R47 ;  /* 0x000000ffff408224 */ /* 0x000fe200078e002f */
[----:B------:R-:W-:Y:S01]  /*5230*/  @!P0 F2FP.BF16.PACK_AB R13, R92, R91 ;  /* 0x0000005b5c0d823e */ /* 0x000fe200000010ff */
[----:B------:R-:W-:Y:S01]  /*5240*/  @!P0 IMAD.MOV.U32 R67, RZ, RZ, R14 ;  /* 0x000000ffff438224 */ /* 0x000fe200078e000e */
[----:B------:R-:W-:Y:S01]  /*5250*/  @!P0 F2FP.BF16.PACK_AB R10, R11, R10 ;  /* 0x0000000a0b0a823e */ /* 0x000fe200000010ff */
[----:B------:R-:W-:Y:S02]  /*5260*/  @!P0 IMAD.MOV.U32 R16, RZ, RZ, R2 ;  /* 0x000000ffff108224 */ /* 0x000fe400078e0002 */
[----:B------:R-:W-:Y:S02]  /*5270*/  @!P0 IMAD.MOV.U32 R66, RZ, RZ, R13 ;  /* 0x000000ffff428224 */ /* 0x000fe400078e000d */
[----:B------:R-:W-:Y:S02]  /*5280*/  @!P0 IMAD.MOV.U32 R18, RZ, RZ, R8 ;  /* 0x000000ffff128224 */ /* 0x000fe400078e0008 */
[----:B------:R-:W-:Y:S01]  /*5290*/  @!P0 IMAD.MOV.U32 R19, RZ, RZ, R10 ;  /* 0x000000ffff138224 */ /* 0x000fe200078e000a */
[C---:B---3--:R-:W-:Y:S04]  /*52a0*/  LEA R2, P0, R113.reuse, R88, 0x1 ;  /* 0x0000005871027211 */ /* 0x048fe800078008ff */
[----:B------:R-:W-:Y:S02]  /*52b0*/  LEA.HI.X R3, R113, R89, R133, 0x1, P0 ;  /* 0x0000005971037211 */ /* 0x000fe400000f0c85 */
[C---:B------:R-:W-:Y:S03]  /*52c0*/  ISETP.GE.AND P0, PT, R90.reuse, c[0x0][0x1d4], PT ;  /* 0x000075005a007a0c */ /* 0x040fe60003f06270 */
[----:B------:R2:W-:Y:S10]  /*52d0*/  ST.E.128 [R2.64], R64 ;  /* 0x0000004002007985 */ /* 0x0005f4000c101d0e */
[----:B------:R-:W-:Y:S05]  /*52e0*/  @!P0 IMAD.WIDE R8, R90, 0x2, R88 ;  /* 0x000000025a088825 */ /* 0x000fea00078e0258 */
[----:B------:R2:W-:Y:S02]  /*52f0*/  @!P0 ST.E.128 [R8.64], R16 ;  /* 0x0000001008008985 */ /* 0x0005e4000c101d0e */
.L_x_1163:
[----:B------:R-:W-:Y:S05]  /*5300*/  BSYNC B0 ;  /* 0x0000000000007941 */ /* 0x000fea0003800000 */
.L_x_1162:
[----:B------:R-:W-:Y:S11]  /*5310*/  ISETP.GE.AND P0, PT, R36, c[0x0][0x1d4], PT ;  /* 0x0000750024007a0c */ /* 0x000ff60003f06270 */
[----:B------:R-:W-:Y:S02]  /*5320*/  @!UPT UIADD3 URZ, URZ, URZ, URZ ;  /* 0x0000003f3f3ff290 */ /* 0x000fe4000fffe03f */
[----:B------:R-:W-:-:S05]  /*5330*/  @P0 BRA `(.L_x_1161) ;  /* 0x0000076000000947 */ /* 0x000fca0003800000 */
[----:B--2---:R-:W-:Y:S01]  /*5340*/  SEL R2, R86, R85, !P2 ;  /* 0x0000005556027207 */ /* 0x004fe20005000000 */
        /* <DEDUP_REMOVED lines=16> */
[----:B------:R-:W-:Y:S02]  /*5450*/  @!P0 SHF.R.U32.HI R8, RZ, 0x10, R23 ;  /* 0x00000010ff088819 */ /* 0x000fe40000011617 */
[----:B------:R-:W-:Y:S01]  /*5460*/  @!P0 PRMT R9, R15, 0x5432, R5 ;  /* 0x000054320f098816 */ /* 0x000fe20000000005 */
[----:B------:R-:W-:Y:S01]  /*5470*/  IMAD.IADD R2, R2, 0x1, R3 ;  /* 0x0000000102027824 */ /* 0x000fe200078e0203 */
[----:B------:R-:W-:Y:S02]  /*5480*/  @!P0 SHF.R.U64 R3, R22, 0x10, R23 ;  /* 0x0000001016038819 */ /* 0x000fe40000001217 */
[----:B------:R-:W-:Y:S01]  /*5490*/  @!P0 PRMT R23, R61, 0x5432, R10 ;  /* 0x000054323d178816 */ /* 0x000fe2000000000a */
[----:B------:R-:W-:Y:S01]  /*54a0*/  IMAD.SHL.U32 R2, R2, 0x2, RZ ;  /* 0x0000000202027824 */ /* 0x000fe200078e00ff */
[--C-:B------:R-:W-:Y:S01]  /*54b0*/  @!P0 SHF.R.U32.HI R13, RZ, 0x10, R71.reuse ;  /* 0x00000010ff0d8819 */ /* 0x100fe20000011647 */
[----:B------:R-:W-:Y:S01]  /*54c0*/  @!P0 IMAD.U32 R10, R20, 0x10000, RZ ;  /* 0x00010000140a8824 */ /* 0x000fe200078e00ff */
[----:B------:R-:W-:Y:S01]  /*54d0*/  @!P0 SHF.R.U64 R11, R70, 0x10, R71 ;  /* 0x00000010460b8819 */ /* 0x000fe20000001247 */
[----:B------:R-:W-:Y:S01]  /*54e0*/  @!P0 IMAD.U32 R5, R9, 0x10000, RZ ;  /* 0x0001000009058824 */ /* 0x000fe200078e00ff */
[----:B------:R4:W5:Y:S01]  /*54f0*/  LDS.128 R16, [R2+0xa080] ;  /* 0x00a0800002107984 */ /* 0x0009620000000c00 */
[----:B--2---:R-:W-:Y:S01]  /*5500*/  @!P0 IMAD.U32 R52, R59, 0x10000, RZ ;  /* 0x000100003b348824 */ /* 0x004fe200078e00ff */
[----:B------:R-:W-:Y:S02]  /*5510*/  @!P0 PRMT R47, R62, 0x5410, R13 ;  /* 0x000054103e2f8816 */ /* 0x000fe4000000000d */
[----:B------:R-:W-:Y:S02]  /*5520*/  @!P0 PRMT R13, R26, 0x5410, R8 ;  /* 0x000054101a0d8816 */ /* 0x000fe40000000008 */
[----:B------:R-:W-:Y:S01]  /*5530*/  @!P0 PRMT R49, R62, 0x5432, R11 ;  /* 0x000054323e318816 */ /* 0x000fe2000000000b */
[----:B------:R-:W-:Y:S01]  /*5540*/  @!P0 IMAD.U32 R11, R56, 0x10000, RZ ;  /* 0x00010000380b8824 */ /* 0x000fe200078e00ff */
[----:B------:R-:W-:Y:S01]  /*5550*/  @!P0 PRMT R14, R26, 0x5432, R3 ;  /* 0x000054321a0e8816 */ /* 0x000fe20000000003 */
[----:B------:R-:W-:Y:S01]  /*5560*/  @!P0 IMAD.U32 R51, R47, 0x10000, RZ ;  /* 0x000100002f338824 */ /* 0x000fe200078e00ff */
[----:B------:R-:W-:Y:S02]  /*5570*/  @!P0 SHF.L.U32 R22, R57, 0x10, RZ ;  /* 0x0000001039168819 */ /* 0x000fe400000006ff */
[----:B------:R-:W-:Y:S02]  /*5580*/  @!P0 LOP3.LUT R9, R9, 0xffff0000, RZ, 0xc0, !PT ;  /* 0xffff000009098812 */ /* 0x000fe400078ec0ff */
[----:B------:R-:W-:Y:S02]  /*5590*/  @!P0 LOP3.LUT R53, R47, 0xffff0000, RZ, 0xc0, !PT ;  /* 0xffff00002f358812 */ /* 0x000fe400078ec0ff */
[----:B------:R-:W-:Y:S02]  /*55a0*/  @!P0 LOP3.LUT R54, R59, 0xffff0000, RZ, 0xc0, !PT ;  /* 0xffff00003b368812 */ /* 0x000fe400078ec0ff */
[----:B------:R-:W-:Y:S02]  /*55b0*/  @!P0 LOP3.LUT R50, R58, 0xffff0000, RZ, 0xc0, !PT ;  /* 0xffff00003a328812 */ /* 0x000fe400078ec0ff */
[----:B----4-:R-:W-:Y:S01]  /*55c0*/  @!P0 SHF.R.U32.HI R2, RZ, 0x10, R21 ;  /* 0x00000010ff028819 */ /* 0x010fe20000011615 */
[C---:B------:R-:W-:Y:S01]  /*55d0*/  @!P0 IMAD.U32 R21, R23.reuse, 0x10000, RZ ;  /* 0x0001000017158824 */ /* 0x040fe200078e00ff */
[----:B------:R-:W-:Y:S02]  /*55e0*/  @!P0 LOP3.LUT R23, R23, 0xffff0000, RZ, 0xc0, !PT ;  /* 0xffff000017178812 */ /* 0x000fe400078ec0ff */
[----:B------:R-:W-:Y:S05]  /*55f0*/  @!P0 PRMT R6, R15, 0x5410, R2 ;  /* 0x000054100f068816 */ /* 0x000fea0000000002 */
[----:B------:R-:W-:Y:S02]  /*5600*/  @!P0 IMAD.U32 R8, R6, 0x10000, RZ ;  /* 0x0001000006088824 */ /* 0x000fe400078e00ff */
[----:B-----5:R-:W-:Y:S01]  /*5610*/  @!P0 IMAD.U32 R3, R17, 0x10000, RZ ;  /* 0x0001000011038824 */ /* 0x020fe200078e00ff */
        /* <DEDUP_REMOVED lines=17> */
[C---:B------:R-:W-:Y:S01]  /*5730*/  @!P0 LOP3.LUT R11, R19.reuse, 0xffff0000, RZ, 0xc0, !PT ;  /* 0xffff0000130b8812 */ /* 0x040fe200078ec0ff */
[C---:B------:R-:W-:Y:S02]  /*5740*/  @!P0 FMUL.FTZ R48, R8.reuse, R15 ;  /* 0x0000000f08308220 */ /* 0x040fe40000410000 */
[----:B------:R-:W-:Y:S02]  /*5750*/  @!P0 IMAD.U32 R10, R19, 0x10000, RZ ;  /* 0x00010000130a8824 */ /* 0x000fe400078e00ff */
        /* <DEDUP_REMOVED lines=52> */
.L_x_1161:
[----:B--2---:R-:W-:Y:S05]  /*5aa0*/  BSYNC B1 ;  /* 0x0000000000017941 */ /* 0x004fea0003800000 */
.L_x_1160:
[----:B------:R2:W4:Y:S04]  /*5ab0*/  SHFL.IDX PT, R57, R99, 0x1, 0x181f ;  /* 0x00381f0063397f89 */ /* 0x00052800000e0000 */
[----:B------:R2:W1:Y:S01]  /*5ac0*/  SHFL.IDX PT, R56, R100, 0x1, 0x181f ;  /* 0x00381f0064387f89 */ /* 0x00046200000e0000 */
[----:B------:R-:W-:-:S05]  /*5ad0*/  @P5 BRA `(.L_x_1149) ;  /* 0x0000130000005947 */ /* 0x000fca0003800000 */
[----:B------:R-:W-:Y:S01]  /*5ae0*/  ISETP.GE.AND P0, PT, R24, c[0x0][0x1d4], PT ;  /* 0x0000750018007a0c */ /* 0x000fe20003f06270 */
[----:B------:R-:W-:Y:S01]  /*5af0*/  @!UPT UIADD3 URZ, URZ, URZ, URZ ;  /* 0x0000003f3f3ff290 */ /* 0x000fe2000fffe03f */
[----:B------:R-:W-:Y:S11]  /*5b00*/  BSSY B0, `(.L_x_1164) ;  /* 0x0000078000007945 */ /* 0x000ff60003800000 */
[----:B------:R-:W-:-:S05]  /*5b10*/  @P0 BRA `(.L_x_1165) ;  /* 0x0000076000000947 */ /* 0x000fca0003800000 */
[----:B------:R-:W-:Y:S01]  /*5b20*/  SEL R2, R86, R85, !P1 ;  /* 0x0000005556027207 */ /* 0x000fe20004800000 */
[----:B------:R-:W5:Y:S01]  /*5b30*/  LDS.128 R52, [R151+0xa080] ;  /* 0x00a0800097347984 */ /* 0x000f620000000c00 */
        /* <DEDUP_REMOVED lines=12> */
[----:B------:R-:W-:Y:S01]  /*5c00*/  @!P0 SHF.R.U64 R14, R74, 0x10, R75 ;  /* 0x000000104a0e8819 */ /* 0x000fe2000000124b */
[----:B------:R-:W-:Y:S01]  /*5c10*/  IMAD R2, R2, 0xc00, R12 ;  /* 0x00000c0002027824 */ /* 0x000fe200078e020c */
[----:B------:R-:W-:Y:S02]  /*5c20*/  LOP3.LUT R3, R3, R157, RZ, 0x3c, !PT ;  /* 0x0000009d03037212 */ /* 0x000fe400078e3cff */
[----:B------:R-:W-:Y:S02]  /*5c30*/  @!P0 PRMT R20, R63, 0x5410, R6 ;  /* 0x000054103f148816 */ /* 0x000fe40000000006 */
[----:B------:R-:W-:Y:S01]  /*5c40*/  @!P0 PRMT R9, R27, 0x5432, R5 ;  /* 0x000054321b098816 */ /* 0x000fe20000000005 */
[----:B------:R-:W-:Y:S01]  /*5c50*/  IMAD.IADD R2, R2, 0x1, R3 ;  /* 0x0000000102027824 */ /* 0x000fe200078e0203 */
[----:B------:R-:W-:Y:S02]  /*5c60*/  @!P0 SHF.R.U32.HI R3, RZ, 0x10, R29 ;  /* 0x00000010ff038819 */ /* 0x000fe4000001161d */
[----:B------:R-:W-:Y:S01]  /*5c70*/  @!P0 PRMT R15, R63, 0x5432, R10 ;  /* 0x000054323f0f8816 */ /* 0x000fe2000000000a */
[----:B------:R-:W-:Y:S01]  /*5c80*/  IMAD.SHL.U32 R2, R2, 0x2, RZ ;  /* 0x0000000202027824 */ /* 0x000fe200078e00ff */
[----:B------:R-:W-:Y:S01]  /*5c90*/  @!P0 PRMT R6, R27, 0x5410, R3 ;  /* 0x000054101b068816 */ /* 0x000fe20000000003 */
[----:B------:R-:W-:Y:S01]  /*5ca0*/  @!P0 IMAD.U32 R10, R20, 0x10000, RZ ;  /* 0x00010000140a8824 */ /* 0x000fe200078e00ff */
[C---:B------:R-:W-:Y:S01]  /*5cb0*/  @!P0 PRMT R29, R80.reuse, 0x5432, R14 ;  /* 0x00005432501d8816 */ /* 0x040fe2000000000e */
[----:B------:R-:W-:Y:S01]  /*5cc0*/  @!P0 IMAD.U32 R5, R9, 0x10000, RZ ;  /* 0x0001000009058824 */ /* 0x000fe200078e00ff */
[----:B------:R2:W4:Y:S01]  /*5cd0*/  LDS.128 R16, [R2+0xa080] ;  /* 0x00a0800002107984 */ /* 0x0005220000000c00 */
[----:B------:R-:W-:Y:S01]  /*5ce0*/  @!P0 IMAD.U32 R21, R15, 0x10000, RZ ;  /* 0x000100000f158824 */ /* 0x000fe200078e00ff */
[----:B------:R-:W-:Y:S02]  /*5cf0*/  @!P0 SHF.R.U32.HI R11, RZ, 0x10, R75 ;  /* 0x00000010ff0b8819 */ /* 0x000fe4000001164b */
[----:B------:R-:W-:Y:S02]  /*5d00*/  @!P0 SHF.R.U32.HI R8, RZ, 0x10, R31 ;  /* 0x00000010ff088819 */ /* 0x000fe4000001161f */
[----:B------:R-:W-:Y:S01]  /*5d10*/  @!P0 PRMT R27, R80, 0x5410, R11 ;  /* 0x00005410501b8816 */ /* 0x000fe2000000000b */
[----:B-----5:R-:W-:Y:S01]  /*5d20*/  @!P0 IMAD.U32 R11, R52, 0x10000, RZ ;  /* 0x00010000340b8824 */ /* 0x020fe200078e00ff */
[----:B------:R-:W-:Y:S01]  /*5d30*/  @!P0 PRMT R13, R42, 0x5410, R8 ;  /* 0x000054102a0d8816 */ /* 0x000fe20000000008 */
[----:B------:R-:W-:Y:S01]  /*5d40*/  @!P0 IMAD.U32 R8, R6, 0x10000, RZ ;  /* 0x0001000006088824 */ /* 0x000fe200078e00ff */
[----:B------:R-:W-:Y:S02]  /*5d50*/  @!P0 SHF.L.U32 R22, R53, 0x10, RZ ;  /* 0x0000001035168819 */ /* 0x000fe400000006ff */
[----:B------:R-:W-:Y:S02]  /*5d60*/  @!P0 LOP3.LUT R9, R9, 0xffff0000, RZ, 0xc0, !PT ;  /* 0xffff000009098812 */ /* 0x000fe400078ec0ff */
[----:B------:R-:W-:Y:S02]  /*5d70*/  @!P0 LOP3.LUT R47, R27, 0xffff0000, RZ, 0xc0, !PT ;  /* 0xffff00001b2f8812 */ /* 0x000fe400078ec0ff */
[----:B------:R-:W-:Y:S02]  /*5d80*/  @!P0 LOP3.LUT R48, R55, 0xffff0000, RZ, 0xc0, !PT ;  /* 0xffff000037308812 */ /* 0x000fe400078ec0ff */
[----:B--2---:R-:W-:Y:S01]  /*5d90*/  @!P0 SHF.R.U64 R2, R30, 0x10, R31 ;  /* 0x000000101e028819 */ /* 0x004fe2000000121f */
[----:B------:R-:W-:Y:S01]  /*5da0*/  @!P0 IMAD.U32 R31, R27, 0x10000, RZ ;  /* 0x000100001b1f8824 */ /* 0x000fe200078e00ff */
[----:B------:R-:W-:Y:S02]  /*5db0*/  @!P0 LOP3.LUT R30, R54, 0xffff0000, RZ, 0xc0, !PT ;  /* 0xffff0000361e8812 */ /* 0x000fe400078ec0ff */
[----:B------:R-:W-:Y:S01]  /*5dc0*/  @!P0 PRMT R14, R42, 0x5432, R2 ;  /* 0x000054322a0e8816 */ /* 0x000fe20000000002 */
[----:B------:R-:W-:Y:S02]  /*5dd0*/  @!P0 IMAD.U32 R42, R55, 0x10000, RZ ;  /* 0x00010000372a8824 */ /* 0x000fe400078e00ff */
        /* <DEDUP_REMOVED lines=41> */
[C---:B------:R-:W-:Y:S01]  /*6070*/  @!P0 FMUL.FTZ R49, R8.reuse, R27 ;  /* 0x0000001b08318220 */ /* 0x040fe20000410000 */
        /* <DEDUP_REMOVED lines=26> */
[C---:B-1----:R-:W-:Y:S04]  /*6220*/  LEA R2, P0, R113.reuse, R56, 0x1 ;  /* 0x0000003871027211 */ /* 0x042fe800078008ff */
[----:B------:R-:W-:Y:S02]  /*6230*/  LEA.HI.X R3, R113, R57, R133, 0x1, P0 ;  /* 0x0000003971037211 */ /* 0x000fe400000f0c85 */
[C---:B------:R-:W-:Y:S03]  /*6240*/  ISETP.GE.AND P0, PT, R51.reuse, c[0x0][0x1d4], PT ;  /* 0x0000750033007a0c */ /* 0x040fe60003f06270 */
[----:B------:R1:W-:Y:S10]  /*6250*/  ST.E.128 [R2.64], R52 ;  /* 0x0000003402007985 */ /* 0x0003f4000c101d0e */
[----:B------:R-:W-:Y:S05]  /*6260*/  @!P0 IMAD.WIDE R8, R51, 0x2, R56 ;  /* 0x0000000233088825 */ /* 0x000fea00078e0238 */
[----:B------:R1:W-:Y:S02]  /*6270*/  @!P0 ST.E.128 [R8.64], R16 ;  /* 0x0000001008008985 */ /* 0x0003e4000c101d0e */
.L_x_1165:
[----:B------:R-:W-:Y:S05]  /*6280*/  BSYNC B0 ;  /* 0x0000000000007941 */ /* 0x000fea0003800000 */
.L_x_1164:
[----:B------:R-:W-:Y:S11]  /*6290*/  ISETP.GE.AND P0, PT, R36, c[0x0][0x1d4], PT ;  /* 0x0000750024007a0c */ /* 0x000ff60003f06270 */
[----:B------:R-:W-:Y:S02]  /*62a0*/  @!UPT UIADD3 URZ, URZ, URZ, URZ ;  /* 0x0000003f3f3ff290 */ /* 0x000fe4000fffe03f */
[----:B------:R-:W-:-:S05]  /*62b0*/  @P0 BRA `(.L_x_1149) ;  /* 0x00000b2000000947 */ /* 0x000fca0003800000 */
[----:B-1----:R-:W-:Y:S01]  /*62c0*/  SEL R2, R86, R85, !P2 ;  /* 0x0000005556027207 */ /* 0x002fe20005000000 */
[----:B------:R-:W1:Y:S01]  /*62d0*/  LDS.128 R48, [R149+0xa080] ;  /* 0x00a0800095307984 */ /* 0x000e620000000c00 */
[C---:B------:R-:W-:Y:S02]  /*62e0*/  LEA R58, P0, R112.reuse, R56, 0x1 ;  /* 0x00000038703a7211 */ /* 0x040fe400078008ff */
[----:B------:R-:W-:Y:S02]  /*62f0*/  SHF.R.S32.HI R3, RZ, 0x1f, R2 ;  /* 0x0000001fff037819 */ /* 0x000fe40000011402 */
[----:B----4-:R-:W-:Y:S02]  /*6300*/  LEA.HI.X R59, R112, R57, R131, 0x1, P0 ;  /* 0x00000039703b7211 */ /* 0x010fe400000f0c83 */
[----:B------:R-:W-:Y:S02]  /*6310*/  LEA.HI R2, R3, R2, RZ, 0x4 ;  /* 0x0000000203027211 */ /* 0x000fe400078f20ff */
[----:B------:R-:W-:Y:S02]  /*6320*/  ISETP.GE.AND P0, PT, R36, c[0x0][0x27c], PT ;  /* 0x00009f0024007a0c */ /* 0x000fe40003f06270 */
[----:B------:R-:W-:Y:S04]  /*6330*/  LEA.HI.SX32 R2, R2, R83, 0x1c ;  /* 0x0000005302027211 */ /* 0x000fe800078fe2ff */
[----:B------:R-:W-:Y:S01]  /*6340*/  SHF.R.S32.HI R3, RZ, 0x1f, R2 ;  /* 0x0000001fff037819 */ /* 0x000fe20000011402 */
[----:B------:R-:W-:Y:S03]  /*6350*/  IMAD.SHL.U32 R42, R2, 0x8, RZ ;  /* 0x00000008022a7824 */ /* 0x000fe600078e00ff */
[----:B------:R-:W-:Y:S03]  /*6360*/  LEA.HI R3, R3, R2, RZ, 0x3 ;  /* 0x0000000203037211 */ /* 0x000fe600078f18ff */
[----:B------:R-:W-:Y:S02]  /*6370*/  @!P0 SHF.R.U64 R8, R34, 0x10, R35 ;  /* 0x0000001022088819 */ /* 0x000fe40000001223 */
[----:B------:R-:W-:Y:S02]  /*6380*/  SHF.R.S32.HI R2, RZ, 0x3, R3 ;  /* 0x00000003ff027819 */ /* 0x000fe40000011403 */
[----:B------:R-:W-:Y:S02]  /*6390*/  LOP3.LUT R3, R118, 0x38, R42, 0xf8, !PT ;  /* 0x0000003876037812 */ /* 0x000fe400078ef82a */
[----:B------:R-:W-:Y:S01]  /*63a0*/  @!P0 PRMT R14, R45, 0x5432, R8 ;  /* 0x000054322d0e8816 */ /* 0x000fe20000000008 */
[----:B------:R-:W-:Y:S01]  /*63b0*/  IMAD R2, R2, 0xc00, R12 ;  /* 0x00000c0002027824 */ /* 0x000fe200078e020c */
[----:B------:R-:W-:Y:S02]  /*63c0*/  LOP3.LUT R3, R3, R157, RZ, 0x3c, !PT ;  /* 0x0000009d03037212 */ /* 0x000fe400078e3cff */
[----:B------:R-:W-:Y:S02]  /*63d0*/  @!P0 SHF.R.U64 R6, R76, 0x10, R77 ;  /* 0x000000104c068819 */ /* 0x000fe4000000124d */
[----:B------:R-:W-:Y:S01]  /*63e0*/  @!P0 SHF.R.U64 R10, R78, 0x10, R79 ;  /* 0x000000104e0a8819 */ /* 0x000fe2000000124f */
[----:B------:R-:W-:Y:S01]  /*63f0*/  IMAD.IADD R2, R2, 0x1, R3 ;  /* 0x0000000102027824 */ /* 0x000fe200078e0203 */
[----:B------:R-:W-:Y:S02]  /*6400*/  @!P0 PRMT R15, R81, 0x5410, R6 ;  /* 0x00005410510f8816 */ /* 0x000fe40000000006 */
[----:B------:R-:W-:Y:S01]  /*6410*/  @!P0 SHF.R.U32.HI R3, RZ, 0x10, R33 ;  /* 0x00000010ff038819 */ /* 0x000fe20000011621 */
[----:B------:R-:W-:Y:S01]  /*6420*/  IMAD.SHL.U32 R2, R2, 0x2, RZ ;  /* 0x0000000202027824 */ /* 0x000fe200078e00ff */
[----:B-1----:R-:W-:Y:S01]  /*6430*/  @!P0 SHF.L.U32 R22, R49, 0x10, RZ ;  /* 0x0000001031168819 */ /* 0x002fe200000006ff */
[----:B------:R-:W-:Y:S01]  /*6440*/  @!P0 IMAD.U32 R11, R48, 0x10000, RZ ;  /* 0x00010000300b8824 */ /* 0x000fe200078e00ff */
[----:B------:R-:W-:Y:S02]  /*6450*/  @!P0 LOP3.LUT R34, R51, 0xffff0000, RZ, 0xc0, !PT ;  /* 0xffff000033228812 */ /* 0x000fe400078ec0ff */
[----:B------:R1:W4:Y:S01]  /*6460*/  LDS.128 R16, [R2+0xa080] ;  /* 0x00a0800002107984 */ /* 0x0003220000000c00 */
[C---:B------:R-:W-:Y:S02]  /*6470*/  @!P0 SHF.L.U32 R28, R50.reuse, 0x10, RZ ;  /* 0x00000010321c8819 */ /* 0x040fe400000006ff */
[----:B------:R-:W-:Y:S02]  /*6480*/  @!P0 LOP3.LUT R30, R50, 0xffff0000, RZ, 0xc0, !PT ;  /* 0xffff0000321e8812 */ /* 0x000fe400078ec0ff */
[----:B------:R-:W-:Y:S02]  /*6490*/  @!P0 PRMT R6, R44, 0x5410, R3 ;  /* 0x000054102c068816 */ /* 0x000fe40000000003 */
[----:B------:R-:W-:Y:S02]  /*64a0*/  @!P0 SHF.R.U32.HI R5, RZ, 0x10, R35 ;  /* 0x00000010ff058819 */ /* 0x000fe40000011623 */
[----:B------:R-:W-:Y:S01]  /*64b0*/  @!P0 PRMT R29, R82, 0x5432, R10 ;  /* 0x00005432521d8816 */ /* 0x000fe2000000000a */
[C---:B------:R-:W-:Y:S01]  /*64c0*/  @!P0 IMAD.U32 R10, R15.reuse, 0x10000, RZ ;  /* 0x000100000f0a8824 */ /* 0x040fe200078e00ff */
[----:B------:R-:W-:Y:S01]  /*64d0*/  @!P0 LOP3.LUT R15, R15, 0xffff0000, RZ, 0xc0, !PT ;  /* 0xffff00000f0f8812 */ /* 0x000fe200078ec0ff */
[----:B------:R-:W-:Y:S01]  /*64e0*/  @!P0 IMAD.U32 R8, R6, 0x10000, RZ ;  /* 0x0001000006088824 */ /* 0x000fe200078e00ff */
[----:B------:R-:W-:Y:S02]  /*64f0*/  @!P0 PRMT R13, R45, 0x5410, R5 ;  /* 0x000054102d0d8816 */ /* 0x000fe40000000005 */
[----:B------:R-:W-:Y:S04]  /*6500*/  @!P0 SHF.R.U32.HI R23, RZ, 0x10, R77 ;  /* 0x00000010ff178819 */ /* 0x000fe8000001164d */
[----:B------:R-:W-:Y:S02]  /*6510*/  @!P0 PRMT R23, R81, 0x5432, R23 ;  /* 0x0000543251178816 */ /* 0x000fe40000000017 */
[----:B-1----:R-:W-:Y:S03]  /*6520*/  @!P0 SHF.R.U64 R2, R32, 0x10, R33 ;  /* 0x0000001020028819 */ /* 0x002fe60000001221 */
[C---:B------:R-:W-:Y:S01]  /*6530*/  @!P0 IMAD.U32 R21, R23.reuse, 0x10000, RZ ;  /* 0x0001000017158824 */ /* 0x040fe200078e00ff */
[----:B------:R-:W-:Y:S01]  /*6540*/  @!P0 LOP3.LUT R23, R23, 0xffff0000, RZ, 0xc0, !PT ;  /* 0xffff000017178812 */ /* 0x000fe200078ec0ff */
[----:B------:R-:W-:Y:S01]  /*6550*/  @!P0 IMAD.U32 R32, R51, 0x10000, RZ ;  /* 0x0001000033208824 */ /* 0x000fe200078e00ff */
[----:B------:R-:W-:Y:S02]  /*6560*/  @!P0 PRMT R9, R44, 0x5432, R2 ;  /* 0x000054322c098816 */ /* 0x000fe40000000002 */
[----:B------:R-:W-:Y:S03]  /*6570*/  @!P0 SHF.R.U32.HI R33, RZ, 0x10, R79 ;  /* 0x00000010ff218819 */ /* 0x000fe6000001164f */
[C---:B------:R-:W-:Y:S01]  /*6580*/  @!P0 IMAD.U32 R5, R9.reuse, 0x10000, RZ ;  /* 0x0001000009058824 */ /* 0x040fe200078e00ff */
[----:B------:R-:W-:Y:S02]  /*6590*/  @!P0 LOP3.LUT R9, R9, 0xffff0000, RZ, 0xc0, !PT ;  /* 0xffff000009098812 */ /* 0x000fe400078ec0ff */
[----:B------:R-:W-:Y:S01]  /*65a0*/  @!P0 PRMT R33, R82, 0x5410, R33 ;  /* 0x0000541052218816 */ /* 0x000fe20000000021 */
[----:B----4-:R-:W-:Y:S01]  /*65b0*/  @!P0 IMAD.U32 R3, R17, 0x10000, RZ ;  /* 0x0001000011038824 */ /* 0x010fe200078e00ff */
        /* <DEDUP_REMOVED lines=16> */
[-C--:B------:R-:W-:Y:S02]  /*66c0*/  @!P0 FMUL.FTZ R6, R3, R10.reuse ;  /* 0x0000000a03068220 */ /* 0x080fe40000410000 */
[----:B------:R-:W-:Y:S01]  /*66d0*/  @!P0 FFMA.FTZ R53, R26, R10, -R11 ;  /* 0x0000000a1a358223 */ /* 0x000fe2000001080b */
[C---:B------:R-:W-:Y:S01]  /*66e0*/  @!P0 LOP3.LUT R11, R19.reuse, 0xffff0000, RZ, 0xc0, !PT ;  /* 0xffff0000130b8812 */ /* 0x040fe200078ec0ff */
[C---:B------:R-:W-:Y:S02]  /*66f0*/  @!P0 FMUL.FTZ R27, R8.reuse, R15 ;  /* 0x0000000f081b8220 */ /* 0x040fe40000410000 */
[----:B------:R-:W-:Y:S02]  /*6700*/  @!P0 IMAD.U32 R10, R19, 0x10000, RZ ;  /* 0x00010000130a8824 */ /* 0x000fe400078e00ff */
[-C--:B------:R-:W-:Y:S01]  /*6710*/  @!P0 FMUL.FTZ R3, R8, R9.reuse ;  /* 0x0000000908038220 */ /* 0x080fe20000410000 */
[C---:B------:R-:W-:Y:S01]  /*6720*/  @!P0 LOP3.LUT R8, R13.reuse, 0xffff0000, RZ, 0xc0, !PT ;  /* 0xffff00000d088812 */ /* 0x040fe200078ec0ff */
[----:B------:R-:W-:Y:S02]  /*6730*/  @!P0 FFMA.FTZ R52, R20, R9, -R27 ;  /* 0x0000000914348223 */ /* 0x000fe4000001081b */
[----:B------:R-:W-:Y:S02]  /*6740*/  @!P0 IMAD.U32 R9, R13, 0x10000, RZ ;  /* 0x000100000d098824 */ /* 0x000fe400078e00ff */
[C---:B------:R-:W-:Y:S02]  /*6750*/  @!P0 FMUL.FTZ R13, R10.reuse, R31 ;  /* 0x0000001f0a0d8220 */ /* 0x040fe40000410000 */
[----:B------:R-:W-:Y:S02]  /*6760*/  @!P0 FMUL.FTZ R27, R11, R33 ;  /* 0x000000210b1b8220 */ /* 0x000fe40000410000 */
[-C--:B------:R-:W-:Y:S02]  /*6770*/  @!P0 FMUL.FTZ R10, R10, R9.reuse ;  /* 0x000000090a0a8220 */ /* 0x080fe40000410000 */
[----:B------:R-:W-:Y:S01]  /*6780*/  @!P0 FFMA.FTZ R47, R32, R9, -R13 ;  /* 0x00000009202f8223 */ /* 0x000fe2000001080d */
[----:B------:R-:W-:Y:S01]  /*6790*/  @!P0 LOP3.LUT R9, R18, 0xffff0000, RZ, 0xc0, !PT ;  /* 0xffff000012098812 */ /* 0x000fe200078ec0ff */
[-C--:B------:R-:W-:Y:S02]  /*67a0*/  @!P0 FFMA.FTZ R45, R34, R8.reuse, -R27 ;  /* 0x00000008222d8223 */ /* 0x080fe4000001081b */
[C---:B------:R-:W-:Y:S01]  /*67b0*/  @!P0 IMAD.U32 R27, R29.reuse, 0x10000, RZ ;  /* 0x000100001d1b8824 */ /* 0x040fe200078e00ff */
[----:B------:R-:W-:Y:S01]  /*67c0*/  @!P0 LOP3.LUT R29, R29, 0xffff0000, RZ, 0xc0, !PT ;  /* 0xffff00001d1d8812 */ /* 0x000fe200078ec0ff */
[----:B------:R-:W-:Y:S02]  /*67d0*/  @!P0 FMUL.FTZ R11, R11, R8 ;  /* 0x000000080b0b8220 */ /* 0x000fe40000410000 */
[----:B------:R-:W-:Y:S02]  /*67e0*/  @!P0 IMAD.U32 R8, R18, 0x10000, RZ ;  /* 0x0001000012088824 */ /* 0x000fe400078e00ff */
[C---:B------:R-:W-:Y:S01]  /*67f0*/  @!P0 IMAD.U32 R13, R14.reuse, 0x10000, RZ ;  /* 0x000100000e0d8824 */ /* 0x040fe200078e00ff */
[----:B------:R-:W-:Y:S01]  /*6800*/  @!P0 LOP3.LUT R14, R14, 0xffff0000, RZ, 0xc0, !PT ;  /* 0xffff00000e0e8812 */ /* 0x000fe200078ec0ff */
[----:B------:R-:W-:Y:S02]  /*6810*/  @!P0 FMUL.FTZ R35, R8, R27 ;  /* 0x0000001b08238220 */ /* 0x000fe40000410000 */
[----:B------:R-:W-:Y:S02]  /*6820*/  @!P0 FMUL.FTZ R44, R9, R29 ;  /* 0x0000001d092c8220 */ /* 0x000fe40000410000 */
[----:B------:R-:W-:Y:S01]  /*6830*/  @!P0 FFMA.FTZ R3, R15, R20, R3 ;  /* 0x000000140f038223 */ /* 0x000fe20000010003 */
[----:B------:R-:W-:Y:S01]  /*6840*/  @!P0 F2FP.BF16.PACK_AB R15, R52, R55 ;  /* 0x00000037340f823e */ /* 0x000fe200000010ff */
[-C--:B------:R-:W-:Y:S01]  /*6850*/  @!P0 FMUL.FTZ R8, R8, R13.reuse ;  /* 0x0000000d08088220 */ /* 0x080fe20000410000 */
[----:B------:R-:W-:Y:S01]  /*6860*/  @!P0 F2FP.BF16.PACK_AB R20, R53, R54 ;  /* 0x000000363514823e */ /* 0x000fe200000010ff */
[----:B------:R-:W-:Y:S01]  /*6870*/  @!P0 FFMA.FTZ R35, R28, R13, -R35 ;  /* 0x0000000d1c238223 */ /* 0x000fe20000010823 */
[----:B------:R-:W-:Y:S01]  /*6880*/  @!P0 F2FP.BF16.PACK_AB R2, R3, R2 ;  /* 0x000000020302823e */ /* 0x000fe200000010ff */
[----:B------:R-:W-:Y:S01]  /*6890*/  @!P0 FFMA.FTZ R44, R30, R14, -R44 ;  /* 0x0000000e1e2c8223 */ /* 0x000fe2000001082c */
[----:B------:R-:W-:Y:S01]  /*68a0*/  @!P0 MOV R49, R20 ;  /* 0x0000001400318202 */ /* 0x000fe20000000f00 */
[----:B------:R-:W-:Y:S02]  /*68b0*/  @!P0 FFMA.FTZ R5, R21, R22, R5 ;  /* 0x0000001615058223 */ /* 0x000fe40000010005 */
[----:B------:R-:W-:Y:S01]  /*68c0*/  @!P0 FMUL.FTZ R9, R9, R14 ;  /* 0x0000000e09098220 */ /* 0x000fe20000410000 */
[----:B------:R-:W-:Y:S01]  /*68d0*/  @!P0 F2FP.BF16.PACK_AB R14, R45, R47 ;  /* 0x0000002f2d0e823e */ /* 0x000fe200000010ff */
[----:B------:R-:W-:Y:S01]  /*68e0*/  @!P0 FFMA.FTZ R6, R23, R26, R6 ;  /* 0x0000001a17068223 */ /* 0x000fe20000010006 */
[----:B------:R-:W-:Y:S01]  /*68f0*/  @!P0 F2FP.BF16.PACK_AB R13, R44, R35 ;  /* 0x000000232c0d823e */ /* 0x000fe200000010ff */
        /* <DEDUP_REMOVED lines=22> */
.L_x_1135:
        /* <DEDUP_REMOVED lines=9> */
[----:B-12---:R-:W-:Y:S02]  /*6af0*/  ISETP.GE.AND P0, PT, R24, c[0x0][0x1d4], PT ;  /* 0x0000750018007a0c */ /* 0x006fe40003f06270 */
        /* <DEDUP_REMOVED lines=20> */
.L_x_1167:
[----:B-12---:R-:W-:Y:S05]  /*6c40*/  BSYNC B0 ;  /* 0x0000000000007941 */ /* 0x006fea0003800000 */
.L_x_1166:
[----:B---3--:R1:W2:Y:S01]  /*6c50*/  SHFL.IDX PT, R3, R99, 0x1, 0x181f ;  /* 0x00381f0063037f89 */ /* 0x0082a200000e0000 */
[----:B------:R-:W-:Y:S03]  /*6c60*/  ISETP.GE.AND P0, PT, R6, 0x21, PT ;  /* 0x000000210600780c */ /* 0x000fe60003f06270 */
[----:B------:R1:W3:Y:S10]  /*6c70*/  SHFL.IDX PT, R2, R100, 0x1, 0x181f ;  /* 0x00381f0064027f89 */ /* 0x0002f400000e0000 */
[----:B------:R-:W-:-:S05]  /*6c80*/  @!P0 BRA `(.L_x_1149) ;  /* 0x0000015000008947 */ /* 0x000fca0003800000 */
[----:B------:R-:W-:Y:S02]  /*6c90*/  ISETP.GE.AND P0, PT, R24, c[0x0][0x1d4], PT ;  /* 0x0000750018007a0c */ /* 0x000fe40003f06270 */
[----:B------:R-:W-:Y:S11]  /*6ca0*/  ISETP.GE.AND P4, PT, R36, c[0x0][0x1d4], PT ;  /* 0x0000750024007a0c */ /* 0x000ff60003f86270 */
[----:B------:R-:W4:Y:S01]  /*6cb0*/  @!P0 LDS.128 R20, [R87+0xb080] ;  /* 0x00b0800057148984 */ /* 0x000f220000000c00 */
[CC--:B---3--:R-:W-:Y:S04]  /*6cc0*/  @!P0 LEA R8, P3, R24.reuse, R2.reuse, 0x1 ;  /* 0x0000000218088211 */ /* 0x0c8fe800078608ff */
[-C--:B--2---:R-:W-:Y:S02]  /*6cd0*/  @!P0 LEA.HI.X R9, R24, R3.reuse, R25, 0x1, P3 ;  /* 0x0000000318098211 */ /* 0x084fe400018f0c19 */
[CC--:B------:R-:W-:Y:S04]  /*6ce0*/  @!P4 LEA R14, P3, R101.reuse, R2.reuse, 0x1 ;  /* 0x00000002650ec211 */ /* 0x0c0fe800078608ff */
[-C--:B------:R-:W-:Y:S02]  /*6cf0*/  @!P4 LEA.HI.X R15, R101, R3.reuse, R109, 0x1, P3 ;  /* 0x00000003650fc211 */ /* 0x080fe400018f0c6d */
[----:B------:R-:W-:Y:S11]  /*6d00*/  ISETP.GE.AND P3, PT, R107, c[0x0][0x1d4], PT ;  /* 0x000075006b007a0c */ /* 0x000ff60003f66270 */
[----:B------:R-:W-:Y:S02]  /*6d10*/  @!UPT UIADD3 URZ, URZ, URZ, URZ ;  /* 0x0000003f3f3ff290 */ /* 0x000fe4000fffe03f */
[CC--:B------:R-:W-:Y:S04]  /*6d20*/  @!P3 LEA R10, P5, R103.reuse, R2.reuse, 0x1 ;  /* 0x00000002670ab211 */ /* 0x0c0fe800078a08ff */
[-C--:B------:R-:W-:Y:S01]  /*6d30*/  @!P3 LEA.HI.X R11, R103, R3.reuse, R111, 0x1, P5 ;  /* 0x00000003670bb211 */ /* 0x080fe200028f0c6f */
[----:B----4-:R-:W-:Y:S01]  /*6d40*/  @!P0 ST.E.128 [R8.64], R20 ;  /* 0x0000001408008985 */ /* 0x010fe2000c101d0e */
        /* <DEDUP_REMOVED lines=9> */
.L_x_1149:
[----:B------:R-:W-:Y:S05]  /*6de0*/  BSYNC B2 ;  /* 0x0000000000027941 */ /* 0x000fea0003800000 */
.L_x_1134:
[----:B-1234-:R-:W-:Y:S01]  /*6df0*/  IMAD.IADD R2, R104, 0x1, -R43 ;  /* 0x0000000168027824 */ /* 0x01efe200078e0a2b */
[----:B------:R-:W-:Y:S01]  /*6e00*/  P2R R14, PR, RZ, 0x2 ;  /* 0x00000002ff0e7803 */ /* 0x000fe20000000000 */
[----:B------:R-:W-:Y:S01]  /*6e10*/  IMAD.WIDE R8, R46, 0x30, R140 ;  /* 0x000000302e087825 */ /* 0x000fe200078e028c */
[----:B------:R-:W-:Y:S01]  /*6e20*/  ISETP.NE.AND P1, PT, R117, RZ, PT ;  /* 0x000000ff7500720c */ /* 0x000fe20003f25270 */
[----:B------:R-:W-:Y:S01]  /*6e30*/  BSSY B0, `(.L_x_1168) ;  /* 0x000004c000007945 */ /* 0x000fe20003800000 */
[----:B------:R-:W-:Y:S01]  /*6e40*/  ISETP.GE.AND P3, PT, R2, 0x21, PT ;  /* 0x000000210200780c */ /* 0x000fe20003f66270 */
[----:B------:R-:W-:Y:S01]  /*6e50*/  IMAD R6, R116, c[0x0][0x218], RZ ;  /* 0x0000860074067a24 */ /* 0x000fe200078e02ff */
[----:B------:R-:W-:Y:S02]  /*6e60*/  ISETP.NE.AND P6, PT, R139, RZ, PT ;  /* 0x000000ff8b00720c */ /* 0x000fe40003fc5270 */
[----:B------:R-:W-:Y:S01]  /*6e70*/  ISETP.NE.AND P5, PT, R138, RZ, PT ;  /* 0x000000ff8a00720c */ /* 0x000fe20003fa5270 */
[----:B------:R-:W-:Y:S08]  /*6e80*/  IMAD R6, R105, c[0x0][0x21c], R6 ;  /* 0x0000870069067a24 */ /* 0x000ff000078e0206 */
[----:B------:R-:W-:Y:S01]  /*6e90*/  @P3 IADD3 R13, P0, R8, 0x20, RZ ;  /* 0x00000020080d3810 */ /* 0x000fe20007f1e0ff */
[--C-:B------:R-:W-:Y:S04]  /*6ea0*/  @P3 IMAD.MOV.U32 R11, RZ, RZ, R130.reuse ;  /* 0x000000ffff0b3224 */ /* 0x100fe800078e0082 */
[----:B------:R-:W-:Y:S01]  /*6eb0*/  @P3 IMAD.X R10, RZ, RZ, R9, P0 ;  /* 0x000000ffff0a3224 */ /* 0x000fe200000e0609 */
[----:B------:R-:W-:Y:S11]  /*6ec0*/  ISETP.GE.AND P0, PT, R2, 0x1, PT ;  /* 0x000000010200780c */ /* 0x000ff60003f06270 */
[----:B------:R-:W-:Y:S02]  /*6ed0*/  @!UPT UIADD3 URZ, URZ, URZ, URZ ;  /* 0x0000003f3f3ff290 */ /* 0x000fe4000fffe03f */
[----:B------:R-:W-:Y:S01]  /*6ee0*/  @P0 MOV R2, R120 ;  /* 0x0000007800020202 */ /* 0x000fe20000000f00 */
[----:B------:R-:W-:Y:S02]  /*6ef0*/  @P0 IMAD R5, R9, c[0x0][0x258], RZ ;  /* 0x0000960009050a24 */ /* 0x000fe400078e02ff */
[----:B------:R-:W-:Y:S04]  /*6f00*/  @P0 IMAD.MOV.U32 R3, RZ, RZ, R130 ;  /* 0x000000ffff030224 */ /* 0x000fe800078e0082 */
[C---:B------:R-:W-:Y:S04]  /*6f10*/  @P0 IMAD.WIDE.U32 R2, R8.reuse, c[0x0][0x258], R2 ;  /* 0x0000960008020a25 */ /* 0x040fe800078e0002 */
[----:B------:R-:W-:Y:S05]  /*6f20*/  @P0 IMAD R8, R8, c[0x0][0x25c], R5 ;  /* 0x0000970008080a24 */ /* 0x000fea00078e0205 */
[----:B------:R-:W-:Y:S02]  /*6f30*/  @P0 IADD3 R3, R3, R8, RZ ;  /* 0x0000000803030210 */ /* 0x000fe40007ffe0ff */
[C---:B------:R-:W-:Y:S04]  /*6f40*/  @P0 LEA R8, P4, R2.reuse, c[0x0][0x250], 0x1 ;  /* 0x0000940002080a11 */ /* 0x040fe800078808ff */
[----:B------:R-:W-:Y:S01]  /*6f50*/  @P0 LEA.HI.X R9, R2, c[0x0][0x254], R3, 0x1, P4 ;  /* 0x0000950002090a11 */ /* 0x000fe200020f0c03 */
[----:B------:R-:W-:Y:S04]  /*6f60*/  IMAD R2, R115, c[0x0][0x208], RZ ;  /* 0x0000820073027a24 */ /* 0x000fe800078e02ff */
[----:B------:R-:W-:Y:S01]  /*6f70*/  @!PT LDS RZ, [RZ] ;  /* 0x00000000fffff984 */ /* 0x000fe20000000800 */
[----:B------:R-:W-:Y:S01]  /*6f80*/  @!PT LDS RZ, [RZ] ;  /* 0x00000000fffff984 */ /* 0x000fe20000000800 */
[----:B------:R-:W-:Y:S01]  /*6f90*/  @!PT LDS RZ, [RZ] ;  /* 0x00000000fffff984 */ /* 0x000fe20000000800 */
[----:B------:R1:W-:Y:S01]  /*6fa0*/  @P0 LDGSTS.E.BYPASS.LTC128B.128 [R87+0x4080], [R8.64], !P1 ;  /* 0x0408000008570fae */ /* 0x0003e2000c901d4e */
[C---:B------:R-:W-:Y:S02]  /*6fb0*/  IMAD R5, R108.reuse, c[0x0][0x20c], R2 ;  /* 0x000083006c057a24 */ /* 0x040fe400078e0202 */
[----:B------:R-:W-:Y:S04]  /*6fc0*/  IMAD.WIDE.U32 R2, R108, c[0x0][0x208], RZ ;  /* 0x000082006c027a25 */ /* 0x000fe800078e00ff */
[----:B------:R-:W-:Y:S04]  /*6fd0*/  IMAD.IADD R3, R3, 0x1, R5 ;  /* 0x0000000103037824 */ /* 0x000fe800078e0205 */
[----:B------:R-:W-:Y:S05]  /*6fe0*/  IMAD.WIDE.U32 R2, R105, c[0x0][0x218], R2 ;  /* 0x0000860069027a25 */ /* 0x000fea00078e0002 */
[----:B------:R-:W-:Y:S01]  /*6ff0*/  IADD3 R5, P4, R160, R2, RZ ;  /* 0x00000002a0057210 */ /* 0x000fe20007f9e0ff */
[----:B------:R-:W-:Y:S01]  /*7000*/  @P3 IMAD R2, R10, c[0x0][0x258], RZ ;  /* 0x000096000a023a24 */ /* 0x000fe200078e02ff */
[----:B------:R-:W-:Y:S02]  /*7010*/  @P3 MOV R10, R120 ;  /* 0x00000078000a3202 */ /* 0x000fe40000000f00 */
[----:B------:R-:W-:Y:S01]  /*7020*/  IADD3.X R6, R154, R3, R6, P4, !PT ;  /* 0x000000039a067210 */ /* 0x000fe200027fe406 */
[C---:B------:R-:W-:Y:S02]  /*7030*/  @P3 IMAD R2, R13.reuse, c[0x0][0x25c], R2 ;  /* 0x000097000d023a24 */ /* 0x040fe400078e0202 */
[----:B------:R-:W-:Y:S05]  /*7040*/  @P3 IMAD.WIDE.U32 R10, R13, c[0x0][0x258], R10 ;  /* 0x000096000d0a3a25 */ /* 0x000fea00078e000a */
[----:B------:R-:W-:Y:S02]  /*7050*/  @P3 IADD3 R3, R11, R2, RZ ;  /* 0x000000020b033210 */ /* 0x000fe40007ffe0ff */
[C---:B------:R-:W-:Y:S04]  /*7060*/  @P3 LEA R2, P4, R10.reuse, c[0x0][0x250], 0x1 ;  /* 0x000094000a023a11 */ /* 0x040fe800078808ff */
[----:B------:R-:W-:Y:S02]  /*7070*/  @P3 LEA.HI.X R3, R10, c[0x0][0x254], R3, 0x1, P4 ;  /* 0x000095000a033a11 */ /* 0x000fe400020f0c03 */
[C---:B------:R-:W-:Y:S04]  /*7080*/  LEA R13, P4, R5.reuse, c[0x0][0x1f8], 0x1 ;  /* 0x00007e00050d7a11 */ /* 0x040fe800078808ff */
[----:B------:R-:W-:Y:S02]  /*7090*/  LEA.HI.X R6, R5, c[0x0][0x1fc], R6, 0x1, P4 ;  /* 0x00007f0005067a11 */ /* 0x000fe400020f0c06 */
[----:B------:R-:W-:Y:S11]  /*70a0*/  ISETP.NE.AND P4, PT, R137, RZ, PT ;  /* 0x000000ff8900720c */ /* 0x000ff60003f85270 */
[----:B------:R-:W-:Y:S02]  /*70b0*/  @!UPT UIADD3 URZ, URZ, URZ, URZ ;  /* 0x0000003f3f3ff290 */ /* 0x000fe4000fffe03f */
        /* <DEDUP_REMOVED lines=9> */
[----:B--2---:R1:W2:Y:S01]  /*7150*/  SHFL.IDX PT, R2, R13, RZ, 0x181f ;  /* 0x00181fff0d027589 */ /* 0x0042a200000e0000 */
[----:B------:R-:W-:Y:S04]  /*7160*/  DEPBAR.LE SB0, 0x0 ;  /* 0x000080000000791a */ /* 0x000fe80000000000 */
[----:B------:R1:W3:Y:S04]  /*7170*/  SHFL.IDX PT, R3, R6, RZ, 0x181f ;  /* 0x00181fff06037589 */ /* 0x0002e800000e0000 */
[----:B------:R-:W-:Y:S06]  /*7180*/  BAR.SYNC.DEFER_BLOCKING 0x0 ;  /* 0x0000000000007b1d */ /* 0x000fec0000010000 */
[----:B------:R-:W-:-:S05]  /*7190*/  @!P0 BRA `(.L_x_1169) ;  /* 0x0000015000008947 */ /* 0x000fca0003800000 */
[----:B------:R-:W-:Y:S02]  /*71a0*/  ISETP.GE.AND P0, PT, R24, c[0x0][0x1d4], PT ;  /* 0x0000750018007a0c */ /* 0x000fe40003f06270 */
[----:B------:R-:W-:Y:S11]  /*71b0*/  ISETP.GE.AND P5, PT, R36, c[0x0][0x1d4], PT ;  /* 0x0000750024007a0c */ /* 0x000ff60003fa6270 */
[----:B------:R-:W4:Y:S01]  /*71c0*/  @!P0 LDS.128 R20, [R87+0x4080] ;  /* 0x0040800057148984 */ /* 0x000f220000000c00 */
[CC--:B-12---:R-:W-:Y:S04]  /*71d0*/  @!P0 LEA R8, P4, R24.reuse, R2.reuse, 0x1 ;  /* 0x0000000218088211 */ /* 0x0c6fe800078808ff */
[-C--:B---3--:R-:W-:Y:S02]  /*71e0*/  @!P0 LEA.HI.X R9, R24, R3.reuse, R25, 0x1, P4 ;  /* 0x0000000318098211 */ /* 0x088fe400020f0c19 */
        /* <DEDUP_REMOVED lines=16> */
.L_x_1169:
[----:B------:R-:W-:Y:S05]  /*72f0*/  BSYNC B0 ;  /* 0x0000000000007941 */ /* 0x000fea0003800000 */
.L_x_1168:
[----:B-1-3--:R1:W3:Y:S01]  /*7300*/  SHFL.IDX PT, R3, R6, 0x1, 0x181f ;  /* 0x00381f0006037f89 */ /* 0x00a2e200000e0000 */
[----:B------:R-:W-:Y:S03]  /*7310*/  BSSY B0, `(.L_x_1170) ;  /* 0x0000018000007945 */ /* 0x000fe60003800000 */
[----:B--2---:R1:W2:Y:S01]  /*7320*/  SHFL.IDX PT, R2, R13, 0x1, 0x181f ;  /* 0x00381f000d027f89 */ /* 0x0042a200000e0000 */
[----:B------:R-:W-:-:S05]  /*7330*/  @!P3 BRA `(.L_x_1171) ;  /* 0x000001500000b947 */ /* 0x000fca0003800000 */
[----:B------:R-:W-:Y:S02]  /*7340*/  ISETP.GE.AND P0, PT, R24, c[0x0][0x1d4], PT ;  /* 0x0000750018007a0c */ /* 0x000fe40003f06270 */
[----:B------:R-:W-:Y:S11]  /*7350*/  ISETP.GE.AND P4, PT, R36, c[0x0][0x1d4], PT ;  /* 0x0000750024007a0c */ /* 0x000ff60003f86270 */
[----:B------:R-:W4:Y:S01]  /*7360*/  @!P0 LDS.128 R20, [R87+0x5080] ;  /* 0x0050800057148984 */ /* 0x000f220000000c00 */
[CC--:B--2---:R-:W-:Y:S04]  /*7370*/  @!P0 LEA R8, P3, R24.reuse, R2.reuse, 0x1 ;  /* 0x0000000218088211 */ /* 0x0c4fe800078608ff */
        /* <DEDUP_REMOVED lines=17> */
.L_x_1171:
[----:B------:R-:W-:Y:S05]  /*7490*/  BSYNC B0 ;  /* 0x0000000000007941 */ /* 0x000fea0003800000 */
.L_x_1170:
[----:B------:R-:W-:Y:S11]  /*74a0*/  ISETP.GT.AND P5, PT, R46, R148, PT ;  /* 0x000000942e00720c */ /* 0x000ff60003fa4270 */
[----:B------:R-:W-:Y:S02]  /*74b0*/  @!UPT UIADD3 URZ, URZ, URZ, URZ ;  /* 0x0000003f3f3ff290 */ /* 0x000fe4000fffe03f */
[----:B------:R-:W-:-:S05]  /*74c0*/  @!P5 BRA `(.L_x_1172) ;  /* 0x000002600000d947 */ /* 0x000fca0003800000 */
[----:B------:R-:W-:Y:S01]  /*74d0*/  IADD3 R5, R46, -0x1, RZ ;  /* 0xffffffff2e057810 */ /* 0x000fe20007ffe0ff */
[----:B--2---:R-:W-:Y:S01]  /*74e0*/  IMAD.MOV.U32 R2, RZ, RZ, R144 ;  /* 0x000000ffff027224 */ /* 0x004fe200078e0090 */
[----:B------:R-:W-:Y:S01]  /*74f0*/  ISETP.GE.AND P3, PT, R114, 0x1, PT ;  /* 0x000000017200780c */ /* 0x000fe20003f66270 */
[----:B---3--:R-:W-:Y:S01]  /*7500*/  IMAD.MOV.U32 R3, RZ, RZ, R143 ;  /* 0x000000ffff037224 */ /* 0x008fe200078e008f */
[----:B------:R-:W-:Y:S01]  /*7510*/  SHF.R.S32.HI R8, RZ, 0x1f, R5 ;  /* 0x0000001fff087819 */ /* 0x000fe20000011405 */
[C---:B-1----:R-:W-:Y:S01]  /*7520*/  IMAD R6, R5.reuse, UR7, RZ ;  /* 0x0000000705067c24 */ /* 0x042fe2000f8e02ff */
        /* <DEDUP_REMOVED lines=32> */
.L_x_1172:
[----:B------:R-:W0:Y:S01]  /*7730*/  LDGDEPBAR ;  /* 0x00000000000079af */ /* 0x000e220000000000 */
[----:B------:R-:W-:Y:S01]  /*7740*/  IADD3 R46, R46, -0x1, RZ ;  /* 0xffffffff2e2e7810 */ /* 0x000fe20007ffe0ff */
[----:B------:R-:W-:-:S05]  /*7750*/  @P5 BRA `(.L_x_1173) ;  /* 0xffffa2e000005947 */ /* 0x000fca000383ffff */
[----:B------:R-:W4:Y:S04]  /*7760*/  LDL R5, [R1+0x64] ;  /* 0x0000640001057983 */ /* 0x000f280000100800 */
[----:B------:R1:W5:Y:S04]  /*7770*/  LDL R19, [R1+0x58] ;  /* 0x0000580001137983 */ /* 0x0003680000100800 */
[----:B------:R-:W-:Y:S01]  /*7780*/  BAR.SYNC.DEFER_BLOCKING 0x0 ;  /* 0x0000000000007b1d */ /* 0x000fe20000010000 */
[----:B----4-:R-:W-:-:S05]  /*7790*/  IADD3 R0, R5, 0x2f, RZ ;  /* 0x0000002f05007810 */ /* 0x010fca0007ffe0ff */
[----:B------:R-:W-:-:S05]  /*77a0*/  IMAD.HI R0, R0, 0x2aaaaaab, RZ ;  /* 0x2aaaaaab00007827 */ /* 0x000fca00078e02ff */
[----:B-12---:R-:W-:-:S04]  /*77b0*/  SHF.R.U32.HI R2, RZ, 0x1f, R0 ;  /* 0x0000001fff027819 */ /* 0x006fc80000011600 */
[----:B------:R-:W-:Y:S02]  /*77c0*/  LEA.HI.SX32 R7, R0, R2, 0x1d ;  /* 0x0000000200077211 */ /* 0x000fe400078feaff */
.L_x_1133:
[----:B------:R-:W-:Y:S01]  /*77d0*/  IMAD.MOV.U32 R0, RZ, RZ, c[0x0][0x2c4] ;  /* 0x0000b100ff007624 */ /* 0x000fe200078e00ff */
[----:B------:R2:W-:Y:S01]  /*77e0*/  STL.64 [R1], R166 ;  /* 0x000000a601007387 */ /* 0x0005e20000100a00 */
[----:B-1----:R-:W-:-:S03]  /*77f0*/  IMAD.MOV.U32 R4, RZ, RZ, c[0x0][0x32c] ;  /* 0x0000cb00ff047624 */ /* 0x002fc600078e00ff */
[----:B------:R-:W-:Y:S02]  /*7800*/  ISETP.NE.AND P2, PT, R0, 0x1, PT ;  /* 0x000000010000780c */ /* 0x000fe40003f45270 */
[----:B------:R-:W-:Y:S02]  /*7810*/  IADD3 R0, R164, 0x7f, RZ ;  /* 0x0000007fa4007810 */ /* 0x000fe40007ffe0ff */
[----:B------:R-:W-:-:S09]  /*7820*/  ISETP.GE.AND P1, PT, R4, 0x1, PT ;  /* 0x000000010400780c */ /* 0x000fd20003f26270 */
[----:B------:R-:W-:-:S05]  /*7830*/  @P2 IMAD.HI.U32 R2, R0, c[0x0][0x2c8], RZ ;  /* 0x0000b20000022a27 */ /* 0x000fca00078e00ff */
[----:B------:R-:W-:-:S04]  /*7840*/  @P2 SHF.R.U32.HI R0, RZ, c[0x0][0x2cc], R2 ;  /* 0x0000b300ff002a19 */ /* 0x000fc80000011602 */
[----:B------:R-:W-:-:S05]  /*7850*/  IADD3 R0, R0, 0x1, R5 ;  /* 0x0000000100007810 */ /* 0x000fca0007ffe005 */
[----:B-----5:R-:W-:-:S05]  /*7860*/  IMAD.IADD R2, R0, 0x1, -R19 ;  /* 0x0000000100027824 */ /* 0x020fca00078e0a13 */
[----:B---3--:R-:W-:Y:S01]  /*7870*/  IADD3 R3, R2, c[0x0][0x328], RZ ;  /* 0x0000ca0002037a10 */ /* 0x008fe20007ffe0ff */
[----:B------:R-:W-:Y:S05]  /*7880*/  @!P1 BRA `(.L_x_1174) ;  /* 0x0000010000009947 */ /* 0x000fea0003800000 */
[C---:B--2---:R-:W-:Y:S01]  /*7890*/  ISETP.GT.AND P0, PT, R2.reuse, RZ, PT ;  /* 0x000000ff0200720c */ /* 0x044fe20003f04270 */
[----:B------:R-:W-:Y:S01]  /*78a0*/  BSSY B0, `(.L_x_1175) ;  /* 0x000000c000007945 */ /* 0x000fe20003800000 */
        /* <DEDUP_REMOVED lines=8> */
.L_x_1176:
[----:B------:R-:W-:-:S13]  /*7930*/  ISETP.NE.AND P0, PT, R4, 0x1, PT ;  /* 0x000000010400780c */ /* 0x000fda0003f05270 */
[----:B------:R-:W-:-:S05]  /*7940*/  @P0 IMAD.HI.U32 R2, R0, c[0x0][0x330], RZ ;  /* 0x0000cc0000020a27 */ /* 0x000fca00078e00ff */
[----:B------:R-:W-:Y:S02]  /*7950*/  @P0 SHF.R.U32.HI R0, RZ, c[0x0][0x334], R2 ;  /* 0x0000cd00ff000a19 */ /* 0x000fe40000011602 */
.L_x_1177:
[----:B------:R-:W-:Y:S05]  /*7960*/  BSYNC B0 ;  /* 0x0000000000007941 */ /* 0x000fea0003800000 */
.L_x_1175:
[----:B------:R-:W-:-:S05]  /*7970*/  IMAD R0, R0, R4, c[0x0][0x32c] ;  /* 0x0000cb0000007624 */ /* 0x000fca00078e0204 */
[----:B------:R-:W-:-:S04]  /*7980*/  IMNMX R3, R3, R0, PT ;  /* 0x0000000003037217 */ /* 0x000fc80003800200 */
.L_x_1174:
[----:B--2---:R-:W-:Y:S01]  /*7990*/  IADD3 R3, R3, 0x2f, RZ ;  /* 0x0000002f03037810 */ /* 0x004fe20007ffe0ff */
[----:B------:R-:W-:-:S04]  /*79a0*/  @P2 IMAD.HI.U32 R2, R164, c[0x0][0x2c8], RZ ;  /* 0x0000b200a4022a27 */ /* 0x000fc800078e00ff */
[----:B------:R-:W-:-:S04]  /*79b0*/  IMAD.HI R3, R3, 0x2aaaaaab, RZ ;  /* 0x2aaaaaab03037827 */ /* 0x000fc800078e02ff */
[----:B------:R-:W-:Y:S01]  /*79c0*/  IMAD.MOV.U32 R0, RZ, RZ, R164 ;  /* 0x000000ffff007224 */ /* 0x000fe200078e00a4 */
[----:B------:R-:W-:Y:S02]  /*79d0*/  @P2 SHF.R.U32.HI R0, RZ, c[0x0][0x2cc], R2 ;  /* 0x0000b300ff002a19 */ /* 0x000fe40000011602 */
[----:B------:R-:W-:Y:S02]  /*79e0*/  SHF.R.U32.HI R2, RZ, 0x1f, R3 ;  /* 0x0000001fff027819 */ /* 0x000fe40000011603 */
[----:B------:R-:W-:Y:S02]  /*79f0*/  IADD3 R0, R0, R5, -R19 ;  /* 0x0000000500007210 */ /* 0x000fe40007ffe813 */
[----:B------:R-:W-:Y:S02]  /*7a00*/  LEA.HI.SX32 R2, R3, R2, 0x1d ;  /* 0x0000000203027211 */ /* 0x000fe400078feaff */
[----:B------:R-:W-:Y:S02]  /*7a10*/  IADD3 R3, R0, -c[0x0][0x324], RZ ;  /* 0x8000c90000037a10 */ /* 0x000fe40007ffe0ff */
[----:B------:R-:W-:Y:S01]  /*7a20*/  IMNMX R222, R2, R7, PT ;  /* 0x0000000702de7217 */ /* 0x000fe20003800200 */
[----:B------:R-:W-:Y:S05]  /*7a30*/  @!P1 BRA `(.L_x_1178) ;  /* 0x000000f000009947 */ /* 0x000fea0003800000 */
[----:B------:R-:W-:Y:S01]  /*7a40*/  ISETP.GT.AND P0, PT, R0, -0x1, PT ;  /* 0xffffffff0000780c */ /* 0x000fe20003f04270 */
[----:B------:R-:W-:-:S12]  /*7a50*/  BSSY B0, `(.L_x_1179) ;  /* 0x000000b000007945 */ /* 0x000fd80003800000 */
[----:B------:R-:W-:Y:S05]  /*7a60*/  @P0 BRA `(.L_x_1180) ;  /* 0x0000006000000947 */ /* 0x000fea0003800000 */
[----:B------:R-:W-:Y:S02]  /*7a70*/  ISETP.NE.AND P0, PT, R4, 0x1, PT ;  /* 0x000000010400780c */ /* 0x000fe40003f05270 */
[----:B------:R-:W-:-:S11]  /*7a80*/  LOP3.LUT R0, RZ, R0, RZ, 0x33, !PT ;  /* 0x00000000ff007212 */ /* 0x000fd600078e33ff */
[----:B------:R-:W-:-:S05]  /*7a90*/  @P0 IMAD.HI.U32 R2, R0, c[0x0][0x330], RZ ;  /* 0x0000cc0000020a27 */ /* 0x000fca00078e00ff */
[----:B------:R-:W-:-:S04]  /*7aa0*/  @P0 SHF.R.U32.HI R0, RZ, c[0x0][0x334], R2 ;  /* 0x0000cd00ff000a19 */ /* 0x000fc80000011602 */
[----:B------:R-:W-:Y:S01]  /*7ab0*/  LOP3.LUT R0, RZ, R0, RZ, 0x33, !PT ;  /* 0x00000000ff007212 */ /* 0x000fe200078e33ff */
[----:B------:R-:W-:Y:S05]  /*7ac0*/  BRA `(.L_x_1181) ;  /* 0x0000003000007947 */ /* 0x000fea0003800000 */
.L_x_1180:
[----:B------:R-:W-:-:S13]  /*7ad0*/  ISETP.NE.AND P0, PT, R4, 0x1, PT ;  /* 0x000000010400780c */ /* 0x000fda0003f05270 */
[----:B------:R-:W-:-:S05]  /*7ae0*/  @P0 IMAD.HI.U32 R2, R0, c[0x0][0x330], RZ ;  /* 0x0000cc0000020a27 */ /* 0x000fca00078e00ff */
[----:B------:R-:W-:Y:S02]  /*7af0*/  @P0 SHF.R.U32.HI R0, RZ, c[0x0][0x334], R2 ;  /* 0x0000cd00ff000a19 */ /* 0x000fe40000011602 */
.L_x_1181:
[----:B------:R-:W-:Y:S05]  /*7b00*/  BSYNC B0 ;  /* 0x0000000000007941 */ /* 0x000fea0003800000 */
.L_x_1179:
[----:B------:R-:W-:-:S05]  /*7b10*/  IMAD R0, R0, c[0x0][0x32c], RZ ;  /* 0x0000cb0000007a24 */ /* 0x000fca00078e02ff */
[----:B------:R-:W-:-:S05]  /*7b20*/  IMNMX R3, R3, R0, !PT ;  /* 0x0000000003037217 */ /* 0x000fca0007800200 */
.L_x_1178:
[----:B------:R-:W-:Y:S01]  /*7b30*/  IMAD.HI R0, R3, 0x2aaaaaab, RZ ;  /* 0x2aaaaaab03007827 */ /* 0x000fe200078e02ff */
[----:B------:R-:W-:Y:S01]  /*7b40*/  PLOP3.LUT P1, PT, PT, PT, PT, 0x80, 0x0 ;  /* 0x000000000000781c */ /* 0x000fe20003f2f070 */
[----:B------:R-:W-:Y:S01]  /*7b50*/  CS2R R12, SRZ ;  /* 0x00000000000c7805 */ /* 0x000fe2000001ff00 */
[----:B------:R-:W-:Y:S01]  /*7b60*/  CS2R R132, SRZ ;  /* 0x0000000000847805 */ /* 0x000fe2000001ff00 */
[----:B------:R-:W-:Y:S01]  /*7b70*/  IMAD.MOV.U32 R135, RZ, RZ, RZ ;  /* 0x000000ffff877224 */ /* 0x000fe200078e00ff */
[----:B------:R-:W-:Y:S01]  /*7b80*/  SHF.R.U32.HI R2, RZ, 0x1f, R0 ;  /* 0x0000001fff027819 */ /* 0x000fe20000011600 */
[----:B------:R-:W-:Y:S01]  /*7b90*/  CS2R R14, SRZ ;  /* 0x00000000000e7805 */ /* 0x000fe2000001ff00 */
[----:B------:R-:W-:Y:S01]  /*7ba0*/  IMAD.MOV.U32 R130, RZ, RZ, RZ ;  /* 0x000000ffff827224 */ /* 0x000fe200078e00ff */
[----:B------:R-:W-:Y:S01]  /*7bb0*/  CS2R R128, SRZ ;  /* 0x0000000000807805 */ /* 0x000fe2000001ff00 */
[----:B------:R-:W-:Y:S01]  /*7bc0*/  LEA.HI.SX32 R0, R0, R2, 0x1d ;  /* 0x0000000200007211 */ /* 0x000fe200078feaff */
[----:B------:R-:W-:Y:S01]  /*7bd0*/  CS2R R10, SRZ ;  /* 0x00000000000a7805 */ /* 0x000fe2000001ff00 */
[----:B------:R-:W-:Y:S01]  /*7be0*/  MOV R126, RZ ;  /* 0x000000ff007e7202 */ /* 0x000fe20000000f00 */
[----:B------:R-:W-:Y:S01]  /*7bf0*/  CS2R R124, SRZ ;  /* 0x00000000007c7805 */ /* 0x000fe2000001ff00 */
[----:B------:R-:W-:Y:S01]  /*7c00*/  IMNMX R234, RZ, R0, !PT ;  /* 0x00000000ffea7217 */ /* 0x000fe20007800200 */
[----:B------:R-:W-:Y:S01]  /*7c10*/  IMAD.MOV.U32 R122, RZ, RZ, RZ ;  /* 0x000000ffff7a7224 */ /* 0x000fe200078e00ff */
[----:B------:R-:W-:Y:S01]  /*7c20*/  CS2R R120, SRZ ;  /* 0x0000000000787805 */ /* 0x000fe2000001ff00 */
[----:B------:R-:W-:Y:S01]  /*7c30*/  CS2R R16, SRZ ;  /* 0x0000000000107805 */ /* 0x000fe2000001ff00 */
[----:B------:R-:W-:Y:S01]  /*7c40*/  ISETP.GT.AND P0, PT, R222, R234, PT ;  /* 0x000000eade00720c */ /* 0x000fe20003f04270 */
        /* <DEDUP_REMOVED lines=57> */
[----:B------:R-:W-:Y:S01]  /*7fe0*/  MOV R148, RZ ;  /* 0x000000ff00947202 */ /* 0x000fe20000000f00 */
[----:B------:R-:W-:Y:S01]  /*7ff0*/  CS2R R146, SRZ ;  /* 0x0000000000927805 */ /* 0x000fe2000001ff00 */
[----:B------:R-:W-:Y:S01]  /*8000*/  CS2R R144, SRZ ;  /* 0x0000000000907805 */ /* 0x000fe2000001ff00 */
[----:B------:R-:W-:Y:S01]  /*8010*/  CS2R R142, SRZ ;  /* 0x00000000008e7805 */ /* 0x000fe2000001ff00 */
[----:B------:R-:W-:Y:S01]  /*8020*/  CS2R R140, SRZ ;  /* 0x00000000008c7805 */ /* 0x000fe2000001ff00 */
[----:B------:R-:W-:Y:S01]  /*8030*/  IMAD.MOV.U32 R49, RZ, RZ, RZ ;  /* 0x000000ffff317224 */ /* 0x000fe200078e00ff */
[----:B------:R-:W-:Y:S01]  /*8040*/  MOV R137, RZ ;  /* 0x000000ff00897202 */ /* 0x000fe20000000f00 */
[----:B------:R-:W-:Y:S05]  /*8050*/  @!P0 BRA `(.L_x_1182) ;  /* 0x00010a9000008947 */ /* 0x000fea0003800000 */
[----:B------:R-:W2:Y:S04]  /*8060*/  LDL R40, [R1+0x70] ;  /* 0x0000700001287983 */ /* 0x000ea80000100800 */
[----:B------:R-:W3:Y:S01]  /*8070*/  LDL R0, [R1+0x4c] ;  /* 0x00004c0001007983 */ /* 0x000ee20000100800 */
[----:B------:R-:W-:Y:S01]  /*8080*/  ISETP.NE.U32.AND P0, PT, RZ, c[0x0][0x340], PT ;  /* 0x0000d000ff007a0c */ /* 0x000fe20003f05070 */
[----:B------:R-:W-:-:S03]  /*8090*/  ULDC.64 UR4, c[0x0][0x18] ;  /* 0x0000060000047ab9 */ /* 0x000fc60000000a00 */
[----:B------:R-:W-:Y:S01]  /*80a0*/  ISETP.NE.AND.EX P1, PT, RZ, c[0x0][0x344], PT, P0 ;  /* 0x0000d100ff007a0c */ /* 0x000fe20003f25300 */
[----:B------:R-:W1:Y:S01]  /*80b0*/  S2R R7, SR_CTAID.Y ;  /* 0x0000000000077919 */ /* 0x000e620000002600 */
[----:B------:R-:W-:Y:S02]  /*80c0*/  SHF.R.S32.HI R32, RZ, 0x1f, R166 ;  /* 0x0000001fff207819 */ /* 0x000fe400000114a6 */
[----:B------:R-:W-:-:S09]  /*80d0*/  ISETP.NE.U32.AND P0, PT, RZ, c[0x0][0x348], PT ;  /* 0x0000d200ff007a0c */ /* 0x000fd20003f05070 */
[----:B------:R-:W-:Y:S01]  /*80e0*/  @P1 IMAD.MOV.U32 R2, RZ, RZ, 0x4 ;  /* 0x00000004ff021424 */ /* 0x000fe200078e00ff */
[----:B------:R-:W-:Y:S01]  /*80f0*/  LEA.HI R6, R32, R166, RZ, 0x3 ;  /* 0x000000a620067211 */ /* 0x000fe200078f18ff */
[----:B------:R-:W-:Y:S01]  /*8100*/  UIADD3 UR4, UP0, UR4, 0x10080, URZ ;  /* 0x0001008004047890 */ /* 0x000fe2000ff1e03f */
[----:B------:R-:W-:Y:S01]  /*8110*/  STL [R1+0x10], R19 ;  /* 0x0000101301007387 */ /* 0x000fe20000100800 */
[----:B------:R-:W-:Y:S02]  /*8120*/  P2R R13, PR, RZ, 0x2 ;  /* 0x00000002ff0d7803 */ /* 0x000fe40000000000 */
[----:B-1----:R-:W-:Y:S02]  /*8130*/  SHF.R.S32.HI R7, RZ, 0x1f, R7 ;  /* 0x0000001fff077819 */ /* 0x002fe40000011407 */
[----:B------:R-:W-:Y:S02]  /*8140*/  SHF.R.S32.HI R29, RZ, 0x3, R6 ;  /* 0x00000003ff1d7819 */ /* 0x000fe40000011406 */
[----:B------:R-:W-:Y:S01]  /*8150*/  ISETP.NE.AND.EX P0, PT, RZ, c[0x0][0x34c], PT, P0 ;  /* 0x0000d300ff007a0c */ /* 0x000fe20003f05300 */
[----:B--2---:R-:W-:-:S05]  /*8160*/  @P1 IMAD.WIDE R2, R40, R2, c[0x0][0x340] ;  /* 0x0000d00028021625 */ /* 0x004fca00078e0202 */
[----:B------:R3:W2:Y:S01]  /*8170*/  @P1 LDG.E R27, [R2.64] ;  /* 0x0000000e021b1981 */ /* 0x0006a2000c1e1900 */
[CC--:B------:R-:W-:Y:S01]  /*8180*/  LEA.HI R31, R32.reuse, R166.reuse, RZ, 0x4 ;  /* 0x000000a6201f7211 */ /* 0x0c0fe200078f20ff */
[----:B------:R-:W-:Y:S01]  /*8190*/  UIADD3.X UR5, URZ, UR5, URZ, UP0, !UPT ;  /* 0x000000053f057290 */ /* 0x000fe200087fe43f */
[----:B------:R-:W-:Y:S02]  /*81a0*/  LEA.HI R12, R32, R166, RZ, 0x6 ;  /* 0x000000a6200c7211 */ /* 0x000fe400078f30ff */
[----:B------:R-:W-:Y:S02]  /*81b0*/  IADD3 R142, R222, -0x1, RZ ;  /* 0xffffffffde8e7810 */ /* 0x000fe40007ffe0ff */
[----:B---3--:R-:W-:-:S05]  /*81c0*/  SHF.R.S32.HI R2, RZ, 0x1f, R0 ;  /* 0x0000001fff027819 */ /* 0x008fca0000011400 */
[----:B------:R-:W-:-:S04]  /*81d0*/  IMAD R2, R2, c[0x0][0x178], RZ ;  /* 0x00005e0002027a24 */ /* 0x000fc800078e02ff */
[C---:B------:R-:W-:Y:S02]  /*81e0*/  IMAD R4, R0.reuse, c[0x0][0x17c], R2 ;  /* 0x00005f0000047a24 */ /* 0x040fe400078e0202 */
[----:B------:R-:W-:Y:S01]  /*81f0*/  IMAD.WIDE.U32 R2, R0, c[0x0][0x178], RZ ;  /* 0x00005e0000027a25 */ /* 0x000fe200078e00ff */
[----:B------:R-:W-:-:S03]  /*8200*/  LOP3.LUT R0, R6, 0xfffffff8, RZ, 0xc0, !PT ;  /* 0xfffffff806007812 */ /* 0x000fc600078ec0ff */
[----:B------:R-:W-:Y:S02]  /*8210*/  IMAD.IADD R3, R3, 0x1, R4 ;  /* 0x0000000103037824 */ /* 0x000fe400078e0204 */
[----:B------:R-:W-:Y:S02]  /*8220*/  IMAD R4, R7, c[0x0][0x1b8], RZ ;  /* 0x00006e0007047a24 */ /* 0x000fe400078e02ff */
[----:B------:R-:W1:Y:S01]  /*8230*/  S2R R7, SR_CTAID.Y ;  /* 0x0000000000077919 */ /* 0x000e620000002600 */
[----:B------:R-:W-:Y:S01]  /*8240*/  IMAD.IADD R26, R166, 0x1, -R0 ;  /* 0x00000001a61a7824 */ /* 0x000fe200078e0a00 */
[----:B------:R-:W-:-:S03]  /*8250*/  SHF.R.S32.HI R0, RZ, 0x1f, R40 ;  /* 0x0000001fff007819 */ /* 0x000fc60000011428 */
[----:B------:R-:W-:Y:S01]  /*8260*/  IMAD R8, R26, 0x20, R29 ;  /* 0x000000201a087824 */ /* 0x000fe200078e021d */
[----:B------:R-:W-:-:S03]  /*8270*/  SEL R6, R0, RZ, !P0 ;  /* 0x000000ff00067207 */ /* 0x000fc60004000000 */
[----:B------:R-:W-:Y:S02]  /*8280*/  IMAD.IADD R8, R164, 0x1, R8 ;  /* 0x00000001a4087824 */ /* 0x000fe400078e0208 */
[----:B------:R-:W-:Y:S02]  /*8290*/  IMAD R6, R6, c[0x0][0x1c0], RZ ;  /* 0x0000700006067a24 */ /* 0x000fe400078e02ff */
[----:B------:R-:W-:Y:S02]  /*82a0*/  IMAD.MOV.U32 R0, RZ, RZ, R8 ;  /* 0x000000ffff007224 */ /* 0x000fe400078e0008 */
[C---:B-1----:R-:W-:Y:S02]  /*82b0*/  IMAD R4, R7.reuse, c[0x0][0x1bc], R4 ;  /* 0x00006f0007047a24 */ /* 0x042fe400078e0204 */
[----:B------:R-:W-:-:S04]  /*82c0*/  IMAD.WIDE.U32 R2, R7, c[0x0][0x1b8], R2 ;  /* 0x00006e0007027a25 */ /* 0x000fc800078e0002 */
[----:B------:R-:W-:-:S04]  /*82d0*/  @P2 IMAD.HI.U32 R7, R8, c[0x0][0x2c8], RZ ;  /* 0x0000b20008072a27 */ /* 0x000fc800078e00ff */
[----:B------:R-:W-:Y:S01]  /*82e0*/  IMAD.IADD R3, R3, 0x1, R4 ;  /* 0x0000000103037824 */ /* 0x000fe200078e0204 */
[----:B------:R-:W-:Y:S02]  /*82f0*/  SEL R4, R40, RZ, !P0 ;  /* 0x000000ff28047207 */ /* 0x000fe40004000000 */
[----:B------:R-:W-:-:S03]  /*8300*/  @P2 SHF.R.U32.HI R0, RZ, c[0x0][0x2cc], R7 ;  /* 0x0000b300ff002a19 */ /* 0x000fc60000011607 */
[C---:B------:R-:W-:Y:S01]  /*8310*/  IMAD R7, R4.reuse, c[0x0][0x1c4], R6 ;  /* 0x0000710004077a24 */ /* 0x040fe200078e0206 */
[----:B------:R-:W-:Y:S01]  /*8320*/  SHF.R.S32.HI R6, RZ, 0x1f, R0 ;  /* 0x0000001fff067819 */ /* 0x000fe20000011400 */
[----:B------:R-:W-:-:S04]  /*8330*/  IMAD.WIDE.U32 R2, R4, c[0x0][0x1c0], R2 ;  /* 0x0000700004027a25 */ /* 0x000fc800078e0002 */
[----:B------:R-:W-:Y:S02]  /*8340*/  IMAD.MOV R4, RZ, RZ, -R0 ;  /* 0x000000ffff047224 */ /* 0x000fe400078e0a00 */
[----:B------:R-:W-:Y:S01]  /*8350*/  IMAD.IADD R3, R3, 0x1, R7 ;  /* 0x0000000103037824 */ /* 0x000fe200078e0207 */
[----:B------:R-:W-:Y:S01]  /*8360*/  LOP3.LUT R7, R31, 0xfffffff0, RZ, 0xc0, !PT ;  /* 0xfffffff01f077812 */ /* 0x000fe200078ec0ff */
[----:B------:R-:W-:Y:S02]  /*8370*/  IMAD R6, R6, c[0x0][0x1b0], RZ ;  /* 0x00006c0006067a24 */ /* 0x000fe400078e02ff */
[----:B------:R-:W-:Y:S02]  /*8380*/  IMAD R4, R4, c[0x0][0x2c4], R8 ;  /* 0x0000b10004047a24 */ /* 0x000fe400078e0208 */
[C---:B------:R-:W-:Y:S02]  /*8390*/  IMAD R6, R0.reuse, c[0x0][0x1b4], R6 ;  /* 0x00006d0000067a24 */ /* 0x040fe400078e0206 */
[----:B------:R-:W-:Y:S01]  /*83a0*/  IMAD.WIDE.U32 R2, R0, c[0x0][0x1b0], R2 ;  /* 0x00006c0000027a25 */ /* 0x000fe200078e0002 */
[----:B------:R-:W-:-:S03]  /*83b0*/  SHF.R.S32.HI R0, RZ, 0x1f, R4 ;  /* 0x0000001fff007819 */ /* 0x000fc60000011404 */
[----:B------:R-:W-:Y:S02]  /*83c0*/  IMAD.IADD R3, R3, 0x1, R6 ;  /* 0x0000000103037824 */ /* 0x000fe400078e0206 */
[----:B------:R-:W-:Y:S02]  /*83d0*/  IMAD R0, R0, c[0x0][0x1a8], RZ ;  /* 0x00006a0000007a24 */ /* 0x000fe400078e02ff */
[----:B------:R-:W-:-:S04]  /*83e0*/  IMAD.WIDE.U32 R2, R4, c[0x0][0x1a8], R2 ;  /* 0x00006a0004027a25 */ /* 0x000fc800078e0002 */
[----:B------:R-:W-:Y:S01]  /*83f0*/  IMAD R10, R4, c[0x0][0x1ac], R0 ;  /* 0x00006b00040a7a24 */ /* 0x000fe200078e0200 */
[----:B------:R-:W-:Y:S01]  /*8400*/  LEA R20, P0, R2, c[0x0][0x160], 0x1 ;  /* 0x0000580002147a11 */ /* 0x000fe200078008ff */
[----:B------:R-:W-:Y:S02]  /*8410*/  IMAD.IADD R0, R166, 0x1, -R7 ;  /* 0x00000001a6007824 */ /* 0x000fe400078e0a07 */
[----:B------:R-:W-:Y:S02]  /*8420*/  IMAD.SHL.U32 R4, R29, 0x40, RZ ;  /* 0x000000401d047824 */ /* 0x000fe400078e00ff */
[----:B------:R-:W-:Y:S01]  /*8430*/  IMAD.U32 R6, RZ, RZ, UR4 ;  /* 0x00000004ff067e24 */ /* 0x000fe2000f8e00ff */
[----:B------:R-:W-:Y:S01]  /*8440*/  SHF.R.S32.HI R11, RZ, 0x1f, R0 ;  /* 0x0000001fff0b7819 */ /* 0x000fe20000011400 */
[----:B------:R-:W-:Y:S01]  /*8450*/  IMAD.U32 R7, RZ, RZ, UR5 ;  /* 0x00000005ff077e24 */ /* 0x000fe2000f8e00ff */
[----:B------:R-:W-:Y:S01]  /*8460*/  LOP3.LUT R4, R4, 0x1c0, RZ, 0xc0, !PT ;  /* 0x000001c004047812 */ /* 0x000fe200078ec0ff */
[----:B------:R-:W-:Y:S01]  /*8470*/  IMAD.SHL.U32 R8, R26, 0x8, RZ ;  /* 0x000000081a087824 */ /* 0x000fe200078e00ff */
[----:B------:R-:W-:Y:S01]  /*8480*/  LEA.HI R30, R11, R0, RZ, 0x3 ;  /* 0x000000000b1e7211 */ /* 0x000fe200078f18ff */
[----:B------:R-:W-:Y:S01]  /*8490*/  IMAD.IADD R3, R3, 0x1, R10 ;  /* 0x0000000103037824 */ /* 0x000fe200078e020a */
[----:B------:R1:W-:Y:S01]  /*84a0*/  STL.64 [R1+0x8], R6 ;  /* 0x0000080601007387 */ /* 0x0003e20000100a00 */
[----:B------:R-:W-:-:S02]  /*84b0*/  SHF.R.U32.HI R9, RZ, 0x3, R4 ;  /* 0x00000003ff097819 */ /* 0x000fc40000011604 */
[----:B------:R-:W-:Y:S02]  /*84c0*/  LOP3.LUT R4, R4, 0x38, R8, 0xf8, !PT ;  /* 0x0000003804047812 */ /* 0x000fe400078ef808 */
[----:B------:R-:W-:Y:S02]  /*84d0*/  LEA.HI.X R18, R2, c[0x0][0x164], R3, 0x1, P0 ;  /* 0x0000590002127a11 */ /* 0x000fe400000f0c03 */
[----:B------:R-:W-:Y:S02]  /*84e0*/  ISETP.NE.AND P0, PT, R13, RZ, PT ;  /* 0x000000ff0d00720c */ /* 0x000fe40003f05270 */
[C---:B------:R-:W-:Y:S02]  /*84f0*/  IADD3 R22, R8.reuse, 0x40, RZ ;  /* 0x0000004008167810 */ /* 0x040fe40007ffe0ff */
[C---:B------:R-:W-:Y:S02]  /*8500*/  IADD3 R23, R8.reuse, 0x80, RZ ;  /* 0x0000008008177810 */ /* 0x040fe40007ffe0ff */
[----:B------:R-:W-:-:S02]  /*8510*/  IADD3 R24, R8, 0xc0, RZ ;  /* 0x000000c008187810 */ /* 0x000fc40007ffe0ff */
[----:B------:R-:W-:Y:S01]  /*8520*/  LOP3.LUT R4, R4, R9, RZ, 0x3c, !PT ;  /* 0x0000000904047212 */ /* 0x000fe200078e3cff */
[----:B------:R-:W-:Y:S01]  /*8530*/  IMAD.MOV.U32 R9, RZ, RZ, 0x10 ;  /* 0x00000010ff097424 */ /* 0x000fe200078e00ff */
[----:B------:R-:W-:Y:S02]  /*8540*/  ISETP.GE.AND P3, PT, R8, c[0x0][0x198], PT ;  /* 0x0000660008007a0c */ /* 0x000fe40003f66270 */
[----:B------:R-:W-:Y:S02]  /*8550*/  ISETP.GE.AND P6, PT, R22, c[0x0][0x198], PT ;  /* 0x0000660016007a0c */ /* 0x000fe40003fc6270 */
[----:B------:R-:W-:Y:S02]  /*8560*/  ISETP.GE.AND P5, PT, R23, c[0x0][0x198], PT ;  /* 0x0000660017007a0c */ /* 0x000fe40003fa6270 */
[----:B------:R-:W-:Y:S02]  /*8570*/  ISETP.GE.AND P4, PT, R24, c[0x0][0x198], PT ;  /* 0x0000660018007a0c */ /* 0x000fe40003f86270 */
[----:B-1----:R-:W-:Y:S01]  /*8580*/  LOP3.LUT R7, R30, 0xfffffff8, RZ, 0xc0, !PT ;  /* 0xfffffff81e077812 */ /* 0x002fe200078ec0ff */
[----:B------:R-:W-:-:S04]  /*8590*/  IMAD.SHL.U32 R6, R12, 0x8, RZ ;  /* 0x000000080c067824 */ /* 0x000fc800078e00ff */
[----:B------:R-:W-:Y:S01]  /*85a0*/  IMAD.IADD R28, R0, 0x1, -R7 ;  /* 0x00000001001c7824 */ /* 0x000fe200078e0a07 */
[----:B------:R-:W-:Y:S01]  /*85b0*/  LOP3.LUT R21, R4, 0xfffffe00, R6, 0xf8, !PT ;  /* 0xfffffe0004157812 */ /* 0x000fe200078ef806 */
[----:B------:R-:W-:-:S03]  /*85c0*/  IMAD.MOV.U32 R6, RZ, RZ, 0x20 ;  /* 0x00000020ff067424 */ /* 0x000fc600078e00ff */
[----:B------:R-:W-:-:S05]  /*85d0*/  R2P PR, R28, 0x6 ;  /* 0x000000061c007804 */ /* 0x000fca0000000000 */
[----:B------:R-:W-:Y:S02]  /*85e0*/  SEL R9, R9, 0xfffffff0, !P1 ;  /* 0xfffffff009097807 */ /* 0x000fe40004800000 */
[----:B------:R-:W-:Y:S01]  /*85f0*/  SEL R6, R6, 0xffffffe0, !P2 ;  /* 0xffffffe006067807 */ /* 0x000fe20005000000 */
[----:B--2---:R-:W-:Y:S01]  /*8600*/  @!P0 IMAD.MOV.U32 R27, RZ, RZ, R40 ;  /* 0x000000ffff1b8224 */ /* 0x004fe200078e0028 */
[----:B------:R-:W-:Y:S05]  /*8610*/  BRA.DIV ~URZ, `(.L_x_1183) ;  /* 0x00012de27f007947 */ /* 0x000fea000b800000 */
[----:B------:R1:W2:Y:S02]  /*8620*/  SHFL.IDX PT, R0, R18, RZ, 0x181f ;  /* 0x00181fff12007589 */ /* 0x0002a400000e0000 */
.L_x_1313:
[----:B------:R-:W-:Y:S05]  /*8630*/  BRA.DIV ~URZ, `(.L_x_1184) ;  /* 0x00012e427f007947 */ /* 0x000fea000b800000 */
[----:B------:R3:W4:Y:S02]  /*8640*/  SHFL.IDX PT, R2, R20, RZ, 0x181f ;  /* 0x00181fff14027589 */ /* 0x00072400000e0000 */
.L_x_1314:
[----:B------:R-:W-:Y:S01]  /*8650*/  IMAD R19, R19, c[0x0][0x2c4], RZ ;  /* 0x0000b10013137a24 */ /* 0x000fe200078e02ff */
[----:B------:R-:W-:Y:S01]  /*8660*/  IADD3 R17, R164, R29, RZ ;  /* 0x0000001da4117210 */ /* 0x000fe20007ffe0ff */
[----:B------:R-:W-:Y:S01]  /*8670*/  BSSY B0, `(.L_x_1185) ;  /* 0x0000019000007945 */ /* 0x000fe20003800000 */
[----:B--2---:R-:W-:Y:S02]  /*8680*/  MOV R3, R0 ;  /* 0x0000000000037202 */ /* 0x004fe40000000f00 */
[----:B------:R-:W-:-:S13]  /*8690*/  ISETP.GE.AND P0, PT, R17, R19, PT ;  /* 0x000000131100720c */ /* 0x000fda0003f06270 */
[----:B------:R-:W-:Y:S05]  /*86a0*/  @P0 BRA `(.L_x_1186) ;  /* 0x0000015000000947 */ /* 0x000fea0003800000 */
[----:B------:R-:W-:Y:S01]  /*86b0*/  SHF.R.S32.HI R7, RZ, 0x1f, R22 ;  /* 0x0000001fff077819 */ /* 0x000fe20000011416 */
[----:B----4-:R-:W-:Y:S01]  /*86c0*/  IMAD.WIDE R14, R8, 0x2, R2 ;  /* 0x00000002080e7825 */ /* 0x010fe200078e0202 */
        /* <DEDUP_REMOVED lines=11> */
[----:B------:R-:W-:Y:S01]  /*8780*/  @!PT LDS RZ, [RZ] ;  /* 0x00000000fffff984 */ /* 0x000fe20000000800 */
[----:B------:R-:W-:Y:S01]  /*8790*/  @!PT LDS RZ, [RZ] ;  /* 0x00000000fffff984 */ /* 0x000fe20000000800 */
[----:B------:R2:W-:Y:S01]  /*87a0*/  LDGSTS.E.BYPASS.LTC128B.128 [R0+0x10080], [R14.64], !P3 ;  /* 0x100800000e007fae */ /* 0x0005e2000d901d4e */
[----:B------:R-:W-:-:S03]  /*87b0*/  IMAD.WIDE R10, R4, 0x2, R2 ;  /* 0x00000002040a7825 */ /* 0x000fc600078e0202 */
[----:B------:R2:W-:Y:S01]  /*87c0*/  LDGSTS.E.BYPASS.LTC128B.128 [R0+0x14080], [R12.64], !P6 ;  /* 0x140800000c007fae */ /* 0x0005e2000f101d4e */
[----:B------:R-:W-:-:S03]  /*87d0*/  IMAD.WIDE R2, R16, 0x2, R2 ;  /* 0x0000000210027825 */ /* 0x000fc600078e0202 */
[----:B------:R2:W-:Y:S04]  /*87e0*/  LDGSTS.E.BYPASS.LTC128B.128 [R0+0x18080], [R10.64], !P5 ;  /* 0x180800000a007fae */ /* 0x0005e8000e901d4e */
[----:B------:R2:W-:Y:S02]  /*87f0*/  LDGSTS.E.BYPASS.LTC128B.128 [R0+0x1c080], [R2.64], !P4 ;  /* 0x1c08000002007fae */ /* 0x0005e4000e101d4e */
.L_x_1186:
[----:B------:R-:W-:Y:S05]  /*8800*/  BSYNC B0 ;  /* 0x0000000000007941 */ /* 0x000fea0003800000 */
.L_x_1185:
[----:B------:R-:W-:Y:S05]  /*8810*/  BRA.DIV ~URZ, `(.L_x_1187) ;  /* 0x00012ce27f007947 */ /* 0x000fea000b800000 */
[----:B------:R1:W2:Y:S04]  /*8820*/  SHFL.IDX PT, R4, R18, 0x1, 0x181f ;  /* 0x00381f0012047f89 */ /* 0x0002a800000e0000 */
[----:B--2-4-:R1:W2:Y:S02]  /*8830*/  SHFL.IDX PT, R2, R20, 0x1, 0x181f ;  /* 0x00381f0014027f89 */ /* 0x0142a400000e0000 */
.L_x_1315:
[----:B------:R-:W-:Y:S01]  /*8840*/  IADD3 R0, R17, 0x20, RZ ;  /* 0x0000002011007810 */ /* 0x000fe20007ffe0ff */
[----:B------:R-:W-:Y:S01]  /*8850*/  BSSY B0, `(.L_x_1188) ;  /* 0x0000019000007945 */ /* 0x000fe20003800000 */
[----:B------:R-:W-:-:S02]  /*8860*/  IMAD.MOV.U32 R3, RZ, RZ, R4 ;  /* 0x000000ffff037224 */ /* 0x000fc400078e0004 */
[----:B------:R-:W-:-:S13]  /*8870*/  ISETP.GE.AND P0, PT, R0, R19, PT ;  /* 0x000000130000720c */ /* 0x000fda0003f06270 */
[----:B------:R-:W-:Y:S05]  /*8880*/  @P0 BRA `(.L_x_1189) ;  /* 0x0000015000000947 */ /* 0x000fea0003800000 */
[----:B------:R-:W-:Y:S01]  /*8890*/  SHF.R.S32.HI R7, RZ, 0x1f, R22 ;  /* 0x0000001fff077819 */ /* 0x000fe20000011416 */
[----:B--2---:R-:W-:Y:S01]  /*88a0*/  IMAD.WIDE R14, R8, 0x2, R2 ;  /* 0x00000002080e7825 */ /* 0x004fe200078e0202 */
        /* <DEDUP_REMOVED lines=19> */
.L_x_1189:
[----:B------:R-:W-:Y:S05]  /*89e0*/  BSYNC B0 ;  /* 0x0000000000007941 */ /* 0x000fea0003800000 */
.L_x_1188:
[----:B------:R-:W-:Y:S05]  /*89f0*/  BRA.DIV ~URZ, `(.L_x_1190) ;  /* 0x00012bf27f007947 */ /* 0x000fea000b800000 */
[----:B------:R4:W1:Y:S02]  /*8a00*/  SHFL.IDX PT, R4, R18, 0x2, 0x181f ;  /* 0x00581f0012047f89 */ /* 0x00086400000e0000 */
.L_x_1316:
[----:B------:R-:W-:Y:S05]  /*8a10*/  BRA.DIV ~URZ, `(.L_x_1191) ;  /* 0x00012c527f007947 */ /* 0x000fea000b800000 */
[----:B--2---:R2:W3:Y:S02]  /*8a20*/  SHFL.IDX PT, R2, R20, 0x2, 0x181f ;  /* 0x00581f0014027f89 */ /* 0x0044e400000e0000 */
.L_x_1317:
[----:B------:R-:W-:Y:S01]  /*8a30*/  IADD3 R0, R17, 0x40, RZ ;  /* 0x0000004011007810 */ /* 0x000fe20007ffe0ff */
[----:B------:R-:W-:Y:S01]  /*8a40*/  BSSY B0, `(.L_x_1192) ;  /* 0x0000019000007945 */ /* 0x000fe20003800000 */
[----:B-1----:R-:W-:Y:S02]  /*8a50*/  IMAD.MOV.U32 R3, RZ, RZ, R4 ;  /* 0x000000ffff037224 */ /* 0x002fe400078e0004 */
[----:B------:R-:W-:-:S13]  /*8a60*/  ISETP.GE.AND P0, PT, R0, R19, PT ;  /* 0x000000130000720c */ /* 0x000fda0003f06270 */
[----:B------:R-:W-:Y:S05]  /*8a70*/  @P0 BRA `(.L_x_1193) ;  /* 0x0000015000000947 */ /* 0x000fea0003800000 */
[----:B------:R-:W-:Y:S01]  /*8a80*/  SHF.R.S32.HI R7, RZ, 0x1f, R22 ;  /* 0x0000001fff077819 */ /* 0x000fe20000011416 */
[----:B---3--:R-:W-:Y:S01]  /*8a90*/  IMAD.WIDE R14, R8, 0x2, R2 ;  /* 0x00000002080e7825 */ /* 0x008fe200078e0202 */
        /* <DEDUP_REMOVED lines=19> */
.L_x_1193:
[----:B------:R-:W-:Y:S05]  /*8bd0*/  BSYNC B0 ;  /* 0x0000000000007941 */ /* 0x000fea0003800000 */
.L_x_1192:
[----:B------:R-:W-:Y:S05]  /*8be0*/  BRA.DIV ~URZ, `(.L_x_1194) ;  /* 0x00012b027f007947 */ /* 0x000fea000b800000 */
[----:B-1----:R1:W2:Y:S04]  /*8bf0*/  SHFL.IDX PT, R11, R18, 0x3, 0x181f ;  /* 0x00781f00120b7f89 */ /* 0x0022a800000e0000 */
[----:B------:R1:W4:Y:S02]  /*8c00*/  SHFL.IDX PT, R10, R20, 0x3, 0x181f ;  /* 0x00781f00140a7f89 */ /* 0x00032400000e0000 */
.L_x_1318:
[----:B----4-:R-:W4:Y:S04]  /*8c10*/  LDL R126, [R1] ;  /* 0x00000000017e7983 */ /* 0x010f280000100800 */
[----:B------:R1:W5:Y:S04]  /*8c20*/  LDL R25, [R1+0x64] ;  /* 0x0000640001197983 */ /* 0x0003680000100800 */
[----:B------:R1:W5:Y:S01]  /*8c30*/  LDL R241, [R1+0x48] ;  /* 0x0000480001f17983 */ /* 0x0003620000100800 */
[----:B------:R-:W-:Y:S01]  /*8c40*/  IADD3 R0, R17, 0x60, RZ ;  /* 0x0000006011007810 */ /* 0x000fe20007ffe0ff */
[----:B------:R-:W-:Y:S01]  /*8c50*/  ULDC.64 UR4, c[0x0][0x40] ;  /* 0x0000100000047ab9 */ /* 0x000fe20000000a00 */
[----:B---3--:R-:W-:Y:S01]  /*8c60*/  IADD3 R2, P1, R1, c[0x0][0x20], RZ ;  /* 0x0000080001027a10 */ /* 0x008fe20007f3e0ff */
[----:B------:R-:W-:Y:S01]  /*8c70*/  UIADD3 UR4, UP0, UR4, 0x160, URZ ;  /* 0x0000016004047890 */ /* 0x000fe2000ff1e03f */
[----:B------:R-:W-:Y:S01]  /*8c80*/  ISETP.GE.AND P0, PT, R0, R19, PT ;  /* 0x000000130000720c */ /* 0x000fe20003f06270 */
[----:B-12---:R-:W1:Y:S01]  /*8c90*/  S2R R20, SR_CTAID.Y ;  /* 0x0000000000147919 */ /* 0x006e620000002600 */
[----:B------:R-:W-:Y:S01]  /*8ca0*/  SHF.R.S32.HI R15, RZ, 0x4, R31 ;  /* 0x00000004ff0f7819 */ /* 0x000fe2000001141f */
[----:B------:R-:W-:Y:S01]  /*8cb0*/  IMAD.X R3, RZ, RZ, c[0x0][0x24], P1 ;  /* 0x00000900ff037624 */ /* 0x000fe200008e06ff */
[----:B------:R-:W-:Y:S01]  /*8cc0*/  UIADD3.X UR5, URZ, UR5, URZ, UP0, !UPT ;  /* 0x000000053f057290 */ /* 0x000fe200087fe43f */
[----:B------:R-:W-:Y:S01]  /*8cd0*/  IADD3 R16, P2, R2, 0x48, RZ ;  /* 0x0000004802107810 */ /* 0x000fe20007f5e0ff */
[----:B------:R-:W-:Y:S01]  /*8ce0*/  IMAD.WIDE.U32 R242, R27, c[0x0][0x2b0], RZ ;  /* 0x0000ac001bf27a25 */ /* 0x000fe200078e00ff */
[----:B------:R-:W-:Y:S01]  /*8cf0*/  LOP3.LUT R212, R212, 0xfffffeff, RZ, 0xc0, !PT ;  /* 0xfffffeffd4d47812 */ /* 0x000fe200078ec0ff */
[----:B------:R-:W-:Y:S02]  /*8d00*/  STL.64 [R1+0x20], R2 ;  /* 0x0000200201007387 */ /* 0x000fe40000100a00 */
[----:B------:R-:W-:-:S03]  /*8d10*/  IMAD.X R17, RZ, RZ, R3, P2 ;  /* 0x000000ffff117224 */ /* 0x000fc600010e0603 */
[----:B------:R-:W-:Y:S01]  /*8d20*/  @!P0 IMAD.SHL.U32 R18, R21, 0x2, RZ ;  /* 0x0000000215128824 */ /* 0x000fe200078e00ff */
[----:B------:R-:W-:Y:S01]  /*8d30*/  @!P0 SHF.R.S32.HI R0, RZ, 0x1f, R24 ;  /* 0x0000001fff008819 */ /* 0x000fe20000011418 */
[----:B------:R-:W-:Y:S01]  /*8d40*/  @!P0 IMAD.WIDE R12, R8, 0x2, R10 ;  /* 0x00000002080c8825 */ /* 0x000fe200078e020a */
[----:B------:R-:W-:Y:S01]  /*8d50*/  @!P0 SHF.R.S32.HI R4, RZ, 0x1f, R23 ;  /* 0x0000001fff048819 */ /* 0x000fe20000011417 */
[----:B------:R-:W-:Y:S01]  /*8d60*/  STL.64 [R1+0x30], R16 ;  /* 0x0000301001007387 */ /* 0x000fe20000100a00 */
[----:B------:R-:W-:Y:S02]  /*8d70*/  @!P0 LEA.HI R8, R0, R24, RZ, 0x3 ;  /* 0x0000001800088211 */ /* 0x000fe400078f18ff */
[----:B------:R-:W-:Y:S01]  /*8d80*/  @!P0 SHF.R.S32.HI R7, RZ, 0x1f, R22 ;  /* 0x0000001fff078819 */ /* 0x000fe20000011416 */
[----:B------:R-:W-:Y:S01]  /*8d90*/  @!PT LDS RZ, [RZ] ;  /* 0x00000000fffff984 */ /* 0x000fe20000000800 */
[----:B------:R-:W-:Y:S01]  /*8da0*/  @!PT LDS RZ, [RZ] ;  /* 0x00000000fffff984 */ /* 0x000fe20000000800 */
[----:B------:R-:W-:Y:S01]  /*8db0*/  @!PT LDS RZ, [RZ] ;  /* 0x00000000fffff984 */ /* 0x000fe20000000800 */
[----:B------:R2:W-:Y:S01]  /*8dc0*/  @!P0 LDGSTS.E.BYPASS.LTC128B.128 [R18+0x13080], [R12.64], !P3 ;  /* 0x130800000c128fae */ /* 0x0005e2000d901d4e */
[----:B------:R-:W-:Y:S02]  /*8dd0*/  IADD3 R14, P3, R2, 0x10, RZ ;  /* 0x00000010020e7810 */ /* 0x000fe40007f7e0ff */
[----:B------:R-:W-:-:S02]  /*8de0*/  @!P0 LEA.HI R19, R4, R23, RZ, 0x3 ;  /* 0x0000001704138211 */ /* 0x000fc400078f18ff */
[----:B------:R-:W-:Y:S02]  /*8df0*/  @!P0 LEA.HI R7, R7, R22, RZ, 0x3 ;  /* 0x0000001607078211 */ /* 0x000fe400078f18ff */
[----:B------:R-:W-:Y:S02]  /*8e00*/  @!P0 LOP3.LUT R8, R8, 0xfffffff8, RZ, 0xc0, !PT ;  /* 0xfffffff808088812 */ /* 0x000fe400078ec0ff */
[----:B------:R-:W-:Y:S02]  /*8e10*/  @!P0 LOP3.LUT R4, R7, 0xfffffff8, RZ, 0xc0, !PT ;  /* 0xfffffff807048812 */ /* 0x000fe400078ec0ff */
[----:B-1----:R-:W-:Y:S02]  /*8e20*/  SHF.R.S32.HI R33, RZ, 0x1f, R20 ;  /* 0x0000001fff217819 */ /* 0x002fe40000011414 */
[----:B------:R-:W1:Y:S01]  /*8e30*/  S2R R20, SR_CTAID.Y ;  /* 0x0000000000147919 */ /* 0x000e620000002600 */
[----:B--2---:R-:W-:Y:S02]  /*8e40*/  LEA.HI R13, R31, R15, RZ, 0x1 ;  /* 0x0000000f1f0d7211 */ /* 0x004fe400078f08ff */
[----:B------:R-:W-:-:S02]  /*8e50*/  IADD3 R12, P1, R2, 0x4, RZ ;  /* 0x00000004020c7810 */ /* 0x000fc40007f3e0ff */
[----:B------:R-:W-:-:S03]  /*8e60*/  LOP3.LUT R0, R13, 0xfffffffe, RZ, 0xc0, !PT ;  /* 0xfffffffe0d007812 */ /* 0x000fc600078ec0ff */
[--C-:B------:R-:W-:Y:S02]  /*8e70*/  IMAD.X R13, RZ, RZ, R3.reuse, P1 ;  /* 0x000000ffff0d7224 */ /* 0x100fe400008e0603 */
[----:B------:R-:W-:Y:S02]  /*8e80*/  IMAD.IADD R23, R15, 0x1, -R0 ;  /* 0x000000010f177824 */ /* 0x000fe400078e0a00 */
[----:B------:R-:W-:Y:S01]  /*8e90*/  IMAD.X R15, RZ, RZ, R3, P3 ;  /* 0x000000ffff0f7224 */ /* 0x000fe200018e0603 */
[----:B------:R2:W-:Y:S01]  /*8ea0*/  STL.64 [R1+0x38], R12 ;  /* 0x0000380c01007387 */ /* 0x0005e20000100a00 */
[----:B------:R-:W-:Y:S02]  /*8eb0*/  IMAD.SHL.U32 R0, R28, 0x40, RZ ;  /* 0x000000401c007824 */ /* 0x000fe400078e00ff */
[----:B------:R-:W-:Y:S01]  /*8ec0*/  IMAD.SHL.U32 R7, R23, 0x8, RZ ;  /* 0x0000000817077824 */ /* 0x000fe200078e00ff */
[----:B------:R3:W-:Y:S02]  /*8ed0*/  STL.64 [R1+0x28], R14 ;  /* 0x0000280e01007387 */ /* 0x0007e40000100a00 */
[----:B------:R-:W-:-:S04]  /*8ee0*/  LOP3.LUT R0, R0, 0x1c0, RZ, 0xc0, !PT ;  /* 0x000001c000007812 */ /* 0x000fc800078ec0ff */
[----:B------:R-:W-:Y:S02]  /*8ef0*/  LOP3.LUT R7, R0, 0x8, R7, 0xf8, !PT ;  /* 0x0000000800077812 */ /* 0x000fe400078ef807 */
[----:B------:R-:W-:-:S04]  /*8f00*/  SHF.R.U32.HI R0, RZ, 0x3, R0 ;  /* 0x00000003ff007819 */ /* 0x000fc80000011600 */
[----:B------:R-:W-:Y:S01]  /*8f10*/  LOP3.LUT R22, R7, R0, RZ, 0x3c, !PT ;  /* 0x0000000007167212 */ /* 0x000fe200078e3cff */
[----:B------:R-:W-:Y:S01]  /*8f20*/  IMAD.SHL.U32 R7, R30, 0x40, RZ ;  /* 0x000000401e077824 */ /* 0x000fe200078e00ff */
[----:B------:R-:W-:Y:S01]  /*8f30*/  SHF.R.S32.HI R0, RZ, 0x1f, R27 ;  /* 0x0000001fff007819 */ /* 0x000fe2000001141b */
[----:B-1----:R-:W-:-:S03]  /*8f40*/  IMAD.WIDE.U32 R30, R20, c[0x0][0x210], RZ ;  /* 0x00008400141e7a25 */ /* 0x002fc600078e00ff */
[----:B------:R-:W-:Y:S01]  /*8f50*/  LOP3.LUT R21, R7, 0xfffffe00, RZ, 0xc0, !PT ;  /* 0xfffffe0007157812 */ /* 0x000fe200078ec0ff */
[----:B------:R-:W-:Y:S01]  /*8f60*/  IMAD R0, R0, c[0x0][0x2b0], RZ ;  /* 0x0000ac0000007a24 */ /* 0x000fe200078e02ff */
[----:B--2---:R-:W-:Y:S01]  /*8f70*/  IADD3 R12, P1, R2, 0x8, RZ ;  /* 0x00000008020c7810 */ /* 0x004fe20007f3e0ff */
[----:B---3--:R-:W-:Y:S02]  /*8f80*/  IMAD.U32 R14, RZ, RZ, UR4 ;  /* 0x00000004ff0e7e24 */ /* 0x008fe4000f8e00ff */
[----:B------:R-:W-:Y:S02]  /*8f90*/  IMAD.U32 R15, RZ, RZ, UR5 ;  /* 0x00000005ff0f7e24 */ /* 0x000fe4000f8e00ff */
[----:B------:R-:W-:-:S03]  /*8fa0*/  IMAD.X R13, RZ, RZ, R3, P1 ;  /* 0x000000ffff0d7224 */ /* 0x000fc600008e0603 */
[----:B------:R1:W-:Y:S04]  /*8fb0*/  STL.64 [R1+0x18], R14 ;  /* 0x0000180e01007387 */ /* 0x0003e80000100a00 */
[----:B------:R2:W-:Y:S01]  /*8fc0*/  STL.64 [R1+0x40], R12 ;  /* 0x0000400c01007387 */ /* 0x0005e20000100a00 */
[----:B-1----:R-:W-:Y:S01]  /*8fd0*/  @!P0 IMAD.WIDE R14, R4, 0x2, R10 ;  /* 0x00000002040e8825 */ /* 0x002fe200078e020a */
[----:B--2---:R-:W-:-:S04]  /*8fe0*/  @!P0 LOP3.LUT R12, R19, 0xfffffff8, RZ, 0xc0, !PT ;  /* 0xfffffff8130c8812 */ /* 0x004fc800078ec0ff */
[----:B------:R1:W-:Y:S01]  /*8ff0*/  @!P0 LDGSTS.E.BYPASS.LTC128B.128 [R18+0x17080], [R14.64], !P6 ;  /* 0x170800000e128fae */ /* 0x0003e2000f101d4e */
[----:B------:R-:W-:-:S04]  /*9000*/  @!P0 IMAD.WIDE R12, R12, 0x2, R10 ;  /* 0x000000020c0c8825 */ /* 0x000fc800078e020a */
[----:B------:R-:W-:Y:S01]  /*9010*/  @!P0 IMAD.WIDE R10, R8, 0x2, R10 ;  /* 0x00000002080a8825 */ /* 0x000fe200078e020a */
[----:B------:R2:W-:Y:S03]  /*9020*/  @!P0 LDGSTS.E.BYPASS.LTC128B.128 [R18+0x1b080], [R12.64], !P5 ;  /* 0x1b0800000c128fae */ /* 0x0005e6000e901d4e */
[----:B------:R-:W-:Y:S01]  /*9030*/  IMAD R8, R33, c[0x0][0x210], RZ ;  /* 0x0000840021087a24 */ /* 0x000fe200078e02ff */
[----:B------:R3:W-:Y:S01]  /*9040*/  @!P0 LDGSTS.E.BYPASS.LTC128B.128 [R18+0x1f080], [R10.64], !P4 ;  /* 0x1f0800000a128fae */ /* 0x0007e2000e101d4e */
[----:B------:R-:W-:Y:S02]  /*9050*/  LOP3.LUT P0, RZ, R26, 0x4, RZ, 0xc0, !PT ;  /* 0x000000041aff7812 */ /* 0x000fe4000780c0ff */
[----:B------:R-:W-:Y:S01]  /*9060*/  IMAD R8, R20, c[0x0][0x214], R8 ;  /* 0x0000850014087a24 */ /* 0x000fe200078e0208 */
[----:B------:R-:W0:Y:S01]  /*9070*/  LDGDEPBAR ;  /* 0x00000000000079af */ /* 0x000e220000000000 */
[----:B------:R-:W-:Y:S02]  /*9080*/  WARPSYNC 0xffffffff ;  /* 0xffffffff00007948 */ /* 0x000fe40003800000 */
[----:B------:R-:W-:-:S02]  /*9090*/  IMAD.IADD R246, R31, 0x1, R8 ;  /* 0x000000011ff67824 */ /* 0x000fc400078e0208 */
[----:B--2---:R-:W-:Y:S02]  /*90a0*/  IMAD.MOV.U32 R13, RZ, RZ, 0x20 ;  /* 0x00000020ff0d7424 */ /* 0x004fe400078e00ff */
[----:B------:R-:W-:Y:S02]  /*90b0*/  IMAD.SHL.U32 R12, R26, 0x40, RZ ;  /* 0x000000401a0c7824 */ /* 0x000fe400078e00ff */
[----:B---3--:R-:W-:Y:S01]  /*90c0*/  IMAD R11, R27, c[0x0][0x2b4], R0 ;  /* 0x0000ad001b0b7a24 */ /* 0x008fe200078e0200 */
[----:B------:R-:W-:Y:S01]  /*90d0*/  SEL R7, R13, 0xffffffe0, !P0 ;  /* 0xffffffe00d077807 */ /* 0x000fe20004000000 */
[----:B------:R-:W-:Y:S02]  /*90e0*/  IMAD R10, R33, c[0x0][0x1e8], RZ ;  /* 0x00007a00210a7a24 */ /* 0x000fe400078e02ff */
[----:B-1----:R-:W-:-:S04]  /*90f0*/  IMAD.WIDE.U32 R18, R20, c[0x0][0x1e8], RZ ;  /* 0x00007a0014127a25 */ /* 0x002fc800078e00ff */
[----:B------:R-:W-:Y:S01]  /*9100*/  IMAD R10, R20, c[0x0][0x1ec], R10 ;  /* 0x00007b00140a7a24 */ /* 0x000fe200078e020a */
[----:B------:R-:W-:Y:S01]  /*9110*/  LOP3.LUT R20, R12, 0x1c0, RZ, 0xc0, !PT ;  /* 0x000001c00c147812 */ /* 0x000fe200078ec0ff */
[----:B------:R-:W-:Y:S02]  /*9120*/  IMAD.IADD R244, R243, 0x1, R11 ;  /* 0x00000001f3f47824 */ /* 0x000fe400078e020b */
[----:B------:R-:W-:Y:S01]  /*9130*/  IMAD.IADD R245, R19, 0x1, R10 ;  /* 0x0000000113f57824 */ /* 0x000fe200078e020a */
[----:B----4-:R-:W-:-:S04]  /*9140*/  SHF.R.S32.HI R14, RZ, 0x1f, R126 ;  /* 0x0000001fff0e7819 */ /* 0x010fc8000001147e */
[----:B------:R-:W-:-:S04]  /*9150*/  LEA.HI R4, R14, R126, RZ, 0x3 ;  /* 0x0000007e0e047211 */ /* 0x000fc800078f18ff */
[----:B------:R-:W-:-:S05]  /*9160*/  LOP3.LUT R0, R4, 0xfffffff8, RZ, 0xc0, !PT ;  /* 0xfffffff804007812 */ /* 0x000fca00078ec0ff */
[----:B------:R-:W-:-:S04]  /*9170*/  IMAD.IADD R0, R126, 0x1, -R0 ;  /* 0x000000017e007824 */ /* 0x000fc800078e0a00 */
[----:B------:R-:W-:-:S05]  /*9180*/  IMAD.SHL.U32 R223, R0, 0x8, RZ ;  /* 0x0000000800df7824 */ /* 0x000fca00078e00ff */
[C---:B------:R-:W-:Y:S02]  /*9190*/  ISETP.GE.AND P5, PT, R223.reuse, c[0x0][0x1d4], PT ;  /* 0x00007500df007a0c */ /* 0x040fe40003fa6270 */
[C---:B------:R-:W-:Y:S02]  /*91a0*/  IADD3 R17, R223.reuse, 0x40, RZ ;  /* 0x00000040df117810 */ /* 0x040fe40007ffe0ff */
[----:B------:R-:W-:Y:S02]  /*91b0*/  IADD3 R16, R223, 0x80, RZ ;  /* 0x00000080df107810 */ /* 0x000fe40007ffe0ff */
[----:B------:R-:W-:Y:S02]  /*91c0*/  ISETP.GE.AND P6, PT, R17, c[0x0][0x1d4], PT ;  /* 0x0000750011007a0c */ /* 0x000fe40003fc6270 */
[----:B------:R-:W-:Y:S02]  /*91d0*/  ISETP.GE.AND P2, PT, R16, c[0x0][0x1d4], PT ;  /* 0x0000750010007a0c */ /* 0x000fe40003f46270 */
[----:B------:R-:W-:-:S03]  /*91e0*/  IADD3 R15, R223, 0xc0, RZ ;  /* 0x000000c0df0f7810 */ /* 0x000fc60007ffe0ff */
[----:B------:R-:W-:Y:S02]  /*91f0*/  @P5 LOP3.LUT R212, R212, 0x100, RZ, 0xfc, !PT ;  /* 0x00000100d4d45812 */ /* 0x000fe400078efcff */
[----:B------:R-:W-:Y:S02]  /*9200*/  ISETP.GE.AND P3, PT, R15, c[0x0][0x1d4], PT ;  /* 0x000075000f007a0c */ /* 0x000fe40003f66270 */
[----:B------:R-:W-:-:S04]  /*9210*/  LOP3.LUT R212, R212, 0xffffff7f, RZ, 0xc0, !PT ;  /* 0xffffff7fd4d47812 */ /* 0x000fc800078ec0ff */
[----:B------:R-:W-:-:S04]  /*9220*/  @P6 LOP3.LUT R212, R212, 0x80, RZ, 0xfc, !PT ;  /* 0x00000080d4d46812 */ /* 0x000fc800078efcff */
[----:B------:R-:W-:-:S04]  /*9230*/  LOP3.LUT R212, R212, 0xffffffbf, RZ, 0xc0, !PT ;  /* 0xffffffbfd4d47812 */ /* 0x000fc800078ec0ff */
[----:B------:R-:W-:-:S04]  /*9240*/  @P2 LOP3.LUT R212, R212, 0x40, RZ, 0xfc, !PT ;  /* 0x00000040d4d42812 */ /* 0x000fc800078efcff */
[----:B------:R-:W-:-:S04]  /*9250*/  LOP3.LUT R212, R212, 0xfffffbff, RZ, 0xc0, !PT ;  /* 0xfffffbffd4d47812 */ /* 0x000fc800078ec0ff */
[----:B------:R-:W-:Y:S02]  /*9260*/  @P3 LOP3.LUT R212, R212, 0x400, RZ, 0xfc, !PT ;  /* 0x00000400d4d43812 */ /* 0x000fe400078efcff */
[----:B------:R-:W-:Y:S01]  /*9270*/  SHF.R.S32.HI R237, RZ, 0x3, R4 ;  /* 0x00000003ffed7819 */ /* 0x000fe20000011404 */
[----:B------:R-:W-:Y:S01]  /*9280*/  IMAD.MOV.U32 R99, RZ, RZ, 0x30 ;  /* 0x00000030ff637424 */ /* 0x000fe200078e00ff */
[----:B------:R-:W-:Y:S01]  /*9290*/  BAR.SYNC.DEFER_BLOCKING 0x0 ;  /* 0x0000000000007b1d */ /* 0x000fe20000010000 */
[----:B------:R-:W-:Y:S02]  /*92a0*/  IMAD.MOV.U32 R3, RZ, RZ, c[0x0][0x2b8] ;  /* 0x0000ae00ff037624 */ /* 0x000fe400078e00ff */
[----:B------:R-:W-:Y:S02]  /*92b0*/  IMAD R141, R222, R99, -0x30 ;  /* 0xffffffd0de8d7424 */ /* 0x000fe400078e0263 */
[----:B------:R-:W-:Y:S01]  /*92c0*/  IMAD R235, R0, 0x20, R237 ;  /* 0x0000002000eb7824 */ /* 0x000fe200078e02ed */
[----:B------:R-:W-:Y:S01]  /*92d0*/  ISETP.NE.AND P1, PT, R3, 0x1, PT ;  /* 0x000000010300780c */ /* 0x000fe20003f25270 */
[----:B------:R-:W-:Y:S02]  /*92e0*/  IMAD.MOV.U32 R224, RZ, RZ, RZ ;  /* 0x000000ffffe07224 */ /* 0x000fe400078e00ff */
[----:B------:R-:W-:-:S05]  /*92f0*/  IMAD.IADD R3, R235, 0x1, R141 ;  /* 0x00000001eb037824 */ /* 0x000fca00078e028d */
[----:B-----5:R-:W-:Y:S01]  /*9300*/  ISETP.GE.AND P0, PT, R3, R25, PT ;  /* 0x000000190300720c */ /* 0x020fe20003f06270 */
[----:B------:R-:W-:-:S03]  /*9310*/  IMAD.IADD R3, R241, 0x1, R3 ;  /* 0x00000001f1037824 */ /* 0x000fc600078e0203 */
[----:B------:R-:W-:Y:S01]  /*9320*/  ISETP.GT.OR P0, PT, R235, 0x2f, P0 ;  /* 0x0000002feb00780c */ /* 0x000fe20000704670 */
[----:B------:R-:W-:-:S04]  /*9330*/  @P1 IMAD.HI.U32 R4, R3, c[0x0][0x2bc], RZ ;  /* 0x0000af0003041a27 */ /* 0x000fc800078e00ff */
[----:B------:R-:W-:Y:S01]  /*9340*/  IMAD.MOV.U32 R0, RZ, RZ, R3 ;  /* 0x000000ffff007224 */ /* 0x000fe200078e0003 */
[----:B------:R-:W-:-:S07]  /*9350*/  @P1 SHF.R.U32.HI R0, RZ, c[0x0][0x2c0], R4 ;  /* 0x0000b000ff001a19 */ /* 0x000fce0000011604 */
[----:B------:R-:W-:-:S04]  /*9360*/  @!P0 IADD3 R4, P1, R0, R242, RZ ;  /* 0x000000f200048210 */ /* 0x000fc80007f3e0ff */
[----:B------:R-:W-:Y:S02]  /*9370*/  @!P0 LEA.HI.X.SX32 R8, R0, R244, 0x1, P1 ;  /* 0x000000f400088211 */ /* 0x000fe400008f0eff */
[----:B------:R-:W-:-:S04]  /*9380*/  @!P0 LEA R10, P1, R4, c[0x0][0x2a0], 0x2 ;  /* 0x0000a800040a8a11 */ /* 0x000fc800078210ff */
[----:B------:R-:W-:-:S05]  /*9390*/  @!P0 LEA.HI.X R11, R4, c[0x0][0x2a4], R8, 0x2, P1 ;  /* 0x0000a900040b8a11 */ /* 0x000fca00008f1408 */
[----:B------:R1:W2:Y:S01]  /*93a0*/  @!P0 LDG.E R224, [R10.64] ;  /* 0x0000000e0ae08981 */ /* 0x0002a2000c1e1900 */
[----:B------:R-:W-:Y:S01]  /*93b0*/  IMAD.MOV R0, RZ, RZ, -R0 ;  /* 0x000000ffff007224 */ /* 0x000fe200078e0a00 */
[----:B------:R-:W-:Y:S01]  /*93c0*/  LEA.HI R14, R14, R126, RZ, 0x6 ;  /* 0x0000007e0e0e7211 */ /* 0x000fe200078f30ff */
[----:B------:R-:W-:Y:S01]  /*93d0*/  IMAD.SHL.U32 R4, R237, 0x40, RZ ;  /* 0x00000040ed047824 */ /* 0x000fe200078e00ff */
[----:B------:R-:W-:Y:S01]  /*93e0*/  LOP3.LUT R212, R212, 0xfffffdff, RZ, 0xc0, !PT ;  /* 0xfffffdffd4d47812 */ /* 0x000fe200078ec0ff */
[----:B------:R-:W-:Y:S01]  /*93f0*/  IMAD R225, R0, c[0x0][0x2b8], R3 ;  /* 0x0000ae0000e17a24 */ /* 0x000fe200078e0203 */
[----:B------:R-:W-:Y:S01]  /*9400*/  BSSY B2, `(.L_x_1195) ;  /* 0x000004f000027945 */ /* 0x000fe20003800000 */
[----:B------:R-:W-:Y:S01]  /*9410*/  IMAD R99, R222, -0x30, R99 ;  /* 0xffffffd0de637824 */ /* 0x000fe200078e0263 */
[----:B------:R-:W-:Y:S02]  /*9420*/  IADD3 R97, R2, 0x18, RZ ;  /* 0x0000001802617810 */ /* 0x000fe40007ffe0ff */
[----:B------:R-:W-:Y:S01]  /*9430*/  SHF.R.S32.HI R138, RZ, 0x1f, R225 ;  /* 0x0000001fff8a7819 */ /* 0x000fe200000114e1 */
[----:B------:R-:W-:Y:S01]  /*9440*/  IMAD.IADD R139, R25, 0x1, R99 ;  /* 0x00000001198b7824 */ /* 0x000fe200078e0263 */
[----:B------:R-:W-:-:S03]  /*9450*/  MOV R143, 0x98f0 ;  /* 0x000098f0008f7802 */ /* 0x000fc60000000f00 */
[----:B------:R-:W-:-:S04]  /*9460*/  IMAD R0, R138, c[0x0][0x1e0], RZ ;  /* 0x000078008a007a24 */ /* 0x000fc800078e02ff */
[C---:B------:R-:W-:Y:S02]  /*9470*/  IMAD R0, R225.reuse, c[0x0][0x1e4], R0 ;  /* 0x00007900e1007a24 */ /* 0x040fe400078e0200 */
[----:B-1----:R-:W-:-:S04]  /*9480*/  IMAD.WIDE.U32 R10, R225, c[0x0][0x1e0], RZ ;  /* 0x00007800e10a7a25 */ /* 0x002fc800078e00ff */
        /* <DEDUP_REMOVED lines=9> */
[----:B------:R-:W-:Y:S01]  /*9520*/  SHFL.IDX PT, R10, R12, RZ, 0x181f ;  /* 0x00181fff0c0a7589 */ /* 0x000fe200000e0000 */
[----:B------:R-:W-:Y:S02]  /*9530*/  LOP3.LUT R0, R4, 0x1c0, RZ, 0xc0, !PT ;  /* 0x000001c004007812 */ /* 0x000fe400078ec0ff */
[----:B------:R-:W-:Y:S01]  /*9540*/  IMNMX R4, R139, 0x30, PT ;  /* 0x000000308b047817 */ /* 0x000fe20003800200 */
[----:B------:R-:W1:Y:S01]  /*9550*/  SHFL.IDX PT, R11, R3, RZ, 0x181f ;  /* 0x00181fff030b7589 */ /* 0x000e6200000e0000 */
[----:B------:R-:W-:Y:S02]  /*9560*/  LOP3.LUT R13, R0, 0x38, R223, 0xf8, !PT ;  /* 0x00000038000d7812 */ /* 0x000fe400078ef8df */
[----:B------:R-:W-:Y:S01]  /*9570*/  SHF.R.U32.HI R8, RZ, 0x3, R0 ;  /* 0x00000003ff087819 */ /* 0x000fe20000011600 */
[----:B------:R-:W-:Y:S01]  /*9580*/  IMAD.IADD R0, R4, 0x1, -R237 ;  /* 0x0000000104007824 */ /* 0x000fe200078e0aed */
[----:B------:R-:W-:Y:S01]  /*9590*/  SHFL.IDX PT, R12, R12, 0x1, 0x181f ;  /* 0x00381f000c0c7f89 */ /* 0x000fe200000e0000 */
[----:B------:R-:W-:Y:S01]  /*95a0*/  IMAD.SHL.U32 R4, R14, 0x8, RZ ;  /* 0x000000080e047824 */ /* 0x000fe200078e00ff */
[----:B------:R-:W-:-:S02]  /*95b0*/  LOP3.LUT R8, R13, R8, RZ, 0x3c, !PT ;  /* 0x000000080d087212 */ /* 0x000fc400078e3cff */
[----:B------:R2:W3:Y:S01]  /*95c0*/  SHFL.IDX PT, R13, R3, 0x1, 0x181f ;  /* 0x00381f00030d7f89 */ /* 0x0004e200000e0000 */
[----:B------:R-:W-:Y:S02]  /*95d0*/  ISETP.GE.AND P1, PT, R0, 0x1, PT ;  /* 0x000000010000780c */ /* 0x000fe40003f26270 */
[----:B------:R-:W-:Y:S02]  /*95e0*/  SHF.R.S32.HI R14, RZ, 0x1f, R16 ;  /* 0x0000001fff0e7819 */ /* 0x000fe40000011410 */
[----:B------:R-:W-:Y:S02]  /*95f0*/  LOP3.LUT R213, R8, 0xfffffe00, R4, 0xf8, !PT ;  /* 0xfffffe0008d57812 */ /* 0x000fe400078ef804 */
[----:B------:R-:W-:Y:S02]  /*9600*/  SHF.R.S32.HI R8, RZ, 0x1f, R15 ;  /* 0x0000001fff087819 */ /* 0x000fe4000001140f */
[----:B------:R-:W-:Y:S02]  /*9610*/  ISETP.GT.AND P0, PT, R0, 0x20, PT ;  /* 0x000000200000780c */ /* 0x000fe40003f04270 */
[----:B------:R-:W-:-:S03]  /*9620*/  LEA.HI R0, R8, R15, RZ, 0x3 ;  /* 0x0000000f08007211 */ /* 0x000fc600078f18ff */
[----:B-1----:R-:W-:Y:S01]  /*9630*/  @P1 IMAD.WIDE R18, R223, 0x2, R10 ;  /* 0x00000002df121825 */ /* 0x002fe200078e020a */
[----:B------:R-:W-:-:S04]  /*9640*/  LOP3.LUT R247, R0, 0xfffffff8, RZ, 0xc0, !PT ;  /* 0xfffffff800f77812 */ /* 0x000fc800078ec0ff */
[----:B------:R-:W-:-:S03]  /*9650*/  SHF.R.S32.HI R250, RZ, 0x1f, R247 ;  /* 0x0000001ffffa7819 */ /* 0x000fc600000114f7 */
[----:B------:R-:W-:Y:S01]  /*9660*/  @P0 IMAD.SHL.U32 R0, R213, 0x2, RZ ;  /* 0x00000002d5000824 */ /* 0x000fe200078e00ff */
[----:B--2---:R-:W-:-:S04]  /*9670*/  SHF.R.S32.HI R3, RZ, 0x1f, R17 ;  /* 0x0000001fff037819 */ /* 0x004fc80000011411 */
[----:B------:R-:W-:Y:S02]  /*9680*/  LEA.HI R4, R3, R17, RZ, 0x3 ;  /* 0x0000001103047211 */ /* 0x000fe400078f18ff */
[----:B------:R-:W-:Y:S02]  /*9690*/  LEA.HI R3, R14, R16, RZ, 0x3 ;  /* 0x000000100e037211 */ /* 0x000fe400078f18ff */
[----:B------:R-:W-:Y:S02]  /*96a0*/  LOP3.LUT R249, R4, 0xfffffff8, RZ, 0xc0, !PT ;  /* 0xfffffff804f97812 */ /* 0x000fe400078ec0ff */
[----:B------:R-:W-:Y:S01]  /*96b0*/  LOP3.LUT R248, R3, 0xfffffff8, RZ, 0xc0, !PT ;  /* 0xfffffff803f87812 */ /* 0x000fe200078ec0ff */
[----:B------:R-:W-:Y:S01]  /*96c0*/  @P1 IMAD.SHL.U32 R3, R213, 0x2, RZ ;  /* 0x00000002d5031824 */ /* 0x000fe200078e00ff */
[----:B------:R-:W-:Y:S01]  /*96d0*/  LEA.HI R4, R32, R166, RZ, 0x5 ;  /* 0x000000a620047211 */ /* 0x000fe200078f28ff */
[----:B------:R-:W-:Y:S01]  /*96e0*/  @P1 IMAD.WIDE R16, R249, 0x2, R10 ;  /* 0x00000002f9101825 */ /* 0x000fe200078e020a */
[----:B------:R-:W-:-:S02]  /*96f0*/  SHF.R.S32.HI R252, RZ, 0x1f, R249 ;  /* 0x0000001ffffc7819 */ /* 0x000fc400000114f9 */
[----:B------:R3:W-:Y:S01]  /*9700*/  @P1 LDGSTS.E.BYPASS.LTC128B.128 [R3+0xa080], [R18.64], !P5 ;  /* 0x0a08000012031fae */ /* 0x0007e2000e901d4e */
[----:B------:R-:W-:Y:S01]  /*9710*/  @P1 IMAD.WIDE R14, R248, 0x2, R10 ;  /* 0x00000002f80e1825 */ /* 0x000fe200078e020a */
[----:B------:R-:W-:Y:S02]  /*9720*/  SHF.R.S32.HI R251, RZ, 0x1f, R248 ;  /* 0x0000001ffffb7819 */ /* 0x000fe400000114f8 */
[----:B------:R1:W-:Y:S01]  /*9730*/  @P1 LDGSTS.E.BYPASS.LTC128B.128 [R3+0xb880], [R16.64], !P6 ;  /* 0x0b88000010031fae */ /* 0x0003e2000f101d4e */
[----:B------:R-:W-:-:S03]  /*9740*/  @P1 IMAD.WIDE R10, R247, 0x2, R10 ;  /* 0x00000002f70a1825 */ /* 0x000fc600078e020a */
[----:B------:R2:W-:Y:S04]  /*9750*/  @P1 LDGSTS.E.BYPASS.LTC128B.128 [R3+0xd080], [R14.64], !P2 ;  /* 0x0d0800000e031fae */ /* 0x0005e8000d101d4e */
[----:B------:R4:W-:Y:S01]  /*9760*/  @P1 LDGSTS.E.BYPASS.LTC128B.128 [R3+0xe880], [R10.64], !P3 ;  /* 0x0e8800000a031fae */ /* 0x0009e2000d901d4e */
[----:B------:R-:W-:-:S13]  /*9770*/  ISETP.GT.AND P1, PT, R235, 0x2f, PT ;  /* 0x0000002feb00780c */ /* 0x000fda0003f24270 */
[----:B------:R-:W-:Y:S01]  /*9780*/  @P1 LOP3.LUT R212, R212, 0x200, RZ, 0xfc, !PT ;  /* 0x00000200d4d41812 */ /* 0x000fe200078efcff */
[----:B---3--:R-:W-:-:S04]  /*9790*/  @P0 IMAD.WIDE R18, R223, 0x2, R12 ;  /* 0x00000002df120825 */ /* 0x008fc800078e020c */
[--C-:B-1----:R-:W-:Y:S01]  /*97a0*/  @P0 IMAD.WIDE R16, R249, 0x2, R12.reuse ;  /* 0x00000002f9100825 */ /* 0x102fe200078e020c */
[----:B------:R1:W-:Y:S03]  /*97b0*/  @P0 LDGSTS.E.BYPASS.LTC128B.128 [R0+0xb080], [R18.64], !P5 ;  /* 0x0b08000012000fae */ /* 0x0003e6000e901d4e */
[--C-:B--2---:R-:W-:Y:S01]  /*97c0*/  @P0 IMAD.WIDE R14, R248, 0x2, R12.reuse ;  /* 0x00000002f80e0825 */ /* 0x104fe200078e020c */
[----:B------:R1:W-:Y:S03]  /*97d0*/  @P0 LDGSTS.E.BYPASS.LTC128B.128 [R0+0xc880], [R16.64], !P6 ;  /* 0x0c88000010000fae */ /* 0x0003e6000f101d4e */
[----:B------:R-:W-:Y:S01]  /*97e0*/  @P0 IMAD.WIDE R12, R247, 0x2, R12 ;  /* 0x00000002f70c0825 */ /* 0x000fe200078e020c */
[----:B------:R1:W-:Y:S01]  /*97f0*/  @P0 LDGSTS.E.BYPASS.LTC128B.128 [R0+0xe080], [R14.64], !P2 ;  /* 0x0e0800000e000fae */ /* 0x0003e2000d101d4e */
[----:B----4-:R-:W-:-:S02]  /*9800*/  LOP3.LUT R10, R22, R21, RZ, 0xfc, !PT ;  /* 0x00000015160a7212 */ /* 0x010fc400078efcff */
[----:B------:R-:W-:Y:S01]  /*9810*/  IMAD.SHL.U32 R3, R29, 0x8, RZ ;  /* 0x000000081d037824 */ /* 0x000fe200078e00ff */
[----:B------:R1:W-:Y:S01]  /*9820*/  @P0 LDGSTS.E.BYPASS.LTC128B.128 [R0+0xf880], [R12.64], !P3 ;  /* 0x0f8800000c000fae */ /* 0x0003e2000d901d4e */
[----:B------:R-:W-:-:S03]  /*9830*/  LOP3.LUT P0, RZ, R26, 0x2, RZ, 0xc0, !PT ;  /* 0x000000021aff7812 */ /* 0x000fc6000780c0ff */
[----:B------:R-:W0:Y:S01]  /*9840*/  LDGDEPBAR ;  /* 0x00000000000079af */ /* 0x000e220000000000 */
[----:B------:R-:W-:Y:S01]  /*9850*/  LOP3.LUT R3, R20, 0x8, R3, 0xf8, !PT ;  /* 0x0000000814037812 */ /* 0x000fe200078ef803 */
[----:B-1----:R-:W-:Y:S01]  /*9860*/  IMAD.SHL.U32 R0, R4, 0x20, RZ ;  /* 0x0000002004007824 */ /* 0x002fe200078e00ff */
[----:B------:R-:W-:-:S04]  /*9870*/  SHF.R.U32.HI R4, RZ, 0x3, R20 ;  /* 0x00000003ff047819 */ /* 0x000fc80000011614 */
[----:B------:R-:W-:Y:S01]  /*9880*/  LOP3.LUT R3, R3, R4, RZ, 0x3c, !PT ;  /* 0x0000000403037212 */ /* 0x000fe200078e3cff */
[----:B------:R-:W-:Y:S01]  /*9890*/  IMAD.MOV.U32 R4, RZ, RZ, 0x10 ;  /* 0x00000010ff047424 */ /* 0x000fe200078e00ff */
[----:B------:R-:W-:-:S03]  /*98a0*/  LOP3.LUT R0, R0, 0xfffffc00, RZ, 0xc0, !PT ;  /* 0xfffffc0000007812 */ /* 0x000fc600078ec0ff */
[----:B------:R-:W-:Y:S01]  /*98b0*/  IMAD R8, R23, 0x200, R3 ;  /* 0x0000020017087824 */ /* 0x000fe200078e0203 */
[----:B------:R-:W-:Y:S02]  /*98c0*/  IADD3 R0, R22, R21, R0 ;  /* 0x0000001516007210 */ /* 0x000fe40007ffe000 */
[----:B------:R-:W-:Y:S02]  /*98d0*/  SEL R4, R4, 0xfffffff0, !P0 ;  /* 0xfffffff004047807 */ /* 0x000fe40004000000 */
[----:B------:R-:W-:Y:S05]  /*98e0*/  CALL.REL.NOINC `($_ZN7cutlass13device_kernelIN5flash19enable_sm80_to_sm89INS1_16FlashAttnFwdSm80INS1_25CollectiveMainloopFwdSm80ILi8ELi1ELb0EN4cute5tupleIJNS5_1CILi128EEENS7_ILi48EEENS7_ILi256EEEEEELi256ENS_10bfloat16_tEfNS_4arch4Sm80ELb0ELb1ELb1ELb1ELb1ELb1ELb1ELb0EEENS1_21CollectiveEpilogueFwdINS6_IJS8_SA_S9_EEENS6_IJNS7_ILi1EEESI_SI_EEESC_SE_Li256ELb1ELb1ELb0ELb0EEENS1_19SingleTileSchedulerILb1ELb0ELb1ELi128EEEEEEEEEvNT_6ParamsE$_ZZN5flash25CollectiveMainloopFwdSm80ILi8ELi1ELb0EN4cute5tupleIJNS1_1CILi128EEENS3_ILi48EEENS3_ILi256EEEEEELi256EN7cutlass10bfloat16_tEfNS8_4arch4Sm80ELb0ELb1ELb1ELb1ELb1ELb1ELb1ELb0EE3mmaINS_16FlashAttnFwdSm80ISC_NS_21CollectiveEpilogueFwdINS2_IJS4_S6_S5_EEENS2_IJNS3_ILi1EEESH_SH_EEES9_SB_Li256ELb1ELb1ELb0ELb0EEENS_19SingleTileSchedulerILb1ELb0ELb1ELi128EEEE13SharedStorageENS1_6TensorINS1_11ArrayEngineIfLm128EEENS1_6LayoutINS2_IJNS2_IJNS3_ILi2EEESS_EEESH_NS3_ILi32EEEEEENS2_IJNS2_IJSH_SS_EEENS3_ILi0EEENS3_ILi4EEEEEEEEEENS_7SoftmaxILi2ELi0EEEEEbRKNSC_6ParamsERT0_RT1_iRKNS_16SeqlenInfoQKNewKILb1ELb1EEENS2_IJiiiiEEERT_ENKUlvE_clEv) ;  /* 0x00013a4000007944 */ /* 0x000fea0003c00000 */
[----:B------:R-:W-:Y:S05]  /*98f0*/  BSYNC B2 ;  /* 0x0000000000027941 */ /* 0x000fea0003800000 */
.L_x_1195:
[----:B------:R2:W5:Y:S01]  /*9900*/  LDL R88, [R1] ;  /* 0x0000000001587983 */ /* 0x0005620000100800 */
[----:B------:R-:W-:-:S04]  /*9910*/  DEPBAR.LE SB0, 0x0 ;  /* 0x000080000000791a */ /* 0x000fc80000000000 */
[----:B------:R2:W5:Y:S01]  /*9920*/  LDL R232, [R1+0x10] ;  /* 0x0000100001e87983 */ /* 0x0005620000100800 */
[----:B------:R-:W-:Y:S01]  /*9930*/  WARPSYNC 0xffffffff ;  /* 0xffffffff00007948 */ /* 0x000fe20003800000 */
[----:B------:R-:W-:Y:S01]  /*9940*/  SHF.L.U32 R200, R8, 0x1, RZ ;  /* 0x0000000108c87819 */ /* 0x000fe200000006ff */
[----:B------:R-:W-:Y:S01]  /*9950*/  IMAD.WIDE.U32 R2, R225, c[0x0][0x208], RZ ;  /* 0x00008200e1027a25 */ /* 0x000fe200078e00ff */
[----:B------:R-:W-:Y:S01]  /*9960*/  BAR.SYNC.DEFER_BLOCKING 0x0 ;  /* 0x0000000000007b1d */ /* 0x000fe20000010000 */
[C---:B------:R-:W-:Y:S02]  /*9970*/  LEA R209, R0.reuse, 0x10080, 0x1 ;  /* 0x0001008000d17811 */ /* 0x040fe400078e08ff */
[----:B-1----:R-:W-:Y:S01]  /*9980*/  SHF.L.U32 R16, R0, 0x1, RZ ;  /* 0x0000000100107819 */ /* 0x002fe200000006ff */
[----:B------:R-:W-:Y:S01]  /*9990*/  IMAD R0, R4, 0x2, R200 ;  /* 0x0000000204007824 */ /* 0x000fe200078e02c8 */
[----:B------:R-:W-:Y:S01]  /*99a0*/  LEA R208, R9, R209, 0x1 ;  /* 0x000000d109d07211 */ /* 0x000fe200078e08ff */
[----:B------:R-:W1:Y:S04]  /*99b0*/  S2R R11, SR_CTAID.Y ;  /* 0x00000000000b7919 */ /* 0x000e680000002600 */
[----:B------:R-:W3:Y:S04]  /*99c0*/  LDSM.16.M88.4 R56, [R0+0xa080] ;  /* 0x00a080000038783b */ /* 0x000ee80000000200 */
[----:B------:R-:W4:Y:S01]  /*99d0*/  LDSM.16.M88.4 R64, [R0+0xa880] ;  /* 0x00a880000040783b */ /* 0x000f220000000200 */
[----:B-1----:R-:W-:-:S03]  /*99e0*/  IMAD.WIDE.U32 R12, R11, c[0x0][0x210], RZ ;  /* 0x000084000b0c7a25 */ /* 0x002fc600078e00ff */
[----:B------:R1:W2:Y:S04]  /*99f0*/  LDSM.16.M88.4 R72, [R0+0xb080] ;  /* 0x00b080000048783b */ /* 0x0002a80000000200 */
[----:B------:R-:W2:Y:S04]  /*9a00*/  LDSM.16.M88.4 R16, [R16+0x10080] ;  /* 0x010080001010783b */ /* 0x000ea80000000200 */
[----:B------:R2:W2:Y:S04]  /*9a10*/  LDSM.16.M88.4 R36, [R200+0xa080] ;  /* 0x00a08000c824783b */ /* 0x0004a80000000200 */
[----:B------:R2:W2:Y:S04]  /*9a20*/  LDSM.16.M88.4 R40, [R200+0xa880] ;  /* 0x00a88000c828783b */ /* 0x0004a80000000200 */
[----:B------:R2:W2:Y:S04]  /*9a30*/  LDSM.16.M88.4 R28, [R200+0xb080] ;  /* 0x00b08000c81c783b */ /* 0x0004a80000000200 */
[----:B------:R2:W2:Y:S01]  /*9a40*/  LDSM.16.M88.4 R24, [R208] ;  /* 0x00000000d018783b */ /* 0x0004a20000000200 */
[----:B-1----:R-:W-:-:S04]  /*9a50*/  IMAD R0, R138, c[0x0][0x208], RZ ;  /* 0x000082008a007a24 */ /* 0x002fc800078e02ff */
[----:B------:R-:W-:-:S04]  /*9a60*/  IMAD R0, R225, c[0x0][0x20c], R0 ;  /* 0x00008300e1007a24 */ /* 0x000fc800078e0200 */
[----:B------:R-:W-:Y:S02]  /*9a70*/  IMAD.IADD R3, R3, 0x1, R0 ;  /* 0x0000000103037824 */ /* 0x000fe400078e0200 */
[----:B------:R-:W-:Y:S02]  /*9a80*/  IMAD R0, R140, c[0x0][0x218], RZ ;  /* 0x000086008c007a24 */ /* 0x000fe400078e02ff */
[----:B------:R-:W-:-:S04]  /*9a90*/  IMAD.WIDE.U32 R2, R224, c[0x0][0x218], R2 ;  /* 0x00008600e0027a25 */ /* 0x000fc800078e0002 */
[----:B------:R-:W-:Y:S01]  /*9aa0*/  IMAD R8, R224, c[0x0][0x21c], R0 ;  /* 0x00008700e0087a24 */ /* 0x000fe200078e0200 */
[----:B------:R-:W-:Y:S02]  /*9ab0*/  IADD3 R2, P1, R12, R2, RZ ;  /* 0x000000020c027210 */ /* 0x000fe40007f3e0ff */
[----:B------:R-:W-:Y:S02]  /*9ac0*/  IADD3 R0, R200, 0xa080, RZ ;  /* 0x0000a080c8007810 */ /* 0x000fe40007ffe0ff */
[----:B------:R-:W-:Y:S02]  /*9ad0*/  LEA R11, P0, R2, c[0x0][0x1f8], 0x1 ;  /* 0x00007e00020b7a11 */ /* 0x000fe400078008ff */
[----:B------:R-:W-:Y:S02]  /*9ae0*/  IADD3.X R3, R246, R3, R8, P1, !PT ;  /* 0x00000003f6037210 */ /* 0x000fe40000ffe408 */
[----:B------:R-:W-:Y:S01]  /*9af0*/  LEA R207, R4, R0, 0x1 ;  /* 0x0000000004cf7211 */ /* 0x000fe200078e08ff */
[----:B------:R-:W-:Y:S01]  /*9b00*/  IMAD.IADD R0, R139, 0x1, -R237 ;  /* 0x000000018b007824 */ /* 0x000fe200078e0aed */
[----:B------:R-:W-:Y:S01]  /*9b10*/  LEA.HI.X R4, R2, c[0x0][0x1fc], R3, 0x1, P0 ;  /* 0x00007f0002047a11 */ /* 0x000fe200000f0c03 */
[----:B------:R-:W-:Y:S05]  /*9b20*/  BRA.DIV ~URZ, `(.L_x_1196) ;  /* 0x00011cb27f007947 */ /* 0x000fea000b800000 */
[----:B---34-:R1:W3:Y:S02]  /*9b30*/  SHFL.IDX PT, R3, R4, RZ, 0x181f ;  /* 0x00181fff04037589 */ /* 0x0182e400000e0000 */
.L_x_1319:
[----:B------:R-:W4:Y:S01]  /*9b40*/  SHFL.IDX PT, R2, R11, RZ, 0x181f ;  /* 0x00181fff0b027589 */ /* 0x000f2200000e0000 */
[----:B------:R-:W-:Y:S01]  /*9b50*/  ISETP.GE.AND P1, PT, R223, c[0x0][0x1d4], PT ;  /* 0x00007500df007a0c */ /* 0x000fe20003f26270 */
[----:B------:R-:W-:Y:S01]  /*9b60*/  IMAD.SHL.U32 R213, R213, 0x2, RZ ;  /* 0x00000002d5d57824 */ /* 0x000fe200078e00ff */
[----:B------:R-:W-:Y:S01]  /*9b70*/  IADD3 R8, R223, 0x40, RZ ;  /* 0x00000040df087810 */ /* 0x000fe20007ffe0ff */
[----:B------:R-:W-:Y:S01]  /*9b80*/  BSSY B0, `(.L_x_1197) ;  /* 0x0000030000007945 */ /* 0x000fe20003800000 */
[----:B------:R-:W-:-:S02]  /*9b90*/  ISETP.LT.OR P0, PT, R0, 0x1, P1 ;  /* 0x000000010000780c */ /* 0x000fc40000f01670 */
[----:B------:R-:W-:Y:S02]  /*9ba0*/  ISETP.GE.AND P4, PT, R8, c[0x0][0x1d4], PT ;  /* 0x0000750008007a0c */ /* 0x000fe40003f86270 */
[C---:B------:R-:W-:Y:S02]  /*9bb0*/  IADD3 R8, R223.reuse, 0x80, RZ ;  /* 0x00000080df087810 */ /* 0x040fe40007ffe0ff */
[----:B------:R-:W-:Y:S02]  /*9bc0*/  ISETP.GT.AND P5, PT, R126, 0x7f, PT ;  /* 0x0000007f7e00780c */ /* 0x000fe40003fa4270 */
[----:B------:R-:W-:Y:S02]  /*9bd0*/  ISETP.GE.AND P3, PT, R8, c[0x0][0x1d4], PT ;  /* 0x0000750008007a0c */ /* 0x000fe40003f66270 */
[----:B------:R-:W-:Y:S02]  /*9be0*/  IADD3 R8, R223, 0xc0, RZ ;  /* 0x000000c0df087810 */ /* 0x000fe40007ffe0ff */
[----:B------:R-:W-:-:S02]  /*9bf0*/  LOP3.LUT R212, R212, 0xfffff7ff, RZ, 0xc0, !PT ;  /* 0xfffff7ffd4d47812 */ /* 0x000fc400078ec0ff */
[----:B------:R-:W-:Y:S01]  /*9c00*/  ISETP.GE.AND P2, PT, R8, c[0x0][0x1d4], PT ;  /* 0x0000750008007a0c */ /* 0x000fe20003f46270 */
[----:B---34-:R-:W-:-:S04]  /*9c10*/  IMAD.WIDE R12, R223, 0x2, R2 ;  /* 0x00000002df0c7825 */ /* 0x018fc800078e0202 */
[----:B------:R-:W-:Y:S01]  /*9c20*/  @P5 LOP3.LUT R212, R212, 0x800, RZ, 0xfc, !PT ;  /* 0x00000800d4d45812 */ /* 0x000fe200078efcff */
[----:B------:R-:W-:Y:S01]  /*9c30*/  @!PT LDS RZ, [RZ] ;  /* 0x00000000fffff984 */ /* 0x000fe20000000800 */
[----:B------:R-:W-:Y:S01]  /*9c40*/  @!PT LDS RZ, [RZ] ;  /* 0x00000000fffff984 */ /* 0x000fe20000000800 */
[----:B------:R3:W-:Y:S01]  /*9c50*/  LDGSTS.E.BYPASS.LTC128B.128 [R213+0x4080], [R12.64], !P0 ;  /* 0x040800000cd57fae */ /* 0x0007e2000c101d4e */
[----:B------:R-:W-:Y:S01]  /*9c60*/  ISETP.LT.OR P0, PT, R0, 0x1, P4 ;  /* 0x000000010000780c */ /* 0x000fe20002701670 */
[----:B---3--:R-:W-:-:S12]  /*9c70*/  IMAD.WIDE R12, R249, 0x2, R2 ;  /* 0x00000002f90c7825 */ /* 0x008fd800078e0202 */
[----:B------:R3:W-:Y:S01]  /*9c80*/  LDGSTS.E.BYPASS.LTC128B.128 [R213+0x5880], [R12.64], !P0 ;  /* 0x058800000cd57fae */ /* 0x0007e2000c101d4e */
[----:B------:R-:W-:Y:S01]  /*9c90*/  ISETP.LT.OR P0, PT, R0, 0x1, P3 ;  /* 0x000000010000780c */ /* 0x000fe20001f01670 */
[----:B---3--:R-:W-:-:S04]  /*9ca0*/  IMAD.WIDE R12, R248, 0x2, R2 ;  /* 0x00000002f80c7825 */ /* 0x008fc800078e0202 */
[----:B------:R-:W-:-:S08]  /*9cb0*/  IMAD.WIDE R2, R247, 0x2, R2 ;  /* 0x00000002f7027825 */ /* 0x000fd000078e0202 */
[----:B------:R3:W-:Y:S01]  /*9cc0*/  LDGSTS.E.BYPASS.LTC128B.128 [R213+0x7080], [R12.64], !P0 ;  /* 0x070800000cd57fae */ /* 0x0007e2000c101d4e */
[----:B------:R-:W-:-:S13]  /*9cd0*/  ISETP.LT.OR P0, PT, R0, 0x1, P2 ;  /* 0x000000010000780c */ /* 0x000fda0001701670 */
[----:B------:R4:W-:Y:S02]  /*9ce0*/  LDGSTS.E.BYPASS.LTC128B.128 [R213+0x8880], [R2.64], !P0 ;  /* 0x0888000002d57fae */ /* 0x0009e4000c101d4e */
[----:B----4-:R-:W-:Y:S01]  /*9cf0*/  SHF.R.S32.HI R2, RZ, 0x1f, R223 ;  /* 0x0000001fff027819 */ /* 0x010fe200000114df */
[----:B------:R-:W-:Y:S05]  /*9d00*/  @P5 BRA `(.L_x_1198) ;  /* 0x0000017000005947 */ /* 0x000fea0003800000 */
[----:B---3--:R-:W-:Y:S05]  /*9d10*/  BRA.DIV ~URZ, `(.L_x_1199) ;  /* 0x00011b427f007947 */ /* 0x008fea000b800000 */
[----:B-1----:R-:W1:Y:S04]  /*9d20*/  SHFL.IDX PT, R4, R4, 0x1, 0x181f ;  /* 0x00381f0004047f89 */ /* 0x002e6800000e0000 */
[----:B------:R3:W4:Y:S02]  /*9d30*/  SHFL.IDX PT, R2, R11, 0x1, 0x181f ;  /* 0x00381f000b027f89 */ /* 0x00072400000e0000 */
.L_x_1320:
[C---:B----4-:R-:W-:Y:S02]  /*9d40*/  LEA R20, P0, R249.reuse, R2, 0x1 ;  /* 0x00000002f9147211 */ /* 0x050fe400078008ff */
[----:B------:R-:W-:Y:S02]  /*9d50*/  SHF.R.S32.HI R3, RZ, 0x1f, R223 ;  /* 0x0000001fff037819 */ /* 0x000fe400000114df */
[----:B-1----:R-:W-:-:S02]  /*9d60*/  LEA.HI.X R21, R249, R4, R252, 0x1, P0 ;  /* 0x00000004f9157211 */ /* 0x002fc400000f0cfc */
[----:B------:R-:W-:-:S04]  /*9d70*/  LEA R14, P0, R248, R2, 0x1 ;  /* 0x00000002f80e7211 */ /* 0x000fc800078008ff */
[----:B------:R-:W-:Y:S02]  /*9d80*/  LEA.HI.X R15, R248, R4, R251, 0x1, P0 ;  /* 0x00000004f80f7211 */ /* 0x000fe400000f0cfb */
[----:B------:R-:W-:-:S04]  /*9d90*/  LEA R12, P0, R223, R2, 0x1 ;  /* 0x00000002df0c7211 */ /* 0x000fc800078008ff */
[----:B------:R-:W-:Y:S02]  /*9da0*/  LEA.HI.X R13, R223, R4, R3, 0x1, P0 ;  /* 0x00000004df0d7211 */ /* 0x000fe400000f0c03 */
[----:B------:R-:W-:-:S13]  /*9db0*/  ISETP.LT.OR P0, PT, R0, 0x21, P1 ;  /* 0x000000210000780c */ /* 0x000fda0000f01670 */
[----:B------:R-:W-:Y:S01]  /*9dc0*/  @!PT LDS RZ, [RZ] ;  /* 0x00000000fffff984 */ /* 0x000fe20000000800 */
[----:B------:R-:W-:Y:S01]  /*9dd0*/  @!PT LDS RZ, [RZ] ;  /* 0x00000000fffff984 */ /* 0x000fe20000000800 */
[----:B------:R-:W-:Y:S01]  /*9de0*/  @!PT LDS RZ, [RZ] ;  /* 0x00000000fffff984 */ /* 0x000fe20000000800 */
[----:B------:R1:W-:Y:S01]  /*9df0*/  LDGSTS.E.BYPASS.LTC128B.128 [R213+0x5080], [R12.64], !P0 ;  /* 0x050800000cd57fae */ /* 0x0003e2000c101d4e */
[----:B------:R-:W-:-:S04]  /*9e00*/  LEA R2, P0, R247, R2, 0x1 ;  /* 0x00000002f7027211 */ /* 0x000fc800078008ff */
[----:B------:R-:W-:Y:S02]  /*9e10*/  LEA.HI.X R3, R247, R4, R250, 0x1, P0 ;  /* 0x00000004f7037211 */ /* 0x000fe400000f0cfa */
[----:B------:R-:W-:-:S13]  /*9e20*/  ISETP.LT.OR P0, PT, R0, 0x21, P4 ;  /* 0x000000210000780c */ /* 0x000fda0002701670 */
[----:B------:R1:W-:Y:S01]  /*9e30*/  LDGSTS.E.BYPASS.LTC128B.128 [R213+0x6880], [R20.64], !P0 ;  /* 0x0688000014d57fae */ /* 0x0003e2000c101d4e */
[----:B------:R-:W-:-:S13]  /*9e40*/  ISETP.LT.OR P0, PT, R0, 0x21, P3 ;  /* 0x000000210000780c */ /* 0x000fda0001f01670 */
[----:B------:R1:W-:Y:S01]  /*9e50*/  LDGSTS.E.BYPASS.LTC128B.128 [R213+0x8080], [R14.64], !P0 ;  /* 0x080800000ed57fae */ /* 0x0003e2000c101d4e */
[----:B------:R-:W-:-:S13]  /*9e60*/  ISETP.LT.OR P0, PT, R0, 0x21, P2 ;  /* 0x000000210000780c */ /* 0x000fda0001701670 */
[----:B------:R1:W-:Y:S02]  /*9e70*/  LDGSTS.E.BYPASS.LTC128B.128 [R213+0x9880], [R2.64], !P0 ;  /* 0x0988000002d57fae */ /* 0x0003e4000c101d4e */
.L_x_1198:
[----:B---3--:R-:W-:Y:S05]  /*9e80*/  BSYNC B0 ;  /* 0x0000000000007941 */ /* 0x008fea0003800000 */
.L_x_1197:
[----:B------:R-:W0:Y:S01]  /*9e90*/  LDGDEPBAR ;  /* 0x00000000000079af */ /* 0x000e220000000000 */
[----:B------:R-:W-:Y:S01]  /*9ea0*/  WARPSYNC 0xffffffff ;  /* 0xffffffff00007948 */ /* 0x000fe20003800000 */
[C---:B-12---:R-:W-:Y:S01]  /*9eb0*/  HMMA.16816.F32.BF16 R20, R16.reuse, R36, RZ ;  /* 0x000000241014723c */ /* 0x046fe200000418ff */
[C---:B------:R-:W-:Y:S01]  /*9ec0*/  LEA R211, R6.reuse, R209, 0x1 ;  /* 0x000000d106d37211 */ /* 0x040fe200078e08ff */
[----:B------:R-:W-:Y:S01]  /*9ed0*/  LDSM.16.M88.4 R76, [R200+0xb880] ;  /* 0x00b88000c84c783b */ /* 0x000fe20000000200 */
[C---:B------:R-:W-:Y:S01]  /*9ee0*/  LEA R206, R7.reuse, R200, 0x1 ;  /* 0x000000c807ce7211 */ /* 0x040fe200078e08ff */
[----:B------:R-:W-:Y:S01]  /*9ef0*/  BSSY B1, `(.L_x_1200) ;  /* 0x0000104000017945 */ /* 0x000fe20003800000 */
[----:B------:R-:W-:Y:S01]  /*9f00*/  LEA R210, R6, R208, 0x1 ;  /* 0x000000d006d27211 */ /* 0x000fe200078e08ff */
[----:B------:R-:W-:Y:S01]  /*9f10*/  LDSM.16.M88.4 R12, [R211] ;  /* 0x00000000d30c783b */ /* 0x000fe20000000200 */
[----:B------:R-:W-:Y:S01]  /*9f20*/  LEA R205, R7, R207, 0x1 ;  /* 0x000000cf07cd7211 */ /* 0x000fe200078e08ff */
[C---:B------:R-:W-:Y:S01]  /*9f30*/  HMMA.16816.F32.BF16 R36, R16.reuse, R38, RZ ;  /* 0x000000261024723c */ /* 0x040fe200000418ff */
[----:B------:R-:W-:Y:S01]  /*9f40*/  ISETP.GT.AND P0, PT, R142, R234, PT ;  /* 0x000000ea8e00720c */ /* 0x000fe20003f04270 */
[----:B------:R-:W1:Y:S04]  /*9f50*/  LDSM.16.M88.4 R48, [R206+0xa080] ;  /* 0x00a08000ce30783b */ /* 0x000e680000000200 */
[----:B-----5:R-:W2:Y:S02]  /*9f60*/  LDSM.16.M88.4 R52, [R206+0xa880] ;  /* 0x00a88000ce34783b */ /* 0x020ea40000000200 */
[C---:B------:R-:W-:Y:S02]  /*9f70*/  HMMA.16816.F32.BF16 R32, R16.reuse, R40, RZ ;  /* 0x000000281020723c */ /* 0x040fe400000418ff */
[----:B------:R-:W3:Y:S04]  /*9f80*/  LDSM.16.M88.4 R60, [R206+0xb080] ;  /* 0x00b08000ce3c783b */ /* 0x000ee80000000200 */
[----:B------:R-:W-:Y:S02]  /*9f90*/  LDSM.16.M88.4 R68, [R205] ;  /* 0x00000000cd44783b */ /* 0x000fe40000000200 */
[C---:B------:R-:W-:Y:S02]  /*9fa0*/  HMMA.16816.F32.BF16 R40, R16.reuse, R42, RZ ;  /* 0x0000002a1028723c */ /* 0x040fe400000418ff */
[----:B------:R-:W-:Y:S04]  /*9fb0*/  LDSM.16.M88.4 R80, [R200+0xd080] ;  /* 0x00d08000c850783b */ /* 0x000fe80000000200 */
[----:B------:R-:W-:Y:S02]  /*9fc0*/  LDSM.16.M88.4 R84, [R200+0xe880] ;  /* 0x00e88000c854783b */ /* 0x000fe40000000200 */
[C---:B------:R-:W-:Y:S08]  /*9fd0*/  HMMA.16816.F32.BF16 R44, R16.reuse, R28, RZ ;  /* 0x0000001c102c723c */ /* 0x040ff000000418ff */
[----:B------:R-:W-:Y:S08]  /*9fe0*/  HMMA.16816.F32.BF16 R28, R16, R30, RZ ;  /* 0x0000001e101c723c */ /* 0x000ff000000418ff */
[C---:B------:R-:W-:Y:S01]  /*9ff0*/  HMMA.16816.F32.BF16 R16, R24.reuse, R56, R20 ;  /* 0x000000381810723c */ /* 0x040fe20000041814 */
[----:B------:R-:W4:Y:S07]  /*a000*/  LDSM.16.M88.4 R20, [R210] ;  /* 0x00000000d214783b */ /* 0x000f2e0000000200 */
[C---:B------:R-:W-:Y:S01]  /*a010*/  HMMA.16816.F32.BF16 R36, R24.reuse, R58, R36 ;  /* 0x0000003a1824723c */ /* 0x040fe20000041824 */
[----:B------:R-:W2:Y:S07]  /*a020*/  LDSM.16.M88.4 R56, [R205+0x800] ;  /* 0x00080000cd38783b */ /* 0x000eae0000000200 */
[C---:B------:R-:W-:Y:S08]  /*a030*/  HMMA.16816.F32.BF16 R32, R24.reuse, R64, R32 ;  /* 0x000000401820723c */ /* 0x040ff00000041820 */
[C---:B------:R-:W-:Y:S01]  /*a040*/  HMMA.16816.F32.BF16 R40, R24.reuse, R66, R40 ;  /* 0x000000421828723c */ /* 0x040fe20000041828 */
[----:B------:R-:W3:Y:S07]  /*a050*/  LDSM.16.M88.4 R64, [R205+0x1000] ;  /* 0x00100000cd40783b */ /* 0x000eee0000000200 */
[C---:B------:R-:W-:Y:S08]  /*a060*/  HMMA.16816.F32.BF16 R44, R24.reuse, R72, R44 ;  /* 0x00000048182c723c */ /* 0x040ff0000004182c */
[----:B------:R-:W-:Y:S01]  /*a070*/  HMMA.16816.F32.BF16 R28, R24, R74, R28 ;  /* 0x0000004a181c723c */ /* 0x000fe2000004181c */
[----:B------:R-:W4:Y:S04]  /*a080*/  LDSM.16.M88.4 R24, [R209+0x4000] ;  /* 0x00400000d118783b */ /* 0x000f280000000200 */
[----:B------:R-:W-:Y:S03]  /*a090*/  LDSM.16.M88.4 R72, [R207+0x1800] ;  /* 0x00180000cf48783b */ /* 0x000fe60000000200 */
[C---:B-1----:R-:W-:Y:S08]  /*a0a0*/  HMMA.16816.F32.BF16 R16, R12.reuse, R48, R16 ;  /* 0x000000300c10723c */ /* 0x042ff00000041810 */
[C---:B------:R-:W-:Y:S01]  /*a0b0*/  HMMA.16816.F32.BF16 R48, R12.reuse, R50, R36 ;  /* 0x000000320c30723c */ /* 0x040fe20000041824 */
[----:B------:R-:W1:Y:S07]  /*a0c0*/  LDSM.16.M88.4 R36, [R200+0xc080] ;  /* 0x00c08000c824783b */ /* 0x000e6e0000000200 */
[C---:B--2---:R-:W-:Y:S08]  /*a0d0*/  HMMA.16816.F32.BF16 R32, R12.reuse, R52, R32 ;  /* 0x000000340c20723c */ /* 0x044ff00000041820 */
[C---:B------:R-:W-:Y:S01]  /*a0e0*/  HMMA.16816.F32.BF16 R40, R12.reuse, R54, R40 ;  /* 0x000000360c28723c */ /* 0x040fe20000041828 */
[----:B------:R-:W2:Y:S07]  /*a0f0*/  LDSM.16.M88.4 R52, [R200+0xc880] ;  /* 0x00c88000c834783b */ /* 0x000eae0000000200 */
[C---:B---3--:R-:W-:Y:S08]  /*a100*/  HMMA.16816.F32.BF16 R44, R12.reuse, R60, R44 ;  /* 0x0000003c0c2c723c */ /* 0x048ff0000004182c */
[----:B------:R-:W-:Y:S01]  /*a110*/  HMMA.16816.F32.BF16 R28, R12, R62, R28 ;  /* 0x0000003e0c1c723c */ /* 0x000fe2000004181c */
[----:B------:R-:W-:Y:S07]  /*a120*/  LDSM.16.M88.4 R60, [R206+0xc880] ;  /* 0x00c88000ce3c783b */ /* 0x000fee0000000200 */
[C---:B----4-:R-:W-:Y:S01]  /*a130*/  HMMA.16816.F32.BF16 R12, R20.reuse, R68, R16 ;  /* 0x00000044140c723c */ /* 0x050fe20000041810 */
[----:B------:R-:W3:Y:S07]  /*a140*/  LDSM.16.M88.4 R16, [R208+0x4000] ;  /* 0x00400000d010783b */ /* 0x000eee0000000200 */
[C---:B------:R-:W-:Y:S01]  /*a150*/  HMMA.16816.F32.BF16 R48, R20.reuse, R70, R48 ;  /* 0x000000461430723c */ /* 0x040fe20000041830 */
[----:B------:R-:W-:Y:S07]  /*a160*/  LDSM.16.M88.4 R68, [R206+0xb880] ;  /* 0x00b88000ce44783b */ /* 0x000fee0000000200 */
[C---:B------:R-:W-:Y:S08]  /*a170*/  HMMA.16816.F32.BF16 R32, R20.reuse, R56, R32 ;  /* 0x000000381420723c */ /* 0x040ff00000041820 */
[C---:B------:R-:W-:Y:S01]  /*a180*/  HMMA.16816.F32.BF16 R40, R20.reuse, R58, R40 ;  /* 0x0000003a1428723c */ /* 0x040fe20000041828 */
[----:B------:R-:W4:Y:S07]  /*a190*/  LDSM.16.M88.4 R56, [R207+0x2000] ;  /* 0x00200000cf38783b */ /* 0x000f2e0000000200 */
[C---:B------:R-:W-:Y:S08]  /*a1a0*/  HMMA.16816.F32.BF16 R44, R20.reuse, R64, R44 ;  /* 0x00000040142c723c */ /* 0x040ff0000004182c */
[----:B------:R-:W-:Y:S01]  /*a1b0*/  HMMA.16816.F32.BF16 R28, R20, R66, R28 ;  /* 0x00000042141c723c */ /* 0x000fe2000004181c */
[----:B------:R-:W3:Y:S07]  /*a1c0*/  LDSM.16.M88.4 R64, [R207+0x2800] ;  /* 0x00280000cf40783b */ /* 0x000eee0000000200 */
[C---:B------:R-:W-:Y:S01]  /*a1d0*/  HMMA.16816.F32.BF16 R20, R24.reuse, R76, R12 ;  /* 0x0000004c1814723c */ /* 0x040fe2000004180c */
[----:B------:R-:W3:Y:S07]  /*a1e0*/  LDSM.16.M88.4 R12, [R211+0x4000] ;  /* 0x00400000d30c783b */ /* 0x000eee0000000200 */
[C---:B------:R-:W-:Y:S01]  /*a1f0*/  HMMA.16816.F32.BF16 R48, R24.reuse, R78, R48 ;  /* 0x0000004e1830723c */ /* 0x040fe20000041830 */
[----:B------:R-:W-:Y:S07]  /*a200*/  LDSM.16.M88.4 R76, [R205+0x1800] ;  /* 0x00180000cd4c783b */ /* 0x000fee0000000200 */
[C---:B-1----:R-:W-:Y:S08]  /*a210*/  HMMA.16816.F32.BF16 R32, R24.reuse, R36, R32 ;  /* 0x000000241820723c */ /* 0x042ff00000041820 */
[C---:B------:R-:W-:Y:S08]  /*a220*/  HMMA.16816.F32.BF16 R40, R24.reuse, R38, R40 ;  /* 0x000000261828723c */ /* 0x040ff00000041828 */
[C---:B--2---:R-:W-:Y:S08]  /*a230*/  HMMA.16816.F32.BF16 R44, R24.reuse, R52, R44 ;  /* 0x00000034182c723c */ /* 0x044ff0000004182c */
[----:B------:R-:W-:Y:S01]  /*a240*/  HMMA.16816.F32.BF16 R28, R24, R54, R28 ;  /* 0x00000036181c723c */ /* 0x000fe2000004181c */
[----:B------:R-:W1:Y:S04]  /*a250*/  LDSM.16.M88.4 R52, [R206+0xc080] ;  /* 0x00c08000ce34783b */ /* 0x000e680000000200 */
[----:B------:R-:W2:Y:S03]  /*a260*/  LDSM.16.M88.4 R24, [R210+0x4000] ;  /* 0x00400000d218783b */ /* 0x000ea60000000200 */
[C---:B---3--:R-:W-:Y:S08]  /*a270*/  HMMA.16816.F32.BF16 R20, R16.reuse, R72, R20 ;  /* 0x000000481014723c */ /* 0x048ff00000041814 */
[C---:B------:R-:W-:Y:S01]  /*a280*/  HMMA.16816.F32.BF16 R48, R16.reuse, R74, R48 ;  /* 0x0000004a1030723c */ /* 0x040fe20000041830 */
[----:B------:R-:W-:Y:S07]  /*a290*/  LDSM.16.M88.4 R72, [R207+0x3000] ;  /* 0x00300000cf48783b */ /* 0x000fee0000000200 */
[C---:B----4-:R-:W-:Y:S08]  /*a2a0*/  HMMA.16816.F32.BF16 R36, R16.reuse, R56, R32 ;  /* 0x000000381024723c */ /* 0x050ff00000041820 */
[C---:B------:R-:W-:Y:S01]  /*a2b0*/  HMMA.16816.F32.BF16 R32, R16.reuse, R58, R40 ;  /* 0x0000003a1020723c */ /* 0x040fe20000041828 */
[----:B------:R-:W3:Y:S07]  /*a2c0*/  LDSM.16.M88.4 R56, [R205+0x2000] ;  /* 0x00200000cd38783b */ /* 0x000eee0000000200 */
[C---:B------:R-:W-:Y:S08]  /*a2d0*/  HMMA.16816.F32.BF16 R44, R16.reuse, R64, R44 ;  /* 0x00000040102c723c */ /* 0x040ff0000004182c */
[----:B------:R-:W-:Y:S01]  /*a2e0*/  HMMA.16816.F32.BF16 R28, R16, R66, R28 ;  /* 0x00000042101c723c */ /* 0x000fe2000004181c */
[----:B------:R-:W4:Y:S07]  /*a2f0*/  LDSM.16.M88.4 R64, [R205+0x2800] ;  /* 0x00280000cd40783b */ /* 0x000f2e0000000200 */
[C---:B------:R-:W-:Y:S01]  /*a300*/  HMMA.16816.F32.BF16 R16, R12.reuse, R68, R20 ;  /* 0x000000440c10723c */ /* 0x040fe20000041814 */
[----:B------:R-:W2:Y:S07]  /*a310*/  LDSM.16.M88.4 R20, [R209+0x8000] ;  /* 0x00800000d114783b */ /* 0x000eae0000000200 */
[C---:B------:R-:W-:Y:S01]  /*a320*/  HMMA.16816.F32.BF16 R48, R12.reuse, R70, R48 ;  /* 0x000000460c30723c */ /* 0x040fe20000041830 */
[----:B------:R-:W-:Y:S07]  /*a330*/  LDSM.16.M88.4 R68, [R207+0x4000] ;  /* 0x00400000cf44783b */ /* 0x000fee0000000200 */
[C---:B-1----:R-:W-:Y:S08]  /*a340*/  HMMA.16816.F32.BF16 R40, R12.reuse, R52, R36 ;  /* 0x000000340c28723c */ /* 0x042ff00000041824 */
[C---:B------:R-:W-:Y:S01]  /*a350*/  HMMA.16816.F32.BF16 R36, R12.reuse, R54, R32 ;  /* 0x000000360c24723c */ /* 0x040fe20000041820 */
[----:B------:R-:W1:Y:S07]  /*a360*/  LDSM.16.M88.4 R52, [R200+0xd880] ;  /* 0x00d88000c834783b */ /* 0x000e6e0000000200 */
[C---:B------:R-:W-:Y:S08]  /*a370*/  HMMA.16816.F32.BF16 R32, R12.reuse, R60, R44 ;  /* 0x0000003c0c20723c */ /* 0x040ff0000004182c */
[----:B------:R-:W-:Y:S01]  /*a380*/  HMMA.16816.F32.BF16 R28, R12, R62, R28 ;  /* 0x0000003e0c1c723c */ /* 0x000fe2000004181c */
[----:B------:R-:W1:Y:S07]  /*a390*/  LDSM.16.M88.4 R60, [R200+0xe080] ;  /* 0x00e08000c83c783b */ /* 0x000e6e0000000200 */
[C---:B--2---:R-:W-:Y:S01]  /*a3a0*/  HMMA.16816.F32.BF16 R12, R24.reuse, R76, R16 ;  /* 0x0000004c180c723c */ /* 0x044fe20000041810 */
[----:B------:R-:W2:Y:S07]  /*a3b0*/  LDSM.16.M88.4 R16, [R208+0x8000] ;  /* 0x00800000d010783b */ /* 0x000eae0000000200 */
[C---:B------:R-:W-:Y:S01]  /*a3c0*/  HMMA.16816.F32.BF16 R48, R24.reuse, R78, R48 ;  /* 0x0000004e1830723c */ /* 0x040fe20000041830 */
[----:B------:R-:W-:Y:S07]  /*a3d0*/  LDSM.16.M88.4 R76, [R206+0xd080] ;  /* 0x00d08000ce4c783b */ /* 0x000fee0000000200 */
[C---:B---3--:R-:W-:Y:S08]  /*a3e0*/  HMMA.16816.F32.BF16 R44, R24.reuse, R56, R40 ;  /* 0x00000038182c723c */ /* 0x048ff00000041828 */
[C---:B------:R-:W-:Y:S01]  /*a3f0*/  HMMA.16816.F32.BF16 R40, R24.reuse, R58, R36 ;  /* 0x0000003a1828723c */ /* 0x040fe20000041824 */
[----:B------:R-:W3:Y:S07]  /*a400*/  LDSM.16.M88.4 R56, [R207+0x3800] ;  /* 0x00380000cf38783b */ /* 0x000eee0000000200 */
[C---:B----4-:R-:W-:Y:S08]  /*a410*/  HMMA.16816.F32.BF16 R32, R24.reuse, R64, R32 ;  /* 0x000000401820723c */ /* 0x050ff00000041820 */
[----:B------:R-:W-:Y:S01]  /*a420*/  HMMA.16816.F32.BF16 R28, R24, R66, R28 ;  /* 0x00000042181c723c */ /* 0x000fe2000004181c */
[----:B------:R-:W-:Y:S07]  /*a430*/  LDSM.16.M88.4 R64, [R206+0xe080] ;  /* 0x00e08000ce40783b */ /* 0x000fee0000000200 */
[C---:B------:R-:W-:Y:S01]  /*a440*/  HMMA.16816.F32.BF16 R24, R20.reuse, R80, R12 ;  /* 0x000000501418723c */ /* 0x040fe2000004180c */
[----:B------:R-:W4:Y:S07]  /*a450*/  LDSM.16.M88.4 R12, [R211+0x8000] ;  /* 0x00800000d30c783b */ /* 0x000f2e0000000200 */
[C---:B------:R-:W-:Y:S01]  /*a460*/  HMMA.16816.F32.BF16 R36, R20.reuse, R82, R48 ;  /* 0x000000521424723c */ /* 0x040fe20000041830 */
[----:B------:R-:W3:Y:S04]  /*a470*/  LDSM.16.M88.4 R48, [R206+0xd880] ;  /* 0x00d88000ce30783b */ /* 0x000ee80000000200 */
[----:B------:R-:W-:Y:S03]  /*a480*/  LDSM.16.M88.4 R80, [R207+0x4800] ;  /* 0x00480000cf50783b */ /* 0x000fe60000000200 */
[C---:B-1----:R-:W-:Y:S08]  /*a490*/  HMMA.16816.F32.BF16 R44, R20.reuse, R52, R44 ;  /* 0x00000034142c723c */ /* 0x042ff0000004182c */
[C---:B------:R-:W-:Y:S08]  /*a4a0*/  HMMA.16816.F32.BF16 R40, R20.reuse, R54, R40 ;  /* 0x000000361428723c */ /* 0x040ff00000041828 */
[C---:B------:R-:W-:Y:S08]  /*a4b0*/  HMMA.16816.F32.BF16 R32, R20.reuse, R60, R32 ;  /* 0x0000003c1420723c */ /* 0x040ff00000041820 */
[----:B------:R-:W-:Y:S01]  /*a4c0*/  HMMA.16816.F32.BF16 R28, R20, R62, R28 ;  /* 0x0000003e141c723c */ /* 0x000fe2000004181c */
[----:B------:R-:W-:Y:S07]  /*a4d0*/  LDSM.16.M88.4 R60, [R205+0x3800] ;  /* 0x00380000cd3c783b */ /* 0x000fee0000000200 */
[C---:B--2---:R-:W-:Y:S01]  /*a4e0*/  HMMA.16816.F32.BF16 R20, R16.reuse, R72, R24 ;  /* 0x000000481014723c */ /* 0x044fe20000041818 */
[----:B------:R-:W-:Y:S07]  /*a4f0*/  LDSM.16.M88.4 R24, [R210+0x8000] ;  /* 0x00800000d218783b */ /* 0x000fee0000000200 */
[C---:B------:R-:W-:Y:S01]  /*a500*/  HMMA.16816.F32.BF16 R36, R16.reuse, R74, R36 ;  /* 0x0000004a1024723c */ /* 0x040fe20000041824 */
[----:B------:R-:W1:Y:S07]  /*a510*/  LDSM.16.M88.4 R72, [R205+0x3000] ;  /* 0x00300000cd48783b */ /* 0x000e6e0000000200 */
[C---:B---3--:R-:W-:Y:S08]  /*a520*/  HMMA.16816.F32.BF16 R52, R16.reuse, R56, R44 ;  /* 0x000000381034723c */ /* 0x048ff0000004182c */
[C---:B------:R-:W-:Y:S01]  /*a530*/  HMMA.16816.F32.BF16 R44, R16.reuse, R58, R40 ;  /* 0x0000003a102c723c */ /* 0x040fe20000041828 */
[----:B------:R-:W-:Y:S07]  /*a540*/  LDSM.16.M88.4 R56, [R200+0xf080] ;  /* 0x00f08000c838783b */ /* 0x000fee0000000200 */
[C---:B------:R-:W-:Y:S08]  /*a550*/  HMMA.16816.F32.BF16 R40, R16.reuse, R68, R32 ;  /* 0x000000441028723c */ /* 0x040ff00000041820 */
[----:B------:R-:W-:Y:S01]  /*a560*/  HMMA.16816.F32.BF16 R32, R16, R70, R28 ;  /* 0x000000461020723c */ /* 0x000fe2000004181c */
[----:B------:R-:W2:Y:S04]  /*a570*/  LDSM.16.M88.4 R28, [R209+0xc000] ;  /* 0x00c00000d11c783b */ /* 0x000ea80000000200 */
[----:B------:R-:W3:Y:S03]  /*a580*/  LDSM.16.M88.4 R68, [R205+0x4000] ;  /* 0x00400000cd44783b */ /* 0x000ee60000000200 */
[C---:B----4-:R-:W-:Y:S08]  /*a590*/  HMMA.16816.F32.BF16 R16, R12.reuse, R76, R20 ;  /* 0x0000004c0c10723c */ /* 0x050ff00000041814 */
[C---:B------:R-:W-:Y:S01]  /*a5a0*/  HMMA.16816.F32.BF16 R20, R12.reuse, R78, R36 ;  /* 0x0000004e0c14723c */ /* 0x040fe20000041824 */
[----:B------:R-:W-:Y:S07]  /*a5b0*/  LDSM.16.M88.4 R76, [R206+0xe880] ;  /* 0x00e88000ce4c783b */ /* 0x000fee0000000200 */
[C---:B------:R-:W-:Y:S08]  /*a5c0*/  HMMA.16816.F32.BF16 R52, R12.reuse, R48, R52 ;  /* 0x000000300c34723c */ /* 0x040ff00000041834 */
[C---:B------:R-:W-:Y:S08]  /*a5d0*/  HMMA.16816.F32.BF16 R48, R12.reuse, R50, R44 ;  /* 0x000000320c30723c */ /* 0x040ff0000004182c */
[C---:B------:R-:W-:Y:S08]  /*a5e0*/  HMMA.16816.F32.BF16 R44, R12.reuse, R64, R40 ;  /* 0x000000400c2c723c */ /* 0x040ff00000041828 */
[----:B------:R-:W-:Y:S01]  /*a5f0*/  HMMA.16816.F32.BF16 R32, R12, R66, R32 ;  /* 0x000000420c20723c */ /* 0x000fe20000041820 */
[----:B------:R-:W-:Y:S07]  /*a600*/  LDSM.16.M88.4 R64, [R207+0x5000] ;  /* 0x00500000cf40783b */ /* 0x000fee0000000200 */
[C---:B-1----:R-:W-:Y:S01]  /*a610*/  HMMA.16816.F32.BF16 R12, R24.reuse, R72, R16 ;  /* 0x00000048180c723c */ /* 0x042fe20000041810 */
[----:B------:R-:W-:Y:S07]  /*a620*/  LDSM.16.M88.4 R16, [R211+0xc000] ;  /* 0x00c00000d310783b */ /* 0x000fee0000000200 */
[C---:B------:R-:W-:Y:S01]  /*a630*/  HMMA.16816.F32.BF16 R36, R24.reuse, R74, R20 ;  /* 0x0000004a1824723c */ /* 0x040fe20000041814 */
[----:B------:R-:W1:Y:S04]  /*a640*/  LDSM.16.M88.4 R20, [R208+0xc000] ;  /* 0x00c00000d014783b */ /* 0x000e680000000200 */
[----:B------:R-:W-:Y:S03]  /*a650*/  LDSM.16.M88.4 R72, [R206+0xf080] ;  /* 0x00f08000ce48783b */ /* 0x000fe60000000200 */
[----:B------:R-:W-:Y:S01]  /*a660*/  HMMA.16816.F32.BF16 R40, R24, R60, R52 ;  /* 0x0000003c1828723c */ /* 0x000fe20000041834 */
[----:B------:R-:W4:Y:S07]  /*a670*/  LDSM.16.M88.4 R52, [R200+0xf880] ;  /* 0x00f88000c834783b */ /* 0x000f2e0000000200 */
[----:B--2---:R-:W-:Y:S08]  /*a680*/  HMMA.16816.F32.BF16 R12, R28, R84, R12 ;  /* 0x000000541c0c723c */ /* 0x004ff0000004180c */
[C---:B------:R-:W-:Y:S01]  /*a690*/  HMMA.16816.F32.BF16 R48, R24.reuse, R62, R48 ;  /* 0x0000003e1830723c */ /* 0x040fe20000041830 */
[----:B------:R-:W2:Y:S07]  /*a6a0*/  LDSM.16.M88.4 R60, [R207+0x5800] ;  /* 0x00580000cf3c783b */ /* 0x000eae0000000200 */
[C---:B---3--:R-:W-:Y:S08]  /*a6b0*/  HMMA.16816.F32.BF16 R44, R24.reuse, R68, R44 ;  /* 0x00000044182c723c */ /* 0x048ff0000004182c */
[----:B------:R-:W-:Y:S01]  /*a6c0*/  HMMA.16816.F32.BF16 R32, R24, R70, R32 ;  /* 0x000000461820723c */ /* 0x000fe20000041820 */
[----:B------:R-:W-:Y:S07]  /*a6d0*/  LDSM.16.M88.4 R68, [R206+0xf880] ;  /* 0x00f88000ce44783b */ /* 0x000fee0000000200 */
[----:B------:R-:W-:Y:S01]  /*a6e0*/  HMMA.16816.F32.BF16 R24, R28, R86, R36 ;  /* 0x000000561c18723c */ /* 0x000fe20000041824 */
[----:B------:R-:W-:Y:S07]  /*a6f0*/  LDSM.16.M88.4 R84, [R205+0x4800] ;  /* 0x00480000cd54783b */ /* 0x000fee0000000200 */
[----:B-1----:R-:W-:Y:S01]  /*a700*/  HMMA.16816.F32.BF16 R36, R20, R80, R12 ;  /* 0x000000501424723c */ /* 0x002fe2000004180c */
[----:B------:R-:W1:Y:S07]  /*a710*/  LDSM.16.M88.4 R12, [R210+0xc000] ;  /* 0x00c00000d20c783b */ /* 0x000e6e0000000200 */
[C---:B------:R-:W-:Y:S08]  /*a720*/  HMMA.16816.F32.BF16 R40, R28.reuse, R56, R40 ;  /* 0x000000381c28723c */ /* 0x040ff00000041828 */
[C---:B------:R-:W-:Y:S08]  /*a730*/  HMMA.16816.F32.BF16 R48, R28.reuse, R58, R48 ;  /* 0x0000003a1c30723c */ /* 0x040ff00000041830 */
[C---:B----4-:R-:W-:Y:S08]  /*a740*/  HMMA.16816.F32.BF16 R44, R28.reuse, R52, R44 ;  /* 0x000000341c2c723c */ /* 0x050ff0000004182c */
[----:B------:R-:W-:Y:S08]  /*a750*/  HMMA.16816.F32.BF16 R32, R28, R54, R32 ;  /* 0x000000361c20723c */ /* 0x000ff00000041820 */
[----:B------:R-:W-:Y:S08]  /*a760*/  HMMA.16816.F32.BF16 R28, R20, R82, R24 ;  /* 0x00000052141c723c */ /* 0x000ff00000041818 */
[----:B------:R-:W-:Y:S08]  /*a770*/  HMMA.16816.F32.BF16 R36, R16, R76, R36 ;  /* 0x0000004c1024723c */ /* 0x000ff00000041824 */
[C---:B------:R-:W-:Y:S01]  /*a780*/  HMMA.16816.F32.BF16 R24, R20.reuse, R64, R40 ;  /* 0x000000401418723c */ /* 0x040fe20000041828 */
[----:B------:R-:W-:Y:S07]  /*a790*/  LDSM.16.M88.4 R40, [R205+0x5800] ;  /* 0x00580000cd28783b */ /* 0x000fee0000000200 */
[----:B------:R-:W-:Y:S01]  /*a7a0*/  HMMA.16816.F32.BF16 R56, R20, R66, R48 ;  /* 0x000000421438723c */ /* 0x000fe20000041830 */
[----:B------:R-:W3:Y:S01]  /*a7b0*/  LDSM.16.M88.4 R64, [R205+0x5000] ;  /* 0x00500000cd40783b */ /* 0x000ee20000000200 */
[----:B------:R-:W-:-:S06]  /*a7c0*/  DEPBAR.LE SB0, 0x0 ;  /* 0x000080000000791a */ /* 0x000fcc0000000000 */
[----:B--2---:R-:W-:Y:S08]  /*a7d0*/  HMMA.16816.F32.BF16 R52, R20, R60, R44 ;  /* 0x0000003c1434723c */ /* 0x004ff0000004182c */
[----:B------:R-:W-:Y:S08]  /*a7e0*/  HMMA.16816.F32.BF16 R44, R16, R78, R28 ;  /* 0x0000004e102c723c */ /* 0x000ff0000004181c */
[----:B------:R-:W-:Y:S08]  /*a7f0*/  HMMA.16816.F32.BF16 R48, R20, R62, R32 ;  /* 0x0000003e1430723c */ /* 0x000ff00000041820 */
[----:B-1----:R-:W-:Y:S08]  /*a800*/  HMMA.16816.F32.BF16 R20, R12, R84, R36 ;  /* 0x000000540c14723c */ /* 0x002ff00000041824 */
[C---:B------:R-:W-:Y:S08]  /*a810*/  HMMA.16816.F32.BF16 R32, R16.reuse, R72, R24 ;  /* 0x000000481020723c */ /* 0x040ff00000041818 */
[----:B------:R-:W-:Y:S08]  /*a820*/  HMMA.16816.F32.BF16 R28, R16, R74, R56 ;  /* 0x0000004a101c723c */ /* 0x000ff00000041838 */
[----:B------:R-:W-:Y:S01]  /*a830*/  HMMA.16816.F32.BF16 R44, R12, R86, R44 ;  /* 0x000000560c2c723c */ /* 0x000fe2000004182c */
[----:B------:R-:W-:-:S07]  /*a840*/  FMUL.FTZ R0, R20, c[0x0][0x320] ;  /* 0x0000c80014007a20 */ /* 0x000fce0000410000 */
[C---:B------:R-:W-:Y:S08]  /*a850*/  HMMA.16816.F32.BF16 R24, R16.reuse, R68, R52 ;  /* 0x000000441018723c */ /* 0x040ff00000041834 */
[----:B------:R-:W-:Y:S08]  /*a860*/  HMMA.16816.F32.BF16 R16, R16, R70, R48 ;  /* 0x000000461010723c */ /* 0x000ff00000041830 */
[C---:B---3--:R-:W-:Y:S01]  /*a870*/  HMMA.16816.F32.BF16 R48, R12.reuse, R64, R32 ;  /* 0x000000400c30723c */ /* 0x048fe20000041820 */
[----:B------:R1:W2:Y:S07]  /*a880*/  MUFU.TANH R35, R0 ;  /* 0x0000000000237308 */ /* 0x0002ae0000002400 */
[C---:B------:R-:W-:Y:S08]  /*a890*/  HMMA.16816.F32.BF16 R64, R12.reuse, R66, R28 ;  /* 0x000000420c40723c */ /* 0x040ff0000004181c */
[----:B------:R-:W-:Y:S01]  /*a8a0*/  HMMA.16816.F32.BF16 R36, R12, R40, R24 ;  /* 0x000000280c24723c */ /* 0x000fe20000041818 */
[----:B-1----:R-:W-:-:S04]  /*a8b0*/  FMUL.FTZ R0, R21, c[0x0][0x320] ;  /* 0x0000c80015007a20 */ /* 0x002fc80000410000 */
[----:B------:R1:W3:Y:S03]  /*a8c0*/  MUFU.TANH R28, R0 ;  /* 0x00000000001c7308 */ /* 0x0002e60000002400 */
[----:B------:R-:W-:Y:S01]  /*a8d0*/  HMMA.16816.F32.BF16 R40, R12, R42, R16 ;  /* 0x0000002a0c28723c */ /* 0x000fe20000041810 */
[----:B-1----:R-:W-:-:S04]  /*a8e0*/  FMUL.FTZ R0, R22, c[0x0][0x320] ;  /* 0x0000c80016007a20 */ /* 0x002fc80000410000 */
[----:B------:R1:W4:Y:S02]  /*a8f0*/  MUFU.TANH R53, R0 ;  /* 0x0000000000357308 */ /* 0x0003240000002400 */
[----:B-1----:R-:W-:-:S06]  /*a900*/  FMUL.FTZ R0, R23, c[0x0][0x320] ;  /* 0x0000c80017007a20 */ /* 0x002fcc0000410000 */
[----:B------:R1:W1:Y:S02]  /*a910*/  MUFU.TANH R52, R0 ;  /* 0x0000000000347308 */ /* 0x0002640000002400 */
[----:B-1----:R-:W-:-:S06]  /*a920*/  FMUL.FTZ R0, R44, c[0x0][0x320] ;  /* 0x0000c8002c007a20 */ /* 0x002fcc0000410000 */
[----:B------:R1:W1:Y:S02]  /*a930*/  MUFU.TANH R23, R0 ;  /* 0x0000000000177308 */ /* 0x0002640000002400 */
[----:B-1----:R-:W-:-:S06]  /*a940*/  FMUL.FTZ R0, R45, c[0x0][0x320] ;  /* 0x0000c8002d007a20 */ /* 0x002fcc0000410000 */
[----:B------:R1:W1:Y:S01]  /*a950*/  MUFU.TANH R22, R0 ;  /* 0x0000000000167308 */ /* 0x0002620000002400 */
[----:B------:R-:W-:Y:S06]  /*a960*/  BAR.SYNC.DEFER_BLOCKING 0x0 ;  /* 0x0000000000007b1d */ /* 0x000fec0000010000 */
[----:B------:R-:W-:Y:S05]  /*a970*/  @!P0 BRA `(.L_x_1201) ;  /* 0x000005b000008947 */ /* 0x000fea0003800000 */
[----:B-1234-:R-:W-:Y:S01]  /*a980*/  IMAD.MOV.U32 R0, RZ, RZ, 0x1 ;  /* 0x00000001ff007424 */ /* 0x01efe200078e00ff */
[C---:B------:R-:W-:Y:S01]  /*a990*/  IADD3 R2, R235.reuse, R141, R241 ;  /* 0x0000008deb027210 */ /* 0x040fe20007ffe0f1 */
[----:B------:R-:W-:Y:S01]  /*a9a0*/  IMAD.MOV.U32 R224, RZ, RZ, RZ ;  /* 0x000000ffffe07224 */ /* 0x000fe200078e00ff */
[----:B------:R-:W-:-:S02]  /*a9b0*/  ISETP.GT.AND P1, PT, R235, 0x2f, PT ;  /* 0x0000002feb00780c */ /* 0x000fc40003f24270 */
[----:B------:R-:W-:Y:S02]  /*a9c0*/  ISETP.NE.AND P0, PT, R0, c[0x0][0x2b8], PT ;  /* 0x0000ae0000007a0c */ /* 0x000fe40003f05270 */
[----:B------:R-:W-:-:S05]  /*a9d0*/  IADD3 R2, R2, -0x30, RZ ;  /* 0xffffffd002027810 */ /* 0x000fca0007ffe0ff */
[----:B------:R-:W-:-:S06]  /*a9e0*/  IMAD.MOV.U32 R0, RZ, RZ, R2 ;  /* 0x000000ffff007224 */ /* 0x000fcc00078e0002 */
        /* <DEDUP_REMOVED lines=8> */
[----:B------:R-:W-:Y:S02]  /*aa70*/  IADD3 R11, -R237, 0x30, RZ ;  /* 0x00000030ed0b7810 */ /* 0x000fe40007ffe1ff */
[----:B------:R-:W1:Y:S01]  /*aa80*/  S2R R8, SR_CTAID.Y ;  /* 0x0000000000087919 */ /* 0x000e620000002600 */
[----:B------:R-:W-:-:S04]  /*aa90*/  IMAD R225, R0, c[0x0][0x2b8], R2 ;  /* 0x0000ae0000e17a24 */ /* 0x000fc800078e0202 */
[----:B------:R-:W-:Y:S01]  /*aaa0*/  IMAD.WIDE.U32 R2, R225, c[0x0][0x1e0], RZ ;  /* 0x00007800e1027a25 */ /* 0x000fe200078e00ff */
[----:B------:R-:W-:-:S05]  /*aab0*/  SHF.R.S32.HI R0, RZ, 0x1f, R225 ;  /* 0x0000001fff007819 */ /* 0x000fca00000114e1 */
[----:B------:R-:W-:-:S04]  /*aac0*/  IMAD R0, R0, c[0x0][0x1e0], RZ ;  /* 0x0000780000007a24 */ /* 0x000fc800078e02ff */
[----:B------:R-:W-:-:S04]  /*aad0*/  IMAD R0, R225, c[0x0][0x1e4], R0 ;  /* 0x00007900e1007a24 */ /* 0x000fc800078e0200 */
[----:B------:R-:W-:Y:S02]  /*aae0*/  IMAD.IADD R3, R3, 0x1, R0 ;  /* 0x0000000103037824 */ /* 0x000fe400078e0200 */
[----:B-1----:R-:W-:Y:S01]  /*aaf0*/  IMAD.WIDE.U32 R90, R8, c[0x0][0x1e8], RZ ;  /* 0x00007a00085a7a25 */ /* 0x002fe200078e00ff */
[----:B--2---:R-:W-:-:S03]  /*ab00*/  SHF.R.S32.HI R0, RZ, 0x1f, R224 ;  /* 0x0000001fff007819 */ /* 0x004fc600000114e0 */
[----:B------:R-:W-:-:S04]  /*ab10*/  IMAD.WIDE.U32 R2, R224, c[0x0][0x1f0], R2 ;  /* 0x00007c00e0027a25 */ /* 0x000fc800078e0002 */
[----:B------:R-:W-:-:S04]  /*ab20*/  IMAD R0, R0, c[0x0][0x1f0], RZ ;  /* 0x00007c0000007a24 */ /* 0x000fc800078e02ff */
[----:B------:R-:W-:Y:S01]  /*ab30*/  IMAD R4, R224, c[0x0][0x1f4], R0 ;  /* 0x00007d00e0047a24 */ /* 0x000fe200078e0200 */
[----:B------:R-:W-:-:S04]  /*ab40*/  IADD3 R0, P0, R90, R2, RZ ;  /* 0x000000025a007210 */ /* 0x000fc80007f1e0ff */
[----:B------:R-:W-:Y:S02]  /*ab50*/  IADD3.X R2, R245, R3, R4, P0, !PT ;  /* 0x00000003f5027210 */ /* 0x000fe400007fe404 */
[----:B------:R-:W-:-:S04]  /*ab60*/  LEA R8, P0, R0, c[0x0][0x1c8], 0x1 ;  /* 0x0000720000087a11 */ /* 0x000fc800078008ff */
[----:B------:R-:W-:Y:S02]  /*ab70*/  LEA.HI.X R7, R0, c[0x0][0x1cc], R2, 0x1, P0 ;  /* 0x0000730000077a11 */ /* 0x000fe400000f0c02 */
[----:B------:R-:W-:Y:S01]  /*ab80*/  ISETP.GE.AND P0, PT, R11, 0x1, PT ;  /* 0x000000010b00780c */ /* 0x000fe20003f06270 */
[----:B------:R-:W-:Y:S10]  /*ab90*/  BRA.DIV ~URZ, `(.L_x_1202) ;  /* 0x00010db27f007947 */ /* 0x000ff4000b800000 */
[----:B------:R1:W2:Y:S02]  /*aba0*/  SHFL.IDX PT, R4, R7, RZ, 0x181f ;  /* 0x00181fff07047589 */ /* 0x0002a400000e0000 */
.L_x_1321:
[----:B------:R-:W-:Y:S05]  /*abb0*/  BRA.DIV ~URZ, `(.L_x_1203) ;  /* 0x00010e127f007947 */ /* 0x000fea000b800000 */
[----:B------:R3:W4:Y:S02]  /*abc0*/  SHFL.IDX PT, R0, R8, RZ, 0x181f ;  /* 0x00181fff08007589 */ /* 0x00072400000e0000 */
.L_x_1322:
[----:B------:R-:W-:Y:S01]  /*abd0*/  BSSY B0, `(.L_x_1204) ;  /* 0x0000019000007945 */ /* 0x000fe20003800000 */
[----:B------:R-:W-:Y:S05]  /*abe0*/  @!P0 BRA `(.L_x_1205) ;  /* 0x0000017000008947 */ /* 0x000fea0003800000 */
[----:B------:R-:W-:Y:S02]  /*abf0*/  SHF.R.S32.HI R2, RZ, 0x1f, R223 ;  /* 0x0000001fff027819 */ /* 0x000fe400000114df */
[C---:B----4-:R-:W-:Y:S02]  /*ac00*/  LEA R16, P0, R223.reuse, R0, 0x1 ;  /* 0x00000000df107211 */ /* 0x050fe400078008ff */
[C---:B------:R-:W-:Y:S02]  /*ac10*/  IADD3 R20, R223.reuse, 0x40, RZ ;  /* 0x00000040df147810 */ /* 0x040fe40007ffe0ff */
[----:B--2---:R-:W-:-:S02]  /*ac20*/  LEA.HI.X R17, R223, R4, R2, 0x1, P0 ;  /* 0x00000004df117211 */ /* 0x004fc400000f0c02 */
[----:B------:R-:W-:Y:S02]  /*ac30*/  LEA R14, P0, R249, R0, 0x1 ;  /* 0x00000000f90e7211 */ /* 0x000fe400078008ff */
[C---:B------:R-:W-:Y:S02]  /*ac40*/  IADD3 R19, R223.reuse, 0x80, RZ ;  /* 0x00000080df137810 */ /* 0x040fe40007ffe0ff */
[C---:B------:R-:W-:Y:S02]  /*ac50*/  IADD3 R18, R223.reuse, 0xc0, RZ ;  /* 0x000000c0df127810 */ /* 0x040fe40007ffe0ff */
[----:B------:R-:W-:Y:S02]  /*ac60*/  ISETP.GE.AND P4, PT, R223, c[0x0][0x1d4], PT ;  /* 0x00007500df007a0c */ /* 0x000fe40003f86270 */
[----:B------:R-:W-:Y:S02]  /*ac70*/  LEA.HI.X R15, R249, R4, R252, 0x1, P0 ;  /* 0x00000004f90f7211 */ /* 0x000fe400000f0cfc */
[----:B------:R-:W-:-:S02]  /*ac80*/  ISETP.GE.AND P3, PT, R20, c[0x0][0x1d4], PT ;  /* 0x0000750014007a0c */ /* 0x000fc40003f66270 */
[----:B------:R-:W-:Y:S02]  /*ac90*/  LEA R12, P0, R248, R0, 0x1 ;  /* 0x00000000f80c7211 */ /* 0x000fe400078008ff */
[----:B------:R-:W-:Y:S02]  /*aca0*/  ISETP.GE.AND P2, PT, R19, c[0x0][0x1d4], PT ;  /* 0x0000750013007a0c */ /* 0x000fe40003f46270 */
[----:B------:R-:W-:Y:S02]  /*acb0*/  ISETP.GE.AND P1, PT, R18, c[0x0][0x1d4], PT ;  /* 0x0000750012007a0c */ /* 0x000fe40003f26270 */
[----:B------:R-:W-:Y:S01]  /*acc0*/  LEA.HI.X R13, R248, R4, R251, 0x1, P0 ;  /* 0x00000004f80d7211 */ /* 0x000fe200000f0cfb */
[----:B------:R-:W-:Y:S01]  /*acd0*/  @!PT LDS RZ, [RZ] ;  /* 0x00000000fffff984 */ /* 0x000fe20000000800 */
[----:B------:R-:W-:Y:S01]  /*ace0*/  @!PT LDS RZ, [RZ] ;  /* 0x00000000fffff984 */ /* 0x000fe20000000800 */
[----:B------:R-:W-:Y:S01]  /*acf0*/  @!PT LDS RZ, [RZ] ;  /* 0x00000000fffff984 */ /* 0x000fe20000000800 */
[----:B------:R2:W-:Y:S01]  /*ad00*/  LDGSTS.E.BYPASS.LTC128B.128 [R213+0xa080], [R16.64], !P4 ;  /* 0x0a08000010d57fae */ /* 0x0005e2000e101d4e */
[----:B------:R-:W-:-:S03]  /*ad10*/  LEA R2, P0, R247, R0, 0x1 ;  /* 0x00000000f7027211 */ /* 0x000fc600078008ff */
[----:B------:R2:W-:Y:S01]  /*ad20*/  LDGSTS.E.BYPASS.LTC128B.128 [R213+0xb880], [R14.64], !P3 ;  /* 0x0b8800000ed57fae */ /* 0x0005e2000d901d4e */
[----:B------:R-:W-:-:S03]  /*ad30*/  LEA.HI.X R3, R247, R4, R250, 0x1, P0 ;  /* 0x00000004f7037211 */ /* 0x000fc600000f0cfa */
[----:B------:R2:W-:Y:S04]  /*ad40*/  LDGSTS.E.BYPASS.LTC128B.128 [R213+0xd080], [R12.64], !P2 ;  /* 0x0d0800000cd57fae */ /* 0x0005e8000d101d4e */
[----:B------:R2:W-:Y:S02]  /*ad50*/  LDGSTS.E.BYPASS.LTC128B.128 [R213+0xe880], [R2.64], !P1 ;  /* 0x0e88000002d57fae */ /* 0x0005e4000c901d4e */
.L_x_1205:
[----:B------:R-:W-:Y:S05]  /*ad60*/  BSYNC B0 ;  /* 0x0000000000007941 */ /* 0x000fea0003800000 */
.L_x_1204:
[----:B------:R-:W-:Y:S05]  /*ad70*/  BRA.DIV ~URZ, `(.L_x_1206) ;  /* 0x00010cd27f007947 */ /* 0x000fea000b800000 */
[----:B--2---:R2:W1:Y:S04]  /*ad80*/  SHFL.IDX PT, R4, R7, 0x1, 0x181f ;  /* 0x00381f0007047f89 */ /* 0x00446800000e0000 */
[----:B----4-:R2:W4:Y:S02]  /*ad90*/  SHFL.IDX PT, R0, R8, 0x1, 0x181f ;  /* 0x00381f0008007f89 */ /* 0x01052400000e0000 */
.L_x_1323:
[----:B------:R-:W-:-:S13]  /*ada0*/  ISETP.GE.AND P0, PT, R11, 0x21, PT ;  /* 0x000000210b00780c */ /* 0x000fda0003f06270 */
[----:B------:R-:W-:Y:S05]  /*adb0*/  @!P0 BRA `(.L_x_1201) ;  /* 0x0000017000008947 */ /* 0x000fea0003800000 */
[----:B------:R-:W-:Y:S02]  /*adc0*/  SHF.R.S32.HI R2, RZ, 0x1f, R223 ;  /* 0x0000001fff027819 */ /* 0x000fe400000114df */
[C---:B----4-:R-:W-:Y:S02]  /*add0*/  LEA R16, P0, R223.reuse, R0, 0x1 ;  /* 0x00000000df107211 */ /* 0x050fe400078008ff */
[C---:B------:R-:W-:Y:S02]  /*ade0*/  IADD3 R18, R223.reuse, 0x40, RZ ;  /* 0x00000040df127810 */ /* 0x040fe40007ffe0ff */
[----:B-1----:R-:W-:Y:S02]  /*adf0*/  LEA.HI.X R17, R223, R4, R2, 0x1, P0 ;  /* 0x00000004df117211 */ /* 0x002fe400000f0c02 */
[----:B------:R-:W-:Y:S02]  /*ae00*/  LEA R14, P0, R249, R0, 0x1 ;  /* 0x00000000f90e7211 */ /* 0x000fe400078008ff */
[----:B--23--:R-:W-:-:S02]  /*ae10*/  IADD3 R8, R223, 0x80, RZ ;  /* 0x00000080df087810 */ /* 0x00cfc40007ffe0ff */
[C---:B------:R-:W-:Y:S02]  /*ae20*/  IADD3 R7, R223.reuse, 0xc0, RZ ;  /* 0x000000c0df077810 */ /* 0x040fe40007ffe0ff */
[----:B------:R-:W-:Y:S02]  /*ae30*/  ISETP.GE.AND P4, PT, R223, c[0x0][0x1d4], PT ;  /* 0x00007500df007a0c */ /* 0x000fe40003f86270 */
[----:B------:R-:W-:Y:S02]  /*ae40*/  LEA.HI.X R15, R249, R4, R252, 0x1, P0 ;  /* 0x00000004f90f7211 */ /* 0x000fe400000f0cfc */
[----:B------:R-:W-:Y:S02]  /*ae50*/  ISETP.GE.AND P3, PT, R18, c[0x0][0x1d4], PT ;  /* 0x0000750012007a0c */ /* 0x000fe40003f66270 */
[----:B------:R-:W-:Y:S02]  /*ae60*/  LEA R12, P0, R248, R0, 0x1 ;  /* 0x00000000f80c7211 */ /* 0x000fe400078008ff */
[----:B------:R-:W-:-:S02]  /*ae70*/  ISETP.GE.AND P2, PT, R8, c[0x0][0x1d4], PT ;  /* 0x0000750008007a0c */ /* 0x000fc40003f46270 */
        /* <DEDUP_REMOVED lines=11> */
.L_x_1201:
[----:B--234-:R-:W-:Y:S05]  /*af30*/  BSYNC B1 ;  /* 0x0000000000017941 */ /* 0x01cfea0003800000 */
.L_x_1200:
[----:B------:R-:W2:Y:S01]  /*af40*/  LDL R11, [R1+0x4] ;  /* 0x00000400010b7983 */ /* 0x000ea20000100800 */
[----:B-1----:R-:W-:Y:S01]  /*af50*/  SHF.R.S32.HI R0, RZ, 0x1f, R88 ;  /* 0x0000001fff007819 */ /* 0x002fe20000011458 */
[----:B------:R-:W-:Y:S01]  /*af60*/  IMAD.MOV.U32 R13, RZ, RZ, 0x1 ;  /* 0x00000001ff0d7424 */ /* 0x000fe200078e00ff */
[----:B------:R-:W-:Y:S01]  /*af70*/  LOP3.LUT R14, RZ, c[0x0][0x324], RZ, 0x33, !PT ;  /* 0x0000c900ff0e7a12 */ /* 0x000fe200078e33ff */
[----:B------:R-:W0:Y:S01]  /*af80*/  LDGDEPBAR ;  /* 0x00000000000079af */ /* 0x000e220000000000 */
[CC--:B------:R-:W-:Y:S02]  /*af90*/  LEA.HI R2, R0.reuse, R88.reuse, RZ, 0x2 ;  /* 0x0000005800027211 */ /* 0x0c0fe400078f10ff */
[----:B------:R-:W-:-:S02]  /*afa0*/  LEA.HI R0, R0, R88, RZ, 0x5 ;  /* 0x0000005800007211 */ /* 0x000fc400078f28ff */
[----:B------:R-:W-:Y:S02]  /*afb0*/  LOP3.LUT R2, R2, 0xfffffffc, RZ, 0xc0, !PT ;  /* 0xfffffffc02027812 */ /* 0x000fe400078ec0ff */
[----:B------:R-:W-:Y:S02]  /*afc0*/  LOP3.LUT R3, R0, 0xffffffe0, RZ, 0xc0, !PT ;  /* 0xffffffe000037812 */ /* 0x000fe400078ec0ff */
[----:B------:R-:W-:Y:S01]  /*afd0*/  SHF.R.S32.HI R4, RZ, 0x5, R0 ;  /* 0x00000005ff047819 */ /* 0x000fe20000011400 */
[C---:B------:R-:W-:Y:S01]  /*afe0*/  IMAD.IADD R2, R88.reuse, 0x1, -R2 ;  /* 0x0000000158027824 */ /* 0x040fe200078e0a02 */
[----:B------:R-:W-:Y:S01]  /*aff0*/  SHF.R.S32.HI R7, RZ, 0x1f, R0 ;  /* 0x0000001fff077819 */ /* 0x000fe20000011400 */
[----:B------:R-:W-:Y:S01]  /*b000*/  IMAD.IADD R0, R88, 0x1, -R3 ;  /* 0x0000000158007824 */ /* 0x000fe200078e0a03 */
[----:B------:R-:W-:Y:S02]  /*b010*/  ISETP.NE.AND P0, PT, R13, c[0x0][0x2c4], PT ;  /* 0x0000b1000d007a0c */ /* 0x000fe40003f05270 */
[----:B------:R-:W-:-:S02]  /*b020*/  LEA.HI R7, R7, R4, RZ, 0x3 ;  /* 0x0000000407077211 */ /* 0x000fc400078f18ff */
[----:B------:R-:W-:Y:S02]  /*b030*/  LEA.HI R3, R2, R2, RZ, 0x1 ;  /* 0x0000000202037211 */ /* 0x000fe400078f08ff */
[----:B------:R-:W-:Y:S02]  /*b040*/  SHF.R.S32.HI R12, RZ, 0x1f, R0 ;  /* 0x0000001fff0c7819 */ /* 0x000fe40000011400 */
[----:B------:R-:W-:Y:S02]  /*b050*/  LOP3.LUT R8, R7, 0xffffff8, RZ, 0xc0, !PT ;  /* 0x0ffffff807087812 */ /* 0x000fe400078ec0ff */
[----:B------:R-:W-:Y:S02]  /*b060*/  LOP3.LUT R7, R3, 0x1ffffffe, RZ, 0xc0, !PT ;  /* 0x1ffffffe03077812 */ /* 0x000fe400078ec0ff */
[----:B------:R-:W-:Y:S01]  /*b070*/  LEA.HI R3, R12, R0, RZ, 0x2 ;  /* 0x000000000c037211 */ /* 0x000fe200078f10ff */
[----:B------:R-:W-:Y:S02]  /*b080*/  IMAD.IADD R4, R4, 0x1, -R8 ;  /* 0x0000000104047824 */ /* 0x000fe400078e0a08 */
[----:B------:R-:W-:Y:S01]  /*b090*/  IMAD.IADD R2, R2, 0x1, -R7 ;  /* 0x0000000102027824 */ /* 0x000fe200078e0a07 */
[----:B------:R-:W-:Y:S01]  /*b0a0*/  SHF.R.S32.HI R240, RZ, 0x2, R3 ;  /* 0x00000002fff07819 */ /* 0x000fe20000011403 */
[----:B------:R-:W-:Y:S01]  /*b0b0*/  IMAD.SHL.U32 R239, R4, 0x10, RZ ;  /* 0x0000001004ef7824 */ /* 0x000fe200078e00ff */
[----:B------:R-:W-:Y:S01]  /*b0c0*/  LOP3.LUT R3, R3, 0x7ffffffc, RZ, 0xc0, !PT ;  /* 0x7ffffffc03037812 */ /* 0x000fe200078ec0ff */
[----:B------:R-:W-:-:S04]  /*b0d0*/  IMAD.SHL.U32 R238, R2, 0x8, RZ ;  /* 0x0000000802ee7824 */ /* 0x000fc800078e00ff */
[----:B------:R-:W-:Y:S02]  /*b0e0*/  IMAD.IADD R3, R0, 0x1, -R3 ;  /* 0x0000000100037824 */ /* 0x000fe400078e0a03 */
[----:B------:R-:W-:Y:S02]  /*b0f0*/  IMAD.IADD R0, R99, 0x1, R5 ;  /* 0x0000000163007824 */ /* 0x000fe400078e0205 */
[----:B------:R-:W-:-:S04]  /*b100*/  IMAD.SHL.U32 R233, R3, 0x2, RZ ;  /* 0x0000000203e97824 */ /* 0x000fc800078e00ff */
[--C-:B------:R-:W-:Y:S02]  /*b110*/  IMAD.IADD R20, R0, 0x1, -R233.reuse ;  /* 0x0000000100147824 */ /* 0x100fe400078e0ae9 */
[----:B------:R-:W-:Y:S02]  /*b120*/  IMAD.IADD R21, R99, 0x1, -R233 ;  /* 0x0000000163157824 */ /* 0x000fe400078e0ae9 */
[----:B--2---:R-:W-:-:S05]  /*b130*/  IMAD R2, R11, 0x80, R240 ;  /* 0x000000800b027824 */ /* 0x004fca00078e02f0 */
[----:B------:R-:W-:Y:S02]  /*b140*/  IADD3 R4, R238, R2, R239 ;  /* 0x00000002ee047210 */ /* 0x000fe40007ffe0ef */
[----:B------:R-:W-:-:S03]  /*b150*/  IADD3 R2, -R233, 0x1, R0 ;  /* 0x00000001e9027810 */ /* 0x000fc60007ffe100 */
[----:B------:R-:W-:-:S04]  /*b160*/  @P0 IMAD.HI.U32 R3, R4, c[0x0][0x2c8], RZ ;  /* 0x0000b20004030a27 */ /* 0x000fc800078e00ff */
[----:B------:R-:W-:Y:S01]  /*b170*/  IMAD.IADD R2, R2, 0x1, -R232 ;  /* 0x0000000102027824 */ /* 0x000fe200078e0ae8 */
[----:B------:R-:W-:-:S03]  /*b180*/  @P0 SHF.R.U32.HI R4, RZ, c[0x0][0x2cc], R3 ;  /* 0x0000b300ff040a19 */ /* 0x000fc60000011603 */
[C---:B------:R-:W-:Y:S01]  /*b190*/  IMAD.IADD R19, R2.reuse, 0x1, R14 ;  /* 0x0000000102137824 */ /* 0x040fe200078e020e */
[----:B------:R-:W-:Y:S01]  /*b1a0*/  IADD3 R18, R2, c[0x0][0x328], RZ ;  /* 0x0000ca0002127a10 */ /* 0x000fe20007ffe0ff */
[----:B------:R-:W-:Y:S05]  /*b1b0*/  BRA.DIV ~URZ, `(.L_x_1207) ;  /* 0x000109827f007947 */ /* 0x000fea000b800000 */
[----:B------:R1:W2:Y:S02]  /*b1c0*/  SHFL.IDX PT, R3, R4, RZ, 0x1c1f ;  /* 0x001c1fff04037589 */ /* 0x0002a400000e0000 */
.L_x_1324:
[----:B------:R-:W-:Y:S01]  /*b1d0*/  FMUL.FTZ R0, R48, c[0x0][0x320] ;  /* 0x0000c80030007a20 */ /* 0x000fe20000410000 */
[----:B--2---:R-:W-:Y:S02]  /*b1e0*/  IADD3 R2, R18, R3, RZ ;  /* 0x0000000312027210 */ /* 0x004fe40007ffe0ff */
[----:B------:R-:W-:Y:S01]  /*b1f0*/  LOP3.LUT R212, R212, 0xffffefff, RZ, 0xc0, !PT ;  /* 0xffffefffd4d47812 */ /* 0x000fe200078ec0ff */
[----:B------:R2:W3:Y:S01]  /*b200*/  MUFU.TANH R17, R0 ;  /* 0x0000000000117308 */ /* 0x0004e20000002400 */
[----:B------:R-:W-:Y:S01]  /*b210*/  IMNMX R2, R20, R2, PT ;  /* 0x0000000214027217 */ /* 0x000fe20003800200 */
[----:B--2---:R-:W-:-:S06]  /*b220*/  FMUL.FTZ R0, R49, c[0x0][0x320] ;  /* 0x0000c80031007a20 */ /* 0x004fcc0000410000 */
[----:B------:R2:W4:Y:S02]  /*b230*/  MUFU.TANH R16, R0 ;  /* 0x0000000000107308 */ /* 0x0005240000002400 */
[----:B--2---:R-:W-:-:S06]  /*b240*/  FMUL.FTZ R0, R64, c[0x0][0x320] ;  /* 0x0000c80040007a20 */ /* 0x004fcc0000410000 */
[----:B------:R2:W1:Y:S02]  /*b250*/  MUFU.TANH R15, R0 ;  /* 0x00000000000f7308 */ /* 0x0004640000002400 */
[----:B--2---:R-:W-:-:S06]  /*b260*/  FMUL.FTZ R0, R65, c[0x0][0x320] ;  /* 0x0000c80041007a20 */ /* 0x004fcc0000410000 */
[----:B------:R2:W1:Y:S02]  /*b270*/  MUFU.TANH R14, R0 ;  /* 0x00000000000e7308 */ /* 0x0004640000002400 */
[----:B--2---:R-:W-:Y:S01]  /*b280*/  FMUL.FTZ R0, R36, c[0x0][0x320] ;  /* 0x0000c80024007a20 */ /* 0x004fe20000410000 */
[----:B------:R-:W-:-:S05]  /*b290*/  MOV R36, 0x1 ;  /* 0x0000000100247802 */ /* 0x000fca0000000f00 */
[----:B------:R2:W1:Y:S01]  /*b2a0*/  MUFU.TANH R13, R0 ;  /* 0x00000000000d7308 */ /* 0x0004620000002400 */
[----:B------:R-:W-:-:S13]  /*b2b0*/  ISETP.LE.AND P0, PT, R36, c[0x0][0x32c], PT ;  /* 0x0000cb0024007a0c */ /* 0x000fda0003f03270 */
[----:B------:R-:W-:Y:S01]  /*b2c0*/  @P0 LOP3.LUT R212, R212, 0x1000, RZ, 0xfc, !PT ;  /* 0x00001000d4d40812 */ /* 0x000fe200078efcff */
[----:B--2---:R-:W-:-:S04]  /*b2d0*/  FMUL.FTZ R0, R40, c[0x0][0x320] ;  /* 0x0000c80028007a20 */ /* 0x004fc80000410000 */
[----:B------:R2:W1:Y:S02]  /*b2e0*/  MUFU.TANH R12, R0 ;  /* 0x00000000000c7308 */ /* 0x0004640000002400 */
[----:B--2---:R-:W-:-:S06]  /*b2f0*/  FMUL.FTZ R0, R41, c[0x0][0x320] ;  /* 0x0000c80029007a20 */ /* 0x004fcc0000410000 */
[----:B------:R2:W1:Y:S02]  /*b300*/  MUFU.TANH R11, R0 ;  /* 0x00000000000b7308 */ /* 0x0004640000002400 */
[----:B--2---:R-:W-:-:S06]  /*b310*/  FMUL.FTZ R0, R37, c[0x0][0x320] ;  /* 0x0000c80025007a20 */ /* 0x004fcc0000410000 */
[----:B------:R2:W1:Y:S02]  /*b320*/  MUFU.TANH R8, R0 ;  /* 0x0000000000087308 */ /* 0x0004640000002400 */
[----:B--2---:R-:W-:Y:S01]  /*b330*/  IADD3 R0, R19, R3, RZ ;  /* 0x0000000313007210 */ /* 0x004fe20007ffe0ff */
[----:B------:R-:W-:Y:S05]  /*b340*/  @!P0 BRA `(.L_x_1208) ;  /* 0x0000012000008947 */ /* 0x000fea0003800000 */
[----:B-1-34-:R-:W-:Y:S01]  /*b350*/  IADD3 R3, -R232, R5, R3 ;  /* 0x00000005e8037210 */ /* 0x01afe20007ffe103 */
[----:B------:R-:W-:Y:S03]  /*b360*/  BSSY B0, `(.L_x_1209) ;  /* 0x000000c000007945 */ /* 0x000fe60003800000 */
[----:B------:R-:W-:-:S13]  /*b370*/  ISETP.GT.AND P0, PT, R3, -0x1, PT ;  /* 0xffffffff0300780c */ /* 0x000fda0003f04270 */
[----:B------:R-:W-:Y:S05]  /*b380*/  @P0 BRA `(.L_x_1210) ;  /* 0x0000006000000947 */ /* 0x000fea0003800000 */
[----:B------:R-:W-:Y:S02]  /*b390*/  ISETP.NE.AND P0, PT, R36, c[0x0][0x32c], PT ;  /* 0x0000cb0024007a0c */ /* 0x000fe40003f05270 */
[----:B------:R-:W-:-:S11]  /*b3a0*/  LOP3.LUT R3, RZ, R3, RZ, 0x33, !PT ;  /* 0x00000003ff037212 */ /* 0x000fd600078e33ff */
[----:B------:R-:W-:-:S05]  /*b3b0*/  @P0 IMAD.HI.U32 R7, R3, c[0x0][0x330], RZ ;  /* 0x0000cc0003070a27 */ /* 0x000fca00078e00ff */
[----:B------:R-:W-:-:S04]  /*b3c0*/  @P0 SHF.R.U32.HI R3, RZ, c[0x0][0x334], R7 ;  /* 0x0000cd00ff030a19 */ /* 0x000fc80000011607 */
[----:B------:R-:W-:Y:S01]  /*b3d0*/  LOP3.LUT R3, RZ, R3, RZ, 0x33, !PT ;  /* 0x00000003ff037212 */ /* 0x000fe200078e33ff */
[----:B------:R-:W-:Y:S05]  /*b3e0*/  BRA `(.L_x_1211) ;  /* 0x0000003000007947 */ /* 0x000fea0003800000 */
.L_x_1210:
[----:B------:R-:W-:-:S13]  /*b3f0*/  ISETP.NE.AND P0, PT, R36, c[0x0][0x32c], PT ;  /* 0x0000cb0024007a0c */ /* 0x000fda0003f05270 */
[----:B------:R-:W-:-:S05]  /*b400*/  @P0 IMAD.HI.U32 R7, R3, c[0x0][0x330], RZ ;  /* 0x0000cc0003070a27 */ /* 0x000fca00078e00ff */
[----:B------:R-:W-:Y:S02]  /*b410*/  @P0 SHF.R.U32.HI R3, RZ, c[0x0][0x334], R7 ;  /* 0x0000cd00ff030a19 */ /* 0x000fe40000011607 */
.L_x_1211:
[----:B------:R-:W-:Y:S05]  /*b420*/  BSYNC B0 ;  /* 0x0000000000007941 */ /* 0x000fea0003800000 */
.L_x_1209:
[----:B------:R-:W-:-:S05]  /*b430*/  IMAD R3, R3, c[0x0][0x32c], R21 ;  /* 0x0000cb0003037a24 */ /* 0x000fca00078e0215 */
[----:B------:R-:W-:Y:S02]  /*b440*/  IADD3 R7, R3, c[0x0][0x32c], RZ ;  /* 0x0000cb0003077a10 */ /* 0x000fe40007ffe0ff */
[----:B------:R-:W-:Y:S02]  /*b450*/  IMNMX R0, R0, R3, !PT ;  /* 0x0000000300007217 */ /* 0x000fe40007800200 */
[----:B------:R-:W-:Y:S02]  /*b460*/  IMNMX R2, R2, R7, PT ;  /* 0x0000000702027217 */ /* 0x000fe40003800200 */
.L_x_1208:
[C---:B-1-34-:R-:W-:Y:S02]  /*b470*/  ISETP.GE.AND P0, PT, R99.reuse, 0x2, PT ;  /* 0x000000026300780c */ /* 0x05afe40003f06270 */
[----:B------:R-:W-:Y:S02]  /*b480*/  LOP3.LUT R212, R212, 0xfffffff7, RZ, 0xc0, !PT ;  /* 0xfffffff7d4d47812 */ /* 0x000fe400078ec0ff */
[C---:B------:R-:W-:Y:S02]  /*b490*/  ISETP.GE.AND P1, PT, R99.reuse, 0x9, PT ;  /* 0x000000096300780c */ /* 0x040fe40003f26270 */
[----:B------:R-:W-:-:S02]  /*b4a0*/  ISETP.GE.AND P6, PT, R99, 0x12, PT ;  /* 0x000000126300780c */ /* 0x000fc40003fc6270 */
[C---:B------:R-:W-:Y:S02]  /*b4b0*/  ISETP.GE.AND P5, PT, R99.reuse, 0x19, PT ;  /* 0x000000196300780c */ /* 0x040fe40003fa6270 */
[C---:B------:R-:W-:Y:S02]  /*b4c0*/  ISETP.GE.AND P4, PT, R99.reuse, 0x1a, PT ;  /* 0x0000001a6300780c */ /* 0x040fe40003f86270 */
[----:B------:R-:W-:Y:S02]  /*b4d0*/  ISETP.GE.AND P3, PT, R99, 0x21, PT ;  /* 0x000000216300780c */ /* 0x000fe40003f66270 */
[----:B------:R-:W-:Y:S02]  /*b4e0*/  @P0 LOP3.LUT R212, R212, 0x8, RZ, 0xfc, !PT ;  /* 0x00000008d4d40812 */ /* 0x000fe400078efcff */
[----:B------:R-:W-:Y:S02]  /*b4f0*/  ISETP.GT.AND P0, PT, R0, 0x1, !P0 ;  /* 0x000000010000780c */ /* 0x000fe40004704270 */
[----:B------:R-:W-:-:S02]  /*b500*/  LOP3.LUT R212, R212, 0xfffffffb, RZ, 0xc0, !PT ;  /* 0xfffffffbd4d47812 */ /* 0x000fc400078ec0ff */
[----:B------:R-:W-:Y:S02]  /*b510*/  ISETP.LT.OR P0, PT, R2, 0x2, P0 ;  /* 0x000000020200780c */ /* 0x000fe40000701670 */
[----:B------:R-:W-:Y:S02]  /*b520*/  @P1 LOP3.LUT R212, R212, 0x4, RZ, 0xfc, !PT ;  /* 0x00000004d4d41812 */ /* 0x000fe400078efcff */
[----:B------:R-:W-:Y:S02]  /*b530*/  FSEL R24, R28, -INF , !P0 ;  /* 0xff8000001c187808 */ /* 0x000fe40004000000 */
[----:B------:R-:W-:Y:S02]  /*b540*/  ISETP.GT.AND P0, PT, R0, 0x8, !P1 ;  /* 0x000000080000780c */ /* 0x000fe40004f04270 */
[----:B------:R-:W-:Y:S02]  /*b550*/  ISETP.GE.AND P1, PT, R99, 0xa, PT ;  /* 0x0000000a6300780c */ /* 0x000fe40003f26270 */
[----:B------:R-:W-:-:S02]  /*b560*/  ISETP.LT.OR P0, PT, R2, 0x9, P0 ;  /* 0x000000090200780c */ /* 0x000fc40000701670 */
[----:B------:R-:W-:Y:S02]  /*b570*/  LOP3.LUT R212, R212, 0xfffffffd, RZ, 0xc0, !PT ;  /* 0xfffffffdd4d47812 */ /* 0x000fe400078ec0ff */
[----:B------:R-:W-:Y:S02]  /*b580*/  FSEL R25, R23, -INF , !P0 ;  /* 0xff80000017197808 */ /* 0x000fe40004000000 */
[----:B------:R-:W-:Y:S02]  /*b590*/  ISETP.GT.AND P0, PT, R0, 0x9, !P1 ;  /* 0x000000090000780c */ /* 0x000fe40004f04270 */
[----:B------:R-:W-:Y:S02]  /*b5a0*/  ISETP.GE.AND P2, PT, R99, 0x22, PT ;  /* 0x000000226300780c */ /* 0x000fe40003f46270 */
[----:B------:R-:W-:Y:S02]  /*b5b0*/  ISETP.LT.OR P0, PT, R2, 0xa, P0 ;  /* 0x0000000a0200780c */ /* 0x000fe40000701670 */
[----:B------:R-:W-:-:S02]  /*b5c0*/  @P1 LOP3.LUT R212, R212, 0x2, RZ, 0xfc, !PT ;  /* 0x00000002d4d41812 */ /* 0x000fc400078efcff */
[----:B------:R-:W-:Y:S02]  /*b5d0*/  ISETP.GE.AND P1, PT, R99, 0x11, PT ;  /* 0x000000116300780c */ /* 0x000fe40003f26270 */
[----:B------:R-:W-:Y:S02]  /*b5e0*/  FSEL R33, R22, -INF , !P0 ;  /* 0xff80000016217808 */ /* 0x000fe40004000000 */
[----:B------:R-:W-:Y:S02]  /*b5f0*/  ISETP.GT.AND P0, PT, R0, 0x10, !P1 ;  /* 0x000000100000780c */ /* 0x000fe40004f04270 */
[----:B------:R-:W-:Y:S02]  /*b600*/  LOP3.LUT R212, R212, 0xfffffffe, RZ, 0xc0, !PT ;  /* 0xfffffffed4d47812 */ /* 0x000fe400078ec0ff */
[----:B------:R-:W-:-:S04]  /*b610*/  ISETP.LT.OR P0, PT, R2, 0x11, P0 ;  /* 0x000000110200780c */ /* 0x000fc80000701670 */
[----:B------:R-:W-:Y:S02]  /*b620*/  FSEL R32, R17, -INF , !P0 ;  /* 0xff80000011207808 */ /* 0x000fe40004000000 */
[----:B------:R-:W-:Y:S02]  /*b630*/  ISETP.GT.AND P0, PT, R0, 0x11, !P6 ;  /* 0x000000110000780c */ /* 0x000fe40007704270 */
[----:B------:R-:W-:Y:S02]  /*b640*/  @P1 LOP3.LUT R212, R212, 0x1, RZ, 0xfc, !PT ;  /* 0x00000001d4d41812 */ /* 0x000fe400078efcff */
[----:B------:R-:W-:Y:S02]  /*b650*/  ISETP.LT.OR P0, PT, R2, 0x12, P0 ;  /* 0x000000120200780c */ /* 0x000fe40000701670 */
[----:B------:R-:W-:Y:S02]  /*b660*/  ISETP.GE.AND P1, PT, R99, 0x29, PT ;  /* 0x000000296300780c */ /* 0x000fe40003f26270 */
[----:B------:R-:W-:-:S02]  /*b670*/  FSEL R31, R16, -INF , !P0 ;  /* 0xff800000101f7808 */ /* 0x000fc40004000000 */
[----:B------:R-:W-:Y:S02]  /*b680*/  ISETP.GT.AND P0, PT, R0, 0x18, !P5 ;  /* 0x000000180000780c */ /* 0x000fe40006f04270 */
[----:B------:R-:W-:Y:S02]  /*b690*/  LOP3.LUT R212, R212, 0xffffffef, RZ, 0xc0, !PT ;  /* 0xffffffefd4d47812 */ /* 0x000fe400078ec0ff */
[----:B------:R-:W-:-:S04]  /*b6a0*/  ISETP.LT.OR P0, PT, R2, 0x19, P0 ;  /* 0x000000190200780c */ /* 0x000fc80000701670 */
[----:B------:R-:W-:Y:S02]  /*b6b0*/  FSEL R30, R15, -INF , !P0 ;  /* 0xff8000000f1e7808 */ /* 0x000fe40004000000 */
[----:B------:R-:W-:Y:S02]  /*b6c0*/  ISETP.GT.AND P0, PT, R0, 0x19, !P4 ;  /* 0x000000190000780c */ /* 0x000fe40006704270 */
[----:B------:R-:W-:Y:S02]  /*b6d0*/  @P1 LOP3.LUT R212, R212, 0x10, RZ, 0xfc, !PT ;  /* 0x00000010d4d41812 */ /* 0x000fe400078efcff */
[----:B------:R-:W-:Y:S02]  /*b6e0*/  ISETP.LT.OR P0, PT, R2, 0x1a, P0 ;  /* 0x0000001a0200780c */ /* 0x000fe40000701670 */
[----:B------:R-:W-:Y:S02]  /*b6f0*/  LOP3.LUT R212, R212, 0xffffffdf, RZ, 0xc0, !PT ;  /* 0xffffffdfd4d47812 */ /* 0x000fe400078ec0ff */
[----:B------:R-:W-:-:S02]  /*b700*/  FSEL R29, R14, -INF , !P0 ;  /* 0xff8000000e1d7808 */ /* 0x000fc40004000000 */
[----:B------:R-:W-:-:S04]  /*b710*/  ISETP.GT.AND P0, PT, R0, 0x20, !P3 ;  /* 0x000000200000780c */ /* 0x000fc80005f04270 */
[----:B------:R-:W-:-:S04]  /*b720*/  ISETP.LT.OR P0, PT, R2, 0x21, P0 ;  /* 0x000000210200780c */ /* 0x000fc80000701670 */
[----:B------:R-:W-:Y:S02]  /*b730*/  FSEL R28, R13, -INF , !P0 ;  /* 0xff8000000d1c7808 */ /* 0x000fe40004000000 */
[----:B------:R-:W-:-:S04]  /*b740*/  ISETP.GT.AND P0, PT, R0, 0x21, !P2 ;  /* 0x000000210000780c */ /* 0x000fc80005704270 */
[----:B------:R-:W-:-:S04]  /*b750*/  ISETP.LT.OR P0, PT, R2, 0x22, P0 ;  /* 0x000000220200780c */ /* 0x000fc80000701670 */
[----:B------:R-:W-:Y:S02]  /*b760*/  FSEL R27, R8, -INF , !P0 ;  /* 0xff800000081b7808 */ /* 0x000fe40004000000 */
[----:B------:R-:W-:Y:S02]  /*b770*/  ISETP.GT.AND P0, PT, R0, 0x28, !P1 ;  /* 0x000000280000780c */ /* 0x000fe40004f04270 */
[----:B------:R-:W-:Y:S02]  /*b780*/  ISETP.GE.AND P1, PT, R99, 0x1, PT ;  /* 0x000000016300780c */ /* 0x000fe40003f26270 */
[----:B------:R-:W-:-:S04]  /*b790*/  ISETP.LT.OR P0, PT, R2, 0x29, P0 ;  /* 0x000000290200780c */ /* 0x000fc80000701670 */
[----:B------:R-:W-:Y:S02]  /*b7a0*/  FSEL R34, R12, -INF , !P0 ;  /* 0xff8000000c227808 */ /* 0x000fe40004000000 */
[----:B------:R-:W-:-:S04]  /*b7b0*/  ISETP.GT.AND P0, PT, R0, RZ, !P1 ;  /* 0x000000ff0000720c */ /* 0x000fc80004f04270 */
[----:B------:R-:W-:-:S04]  /*b7c0*/  ISETP.LT.OR P0, PT, R2, 0x1, P0 ;  /* 0x000000010200780c */ /* 0x000fc80000701670 */
[----:B------:R-:W-:Y:S02]  /*b7d0*/  FSEL R22, R35, -INF , !P0 ;  /* 0xff80000023167808 */ /* 0x000fe40004000000 */
[----:B------:R-:W-:-:S13]  /*b7e0*/  ISETP.GE.AND P0, PT, R99, 0x2a, PT ;  /* 0x0000002a6300780c */ /* 0x000fda0003f06270 */
[----:B------:R-:W-:Y:S02]  /*b7f0*/  @P0 LOP3.LUT R212, R212, 0x20, RZ, 0xfc, !PT ;  /* 0x00000020d4d40812 */ /* 0x000fe400078efcff */
[----:B------:R-:W-:-:S04]  /*b800*/  ISETP.GT.AND P0, PT, R0, 0x29, !P0 ;  /* 0x000000290000780c */ /* 0x000fc80004704270 */
[----:B------:R-:W-:-:S04]  /*b810*/  ISETP.LT.OR P0, PT, R2, 0x2a, P0 ;  /* 0x0000002a0200780c */ /* 0x000fc80000701670 */
[----:B------:R-:W-:Y:S01]  /*b820*/  FSEL R26, R11, -INF , !P0 ;  /* 0xff8000000b1a7808 */ /* 0x000fe20004000000 */
[----:B------:R-:W-:Y:S06]  /*b830*/  BRA.DIV ~URZ, `(.L_x_1212) ;  /* 0x000103827f007947 */ /* 0x000fec000b800000 */
[----:B------:R1:W2:Y:S02]  /*b840*/  SHFL.IDX PT, R3, R4, 0x1, 0x1c1f ;  /* 0x003c1f0004037f89 */ /* 0x0002a400000e0000 */
.L_x_1325:
[----:B------:R-:W-:Y:S01]  /*b850*/  FMUL.FTZ R0, R46, c[0x0][0x320] ;  /* 0x0000c8002e007a20 */ /* 0x000fe20000410000 */
[----:B------:R-:W-:Y:S02]  /*b860*/  ISETP.LE.AND P0, PT, R36, c[0x0][0x32c], PT ;  /* 0x0000cb0024007a0c */ /* 0x000fe40003f03270 */
[----:B--2---:R-:W-:Y:S01]  /*b870*/  IADD3 R2, R18, R3, RZ ;  /* 0x0000000312027210 */ /* 0x004fe20007ffe0ff */
[----:B------:R2:W3:Y:S03]  /*b880*/  MUFU.TANH R17, R0 ;  /* 0x0000000000117308 */ /* 0x0004e60000002400 */
[----:B------:R-:W-:Y:S01]  /*b890*/  IMNMX R2, R20, R2, PT ;  /* 0x0000000214027217 */ /* 0x000fe20003800200 */
[----:B--2---:R-:W-:-:S04]  /*b8a0*/  FMUL.FTZ R0, R42, c[0x0][0x320] ;  /* 0x0000c8002a007a20 */ /* 0x004fc80000410000 */
[----:B------:R2:W4:Y:S02]  /*b8b0*/  MUFU.TANH R16, R0 ;  /* 0x0000000000107308 */ /* 0x0005240000002400 */
[----:B--2---:R-:W-:-:S06]  /*b8c0*/  FMUL.FTZ R0, R43, c[0x0][0x320] ;  /* 0x0000c8002b007a20 */ /* 0x004fcc0000410000 */
[----:B------:R2:W1:Y:S02]  /*b8d0*/  MUFU.TANH R23, R0 ;  /* 0x0000000000177308 */ /* 0x0004640000002400 */
        /* <DEDUP_REMOVED lines=27> */
.L_x_1215:
[----:B------:R-:W-:-:S04]  /*ba90*/  MOV R4, 0x1 ;  /* 0x0000000100047802 */ /* 0x000fc80000000f00 */
[----:B------:R-:W-:-:S13]  /*baa0*/  ISETP.NE.AND P0, PT, R4, c[0x0][0x32c], PT ;  /* 0x0000cb0004007a0c */ /* 0x000fda0003f05270 */
[----:B------:R-:W-:-:S05]  /*bab0*/  @P0 IMAD.HI.U32 R4, R3, c[0x0][0x330], RZ ;  /* 0x0000cc0003040a27 */ /* 0x000fca00078e00ff */
[----:B------:R-:W-:Y:S02]  /*bac0*/  @P0 SHF.R.U32.HI R3, RZ, c[0x0][0x334], R4 ;  /* 0x0000cd00ff030a19 */ /* 0x000fe40000011604 */
.L_x_1216:
[----:B------:R-:W-:Y:S05]  /*bad0*/  BSYNC B0 ;  /* 0x0000000000007941 */ /* 0x000fea0003800000 */
.L_x_1214:
[----:B------:R-:W-:-:S05]  /*bae0*/  IMAD R3, R3, c[0x0][0x32c], R21 ;  /* 0x0000cb0003037a24 */ /* 0x000fca00078e0215 */
[----:B------:R-:W-:Y:S02]  /*baf0*/  IADD3 R4, R3, c[0x0][0x32c], RZ ;  /* 0x0000cb0003047a10 */ /* 0x000fe40007ffe0ff */
[----:B------:R-:W-:Y:S02]  /*bb00*/  IMNMX R0, R0, R3, !PT ;  /* 0x0000000300007217 */ /* 0x000fe40007800200 */
[----:B------:R-:W-:Y:S02]  /*bb10*/  IMNMX R2, R2, R4, PT ;  /* 0x0000000402027217 */ /* 0x000fe40003800200 */
.L_x_1213:
[----:B-1-34-:R-:W-:Y:S02]  /*bb20*/  LOP3.LUT P0, RZ, R212, 0x8, RZ, 0xc0, !PT ;  /* 0x00000008d4ff7812 */ /* 0x01afe4000780c0ff */
[----:B------:R-:W-:Y:S02]  /*bb30*/  FMNMX.FTZ R136, R22, R24, !PT ;  /* 0x0000001816887209 */ /* 0x000fe40007810000 */
[----:B------:R-:W-:Y:S02]  /*bb40*/  ISETP.GT.AND P0, PT, R0, 0x1, !P0 ;  /* 0x000000010000780c */ /* 0x000fe40004704270 */
[----:B------:R-:W-:-:S02]  /*bb50*/  FMNMX.FTZ R136, R25, R136, !PT ;  /* 0x0000008819887209 */ /* 0x000fc40007810000 */
[----:B------:R-:W-:Y:S02]  /*bb60*/  ISETP.LT.OR P0, PT, R2, 0x2, P0 ;  /* 0x000000020200780c */ /* 0x000fe40000701670 */
[----:B------:R-:W-:Y:S02]  /*bb70*/  FMNMX.FTZ R136, R33, R136, !PT ;  /* 0x0000008821887209 */ /* 0x000fe40007810000 */
[----:B------:R-:W-:Y:S02]  /*bb80*/  FSEL R18, R52, -INF , !P0 ;  /* 0xff80000034127808 */ /* 0x000fe40004000000 */
[----:B------:R-:W-:Y:S02]  /*bb90*/  LOP3.LUT P0, RZ, R212, 0x4, RZ, 0xc0, !PT ;  /* 0x00000004d4ff7812 */ /* 0x000fe4000780c0ff */
[----:B------:R-:W-:Y:S02]  /*bba0*/  FMNMX.FTZ R136, R32, R136, !PT ;  /* 0x0000008820887209 */ /* 0x000fe40007810000 */
[----:B------:R-:W-:-:S02]  /*bbb0*/  ISETP.GT.AND P0, PT, R0, 0x8, !P0 ;  /* 0x000000080000780c */ /* 0x000fc40004704270 */
[----:B------:R-:W-:Y:S02]  /*bbc0*/  FMNMX.FTZ R136, R31, R136, !PT ;  /* 0x000000881f887209 */ /* 0x000fe40007810000 */
[----:B------:R-:W-:Y:S02]  /*bbd0*/  ISETP.LT.OR P0, PT, R2, 0x9, P0 ;  /* 0x000000090200780c */ /* 0x000fe40000701670 */
[----:B------:R-:W-:Y:S02]  /*bbe0*/  FMNMX.FTZ R136, R30, R136, !PT ;  /* 0x000000881e887209 */ /* 0x000fe40007810000 */
[----:B------:R-:W-:Y:S02]  /*bbf0*/  FSEL R19, R17, -INF , !P0 ;  /* 0xff80000011137808 */ /* 0x000fe40004000000 */
[----:B------:R-:W-:Y:S02]  /*bc00*/  LOP3.LUT P0, RZ, R212, 0x2, RZ, 0xc0, !PT ;  /* 0x00000002d4ff7812 */ /* 0x000fe4000780c0ff */
[----:B------:R-:W-:-:S02]  /*bc10*/  FMNMX.FTZ R136, R29, R136, !PT ;  /* 0x000000881d887209 */ /* 0x000fc40007810000 */
[----:B------:R-:W-:Y:S02]  /*bc20*/  ISETP.GT.AND P0, PT, R0, 0x9, !P0 ;  /* 0x000000090000780c */ /* 0x000fe40004704270 */
[----:B------:R-:W-:Y:S02]  /*bc30*/  FMNMX.FTZ R136, R28, R136, !PT ;  /* 0x000000881c887209 */ /* 0x000fe40007810000 */
[----:B------:R-:W-:Y:S02]  /*bc40*/  ISETP.LT.OR P0, PT, R2, 0xa, P0 ;  /* 0x0000000a0200780c */ /* 0x000fe40000701670 */
[----:B------:R-:W-:Y:S02]  /*bc50*/  FMNMX.FTZ R136, R27, R136, !PT ;  /* 0x000000881b887209 */ /* 0x000fe40007810000 */
[----:B------:R-:W-:Y:S02]  /*bc60*/  FSEL R17, R15, -INF , !P0 ;  /* 0xff8000000f117808 */ /* 0x000fe40004000000 */
[----:B------:R-:W-:-:S02]  /*bc70*/  LOP3.LUT P0, RZ, R212, 0x1, RZ, 0xc0, !PT ;  /* 0x00000001d4ff7812 */ /* 0x000fc4000780c0ff */
[----:B------:R-:W-:Y:S02]  /*bc80*/  FMNMX.FTZ R136, R34, R136, !PT ;  /* 0x0000008822887209 */ /* 0x000fe40007810000 */
[----:B------:R-:W-:Y:S02]  /*bc90*/  ISETP.GT.AND P0, PT, R0, 0x10, !P0 ;  /* 0x000000100000780c */ /* 0x000fe40004704270 */
[----:B------:R-:W-:Y:S02]  /*bca0*/  FMNMX.FTZ R136, R26, R136, !PT ;  /* 0x000000881a887209 */ /* 0x000fe40007810000 */
[----:B------:R-:W-:-:S04]  /*bcb0*/  ISETP.LT.OR P0, PT, R2, 0x11, P0 ;  /* 0x000000110200780c */ /* 0x000fc80000701670 */
[----:B------:R-:W-:Y:S02]  /*bcc0*/  FSEL R15, R12, -INF , !P0 ;  /* 0xff8000000c0f7808 */ /* 0x000fe40004000000 */
[----:B------:R-:W-:Y:S02]  /*bcd0*/  ISETP.GT.AND P0, PT, R0, 0x11, !P6 ;  /* 0x000000110000780c */ /* 0x000fe40007704270 */
[----:B------:R-:W-:Y:S02]  /*bce0*/  LOP3.LUT P6, RZ, R212, 0x20, RZ, 0xc0, !PT ;  /* 0x00000020d4ff7812 */ /* 0x000fe400078cc0ff */
[----:B------:R-:W-:-:S04]  /*bcf0*/  ISETP.LT.OR P0, PT, R2, 0x12, P0 ;  /* 0x000000120200780c */ /* 0x000fc80000701670 */
[----:B------:R-:W-:Y:S02]  /*bd00*/  FSEL R12, R7, -INF , !P0 ;  /* 0xff800000070c7808 */ /* 0x000fe40004000000 */
[----:B------:R-:W-:Y:S02]  /*bd10*/  ISETP.GT.AND P0, PT, R0, 0x18, !P5 ;  /* 0x000000180000780c */ /* 0x000fe40006f04270 */
[----:B------:R-:W-:Y:S02]  /*bd20*/  LOP3.LUT P5, RZ, R212, 0x10, RZ, 0xc0, !PT ;  /* 0x00000010d4ff7812 */ /* 0x000fe400078ac0ff */
[----:B------:R-:W-:-:S04]  /*bd30*/  ISETP.LT.OR P0, PT, R2, 0x19, P0 ;  /* 0x000000190200780c */ /* 0x000fc80000701670 */
[----:B------:R-:W-:Y:S02]  /*bd40*/  FSEL R14, R14, -INF , !P0 ;  /* 0xff8000000e0e7808 */ /* 0x000fe40004000000 */
[----:B------:R-:W-:-:S04]  /*bd50*/  ISETP.GT.AND P0, PT, R0, 0x19, !P4 ;  /* 0x000000190000780c */ /* 0x000fc80006704270 */
        /* <DEDUP_REMOVED lines=8> */
[----:B------:R-:W-:-:S04]  /*bde0*/  ISETP.GT.AND P0, PT, R0, RZ, !P1 ;  /* 0x000000ff0000720c */ /* 0x000fc80004f04270 */
[----:B------:R-:W-:-:S04]  /*bdf0*/  ISETP.LT.OR P0, PT, R2, 0x1, P0 ;  /* 0x000000010200780c */ /* 0x000fc80000701670 */
[----:B------:R-:W-:Y:S02]  /*be00*/  FSEL R8, R53, -INF , !P0 ;  /* 0xff80000035087808 */ /* 0x000fe40004000000 */
[----:B------:R-:W-:Y:S02]  /*be10*/  ISETP.GT.AND P0, PT, R0, 0x28, !P5 ;  /* 0x000000280000780c */ /* 0x000fe40006f04270 */
[----:B------:R-:W-:Y:S02]  /*be20*/  FMNMX.FTZ R7, R8, R18, !PT ;  /* 0x0000001208077209 */ /* 0x000fe40007810000 */
[----:B------:R-:W-:Y:S02]  /*be30*/  ISETP.LT.OR P0, PT, R2, 0x29, P0 ;  /* 0x000000290200780c */ /* 0x000fe40000701670 */
[----:B------:R-:W-:Y:S02]  /*be40*/  FMNMX.FTZ R7, R19, R7, !PT ;  /* 0x0000000713077209 */ /* 0x000fe40007810000 */
[----:B------:R-:W-:-:S02]  /*be50*/  FSEL R16, R16, -INF , !P0 ;  /* 0xff80000010107808 */ /* 0x000fc40004000000 */
[----:B------:R-:W-:Y:S02]  /*be60*/  FMNMX.FTZ R7, R17, R7, !PT ;  /* 0x0000000711077209 */ /* 0x000fe40007810000 */
[----:B------:R-:W-:Y:S02]  /*be70*/  ISETP.GT.AND P0, PT, R0, 0x29, !P6 ;  /* 0x000000290000780c */ /* 0x000fe40007704270 */
        /* <DEDUP_REMOVED lines=9> */
[----:B------:R-:W-:Y:S01]  /*bf10*/  FMNMX.FTZ R7, R11, R7, !PT ;  /* 0x000000070b077209 */ /* 0x000fe20007810000 */
[----:B------:R-:W-:Y:S05]  /*bf20*/  BRA.DIV ~URZ, `(.L_x_1217) ;  /* 0x0000fd127f007947 */ /* 0x000fea000b800000 */
[----:B------:R1:W2:Y:S02]  /*bf30*/  SHFL.BFLY PT, R0, R136, 0x2, 0x1f ;  /* 0x0c401f0088007f89 */ /* 0x0002a400000e0000 */
.L_x_1326:
[----:B-12---:R-:W-:Y:S01]  /*bf40*/  FMNMX.FTZ R136, R136, R0, !PT ;  /* 0x0000000088887209 */ /* 0x006fe20007810000 */
[----:B------:R-:W-:Y:S05]  /*bf50*/  BRA.DIV ~URZ, `(.L_x_1218) ;  /* 0x0000fd327f007947 */ /* 0x000fea000b800000 */
[----:B------:R-:W1:Y:S04]  /*bf60*/  SHFL.BFLY PT, R0, R7, 0x2, 0x1f ;  /* 0x0c401f0007007f89 */ /* 0x000e6800000e0000 */
[----:B------:R-:W2:Y:S01]  /*bf70*/  SHFL.BFLY PT, R2, R136, 0x1, 0x1f ;  /* 0x0c201f0088027f89 */ /* 0x000ea200000e0000 */
[----:B-1----:R-:W-:Y:S02]  /*bf80*/  FMNMX.FTZ R7, R7, R0, !PT ;  /* 0x0000000007077209 */ /* 0x002fe40007810000 */
[----:B--2---:R-:W-:-:S03]  /*bf90*/  FMNMX.FTZ R136, R136, R2, !PT ;  /* 0x0000000288887209 */ /* 0x004fc60007810000 */
[----:B------:R1:W2:Y:S04]  /*bfa0*/  SHFL.BFLY PT, R3, R7, 0x1, 0x1f ;  /* 0x0c201f0007037f89 */ /* 0x0002a800000e0000 */
.L_x_1327:
[C---:B------:R-:W-:Y:S01]  /*bfb0*/  FMUL.FTZ R0, R136.reuse, c[0x0][0x2d0] ;  /* 0x0000b40088007a20 */ /* 0x040fe20000410000 */
[----:B------:R-:W-:Y:S01]  /*bfc0*/  FSETP.NEU.FTZ.AND P0, PT, R136, -INF , PT ;  /* 0xff8000008800780b */ /* 0x000fe20003f1d000 */
[----:B------:R-:W-:Y:S01]  /*bfd0*/  WARPSYNC 0xffffffff ;  /* 0xffffffff00007948 */ /* 0x000fe20003800000 */
[----:B-12---:R-:W-:Y:S02]  /*bfe0*/  FMNMX.FTZ R7, R3, R7, !PT ;  /* 0x0000000703077209 */ /* 0x006fe40007810000 */
[----:B------:R-:W-:Y:S02]  /*bff0*/  FSEL R0, R0, RZ, P0 ;  /* 0x000000ff00007208 */ /* 0x000fe40000000000 */
[C---:B------:R-:W-:Y:S01]  /*c000*/  FSETP.NEU.FTZ.AND P0, PT, R7.reuse, -INF , PT ;  /* 0xff8000000700780b */ /* 0x040fe20003f1d000 */
[----:B------:R-:W-:Y:S01]  /*c010*/  FMUL.FTZ R3, R7, c[0x0][0x2d0] ;  /* 0x0000b40007037a20 */ /* 0x000fe20000410000 */
[----:B------:R-:W-:Y:S01]  /*c020*/  SHF.L.U32 R201, R10, 0x1, RZ ;  /* 0x000000010ac97819 */ /* 0x000fe200000006ff */
[----:B------:R-:W-:-:S04]  /*c030*/  FFMA.FTZ R2, R22, c[0x0][0x2d0], -R0 ;  /* 0x0000b40016027a23 */ /* 0x000fc80000010800 */
[----:B------:R1:W-:Y:S02]  /*c040*/  MUFU.EX2 R38, R2 ;  /* 0x0000000200267308 */ /* 0x0003e40000000800 */
[----:B-1----:R-:W-:-:S06]  /*c050*/  FFMA.FTZ R2, R24, c[0x0][0x2d0], -R0 ;  /* 0x0000b40018027a23 */ /* 0x002fcc0000010800 */
[----:B------:R1:W2:Y:S02]  /*c060*/  MUFU.EX2 R36, R2 ;  /* 0x0000000200247308 */ /* 0x0002a40000000800 */
[----:B-1----:R-:W-:-:S06]  /*c070*/  FFMA.FTZ R2, R25, c[0x0][0x2d0], -R0 ;  /* 0x0000b40019027a23 */ /* 0x002fcc0000010800 */
[----:B------:R1:W3:Y:S02]  /*c080*/  MUFU.EX2 R37, R2 ;  /* 0x0000000200257308 */ /* 0x0002e40000000800 */
[----:B-1----:R-:W-:-:S06]  /*c090*/  FFMA.FTZ R2, R33, c[0x0][0x2d0], -R0 ;  /* 0x0000b40021027a23 */ /* 0x002fcc0000010800 */
[----:B------:R1:W4:Y:S02]  /*c0a0*/  MUFU.EX2 R35, R2 ;  /* 0x0000000200237308 */ /* 0x0003240000000800 */
[----:B-1----:R-:W-:-:S06]  /*c0b0*/  FFMA.FTZ R2, R32, c[0x0][0x2d0], -R0 ;  /* 0x0000b40020027a23 */ /* 0x002fcc0000010800 */
[----:B------:R1:W5:Y:S02]  /*c0c0*/  MUFU.EX2 R33, R2 ;  /* 0x0000000200217308 */ /* 0x0003640000000800 */
[----:B-1----:R-:W-:-:S06]  /*c0d0*/  FFMA.FTZ R2, R31, c[0x0][0x2d0], -R0 ;  /* 0x0000b4001f027a23 */ /* 0x002fcc0000010800 */
        /* <DEDUP_REMOVED lines=8> */
[----:B------:R1:W-:Y:S02]  /*c160*/  MUFU.EX2 R132, R2 ;  /* 0x0000000200847308 */ /* 0x0003e40000000800 */
[----:B-1----:R-:W-:-:S06]  /*c170*/  FFMA.FTZ R2, R34, c[0x0][0x2d0], -R0 ;  /* 0x0000b40022027a23 */ /* 0x002fcc0000010800 */
[----:B------:R1:W-:Y:S02]  /*c180*/  MUFU.EX2 R28, R2 ;  /* 0x00000002001c7308 */ /* 0x0003e40000000800 */
[----:B-1----:R-:W-:Y:S01]  /*c190*/  FFMA.FTZ R2, R26, c[0x0][0x2d0], -R0 ;  /* 0x0000b4001a027a23 */ /* 0x002fe20000010800 */
[----:B------:R-:W-:Y:S01]  /*c1a0*/  FSEL R0, R3, RZ, P0 ;  /* 0x000000ff03007208 */ /* 0x000fe20000000000 */
[----:B--2---:R-:W-:-:S04]  /*c1b0*/  FADD.FTZ R3, R38, R36 ;  /* 0x0000002426037221 */ /* 0x004fc80000010000 */
[----:B------:R1:W-:Y:S01]  /*c1c0*/  MUFU.EX2 R134, R2 ;  /* 0x0000000200867308 */ /* 0x0003e20000000800 */
[----:B---3--:R-:W-:-:S04]  /*c1d0*/  FADD.FTZ R3, R37, R3 ;  /* 0x0000000325037221 */ /* 0x008fc80000010000 */
[----:B----4-:R-:W-:-:S04]  /*c1e0*/  FADD.FTZ R3, R35, R3 ;  /* 0x0000000323037221 */ /* 0x010fc80000010000 */
[----:B-----5:R-:W-:Y:S02]  /*c1f0*/  FADD.FTZ R3, R33, R3 ;  /* 0x0000000321037221 */ /* 0x020fe40000010000 */
[----:B-1----:R-:W-:-:S04]  /*c200*/  FFMA.FTZ R2, R8, c[0x0][0x2d0], -R0 ;  /* 0x0000b40008027a23 */ /* 0x002fc80000010800 */
[----:B------:R1:W-:Y:S02]  /*c210*/  MUFU.EX2 R27, R2 ;  /* 0x00000002001b7308 */ /* 0x0003e40000000800 */
[----:B-1----:R-:W-:Y:S01]  /*c220*/  FFMA.FTZ R2, R18, c[0x0][0x2d0], -R0 ;  /* 0x0000b40012027a23 */ /* 0x002fe20000010800 */
[----:B------:R-:W-:-:S05]  /*c230*/  F2FP.BF16.PACK_AB R18, R30, R32 ;  /* 0x000000201e12723e */ /* 0x000fca00000010ff */
[----:B------:R1:W2:Y:S02]  /*c240*/  MUFU.EX2 R26, R2 ;  /* 0x00000002001a7308 */ /* 0x0002a40000000800 */
[----:B-1----:R-:W-:Y:S02]  /*c250*/  FFMA.FTZ R2, R19, c[0x0][0x2d0], -R0 ;  /* 0x0000b40013027a23 */ /* 0x002fe40000010800 */
[----:B--2---:R-:W-:-:S04]  /*c260*/  FADD.FTZ R4, R27, R26 ;  /* 0x0000001a1b047221 */ /* 0x004fc80000010000 */
[----:B------:R1:W2:Y:S02]  /*c270*/  MUFU.EX2 R25, R2 ;  /* 0x0000000200197308 */ /* 0x0002a40000000800 */
[----:B-1----:R-:W-:Y:S02]  /*c280*/  FFMA.FTZ R2, R17, c[0x0][0x2d0], -R0 ;  /* 0x0000b40011027a23 */ /* 0x002fe40000010800 */
[----:B--2---:R-:W-:-:S04]  /*c290*/  FADD.FTZ R4, R25, R4 ;  /* 0x0000000419047221 */ /* 0x004fc80000010000 */
[----:B------:R1:W2:Y:S02]  /*c2a0*/  MUFU.EX2 R24, R2 ;  /* 0x0000000200187308 */ /* 0x0002a40000000800 */
[----:B-1----:R-:W-:Y:S01]  /*c2b0*/  FFMA.FTZ R2, R15, c[0x0][0x2d0], -R0 ;  /* 0x0000b4000f027a23 */ /* 0x002fe20000010800 */
[C---:B--2---:R-:W-:Y:S01]  /*c2c0*/  F2FP.BF16.PACK_AB R15, R24.reuse, R25 ;  /* 0x00000019180f723e */ /* 0x044fe200000010ff */
[----:B------:R-:W-:-:S04]  /*c2d0*/  FADD.FTZ R4, R24, R4 ;  /* 0x0000000418047221 */ /* 0x000fc80000010000 */
[----:B------:R1:W2:Y:S02]  /*c2e0*/  MUFU.EX2 R23, R2 ;  /* 0x0000000200177308 */ /* 0x0002a40000000800 */
[----:B-1----:R-:W-:Y:S01]  /*c2f0*/  FFMA.FTZ R2, R12, c[0x0][0x2d0], -R0 ;  /* 0x0000b4000c027a23 */ /* 0x002fe20000010800 */
[----:B------:R-:W-:Y:S01]  /*c300*/  F2FP.BF16.PACK_AB R12, R36, R38 ;  /* 0x00000026240c723e */ /* 0x000fe200000010ff */
[----:B--2---:R-:W-:-:S04]  /*c310*/  FADD.FTZ R4, R23, R4 ;  /* 0x0000000417047221 */ /* 0x004fc80000010000 */
[----:B------:R1:W2:Y:S02]  /*c320*/  MUFU.EX2 R17, R2 ;  /* 0x0000000200117308 */ /* 0x0002a40000000800 */
[----:B-1----:R-:W-:Y:S01]  /*c330*/  FFMA.FTZ R2, R14, c[0x0][0x2d0], -R0 ;  /* 0x0000b4000e027a23 */ /* 0x002fe20000010800 */
[----:B------:R-:W-:-:S05]  /*c340*/  F2FP.BF16.PACK_AB R14, R35, R37 ;  /* 0x00000025230e723e */ /* 0x000fca00000010ff */
[----:B------:R1:W3:Y:S02]  /*c350*/  MUFU.EX2 R22, R2 ;  /* 0x0000000200167308 */ /* 0x0002e40000000800 */
[----:B-1----:R-:W-:Y:S01]  /*c360*/  FFMA.FTZ R2, R13, c[0x0][0x2d0], -R0 ;  /* 0x0000b4000d027a23 */ /* 0x002fe20000010800 */
[----:B------:R-:W-:-:S05]  /*c370*/  F2FP.BF16.PACK_AB R13, R26, R27 ;  /* 0x0000001b1a0d723e */ /* 0x000fca00000010ff */
[----:B------:R1:W4:Y:S02]  /*c380*/  MUFU.EX2 R19, R2 ;  /* 0x0000000200137308 */ /* 0x0003240000000800 */
[----:B-1----:R-:W-:-:S06]  /*c390*/  FFMA.FTZ R2, R20, c[0x0][0x2d0], -R0 ;  /* 0x0000b40014027a23 */ /* 0x002fcc0000010800 */
[----:B------:R1:W5:Y:S02]  /*c3a0*/  MUFU.EX2 R8, R2 ;  /* 0x0000000200087308 */ /* 0x0003640000000800 */
[----:B-1----:R-:W-:-:S06]  /*c3b0*/  FFMA.FTZ R2, R21, c[0x0][0x2d0], -R0 ;  /* 0x0000b40015027a23 */ /* 0x002fcc0000010800 */
[----:B------:R1:W1:Y:S02]  /*c3c0*/  MUFU.EX2 R133, R2 ;  /* 0x0000000200857308 */ /* 0x0002640000000800 */
[C---:B-1----:R-:W-:Y:S02]  /*c3d0*/  FADD.FTZ R2, R31.reuse, R3 ;  /* 0x000000031f027221 */ /* 0x042fe40000010000 */
[----:B------:R-:W-:Y:S01]  /*c3e0*/  FFMA.FTZ R3, R16, c[0x0][0x2d0], -R0 ;  /* 0x0000b40010037a23 */ /* 0x000fe20000010800 */
[----:B------:R-:W-:Y:S01]  /*c3f0*/  F2FP.BF16.PACK_AB R16, R31, R33 ;  /* 0x000000211f10723e */ /* 0x000fe200000010ff */
[----:B------:R-:W-:Y:S02]  /*c400*/  FADD.FTZ R2, R32, R2 ;  /* 0x0000000220027221 */ /* 0x000fe40000010000 */
[----:B------:R2:W1:Y:S02]  /*c410*/  MUFU.EX2 R135, R3 ;  /* 0x0000000300877308 */ /* 0x0004640000000800 */
[----:B------:R-:W-:-:S02]  /*c420*/  FADD.FTZ R2, R30, R2 ;  /* 0x000000021e027221 */ /* 0x000fc40000010000 */
[C---:B--2---:R-:W-:Y:S01]  /*c430*/  FADD.FTZ R3, R17.reuse, R4 ;  /* 0x0000000411037221 */ /* 0x044fe20000010000 */
[----:B------:R-:W-:Y:S01]  /*c440*/  F2FP.BF16.PACK_AB R17, R17, R23 ;  /* 0x000000171111723e */ /* 0x000fe200000010ff */
[----:B------:R-:W-:Y:S02]  /*c450*/  FFMA.FTZ R4, R11, c[0x0][0x2d0], -R0 ;  /* 0x0000b4000b047a23 */ /* 0x000fe40000010800 */
[----:B---3--:R-:W-:Y:S02]  /*c460*/  FADD.FTZ R3, R22, R3 ;  /* 0x0000000316037221 */ /* 0x008fe40000010000 */
[----:B------:R-:W-:Y:S02]  /*c470*/  FADD.FTZ R0, R29, R2 ;  /* 0x000000021d007221 */ /* 0x000fe40000010000 */
[----:B------:R-:W2:Y:S01]  /*c480*/  MUFU.EX2 R4, R4 ;  /* 0x0000000400047308 */ /* 0x000ea20000000800 */
[C---:B----4-:R-:W-:Y:S01]  /*c490*/  FADD.FTZ R3, R19.reuse, R3 ;  /* 0x0000000313037221 */ /* 0x050fe20000010000 */
[----:B------:R-:W-:Y:S01]  /*c4a0*/  F2FP.BF16.PACK_AB R19, R19, R22 ;  /* 0x000000161313723e */ /* 0x000fe200000010ff */
[C---:B------:R-:W-:Y:S01]  /*c4b0*/  FADD.FTZ R0, R132.reuse, R0 ;  /* 0x0000000084007221 */ /* 0x040fe20000010000 */
[----:B------:R-:W-:Y:S01]  /*c4c0*/  F2FP.BF16.PACK_AB R132, R132, R29 ;  /* 0x0000001d8484723e */ /* 0x000fe200000010ff */
[----:B-----5:R-:W-:-:S02]  /*c4d0*/  FADD.FTZ R3, R8, R3 ;  /* 0x0000000308037221 */ /* 0x020fc40000010000 */
[----:B------:R-:W-:Y:S02]  /*c4e0*/  FADD.FTZ R0, R28, R0 ;  /* 0x000000001c007221 */ /* 0x000fe40000010000 */
[C---:B------:R-:W-:Y:S01]  /*c4f0*/  FADD.FTZ R3, R133.reuse, R3 ;  /* 0x0000000385037221 */ /* 0x040fe20000010000 */
[----:B------:R-:W-:Y:S01]  /*c500*/  F2FP.BF16.PACK_AB R133, R133, R8 ;  /* 0x000000088585723e */ /* 0x000fe200000010ff */
[C---:B------:R-:W-:Y:S01]  /*c510*/  FADD.FTZ R231, R134.reuse, R0 ;  /* 0x0000000086e77221 */ /* 0x040fe20000010000 */
[----:B------:R-:W-:Y:S01]  /*c520*/  F2FP.BF16.PACK_AB R134, R134, R28 ;  /* 0x0000001c8686723e */ /* 0x000fe200000010ff */
[----:B-1----:R-:W-:Y:S01]  /*c530*/  FADD.FTZ R3, R135, R3 ;  /* 0x0000000387037221 */ /* 0x002fe20000010000 */
[----:B--2---:R-:W-:-:S03]  /*c540*/  F2FP.BF16.PACK_AB R135, R4, R135 ;  /* 0x000000870487723e */ /* 0x004fc600000010ff */
[----:B------:R-:W-:Y:S02]  /*c550*/  FADD.FTZ R230, R4, R3 ;  /* 0x0000000304e67221 */ /* 0x000fe40000010000 */
[----:B------:R-:W2:Y:S04]  /*c560*/  LDL R3, [R1+0x4] ;  /* 0x0000040001037983 */ /* 0x000ea80000100800 */
[----:B------:R-:W3:Y:S04]  /*c570*/  LDL R137, [R1+0x64] ;  /* 0x0000640001897983 */ /* 0x000ee80000100800 */
[----:B------:R-:W3:Y:S04]  /*c580*/  LDL R4, [R1+0x58] ;  /* 0x0000580001047983 */ /* 0x000ee80000100800 */
[----:B------:R-:W1:Y:S04]  /*c590*/  LDSM.16.MT88.4 R28, [R201+0x5880] ;  /* 0x00588000c91c783b */ /* 0x000e680000004200 */
[----:B------:R-:W4:Y:S04]  /*c5a0*/  LDSM.16.MT88.4 R24, [R201+0x4080] ;  /* 0x00408000c918783b */ /* 0x000f280000004200 */
[----:B------:R-:W5:Y:S04]  /*c5b0*/  LDSM.16.MT88.4 R60, [R201+0x6080] ;  /* 0x00608000c93c783b */ /* 0x000f680000004200 */
[----:B------:R-:W4:Y:S01]  /*c5c0*/  LDSM.16.MT88.4 R32, [R201+0x4880] ;  /* 0x00488000c920783b */ /* 0x000f220000004200 */
[----:B------:R-:W-:-:S03]  /*c5d0*/  IMAD R202, R9, 0x2, R201 ;  /* 0x0000000209ca7824 */ /* 0x000fc600078e02c9 */
[----:B------:R-:W4:Y:S04]  /*c5e0*/  LDSM.16.MT88.4 R56, [R201+0x8880] ;  /* 0x00888000c938783b */ /* 0x000f280000004200 */
[----:B------:R-:W-:Y:S01]  /*c5f0*/  LDSM.16.MT88.4 R40, [R201+0x7080] ;  /* 0x00708000c928783b */ /* 0x000fe20000004200 */
[----:B------:R-:W-:-:S03]  /*c600*/  IMAD R204, R6, 0x2, R201 ;  /* 0x0000000206cc7824 */ /* 0x000fc600078e02c9 */
[----:B------:R-:W-:Y:S04]  /*c610*/  LDSM.16.MT88.4 R64, [R202+0x4880] ;  /* 0x00488000ca40783b */ /* 0x000fe80000004200 */
[----:B------:R-:W-:Y:S04]  /*c620*/  LDSM.16.MT88.4 R8, [R204+0x5880] ;  /* 0x00588000cc08783b */ /* 0x000fe80000004200 */
[----:B------:R-:W-:Y:S04]  /*c630*/  LDSM.16.MT88.4 R92, [R204+0x7080] ;  /* 0x00708000cc5c783b */ /* 0x000fe80000004200 */
[----:B------:R-:W-:Y:S01]  /*c640*/  LDSM.16.MT88.4 R96, [R201+0x7880] ;  /* 0x00788000c960783b */ /* 0x000fe20000004200 */
[C---:B-1----:R-:W-:Y:S03]  /*c650*/  HMMA.16816.F32.BF16 R52, R12.reuse, R28, RZ ;  /* 0x0000001c0c34723c */ /* 0x042fe600000418ff */
[----:B------:R-:W-:Y:S04]  /*c660*/  LDSM.16.MT88.4 R72, [R202+0x7080] ;  /* 0x00708000ca48783b */ /* 0x000fe80000004200 */
[----:B------:R-:W-:Y:S01]  /*c670*/  LDSM.16.MT88.4 R108, [R204+0x7880] ;  /* 0x00788000cc6c783b */ /* 0x000fe20000004200 */
[C---:B------:R-:W-:Y:S03]  /*c680*/  HMMA.16816.F32.BF16 R44, R12.reuse, R30, RZ ;  /* 0x0000001e0c2c723c */ /* 0x040fe600000418ff */
[----:B------:R-:W1:Y:S04]  /*c690*/  LDSM.16.MT88.4 R28, [R202+0x4080] ;  /* 0x00408000ca1c783b */ /* 0x000e680000004200 */
[----:B------:R-:W-:Y:S01]  /*c6a0*/  LDSM.16.MT88.4 R144, [R201+0x5080] ;  /* 0x00508000c990783b */ /* 0x000fe20000004200 */
[----:B----4-:R-:W-:Y:S08]  /*c6b0*/  HMMA.16816.F32.BF16 R20, R12, R24, RZ ;  /* 0x000000180c14723c */ /* 0x010ff000000418ff */
[C---:B-----5:R-:W-:Y:S01]  /*c6c0*/  HMMA.16816.F32.BF16 R120, R16.reuse, R60, R52 ;  /* 0x0000003c1078723c */ /* 0x060fe20000041834 */
[----:B------:R-:W-:Y:S07]  /*c6d0*/  LDSM.16.MT88.4 R52, [R204+0x4880] ;  /* 0x00488000cc34783b */ /* 0x000fee0000004200 */
[----:B------:R-:W-:Y:S01]  /*c6e0*/  HMMA.16816.F32.BF16 R116, R16, R62, R44 ;  /* 0x0000003e1074723c */ /* 0x000fe2000004182c */
[----:B------:R-:W4:Y:S04]  /*c6f0*/  LDSM.16.MT88.4 R60, [R201+0x9080] ;  /* 0x00908000c93c783b */ /* 0x000f280000004200 */
[----:B------:R-:W-:Y:S03]  /*c700*/  LDSM.16.MT88.4 R44, [R204+0x6080] ;  /* 0x00608000cc2c783b */ /* 0x000fe60000004200 */
[----:B------:R-:W-:Y:S01]  /*c710*/  HMMA.16816.F32.BF16 R48, R12, R26, RZ ;  /* 0x0000001a0c30723c */ /* 0x000fe200000418ff */
[----:B------:R-:W5:Y:S07]  /*c720*/  LDSM.16.MT88.4 R24, [R204+0x4080] ;  /* 0x00408000cc18783b */ /* 0x000f6e0000004200 */
[----:B------:R-:W-:Y:S01]  /*c730*/  HMMA.16816.F32.BF16 R140, R16, R32, R20 ;  /* 0x00000020108c723c */ /* 0x000fe20000041814 */
[----:B------:R-:W4:Y:S07]  /*c740*/  LDSM.16.MT88.4 R20, [R202+0x5880] ;  /* 0x00588000ca14783b */ /* 0x000f2e0000004200 */
[C---:B------:R-:W-:Y:S08]  /*c750*/  HMMA.16816.F32.BF16 R104, R12.reuse, R56, RZ ;  /* 0x000000380c68723c */ /* 0x040ff000000418ff */
[C---:B------:R-:W-:Y:S08]  /*c760*/  HMMA.16816.F32.BF16 R88, R12.reuse, R58, RZ ;  /* 0x0000003a0c58723c */ /* 0x040ff000000418ff */
[----:B-1----:R-:W-:Y:S08]  /*c770*/  HMMA.16816.F32.BF16 R80, R12, R30, RZ ;  /* 0x0000001e0c50723c */ /* 0x002ff000000418ff */
[----:B------:R-:W-:Y:S01]  /*c780*/  HMMA.16816.F32.BF16 R124, R16, R34, R48 ;  /* 0x00000022107c723c */ /* 0x000fe20000041830 */
[----:B------:R-:W1:Y:S07]  /*c790*/  LDSM.16.MT88.4 R48, [R202+0x6080] ;  /* 0x00608000ca30783b */ /* 0x000e6e0000004200 */
[C---:B------:R-:W-:Y:S08]  /*c7a0*/  HMMA.16816.F32.BF16 R36, R12.reuse, R40, RZ ;  /* 0x000000280c24723c */ /* 0x040ff000000418ff */
[C---:B------:R-:W-:Y:S08]  /*c7b0*/  HMMA.16816.F32.BF16 R84, R12.reuse, R28, RZ ;  /* 0x0000001c0c54723c */ /* 0x040ff000000418ff */
[C---:B------:R-:W-:Y:S08]  /*c7c0*/  HMMA.16816.F32.BF16 R32, R12.reuse, R8, RZ ;  /* 0x000000080c20723c */ /* 0x040ff000000418ff */
[C---:B------:R-:W-:Y:S08]  /*c7d0*/  HMMA.16816.F32.BF16 R28, R12.reuse, R10, RZ ;  /* 0x0000000a0c1c723c */ /* 0x040ff000000418ff */
[C---:B------:R-:W-:Y:S01]  /*c7e0*/  HMMA.16816.F32.BF16 R100, R12.reuse, R42, RZ ;  /* 0x0000002a0c64723c */ /* 0x040fe200000418ff */
[----:B------:R-:W1:Y:S07]  /*c7f0*/  LDSM.16.MT88.4 R40, [R202+0x7880] ;  /* 0x00788000ca28783b */ /* 0x000e6e0000004200 */
[----:B------:R-:W-:Y:S08]  /*c800*/  HMMA.16816.F32.BF16 R8, R12, R92, RZ ;  /* 0x0000005c0c08723c */ /* 0x000ff000000418ff */
[C---:B----4-:R-:W-:Y:S08]  /*c810*/  HMMA.16816.F32.BF16 R104, R16.reuse, R60, R104 ;  /* 0x0000003c1068723c */ /* 0x050ff00000041868 */
[C---:B------:R-:W-:Y:S08]  /*c820*/  HMMA.16816.F32.BF16 R128, R16.reuse, R62, R88 ;  /* 0x0000003e1080723c */ /* 0x040ff00000041858 */
[----:B------:R-:W-:Y:S08]  /*c830*/  HMMA.16816.F32.BF16 R60, R16, R66, R80 ;  /* 0x00000042103c723c */ /* 0x000ff00000041850 */
[C---:B-----5:R-:W-:Y:S08]  /*c840*/  HMMA.16816.F32.BF16 R76, R12.reuse, R24, RZ ;  /* 0x000000180c4c723c */ /* 0x060ff000000418ff */
[C---:B------:R-:W-:Y:S08]  /*c850*/  HMMA.16816.F32.BF16 R68, R12.reuse, R26, RZ ;  /* 0x0000001a0c44723c */ /* 0x040ff000000418ff */
[----:B------:R-:W-:Y:S08]  /*c860*/  HMMA.16816.F32.BF16 R56, R12, R20, RZ ;  /* 0x000000140c38723c */ /* 0x000ff000000418ff */
[----:B------:R-:W-:Y:S08]  /*c870*/  HMMA.16816.F32.BF16 R112, R16, R96, R36 ;  /* 0x000000601070723c */ /* 0x000ff00000041824 */
[C---:B------:R-:W-:Y:S08]  /*c880*/  HMMA.16816.F32.BF16 R36, R12.reuse, R22, RZ ;  /* 0x000000160c24723c */ /* 0x040ff000000418ff */
[C---:B------:R-:W-:Y:S08]  /*c890*/  HMMA.16816.F32.BF16 R24, R12.reuse, R72, RZ ;  /* 0x000000480c18723c */ /* 0x040ff000000418ff */
[----:B------:R-:W-:Y:S01]  /*c8a0*/  HMMA.16816.F32.BF16 R20, R12, R74, RZ ;  /* 0x0000004a0c14723c */ /* 0x000fe200000418ff */
[----:B------:R-:W4:Y:S07]  /*c8b0*/  LDSM.16.MT88.4 R72, [R202+0x8880] ;  /* 0x00888000ca48783b */ /* 0x000f2e0000004200 */
[C---:B------:R-:W-:Y:S01]  /*c8c0*/  HMMA.16816.F32.BF16 R100, R16.reuse, R98, R100 ;  /* 0x000000621064723c */ /* 0x040fe20000041864 */
[----:B------:R-:W5:Y:S07]  /*c8d0*/  LDSM.16.MT88.4 R96, [R204+0x8880] ;  /* 0x00888000cc60783b */ /* 0x000f6e0000004200 */
[C---:B------:R-:W-:Y:S01]  /*c8e0*/  HMMA.16816.F32.BF16 R148, R16.reuse, R64, R84 ;  /* 0x000000401094723c */ /* 0x040fe20000041854 */
[----:B------:R-:W-:Y:S01]  /*c8f0*/  IMAD R203, R6, 0x2, R202 ;  /* 0x0000000206cb7824 */ /* 0x000fe200078e02ca */
[----:B------:R-:W-:Y:S06]  /*c900*/  LDSM.16.MT88.4 R64, [R201+0x6880] ;  /* 0x00688000c940783b */ /* 0x000fec0000004200 */
[----:B------:R-:W-:Y:S01]  /*c910*/  HMMA.16816.F32.BF16 R88, R16, R108, R8 ;  /* 0x0000006c1058723c */ /* 0x000fe20000041808 */
[----:B------:R-:W-:Y:S01]  /*c920*/  IMAD.MOV.U32 R87, RZ, RZ, R60 ;  /* 0x000000ffff577224 */ /* 0x000fe200078e003c */
[----:B------:R-:W-:Y:S01]  /*c930*/  MOV R85, R62 ;  /* 0x0000003e00557202 */ /* 0x000fe20000000f00 */
[----:B------:R-:W-:-:S05]  /*c940*/  IMAD.MOV.U32 R86, RZ, RZ, R61 ;  /* 0x000000ffff567224 */ /* 0x000fca00078e003d */
[C---:B------:R-:W-:Y:S01]  /*c950*/  HMMA.16816.F32.BF16 R216, R16.reuse, R44, R32 ;  /* 0x0000002c10d8723c */ /* 0x040fe20000041820 */
[----:B------:R-:W-:Y:S01]  /*c960*/  IMAD.MOV.U32 R84, RZ, RZ, R63 ;  /* 0x000000ffff547224 */ /* 0x000fe200078e003f */
[----:B------:R-:W-:Y:S06]  /*c970*/  LDSM.16.MT88.4 R32, [R203+0x4080] ;  /* 0x00408000cb20783b */ /* 0x000fec0000004200 */
[----:B------:R-:W-:Y:S01]  /*c980*/  HMMA.16816.F32.BF16 R196, R16, R46, R28 ;  /* 0x0000002e10c4723c */ /* 0x000fe2000004181c */
[----:B------:R-:W-:Y:S04]  /*c990*/  LDSM.16.MT88.4 R44, [R204+0x9080] ;  /* 0x00908000cc2c783b */ /* 0x000fe80000004200 */
[----:B------:R-:W-:Y:S03]  /*c9a0*/  LDSM.16.MT88.4 R28, [R203+0x5880] ;  /* 0x00588000cb1c783b */ /* 0x000fe60000004200 */
[----:B------:R-:W-:Y:S01]  /*c9b0*/  HMMA.16816.F32.BF16 R8, R12, R94, RZ ;  /* 0x0000005e0c08723c */ /* 0x000fe200000418ff */
[----:B------:R-:W-:Y:S01]  /*c9c0*/  MOV R93, R128 ;  /* 0x00000080005d7202 */ /* 0x000fe20000000f00 */
[----:B------:R-:W-:Y:S01]  /*c9d0*/  IMAD.MOV.U32 R92, RZ, RZ, R129 ;  /* 0x000000ffff5c7224 */ /* 0x000fe200078e0081 */
[----:B------:R-:W-:Y:S01]  /*c9e0*/  MOV R0, R131 ;  /* 0x0000008300007202 */ /* 0x000fe20000000f00 */
[----:B------:R-:W-:Y:S01]  /*c9f0*/  IMAD.MOV.U32 R2, RZ, RZ, R130 ;  /* 0x000000ffff027224 */ /* 0x000fe200078e0082 */
[----:B------:R-:W-:Y:S03]  /*ca00*/  LDSM.16.MT88.4 R80, [R203+0x9080] ;  /* 0x00908000cb50783b */ /* 0x000fe60000004200 */
[C---:B------:R-:W-:Y:S01]  /*ca10*/  HMMA.16816.F32.BF16 R156, R16.reuse, R52, R76 ;  /* 0x00000034109c723c */ /* 0x040fe2000004184c */
[----:B------:R-:W-:Y:S07]  /*ca20*/  LDSM.16.MT88.4 R76, [R201+0x8080] ;  /* 0x00808000c94c783b */ /* 0x000fee0000004200 */
[C---:B------:R-:W-:Y:S01]  /*ca30*/  HMMA.16816.F32.BF16 R60, R16.reuse, R54, R68 ;  /* 0x00000036103c723c */ /* 0x040fe20000041844 */
[----:B------:R-:W-:Y:S07]  /*ca40*/  LDSM.16.MT88.4 R68, [R203+0x4880] ;  /* 0x00488000cb44783b */ /* 0x000fee0000004200 */
[C---:B-1----:R-:W-:Y:S01]  /*ca50*/  HMMA.16816.F32.BF16 R52, R16.reuse, R48, R56 ;  /* 0x000000301034723c */ /* 0x042fe20000041838 */
[----:B------:R-:W-:Y:S07]  /*ca60*/  LDSM.16.MT88.4 R56, [R203+0x7880] ;  /* 0x00788000cb38783b */ /* 0x000fee0000004200 */
[C---:B------:R-:W-:Y:S01]  /*ca70*/  HMMA.16816.F32.BF16 R36, R16.reuse, R50, R36 ;  /* 0x000000321024723c */ /* 0x040fe20000041824 */
[----:B------:R-:W1:Y:S07]  /*ca80*/  LDSM.16.MT88.4 R48, [R202+0x9080] ;  /* 0x00908000ca30783b */ /* 0x000e6e0000004200 */
[C---:B------:R-:W-:Y:S01]  /*ca90*/  HMMA.16816.F32.BF16 R184, R16.reuse, R110, R8 ;  /* 0x0000006e10b8723c */ /* 0x040fe20000041808 */
[----:B------:R-:W1:Y:S07]  /*caa0*/  LDSM.16.MT88.4 R8, [R203+0x7080] ;  /* 0x00708000cb08783b */ /* 0x000e6e0000004200 */
[----:B------:R-:W-:Y:S01]  /*cab0*/  HMMA.16816.F32.BF16 R192, R16, R40, R24 ;  /* 0x0000002810c0723c */ /* 0x000fe20000041818 */
[----:B------:R-:W-:Y:S01]  /*cac0*/  MOV R153, R52 ;  /* 0x0000003400997202 */ /* 0x000fe20000000f00 */
[----:B------:R-:W-:Y:S01]  /*cad0*/  IMAD.MOV.U32 R152, RZ, RZ, R53 ;  /* 0x000000ffff987224 */ /* 0x000fe200078e0035 */
[----:B------:R-:W-:Y:S01]  /*cae0*/  MOV R138, R55 ;  /* 0x00000037008a7202 */ /* 0x000fe20000000f00 */
[----:B------:R-:W-:-:S04]  /*caf0*/  IMAD.MOV.U32 R139, RZ, RZ, R54 ;  /* 0x000000ffff8b7224 */ /* 0x000fc800078e0036 */
[----:B------:R-:W-:Y:S01]  /*cb00*/  HMMA.16816.F32.BF16 R188, R16, R42, R20 ;  /* 0x0000002a10bc723c */ /* 0x000fe20000041814 */
[----:B------:R-:W2:Y:S01]  /*cb10*/  LDSM.16.MT88.4 R52, [R203+0x8880] ;  /* 0x00888000cb34783b */ /* 0x000ea20000004200 */
[----:B------:R-:W-:Y:S01]  /*cb20*/  IMAD.MOV.U32 R161, RZ, RZ, R36 ;  /* 0x000000ffffa17224 */ /* 0x000fe200078e0024 */
[----:B------:R-:W-:Y:S01]  /*cb30*/  MOV R160, R37 ;  /* 0x0000002500a07202 */ /* 0x000fe20000000f00 */
[----:B------:R-:W-:Y:S01]  /*cb40*/  IMAD.MOV.U32 R155, RZ, RZ, R38 ;  /* 0x000000ffff9b7224 */ /* 0x000fe200078e0026 */
[----:B------:R-:W-:Y:S01]  /*cb50*/  MOV R154, R39 ;  /* 0x00000027009a7202 */ /* 0x000fe20000000f00 */
[----:B------:R-:W-:Y:S01]  /*cb60*/  IMAD.MOV.U32 R131, RZ, RZ, R60 ;  /* 0x000000ffff837224 */ /* 0x000fe200078e003c */
[----:B------:R-:W-:Y:S01]  /*cb70*/  MOV R130, R61 ;  /* 0x0000003d00827202 */ /* 0x000fe20000000f00 */
[C---:B----4-:R-:W-:Y:S01]  /*cb80*/  HMMA.16816.F32.BF16 R40, R12.reuse, R72, RZ ;  /* 0x000000480c28723c */ /* 0x050fe200000418ff */
[----:B------:R-:W-:Y:S01]  /*cb90*/  IMAD.MOV.U32 R129, RZ, RZ, R62 ;  /* 0x000000ffff817224 */ /* 0x000fe200078e003e */
[----:B------:R-:W-:Y:S06]  /*cba0*/  LDSM.16.MT88.4 R108, [R201+0x9880] ;  /* 0x00988000c96c783b */ /* 0x000fec0000004200 */
[C---:B------:R-:W-:Y:S08]  /*cbb0*/  HMMA.16816.F32.BF16 R36, R12.reuse, R74, RZ ;  /* 0x0000004a0c24723c */ /* 0x040ff000000418ff */
[----:B-----5:R-:W-:Y:S01]  /*cbc0*/  HMMA.16816.F32.BF16 R24, R12, R96, RZ ;  /* 0x000000600c18723c */ /* 0x020fe200000418ff */
[----:B------:R-:W-:-:S02]  /*cbd0*/  IMAD.MOV.U32 R128, RZ, RZ, R63 ;  /* 0x000000ffff807224 */ /* 0x000fc400078e003f */
[----:B------:R-:W4:Y:S05]  /*cbe0*/  LDSM.16.MT88.4 R60, [R203+0x6080] ;  /* 0x00608000cb3c783b */ /* 0x000f2a0000004200 */
[----:B------:R-:W-:Y:S08]  /*cbf0*/  HMMA.16816.F32.BF16 R20, R12, R98, RZ ;  /* 0x000000620c14723c */ /* 0x000ff000000418ff */
[C---:B-1----:R-:W-:Y:S08]  /*cc00*/  HMMA.16816.F32.BF16 R180, R16.reuse, R48, R40 ;  /* 0x0000003010b4723c */ /* 0x042ff00000041828 */
[C---:B------:R-:W-:Y:S08]  /*cc10*/  HMMA.16816.F32.BF16 R176, R16.reuse, R50, R36 ;  /* 0x0000003210b0723c */ /* 0x040ff00000041824 */
[----:B------:R-:W-:Y:S08]  /*cc20*/  HMMA.16816.F32.BF16 R172, R16, R44, R24 ;  /* 0x0000002c10ac723c */ /* 0x000ff00000041818 */
[C---:B------:R-:W-:Y:S08]  /*cc30*/  HMMA.16816.F32.BF16 R48, R12.reuse, R32, RZ ;  /* 0x000000200c30723c */ /* 0x040ff000000418ff */
[----:B------:R-:W-:Y:S08]  /*cc40*/  HMMA.16816.F32.BF16 R36, R12, R34, RZ ;  /* 0x000000220c24723c */ /* 0x000ff000000418ff */
[----:B------:R-:W-:Y:S08]  /*cc50*/  HMMA.16816.F32.BF16 R168, R16, R46, R20 ;  /* 0x0000002e10a8723c */ /* 0x000ff00000041814 */
[C---:B------:R-:W-:Y:S08]  /*cc60*/  HMMA.16816.F32.BF16 R32, R12.reuse, R28, RZ ;  /* 0x0000001c0c20723c */ /* 0x040ff000000418ff */
[C---:B------:R-:W-:Y:S08]  /*cc70*/  HMMA.16816.F32.BF16 R24, R12.reuse, R8, RZ ;  /* 0x000000080c18723c */ /* 0x040ff000000418ff */
[C---:B------:R-:W-:Y:S08]  /*cc80*/  HMMA.16816.F32.BF16 R28, R12.reuse, R30, RZ ;  /* 0x0000001e0c1c723c */ /* 0x040ff000000418ff */
[C---:B------:R-:W-:Y:S08]  /*cc90*/  HMMA.16816.F32.BF16 R20, R12.reuse, R10, RZ ;  /* 0x0000000a0c14723c */ /* 0x040ff000000418ff */
[C---:B--2---:R-:W-:Y:S08]  /*cca0*/  HMMA.16816.F32.BF16 R8, R12.reuse, R52, RZ ;  /* 0x000000340c08723c */ /* 0x044ff000000418ff */
[----:B------:R-:W-:Y:S01]  /*ccb0*/  HMMA.16816.F32.BF16 R12, R12, R54, RZ ;  /* 0x000000360c0c723c */ /* 0x000fe200000418ff */
[----:B------:R-:W-:Y:S07]  /*ccc0*/  LDSM.16.MT88.4 R52, [R202+0x6880] ;  /* 0x00688000ca34783b */ /* 0x000fee0000004200 */
[C---:B------:R-:W-:Y:S07]  /*ccd0*/  HMMA.16816.F32.BF16 R40, R132.reuse, R64, R120 ;  /* 0x000000408428723c */ /* 0x040fee0000041878 */
[----:B------:R-:W-:Y:S01]  /*cce0*/  MOV R120, R161 ;  /* 0x000000a100787202 */ /* 0x000fe20000000f00 */
[C---:B------:R-:W-:Y:S01]  /*ccf0*/  HMMA.16816.F32.BF16 R72, R132.reuse, R76, R112 ;  /* 0x0000004c8448723c */ /* 0x040fe20000041870 */
[----:B------:R-:W-:Y:S01]  /*cd00*/  IMAD.MOV.U32 R121, RZ, RZ, R160 ;  /* 0x000000ffff797224 */ /* 0x000fe200078e00a0 */
[----:B------:R-:W-:Y:S01]  /*cd10*/  MOV R122, R155 ;  /* 0x0000009b007a7202 */ /* 0x000fe20000000f00 */
[----:B------:R-:W-:Y:S01]  /*cd20*/  IMAD.MOV.U32 R123, RZ, RZ, R154 ;  /* 0x000000ffff7b7224 */ /* 0x000fe200078e009a */
[----:B------:R-:W-:Y:S03]  /*cd30*/  LDSM.16.MT88.4 R160, [R204+0x5080] ;  /* 0x00508000cca0783b */ /* 0x000fe60000004200 */
[----:B------:R-:W-:Y:S01]  /*cd40*/  MOV R112, R153 ;  /* 0x0000009900707202 */ /* 0x000fe20000000f00 */
[----:B------:R-:W-:Y:S01]  /*cd50*/  IMAD.MOV.U32 R113, RZ, RZ, R152 ;  /* 0x000000ffff717224 */ /* 0x000fe200078e0098 */
[----:B------:R-:W-:Y:S01]  /*cd60*/  HMMA.16816.F32.BF16 R44, R132, R66, R116 ;  /* 0x00000042842c723c */ /* 0x000fe20000041874 */
[----:B------:R-:W1:Y:S04]  /*cd70*/  LDSM.16.MT88.4 R152, [R202+0x5080] ;  /* 0x00508000ca98783b */ /* 0x000e680000004200 */
[----:B------:R-:W-:Y:S03]  /*cd80*/  LDSM.16.MT88.4 R116, [R202+0x9880] ;  /* 0x00988000ca74783b */ /* 0x000fe60000004200 */
[----:B------:R-:W-:Y:S01]  /*cd90*/  HMMA.16816.F32.BF16 R96, R16, R70, R36 ;  /* 0x000000461060723c */ /* 0x000fe20000041824 */
[----:B------:R-:W2:Y:S07]  /*cda0*/  LDSM.16.MT88.4 R36, [R203+0x5080] ;  /* 0x00508000cb24783b */ /* 0x000eae0000004200 */
[----:B------:R-:W-:Y:S08]  /*cdb0*/  HMMA.16816.F32.BF16 R140, R132, R144, R140 ;  /* 0x00000090848c723c */ /* 0x000ff0000004188c */
[C---:B------:R-:W-:Y:S01]  /*cdc0*/  HMMA.16816.F32.BF16 R164, R16.reuse, R68, R48 ;  /* 0x0000004410a4723c */ /* 0x040fe20000041830 */
[----:B------:R-:W-:Y:S06]  /*cdd0*/  LDSM.16.MT88.4 R68, [R203+0x6880] ;  /* 0x00688000cb44783b */ /* 0x000fec0000004200 */
[----:B------:R-:W-:Y:S01]  /*cde0*/  MOV R48, R131 ;  /* 0x0000008300307202 */ /* 0x000fe20000000f00 */
[----:B----4-:R-:W-:Y:S01]  /*cdf0*/  HMMA.16816.F32.BF16 R64, R16, R60, R32 ;  /* 0x0000003c1040723c */ /* 0x010fe20000041820 */
[----:B------:R-:W-:Y:S01]  /*ce00*/  IMAD.MOV.U32 R49, RZ, RZ, R130 ;  /* 0x000000ffff317224 */ /* 0x000fe200078e0082 */
[----:B------:R-:W-:Y:S01]  /*ce10*/  MOV R50, R129 ;  /* 0x0000008100327202 */ /* 0x000fe20000000f00 */
[----:B------:R-:W-:-:S04]  /*ce20*/  IMAD.MOV.U32 R51, RZ, RZ, R128 ;  /* 0x000000ffff337224 */ /* 0x000fc800078e0080 */
[----:B------:R-:W-:Y:S01]  /*ce30*/  MOV R32, R87 ;  /* 0x0000005700207202 */ /* 0x000fe20000000f00 */
[----:B------:R-:W-:Y:S01]  /*ce40*/  HMMA.16816.F32.BF16 R24, R16, R56, R24 ;  /* 0x000000381018723c */ /* 0x000fe20000041818 */
[----:B------:R-:W-:Y:S01]  /*ce50*/  IMAD.MOV.U32 R33, RZ, RZ, R86 ;  /* 0x000000ffff217224 */ /* 0x000fe200078e0056 */
[----:B------:R-:W-:Y:S01]  /*ce60*/  MOV R34, R85 ;  /* 0x0000005500227202 */ /* 0x000fe20000000f00 */
[----:B------:R-:W-:Y:S02]  /*ce70*/  IMAD.MOV.U32 R35, RZ, RZ, R84 ;  /* 0x000000ffff237224 */ /* 0x000fe400078e0054 */
[----:B------:R-:W-:Y:S02]  /*ce80*/  LDSM.16.MT88.4 R84, [R202+0x8080] ;  /* 0x00808000ca54783b */ /* 0x000fe40000004200 */
[----:B------:R-:W-:Y:S01]  /*ce90*/  MOV R56, R93 ;  /* 0x0000005d00387202 */ /* 0x000fe20000000f00 */
[C---:B------:R-:W-:Y:S01]  /*cea0*/  HMMA.16816.F32.BF16 R144, R132.reuse, R146, R124 ;  /* 0x000000928490723c */ /* 0x040fe2000004187c */
[----:B------:R-:W-:Y:S01]  /*ceb0*/  IMAD.MOV.U32 R57, RZ, RZ, R92 ;  /* 0x000000ffff397224 */ /* 0x000fe200078e005c */
[----:B------:R-:W-:Y:S04]  /*cec0*/  LDSM.16.MT88.4 R124, [R204+0x9880] ;  /* 0x00988000cc7c783b */ /* 0x000fe80000004200 */
[----:B------:R-:W-:Y:S02]  /*ced0*/  LDSM.16.MT88.4 R92, [R204+0x8080] ;  /* 0x00808000cc5c783b */ /* 0x000fe40000004200 */
[----:B------:R-:W-:Y:S02]  /*cee0*/  HMMA.16816.F32.BF16 R76, R132, R78, R100 ;  /* 0x0000004e844c723c */ /* 0x000fe40000041864 */
[----:B------:R-:W-:Y:S06]  /*cef0*/  LDSM.16.MT88.4 R100, [R203+0x8080] ;  /* 0x00808000cb64783b */ /* 0x000fec0000004200 */
[C---:B------:R-:W-:Y:S01]  /*cf00*/  HMMA.16816.F32.BF16 R28, R16.reuse, R62, R28 ;  /* 0x0000003e101c723c */ /* 0x040fe2000004181c */
[----:B------:R-:W4:Y:S07]  /*cf10*/  LDSM.16.MT88.4 R60, [R204+0x6880] ;  /* 0x00688000cc3c783b */ /* 0x000f2e0000004200 */
[----:B------:R-:W-:Y:S01]  /*cf20*/  HMMA.16816.F32.BF16 R128, R16, R80, R8 ;  /* 0x000000501080723c */ /* 0x000fe20000041808 */
[----:B------:R-:W5:Y:S01]  /*cf30*/  LDSM.16.MT88.4 R8, [R203+0x9880] ;  /* 0x00988000cb08783b */ /* 0x000f620000004200 */
[----:B------:R-:W-:-:S04]  /*cf40*/  MOV R236, 0x1 ;  /* 0x0000000100ec7802 */ /* 0x000fc80000000f00 */
[----:B------:R-:W-:Y:S02]  /*cf50*/  ISETP.NE.AND P0, PT, R236, c[0x0][0x2c4], PT ;  /* 0x0000b100ec007a0c */ /* 0x000fe40003f05270 */
[----:B------:R-:W-:Y:S01]  /*cf60*/  HMMA.16816.F32.BF16 R20, R16, R58, R20 ;  /* 0x0000003a1014723c */ /* 0x000fe20000041814 */
[----:B------:R-:W-:-:S07]  /*cf70*/  IMAD.SHL.U32 R3, R3, 0x80, RZ ;  /* 0x0000008003037824 */ /* 0x000fce00078e00ff */
[----:B------:R-:W-:Y:S01]  /*cf80*/  HMMA.16816.F32.BF16 R12, R16, R82, R12 ;  /* 0x00000052100c723c */ /* 0x000fe2000004180c */
[----:B------:R-:W-:Y:S02]  /*cf90*/  MOV R58, R2 ;  /* 0x00000002003a7202 */ /* 0x000fe40000000f00 */
[----:B------:R-:W-:Y:S01]  /*cfa0*/  @P0 IMAD.HI.U32 R2, R3, c[0x0][0x2c8], RZ ;  /* 0x0000b20003020a27 */ /* 0x000fe200078e00ff */
[----:B------:R-:W-:-:S03]  /*cfb0*/  LOP3.LUT R212, R212, 0xffffdfff, RZ, 0xc0, !PT ;  /* 0xffffdfffd4d47812 */ /* 0x000fc600078ec0ff */
[----:B------:R-:W-:Y:S01]  /*cfc0*/  IMAD.MOV.U32 R59, RZ, RZ, R0 ;  /* 0x000000ffff3b7224 */ /* 0x000fe200078e0000 */
[----:B------:R-:W-:Y:S02]  /*cfd0*/  MOV R0, R3 ;  /* 0x0000000300007202 */ /* 0x000fe40000000f00 */
[----:B------:R-:W-:Y:S02]  /*cfe0*/  @P0 LOP3.LUT R212, R212, 0x2000, RZ, 0xfc, !PT ;  /* 0x00002000d4d40812 */ /* 0x000fe400078efcff */
[----:B------:R-:W-:Y:S01]  /*cff0*/  @P0 SHF.R.U32.HI R0, RZ, c[0x0][0x2cc], R2 ;  /* 0x0000b300ff000a19 */ /* 0x000fe20000011602 */
[----:B------:R-:W-:Y:S01]  /*d000*/  IMAD.MOV.U32 R115, RZ, RZ, R138 ;  /* 0x000000ffff737224 */ /* 0x000fe200078e008a */
[----:B------:R-:W-:Y:S02]  /*d010*/  ISETP.LE.AND P0, PT, R236, c[0x0][0x32c], PT ;  /* 0x0000cb00ec007a0c */ /* 0x000fe40003f03270 */
[----:B------:R-:W-:Y:S01]  /*d020*/  MOV R114, R139 ;  /* 0x0000008b00727202 */ /* 0x000fe20000000f00 */
[----:B-1----:R-:W-:Y:S01]  /*d030*/  HMMA.16816.F32.BF16 R148, R132, R152, R148 ;  /* 0x000000988494723c */ /* 0x002fe20000041894 */
[----:B---3--:R-:W-:-:S02]  /*d040*/  IADD3 R0, -R4, R137, R0 ;  /* 0x0000008904007210 */ /* 0x008fc40007ffe100 */
[----:B------:R-:W-:-:S05]  /*d050*/  LOP3.LUT R212, R212, 0xffffefff, RZ, 0xc0, !PT ;  /* 0xffffefffd4d47812 */ /* 0x000fca00078ec0ff */
[C---:B------:R-:W-:Y:S08]  /*d060*/  HMMA.16816.F32.BF16 R156, R132.reuse, R160, R156 ;  /* 0x000000a0849c723c */ /* 0x040ff0000004189c */
[C---:B------:R-:W-:Y:S08]  /*d070*/  HMMA.16816.F32.BF16 R152, R132.reuse, R154, R32 ;  /* 0x0000009a8498723c */ /* 0x040ff00000041820 */
[----:B------:R-:W-:Y:S01]  /*d080*/  HMMA.16816.F32.BF16 R160, R132, R162, R48 ;  /* 0x000000a284a0723c */ /* 0x000fe20000041830 */
[----:B------:R-:W-:-:S07]  /*d090*/  IADD3 R222, R222, -0x2, RZ ;  /* 0xfffffffedede7810 */ /* 0x000fce0007ffe0ff */
[----:B------:R-:W-:Y:S01]  /*d0a0*/  HMMA.16816.F32.BF16 R104, R132, R108, R104 ;  /* 0x0000006c8468723c */ /* 0x000fe20000041868 */
[----:B------:R-:W-:-:S07]  /*d0b0*/  IADD3 R4, R0, c[0x0][0x328], RZ ;  /* 0x0000ca0000047a10 */ /* 0x000fce0007ffe0ff */
[----:B------:R-:W-:Y:S01]  /*d0c0*/  HMMA.16816.F32.BF16 R48, R132, R52, R112 ;  /* 0x000000348430723c */ /* 0x000fe20000041870 */
[----:B------:R-:W-:-:S07]  /*d0d0*/  @P0 LOP3.LUT R212, R212, 0x1000, RZ, 0xfc, !PT ;  /* 0x00001000d4d40812 */ /* 0x000fce00078efcff */
[C---:B--2---:R-:W-:Y:S08]  /*d0e0*/  HMMA.16816.F32.BF16 R32, R132.reuse, R36, R164 ;  /* 0x000000248420723c */ /* 0x044ff000000418a4 */
        /* <DEDUP_REMOVED lines=18> */
[----:B------:R-:W-:Y:S01]  /*d210*/  HMMA.16816.F32.BF16 R132, R132, R10, R12 ;  /* 0x0000000a8484723c */ /* 0x000fe2000004180c */
[----:B------:R-:W-:Y:S07]  /*d220*/  @!P0 BRA `(.L_x_1219) ;  /* 0x0000011000008947 */ /* 0x000fee0003800000 */
[C---:B------:R-:W-:Y:S01]  /*d230*/  ISETP.GT.AND P0, PT, R0.reuse, RZ, PT ;  /* 0x000000ff0000720c */ /* 0x040fe20003f04270 */
[----:B------:R-:W-:Y:S01]  /*d240*/  BSSY B0, `(.L_x_1220) ;  /* 0x000000c000007945 */ /* 0x000fe20003800000 */
[----:B------:R-:W-:-:S11]  /*d250*/  IADD3 R2, R0, -0x1, RZ ;  /* 0xffffffff00027810 */ /* 0x000fd60007ffe0ff */
[----:B------:R-:W-:Y:S05]  /*d260*/  @P0 BRA `(.L_x_1221) ;  /* 0x0000006000000947 */ /* 0x000fea0003800000 */
[----:B------:R-:W-:Y:S01]  /*d270*/  ISETP.NE.AND P0, PT, R236, c[0x0][0x32c], PT ;  /* 0x0000cb00ec007a0c */ /* 0x000fe20003f05270 */
[----:B------:R-:W-:-:S12]  /*d280*/  IMAD.MOV R0, RZ, RZ, -R0 ;  /* 0x000000ffff007224 */ /* 0x000fd800078e0a00 */
[----:B------:R-:W-:-:S05]  /*d290*/  @P0 IMAD.HI.U32 R2, R0, c[0x0][0x330], RZ ;  /* 0x0000cc0000020a27 */ /* 0x000fca00078e00ff */
[----:B------:R-:W-:-:S04]  /*d2a0*/  @P0 SHF.R.U32.HI R0, RZ, c[0x0][0x334], R2 ;  /* 0x0000cd00ff000a19 */ /* 0x000fc80000011602 */
[----:B------:R-:W-:Y:S01]  /*d2b0*/  LOP3.LUT R2, RZ, R0, RZ, 0x33, !PT ;  /* 0x00000000ff027212 */ /* 0x000fe200078e33ff */
[----:B------:R-:W-:Y:S05]  /*d2c0*/  BRA `(.L_x_1222) ;  /* 0x0000003000007947 */ /* 0x000fea0003800000 */
.L_x_1221:
[----:B------:R-:W-:-:S13]  /*d2d0*/  ISETP.NE.AND P0, PT, R236, c[0x0][0x32c], PT ;  /* 0x0000cb00ec007a0c */ /* 0x000fda0003f05270 */
[----:B------:R-:W-:-:S05]  /*d2e0*/  @P0 IMAD.HI.U32 R0, R2, c[0x0][0x330], RZ ;  /* 0x0000cc0002000a27 */ /* 0x000fca00078e00ff */
[----:B------:R-:W-:Y:S02]  /*d2f0*/  @P0 SHF.R.U32.HI R2, RZ, c[0x0][0x334], R0 ;  /* 0x0000cd00ff020a19 */ /* 0x000fe40000011600 */
.L_x_1222:
[----:B------:R-:W-:Y:S05]  /*d300*/  BSYNC B0 ;  /* 0x0000000000007941 */ /* 0x000fea0003800000 */
.L_x_1220:
[----:B------:R-:W-:-:S05]  /*d310*/  MOV R0, c[0x0][0x32c] ;  /* 0x0000cb0000007a02 */ /* 0x000fca0000000f00 */
[----:B------:R-:W-:-:S05]  /*d320*/  IMAD R2, R2, R0, c[0x0][0x32c] ;  /* 0x0000cb0002027624 */ /* 0x000fca00078e0200 */
[----:B------:R-:W-:-:S05]  /*d330*/  IMNMX R4, R4, R2, PT ;  /* 0x0000000204047217 */ /* 0x000fca0003800200 */
.L_x_1219:
[----:B------:R-:W-:-:S05]  /*d340*/  IMAD.HI R4, R4, 0x2aaaaaab, RZ ;  /* 0x2aaaaaab04047827 */ /* 0x000fca00078e02ff */
[----:B------:R-:W-:-:S04]  /*d350*/  SHF.R.U32.HI R0, RZ, 0x1f, R4 ;  /* 0x0000001fff007819 */ /* 0x000fc80000011604 */
[----:B------:R-:W-:-:S04]  /*d360*/  LEA.HI.SX32 R4, R4, R0, 0x1d ;  /* 0x0000000004047211 */ /* 0x000fc800078feaff */
[----:B------:R-:W-:-:S04]  /*d370*/  IMNMX R228, R234, R4, !PT ;  /* 0x00000004eae47217 */ /* 0x000fc80007800200 */
[----:B------:R-:W-:-:S13]  /*d380*/  ISETP.GE.AND P0, PT, R222, R228, PT ;  /* 0x000000e4de00720c */ /* 0x000fda0003f06270 */
[----:B------:R-:W-:Y:S05]  /*d390*/  @!P0 BRA `(.L_x_1223) ;  /* 0x00003d0000008947 */ /* 0x000fea0003800000 */
[----:B------:R-:W-:Y:S01]  /*d3a0*/  SHF.R.S32.HI R2, RZ, 0x1f, R223 ;  /* 0x0000001fff027819 */ /* 0x000fe200000114df */
[----:B------:R-:W-:Y:S01]  /*d3b0*/  IMAD.SHL.U32 R229, R223, 0x2, RZ ;  /* 0x00000002dfe57824 */ /* 0x000fe200078e00ff */
[C---:B------:R-:W-:Y:S01]  /*d3c0*/  SHF.L.U64.HI R215, R249.reuse, 0x1, R252 ;  /* 0x00000001f9d77819 */ /* 0x040fe200000102fc */
[----:B------:R-:W-:Y:S01]  /*d3d0*/  IMAD.SHL.U32 R216, R249, 0x2, RZ ;  /* 0x00000002f9d87824 */ /* 0x000fe200078e00ff */
[----:B------:R-:W-:Y:S01]  /*d3e0*/  SHF.L.U64.HI R214, R223, 0x1, R2 ;  /* 0x00000001dfd67819 */ /* 0x000fe20000010202 */
[C---:B------:R-:W-:Y:S01]  /*d3f0*/  IMAD.SHL.U32 R218, R248.reuse, 0x2, RZ ;  /* 0x00000002f8da7824 */ /* 0x040fe200078e00ff */
[----:B------:R-:W-:Y:S01]  /*d400*/  SHF.L.U64.HI R217, R248, 0x1, R251 ;  /* 0x00000001f8d97819 */ /* 0x000fe200000102fb */
[C---:B------:R-:W-:Y:S01]  /*d410*/  IMAD.SHL.U32 R220, R247.reuse, 0x2, RZ ;  /* 0x00000002f7dc7824 */ /* 0x040fe200078e00ff */
[----:B------:R-:W-:Y:S02]  /*d420*/  SHF.L.U64.HI R219, R247, 0x1, R250 ;  /* 0x00000001f7db7819 */ /* 0x000fe400000102fa */
.L_x_1246:
[----:B------:R-:W-:Y:S04]  /*d430*/  DEPBAR.LE SB0, 0x0 ;  /* 0x000080000000791a */ /* 0x000fe80000000000 */
[----:B------:R-:W-:Y:S01]  /*d440*/  WARPSYNC 0xffffffff ;  /* 0xffffffff00007948 */ /* 0x000fe20003800000 */
[----:B------:R-:W-:Y:S01]  /*d450*/  BAR.SYNC.DEFER_BLOCKING 0x0 ;  /* 0x0000000000007b1d */ /* 0x000fe20000010000 */
[----:B------:R-:W-:Y:S05]  /*d460*/  ISETP.GT.AND P0, PT, R234, R222, PT ;  /* 0x000000deea00720c */ /* 0x000fea0003f04270 */
[----:B------:R1:W2:Y:S01]  /*d470*/  LDSM.16.M88.4 R28, [R209] ;  /* 0x00000000d11c783b */ /* 0x0002a20000000200 */
[----:B------:R-:W-:Y:S03]  /*d480*/  BSSY B0, `(.L_x_1224) ;  /* 0x000004d000007945 */ /* 0x000fe60003800000 */
[----:B------:R1:W3:Y:S04]  /*d490*/  LDSM.16.M88.4 R12, [R200+0xa080] ;  /* 0x00a08000c80c783b */ /* 0x0002e80000000200 */
[----:B------:R1:W4:Y:S04]  /*d4a0*/  LDSM.16.M88.4 R20, [R200+0xa880] ;  /* 0x00a88000c814783b */ /* 0x0003280000000200 */
[----:B------:R1:W1:Y:S04]  /*d4b0*/  LDSM.16.M88.4 R164, [R200+0xb080] ;  /* 0x00b08000c8a4783b */ /* 0x0002680000000200 */
[----:B------:R1:W1:Y:S04]  /*d4c0*/  LDSM.16.M88.4 R168, [R208] ;  /* 0x00000000d0a8783b */ /* 0x0002680000000200 */
[----:B------:R1:W1:Y:S04]  /*d4d0*/  LDSM.16.M88.4 R172, [R207] ;  /* 0x00000000cfac783b */ /* 0x0002680000000200 */
[----:B------:R1:W1:Y:S04]  /*d4e0*/  LDSM.16.M88.4 R176, [R207+0x800] ;  /* 0x00080000cfb0783b */ /* 0x0002680000000200 */
[----:B------:R1:W1:Y:S01]  /*d4f0*/  LDSM.16.M88.4 R180, [R207+0x1000] ;  /* 0x00100000cfb4783b */ /* 0x0002620000000200 */
[----:B------:R-:W-:-:S05]  /*d500*/  @P0 BRA `(.L_x_1225) ;  /* 0x0000044000000947 */ /* 0x000fca0003800000 */
[C---:B------:R-:W-:Y:S01]  /*d510*/  IMAD.WIDE.U32 R2, R225.reuse, c[0x0][0x208], RZ ;  /* 0x00008200e1027a25 */ /* 0x040fe200078e00ff */
[----:B------:R-:W5:Y:S01]  /*d520*/  S2R R4, SR_CTAID.Y ;  /* 0x0000000000047919 */ /* 0x000f620000002600 */
[----:B------:R-:W-:Y:S02]  /*d530*/  SHF.R.S32.HI R0, RZ, 0x1f, R225 ;  /* 0x0000001fff007819 */ /* 0x000fe400000114e1 */
[----:B------:R-:W-:Y:S03]  /*d540*/  SHF.R.S32.HI R6, RZ, 0x1f, R224 ;  /* 0x0000001fff067819 */ /* 0x000fe600000114e0 */
[----:B------:R-:W-:Y:S02]  /*d550*/  IMAD R0, R0, c[0x0][0x208], RZ ;  /* 0x0000820000007a24 */ /* 0x000fe400078e02ff */
[----:B------:R-:W-:Y:S02]  /*d560*/  IMAD R6, R6, c[0x0][0x218], RZ ;  /* 0x0000860006067a24 */ /* 0x000fe400078e02ff */
[----:B------:R-:W-:Y:S02]  /*d570*/  IMAD R0, R225, c[0x0][0x20c], R0 ;  /* 0x00008300e1007a24 */ /* 0x000fe400078e0200 */
[C---:B------:R-:W-:Y:S03]  /*d580*/  IMAD R6, R224.reuse, c[0x0][0x21c], R6 ;  /* 0x00008700e0067a24 */ /* 0x040fe600078e0206 */
[----:B------:R-:W-:Y:S05]  /*d590*/  IADD3 R3, R3, R0, RZ ;  /* 0x0000000003037210 */ /* 0x000fea0007ffe0ff */
[----:B------:R-:W-:Y:S04]  /*d5a0*/  IMAD.WIDE.U32 R2, R224, c[0x0][0x218], R2 ;  /* 0x00008600e0027a25 */ /* 0x000fe800078e0002 */
[----:B-----5:R-:W-:Y:S05]  /*d5b0*/  IMAD.WIDE.U32 R8, R4, c[0x0][0x210], RZ ;  /* 0x0000840004087a25 */ /* 0x020fea00078e00ff */
[----:B------:R-:W-:Y:S04]  /*d5c0*/  IADD3 R0, P0, R8, R2, RZ ;  /* 0x0000000208007210 */ /* 0x000fe80007f1e0ff */
[----:B------:R-:W-:Y:S02]  /*d5d0*/  IADD3.X R6, R246, R3, R6, P0, !PT ;  /* 0x00000003f6067210 */ /* 0x000fe400007fe406 */
[C---:B------:R-:W-:Y:S04]  /*d5e0*/  LEA R18, P0, R0.reuse, c[0x0][0x1f8], 0x1 ;  /* 0x00007e0000127a11 */ /* 0x040fe800078008ff */
[----:B------:R-:W-:Y:S01]  /*d5f0*/  LEA.HI.X R6, R0, c[0x0][0x1fc], R6, 0x1, P0 ;  /* 0x00007f0000067a11 */ /* 0x000fe200000f0c06 */
[----:B------:R-:W-:-:S06]  /*d600*/  BRA.DIV ~URZ, `(.L_x_1226) ;  /* 0x0000e7827f007947 */ /* 0x000fcc000b800000 */
[----:B------:R4:W3:Y:S02]  /*d610*/  SHFL.IDX PT, R4, R6, RZ, 0x181f ;  /* 0x00181fff06047589 */ /* 0x0008e400000e0000 */
.L_x_1328:
[----:B------:R-:W-:-:S05]  /*d620*/  BRA.DIV ~URZ, `(.L_x_1227) ;  /* 0x0000e7e27f007947 */ /* 0x000fca000b800000 */
[----:B------:R4:W3:Y:S02]  /*d630*/  SHFL.IDX PT, R0, R18, RZ, 0x181f ;  /* 0x00181fff12007589 */ /* 0x0008e400000e0000 */
.L_x_1329:
[----:B---3--:R-:W-:Y:S02]  /*d640*/  IADD3 R16, P0, R0, R229, RZ ;  /* 0x000000e500107210 */ /* 0x008fe40007f1e0ff */
[C---:B------:R-:W-:Y:S02]  /*d650*/  IADD3 R25, R223.reuse, 0x40, RZ ;  /* 0x00000040df197810 */ /* 0x040fe40007ffe0ff */
[C---:B------:R-:W-:Y:S01]  /*d660*/  ISETP.GE.AND P5, PT, R223.reuse, c[0x0][0x1d4], PT ;  /* 0x00007500df007a0c */ /* 0x040fe20003fa6270 */
[----:B------:R-:W-:Y:S01]  /*d670*/  IMAD.X R17, R4, 0x1, R214, P0 ;  /* 0x0000000104117824 */ /* 0x000fe200000e06d6 */
[----:B------:R-:W-:Y:S02]  /*d680*/  IADD3 R24, R223, 0x80, RZ ;  /* 0x00000080df187810 */ /* 0x000fe40007ffe0ff */
[----:B------:R-:W-:Y:S02]  /*d690*/  ISETP.GE.AND P4, PT, R25, c[0x0][0x1d4], PT ;  /* 0x0000750019007a0c */ /* 0x000fe40003f86270 */
[----:B------:R-:W-:Y:S02]  /*d6a0*/  IADD3 R10, P0, R0, R216, RZ ;  /* 0x000000d8000a7210 */ /* 0x000fe40007f1e0ff */
[----:B------:R-:W-:Y:S02]  /*d6b0*/  ISETP.GE.AND P3, PT, R24, c[0x0][0x1d4], PT ;  /* 0x0000750018007a0c */ /* 0x000fe40003f66270 */
[----:B------:R-:W-:Y:S01]  /*d6c0*/  IADD3 R19, R223, 0xc0, RZ ;  /* 0x000000c0df137810 */ /* 0x000fe20007ffe0ff */
[----:B------:R-:W-:Y:S01]  /*d6d0*/  IMAD.X R11, R4, 0x1, R215, P0 ;  /* 0x00000001040b7824 */ /* 0x000fe200000e06d7 */
[----:B------:R-:W-:Y:S01]  /*d6e0*/  IADD3 R8, P0, R0, R218, RZ ;  /* 0x000000da00087210 */ /* 0x000fe20007f1e0ff */
[----:B------:R-:W-:Y:S01]  /*d6f0*/  @!PT LDS RZ, [RZ] ;  /* 0x00000000fffff984 */ /* 0x000fe20000000800 */
[----:B------:R-:W-:Y:S01]  /*d700*/  @!PT LDS RZ, [RZ] ;  /* 0x00000000fffff984 */ /* 0x000fe20000000800 */
[----:B------:R-:W-:Y:S01]  /*d710*/  @!PT LDS RZ, [RZ] ;  /* 0x00000000fffff984 */ /* 0x000fe20000000800 */
[----:B------:R3:W-:Y:S01]  /*d720*/  LDGSTS.E.BYPASS.LTC128B.128 [R213+0x4080], [R16.64], !P5 ;  /* 0x0408000010d57fae */ /* 0x0007e2000e901d4e */
[----:B------:R-:W-:Y:S02]  /*d730*/  ISETP.GE.AND P2, PT, R19, c[0x0][0x1d4], PT ;  /* 0x0000750013007a0c */ /* 0x000fe40003f46270 */
[----:B------:R-:W-:Y:S01]  /*d740*/  LOP3.LUT P1, RZ, R212, 0x800, RZ, 0xc0, !PT ;  /* 0x00000800d4ff7812 */ /* 0x000fe2000782c0ff */
[----:B------:R3:W-:Y:S01]  /*d750*/  LDGSTS.E.BYPASS.LTC128B.128 [R213+0x5880], [R10.64], !P4 ;  /* 0x058800000ad57fae */ /* 0x0007e2000e101d4e */
[----:B------:R-:W-:Y:S01]  /*d760*/  IMAD.X R9, R4, 0x1, R217, P0 ;  /* 0x0000000104097824 */ /* 0x000fe200000e06d9 */
[----:B------:R-:W-:Y:S04]  /*d770*/  IADD3 R2, P0, R0, R220, RZ ;  /* 0x000000dc00027210 */ /* 0x000fe80007f1e0ff */
[----:B------:R3:W-:Y:S01]  /*d780*/  LDGSTS.E.BYPASS.LTC128B.128 [R213+0x7080], [R8.64], !P3 ;  /* 0x0708000008d57fae */ /* 0x0007e2000d901d4e */
[----:B------:R-:W-:Y:S05]  /*d790*/  IMAD.X R3, R4, 0x1, R219, P0 ;  /* 0x0000000104037824 */ /* 0x000fea00000e06db */
[----:B------:R3:W-:Y:S01]  /*d7a0*/  LDGSTS.E.BYPASS.LTC128B.128 [R213+0x8880], [R2.64], !P2 ;  /* 0x0888000002d57fae */ /* 0x0007e2000d101d4e */
[----:B------:R-:W-:-:S05]  /*d7b0*/  @P1 BRA `(.L_x_1225) ;  /* 0x0000019000001947 */ /* 0x000fca0003800000 */
[----:B------:R-:W-:-:S05]  /*d7c0*/  BRA.DIV ~URZ, `(.L_x_1228) ;  /* 0x0000e6c27f007947 */ /* 0x000fca000b800000 */
[----:B------:R3:W4:Y:S04]  /*d7d0*/  SHFL.IDX PT, R4, R6, 0x1, 0x181f ;  /* 0x00381f0006047f89 */ /* 0x00072800000e0000 */
[----:B------:R3:W2:Y:S02]  /*d7e0*/  SHFL.IDX PT, R0, R18, 0x1, 0x181f ;  /* 0x00381f0012007f89 */ /* 0x0006a400000e0000 */
.L_x_1330:
[----:B--23--:R-:W-:Y:S02]  /*d7f0*/  IADD3 R16, P0, R0, R229, RZ ;  /* 0x000000e500107210 */ /* 0x00cfe40007f1e0ff */
[C---:B------:R-:W-:Y:S02]  /*d800*/  IADD3 R19, R223.reuse, 0x40, RZ ;  /* 0x00000040df137810 */ /* 0x040fe40007ffe0ff */
[----:B------:R-:W-:Y:S01]  /*d810*/  ISETP.GE.AND P4, PT, R223, c[0x0][0x1d4], PT ;  /* 0x00007500df007a0c */ /* 0x000fe20003f86270 */
[----:B----4-:R-:W-:Y:S01]  /*d820*/  IMAD.X R17, R4, 0x1, R214, P0 ;  /* 0x0000000104117824 */ /* 0x010fe200000e06d6 */
[----:B------:R-:W-:Y:S02]  /*d830*/  ISETP.GE.AND P3, PT, R19, c[0x0][0x1d4], PT ;  /* 0x0000750013007a0c */ /* 0x000fe40003f66270 */
[C---:B------:R-:W-:Y:S02]  /*d840*/  IADD3 R18, R223.reuse, 0x80, RZ ;  /* 0x00000080df127810 */ /* 0x040fe40007ffe0ff */
        /* <DEDUP_REMOVED lines=9> */
[----:B------:R-:W-:Y:S03]  /*d8e0*/  ISETP.GE.AND P1, PT, R6, c[0x0][0x1d4], PT ;  /* 0x0000750006007a0c */ /* 0x000fe60003f26270 */
[----:B------:R2:W-:Y:S01]  /*d8f0*/  LDGSTS.E.BYPASS.LTC128B.128 [R213+0x6880], [R10.64], !P3 ;  /* 0x068800000ad57fae */ /* 0x0005e2000d901d4e */
[----:B------:R-:W-:Y:S01]  /*d900*/  IMAD.X R9, R4, 0x1, R217, P0 ;  /* 0x0000000104097824 */ /* 0x000fe200000e06d9 */
[----:B------:R-:W-:Y:S04]  /*d910*/  IADD3 R2, P0, R0, R220, RZ ;  /* 0x000000dc00027210 */ /* 0x000fe80007f1e0ff */
[----:B------:R2:W-:Y:S01]  /*d920*/  LDGSTS.E.BYPASS.LTC128B.128 [R213+0x8080], [R8.64], !P2 ;  /* 0x0808000008d57fae */ /* 0x0005e2000d101d4e */
[----:B------:R-:W-:Y:S05]  /*d930*/  IMAD.X R3, R4, 0x1, R219, P0 ;  /* 0x0000000104037824 */ /* 0x000fea00000e06db */
[----:B------:R2:W-:Y:S03]  /*d940*/  LDGSTS.E.BYPASS.LTC128B.128 [R213+0x9880], [R2.64], !P1 ;  /* 0x0988000002d57fae */ /* 0x0005e6000c901d4e */
.L_x_1225:
[----:B------:R-:W-:Y:S05]  /*d950*/  BSYNC B0 ;  /* 0x0000000000007941 */ /* 0x000fea0003800000 */
.L_x_1224:
[----:B------:R-:W0:Y:S01]  /*d960*/  LDGDEPBAR ;  /* 0x00000000000079af */ /* 0x000e220000000000 */
[----:B------:R-:W-:Y:S01]  /*d970*/  WARPSYNC 0xffffffff ;  /* 0xffffffff00007948 */ /* 0x000fe20003800000 */
[C---:B--23--:R-:W-:Y:S01]  /*d980*/  HMMA.16816.F32.BF16 R8, R28.reuse, R12, RZ ;  /* 0x0000000c1c08723c */ /* 0x04cfe200000418ff */
[----:B------:R-:W-:Y:S02]  /*d990*/  BSSY B0, `(.L_x_1229) ;  /* 0x0000121000007945 */ /* 0x000fe40003800000 */
[----:B------:R-:W-:Y:S02]  /*d9a0*/  ISETP.GT.AND P0, PT, R222, R234, PT ;  /* 0x000000eade00720c */ /* 0x000fe40003f04270 */
[----:B------:R-:W-:Y:S03]  /*d9b0*/  LDSM.16.M88.4 R184, [R211] ;  /* 0x00000000d3b8783b */ /* 0x000fe60000000200 */
[C---:B------:R-:W-:Y:S04]  /*d9c0*/  HMMA.16816.F32.BF16 R12, R28.reuse, R14, RZ ;  /* 0x0000000e1c0c723c */ /* 0x040fe800000418ff */
[----:B------:R-:W2:Y:S04]  /*d9d0*/  LDSM.16.M88.4 R188, [R206+0xa080] ;  /* 0x00a08000cebc783b */ /* 0x000ea80000000200 */
[C---:B----4-:R-:W-:Y:S03]  /*d9e0*/  HMMA.16816.F32.BF16 R16, R28.reuse, R20, RZ ;  /* 0x000000141c10723c */ /* 0x050fe600000418ff */
[----:B------:R-:W3:Y:S05]  /*d9f0*/  LDSM.16.M88.4 R192, [R206+0xa880] ;  /* 0x00a88000cec0783b */ /* 0x000eea0000000200 */
[C---:B------:R-:W-:Y:S02]  /*da00*/  HMMA.16816.F32.BF16 R20, R28.reuse, R22, RZ ;  /* 0x000000161c14723c */ /* 0x040fe400000418ff */
[----:B------:R-:W-:Y:S06]  /*da10*/  LDSM.16.M88.4 R196, [R205+0x800] ;  /* 0x00080000cdc4783b */ /* 0x000fec0000000200 */
[C---:B-1----:R-:W-:Y:S08]  /*da20*/  HMMA.16816.F32.BF16 R24, R28.reuse, R164, RZ ;  /* 0x000000a41c18723c */ /* 0x042ff000000418ff */
[----:B------:R-:W-:Y:S01]  /*da30*/  HMMA.16816.F32.BF16 R28, R28, R166, RZ ;  /* 0x000000a61c1c723c */ /* 0x000fe200000418ff */
[----:B------:R-:W1:Y:S07]  /*da40*/  LDSM.16.M88.4 R164, [R206+0xb080] ;  /* 0x00b08000cea4783b */ /* 0x000e6e0000000200 */
[C---:B------:R-:W-:Y:S08]  /*da50*/  HMMA.16816.F32.BF16 R8, R168.reuse, R172, R8 ;  /* 0x000000aca808723c */ /* 0x040ff00000041808 */
[C---:B------:R-:W-:Y:S01]  /*da60*/  HMMA.16816.F32.BF16 R12, R168.reuse, R174, R12 ;  /* 0x000000aea80c723c */ /* 0x040fe2000004180c */
[----:B------:R-:W-:Y:S07]  /*da70*/  LDSM.16.M88.4 R172, [R210] ;  /* 0x00000000d2ac783b */ /* 0x000fee0000000200 */
[C---:B------:R-:W-:Y:S08]  /*da80*/  HMMA.16816.F32.BF16 R16, R168.reuse, R176, R16 ;  /* 0x000000b0a810723c */ /* 0x040ff00000041810 */
[C---:B------:R-:W-:Y:S01]  /*da90*/  HMMA.16816.F32.BF16 R20, R168.reuse, R178, R20 ;  /* 0x000000b2a814723c */ /* 0x040fe20000041814 */
[----:B------:R-:W4:Y:S07]  /*daa0*/  LDSM.16.M88.4 R176, [R205] ;  /* 0x00000000cdb0783b */ /* 0x000f2e0000000200 */
        /* <DEDUP_REMOVED lines=9> */
[----:B------:R-:W3:Y:S07]  /*db40*/  LDSM.16.M88.4 R192, [R200+0xc080] ;  /* 0x00c08000c8c0783b */ /* 0x000eee0000000200 */
[C---:B-1----:R-:W-:Y:S08]  /*db50*/  HMMA.16816.F32.BF16 R24, R184.reuse, R164, R24 ;  /* 0x000000a4b818723c */ /* 0x042ff00000041818 */
[----:B------:R-:W-:Y:S01]  /*db60*/  HMMA.16816.F32.BF16 R28, R184, R166, R28 ;  /* 0x000000a6b81c723c */ /* 0x000fe2000004181c */
[----:B------:R-:W1:Y:S07]  /*db70*/  LDSM.16.M88.4 R164, [R200+0xc880] ;  /* 0x00c88000c8a4783b */ /* 0x000e6e0000000200 */
[C---:B----4-:R-:W-:Y:S01]  /*db80*/  HMMA.16816.F32.BF16 R8, R172.reuse, R176, R8 ;  /* 0x000000b0ac08723c */ /* 0x050fe20000041808 */
[----:B------:R-:W-:Y:S07]  /*db90*/  LDSM.16.M88.4 R184, [R207+0x1800] ;  /* 0x00180000cfb8783b */ /* 0x000fee0000000200 */
[C---:B------:R-:W-:Y:S01]  /*dba0*/  HMMA.16816.F32.BF16 R12, R172.reuse, R178, R12 ;  /* 0x000000b2ac0c723c */ /* 0x040fe2000004180c */
[----:B------:R-:W4:Y:S07]  /*dbb0*/  LDSM.16.M88.4 R176, [R208+0x4000] ;  /* 0x00400000d0b0783b */ /* 0x000f2e0000000200 */
[C---:B------:R-:W-:Y:S08]  /*dbc0*/  HMMA.16816.F32.BF16 R16, R172.reuse, R196, R16 ;  /* 0x000000c4ac10723c */ /* 0x040ff00000041810 */
[C---:B------:R-:W-:Y:S01]  /*dbd0*/  HMMA.16816.F32.BF16 R20, R172.reuse, R198, R20 ;  /* 0x000000c6ac14723c */ /* 0x040fe20000041814 */
[----:B------:R-:W1:Y:S07]  /*dbe0*/  LDSM.16.M88.4 R196, [R207+0x2000] ;  /* 0x00200000cfc4783b */ /* 0x000e6e0000000200 */
[C---:B-----5:R-:W-:Y:S08]  /*dbf0*/  HMMA.16816.F32.BF16 R24, R172.reuse, R168, R24 ;  /* 0x000000a8ac18723c */ /* 0x060ff00000041818 */
        /* <DEDUP_REMOVED lines=18> */
[----:B------:R-:W-:Y:S07]  /*dd20*/  LDSM.16.M88.4 R196, [R206+0xd080] ;  /* 0x00d08000cec4783b */ /* 0x000fee0000000200 */
[C---:B-----5:R-:W-:Y:S08]  /*dd30*/  HMMA.16816.F32.BF16 R24, R176.reuse, R168, R24 ;  /* 0x000000a8b018723c */ /* 0x060ff00000041818 */
[----:B------:R-:W-:Y:S01]  /*dd40*/  HMMA.16816.F32.BF16 R28, R176, R170, R28 ;  /* 0x000000aab01c723c */ /* 0x000fe2000004181c */
[----:B------:R-:W5:Y:S07]  /*dd50*/  LDSM.16.M88.4 R168, [R205+0x2000] ;  /* 0x00200000cda8783b */ /* 0x000f6e0000000200 */
[C---:B--2---:R-:W-:Y:S01]  /*dd60*/  HMMA.16816.F32.BF16 R8, R172.reuse, R188, R8 ;  /* 0x000000bcac08723c */ /* 0x044fe20000041808 */
[----:B------:R-:W2:Y:S07]  /*dd70*/  LDSM.16.M88.4 R176, [R205+0x2800] ;  /* 0x00280000cdb0783b */ /* 0x000eae0000000200 */
[C---:B------:R-:W-:Y:S01]  /*dd80*/  HMMA.16816.F32.BF16 R12, R172.reuse, R190, R12 ;  /* 0x000000beac0c723c */ /* 0x040fe2000004180c */
[----:B------:R-:W-:Y:S07]  /*dd90*/  LDSM.16.M88.4 R188, [R209+0x8000] ;  /* 0x00800000d1bc783b */ /* 0x000fee0000000200 */
        /* <DEDUP_REMOVED lines=9> */
[----:B------:R-:W-:Y:S07]  /*de30*/  LDSM.16.M88.4 R184, [R207+0x4000] ;  /* 0x00400000cfb8783b */ /* 0x000fee0000000200 */
[C---:B-----5:R-:W-:Y:S08]  /*de40*/  HMMA.16816.F32.BF16 R16, R180.reuse, R168, R16 ;  /* 0x000000a8b410723c */ /* 0x060ff00000041810 */
[C---:B------:R-:W-:Y:S01]  /*de50*/  HMMA.16816.F32.BF16 R20, R180.reuse, R170, R20 ;  /* 0x000000aab414723c */ /* 0x040fe20000041814 */
[----:B------:R-:W4:Y:S07]  /*de60*/  LDSM.16.M88.4 R168, [R200+0xe080] ;  /* 0x00e08000c8a8783b */ /* 0x000f2e0000000200 */
[C---:B--2---:R-:W-:Y:S08]  /*de70*/  HMMA.16816.F32.BF16 R24, R180.reuse, R176, R24 ;  /* 0x000000b0b418723c */ /* 0x044ff00000041818 */
[----:B------:R-:W-:Y:S01]  /*de80*/  HMMA.16816.F32.BF16 R28, R180, R178, R28 ;  /* 0x000000b2b41c723c */ /* 0x000fe2000004181c */
[----:B------:R-:W2:Y:S07]  /*de90*/  LDSM.16.M88.4 R176, [R207+0x3000] ;  /* 0x00300000cfb0783b */ /* 0x000eae0000000200 */
[C---:B---3--:R-:W-:Y:S01]  /*dea0*/  HMMA.16816.F32.BF16 R8, R188.reuse, R192, R8 ;  /* 0x000000c0bc08723c */ /* 0x048fe20000041808 */
[----:B------:R-:W3:Y:S07]  /*deb0*/  LDSM.16.M88.4 R180, [R207+0x3800] ;  /* 0x00380000cfb4783b */ /* 0x000eee0000000200 */
[C---:B------:R-:W-:Y:S01]  /*dec0*/  HMMA.16816.F32.BF16 R12, R188.reuse, R194, R12 ;  /* 0x000000c2bc0c723c */ /* 0x040fe2000004180c */
[----:B------:R-:W5:Y:S07]  /*ded0*/  LDSM.16.M88.4 R192, [R211+0x8000] ;  /* 0x00800000d3c0783b */ /* 0x000f6e0000000200 */
[C---:B-1----:R-:W-:Y:S08]  /*dee0*/  HMMA.16816.F32.BF16 R16, R188.reuse, R164, R16 ;  /* 0x000000a4bc10723c */ /* 0x042ff00000041810 */
[C---:B------:R-:W-:Y:S01]  /*def0*/  HMMA.16816.F32.BF16 R20, R188.reuse, R166, R20 ;  /* 0x000000a6bc14723c */ /* 0x040fe20000041814 */
[----:B------:R-:W1:Y:S07]  /*df00*/  LDSM.16.M88.4 R164, [R206+0xd880] ;  /* 0x00d88000cea4783b */ /* 0x000e6e0000000200 */
[C---:B----4-:R-:W-:Y:S08]  /*df10*/  HMMA.16816.F32.BF16 R24, R188.reuse, R168, R24 ;  /* 0x000000a8bc18723c */ /* 0x050ff00000041818 */
[----:B------:R-:W-:Y:S01]  /*df20*/  HMMA.16816.F32.BF16 R28, R188, R170, R28 ;  /* 0x000000aabc1c723c */ /* 0x000fe2000004181c */
[----:B------:R-:W4:Y:S07]  /*df30*/  LDSM.16.M88.4 R168, [R206+0xe080] ;  /* 0x00e08000cea8783b */ /* 0x000f2e0000000200 */
[C---:B--2---:R-:W-:Y:S01]  /*df40*/  HMMA.16816.F32.BF16 R8, R172.reuse, R176, R8 ;  /* 0x000000b0ac08723c */ /* 0x044fe20000041808 */
[----:B------:R-:W-:Y:S07]  /*df50*/  LDSM.16.M88.4 R188, [R200+0xe880] ;  /* 0x00e88000c8bc783b */ /* 0x000fee0000000200 */
[C---:B------:R-:W-:Y:S01]  /*df60*/  HMMA.16816.F32.BF16 R12, R172.reuse, R178, R12 ;  /* 0x000000b2ac0c723c */ /* 0x040fe2000004180c */
[----:B------:R-:W-:Y:S07]  /*df70*/  LDSM.16.M88.4 R176, [R205+0x3000] ;  /* 0x00300000cdb0783b */ /* 0x000fee0000000200 */
[C---:B---3--:R-:W-:Y:S08]  /*df80*/  HMMA.16816.F32.BF16 R16, R172.reuse, R180, R16 ;  /* 0x000000b4ac10723c */ /* 0x048ff00000041810 */
[C---:B------:R-:W-:Y:S01]  /*df90*/  HMMA.16816.F32.BF16 R20, R172.reuse, R182, R20 ;  /* 0x000000b6ac14723c */ /* 0x040fe20000041814 */
[----:B------:R-:W-:Y:S07]  /*dfa0*/  LDSM.16.M88.4 R180, [R205+0x3800] ;  /* 0x00380000cdb4783b */ /* 0x000fee0000000200 */
[C---:B------:R-:W-:Y:S08]  /*dfb0*/  HMMA.16816.F32.BF16 R24, R172.reuse, R184, R24 ;  /* 0x000000b8ac18723c */ /* 0x040ff00000041818 */
[----:B------:R-:W-:Y:S01]  /*dfc0*/  HMMA.16816.F32.BF16 R28, R172, R186, R28 ;  /* 0x000000baac1c723c */ /* 0x000fe2000004181c */
[----:B------:R-:W2:Y:S07]  /*dfd0*/  LDSM.16.M88.4 R172, [R210+0x8000] ;  /* 0x00800000d2ac783b */ /* 0x000eae0000000200 */
[C---:B-----5:R-:W-:Y:S01]  /*dfe0*/  HMMA.16816.F32.BF16 R8, R192.reuse, R196, R8 ;  /* 0x000000c4c008723c */ /* 0x060fe20000041808 */
[----:B------:R-:W3:Y:S07]  /*dff0*/  LDSM.16.M88.4 R184, [R205+0x4000] ;  /* 0x00400000cdb8783b */ /* 0x000eee0000000200 */
[C---:B------:R-:W-:Y:S01]  /*e000*/  HMMA.16816.F32.BF16 R12, R192.reuse, R198, R12 ;  /* 0x000000c6c00c723c */ /* 0x040fe2000004180c */
[----:B------:R-:W-:Y:S07]  /*e010*/  LDSM.16.M88.4 R196, [R200+0xf080] ;  /* 0x00f08000c8c4783b */ /* 0x000fee0000000200 */
        /* <DEDUP_REMOVED lines=10> */
[C---:B------:R-:W-:Y:S08]  /*e0c0*/  HMMA.16816.F32.BF16 R16, R172.reuse, R180, R16 ;  /* 0x000000b4ac10723c */ /* 0x040ff00000041810 */
[C---:B------:R-:W-:Y:S01]  /*e0d0*/  HMMA.16816.F32.BF16 R20, R172.reuse, R182, R20 ;  /* 0x000000b6ac14723c */ /* 0x040fe20000041814 */
[----:B------:R-:W2:Y:S07]  /*e0e0*/  LDSM.16.M88.4 R180, [R207+0x4800] ;  /* 0x00480000cfb4783b */ /* 0x000eae0000000200 */
[C---:B---3--:R-:W-:Y:S08]  /*e0f0*/  HMMA.16816.F32.BF16 R24, R172.reuse, R184, R24 ;  /* 0x000000b8ac18723c */ /* 0x048ff00000041818 */
[----:B------:R-:W-:Y:S01]  /*e100*/  HMMA.16816.F32.BF16 R28, R172, R186, R28 ;  /* 0x000000baac1c723c */ /* 0x000fe2000004181c */
[----:B------:R-:W3:Y:S07]  /*e110*/  LDSM.16.M88.4 R172, [R207+0x5800] ;  /* 0x00580000cfac783b */ /* 0x000eee0000000200 */
[C---:B-1----:R-:W-:Y:S01]  /*e120*/  HMMA.16816.F32.BF16 R8, R164.reuse, R188, R8 ;  /* 0x000000bca408723c */ /* 0x042fe20000041808 */
[----:B------:R-:W-:Y:S07]  /*e130*/  LDSM.16.M88.4 R184, [R211+0xc000] ;  /* 0x00c00000d3b8783b */ /* 0x000fee0000000200 */
[C---:B------:R-:W-:Y:S01]  /*e140*/  HMMA.16816.F32.BF16 R12, R164.reuse, R190, R12 ;  /* 0x000000bea40c723c */ /* 0x040fe2000004180c */
[----:B------:R-:W1:Y:S07]  /*e150*/  LDSM.16.M88.4 R188, [R206+0xe880] ;  /* 0x00e88000cebc783b */ /* 0x000e6e0000000200 */
[C---:B------:R-:W-:Y:S08]  /*e160*/  HMMA.16816.F32.BF16 R16, R164.reuse, R196, R16 ;  /* 0x000000c4a410723c */ /* 0x040ff00000041810 */
[C---:B------:R-:W-:Y:S01]  /*e170*/  HMMA.16816.F32.BF16 R20, R164.reuse, R198, R20 ;  /* 0x000000c6a414723c */ /* 0x040fe20000041814 */
[----:B------:R-:W-:Y:S07]  /*e180*/  LDSM.16.M88.4 R196, [R205+0x4800] ;  /* 0x00480000cdc4783b */ /* 0x000fee0000000200 */
[C---:B----4-:R-:W-:Y:S08]  /*e190*/  HMMA.16816.F32.BF16 R24, R164.reuse, R168, R24 ;  /* 0x000000a8a418723c */ /* 0x050ff00000041818 */
[----:B------:R-:W-:Y:S01]  /*e1a0*/  HMMA.16816.F32.BF16 R28, R164, R170, R28 ;  /* 0x000000aaa41c723c */ /* 0x000fe2000004181c */
[----:B------:R-:W4:Y:S07]  /*e1b0*/  LDSM.16.M88.4 R164, [R206+0xf080] ;  /* 0x00f08000cea4783b */ /* 0x000f2e0000000200 */
[C---:B--2---:R-:W-:Y:S01]  /*e1c0*/  HMMA.16816.F32.BF16 R8, R176.reuse, R180, R8 ;  /* 0x000000b4b008723c */ /* 0x044fe20000041808 */
[----:B------:R-:W2:Y:S07]  /*e1d0*/  LDSM.16.M88.4 R168, [R206+0xf880] ;  /* 0x00f88000cea8783b */ /* 0x000eae0000000200 */
[C---:B------:R-:W-:Y:S01]  /*e1e0*/  HMMA.16816.F32.BF16 R12, R176.reuse, R182, R12 ;  /* 0x000000b6b00c723c */ /* 0x040fe2000004180c */
[----:B------:R-:W5:Y:S07]  /*e1f0*/  LDSM.16.M88.4 R180, [R210+0xc000] ;  /* 0x00c00000d2b4783b */ /* 0x000f6e0000000200 */
[C---:B------:R-:W-:Y:S08]  /*e200*/  HMMA.16816.F32.BF16 R16, R176.reuse, R192, R16 ;  /* 0x000000c0b010723c */ /* 0x040ff00000041810 */
[C---:B------:R-:W-:Y:S08]  /*e210*/  HMMA.16816.F32.BF16 R20, R176.reuse, R194, R20 ;  /* 0x000000c2b014723c */ /* 0x040ff00000041814 */
[C---:B---3--:R-:W-:Y:S08]  /*e220*/  HMMA.16816.F32.BF16 R24, R176.reuse, R172, R24 ;  /* 0x000000acb018723c */ /* 0x048ff00000041818 */
[----:B------:R-:W-:Y:S08]  /*e230*/  HMMA.16816.F32.BF16 R28, R176, R174, R28 ;  /* 0x000000aeb01c723c */ /* 0x000ff0000004181c */
[C---:B-1----:R-:W-:Y:S08]  /*e240*/  HMMA.16816.F32.BF16 R8, R184.reuse, R188, R8 ;  /* 0x000000bcb808723c */ /* 0x042ff00000041808 */
[C---:B------:R-:W-:Y:S08]  /*e250*/  HMMA.16816.F32.BF16 R12, R184.reuse, R190, R12 ;  /* 0x000000beb80c723c */ /* 0x040ff0000004180c */
[C---:B----4-:R-:W-:Y:S08]  /*e260*/  HMMA.16816.F32.BF16 R16, R184.reuse, R164, R16 ;  /* 0x000000a4b810723c */ /* 0x050ff00000041810 */
[C---:B------:R-:W-:Y:S01]  /*e270*/  HMMA.16816.F32.BF16 R20, R184.reuse, R166, R20 ;  /* 0x000000a6b814723c */ /* 0x040fe20000041814 */
[----:B------:R-:W1:Y:S07]  /*e280*/  LDSM.16.M88.4 R164, [R205+0x5000] ;  /* 0x00500000cda4783b */ /* 0x000e6e0000000200 */
[C---:B--2---:R-:W-:Y:S08]  /*e290*/  HMMA.16816.F32.BF16 R24, R184.reuse, R168, R24 ;  /* 0x000000a8b818723c */ /* 0x044ff00000041818 */
[----:B------:R-:W-:Y:S08]  /*e2a0*/  HMMA.16816.F32.BF16 R28, R184, R170, R28 ;  /* 0x000000aab81c723c */ /* 0x000ff0000004181c */
[C---:B-----5:R-:W-:Y:S08]  /*e2b0*/  HMMA.16816.F32.BF16 R8, R180.reuse, R196, R8 ;  /* 0x000000c4b408723c */ /* 0x060ff00000041808 */
        /* <DEDUP_REMOVED lines=25> */
[----:B----4-:R-:W4:Y:S01]  /*e450*/  LDSM.16.M88.4 R8, [R205+0x5800] ;  /* 0x00580000cd08783b */ /* 0x010f220000000200 */
[----:B------:R-:W-:Y:S08]  /*e460*/  DEPBAR.LE SB0, 0x0 ;  /* 0x000080000000791a */ /* 0x000ff00000000000 */
[----:B------:R-:W1:Y:S01]  /*e470*/  MUFU.TANH R167, R19 ;  /* 0x0000001300a77308 */ /* 0x000e620000002400 */
[----:B------:R-:W-:Y:S09]  /*e480*/  BAR.SYNC.DEFER_BLOCKING 0x0 ;  /* 0x0000000000007b1d */ /* 0x000ff20000010000 */
[----:B------:R5:W1:Y:S10]  /*e490*/  MUFU.TANH R138, R20 ;  /* 0x00000014008a7308 */ /* 0x000a740000002400 */
[----:B------:R-:W1:Y:S10]  /*e4a0*/  MUFU.TANH R137, R21 ;  /* 0x0000001500897308 */ /* 0x000e740000002400 */
[----:B------:R-:W1:Y:S01]  /*e4b0*/  MUFU.TANH R166, R22 ;  /* 0x0000001600a67308 */ /* 0x000e620000002400 */
[C---:B----4-:R-:W-:Y:S09]  /*e4c0*/  HMMA.16816.F32.BF16 R24, R180.reuse, R8, R24 ;  /* 0x00000008b418723c */ /* 0x050ff20000041818 */
[----:B------:R4:W1:Y:S01]  /*e4d0*/  MUFU.TANH R165, R23 ;  /* 0x0000001700a57308 */ /* 0x0008620000002400 */
[----:B------:R-:W-:Y:S09]  /*e4e0*/  HMMA.16816.F32.BF16 R28, R180, R10, R28 ;  /* 0x0000000ab41c723c */ /* 0x000ff2000004181c */
[----:B------:R1:W1:Y:S05]  /*e4f0*/  MUFU.TANH R170, R12 ;  /* 0x0000000c00aa7308 */ /* 0x00026a0000002400 */
[----:B-----5:R-:W-:Y:S05]  /*e500*/  FMUL.FTZ R20, R24, c[0x0][0x320] ;  /* 0x0000c80018147a20 */ /* 0x020fea0000410000 */
[----:B------:R1:W1:Y:S01]  /*e510*/  MUFU.TANH R168, R13 ;  /* 0x0000000d00a87308 */ /* 0x0002620000002400 */
[----:B------:R-:W-:Y:S02]  /*e520*/  FMUL.FTZ R19, R25, c[0x0][0x320] ;  /* 0x0000c80019137a20 */ /* 0x000fe40000410000 */
[----:B------:R-:W-:Y:S02]  /*e530*/  FMUL.FTZ R24, R26, c[0x0][0x320] ;  /* 0x0000c8001a187a20 */ /* 0x000fe40000410000 */
[----:B----4-:R-:W-:Y:S02]  /*e540*/  FMUL.FTZ R23, R27, c[0x0][0x320] ;  /* 0x0000c8001b177a20 */ /* 0x010fe40000410000 */
[----:B------:R-:W-:Y:S02]  /*e550*/  FMUL.FTZ R18, R28, c[0x0][0x320] ;  /* 0x0000c8001c127a20 */ /* 0x000fe40000410000 */
[----:B------:R-:W-:Y:S01]  /*e560*/  FMUL.FTZ R17, R29, c[0x0][0x320] ;  /* 0x0000c8001d117a20 */ /* 0x000fe20000410000 */
[----:B------:R4:W1:Y:S01]  /*e570*/  MUFU.TANH R173, R14 ;  /* 0x0000000e00ad7308 */ /* 0x0008620000002400 */
[----:B------:R-:W-:Y:S02]  /*e580*/  FMUL.FTZ R22, R30, c[0x0][0x320] ;  /* 0x0000c8001e167a20 */ /* 0x000fe40000410000 */
[----:B------:R-:W-:Y:S07]  /*e590*/  FMUL.FTZ R21, R31, c[0x0][0x320] ;  /* 0x0000c8001f157a20 */ /* 0x000fee0000410000 */
[----:B------:R4:W1:Y:S10]  /*e5a0*/  MUFU.TANH R172, R15 ;  /* 0x0000000f00ac7308 */ /* 0x0008740000002400 */
        /* <DEDUP_REMOVED lines=9> */
[----:B------:R-:W-:-:S05]  /*e640*/  @!P0 BRA `(.L_x_1230) ;  /* 0x0000055000008947 */ /* 0x000fca0003800000 */
[----:B--234-:R-:W-:Y:S01]  /*e650*/  IMAD.MOV.U32 R0, RZ, RZ, 0x1 ;  /* 0x00000001ff007424 */ /* 0x01cfe200078e00ff */
[----:B------:R-:W-:Y:S01]  /*e660*/  ISETP.GT.AND P1, PT, R235, 0x2f, PT ;  /* 0x0000002feb00780c */ /* 0x000fe20003f24270 */
[----:B------:R-:W-:Y:S01]  /*e670*/  IMAD R2, R222, 0x30, R241 ;  /* 0x00000030de027824 */ /* 0x000fe200078e02f1 */
[----:B------:R-:W2:Y:S01]  /*e680*/  S2R R6, SR_CTAID.Y ;  /* 0x0000000000067919 */ /* 0x000ea20000002600 */
[----:B------:R-:W-:Y:S01]  /*e690*/  IMAD.MOV.U32 R224, RZ, RZ, RZ ;  /* 0x000000ffffe07224 */ /* 0x000fe200078e00ff */
[----:B------:R-:W-:Y:S02]  /*e6a0*/  ISETP.NE.AND P0, PT, R0, c[0x0][0x2b8], PT ;  /* 0x0000ae0000007a0c */ /* 0x000fe40003f05270 */
[----:B------:R-:W-:Y:S05]  /*e6b0*/  IADD3 R2, R2, -0x30, R235 ;  /* 0xffffffd002027810 */ /* 0x000fea0007ffe0eb */
[----:B------:R-:W-:Y:S06]  /*e6c0*/  IMAD.MOV.U32 R0, RZ, RZ, R2 ;  /* 0x000000ffff007224 */ /* 0x000fec00078e0002 */
[----:B------:R-:W-:Y:S05]  /*e6d0*/  @P0 IMAD.HI.U32 R3, R2, c[0x0][0x2bc], RZ ;  /* 0x0000af0002030a27 */ /* 0x000fea00078e00ff */
[----:B------:R-:W-:Y:S01]  /*e6e0*/  @P0 SHF.R.U32.HI R0, RZ, c[0x0][0x2c0], R3 ;  /* 0x0000b000ff000a19 */ /* 0x000fe20000011603 */
[----:B--2---:R-:W-:Y:S03]  /*e6f0*/  IMAD.WIDE.U32 R226, R6, c[0x0][0x1e8], RZ ;  /* 0x00007a0006e27a25 */ /* 0x004fe600078e00ff */
[C---:B------:R-:W-:Y:S02]  /*e700*/  @!P1 IADD3 R3, P0, R0.reuse, R242, RZ ;  /* 0x000000f200039210 */ /* 0x040fe40007f1e0ff */
[----:B------:R-:W-:Y:S02]  /*e710*/  IADD3 R6, -R237, 0x30, RZ ;  /* 0x00000030ed067810 */ /* 0x000fe40007ffe1ff */
        /* <DEDUP_REMOVED lines=17> */
[C---:B------:R-:W-:Y:S04]  /*e830*/  LEA R15, P0, R0.reuse, c[0x0][0x1c8], 0x1 ;  /* 0x00007200000f7a11 */ /* 0x040fe800078008ff */
[----:B------:R-:W-:Y:S02]  /*e840*/  LEA.HI.X R14, R0, c[0x0][0x1cc], R14, 0x1, P0 ;  /* 0x00007300000e7a11 */ /* 0x000fe400000f0c0e */
[----:B------:R-:W-:Y:S01]  /*e850*/  ISETP.GE.AND P0, PT, R6, 0x1, PT ;  /* 0x000000010600780c */ /* 0x000fe20003f06270 */
[----:B------:R-:W-:-:S10]  /*e860*/  BRA.DIV ~URZ, `(.L_x_1231) ;  /* 0x0000d7127f007947 */ /* 0x000fd4000b800000 */
[----:B------:R2:W3:Y:S02]  /*e870*/  SHFL.IDX PT, R4, R14, RZ, 0x181f ;  /* 0x00181fff0e047589 */ /* 0x0004e400000e0000 */
.L_x_1331:
[----:B------:R-:W-:-:S05]  /*e880*/  BRA.DIV ~URZ, `(.L_x_1232) ;  /* 0x0000d7727f007947 */ /* 0x000fca000b800000 */
[----:B------:R4:W2:Y:S02]  /*e890*/  SHFL.IDX PT, R0, R15, RZ, 0x181f ;  /* 0x00181fff0f007589 */ /* 0x0008a400000e0000 */
.L_x_1332:
[----:B-12---:R-:W-:Y:S02]  /*e8a0*/  @P0 IADD3 R12, P1, R0, R229, RZ ;  /* 0x000000e5000c0210 */ /* 0x006fe40007f3e0ff */
[C---:B------:R-:W-:Y:S02]  /*e8b0*/  IADD3 R26, R223.reuse, 0x40, RZ ;  /* 0x00000040df1a7810 */ /* 0x040fe40007ffe0ff */
[C---:B------:R-:W-:Y:S01]  /*e8c0*/  ISETP.GE.AND P5, PT, R223.reuse, c[0x0][0x1d4], PT ;  /* 0x00007500df007a0c */ /* 0x040fe20003fa6270 */
[----:B---3--:R-:W-:Y:S01]  /*e8d0*/  @P0 IMAD.X R13, R4, 0x1, R214, P1 ;  /* 0x00000001040d0824 */ /* 0x008fe200008e06d6 */
[----:B------:R-:W-:Y:S02]  /*e8e0*/  IADD3 R25, R223, 0x80, RZ ;  /* 0x00000080df197810 */ /* 0x000fe40007ffe0ff */
[----:B------:R-:W-:Y:S02]  /*e8f0*/  ISETP.GE.AND P4, PT, R26, c[0x0][0x1d4], PT ;  /* 0x000075001a007a0c */ /* 0x000fe40003f86270 */
[----:B------:R-:W-:Y:S02]  /*e900*/  @P0 IADD3 R10, P1, R0, R216, RZ ;  /* 0x000000d8000a0210 */ /* 0x000fe40007f3e0ff */
[----:B------:R-:W-:Y:S02]  /*e910*/  ISETP.GE.AND P3, PT, R25, c[0x0][0x1d4], PT ;  /* 0x0000750019007a0c */ /* 0x000fe40003f66270 */
[----:B------:R-:W-:Y:S01]  /*e920*/  IADD3 R16, R223, 0xc0, RZ ;  /* 0x000000c0df107810 */ /* 0x000fe20007ffe0ff */
[----:B------:R-:W-:Y:S01]  /*e930*/  @P0 IMAD.X R11, R4, 0x1, R215, P1 ;  /* 0x00000001040b0824 */ /* 0x000fe200008e06d7 */
[----:B------:R-:W-:Y:S01]  /*e940*/  @P0 IADD3 R8, P1, R0, R218, RZ ;  /* 0x000000da00080210 */ /* 0x000fe20007f3e0ff */
[----:B------:R-:W-:Y:S01]  /*e950*/  @!PT LDS RZ, [RZ] ;  /* 0x00000000fffff984 */ /* 0x000fe20000000800 */
[----:B------:R-:W-:Y:S01]  /*e960*/  @!PT LDS RZ, [RZ] ;  /* 0x00000000fffff984 */ /* 0x000fe20000000800 */
[----:B------:R-:W-:Y:S01]  /*e970*/  @!PT LDS RZ, [RZ] ;  /* 0x00000000fffff984 */ /* 0x000fe20000000800 */
[----:B------:R1:W-:Y:S01]  /*e980*/  @P0 LDGSTS.E.BYPASS.LTC128B.128 [R213+0xa080], [R12.64], !P5 ;  /* 0x0a0800000cd50fae */ /* 0x0003e2000e901d4e */
[----:B------:R-:W-:Y:S03]  /*e990*/  ISETP.GE.AND P2, PT, R16, c[0x0][0x1d4], PT ;  /* 0x0000750010007a0c */ /* 0x000fe60003f46270 */
[----:B------:R1:W-:Y:S01]  /*e9a0*/  @P0 LDGSTS.E.BYPASS.LTC128B.128 [R213+0xb880], [R10.64], !P4 ;  /* 0x0b8800000ad50fae */ /* 0x0003e2000e101d4e */
[----:B------:R-:W-:Y:S01]  /*e9b0*/  @P0 IMAD.X R9, R4, 0x1, R217, P1 ;  /* 0x0000000104090824 */ /* 0x000fe200008e06d9 */
[----:B------:R-:W-:Y:S04]  /*e9c0*/  @P0 IADD3 R2, P1, R0, R220, RZ ;  /* 0x000000dc00020210 */ /* 0x000fe80007f3e0ff */
[----:B------:R1:W-:Y:S01]  /*e9d0*/  @P0 LDGSTS.E.BYPASS.LTC128B.128 [R213+0xd080], [R8.64], !P3 ;  /* 0x0d08000008d50fae */ /* 0x0003e2000d901d4e */
[----:B------:R-:W-:Y:S05]  /*e9e0*/  @P0 IMAD.X R3, R4, 0x1, R219, P1 ;  /* 0x0000000104030824 */ /* 0x000fea00008e06db */
[----:B------:R1:W-:Y:S01]  /*e9f0*/  @P0 LDGSTS.E.BYPASS.LTC128B.128 [R213+0xe880], [R2.64], !P2 ;  /* 0x0e88000002d50fae */ /* 0x0003e2000d101d4e */
[----:B------:R-:W-:Y:S01]  /*ea00*/  ISETP.GE.AND P0, PT, R6, 0x21, PT ;  /* 0x000000210600780c */ /* 0x000fe20003f06270 */
[----:B------:R-:W-:-:S06]  /*ea10*/  BRA.DIV ~URZ, `(.L_x_1233) ;  /* 0x0000d6627f007947 */ /* 0x000fcc000b800000 */
[----:B------:R2:W3:Y:S04]  /*ea20*/  SHFL.IDX PT, R4, R14, 0x1, 0x181f ;  /* 0x00381f000e047f89 */ /* 0x0004e800000e0000 */
[----:B------:R2:W1:Y:S02]  /*ea30*/  SHFL.IDX PT, R0, R15, 0x1, 0x181f ;  /* 0x00381f000f007f89 */ /* 0x00046400000e0000 */
.L_x_1333:
[----:B-1----:R-:W-:Y:S02]  /*ea40*/  @P0 IADD3 R12, P1, R0, R229, RZ ;  /* 0x000000e5000c0210 */ /* 0x002fe40007f3e0ff */
[C---:B--2-4-:R-:W-:Y:S02]  /*ea50*/  IADD3 R15, R223.reuse, 0x40, RZ ;  /* 0x00000040df0f7810 */ /* 0x054fe40007ffe0ff */
[----:B------:R-:W-:Y:S01]  /*ea60*/  ISETP.GE.AND P5, PT, R223, c[0x0][0x1d4], PT ;  /* 0x00007500df007a0c */ /* 0x000fe20003fa6270 */
[----:B---3--:R-:W-:Y:S01]  /*ea70*/  @P0 IMAD.X R13, R4, 0x1, R214, P1 ;  /* 0x00000001040d0824 */ /* 0x008fe200008e06d6 */
[----:B------:R-:W-:Y:S02]  /*ea80*/  ISETP.GE.AND P4, PT, R15, c[0x0][0x1d4], PT ;  /* 0x000075000f007a0c */ /* 0x000fe40003f86270 */
[C---:B------:R-:W-:Y:S02]  /*ea90*/  IADD3 R14, R223.reuse, 0x80, RZ ;  /* 0x00000080df0e7810 */ /* 0x040fe40007ffe0ff */
        /* <DEDUP_REMOVED lines=15> */
[----:B------:R1:W-:Y:S03]  /*eb90*/  @P0 LDGSTS.E.BYPASS.LTC128B.128 [R213+0xf880], [R2.64], !P2 ;  /* 0x0f88000002d50fae */ /* 0x0003e6000d101d4e */
.L_x_1230:
[----:B--234-:R-:W-:Y:S05]  /*eba0*/  BSYNC B0 ;  /* 0x0000000000007941 */ /* 0x01cfea0003800000 */
.L_x_1229:
[----:B------:R-:W-:Y:S01]  /*ebb0*/  ISETP.NE.AND P0, PT, R236, c[0x0][0x2c4], PT ;  /* 0x0000b100ec007a0c */ /* 0x000fe20003f05270 */
[----:B------:R-:W2:Y:S01]  /*ebc0*/  LDL R0, [R1+0x4] ;  /* 0x0000040001007983 */ /* 0x000ea20000100800 */
[----:B-1----:R-:W-:Y:S01]  /*ebd0*/  LOP3.LUT R3, RZ, c[0x0][0x324], RZ, 0x33, !PT ;  /* 0x0000c900ff037a12 */ /* 0x002fe200078e33ff */
[----:B------:R-:W-:Y:S02]  /*ebe0*/  IMAD R4, R222, -0x30, RZ ;  /* 0xffffffd0de047824 */ /* 0x000fe400078e02ff */
[----:B------:R-:W0:Y:S02]  /*ebf0*/  LDGDEPBAR ;  /* 0x00000000000079af */ /* 0x000e240000000000 */
[----:B------:R-:W-:Y:S02]  /*ec00*/  IMAD.IADD R10, R4, 0x1, -R233 ;  /* 0x00000001040a7824 */ /* 0x000fe400078e0ae9 */
[----:B--2---:R-:W-:Y:S05]  /*ec10*/  IMAD R0, R0, 0x80, R240 ;  /* 0x0000008000007824 */ /* 0x004fea00078e02f0 */
[----:B------:R-:W-:Y:S02]  /*ec20*/  IADD3 R6, R238, R0, R239 ;  /* 0x00000000ee067210 */ /* 0x000fe40007ffe0ef */
[----:B------:R-:W-:Y:S03]  /*ec30*/  IADD3 R0, -R233, 0x1, R4 ;  /* 0x00000001e9007810 */ /* 0x000fe60007ffe104 */
[----:B------:R-:W-:Y:S01]  /*ec40*/  @P0 IMAD.HI.U32 R2, R6, c[0x0][0x2c8], RZ ;  /* 0x0000b20006020a27 */ /* 0x000fe200078e00ff */
[----:B------:R-:W-:Y:S04]  /*ec50*/  IADD3 R0, -R232, R0, R5 ;  /* 0x00000000e8007210 */ /* 0x000fe80007ffe105 */
[----:B------:R-:W-:Y:S01]  /*ec60*/  @P0 SHF.R.U32.HI R6, RZ, c[0x0][0x2cc], R2 ;  /* 0x0000b300ff060a19 */ /* 0x000fe20000011602 */
[----:B------:R-:W-:Y:S01]  /*ec70*/  IMAD.IADD R8, R3, 0x1, R0 ;  /* 0x0000000103087824 */ /* 0x000fe200078e0200 */
[----:B------:R-:W-:Y:S01]  /*ec80*/  IADD3 R9, R0, c[0x0][0x328], RZ ;  /* 0x0000ca0000097a10 */ /* 0x000fe20007ffe0ff */
[----:B------:R-:W-:-:S05]  /*ec90*/  BRA.DIV ~URZ, `(.L_x_1234) ;  /* 0x0000d4d27f007947 */ /* 0x000fca000b800000 */
[----:B------:R1:W2:Y:S02]  /*eca0*/  SHFL.IDX PT, R3, R6, RZ, 0x1c1f ;  /* 0x001c1fff06037589 */ /* 0x0002a400000e0000 */
.L_x_1334:
[----:B------:R-:W-:Y:S01]  /*ecb0*/  ISETP.LE.AND P0, PT, R236, c[0x0][0x32c], PT ;  /* 0x0000cb00ec007a0c */ /* 0x000fe20003f03270 */
[----:B--2---:R-:W-:Y:S01]  /*ecc0*/  IMAD.IADD R2, R9, 0x1, R3 ;  /* 0x0000000109027824 */ /* 0x004fe200078e0203 */
[----:B------:R-:W-:Y:S11]  /*ecd0*/  IADD3 R0, R8, R3, RZ ;  /* 0x0000000308007210 */ /* 0x000ff60007ffe0ff */
[----:B------:R-:W-:-:S05]  /*ece0*/  @!P0 BRA `(.L_x_1235) ;  /* 0x0000017000008947 */ /* 0x000fca0003800000 */
[----:B------:R-:W-:Y:S01]  /*ecf0*/  IADD3 R3, -R232, R5, R3 ;  /* 0x00000005e8037210 */ /* 0x000fe20007ffe103 */
[----:B------:R-:W-:Y:S03]  /*ed00*/  BSSY B0, `(.L_x_1236) ;  /* 0x0000011000007945 */ /* 0x000fe60003800000 */
        /* <DEDUP_REMOVED lines=11> */
.L_x_1237:
[----:B------:R-:W-:Y:S04]  /*edc0*/  MOV R11, 0x1 ;  /* 0x00000001000b7802 */ /* 0x000fe80000000f00 */
[----:B------:R-:W-:Y:S11]  /*edd0*/  ISETP.NE.AND P0, PT, R11, c[0x0][0x32c], PT ;  /* 0x0000cb000b007a0c */ /* 0x000ff60003f05270 */
[----:B------:R-:W-:Y:S02]  /*ede0*/  @!UPT UIADD3 URZ, URZ, URZ, URZ ;  /* 0x0000003f3f3ff290 */ /* 0x000fe4000fffe03f */
[----:B------:R-:W-:Y:S05]  /*edf0*/  @P0 IMAD.HI.U32 R11, R3, c[0x0][0x330], RZ ;  /* 0x0000cc00030b0a27 */ /* 0x000fea00078e00ff */
[----:B------:R-:W-:Y:S02]  /*ee00*/  @P0 SHF.R.U32.HI R3, RZ, c[0x0][0x334], R11 ;  /* 0x0000cd00ff030a19 */ /* 0x000fe4000001160b */
.L_x_1238:
[----:B------:R-:W-:Y:S05]  /*ee10*/  BSYNC B0 ;  /* 0x0000000000007941 */ /* 0x000fea0003800000 */
.L_x_1236:
[----:B------:R-:W-:Y:S05]  /*ee20*/  IMAD R3, R3, c[0x0][0x32c], R10 ;  /* 0x0000cb0003037a24 */ /* 0x000fea00078e020a */
[----:B------:R-:W-:Y:S02]  /*ee30*/  IADD3 R11, R3, c[0x0][0x32c], RZ ;  /* 0x0000cb00030b7a10 */ /* 0x000fe40007ffe0ff */
[----:B------:R-:W-:Y:S02]  /*ee40*/  IMNMX R0, R0, R3, !PT ;  /* 0x0000000300007217 */ /* 0x000fe40007800200 */
[----:B------:R-:W-:Y:S02]  /*ee50*/  IMNMX R2, R2, R11, PT ;  /* 0x0000000b02027217 */ /* 0x000fe40003800200 */
.L_x_1235:
[C---:B------:R-:W-:Y:S02]  /*ee60*/  ISETP.GE.AND P0, PT, R4.reuse, 0x2, PT ;  /* 0x000000020400780c */ /* 0x040fe40003f06270 */
[----:B------:R-:W-:Y:S02]  /*ee70*/  ISETP.GE.AND P1, PT, R4, 0x9, PT ;  /* 0x000000090400780c */ /* 0x000fe40003f26270 */
[----:B------:R-:W-:Y:S02]  /*ee80*/  LOP3.LUT R212, R212, 0xffffffef, RZ, 0xc0, !PT ;  /* 0xffffffefd4d47812 */ /* 0x000fe400078ec0ff */
[C---:B------:R-:W-:Y:S02]  /*ee90*/  ISETP.GE.AND P6, PT, R4.reuse, 0x19, PT ;  /* 0x000000190400780c */ /* 0x040fe40003fc6270 */
[C---:B------:R-:W-:Y:S02]  /*eea0*/  ISETP.GE.AND P5, PT, R4.reuse, 0x1a, PT ;  /* 0x0000001a0400780c */ /* 0x040fe40003fa6270 */
[C---:B------:R-:W-:Y:S02]  /*eeb0*/  ISETP.GE.AND P4, PT, R4.reuse, 0x21, PT ;  /* 0x000000210400780c */ /* 0x040fe40003f86270 */
[----:B------:R-:W-:Y:S02]  /*eec0*/  ISETP.GE.AND P3, PT, R4, 0x22, PT ;  /* 0x000000220400780c */ /* 0x000fe40003f66270 */
[----:B------:R-:W-:Y:S02]  /*eed0*/  @P0 LOP3.LUT R212, R212, 0x10, RZ, 0xfc, !PT ;  /* 0x00000010d4d40812 */ /* 0x000fe400078efcff */
[----:B------:R-:W-:Y:S02]  /*eee0*/  ISETP.GT.AND P0, PT, R0, 0x1, !P0 ;  /* 0x000000010000780c */ /* 0x000fe40004704270 */
[----:B------:R-:W-:Y:S02]  /*eef0*/  LOP3.LUT R212, R212, 0xfffffff7, RZ, 0xc0, !PT ;  /* 0xfffffff7d4d47812 */ /* 0x000fe400078ec0ff */
[----:B------:R-:W-:Y:S02]  /*ef00*/  ISETP.LT.OR P0, PT, R2, 0x2, P0 ;  /* 0x000000020200780c */ /* 0x000fe40000701670 */
[----:B------:R-:W-:Y:S02]  /*ef10*/  @P1 LOP3.LUT R212, R212, 0x8, RZ, 0xfc, !PT ;  /* 0x00000008d4d41812 */ /* 0x000fe400078efcff */
[----:B------:R-:W-:Y:S02]  /*ef20*/  FSEL R16, R171, -INF , !P0 ;  /* 0xff800000ab107808 */ /* 0x000fe40004000000 */
[----:B------:R-:W-:Y:S02]  /*ef30*/  ISETP.GT.AND P0, PT, R0, 0x8, !P1 ;  /* 0x000000080000780c */ /* 0x000fe40004f04270 */
[----:B------:R-:W-:Y:S02]  /*ef40*/  ISETP.GE.AND P1, PT, R4, 0xa, PT ;  /* 0x0000000a0400780c */ /* 0x000fe40003f26270 */
[----:B------:R-:W-:Y:S02]  /*ef50*/  ISETP.LT.OR P0, PT, R2, 0x9, P0 ;  /* 0x000000090200780c */ /* 0x000fe40000701670 */
[----:B------:R-:W-:Y:S02]  /*ef60*/  LOP3.LUT R212, R212, 0xfffffffb, RZ, 0xc0, !PT ;  /* 0xfffffffbd4d47812 */ /* 0x000fe400078ec0ff */
[----:B------:R-:W-:Y:S02]  /*ef70*/  FSEL R15, R170, -INF , !P0 ;  /* 0xff800000aa0f7808 */ /* 0x000fe40004000000 */
[----:B------:R-:W-:Y:S02]  /*ef80*/  ISETP.GT.AND P0, PT, R0, 0x9, !P1 ;  /* 0x000000090000780c */ /* 0x000fe40004f04270 */
[----:B------:R-:W-:Y:S02]  /*ef90*/  ISETP.GE.AND P2, PT, R4, 0x29, PT ;  /* 0x000000290400780c */ /* 0x000fe40003f46270 */
[----:B------:R-:W-:Y:S02]  /*efa0*/  ISETP.LT.OR P0, PT, R2, 0xa, P0 ;  /* 0x0000000a0200780c */ /* 0x000fe40000701670 */
[----:B------:R-:W-:Y:S02]  /*efb0*/  @P1 LOP3.LUT R212, R212, 0x4, RZ, 0xfc, !PT ;  /* 0x00000004d4d41812 */ /* 0x000fe400078efcff */
[----:B------:R-:W-:Y:S02]  /*efc0*/  ISETP.GE.AND P1, PT, R4, 0x11, PT ;  /* 0x000000110400780c */ /* 0x000fe40003f26270 */
[----:B------:R-:W-:Y:S02]  /*efd0*/  FSEL R14, R168, -INF , !P0 ;  /* 0xff800000a80e7808 */ /* 0x000fe40004000000 */
[----:B------:R-:W-:Y:S02]  /*efe0*/  LOP3.LUT R212, R212, 0xfffffffd, RZ, 0xc0, !PT ;  /* 0xfffffffdd4d47812 */ /* 0x000fe400078ec0ff */
[----:B------:R-:W-:Y:S04]  /*eff0*/  ISETP.GT.AND P0, PT, R0, 0x10, !P1 ;  /* 0x000000100000780c */ /* 0x000fe80004f04270 */
[----:B------:R-:W-:Y:S03]  /*f000*/  ISETP.LT.OR P0, PT, R2, 0x11, P0 ;  /* 0x000000110200780c */ /* 0x000fe60000701670 */
[----:B------:R-:W-:Y:S02]  /*f010*/  @P1 LOP3.LUT R212, R212, 0x2, RZ, 0xfc, !PT ;  /* 0x00000002d4d41812 */ /* 0x000fe400078efcff */
[----:B------:R-:W-:Y:S02]  /*f020*/  ISETP.GE.AND P1, PT, R4, 0x12, PT ;  /* 0x000000120400780c */ /* 0x000fe40003f26270 */
[----:B------:R-:W-:Y:S02]  /*f030*/  FSEL R164, R164, -INF , !P0 ;  /* 0xff800000a4a47808 */ /* 0x000fe40004000000 */
[----:B------:R-:W-:Y:S02]  /*f040*/  ISETP.GT.AND P0, PT, R0, 0x11, !P1 ;  /* 0x000000110000780c */ /* 0x000fe40004f04270 */
[----:B------:R-:W-:Y:S02]  /*f050*/  LOP3.LUT R212, R212, 0xfffffffe, RZ, 0xc0, !PT ;  /* 0xfffffffed4d47812 */ /* 0x000fe400078ec0ff */
[----:B------:R-:W-:Y:S04]  /*f060*/  ISETP.LT.OR P0, PT, R2, 0x12, P0 ;  /* 0x000000120200780c */ /* 0x000fe80000701670 */
[----:B------:R-:W-:Y:S02]  /*f070*/  FSEL R170, R139, -INF , !P0 ;  /* 0xff8000008baa7808 */ /* 0x000fe40004000000 */
[----:B------:R-:W-:Y:S02]  /*f080*/  ISETP.GT.AND P0, PT, R0, 0x18, !P6 ;  /* 0x000000180000780c */ /* 0x000fe40007704270 */
[----:B------:R-:W-:Y:S02]  /*f090*/  @P1 LOP3.LUT R212, R212, 0x1, RZ, 0xfc, !PT ;  /* 0x00000001d4d41812 */ /* 0x000fe400078efcff */
[----:B------:R-:W-:Y:S02]  /*f0a0*/  ISETP.LT.OR P0, PT, R2, 0x19, P0 ;  /* 0x000000190200780c */ /* 0x000fe40000701670 */
[----:B------:R-:W-:Y:S02]  /*f0b0*/  ISETP.GE.AND P1, PT, R4, 0x1, PT ;  /* 0x000000010400780c */ /* 0x000fe40003f26270 */
[----:B------:R-:W-:Y:S02]  /*f0c0*/  FSEL R177, R138, -INF , !P0 ;  /* 0xff8000008ab17808 */ /* 0x000fe40004000000 */
[----:B------:R-:W-:Y:S02]  /*f0d0*/  ISETP.GT.AND P0, PT, R0, 0x19, !P5 ;  /* 0x000000190000780c */ /* 0x000fe40006f04270 */
[----:B------:R-:W-:Y:S02]  /*f0e0*/  LOP3.LUT R212, R212, 0xffffffdf, RZ, 0xc0, !PT ;  /* 0xffffffdfd4d47812 */ /* 0x000fe400078ec0ff */
[----:B------:R-:W-:Y:S04]  /*f0f0*/  ISETP.LT.OR P0, PT, R2, 0x1a, P0 ;  /* 0x0000001a0200780c */ /* 0x000fe80000701670 */
[----:B------:R-:W-:Y:S02]  /*f100*/  FSEL R178, R137, -INF , !P0 ;  /* 0xff80000089b27808 */ /* 0x000fe40004000000 */
[----:B------:R-:W-:Y:S04]  /*f110*/  ISETP.GT.AND P0, PT, R0, 0x20, !P4 ;  /* 0x000000200000780c */ /* 0x000fe80006704270 */
        /* <DEDUP_REMOVED lines=8> */
[----:B------:R-:W-:Y:S04]  /*f1a0*/  ISETP.GT.AND P0, PT, R0, RZ, !P1 ;  /* 0x000000ff0000720c */ /* 0x000fe80004f04270 */
[----:B------:R-:W-:Y:S04]  /*f1b0*/  ISETP.LT.OR P0, PT, R2, 0x1, P0 ;  /* 0x000000010200780c */ /* 0x000fe80000701670 */
[----:B------:R-:W-:Y:S02]  /*f1c0*/  FSEL R13, R174, -INF , !P0 ;  /* 0xff800000ae0d7808 */ /* 0x000fe40004000000 */
[----:B------:R-:W-:Y:S11]  /*f1d0*/  ISETP.GE.AND P0, PT, R4, 0x2a, PT ;  /* 0x0000002a0400780c */ /* 0x000ff60003f06270 */
[----:B------:R-:W-:Y:S02]  /*f1e0*/  @!UPT UIADD3 URZ, URZ, URZ, URZ ;  /* 0x0000003f3f3ff290 */ /* 0x000fe4000fffe03f */
[----:B------:R-:W-:Y:S02]  /*f1f0*/  @P0 LOP3.LUT R212, R212, 0x20, RZ, 0xfc, !PT ;  /* 0x00000020d4d40812 */ /* 0x000fe400078efcff */
[----:B------:R-:W-:Y:S04]  /*f200*/  ISETP.GT.AND P0, PT, R0, 0x29, !P0 ;  /* 0x000000290000780c */ /* 0x000fe80004704270 */
[----:B------:R-:W-:Y:S04]  /*f210*/  ISETP.LT.OR P0, PT, R2, 0x2a, P0 ;  /* 0x0000002a0200780c */ /* 0x000fe80000701670 */
[----:B------:R-:W-:Y:S01]  /*f220*/  FSEL R182, R17, -INF , !P0 ;  /* 0xff80000011b67808 */ /* 0x000fe20004000000 */
[----:B------:R-:W-:-:S06]  /*f230*/  BRA.DIV ~URZ, `(.L_x_1239) ;  /* 0x0000cfb27f007947 */ /* 0x000fcc000b800000 */
[----:B------:R2:W3:Y:S02]  /*f240*/  SHFL.IDX PT, R3, R6, 0x1, 0x1c1f ;  /* 0x003c1f0006037f89 */ /* 0x0004e400000e0000 */
.L_x_1335:
[----:B------:R-:W-:Y:S01]  /*f250*/  ISETP.LE.AND P0, PT, R236, c[0x0][0x32c], PT ;  /* 0x0000cb00ec007a0c */ /* 0x000fe20003f03270 */
[----:B---3--:R-:W-:Y:S01]  /*f260*/  IMAD.IADD R2, R9, 0x1, R3 ;  /* 0x0000000109027824 */ /* 0x008fe200078e0203 */
        /* <DEDUP_REMOVED lines=15> */
.L_x_1242:
[----:B------:R-:W-:Y:S04]  /*f360*/  MOV R4, 0x1 ;  /* 0x0000000100047802 */ /* 0x000fe80000000f00 */
[----:B------:R-:W-:Y:S11]  /*f370*/  ISETP.NE.AND P0, PT, R4, c[0x0][0x32c], PT ;  /* 0x0000cb0004007a0c */ /* 0x000ff60003f05270 */
[----:B------:R-:W-:Y:S02]  /*f380*/  @!UPT UIADD3 URZ, URZ, URZ, URZ ;  /* 0x0000003f3f3ff290 */ /* 0x000fe4000fffe03f */
[----:B------:R-:W-:Y:S05]  /*f390*/  @P0 IMAD.HI.U32 R4, R3, c[0x0][0x330], RZ ;  /* 0x0000cc0003040a27 */ /* 0x000fea00078e00ff */
[----:B------:R-:W-:Y:S02]  /*f3a0*/  @P0 SHF.R.U32.HI R3, RZ, c[0x0][0x334], R4 ;  /* 0x0000cd00ff030a19 */ /* 0x000fe40000011604 */
.L_x_1243:
[----:B------:R-:W-:Y:S05]  /*f3b0*/  BSYNC B0 ;  /* 0x0000000000007941 */ /* 0x000fea0003800000 */
.L_x_1241:
[----:B------:R-:W-:Y:S05]  /*f3c0*/  IMAD R3, R3, c[0x0][0x32c], R10 ;  /* 0x0000cb0003037a24 */ /* 0x000fea00078e020a */
[----:B------:R-:W-:Y:S02]  /*f3d0*/  IADD3 R4, R3, c[0x0][0x32c], RZ ;  /* 0x0000cb0003047a10 */ /* 0x000fe40007ffe0ff */
[----:B------:R-:W-:Y:S02]  /*f3e0*/  IMNMX R0, R0, R3, !PT ;  /* 0x0000000300007217 */ /* 0x000fe40007800200 */
[----:B------:R-:W-:Y:S02]  /*f3f0*/  IMNMX R2, R2, R4, PT ;  /* 0x0000000402027217 */ /* 0x000fe40003800200 */
.L_x_1240:
[----:B------:R-:W-:Y:S02]  /*f400*/  ISETP.GT.AND P0, PT, R0, RZ, !P1 ;  /* 0x000000ff0000720c */ /* 0x000fe40004f04270 */
[----:B------:R-:W-:Y:S02]  /*f410*/  LOP3.LUT P1, RZ, R212, 0x1, RZ, 0xc0, !PT ;  /* 0x00000001d4ff7812 */ /* 0x000fe4000782c0ff */
[----:B------:R-:W-:Y:S02]  /*f420*/  ISETP.LT.OR P0, PT, R2, 0x1, P0 ;  /* 0x000000010200780c */ /* 0x000fe40000701670 */
[----:B------:R-:W-:Y:S02]  /*f430*/  FMNMX.FTZ R4, R13, R136, !PT ;  /* 0x000000880d047209 */ /* 0x000fe40007810000 */
[----:B------:R-:W-:Y:S02]  /*f440*/  FSEL R9, R176, -INF , !P0 ;  /* 0xff800000b0097808 */ /* 0x000fe40004000000 */
[----:B------:R-:W-:Y:S02]  /*f450*/  LOP3.LUT P0, RZ, R212, 0x10, RZ, 0xc0, !PT ;  /* 0x00000010d4ff7812 */ /* 0x000fe4000780c0ff */
[----:B------:R-:W-:Y:S02]  /*f460*/  FMNMX.FTZ R8, R9, R7, !PT ;  /* 0x0000000709087209 */ /* 0x000fe40007810000 */
[----:B------:R-:W-:Y:S02]  /*f470*/  ISETP.GT.AND P0, PT, R0, 0x1, !P0 ;  /* 0x000000010000780c */ /* 0x000fe40004704270 */
[----:B------:R-:W-:Y:S02]  /*f480*/  FMNMX.FTZ R4, R16, R4, !PT ;  /* 0x0000000410047209 */ /* 0x000fe40007810000 */
        /* <DEDUP_REMOVED lines=24> */
[----:B------:R-:W-:Y:S02]  /*f610*/  ISETP.GT.AND P0, PT, R0, 0x11, !P1 ;  /* 0x000000110000780c */ /* 0x000fe40004f04270 */
[----:B------:R-:W-:Y:S02]  /*f620*/  FMNMX.FTZ R8, R171, R8, !PT ;  /* 0x00000008ab087209 */ /* 0x000fe40007810000 */
[----:B------:R-:W-:Y:S02]  /*f630*/  ISETP.LT.OR P0, PT, R2, 0x12, P0 ;  /* 0x000000120200780c */ /* 0x000fe40000701670 */
[----:B------:R-:W-:Y:S02]  /*f640*/  LOP3.LUT P1, RZ, R212, 0x20, RZ, 0xc0, !PT ;  /* 0x00000020d4ff7812 */ /* 0x000fe4000782c0ff */
[----:B------:R-:W-:Y:S02]  /*f650*/  FSEL R167, R167, -INF , !P0 ;  /* 0xff800000a7a77808 */ /* 0x000fe40004000000 */
        /* <DEDUP_REMOVED lines=17> */
[----:B------:R-:W-:Y:S04]  /*f770*/  ISETP.LT.OR P0, PT, R2, 0x22, P0 ;  /* 0x000000220200780c */ /* 0x000fe80000701670 */
        /* <DEDUP_REMOVED lines=8> */
[----:B------:R-:W-:Y:S04]  /*f800*/  FSEL R175, R21, -INF , !P0 ;  /* 0xff80000015af7808 */ /* 0x000fe80004000000 */
[----:B------:R-:W-:Y:S01]  /*f810*/  FMNMX.FTZ R8, R175, R8, !PT ;  /* 0x00000008af087209 */ /* 0x000fe20007810000 */
[----:B------:R-:W-:-:S05]  /*f820*/  BRA.DIV ~URZ, `(.L_x_1244) ;  /* 0x0000ca427f007947 */ /* 0x000fca000b800000 */
[----:B------:R3:W4:Y:S02]  /*f830*/  SHFL.BFLY PT, R0, R4, 0x2, 0x1f ;  /* 0x0c401f0004007f89 */ /* 0x00072400000e0000 */
.L_x_1336:
[----:B-12-4-:R-:W-:Y:S01]  /*f840*/  FMNMX.FTZ R6, R4, R0, !PT ;  /* 0x0000000004067209 */ /* 0x016fe20007810000 */
[----:B------:R-:W-:-:S05]  /*f850*/  BRA.DIV ~URZ, `(.L_x_1245) ;  /* 0x0000ca527f007947 */ /* 0x000fca000b800000 */
[----:B---3--:R-:W-:Y:S04]  /*f860*/  SHFL.BFLY PT, R4, R8, 0x2, 0x1f ;  /* 0x0c401f0008047f89 */ /* 0x008fe800000e0000 */
[----:B------:R-:W1:Y:S02]  /*f870*/  SHFL.BFLY PT, R2, R6, 0x1, 0x1f ;  /* 0x0c201f0006027f89 */ /* 0x000e6400000e0000 */
[----:B-1----:R-:W-:Y:S02]  /*f880*/  FMNMX.FTZ R6, R6, R2, !PT ;  /* 0x0000000206067209 */ /* 0x002fe40007810000 */
[----:B------:R-:W-:Y:S05]  /*f890*/  FMNMX.FTZ R4, R8, R4, !PT ;  /* 0x0000000408047209 */ /* 0x000fea0007810000 */
[----:B------:R1:W2:Y:S02]  /*f8a0*/  SHFL.BFLY PT, R0, R4, 0x1, 0x1f ;  /* 0x0c201f0004007f89 */ /* 0x0002a400000e0000 */
.L_x_1337:
[C---:B------:R-:W-:Y:S01]  /*f8b0*/  FSETP.NEU.FTZ.AND P0, PT, R6.reuse, -INF , PT ;  /* 0xff8000000600780b */ /* 0x040fe20003f1d000 */
[----:B------:R-:W-:Y:S01]  /*f8c0*/  FMUL.FTZ R168, R6, c[0x0][0x2d0] ;  /* 0x0000b40006a87a20 */ /* 0x000fe20000410000 */
[----:B-12---:R-:W-:Y:S01]  /*f8d0*/  FMNMX.FTZ R4, R0, R4, !PT ;  /* 0x0000000400047209 */ /* 0x006fe20007810000 */
[----:B------:R-:W-:Y:S01]  /*f8e0*/  WARPSYNC 0xffffffff ;  /* 0xffffffff00007948 */ /* 0x000fe20003800000 */
[----:B------:R-:W-:Y:S01]  /*f8f0*/  FSEL R2, R6, RZ, P0 ;  /* 0x000000ff06027208 */ /* 0x000fe20000000000 */
[----:B------:R-:W-:Y:S01]  /*f900*/  LDSM.16.MT88.4 R24, [R202+0x4080] ;  /* 0x00408000ca18783b */ /* 0x000fe20000004200 */
[----:B------:R-:W-:Y:S01]  /*f910*/  FSEL R168, R168, RZ, P0 ;  /* 0x000000ffa8a87208 */ /* 0x000fe20000000000 */
[C---:B------:R-:W-:Y:S01]  /*f920*/  FMUL.FTZ R169, R4.reuse, c[0x0][0x2d0] ;  /* 0x0000b40004a97a20 */ /* 0x040fe20000410000 */
[----:B------:R-:W-:Y:S01]  /*f930*/  FSETP.NEU.FTZ.AND P0, PT, R4, -INF , PT ;  /* 0xff8000000400780b */ /* 0x000fe20003f1d000 */
[----:B------:R-:W-:Y:S02]  /*f940*/  FADD.FTZ R0, -R2, R136 ;  /* 0x0000008802007221 */ /* 0x000fe40000010100 */
[--C-:B------:R-:W-:Y:S01]  /*f950*/  FFMA.FTZ R16, R16, c[0x0][0x2d0], -R168.reuse ;  /* 0x0000b40010107a23 */ /* 0x100fe200000108a8 */
[----:B------:R-:W-:Y:S01]  /*f960*/  FSEL R3, R4, RZ, P0 ;  /* 0x000000ff04037208 */ /* 0x000fe20000000000 */
[----:B------:R-:W-:Y:S01]  /*f970*/  FMUL.FTZ R0, R0, c[0x0][0x2d0] ;  /* 0x0000b40000007a20 */ /* 0x000fe20000410000 */
[----:B------:R-:W-:Y:S01]  /*f980*/  FSEL R169, R169, RZ, P0 ;  /* 0x000000ffa9a97208 */ /* 0x000fe20000000000 */
[----:B------:R1:W-:Y:S01]  /*f990*/  MUFU.EX2 R226, R16 ;  /* 0x0000001000e27308 */ /* 0x0003e20000000800 */
[--C-:B------:R-:W-:Y:S01]  /*f9a0*/  FFMA.FTZ R13, R13, c[0x0][0x2d0], -R168.reuse ;  /* 0x0000b4000d0d7a23 */ /* 0x100fe200000108a8 */
[----:B------:R-:W-:Y:S01]  /*f9b0*/  ISETP.GT.AND P0, PT, R222, R228, PT ;  /* 0x000000e4de00720c */ /* 0x000fe20003f04270 */
[--C-:B------:R-:W-:Y:S02]  /*f9c0*/  FFMA.FTZ R15, R15, c[0x0][0x2d0], -R168.reuse ;  /* 0x0000b4000f0f7a23 */ /* 0x100fe400000108a8 */
[--C-:B------:R-:W-:Y:S02]  /*f9d0*/  FFMA.FTZ R9, R9, c[0x0][0x2d0], -R169.reuse ;  /* 0x0000b40009097a23 */ /* 0x100fe400000108a9 */
[--C-:B------:R-:W-:Y:S02]  /*f9e0*/  FFMA.FTZ R12, R12, c[0x0][0x2d0], -R169.reuse ;  /* 0x0000b4000c0c7a23 */ /* 0x100fe400000108a9 */
[--C-:B------:R-:W-:Y:S01]  /*f9f0*/  FFMA.FTZ R11, R11, c[0x0][0x2d0], -R169.reuse ;  /* 0x0000b4000b0b7a23 */ /* 0x100fe200000108a9 */
[----:B------:R2:W-:Y:S01]  /*fa00*/  MUFU.EX2 R2, R0 ;  /* 0x0000000000027308 */ /* 0x0005e20000000800 */
[----:B------:R-:W-:Y:S02]  /*fa10*/  FFMA.FTZ R10, R10, c[0x0][0x2d0], -R169 ;  /* 0x0000b4000a0a7a23 */ /* 0x000fe400000108a9 */
[--C-:B------:R-:W-:Y:S07]  /*fa20*/  FFMA.FTZ R14, R14, c[0x0][0x2d0], -R168.reuse ;  /* 0x0000b4000e0e7a23 */ /* 0x100fee00000108a8 */
[----:B------:R-:W3:Y:S01]  /*fa30*/  MUFU.EX2 R227, R13 ;  /* 0x0000000d00e37308 */ /* 0x000ee20000000800 */
[----:B-1----:R-:W1:Y:S09]  /*fa40*/  LDSM.16.MT88.4 R16, [R201+0x4080] ;  /* 0x00408000c910783b */ /* 0x002e720000004200 */
[----:B------:R-:W-:Y:S01]  /*fa50*/  MUFU.EX2 R221, R15 ;  /* 0x0000000f00dd7308 */ /* 0x000fe20000000800 */
[----:B--2---:R-:W-:Y:S02]  /*fa60*/  FADD.FTZ R0, -R3, R7 ;  /* 0x0000000703007221 */ /* 0x004fe40000010100 */
[--C-:B------:R-:W-:Y:S02]  /*fa70*/  FFMA.FTZ R3, R164, c[0x0][0x2d0], -R168.reuse ;  /* 0x0000b400a4037a23 */ /* 0x100fe400000108a8 */
[----:B------:R-:W-:Y:S05]  /*fa80*/  FMUL.FTZ R0, R0, c[0x0][0x2d0] ;  /* 0x0000b40000007a20 */ /* 0x000fea0000410000 */
[----:B------:R-:W2:Y:S10]  /*fa90*/  MUFU.EX2 R199, R14 ;  /* 0x0000000e00c77308 */ /* 0x000eb40000000800 */
[----:B------:R-:W-:Y:S10]  /*faa0*/  MUFU.EX2 R198, R9 ;  /* 0x0000000900c67308 */ /* 0x000ff40000000800 */
[----:B------:R-:W4:Y:S10]  /*fab0*/  MUFU.EX2 R197, R12 ;  /* 0x0000000c00c57308 */ /* 0x000f340000000800 */
[----:B------:R-:W-:Y:S10]  /*fac0*/  MUFU.EX2 R196, R11 ;  /* 0x0000000b00c47308 */ /* 0x000ff40000000800 */
[----:B------:R-:W-:Y:S10]  /*fad0*/  MUFU.EX2 R195, R10 ;  /* 0x0000000a00c37308 */ /* 0x000ff40000000800 */
[----:B------:R-:W5:Y:S10]  /*fae0*/  MUFU.EX2 R0, R0 ;  /* 0x0000000000007308 */ /* 0x000f740000000800 */
[----:B------:R1:W-:Y:S02]  /*faf0*/  MUFU.EX2 R194, R3 ;  /* 0x0000000300c27308 */ /* 0x0003e40000000800 */
[--C-:B-1----:R-:W-:Y:S01]  /*fb00*/  FFMA.FTZ R3, R170, c[0x0][0x2d0], -R168.reuse ;  /* 0x0000b400aa037a23 */ /* 0x102fe200000108a8 */
[----:B---3--:R-:W-:Y:S01]  /*fb10*/  F2FP.BF16.PACK_AB R136, R226, R227 ;  /* 0x000000e3e288723e */ /* 0x008fe200000010ff */
[C---:B------:R-:W-:Y:S01]  /*fb20*/  FMUL.FTZ R8, R2.reuse, R140 ;  /* 0x0000008c02087220 */ /* 0x040fe20000410000 */
[----:B--2---:R-:W-:Y:S01]  /*fb30*/  F2FP.BF16.PACK_AB R138, R199, R221 ;  /* 0x000000ddc78a723e */ /* 0x004fe200000010ff */
[----:B------:R-:W-:Y:S01]  /*fb40*/  FMUL.FTZ R9, R2, R141 ;  /* 0x0000008d02097220 */ /* 0x000fe20000410000 */
[----:B----4-:R-:W-:Y:S01]  /*fb50*/  F2FP.BF16.PACK_AB R137, R197, R198 ;  /* 0x000000c6c589723e */ /* 0x010fe200000010ff */
[C---:B-----5:R-:W-:Y:S01]  /*fb60*/  FMUL.FTZ R10, R0.reuse, R142 ;  /* 0x0000008e000a7220 */ /* 0x060fe20000410000 */
[----:B------:R-:W-:Y:S01]  /*fb70*/  F2FP.BF16.PACK_AB R139, R195, R196 ;  /* 0x000000c4c38b723e */ /* 0x000fe200000010ff */
[----:B------:R-:W-:Y:S01]  /*fb80*/  FMUL.FTZ R11, R0, R143 ;  /* 0x0000008f000b7220 */ /* 0x000fe20000410000 */
[----:B------:R1:W2:Y:S01]  /*fb90*/  MUFU.EX2 R193, R3 ;  /* 0x0000000300c17308 */ /* 0x0002a20000000800 */
[----:B------:R-:W3:Y:S01]  /*fba0*/  LDSM.16.MT88.4 R140, [R204+0x4080] ;  /* 0x00408000cc8c783b */ /* 0x000ee20000004200 */
[C---:B------:R-:W-:Y:S02]  /*fbb0*/  FMUL.FTZ R12, R2.reuse, R144 ;  /* 0x00000090020c7220 */ /* 0x040fe40000410000 */
[----:B------:R-:W-:Y:S02]  /*fbc0*/  FMUL.FTZ R13, R2, R145 ;  /* 0x00000091020d7220 */ /* 0x000fe40000410000 */
[C---:B------:R-:W-:Y:S05]  /*fbd0*/  HMMA.16816.F32.BF16 R8, R136.reuse, R16, R8 ;  /* 0x000000108808723c */ /* 0x040fea0000041808 */
[C---:B------:R-:W-:Y:S02]  /*fbe0*/  FMUL.FTZ R14, R0.reuse, R146 ;  /* 0x00000092000e7220 */ /* 0x040fe40000410000 */
[----:B------:R-:W-:Y:S02]  /*fbf0*/  FMUL.FTZ R15, R0, R147 ;  /* 0x00000093000f7220 */ /* 0x000fe40000410000 */
[----:B------:R-:W4:Y:S03]  /*fc00*/  LDSM.16.MT88.4 R144, [R203+0x4080] ;  /* 0x00408000cb90783b */ /* 0x000f260000004200 */
[C---:B------:R-:W-:Y:S02]  /*fc10*/  FMUL.FTZ R16, R2.reuse, R148 ;  /* 0x0000009402107220 */ /* 0x040fe40000410000 */
[C---:B------:R-:W-:Y:S03]  /*fc20*/  HMMA.16816.F32.BF16 R12, R136.reuse, R18, R12 ;  /* 0x00000012880c723c */ /* 0x040fe6000004180c */
[C---:B------:R-:W-:Y:S02]  /*fc30*/  FMUL.FTZ R17, R2.reuse, R149 ;  /* 0x0000009502117220 */ /* 0x040fe40000410000 */
[----:B------:R-:W-:Y:S02]  /*fc40*/  FMUL.FTZ R20, R2, R152 ;  /* 0x0000009802147220 */ /* 0x000fe40000410000 */
[C---:B------:R-:W-:Y:S02]  /*fc50*/  FMUL.FTZ R18, R0.reuse, R150 ;  /* 0x0000009600127220 */ /* 0x040fe40000410000 */
[----:B------:R-:W-:Y:S02]  /*fc60*/  FMUL.FTZ R19, R0, R151 ;  /* 0x0000009700137220 */ /* 0x000fe40000410000 */
[----:B------:R-:W5:Y:S01]  /*fc70*/  LDSM.16.MT88.4 R148, [R201+0x5880] ;  /* 0x00588000c994783b */ /* 0x000f620000004200 */
[----:B------:R-:W-:Y:S02]  /*fc80*/  FMUL.FTZ R21, R2, R153 ;  /* 0x0000009902157220 */ /* 0x000fe40000410000 */
[C---:B------:R-:W-:Y:S02]  /*fc90*/  FMUL.FTZ R22, R0.reuse, R154 ;  /* 0x0000009a00167220 */ /* 0x040fe40000410000 */
[C---:B------:R-:W-:Y:S03]  /*fca0*/  HMMA.16816.F32.BF16 R16, R136.reuse, R24, R16 ;  /* 0x000000188810723c */ /* 0x040fe60000041810 */
[----:B------:R-:W-:Y:S02]  /*fcb0*/  FMUL.FTZ R23, R0, R155 ;  /* 0x0000009b00177220 */ /* 0x000fe40000410000 */
[----:B------:R-:W-:Y:S01]  /*fcc0*/  LDSM.16.MT88.4 R152, [R202+0x4880] ;  /* 0x00488000ca98783b */ /* 0x000fe20000004200 */
[C---:B------:R-:W-:Y:S02]  /*fcd0*/  FMUL.FTZ R28, R2.reuse, R160 ;  /* 0x000000a0021c7220 */ /* 0x040fe40000410000 */
[C---:B------:R-:W-:Y:S02]  /*fce0*/  FMUL.FTZ R24, R2.reuse, R156 ;  /* 0x0000009c02187220 */ /* 0x040fe40000410000 */
[C---:B------:R-:W-:Y:S03]  /*fcf0*/  HMMA.16816.F32.BF16 R20, R136.reuse, R26, R20 ;  /* 0x0000001a8814723c */ /* 0x040fe60000041814 */
[C---:B------:R-:W-:Y:S02]  /*fd00*/  FMUL.FTZ R25, R2.reuse, R157 ;  /* 0x0000009d02197220 */ /* 0x040fe40000410000 */
[----:B------:R-:W-:Y:S02]  /*fd10*/  FMUL.FTZ R29, R2, R161 ;  /* 0x000000a1021d7220 */ /* 0x000fe40000410000 */
[C---:B------:R-:W-:Y:S02]  /*fd20*/  FMUL.FTZ R26, R0.reuse, R158 ;  /* 0x0000009e001a7220 */ /* 0x040fe40000410000 */
[C---:B------:R-:W-:Y:S02]  /*fd30*/  FMUL.FTZ R27, R0.reuse, R159 ;  /* 0x0000009f001b7220 */ /* 0x040fe40000410000 */
[----:B------:R-:W-:Y:S01]  /*fd40*/  LDSM.16.MT88.4 R156, [R203+0x4880] ;  /* 0x00488000cb9c783b */ /* 0x000fe20000004200 */
[C---:B------:R-:W-:Y:S02]  /*fd50*/  FMUL.FTZ R30, R0.reuse, R162 ;  /* 0x000000a2001e7220 */ /* 0x040fe40000410000 */
[----:B------:R-:W-:Y:S02]  /*fd60*/  FMUL.FTZ R31, R0, R163 ;  /* 0x000000a3001f7220 */ /* 0x000fe40000410000 */
[C---:B---3--:R-:W-:Y:S03]  /*fd70*/  HMMA.16816.F32.BF16 R24, R136.reuse, R140, R24 ;  /* 0x0000008c8818723c */ /* 0x048fe60000041818 */
[----:B------:R-:W-:Y:S01]  /*fd80*/  LDSM.16.MT88.4 R160, [R201+0x7880] ;  /* 0x00788000c9a0783b */ /* 0x000fe20000004200 */
[--C-:B-1----:R-:W-:Y:S02]  /*fd90*/  FFMA.FTZ R3, R177, c[0x0][0x2d0], -R168.reuse ;  /* 0x0000b400b1037a23 */ /* 0x102fe400000108a8 */
[C---:B------:R-:W-:Y:S02]  /*fda0*/  FMUL.FTZ R32, R2.reuse, R32 ;  /* 0x0000002002207220 */ /* 0x040fe40000410000 */
[C---:B------:R-:W-:Y:S01]  /*fdb0*/  HMMA.16816.F32.BF16 R28, R136.reuse, R142, R28 ;  /* 0x0000008e881c723c */ /* 0x040fe2000004181c */
[----:B------:R1:W-:Y:S02]  /*fdc0*/  MUFU.EX2 R192, R3 ;  /* 0x0000000300c07308 */ /* 0x0003e40000000800 */
[----:B------:R-:W3:Y:S01]  /*fdd0*/  LDSM.16.MT88.4 R140, [R202+0x5880] ;  /* 0x00588000ca8c783b */ /* 0x000ee20000004200 */
[----:B------:R-:W-:Y:S02]  /*fde0*/  FMUL.FTZ R33, R2, R33 ;  /* 0x0000002102217220 */ /* 0x000fe40000410000 */
[C---:B------:R-:W-:Y:S02]  /*fdf0*/  FMUL.FTZ R34, R0.reuse, R34 ;  /* 0x0000002200227220 */ /* 0x040fe40000410000 */
[----:B------:R-:W-:Y:S04]  /*fe00*/  FMUL.FTZ R35, R0, R35 ;  /* 0x0000002300237220 */ /* 0x000fe80000410000 */
[C---:B------:R-:W-:Y:S02]  /*fe10*/  FMUL.FTZ R36, R2.reuse, R36 ;  /* 0x0000002402247220 */ /* 0x040fe40000410000 */
[----:B------:R-:W-:Y:S01]  /*fe20*/  FMUL.FTZ R37, R2, R37 ;  /* 0x0000002502257220 */ /* 0x000fe20000410000 */
[C---:B----4-:R-:W-:Y:S03]  /*fe30*/  HMMA.16816.F32.BF16 R32, R136.reuse, R144, R32 ;  /* 0x000000908820723c */ /* 0x050fe60000041820 */
[C---:B------:R-:W-:Y:S02]  /*fe40*/  FMUL.FTZ R38, R0.reuse, R38 ;  /* 0x0000002600267220 */ /* 0x040fe40000410000 */
[----:B------:R-:W-:Y:S02]  /*fe50*/  FMUL.FTZ R39, R0, R39 ;  /* 0x0000002700277220 */ /* 0x000fe40000410000 */
[C---:B------:R-:W-:Y:S02]  /*fe60*/  FMUL.FTZ R40, R2.reuse, R40 ;  /* 0x0000002802287220 */ /* 0x040fe40000410000 */
[----:B------:R-:W-:Y:S03]  /*fe70*/  FMUL.FTZ R41, R2, R41 ;  /* 0x0000002902297220 */ /* 0x000fe60000410000 */
[C---:B------:R-:W-:Y:S01]  /*fe80*/  HMMA.16816.F32.BF16 R36, R136.reuse, R146, R36 ;  /* 0x000000928824723c */ /* 0x040fe20000041824 */
[----:B------:R-:W4:Y:S02]  /*fe90*/  LDSM.16.MT88.4 R144, [R204+0x5880] ;  /* 0x00588000cc90783b */ /* 0x000f240000004200 */
[C---:B------:R-:W-:Y:S02]  /*fea0*/  FMUL.FTZ R42, R0.reuse, R42 ;  /* 0x0000002a002a7220 */ /* 0x040fe40000410000 */
[----:B------:R-:W-:Y:S02]  /*feb0*/  FMUL.FTZ R43, R0, R43 ;  /* 0x0000002b002b7220 */ /* 0x000fe40000410000 */
[--C-:B-1----:R-:W-:Y:S02]  /*fec0*/  FFMA.FTZ R3, R178, c[0x0][0x2d0], -R168.reuse ;  /* 0x0000b400b2037a23 */ /* 0x102fe400000108a8 */
[C---:B------:R-:W-:Y:S02]  /*fed0*/  FMUL.FTZ R44, R2.reuse, R44 ;  /* 0x0000002c022c7220 */ /* 0x040fe40000410000 */
[----:B------:R1:W1:Y:S01]  /*fee0*/  MUFU.EX2 R191, R3 ;  /* 0x0000000300bf7308 */ /* 0x0002620000000800 */
[C---:B-----5:R-:W-:Y:S03]  /*fef0*/  HMMA.16816.F32.BF16 R40, R136.reuse, R148, R40 ;  /* 0x000000948828723c */ /* 0x060fe60000041828 */
[----:B------:R-:W-:Y:S02]  /*ff00*/  FMUL.FTZ R45, R2, R45 ;  /* 0x0000002d022d7220 */ /* 0x000fe40000410000 */
[C---:B------:R-:W-:Y:S02]  /*ff10*/  FMUL.FTZ R46, R0.reuse, R46 ;  /* 0x0000002e002e7220 */ /* 0x040fe40000410000 */
[----:B------:R-:W-:Y:S02]  /*ff20*/  FMUL.FTZ R47, R0, R47 ;  /* 0x0000002f002f7220 */ /* 0x000fe40000410000 */
[C---:B------:R-:W-:Y:S03]  /*ff30*/  FMUL.FTZ R48, R2.reuse, R48 ;  /* 0x0000003002307220 */ /* 0x040fe60000410000 */
[----:B------:R-:W-:Y:S02]  /*ff40*/  FMUL.FTZ R49, R2, R49 ;  /* 0x0000003102317220 */ /* 0x000fe40000410000 */
[C---:B------:R-:W-:Y:S01]  /*ff50*/  HMMA.16816.F32.BF16 R44, R136.reuse, R150, R44 ;  /* 0x00000096882c723c */ /* 0x040fe2000004182c */
[----:B------:R-:W5:Y:S02]  /*ff60*/  LDSM.16.MT88.4 R148, [R203+0x5880] ;  /* 0x00588000cb94783b */ /* 0x000f640000004200 */
[C---:B------:R-:W-:Y:S02]  /*ff70*/  FMUL.FTZ R50, R0.reuse, R50 ;  /* 0x0000003200327220 */ /* 0x040fe40000410000 */
[----:B------:R-:W-:Y:S02]  /*ff80*/  FMUL.FTZ R51, R0, R51 ;  /* 0x0000003300337220 */ /* 0x000fe40000410000 */
[C---:B------:R-:W-:Y:S02]  /*ff90*/  FMUL.FTZ R52, R2.reuse, R52 ;  /* 0x0000003402347220 */ /* 0x040fe40000410000 */
[--C-:B-1----:R-:W-:Y:S03]  /*ffa0*/  FFMA.FTZ R3, R171, c[0x0][0x2d0], -R169.reuse ;  /* 0x0000b400ab037a23 */ /* 0x102fe600000108a9 */
[C---:B---3--:R-:W-:Y:S01]  /*ffb0*/  HMMA.16816.F32.BF16 R48, R136.reuse, R140, R48 ;  /* 0x0000008c8830723c */ /* 0x048fe20000041830 */
[----:B------:R1:W-:Y:S02]  /*ffc0*/  MUFU.EX2 R190, R3 ;  /* 0x0000000300be7308 */ /* 0x0003e40000000800 */
[----:B------:R-:W-:Y:S02]  /*ffd0*/  FMUL.FTZ R53, R2, R53 ;  /* 0x0000003502357220 */ /* 0x000fe40000410000 */
[C---:B------:R-:W-:Y:S02]  /*ffe0*/  FMUL.FTZ R54, R0.reuse, R54 ;  /* 0x0000003600367220 */ /* 0x040fe40000410000 */
[----:B------:R-:W-:Y:S02]  /*fff0*/  FMUL.FTZ R55, R0, R55 ;  /* 0x0000003700377220 */ /* 0x000fe40000410000 */
[C---:B------:R-:W-:Y:S03]  /*10000*/  FMUL.FTZ R56, R2.reuse, R56 ;  /* 0x0000003802387220 */ /* 0x040fe60000410000 */
[----:B------:R-:W-:Y:S02]  /*10010*/  FMUL.FTZ R57, R2, R57 ;  /* 0x0000003902397220 */ /* 0x000fe40000410000 */
        /* <DEDUP_REMOVED lines=13> */
[----:B------:R-:W2:Y:S02]  /*100f0*/  LDSM.16.MT88.4 R144, [R202+0x7080] ;  /* 0x00708000ca90783b */ /* 0x000ea40000004200 */
[----:B------:R-:W-:Y:S02]  /*10100*/  FMUL.FTZ R65, R2, R65 ;  /* 0x0000004102417220 */ /* 0x000fe40000410000 */
[C---:B------:R-:W-:Y:S02]  /*10110*/  FMUL.FTZ R66, R0.reuse, R66 ;  /* 0x0000004200427220 */ /* 0x040fe40000410000 */
[----:B------:R-:W-:Y:S02]  /*10120*/  FMUL.FTZ R67, R0, R67 ;  /* 0x0000004300437220 */ /* 0x000fe40000410000 */
[C---:B------:R-:W-:Y:S03]  /*10130*/  FMUL.FTZ R68, R2.reuse, R68 ;  /* 0x0000004402447220 */ /* 0x040fe60000410000 */
[----:B------:R-:W-:Y:S02]  /*10140*/  FMUL.FTZ R69, R2, R69 ;  /* 0x0000004502457220 */ /* 0x000fe40000410000 */
[C---:B-----5:R-:W-:Y:S03]  /*10150*/  HMMA.16816.F32.BF16 R64, R136.reuse, R148, R64 ;  /* 0x000000948840723c */ /* 0x060fe60000041840 */
[C---:B------:R-:W-:Y:S02]  /*10160*/  FMUL.FTZ R70, R0.reuse, R70 ;  /* 0x0000004600467220 */ /* 0x040fe40000410000 */
[----:B------:R-:W-:Y:S02]  /*10170*/  FMUL.FTZ R71, R0, R71 ;  /* 0x0000004700477220 */ /* 0x000fe40000410000 */
[----:B------:R-:W-:Y:S02]  /*10180*/  FMUL.FTZ R72, R2, R72 ;  /* 0x0000004802487220 */ /* 0x000fe40000410000 */
[--C-:B-1----:R-:W-:Y:S03]  /*10190*/  FFMA.FTZ R3, R166, c[0x0][0x2d0], -R169.reuse ;  /* 0x0000b400a6037a23 */ /* 0x102fe600000108a9 */
        /* <DEDUP_REMOVED lines=17> */
[----:B-----5:R-:W-:Y:S02]  /*102b0*/  FFMA.FTZ R3, R165, c[0x0][0x2d0], -R169 ;  /* 0x0000b400a5037a23 */ /* 0x020fe400000108a9 */
[----:B------:R-:W-:Y:S02]  /*102c0*/  LDSM.16.MT88.4 R164, [R202+0x7880] ;  /* 0x00788000caa4783b */ /* 0x000fe40000004200 */
[----:B------:R5:W1:Y:S01]  /*102d0*/  MUFU.EX2 R187, R3 ;  /* 0x0000000300bb7308 */ /* 0x000a620000000800 */
[C---:B--2---:R-:W-:Y:S03]  /*102e0*/  HMMA.16816.F32.BF16 R80, R136.reuse, R144, R80 ;  /* 0x000000908850723c */ /* 0x044fe60000041850 */
[C---:B------:R-:W-:Y:S02]  /*102f0*/  FMUL.FTZ R84, R2.reuse, R84 ;  /* 0x0000005402547220 */ /* 0x040fe40000410000 */
[----:B------:R-:W-:Y:S02]  /*10300*/  FMUL.FTZ R85, R2, R85 ;  /* 0x0000005502557220 */ /* 0x000fe40000410000 */
[C---:B------:R-:W-:Y:S02]  /*10310*/  FMUL.FTZ R86, R0.reuse, R86 ;  /* 0x0000005600567220 */ /* 0x040fe40000410000 */
[----:B------:R-:W-:Y:S03]  /*10320*/  FMUL.FTZ R87, R0, R87 ;  /* 0x0000005700577220 */ /* 0x000fe60000410000 */
[C---:B------:R-:W-:Y:S02]  /*10330*/  FMUL.FTZ R88, R2.reuse, R88 ;  /* 0x0000005802587220 */ /* 0x040fe40000410000 */
[----:B------:R-:W-:Y:S02]  /*10340*/  FMUL.FTZ R89, R2, R89 ;  /* 0x0000005902597220 */ /* 0x000fe40000410000 */
[C---:B------:R-:W-:Y:S01]  /*10350*/  HMMA.16816.F32.BF16 R84, R136.reuse, R146, R84 ;  /* 0x000000928854723c */ /* 0x040fe20000041854 */
[----:B------:R-:W2:Y:S02]  /*10360*/  LDSM.16.MT88.4 R144, [R201+0x8880] ;  /* 0x00888000c990783b */ /* 0x000ea40000004200 */
[C---:B------:R-:W-:Y:S02]  /*10370*/  FMUL.FTZ R90, R0.reuse, R90 ;  /* 0x0000005a005a7220 */ /* 0x040fe40000410000 */
[----:B------:R-:W-:Y:S02]  /*10380*/  FMUL.FTZ R91, R0, R91 ;  /* 0x0000005b005b7220 */ /* 0x000fe40000410000 */
[--C-:B-----5:R-:W-:Y:S02]  /*10390*/  FFMA.FTZ R3, R179, c[0x0][0x2d0], -R168.reuse ;  /* 0x0000b400b3037a23 */ /* 0x120fe400000108a8 */
[----:B------:R-:W-:Y:S02]  /*103a0*/  LDSM.16.MT88.4 R176, [R202+0x6880] ;  /* 0x00688000cab0783b */ /* 0x000fe40000004200 */
[----:B------:R5:W2:Y:S01]  /*103b0*/  MUFU.EX2 R186, R3 ;  /* 0x0000000300ba7308 */ /* 0x000aa20000000800 */
[C---:B-1----:R-:W-:Y:S03]  /*103c0*/  HMMA.16816.F32.BF16 R88, R136.reuse, R148, R88 ;  /* 0x000000948858723c */ /* 0x042fe60000041858 */
[C---:B------:R-:W-:Y:S02]  /*103d0*/  FMUL.FTZ R92, R2.reuse, R92 ;  /* 0x0000005c025c7220 */ /* 0x040fe40000410000 */
[----:B------:R-:W-:Y:S02]  /*103e0*/  FMUL.FTZ R93, R2, R93 ;  /* 0x0000005d025d7220 */ /* 0x000fe40000410000 */
[C---:B------:R-:W-:Y:S02]  /*103f0*/  FMUL.FTZ R94, R0.reuse, R94 ;  /* 0x0000005e005e7220 */ /* 0x040fe40000410000 */
[----:B------:R-:W-:Y:S03]  /*10400*/  FMUL.FTZ R95, R0, R95 ;  /* 0x0000005f005f7220 */ /* 0x000fe60000410000 */
[C---:B------:R-:W-:Y:S02]  /*10410*/  FMUL.FTZ R96, R2.reuse, R96 ;  /* 0x0000006002607220 */ /* 0x040fe40000410000 */
[----:B------:R-:W-:Y:S02]  /*10420*/  FMUL.FTZ R97, R2, R97 ;  /* 0x0000006102617220 */ /* 0x000fe40000410000 */
[C---:B------:R-:W-:Y:S01]  /*10430*/  HMMA.16816.F32.BF16 R92, R136.reuse, R150, R92 ;  /* 0x00000096885c723c */ /* 0x040fe2000004185c */
[----:B------:R-:W1:Y:S02]  /*10440*/  LDSM.16.MT88.4 R148, [R202+0x8880] ;  /* 0x00888000ca94783b */ /* 0x000e640000004200 */
        /* <DEDUP_REMOVED lines=51> */
[--C-:B-----5:R-:W-:Y:S02]  /*10780*/  FFMA.FTZ R3, R180, c[0x0][0x2d0], -R168.reuse ;  /* 0x0000b400b4037a23 */ /* 0x120fe400000108a8 */
[----:B------:R-:W-:Y:S02]  /*10790*/  FFMA.FTZ R2, R2, R231, R227 ;  /* 0x000000e702027223 */ /* 0x000fe400000100e3 */
[----:B------:R2:W-:Y:S01]  /*107a0*/  MUFU.EX2 R185, R3 ;  /* 0x0000000300b97308 */ /* 0x0005e20000000800 */
[----:B------:R-:W-:Y:S01]  /*107b0*/  HMMA.16816.F32.BF16 R132, R136, R146, R132 ;  /* 0x000000928884723c */ /* 0x000fe20000041884 */
[----:B------:R-:W5:Y:S06]  /*107c0*/  LDSM.16.MT88.4 R144, [R201+0x6080] ;  /* 0x00608000c990783b */ /* 0x000f6c0000004200 */
[----:B------:R-:W-:Y:S02]  /*107d0*/  F2FP.BF16.PACK_AB R136, R193, R194 ;  /* 0x000000c2c188723e */ /* 0x000fe400000010ff */
[----:B------:R-:W-:Y:S03]  /*107e0*/  F2FP.BF16.PACK_AB R138, R191, R192 ;  /* 0x000000c0bf8a723e */ /* 0x000fe600000010ff */
[----:B----4-:R-:W-:Y:S02]  /*107f0*/  F2FP.BF16.PACK_AB R137, R189, R190 ;  /* 0x000000bebd89723e */ /* 0x010fe400000010ff */
[----:B------:R-:W-:Y:S07]  /*10800*/  F2FP.BF16.PACK_AB R139, R187, R188 ;  /* 0x000000bcbb8b723e */ /* 0x000fee00000010ff */
[C---:B-1----:R-:W-:Y:S03]  /*10810*/  HMMA.16816.F32.BF16 R8, R136.reuse, R148, R8 ;  /* 0x000000948808723c */ /* 0x042fe60000041808 */
[--C-:B--2---:R-:W-:Y:S02]  /*10820*/  FFMA.FTZ R3, R181, c[0x0][0x2d0], -R168.reuse ;  /* 0x0000b400b5037a23 */ /* 0x104fe400000108a8 */
[----:B------:R-:W-:Y:S02]  /*10830*/  FFMA.FTZ R168, R182, c[0x0][0x2d0], -R168 ;  /* 0x0000b400b6a87a23 */ /* 0x000fe400000108a8 */
[----:B------:R1:W-:Y:S01]  /*10840*/  MUFU.EX2 R184, R3 ;  /* 0x0000000300b87308 */ /* 0x0003e20000000800 */
[C---:B------:R-:W-:Y:S01]  /*10850*/  HMMA.16816.F32.BF16 R12, R136.reuse, R150, R12 ;  /* 0x00000096880c723c */ /* 0x040fe2000004180c */
[----:B------:R-:W2:Y:S07]  /*10860*/  LDSM.16.MT88.4 R148, [R202+0x6080] ;  /* 0x00608000ca94783b */ /* 0x000eae0000004200 */
[C---:B------:R-:W-:Y:S01]  /*10870*/  HMMA.16816.F32.BF16 R16, R136.reuse, R152, R16 ;  /* 0x000000988810723c */ /* 0x040fe20000041810 */
[----:B------:R-:W-:Y:S07]  /*10880*/  MUFU.EX2 R183, R168 ;  /* 0x000000a800b77308 */ /* 0x000fee0000000800 */
[C---:B------:R-:W-:Y:S01]  /*10890*/  HMMA.16816.F32.BF16 R20, R136.reuse, R154, R20 ;  /* 0x0000009a8814723c */ /* 0x040fe20000041814 */
[----:B------:R-:W-:Y:S03]  /*108a0*/  LDSM.16.MT88.4 R152, [R203+0x6080] ;  /* 0x00608000cb98783b */ /* 0x000fe60000004200 */
[--C-:B-1----:R-:W-:Y:S04]  /*108b0*/  FFMA.FTZ R3, R172, c[0x0][0x2d0], -R169.reuse ;  /* 0x0000b400ac037a23 */ /* 0x102fe800000108a9 */
[C---:B---3--:R-:W-:Y:S01]  /*108c0*/  HMMA.16816.F32.BF16 R24, R136.reuse, R140, R24 ;  /* 0x0000008c8818723c */ /* 0x048fe20000041818 */
[----:B------:R1:W3:Y:S07]  /*108d0*/  MUFU.EX2 R182, R3 ;  /* 0x0000000300b67308 */ /* 0x0002ee0000000800 */
[C---:B------:R-:W-:Y:S01]  /*108e0*/  HMMA.16816.F32.BF16 R28, R136.reuse, R142, R28 ;  /* 0x0000008e881c723c */ /* 0x040fe2000004181c */
[----:B------:R-:W4:Y:S07]  /*108f0*/  LDSM.16.MT88.4 R140, [R204+0x6080] ;  /* 0x00608000cc8c783b */ /* 0x000f2e0000004200 */
[C---:B------:R-:W-:Y:S08]  /*10900*/  HMMA.16816.F32.BF16 R32, R136.reuse, R156, R32 ;  /* 0x0000009c8820723c */ /* 0x040ff00000041820 */
[C---:B------:R-:W-:Y:S01]  /*10910*/  HMMA.16816.F32.BF16 R36, R136.reuse, R158, R36 ;  /* 0x0000009e8824723c */ /* 0x040fe20000041824 */
[----:B------:R-:W3:Y:S03]  /*10920*/  LDSM.16.MT88.4 R156, [R204+0x7880] ;  /* 0x00788000cc9c783b */ /* 0x000ee60000004200 */
[--C-:B-1----:R-:W-:Y:S04]  /*10930*/  FFMA.FTZ R3, R173, c[0x0][0x2d0], -R169.reuse ;  /* 0x0000b400ad037a23 */ /* 0x102fe800000108a9 */
[C---:B-----5:R-:W-:Y:S01]  /*10940*/  HMMA.16816.F32.BF16 R40, R136.reuse, R144, R40 ;  /* 0x000000908828723c */ /* 0x060fe20000041828 */
[----:B------:R1:W5:Y:S07]  /*10950*/  MUFU.EX2 R181, R3 ;  /* 0x0000000300b57308 */ /* 0x00036e0000000800 */
[C---:B------:R-:W-:Y:S01]  /*10960*/  HMMA.16816.F32.BF16 R44, R136.reuse, R146, R44 ;  /* 0x00000092882c723c */ /* 0x040fe2000004182c */
[----:B------:R-:W3:Y:S07]  /*10970*/  LDSM.16.MT88.4 R144, [R203+0x7880] ;  /* 0x00788000cb90783b */ /* 0x000eee0000004200 */
[C---:B--2---:R-:W-:Y:S08]  /*10980*/  HMMA.16816.F32.BF16 R48, R136.reuse, R148, R48 ;  /* 0x000000948830723c */ /* 0x044ff00000041830 */
[C---:B------:R-:W-:Y:S01]  /*10990*/  HMMA.16816.F32.BF16 R52, R136.reuse, R150, R52 ;  /* 0x000000968834723c */ /* 0x040fe20000041834 */
[----:B------:R-:W-:Y:S03]  /*109a0*/  LDSM.16.MT88.4 R148, [R202+0x9080] ;  /* 0x00908000ca94783b */ /* 0x000fe60000004200 */
[--C-:B-1----:R-:W-:Y:S04]  /*109b0*/  FFMA.FTZ R3, R174, c[0x0][0x2d0], -R169.reuse ;  /* 0x0000b400ae037a23 */ /* 0x102fe800000108a9 */
[C---:B----4-:R-:W-:Y:S01]  /*109c0*/  HMMA.16816.F32.BF16 R56, R136.reuse, R140, R56 ;  /* 0x0000008c8838723c */ /* 0x050fe20000041838 */
[----:B------:R1:W2:Y:S07]  /*109d0*/  MUFU.EX2 R180, R3 ;  /* 0x0000000300b47308 */ /* 0x0002ae0000000800 */
[C---:B------:R-:W-:Y:S01]  /*109e0*/  HMMA.16816.F32.BF16 R60, R136.reuse, R142, R60 ;  /* 0x0000008e883c723c */ /* 0x040fe2000004183c */
[----:B------:R-:W4:Y:S07]  /*109f0*/  LDSM.16.MT88.4 R140, [R201+0x9080] ;  /* 0x00908000c98c783b */ /* 0x000f2e0000004200 */
[C---:B------:R-:W-:Y:S08]  /*10a00*/  HMMA.16816.F32.BF16 R64, R136.reuse, R152, R64 ;  /* 0x000000988840723c */ /* 0x040ff00000041840 */
[C---:B------:R-:W-:Y:S01]  /*10a10*/  HMMA.16816.F32.BF16 R68, R136.reuse, R154, R68 ;  /* 0x0000009a8844723c */ /* 0x040fe20000041844 */
[----:B------:R-:W2:Y:S03]  /*10a20*/  LDSM.16.MT88.4 R152, [R204+0x9080] ;  /* 0x00908000cc98783b */ /* 0x000ea60000004200 */
[----:B-1----:R-:W-:Y:S04]  /*10a30*/  FFMA.FTZ R3, R175, c[0x0][0x2d0], -R169 ;  /* 0x0000b400af037a23 */ /* 0x002fe800000108a9 */
[C---:B------:R-:W-:Y:S01]  /*10a40*/  HMMA.16816.F32.BF16 R72, R136.reuse, R160, R72 ;  /* 0x000000a08848723c */ /* 0x040fe20000041848 */
[----:B------:R-:W-:Y:S01]  /*10a50*/  LDSM.16.MT88.4 R168, [R203+0x5080] ;  /* 0x00508000cba8783b */ /* 0x000fe20000004200 */
[----:B------:R1:W1:Y:S06]  /*10a60*/  MUFU.EX2 R7, R3 ;  /* 0x0000000300077308 */ /* 0x00026c0000000800 */
[C---:B------:R-:W-:Y:S01]  /*10a70*/  HMMA.16816.F32.BF16 R76, R136.reuse, R162, R76 ;  /* 0x000000a2884c723c */ /* 0x040fe2000004184c */
[----:B------:R-:W-:Y:S07]  /*10a80*/  LDSM.16.MT88.4 R160, [R202+0x5080] ;  /* 0x00508000caa0783b */ /* 0x000fee0000004200 */
[C---:B------:R-:W-:Y:S01]  /*10a90*/  HMMA.16816.F32.BF16 R80, R136.reuse, R164, R80 ;  /* 0x000000a48850723c */ /* 0x040fe20000041850 */
[----:B------:R-:W-:Y:S07]  /*10aa0*/  LDSM.16.MT88.4 R172, [R201+0x6880] ;  /* 0x00688000c9ac783b */ /* 0x000fee0000004200 */
[C---:B------:R-:W-:Y:S01]  /*10ab0*/  HMMA.16816.F32.BF16 R84, R136.reuse, R166, R84 ;  /* 0x000000a68854723c */ /* 0x040fe20000041854 */
[----:B------:R-:W-:Y:S03]  /*10ac0*/  LDSM.16.MT88.4 R164, [R204+0x5080] ;  /* 0x00508000cca4783b */ /* 0x000fe60000004200 */
[----:B-1----:R-:W-:Y:S02]  /*10ad0*/  FFMA.FTZ R3, R0, R230, R198 ;  /* 0x000000e600037223 */ /* 0x002fe400000100c6 */
[----:B------:R-:W-:Y:S02]  /*10ae0*/  FADD.FTZ R0, R226, R2 ;  /* 0x00000002e2007221 */ /* 0x000fe40000010000 */
[C---:B---3--:R-:W-:Y:S04]  /*10af0*/  HMMA.16816.F32.BF16 R88, R136.reuse, R156, R88 ;  /* 0x0000009c8858723c */ /* 0x048fe80000041858 */
[----:B------:R-:W-:Y:S02]  /*10b00*/  FADD.FTZ R2, R197, R3 ;  /* 0x00000003c5027221 */ /* 0x000fe40000010000 */
[----:B------:R-:W-:Y:S02]  /*10b10*/  FADD.FTZ R0, R221, R0 ;  /* 0x00000000dd007221 */ /* 0x000fe40000010000 */
[C---:B------:R-:W-:Y:S01]  /*10b20*/  HMMA.16816.F32.BF16 R92, R136.reuse, R158, R92 ;  /* 0x0000009e885c723c */ /* 0x040fe2000004185c */
[----:B------:R-:W-:Y:S03]  /*10b30*/  LDSM.16.MT88.4 R156, [R201+0x5080] ;  /* 0x00508000c99c783b */ /* 0x000fe60000004200 */
[----:B------:R-:W-:Y:S02]  /*10b40*/  FADD.FTZ R2, R196, R2 ;  /* 0x00000002c4027221 */ /* 0x000fe40000010000 */
[----:B------:R-:W-:Y:S02]  /*10b50*/  FADD.FTZ R0, R199, R0 ;  /* 0x00000000c7007221 */ /* 0x000fe40000010000 */
[C---:B------:R-:W-:Y:S04]  /*10b60*/  HMMA.16816.F32.BF16 R96, R136.reuse, R144, R96 ;  /* 0x000000908860723c */ /* 0x040fe80000041860 */
[----:B------:R-:W-:Y:S02]  /*10b70*/  FADD.FTZ R2, R195, R2 ;  /* 0x00000002c3027221 */ /* 0x000fe40000010000 */
[----:B------:R-:W-:Y:S02]  /*10b80*/  FADD.FTZ R0, R194, R0 ;  /* 0x00000000c2007221 */ /* 0x000fe40000010000 */
[C---:B------:R-:W-:Y:S01]  /*10b90*/  HMMA.16816.F32.BF16 R100, R136.reuse, R146, R100 ;  /* 0x000000928864723c */ /* 0x040fe20000041864 */
[----:B------:R-:W1:Y:S03]  /*10ba0*/  LDSM.16.MT88.4 R144, [R203+0x9080] ;  /* 0x00908000cb90783b */ /* 0x000e660000004200 */
[----:B------:R-:W-:Y:S02]  /*10bb0*/  FADD.FTZ R2, R190, R2 ;  /* 0x00000002be027221 */ /* 0x000fe40000010000 */
[----:B------:R-:W-:Y:S02]  /*10bc0*/  FADD.FTZ R0, R193, R0 ;  /* 0x00000000c1007221 */ /* 0x000fe40000010000 */
[C---:B----4-:R-:W-:Y:S04]  /*10bd0*/  HMMA.16816.F32.BF16 R104, R136.reuse, R140, R104 ;  /* 0x0000008c8868723c */ /* 0x050fe80000041868 */
        /* <DEDUP_REMOVED lines=12> */
[----:B-----5:R-:W-:Y:S02]  /*10ca0*/  FADD.FTZ R0, R181, R3 ;  /* 0x00000003b5007221 */ /* 0x020fe40000010000 */
[----:B------:R-:W-:Y:S02]  /*10cb0*/  FADD.FTZ R2, R184, R2 ;  /* 0x00000002b8027221 */ /* 0x000fe40000010000 */
[C---:B------:R-:W-:Y:S04]  /*10cc0*/  HMMA.16816.F32.BF16 R124, R136.reuse, R154, R124 ;  /* 0x0000009a887c723c */ /* 0x040fe8000004187c */
[----:B------:R-:W-:Y:S02]  /*10cd0*/  FADD.FTZ R0, R180, R0 ;  /* 0x00000000b4007221 */ /* 0x000fe40000010000 */
[----:B------:R-:W-:Y:S02]  /*10ce0*/  FADD.FTZ R231, R183, R2 ;  /* 0x00000002b7e77221 */ /* 0x000fe40000010000 */
[C---:B-1----:R-:W-:Y:S04]  /*10cf0*/  HMMA.16816.F32.BF16 R128, R136.reuse, R144, R128 ;  /* 0x000000908880723c */ /* 0x042fe80000041880 */
[----:B------:R-:W-:Y:S01]  /*10d00*/  FADD.FTZ R230, R7, R0 ;  /* 0x0000000007e67221 */ /* 0x000fe20000010000 */
[----:B------:R-:W-:Y:S03]  /*10d10*/  IADD3 R0, R222, -0x1, RZ ;  /* 0xffffffffde007810 */ /* 0x000fe60007ffe0ff */
[----:B------:R-:W-:Y:S04]  /*10d20*/  HMMA.16816.F32.BF16 R132, R136, R146, R132 ;  /* 0x000000928884723c */ /* 0x000fe80000041884 */
[----:B------:R-:W-:Y:S03]  /*10d30*/  MOV R222, R0 ;  /* 0x0000000000de7202 */ /* 0x000fe60000000f00 */
[----:B------:R-:W-:Y:S02]  /*10d40*/  F2FP.BF16.PACK_AB R136, R185, R186 ;  /* 0x000000bab988723e */ /* 0x000fe400000010ff */
[----:B------:R-:W-:Y:S03]  /*10d50*/  F2FP.BF16.PACK_AB R138, R183, R184 ;  /* 0x000000b8b78a723e */ /* 0x000fe600000010ff */
[----:B------:R-:W-:Y:S02]  /*10d60*/  F2FP.BF16.PACK_AB R137, R181, R182 ;  /* 0x000000b6b589723e */ /* 0x000fe400000010ff */
[----:B------:R-:W-:Y:S02]  /*10d70*/  F2FP.BF16.PACK_AB R139, R7, R180 ;  /* 0x000000b4078b723e */ /* 0x000fe400000010ff */
[----:B------:R-:W-:Y:S05]  /*10d80*/  MOV R7, R4 ;  /* 0x0000000400077202 */ /* 0x000fea0000000f00 */
[C---:B------:R-:W-:Y:S01]  /*10d90*/  HMMA.16816.F32.BF16 R140, R136.reuse, R156, R8 ;  /* 0x0000009c888c723c */ /* 0x040fe20000041808 */
        /* <DEDUP_REMOVED lines=40> */
[----:B------:R-:W-:Y:S07]  /*11020*/  HMMA.16816.F32.BF16 R132, R136, R18, R132 ;  /* 0x000000128884723c */ /* 0x000fee0000041884 */
[----:B------:R-:W-:Y:S01]  /*11030*/  MOV R136, R6 ;  /* 0x0000000600887202 */ /* 0x000fe20000000f00 */
[----:B------:R-:W-:-:S05]  /*11040*/  @P0 BRA `(.L_x_1246) ;  /* 0xffffc3e000000947 */ /* 0x000fca000383ffff */
[----:B------:R-:W2:Y:S01]  /*11050*/  LDL R3, [R1+0x4] ;  /* 0x0000040001037983 */ /* 0x000ea20000100800 */
[----:B------:R-:W-:Y:S01]  /*11060*/  IMAD.MOV.U32 R7, RZ, RZ, R4 ;  /* 0x000000ffff077224 */ /* 0x000fe200078e0004 */
[----:B------:R-:W-:Y:S01]  /*11070*/  MOV R222, R0 ;  /* 0x0000000000de7202 */ /* 0x000fe20000000f00 */
[----:B------:R-:W-:Y:S01]  /*11080*/  IMAD.MOV.U32 R136, RZ, RZ, R6 ;  /* 0x000000ffff887224 */ /* 0x000fe200078e0006 */
[----:B--2---:R-:W-:-:S07]  /*11090*/  SHF.L.U32 R3, R3, 0x7, RZ ;  /* 0x0000000703037819 */ /* 0x004fce00000006ff */
.L_x_1223:
[----:B------:R-:W2:Y:S04]  /*110a0*/  LDL R2, [R1+0x64] ;  /* 0x0000640001027983 */ /* 0x000ea80000100800 */
[----:B------:R-:W3:Y:S01]  /*110b0*/  LDL R4, [R1+0x58] ;  /* 0x0000580001047983 */ /* 0x000ee20000100800 */
[----:B------:R-:W-:Y:S01]  /*110c0*/  IMAD.MOV.U32 R6, RZ, RZ, 0x1 ;  /* 0x00000001ff067424 */ /* 0x000fe200078e00ff */
[----:B------:R-:W-:-:S02]  /*110d0*/  IADD3 R3, R3, 0x7f, RZ ;  /* 0x0000007f03037810 */ /* 0x000fc40007ffe0ff */
[----:B------:R-:W-:Y:S02]  /*110e0*/  LOP3.LUT R212, R212, 0xffffdfff, RZ, 0xc0, !PT ;  /* 0xffffdfffd4d47812 */ /* 0x000fe400078ec0ff */
[----:B------:R-:W-:-:S13]  /*110f0*/  ISETP.NE.AND P0, PT, R6, c[0x0][0x2c4], PT ;  /* 0x0000b10006007a0c */ /* 0x000fda0003f05270 */
[----:B------:R-:W-:Y:S01]  /*11100*/  @P0 IMAD.HI.U32 R0, R3, c[0x0][0x2c8], RZ ;  /* 0x0000b20003000a27 */ /* 0x000fe200078e00ff */
[----:B------:R-:W-:-:S04]  /*11110*/  @P0 LOP3.LUT R212, R212, 0x2000, RZ, 0xfc, !PT ;  /* 0x00002000d4d40812 */ /* 0x000fc800078efcff */
[----:B------:R-:W-:Y:S02]  /*11120*/  @P0 SHF.R.U32.HI R3, RZ, c[0x0][0x2cc], R0 ;  /* 0x0000b300ff030a19 */ /* 0x000fe40000011600 */
[----:B------:R-:W-:Y:S02]  /*11130*/  ISETP.LE.AND P0, PT, R6, c[0x0][0x32c], PT ;  /* 0x0000cb0006007a0c */ /* 0x000fe40003f03270 */
[----:B------:R-:W-:-:S11]  /*11140*/  LOP3.LUT R212, R212, 0xffffefff, RZ, 0xc0, !PT ;  /* 0xffffefffd4d47812 */ /* 0x000fd600078ec0ff */
[----:B------:R-:W-:Y:S02]  /*11150*/  @P0 LOP3.LUT R212, R212, 0x1000, RZ, 0xfc, !PT ;  /* 0x00001000d4d40812 */ /* 0x000fe400078efcff */
[----:B--2---:R-:W-:-:S05]  /*11160*/  IADD3 R3, R3, 0x1, R2 ;  /* 0x0000000103037810 */ /* 0x004fca0007ffe002 */
[----:B---3--:R-:W-:-:S05]  /*11170*/  IMAD.IADD R3, R3, 0x1, -R4 ;  /* 0x0000000103037824 */ /* 0x008fca00078e0a04 */
[----:B------:R-:W-:Y:S01]  /*11180*/  IADD3 R2, R3, -c[0x0][0x324], RZ ;  /* 0x8000c90003027a10 */ /* 0x000fe20007ffe0ff */
[----:B------:R-:W-:Y:S05]  /*11190*/  @!P0 BRA `(.L_x_1247) ;  /* 0x0000010000008947 */ /* 0x000fea0003800000 */
[----:B------:R-:W-:Y:S01]  /*111a0*/  MOV R0, R3 ;  /* 0x0000000300007202 */ /* 0x000fe20000000f00 */
        /* <DEDUP_REMOVED lines=9> */
.L_x_1249:
[----:B------:R-:W-:-:S13]  /*11240*/  ISETP.NE.AND P0, PT, R6, c[0x0][0x32c], PT ;  /* 0x0000cb0006007a0c */ /* 0x000fda0003f05270 */
[----:B------:R-:W-:-:S05]  /*11250*/  @P0 IMAD.HI.U32 R3, R0, c[0x0][0x330], RZ ;  /* 0x0000cc0000030a27 */ /* 0x000fca00078e00ff */
[----:B------:R-:W-:Y:S02]  /*11260*/  @P0 SHF.R.U32.HI R0, RZ, c[0x0][0x334], R3 ;  /* 0x0000cd00ff000a19 */ /* 0x000fe40000011603 */
.L_x_1250:
[----:B------:R-:W-:Y:S05]  /*11270*/  BSYNC B0 ;  /* 0x0000000000007941 */ /* 0x000fea0003800000 */
.L_x_1248:
[----:B------:R-:W-:-:S05]  /*11280*/  IMAD R0, R0, c[0x0][0x32c], RZ ;  /* 0x0000cb0000007a24 */ /* 0x000fca00078e02ff */
[----:B------:R-:W-:-:S04]  /*11290*/  IMNMX R2, R2, R0, !PT ;  /* 0x0000000002027217 */ /* 0x000fc80007800200 */
.L_x_1247:
[----:B------:R-:W-:-:S05]  /*112a0*/  IADD3 R2, R2, 0x2f, RZ ;  /* 0x0000002f02027810 */ /* 0x000fca0007ffe0ff */
[----:B------:R-:W-:-:S05]  /*112b0*/  IMAD.HI R2, R2, 0x2aaaaaab, RZ ;  /* 0x2aaaaaab02027827 */ /* 0x000fca00078e02ff */
[----:B------:R-:W-:-:S04]  /*112c0*/  SHF.R.U32.HI R236, RZ, 0x1f, R2 ;  /* 0x0000001fffec7819 */ /* 0x000fc80000011602 */
[----:B------:R-:W-:-:S04]  /*112d0*/  LEA.HI.SX32 R236, R2, R236, 0x1d ;  /* 0x000000ec02ec7211 */ /* 0x000fc800078feaff */
[----:B------:R-:W-:-:S04]  /*112e0*/  IMNMX R236, R234, R236, !PT ;  /* 0x000000eceaec7217 */ /* 0x000fc80007800200 */
[----:B------:R-:W-:-:S13]  /*112f0*/  ISETP.GE.AND P0, PT, R222, R236, PT ;  /* 0x000000ecde00720c */ /* 0x000fda0003f06270 */
[----:B------:R-:W-:Y:S05]  /*11300*/  @!P0 BRA `(.L_x_1251) ;  /* 0x000030c000008947 */ /* 0x000fea0003800000 */
[----:B------:R-:W-:Y:S01]  /*11310*/  IADD3 R0, R223, 0x40, RZ ;  /* 0x00000040df007810 */ /* 0x000fe20007ffe0ff */
[----:B------:R-:W-:Y:S01]  /*11320*/  IMAD.SHL.U32 R218, R249, 0x2, RZ ;  /* 0x00000002f9da7824 */ /* 0x000fe200078e00ff */
[----:B------:R-:W-:Y:S01]  /*11330*/  SHF.R.S32.HI R3, RZ, 0x1f, R223 ;  /* 0x0000001fff037819 */ /* 0x000fe200000114df */
[----:B------:R-:W-:Y:S01]  /*11340*/  IMAD.SHL.U32 R216, R248, 0x2, RZ ;  /* 0x00000002f8d87824 */ /* 0x000fe200078e00ff */
[----:B------:R-:W-:Y:S01]  /*11350*/  IADD3 R2, R223, 0x80, RZ ;  /* 0x00000080df027810 */ /* 0x000fe20007ffe0ff */
[----:B------:R-:W-:Y:S01]  /*11360*/  IMAD.SHL.U32 R214, R247, 0x2, RZ ;  /* 0x00000002f7d67824 */ /* 0x000fe200078e00ff */
[----:B------:R-:W-:Y:S01]  /*11370*/  ISETP.GE.AND P3, PT, R0, c[0x0][0x1d4], PT ;  /* 0x0000750000007a0c */ /* 0x000fe20003f66270 */
[C---:B------:R-:W-:Y:S01]  /*11380*/  IMAD.SHL.U32 R0, R223.reuse, 0x2, RZ ;  /* 0x00000002df007824 */ /* 0x040fe200078e00ff */
[----:B------:R-:W-:Y:S02]  /*11390*/  SHF.L.U64.HI R220, R223, 0x1, R3 ;  /* 0x00000001dfdc7819 */ /* 0x000fe40000010203 */
[----:B------:R-:W-:-:S02]  /*113a0*/  ISETP.GE.AND P4, PT, R2, c[0x0][0x1d4], PT ;  /* 0x0000750002007a0c */ /* 0x000fc40003f86270 */
[----:B------:R-:W-:Y:S02]  /*113b0*/  SHF.L.U64.HI R219, R249, 0x1, R252 ;  /* 0x00000001f9db7819 */ /* 0x000fe400000102fc */
[----:B------:R-:W-:Y:S02]  /*113c0*/  SHF.L.U64.HI R217, R248, 0x1, R251 ;  /* 0x00000001f8d97819 */ /* 0x000fe400000102fb */
[----:B------:R-:W-:Y:S02]  /*113d0*/  SHF.L.U64.HI R215, R247, 0x1, R250 ;  /* 0x00000001f7d77819 */ /* 0x000fe400000102fa */
[----:B------:R-:W-:Y:S02]  /*113e0*/  ISETP.GE.AND P2, PT, R223, c[0x0][0x1d4], PT ;  /* 0x00007500df007a0c */ /* 0x000fe40003f46270 */
.L_x_1264:
[----:B------:R-:W-:Y:S04]  /*113f0*/  DEPBAR.LE SB0, 0x0 ;  /* 0x000080000000791a */ /* 0x000fe80000000000 */
[----:B------:R-:W-:Y:S01]  /*11400*/  WARPSYNC 0xffffffff ;  /* 0xffffffff00007948 */ /* 0x000fe20003800000 */
[----:B------:R-:W-:Y:S01]  /*11410*/  BAR.SYNC.DEFER_BLOCKING 0x0 ;  /* 0x0000000000007b1d */ /* 0x000fe20000010000 */
[----:B------:R-:W-:Y:S02]  /*11420*/  ISETP.GT.AND P0, PT, R234, R222, PT ;  /* 0x000000deea00720c */ /* 0x000fe40003f04270 */
[----:B------:R-:W-:Y:S03]  /*11430*/  MOV R6, R136 ;  /* 0x0000008800067202 */ /* 0x000fe60000000f00 */
        /* <DEDUP_REMOVED lines=27> */
.L_x_1338:
[----:B------:R-:W-:-:S05]  /*115f0*/  BRA.DIV ~URZ, `(.L_x_1255) ;  /* 0x0000ae127f007947 */ /* 0x000fca000b800000 */
[----:B------:R4:W3:Y:S02]  /*11600*/  SHFL.IDX PT, R0, R19, RZ, 0x181f ;  /* 0x00181fff13007589 */ /* 0x0008e400000e0000 */
.L_x_1339:
[C---:B------:R-:W-:Y:S01]  /*11610*/  IMAD.SHL.U32 R2, R223.reuse, 0x2, RZ ;  /* 0x00000002df027824 */ /* 0x040fe200078e00ff */
[----:B------:R-:W-:Y:S02]  /*11620*/  IADD3 R24, R223, 0xc0, RZ ;  /* 0x000000c0df187810 */ /* 0x000fe40007ffe0ff */
[----:B------:R-:W-:Y:S02]  /*11630*/  LOP3.LUT P1, RZ, R212, 0x800, RZ, 0xc0, !PT ;  /* 0x00000800d4ff7812 */ /* 0x000fe4000782c0ff */
[----:B---3--:R-:W-:Y:S02]  /*11640*/  IADD3 R16, P0, R0, R2, RZ ;  /* 0x0000000200107210 */ /* 0x008fe40007f1e0ff */
[----:B------:R-:W-:Y:S03]  /*11650*/  ISETP.GE.AND P5, PT, R24, c[0x0][0x1d4], PT ;  /* 0x0000750018007a0c */ /* 0x000fe60003fa6270 */
[----:B------:R-:W-:Y:S01]  /*11660*/  IMAD.X R17, R4, 0x1, R220, P0 ;  /* 0x0000000104117824 */ /* 0x000fe200000e06dc */
[----:B------:R-:W-:Y:S04]  /*11670*/  IADD3 R10, P0, R0, R218, RZ ;  /* 0x000000da000a7210 */ /* 0x000fe80007f1e0ff */
        /* <DEDUP_REMOVED lines=16> */
.L_x_1340:
[C---:B---3--:R-:W-:Y:S01]  /*11780*/  IMAD.SHL.U32 R2, R223.reuse, 0x2, RZ ;  /* 0x00000002df027824 */ /* 0x048fe200078e00ff */
[----:B----4-:R-:W-:Y:S04]  /*11790*/  IADD3 R18, R223, 0xc0, RZ ;  /* 0x000000c0df127810 */ /* 0x010fe80007ffe0ff */
[----:B--2---:R-:W-:Y:S02]  /*117a0*/  IADD3 R16, P0, R0, R2, RZ ;  /* 0x0000000200107210 */ /* 0x004fe40007f1e0ff */
        /* <DEDUP_REMOVED lines=14> */
[----:B------:R2:W-:Y:S03]  /*11890*/  LDGSTS.E.BYPASS.LTC128B.128 [R213+0x9880], [R2.64], !P1 ;  /* 0x0988000002d57fae */ /* 0x0005e6000c901d4e */
.L_x_1253:
[----:B------:R-:W-:Y:S05]  /*118a0*/  BSYNC B0 ;  /* 0x0000000000007941 */ /* 0x000fea0003800000 */
.L_x_1252:
        /* <DEDUP_REMOVED lines=173> */
[----:B------:R1:W1:Y:S10]  /*12380*/  MUFU.TANH R139, R12 ;  /* 0x0000000c008b7308 */ /* 0x0002740000002400 */
[----:B------:R1:W1:Y:S01]  /*12390*/  MUFU.TANH R137, R13 ;  /* 0x0000000d00897308 */ /* 0x0002620000002400 */
[----:B----4-:R-:W4:Y:S01]  /*123a0*/  LDSM.16.M88.4 R8, [R205+0x5800] ;  /* 0x00580000cd08783b */ /* 0x010f220000000200 */
[----:B------:R-:W-:Y:S08]  /*123b0*/  DEPBAR.LE SB0, 0x0 ;  /* 0x000080000000791a */ /* 0x000ff00000000000 */
[----:B------:R1:W1:Y:S01]  /*123c0*/  MUFU.TANH R138, R14 ;  /* 0x0000000e008a7308 */ /* 0x0002620000002400 */
[----:B------:R-:W-:Y:S09]  /*123d0*/  BAR.SYNC.DEFER_BLOCKING 0x0 ;  /* 0x0000000000007b1d */ /* 0x000ff20000010000 */
[----:B------:R1:W1:Y:S10]  /*123e0*/  MUFU.TANH R164, R15 ;  /* 0x0000000f00a47308 */ /* 0x0002740000002400 */
[----:B------:R1:W1:Y:S10]  /*123f0*/  MUFU.TANH R172, R16 ;  /* 0x0000001000ac7308 */ /* 0x0002740000002400 */
[----:B------:R1:W1:Y:S01]  /*12400*/  MUFU.TANH R173, R17 ;  /* 0x0000001100ad7308 */ /* 0x0002620000002400 */
[C---:B----4-:R-:W-:Y:S09]  /*12410*/  HMMA.16816.F32.BF16 R24, R180.reuse, R8, R24 ;  /* 0x00000008b418723c */ /* 0x050ff20000041818 */
[----:B------:R4:W1:Y:S01]  /*12420*/  MUFU.TANH R176, R18 ;  /* 0x0000001200b07308 */ /* 0x0008620000002400 */
[----:B------:R-:W-:Y:S09]  /*12430*/  HMMA.16816.F32.BF16 R28, R180, R10, R28 ;  /* 0x0000000ab41c723c */ /* 0x000ff2000004181c */
[----:B------:R4:W1:Y:S05]  /*12440*/  MUFU.TANH R178, R19 ;  /* 0x0000001300b27308 */ /* 0x00086a0000002400 */
[----:B------:R-:W-:Y:S05]  /*12450*/  FMUL.FTZ R24, R24, c[0x0][0x320] ;  /* 0x0000c80018187a20 */ /* 0x000fea0000410000 */
        /* <DEDUP_REMOVED lines=19> */
[----:B------:R-:W-:-:S05]  /*12590*/  @!P0 BRA `(.L_x_1258) ;  /* 0x000004d000008947 */ /* 0x000fca0003800000 */
[----:B--23--:R-:W-:Y:S01]  /*125a0*/  IMAD.MOV.U32 R0, RZ, RZ, 0x1 ;  /* 0x00000001ff007424 */ /* 0x00cfe200078e00ff */
        /* <DEDUP_REMOVED lines=18> */
[----:B------:R2:W3:Y:S04]  /*126d0*/  @!P1 LDG.E R224, [R8.64] ;  /* 0x0000000e08e09981 */ /* 0x0004e8000c1e1900 */
[----:B------:R-:W-:Y:S04]  /*126e0*/  IMAD R0, R0, c[0x0][0x1e0], RZ ;  /* 0x0000780000007a24 */ /* 0x000fe800078e02ff */
[----:B------:R-:W-:Y:S04]  /*126f0*/  IMAD R0, R225, c[0x0][0x1e4], R0 ;  /* 0x00007900e1007a24 */ /* 0x000fe800078e0200 */
[----:B------:R-:W-:Y:S01]  /*12700*/  IMAD.IADD R3, R3, 0x1, R0 ;  /* 0x0000000103037824 */ /* 0x000fe200078e0200 */
[----:B--2---:R-:W-:Y:S02]  /*12710*/  IADD3 R8, -R237, 0x30, RZ ;  /* 0x00000030ed087810 */ /* 0x004fe40007ffe1ff */
[----:B---3--:R-:W-:Y:S01]  /*12720*/  SHF.R.S32.HI R9, RZ, 0x1f, R224 ;  /* 0x0000001fff097819 */ /* 0x008fe200000114e0 */
[----:B------:R-:W-:Y:S04]  /*12730*/  IMAD.WIDE.U32 R2, R224, c[0x0][0x1f0], R2 ;  /* 0x00007c00e0027a25 */ /* 0x000fe800078e0002 */
[----:B------:R-:W-:Y:S01]  /*12740*/  IMAD R9, R9, c[0x0][0x1f0], RZ ;  /* 0x00007c0009097a24 */ /* 0x000fe200078e02ff */
[----:B------:R-:W-:Y:S03]  /*12750*/  IADD3 R0, P0, R226, R2, RZ ;  /* 0x00000002e2007210 */ /* 0x000fe60007f1e0ff */
[----:B------:R-:W-:Y:S05]  /*12760*/  IMAD R9, R224, c[0x0][0x1f4], R9 ;  /* 0x00007d00e0097a24 */ /* 0x000fea00078e0209 */
[----:B------:R-:W-:Y:S02]  /*12770*/  IADD3.X R9, R245, R3, R9, P0, !PT ;  /* 0x00000003f5097210 */ /* 0x000fe400007fe409 */
[C---:B-1----:R-:W-:Y:S04]  /*12780*/  LEA R16, P0, R0.reuse, c[0x0][0x1c8], 0x1 ;  /* 0x0000720000107a11 */ /* 0x042fe800078008ff */
[----:B------:R-:W-:Y:S02]  /*12790*/  LEA.HI.X R9, R0, c[0x0][0x1cc], R9, 0x1, P0 ;  /* 0x0000730000097a11 */ /* 0x000fe400000f0c09 */
[----:B------:R-:W-:Y:S01]  /*127a0*/  ISETP.GE.AND P0, PT, R8, 0x1, PT ;  /* 0x000000010800780c */ /* 0x000fe20003f06270 */
[----:B------:R-:W-:-:S10]  /*127b0*/  BRA.DIV ~URZ, `(.L_x_1259) ;  /* 0x00009dc27f007947 */ /* 0x000fd4000b800000 */
[----:B------:R1:W2:Y:S02]  /*127c0*/  SHFL.IDX PT, R4, R9, RZ, 0x181f ;  /* 0x00181fff09047589 */ /* 0x0002a400000e0000 */
.L_x_1341:
[----:B------:R-:W-:-:S05]  /*127d0*/  BRA.DIV ~URZ, `(.L_x_1260) ;  /* 0x00009e227f007947 */ /* 0x000fca000b800000 */
[----:B------:R3:W1:Y:S02]  /*127e0*/  SHFL.IDX PT, R0, R16, RZ, 0x181f ;  /* 0x00181fff10007589 */ /* 0x00066400000e0000 */
.L_x_1342:
[C---:B------:R-:W-:Y:S01]  /*127f0*/  IMAD.SHL.U32 R2, R223.reuse, 0x2, RZ ;  /* 0x00000002df027824 */ /* 0x040fe200078e00ff */
[----:B------:R-:W-:Y:S04]  /*12800*/  IADD3 R17, R223, 0xc0, RZ ;  /* 0x000000c0df117810 */ /* 0x000fe80007ffe0ff */
[----:B-1----:R-:W-:Y:S02]  /*12810*/  @P0 IADD3 R14, P1, R0, R2, RZ ;  /* 0x00000002000e0210 */ /* 0x002fe40007f3e0ff */
[----:B------:R-:W-:Y:S03]  /*12820*/  ISETP.GE.AND P5, PT, R17, c[0x0][0x1d4], PT ;  /* 0x0000750011007a0c */ /* 0x000fe60003fa6270 */
[----:B--2---:R-:W-:Y:S01]  /*12830*/  @P0 IMAD.X R15, R4, 0x1, R220, P1 ;  /* 0x00000001040f0824 */ /* 0x004fe200008e06dc */
[----:B------:R-:W-:Y:S04]  /*12840*/  @P0 IADD3 R12, P1, R0, R218, RZ ;  /* 0x000000da000c0210 */ /* 0x000fe80007f3e0ff */
[----:B------:R-:W-:Y:S01]  /*12850*/  @!PT LDS RZ, [RZ] ;  /* 0x00000000fffff984 */ /* 0x000fe20000000800 */
[----:B------:R-:W-:Y:S01]  /*12860*/  @!PT LDS RZ, [RZ] ;  /* 0x00000000fffff984 */ /* 0x000fe20000000800 */
[----:B------:R-:W-:Y:S01]  /*12870*/  @!PT LDS RZ, [RZ] ;  /* 0x00000000fffff984 */ /* 0x000fe20000000800 */
[----:B------:R1:W-:Y:S01]  /*12880*/  @P0 LDGSTS.E.BYPASS.LTC128B.128 [R213+0xa080], [R14.64], !P2 ;  /* 0x0a0800000ed50fae */ /* 0x0003e2000d101d4e */
[----:B------:R-:W-:Y:S01]  /*12890*/  @P0 IMAD.X R13, R4, 0x1, R219, P1 ;  /* 0x00000001040d0824 */ /* 0x000fe200008e06db */
[----:B------:R-:W-:Y:S04]  /*128a0*/  @P0 IADD3 R10, P1, R0, R216, RZ ;  /* 0x000000d8000a0210 */ /* 0x000fe80007f3e0ff */
        /* <DEDUP_REMOVED lines=8> */
[----:B------:R2:W1:Y:S04]  /*12930*/  SHFL.IDX PT, R4, R9, 0x1, 0x181f ;  /* 0x00381f0009047f89 */ /* 0x00046800000e0000 */
[----:B------:R2:W3:Y:S02]  /*12940*/  SHFL.IDX PT, R0, R16, 0x1, 0x181f ;  /* 0x00381f0010007f89 */ /* 0x0004e400000e0000 */
.L_x_1343:
[C---:B-1----:R-:W-:Y:S01]  /*12950*/  IMAD.SHL.U32 R2, R223.reuse, 0x2, RZ ;  /* 0x00000002df027824 */ /* 0x042fe200078e00ff */
[----:B------:R-:W-:Y:S04]  /*12960*/  IADD3 R14, R223, 0xc0, RZ ;  /* 0x000000c0df0e7810 */ /* 0x000fe80007ffe0ff */
[----:B---3--:R-:W-:Y:S02]  /*12970*/  @P0 IADD3 R12, P1, R0, R2, RZ ;  /* 0x00000002000c0210 */ /* 0x008fe40007f3e0ff */
[----:B------:R-:W-:Y:S03]  /*12980*/  ISETP.GE.AND P5, PT, R14, c[0x0][0x1d4], PT ;  /* 0x000075000e007a0c */ /* 0x000fe60003fa6270 */
[----:B------:R-:W-:Y:S01]  /*12990*/  @P0 IMAD.X R13, R4, 0x1, R220, P1 ;  /* 0x00000001040d0824 */ /* 0x000fe200008e06dc */
        /* <DEDUP_REMOVED lines=8> */
[----:B--2---:R-:W-:Y:S01]  /*12a20*/  @P0 IMAD.X R9, R4, 0x1, R217, P1 ;  /* 0x0000000104090824 */ /* 0x004fe200008e06d9 */
[----:B------:R-:W-:Y:S04]  /*12a30*/  @P0 IADD3 R2, P1, R0, R214, RZ ;  /* 0x000000d600020210 */ /* 0x000fe80007f3e0ff */
[----:B------:R1:W-:Y:S01]  /*12a40*/  @P0 LDGSTS.E.BYPASS.LTC128B.128 [R213+0xe080], [R8.64], !P4 ;  /* 0x0e08000008d50fae */ /* 0x0003e2000e101d4e */
[----:B------:R-:W-:Y:S05]  /*12a50*/  @P0 IMAD.X R3, R4, 0x1, R215, P1 ;  /* 0x0000000104030824 */ /* 0x000fea00008e06d7 */
[----:B------:R1:W-:Y:S03]  /*12a60*/  @P0 LDGSTS.E.BYPASS.LTC128B.128 [R213+0xf880], [R2.64], !P5 ;  /* 0x0f88000002d50fae */ /* 0x0003e6000e901d4e */
.L_x_1258:
[----:B--23--:R-:W-:Y:S05]  /*12a70*/  BSYNC B0 ;  /* 0x0000000000007941 */ /* 0x00cfea0003800000 */
.L_x_1257:
[----:B-1----:R-:W-:Y:S01]  /*12a80*/  FMNMX.FTZ R2, R170, R136, !PT ;  /* 0x00000088aa027209 */ /* 0x002fe20007810000 */
        /* <DEDUP_REMOVED lines=25> */
[----:B------:R1:W2:Y:S02]  /*12c20*/  SHFL.BFLY PT, R0, R4, 0x2, 0x1f ;  /* 0x0c401f0004007f89 */ /* 0x0002a400000e0000 */
.L_x_1344:
[----:B--2---:R-:W-:Y:S01]  /*12c30*/  FMNMX.FTZ R136, R4, R0, !PT ;  /* 0x0000000004887209 */ /* 0x004fe20007810000 */
[----:B------:R-:W-:-:S05]  /*12c40*/  BRA.DIV ~URZ, `(.L_x_1263) ;  /* 0x00009b627f007947 */ /* 0x000fca000b800000 */
[----:B-1----:R-:W-:Y:S04]  /*12c50*/  SHFL.BFLY PT, R4, R8, 0x2, 0x1f ;  /* 0x0c401f0008047f89 */ /* 0x002fe800000e0000 */
[----:B------:R-:W1:Y:S02]  /*12c60*/  SHFL.BFLY PT, R2, R136, 0x1, 0x1f ;  /* 0x0c201f0088027f89 */ /* 0x000e6400000e0000 */
[----:B-1----:R-:W-:Y:S02]  /*12c70*/  FMNMX.FTZ R136, R136, R2, !PT ;  /* 0x0000000288887209 */ /* 0x002fe40007810000 */
[----:B------:R-:W-:Y:S05]  /*12c80*/  FMNMX.FTZ R4, R8, R4, !PT ;  /* 0x0000000408047209 */ /* 0x000fea0007810000 */
[----:B------:R1:W2:Y:S02]  /*12c90*/  SHFL.BFLY PT, R0, R4, 0x1, 0x1f ;  /* 0x0c201f0004007f89 */ /* 0x0002a400000e0000 */
.L_x_1345:
[C---:B------:R-:W-:Y:S01]  /*12ca0*/  FADD.FTZ R2, -R136.reuse, R6 ;  /* 0x0000000688027221 */ /* 0x040fe20000010100 */
[----:B------:R-:W-:Y:S01]  /*12cb0*/  WARPSYNC 0xffffffff ;  /* 0xffffffff00007948 */ /* 0x000fe20003800000 */
[----:B------:R-:W-:Y:S01]  /*12cc0*/  FMUL.FTZ R6, R136, c[0x0][0x2d0] ;  /* 0x0000b40088067a20 */ /* 0x000fe20000410000 */
[----:B----4-:R-:W3:Y:S01]  /*12cd0*/  LDSM.16.MT88.4 R16, [R201+0x4080] ;  /* 0x00408000c910783b */ /* 0x010ee20000004200 */
[----:B------:R-:W-:Y:S01]  /*12ce0*/  FMUL.FTZ R2, R2, c[0x0][0x2d0] ;  /* 0x0000b40002027a20 */ /* 0x000fe20000410000 */
[----:B------:R-:W-:Y:S01]  /*12cf0*/  ISETP.GT.AND P0, PT, R222, R236, PT ;  /* 0x000000ecde00720c */ /* 0x000fe20003f04270 */
[--C-:B------:R-:W-:Y:S04]  /*12d00*/  FFMA.FTZ R3, R170, c[0x0][0x2d0], -R6.reuse ;  /* 0x0000b400aa037a23 */ /* 0x100fe80000010806 */
[----:B------:R4:W-:Y:S01]  /*12d10*/  MUFU.EX2 R229, R3 ;  /* 0x0000000300e57308 */ /* 0x0009e20000000800 */
[----:B------:R-:W5:Y:S09]  /*12d20*/  LDSM.16.MT88.4 R24, [R202+0x4080] ;  /* 0x00408000ca18783b */ /* 0x000f720000004200 */
[----:B------:R-:W1:Y:S01]  /*12d30*/  MUFU.EX2 R2, R2 ;  /* 0x0000000200027308 */ /* 0x000e620000000800 */
[--C-:B----4-:R-:W-:Y:S09]  /*12d40*/  FFMA.FTZ R3, R169, c[0x0][0x2d0], -R6.reuse ;  /* 0x0000b400a9037a23 */ /* 0x110ff20000010806 */
[----:B------:R4:W-:Y:S02]  /*12d50*/  MUFU.EX2 R228, R3 ;  /* 0x0000000300e47308 */ /* 0x0009e40000000800 */
[--C-:B----4-:R-:W-:Y:S02]  /*12d60*/  FFMA.FTZ R3, R139, c[0x0][0x2d0], -R6.reuse ;  /* 0x0000b4008b037a23 */ /* 0x110fe40000010806 */
[C---:B-1----:R-:W-:Y:S06]  /*12d70*/  FMUL.FTZ R8, R2.reuse, R140 ;  /* 0x0000008c02087220 */ /* 0x042fec0000410000 */
[----:B------:R1:W-:Y:S01]  /*12d80*/  MUFU.EX2 R227, R3 ;  /* 0x0000000300e37308 */ /* 0x0003e20000000800 */
        /* <DEDUP_REMOVED lines=12> */
[----:B-12---:R-:W-:Y:S01]  /*12e50*/  FMNMX.FTZ R3, R0, R4, !PT ;  /* 0x0000000400037209 */ /* 0x006fe20007810000 */
[--C-:B------:R-:W-:Y:S02]  /*12e60*/  FFMA.FTZ R0, R137, c[0x0][0x2d0], -R6.reuse ;  /* 0x0000b40089007a23 */ /* 0x100fe40000010806 */
[C---:B------:R-:W-:Y:S02]  /*12e70*/  FMUL.FTZ R41, R2.reuse, R41 ;  /* 0x0000002902297220 */ /* 0x040fe40000410000 */
[----:B------:R-:W1:Y:S01]  /*12e80*/  MUFU.EX2 R226, R0 ;  /* 0x0000000000e27308 */ /* 0x000e620000000800 */
        /* <DEDUP_REMOVED lines=12> */
[----:B-1----:R-:W-:Y:S01]  /*12f50*/  F2FP.BF16.PACK_AB R166, R226, R227 ;  /* 0x000000e3e2a6723e */ /* 0x002fe200000010ff */
[C---:B------:R-:W-:Y:S02]  /*12f60*/  FADD.FTZ R0, -R3.reuse, R7 ;  /* 0x0000000703007221 */ /* 0x040fe40000010100 */
[----:B------:R-:W-:Y:S02]  /*12f70*/  FMUL.FTZ R7, R3, c[0x0][0x2d0] ;  /* 0x0000b40003077a20 */ /* 0x000fe40000410000 */
[----:B------:R-:W-:Y:S02]  /*12f80*/  FMUL.FTZ R0, R0, c[0x0][0x2d0] ;  /* 0x0000b40000007a20 */ /* 0x000fe40000410000 */
[--C-:B------:R-:W-:Y:S02]  /*12f90*/  FFMA.FTZ R4, R168, c[0x0][0x2d0], -R7.reuse ;  /* 0x0000b400a8047a23 */ /* 0x100fe40000010807 */
[C---:B------:R-:W-:Y:S02]  /*12fa0*/  FMUL.FTZ R68, R2.reuse, R68 ;  /* 0x0000004402447220 */ /* 0x040fe40000410000 */
[----:B------:R1:W-:Y:S01]  /*12fb0*/  MUFU.EX2 R221, R4 ;  /* 0x0000000400dd7308 */ /* 0x0003e20000000800 */
[C---:B------:R-:W-:Y:S02]  /*12fc0*/  FMUL.FTZ R69, R2.reuse, R69 ;  /* 0x0000004502457220 */ /* 0x040fe40000410000 */
[C---:B------:R-:W-:Y:S02]  /*12fd0*/  FMUL.FTZ R72, R2.reuse, R72 ;  /* 0x0000004802487220 */ /* 0x040fe40000410000 */
[C---:B------:R-:W-:Y:S02]  /*12fe0*/  FMUL.FTZ R73, R2.reuse, R73 ;  /* 0x0000004902497220 */ /* 0x040fe40000410000 */
[C---:B------:R-:W-:Y:S02]  /*12ff0*/  FMUL.FTZ R76, R2.reuse, R76 ;  /* 0x0000004c024c7220 */ /* 0x040fe40000410000 */
[C---:B------:R-:W-:Y:S01]  /*13000*/  FMUL.FTZ R77, R2.reuse, R77 ;  /* 0x0000004d024d7220 */ /* 0x040fe20000410000 */
[----:B------:R-:W2:Y:S01]  /*13010*/  MUFU.EX2 R0, R0 ;  /* 0x0000000000007308 */ /* 0x000ea20000000800 */
[C---:B------:R-:W-:Y:S02]  /*13020*/  FMUL.FTZ R80, R2.reuse, R80 ;  /* 0x0000005002507220 */ /* 0x040fe40000410000 */
[C---:B------:R-:W-:Y:S02]  /*13030*/  FMUL.FTZ R81, R2.reuse, R81 ;  /* 0x0000005102517220 */ /* 0x040fe40000410000 */
[C---:B------:R-:W-:Y:S02]  /*13040*/  FMUL.FTZ R84, R2.reuse, R84 ;  /* 0x0000005402547220 */ /* 0x040fe40000410000 */
[C---:B------:R-:W-:Y:S02]  /*13050*/  FMUL.FTZ R85, R2.reuse, R85 ;  /* 0x0000005502557220 */ /* 0x040fe40000410000 */
[C---:B------:R-:W-:Y:S02]  /*13060*/  FMUL.FTZ R88, R2.reuse, R88 ;  /* 0x0000005802587220 */ /* 0x040fe40000410000 */
[C---:B------:R-:W-:Y:S02]  /*13070*/  FMUL.FTZ R89, R2.reuse, R89 ;  /* 0x0000005902597220 */ /* 0x040fe40000410000 */
[C---:B------:R-:W-:Y:S02]  /*13080*/  FMUL.FTZ R92, R2.reuse, R92 ;  /* 0x0000005c025c7220 */ /* 0x040fe40000410000 */
[--C-:B-1----:R-:W-:Y:S02]  /*13090*/  FFMA.FTZ R4, R171, c[0x0][0x2d0], -R7.reuse ;  /* 0x0000b400ab047a23 */ /* 0x102fe40000010807 */
[----:B------:R-:W-:Y:S01]  /*130a0*/  LDSM.16.MT88.4 R168, [R202+0x7880] ;  /* 0x00788000caa8783b */ /* 0x000fe20000004200 */
[C---:B------:R-:W-:Y:S01]  /*130b0*/  FMUL.FTZ R93, R2.reuse, R93 ;  /* 0x0000005d025d7220 */ /* 0x040fe20000410000 */
[----:B------:R-:W1:Y:S01]  /*130c0*/  MUFU.EX2 R199, R4 ;  /* 0x0000000400c77308 */ /* 0x000e620000000800 */
[C---:B------:R-:W-:Y:S02]  /*130d0*/  FMUL.FTZ R96, R2.reuse, R96 ;  /* 0x0000006002607220 */ /* 0x040fe40000410000 */
[----:B------:R-:W-:Y:S02]  /*130e0*/  FMUL.FTZ R97, R2, R97 ;  /* 0x0000006102617220 */ /* 0x000fe40000410000 */
[C---:B--2---:R-:W-:Y:S02]  /*130f0*/  FMUL.FTZ R10, R0.reuse, R142 ;  /* 0x0000008e000a7220 */ /* 0x044fe40000410000 */
[C---:B------:R-:W-:Y:S02]  /*13100*/  FMUL.FTZ R11, R0.reuse, R143 ;  /* 0x0000008f000b7220 */ /* 0x040fe40000410000 */
[C---:B------:R-:W-:Y:S01]  /*13110*/  FMUL.FTZ R14, R0.reuse, R146 ;  /* 0x00000092000e7220 */ /* 0x040fe20000410000 */
[----:B------:R-:W2:Y:S01]  /*13120*/  LDSM.16.MT88.4 R140, [R204+0x4080] ;  /* 0x00408000cc8c783b */ /* 0x000ea20000004200 */
[C---:B------:R-:W-:Y:S02]  /*13130*/  FMUL.FTZ R15, R0.reuse, R147 ;  /* 0x00000093000f7220 */ /* 0x040fe40000410000 */
[C---:B------:R-:W-:Y:S02]  /*13140*/  FMUL.FTZ R22, R0.reuse, R154 ;  /* 0x0000009a00167220 */ /* 0x040fe40000410000 */
[C---:B------:R-:W-:Y:S02]  /*13150*/  FMUL.FTZ R23, R0.reuse, R155 ;  /* 0x0000009b00177220 */ /* 0x040fe40000410000 */
[C---:B------:R-:W-:Y:S01]  /*13160*/  FMUL.FTZ R30, R0.reuse, R162 ;  /* 0x000000a2001e7220 */ /* 0x040fe20000410000 */
[----:B------:R-:W4:Y:S01]  /*13170*/  LDSM.16.MT88.4 R144, [R203+0x4080] ;  /* 0x00408000cb90783b */ /* 0x000f220000004200 */
[C---:B------:R-:W-:Y:S02]  /*13180*/  FMUL.FTZ R31, R0.reuse, R163 ;  /* 0x000000a3001f7220 */ /* 0x040fe40000410000 */
[C---:B------:R-:W-:Y:S02]  /*13190*/  FMUL.FTZ R34, R0.reuse, R34 ;  /* 0x0000002200227220 */ /* 0x040fe40000410000 */
[----:B------:R-:W-:Y:S01]  /*131a0*/  FMUL.FTZ R35, R0, R35 ;  /* 0x0000002300237220 */ /* 0x000fe20000410000 */
[----:B-1----:R-:W-:Y:S01]  /*131b0*/  F2FP.BF16.PACK_AB R165, R199, R221 ;  /* 0x000000ddc7a5723e */ /* 0x002fe200000010ff */
[--C-:B------:R-:W-:Y:S01]  /*131c0*/  FFMA.FTZ R4, R138, c[0x0][0x2d0], -R7.reuse ;  /* 0x0000b4008a047a23 */ /* 0x100fe20000010807 */
[----:B------:R-:W-:Y:S01]  /*131d0*/  LDSM.16.MT88.4 R152, [R202+0x4880] ;  /* 0x00488000ca98783b */ /* 0x000fe20000004200 */
[C---:B------:R-:W-:Y:S02]  /*131e0*/  FMUL.FTZ R38, R0.reuse, R38 ;  /* 0x0000002600267220 */ /* 0x040fe40000410000 */
[----:B------:R1:W-:Y:S01]  /*131f0*/  MUFU.EX2 R198, R4 ;  /* 0x0000000400c67308 */ /* 0x0003e20000000800 */
[C---:B------:R-:W-:Y:S02]  /*13200*/  FMUL.FTZ R39, R0.reuse, R39 ;  /* 0x0000002700277220 */ /* 0x040fe40000410000 */
[C---:B------:R-:W-:Y:S02]  /*13210*/  FMUL.FTZ R42, R0.reuse, R42 ;  /* 0x0000002a002a7220 */ /* 0x040fe40000410000 */
[----:B------:R-:W-:Y:S01]  /*13220*/  LDSM.16.MT88.4 R160, [R203+0x4880] ;  /* 0x00488000cba0783b */ /* 0x000fe20000004200 */
        /* <DEDUP_REMOVED lines=9> */
[--C-:B-1----:R-:W-:Y:S01]  /*132c0*/  FFMA.FTZ R4, R164, c[0x0][0x2d0], -R7.reuse ;  /* 0x0000b400a4047a23 */ /* 0x102fe20000010807 */
[----:B------:R-:W-:Y:S01]  /*132d0*/  F2FP.BF16.PACK_AB R164, R228, R229 ;  /* 0x000000e5e4a4723e */ /* 0x000fe200000010ff */
        /* <DEDUP_REMOVED lines=15> */
[--C-:B------:R-:W-:Y:S02]  /*133d0*/  FFMA.FTZ R4, R172, c[0x0][0x2d0], -R6.reuse ;  /* 0x0000b400ac047a23 */ /* 0x100fe40000010806 */
[C---:B------:R-:W-:Y:S02]  /*133e0*/  FMUL.FTZ R87, R0.reuse, R87 ;  /* 0x0000005700577220 */ /* 0x040fe40000410000 */
[----:B------:R1:W-:Y:S01]  /*133f0*/  MUFU.EX2 R196, R4 ;  /* 0x0000000400c47308 */ /* 0x0003e20000000800 */
[C---:B------:R-:W-:Y:S01]  /*13400*/  FMUL.FTZ R90, R0.reuse, R90 ;  /* 0x0000005a005a7220 */ /* 0x040fe20000410000 */
[C---:B---3--:R-:W-:Y:S05]  /*13410*/  HMMA.16816.F32.BF16 R8, R164.reuse, R16, R8 ;  /* 0x00000010a408723c */ /* 0x048fea0000041808 */
[----:B------:R-:W-:Y:S02]  /*13420*/  FMUL.FTZ R91, R0, R91 ;  /* 0x0000005b005b7220 */ /* 0x000fe40000410000 */
[C---:B------:R-:W-:Y:S01]  /*13430*/  FMUL.FTZ R16, R2.reuse, R148 ;  /* 0x0000009402107220 */ /* 0x040fe20000410000 */
[C---:B------:R-:W-:Y:S04]  /*13440*/  HMMA.16816.F32.BF16 R12, R164.reuse, R18, R12 ;  /* 0x00000012a40c723c */ /* 0x040fe8000004180c */
[----:B------:R-:W-:Y:S02]  /*13450*/  FMUL.FTZ R17, R2, R149 ;  /* 0x0000009502117220 */ /* 0x000fe40000410000 */
[C---:B------:R-:W-:Y:S02]  /*13460*/  FMUL.FTZ R94, R0.reuse, R94 ;  /* 0x0000005e005e7220 */ /* 0x040fe40000410000 */
[C---:B------:R-:W-:Y:S04]  /*13470*/  FMUL.FTZ R18, R0.reuse, R150 ;  /* 0x0000009600127220 */ /* 0x040fe80000410000 */
[C---:B------:R-:W-:Y:S02]  /*13480*/  FMUL.FTZ R19, R0.reuse, R151 ;  /* 0x0000009700137220 */ /* 0x040fe40000410000 */
[----:B------:R-:W3:Y:S01]  /*13490*/  LDSM.16.MT88.4 R148, [R201+0x5880] ;  /* 0x00588000c994783b */ /* 0x000ee20000004200 */
[--C-:B-1----:R-:W-:Y:S02]  /*134a0*/  FFMA.FTZ R4, R173, c[0x0][0x2d0], -R6.reuse ;  /* 0x0000b400ad047a23 */ /* 0x102fe40000010806 */
[C---:B------:R-:W-:Y:S02]  /*134b0*/  FMUL.FTZ R95, R0.reuse, R95 ;  /* 0x0000005f005f7220 */ /* 0x040fe40000410000 */
[C---:B-----5:R-:W-:Y:S01]  /*134c0*/  HMMA.16816.F32.BF16 R16, R164.reuse, R24, R16 ;  /* 0x00000018a410723c */ /* 0x060fe20000041810 */
[----:B------:R1:W5:Y:S02]  /*134d0*/  MUFU.EX2 R195, R4 ;  /* 0x0000000400c37308 */ /* 0x0003640000000800 */
[C---:B------:R-:W-:Y:S02]  /*134e0*/  FMUL.FTZ R98, R0.reuse, R98 ;  /* 0x0000006200627220 */ /* 0x040fe40000410000 */
[----:B------:R-:W-:Y:S02]  /*134f0*/  FMUL.FTZ R99, R0, R99 ;  /* 0x0000006300637220 */ /* 0x000fe40000410000 */
[C---:B------:R-:W-:Y:S01]  /*13500*/  FMUL.FTZ R24, R2.reuse, R156 ;  /* 0x0000009c02187220 */ /* 0x040fe20000410000 */
[C---:B------:R-:W-:Y:S04]  /*13510*/  HMMA.16816.F32.BF16 R20, R164.reuse, R26, R20 ;  /* 0x0000001aa414723c */ /* 0x040fe80000041814 */
[C---:B------:R-:W-:Y:S02]  /*13520*/  FMUL.FTZ R25, R2.reuse, R157 ;  /* 0x0000009d02197220 */ /* 0x040fe40000410000 */
[----:B------:R-:W-:Y:S02]  /*13530*/  FMUL.FTZ R100, R2, R100 ;  /* 0x0000006402647220 */ /* 0x000fe40000410000 */
[C---:B------:R-:W-:Y:S04]  /*13540*/  FMUL.FTZ R26, R0.reuse, R158 ;  /* 0x0000009e001a7220 */ /* 0x040fe80000410000 */
[----:B------:R-:W-:Y:S02]  /*13550*/  FMUL.FTZ R27, R0, R159 ;  /* 0x0000009f001b7220 */ /* 0x000fe40000410000 */
[----:B------:R-:W-:Y:S01]  /*13560*/  LDSM.16.MT88.4 R156, [R204+0x4880] ;  /* 0x00488000cc9c783b */ /* 0x000fe20000004200 */
[----:B------:R-:W-:Y:S02]  /*13570*/  FMUL.FTZ R101, R2, R101 ;  /* 0x0000006502657220 */ /* 0x000fe40000410000 */
[--C-:B-1----:R-:W-:Y:S02]  /*13580*/  FFMA.FTZ R4, R174, c[0x0][0x2d0], -R6.reuse ;  /* 0x0000b400ae047a23 */ /* 0x102fe40000010806 */
[C---:B--2---:R-:W-:Y:S02]  /*13590*/  HMMA.16816.F32.BF16 R24, R164.reuse, R140, R24 ;  /* 0x0000008ca418723c */ /* 0x044fe40000041818 */
[----:B------:R1:W-:Y:S01]  /*135a0*/  MUFU.EX2 R194, R4 ;  /* 0x0000000400c27308 */ /* 0x0003e20000000800 */
[C---:B------:R-:W-:Y:S02]  /*135b0*/  FMUL.FTZ R102, R0.reuse, R102 ;  /* 0x0000006600667220 */ /* 0x040fe40000410000 */
[----:B------:R-:W-:Y:S02]  /*135c0*/  FMUL.FTZ R103, R0, R103 ;  /* 0x0000006700677220 */ /* 0x000fe40000410000 */
[C---:B------:R-:W-:Y:S01]  /*135d0*/  FMUL.FTZ R104, R2.reuse, R104 ;  /* 0x0000006802687220 */ /* 0x040fe20000410000 */
[C---:B------:R-:W-:Y:S01]  /*135e0*/  HMMA.16816.F32.BF16 R28, R164.reuse, R142, R28 ;  /* 0x0000008ea41c723c */ /* 0x040fe2000004181c */
[----:B------:R-:W2:Y:S03]  /*135f0*/  LDSM.16.MT88.4 R140, [R202+0x5880] ;  /* 0x00588000ca8c783b */ /* 0x000ea60000004200 */
[----:B------:R-:W-:Y:S02]  /*13600*/  FMUL.FTZ R105, R2, R105 ;  /* 0x0000006902697220 */ /* 0x000fe40000410000 */
[C---:B------:R-:W-:Y:S02]  /*13610*/  FMUL.FTZ R106, R0.reuse, R106 ;  /* 0x0000006a006a7220 */ /* 0x040fe40000410000 */
[C---:B----4-:R-:W-:Y:S04]  /*13620*/  HMMA.16816.F32.BF16 R32, R164.reuse, R144, R32 ;  /* 0x00000090a420723c */ /* 0x050fe80000041820 */
[----:B------:R-:W-:Y:S02]  /*13630*/  FMUL.FTZ R107, R0, R107 ;  /* 0x0000006b006b7220 */ /* 0x000fe40000410000 */
[C---:B------:R-:W-:Y:S02]  /*13640*/  FMUL.FTZ R108, R2.reuse, R108 ;  /* 0x0000006c026c7220 */ /* 0x040fe40000410000 */
[C---:B------:R-:W-:Y:S01]  /*13650*/  HMMA.16816.F32.BF16 R36, R164.reuse, R146, R36 ;  /* 0x00000092a424723c */ /* 0x040fe20000041824 */
[----:B------:R-:W4:Y:S03]  /*13660*/  LDSM.16.MT88.4 R144, [R204+0x5880] ;  /* 0x00588000cc90783b */ /* 0x000f260000004200 */
[--C-:B-1----:R-:W-:Y:S02]  /*13670*/  FFMA.FTZ R4, R175, c[0x0][0x2d0], -R6.reuse ;  /* 0x0000b400af047a23 */ /* 0x102fe40000010806 */
[----:B------:R-:W-:Y:S02]  /*13680*/  FMUL.FTZ R109, R2, R109 ;  /* 0x0000006d026d7220 */ /* 0x000fe40000410000 */
[C---:B---3--:R-:W-:Y:S01]  /*13690*/  HMMA.16816.F32.BF16 R40, R164.reuse, R148, R40 ;  /* 0x00000094a428723c */ /* 0x048fe20000041828 */
[----:B------:R-:W-:Y:S01]  /*136a0*/  LDSM.16.MT88.4 R172, [R201+0x6880] ;  /* 0x00688000c9ac783b */ /* 0x000fe20000004200 */
[----:B------:R1:W-:Y:S02]  /*136b0*/  MUFU.EX2 R193, R4 ;  /* 0x0000000400c17308 */ /* 0x0003e40000000800 */
[C---:B------:R-:W-:Y:S02]  /*136c0*/  FMUL.FTZ R110, R0.reuse, R110 ;  /* 0x0000006e006e7220 */ /* 0x040fe40000410000 */
[----:B------:R-:W-:Y:S02]  /*136d0*/  FMUL.FTZ R111, R0, R111 ;  /* 0x0000006f006f7220 */ /* 0x000fe40000410000 */
[C---:B------:R-:W-:Y:S01]  /*136e0*/  HMMA.16816.F32.BF16 R44, R164.reuse, R150, R44 ;  /* 0x00000096a42c723c */ /* 0x040fe2000004182c */
[----:B------:R-:W3:Y:S03]  /*136f0*/  LDSM.16.MT88.4 R148, [R203+0x5880] ;  /* 0x00588000cb94783b */ /* 0x000ee60000004200 */
        /* <DEDUP_REMOVED lines=9> */
[--C-:B-1----:R-:W-:Y:S02]  /*13790*/  FFMA.FTZ R4, R176, c[0x0][0x2d0], -R7.reuse ;  /* 0x0000b400b0047a23 */ /* 0x102fe40000010807 */
[C---:B------:R-:W-:Y:S02]  /*137a0*/  FMUL.FTZ R118, R0.reuse, R118 ;  /* 0x0000007600767220 */ /* 0x040fe40000410000 */
[C---:B----4-:R-:W-:Y:S01]  /*137b0*/  HMMA.16816.F32.BF16 R56, R164.reuse, R144, R56 ;  /* 0x00000090a438723c */ /* 0x050fe20000041838 */
[----:B------:R1:W-:Y:S03]  /*137c0*/  MUFU.EX2 R192, R4 ;  /* 0x0000000400c07308 */ /* 0x0003e60000000800 */
[----:B------:R-:W-:Y:S02]  /*137d0*/  FMUL.FTZ R119, R0, R119 ;  /* 0x0000007700777220 */ /* 0x000fe40000410000 */
[C---:B------:R-:W-:Y:S02]  /*137e0*/  FMUL.FTZ R120, R2.reuse, R120 ;  /* 0x0000007802787220 */ /* 0x040fe40000410000 */
[C---:B------:R-:W-:Y:S01]  /*137f0*/  HMMA.16816.F32.BF16 R60, R164.reuse, R146, R60 ;  /* 0x00000092a43c723c */ /* 0x040fe2000004183c */
[----:B------:R-:W4:Y:S03]  /*13800*/  LDSM.16.MT88.4 R144, [R202+0x7080] ;  /* 0x00708000ca90783b */ /* 0x000f260000004200 */
[----:B------:R-:W-:Y:S02]  /*13810*/  FMUL.FTZ R121, R2, R121 ;  /* 0x0000007902797220 */ /* 0x000fe40000410000 */
[C---:B------:R-:W-:Y:S02]  /*13820*/  FMUL.FTZ R122, R0.reuse, R122 ;  /* 0x0000007a007a7220 */ /* 0x040fe40000410000 */
[C---:B---3--:R-:W-:Y:S04]  /*13830*/  HMMA.16816.F32.BF16 R64, R164.reuse, R148, R64 ;  /* 0x00000094a440723c */ /* 0x048fe80000041840 */
[----:B------:R-:W-:Y:S02]  /*13840*/  FMUL.FTZ R123, R0, R123 ;  /* 0x0000007b007b7220 */ /* 0x000fe40000410000 */
[----:B------:R-:W-:Y:S02]  /*13850*/  FMUL.FTZ R124, R2, R124 ;  /* 0x0000007c027c7220 */ /* 0x000fe40000410000 */
[C---:B------:R-:W-:Y:S01]  /*13860*/  HMMA.16816.F32.BF16 R68, R164.reuse, R150, R68 ;  /* 0x00000096a444723c */ /* 0x040fe20000041844 */
[----:B------:R-:W3:Y:S03]  /*13870*/  LDSM.16.MT88.4 R148, [R204+0x7080] ;  /* 0x00708000cc94783b */ /* 0x000ee60000004200 */
[--C-:B-1----:R-:W-:Y:S02]  /*13880*/  FFMA.FTZ R4, R178, c[0x0][0x2d0], -R7.reuse ;  /* 0x0000b400b2047a23 */ /* 0x102fe40000010807 */
[----:B------:R-:W-:Y:S02]  /*13890*/  FMUL.FTZ R125, R2, R125 ;  /* 0x0000007d027d7220 */ /* 0x000fe40000410000 */
[----:B------:R1:W1:Y:S01]  /*138a0*/  MUFU.EX2 R191, R4 ;  /* 0x0000000400bf7308 */ /* 0x0002620000000800 */
        /* <DEDUP_REMOVED lines=13> */
[----:B-1----:R-:W-:Y:S02]  /*13980*/  FFMA.FTZ R4, R177, c[0x0][0x2d0], -R7 ;  /* 0x0000b400b1047a23 */ /* 0x002fe40000010807 */
[----:B------:R-:W-:Y:S02]  /*13990*/  FMUL.FTZ R133, R2, R133 ;  /* 0x0000008502857220 */ /* 0x000fe40000410000 */
[C---:B---3--:R-:W-:Y:S01]  /*139a0*/  HMMA.16816.F32.BF16 R88, R164.reuse, R148, R88 ;  /* 0x00000094a458723c */ /* 0x048fe20000041858 */
[----:B------:R1:W-:Y:S03]  /*139b0*/  MUFU.EX2 R190, R4 ;  /* 0x0000000400be7308 */ /* 0x0003e60000000800 */
[C---:B------:R-:W-:Y:S02]  /*139c0*/  FMUL.FTZ R134, R0.reuse, R134 ;  /* 0x0000008600867220 */ /* 0x040fe40000410000 */
[----:B------:R-:W-:Y:S02]  /*139d0*/  FMUL.FTZ R135, R0, R135 ;  /* 0x0000008700877220 */ /* 0x000fe40000410000 */
[C---:B------:R-:W-:Y:S01]  /*139e0*/  HMMA.16816.F32.BF16 R92, R164.reuse, R150, R92 ;  /* 0x00000096a45c723c */ /* 0x040fe2000004185c */
[----:B------:R-:W3:Y:S03]  /*139f0*/  LDSM.16.MT88.4 R148, [R202+0x8880] ;  /* 0x00888000ca94783b */ /* 0x000ee60000004200 */
[----:B------:R-:W-:Y:S02]  /*13a00*/  FFMA.FTZ R2, R2, R231, R229 ;  /* 0x000000e702027223 */ /* 0x000fe400000100e5 */
[----:B------:R-:W-:Y:S02]  /*13a10*/  FFMA.FTZ R0, R0, R230, R221 ;  /* 0x000000e600007223 */ /* 0x000fe400000100dd */
[C---:B--2---:R-:W-:Y:S08]  /*13a20*/  HMMA.16816.F32.BF16 R96, R164.reuse, R140, R96 ;  /* 0x0000008ca460723c */ /* 0x044ff00000041860 */
[C---:B------:R-:W-:Y:S01]  /*13a30*/  HMMA.16816.F32.BF16 R100, R164.reuse, R142, R100 ;  /* 0x0000008ea464723c */ /* 0x040fe20000041864 */
[----:B------:R-:W2:Y:S03]  /*13a40*/  LDSM.16.MT88.4 R140, [R204+0x8880] ;  /* 0x00888000cc8c783b */ /* 0x000ea60000004200 */
[--C-:B-1----:R-:W-:Y:S04]  /*13a50*/  FFMA.FTZ R4, R179, c[0x0][0x2d0], -R7.reuse ;  /* 0x0000b400b3047a23 */ /* 0x102fe80000010807 */
[C---:B----4-:R-:W-:Y:S01]  /*13a60*/  HMMA.16816.F32.BF16 R104, R164.reuse, R144, R104 ;  /* 0x00000090a468723c */ /* 0x050fe20000041868 */
[----:B------:R-:W-:Y:S01]  /*13a70*/  LDSM.16.MT88.4 R176, [R202+0x6880] ;  /* 0x00688000cab0783b */ /* 0x000fe20000004200 */
[----:B------:R1:W4:Y:S06]  /*13a80*/  MUFU.EX2 R189, R4 ;  /* 0x0000000400bd7308 */ /* 0x00032c0000000800 */
[C---:B------:R-:W-:Y:S01]  /*13a90*/  HMMA.16816.F32.BF16 R108, R164.reuse, R146, R108 ;  /* 0x00000092a46c723c */ /* 0x040fe2000004186c */
[----:B------:R-:W4:Y:S07]  /*13aa0*/  LDSM.16.MT88.4 R144, [R203+0x8880] ;  /* 0x00888000cb90783b */ /* 0x000f2e0000004200 */
[C---:B---3--:R-:W-:Y:S08]  /*13ab0*/  HMMA.16816.F32.BF16 R112, R164.reuse, R148, R112 ;  /* 0x00000094a470723c */ /* 0x048ff00000041870 */
[C---:B------:R-:W-:Y:S01]  /*13ac0*/  HMMA.16816.F32.BF16 R116, R164.reuse, R150, R116 ;  /* 0x00000096a474723c */ /* 0x040fe20000041874 */
[----:B------:R-:W3:Y:S03]  /*13ad0*/  LDSM.16.MT88.4 R148, [R201+0x4880] ;  /* 0x00488000c994783b */ /* 0x000ee60000004200 */
[--C-:B-1----:R-:W-:Y:S04]  /*13ae0*/  FFMA.FTZ R4, R180, c[0x0][0x2d0], -R6.reuse ;  /* 0x0000b400b4047a23 */ /* 0x102fe80000010806 */
[----:B------:R1:W-:Y:S01]  /*13af0*/  MUFU.EX2 R188, R4 ;  /* 0x0000000400bc7308 */ /* 0x0003e20000000800 */
[C---:B--2---:R-:W-:Y:S07]  /*13b00*/  HMMA.16816.F32.BF16 R120, R164.reuse, R140, R120 ;  /* 0x0000008ca478723c */ /* 0x044fee0000041878 */
[----:B-----5:R-:W-:Y:S01]  /*13b10*/  F2FP.BF16.PACK_AB R140, R195, R196 ;  /* 0x000000c4c38c723e */ /* 0x020fe200000010ff */
[C---:B------:R-:W-:Y:S04]  /*13b20*/  HMMA.16816.F32.BF16 R124, R164.reuse, R142, R124 ;  /* 0x0000008ea47c723c */ /* 0x040fe8000004187c */
[----:B------:R-:W-:Y:S03]  /*13b30*/  F2FP.BF16.PACK_AB R141, R191, R192 ;  /* 0x000000c0bf8d723e */ /* 0x000fe600000010ff */
[----:B------:R-:W-:Y:S01]  /*13b40*/  F2FP.BF16.PACK_AB R142, R193, R194 ;  /* 0x000000c2c18e723e */ /* 0x000fe200000010ff */
[C---:B----4-:R-:W-:Y:S04]  /*13b50*/  HMMA.16816.F32.BF16 R128, R164.reuse, R144, R128 ;  /* 0x00000090a480723c */ /* 0x050fe80000041880 */
[----:B------:R-:W-:Y:S01]  /*13b60*/  F2FP.BF16.PACK_AB R143, R189, R190 ;  /* 0x000000bebd8f723e */ /* 0x000fe200000010ff */
[--C-:B-1----:R-:W-:Y:S03]  /*13b70*/  FFMA.FTZ R4, R182, c[0x0][0x2d0], -R6.reuse ;  /* 0x0000b400b6047a23 */ /* 0x102fe60000010806 */
[----:B------:R-:W-:Y:S01]  /*13b80*/  HMMA.16816.F32.BF16 R132, R164, R146, R132 ;  /* 0x00000092a484723c */ /* 0x000fe20000041884 */
[----:B------:R-:W1:Y:S01]  /*13b90*/  LDSM.16.MT88.4 R144, [R201+0x6080] ;  /* 0x00608000c990783b */ /* 0x000e620000004200 */
[----:B------:R2:W4:Y:S06]  /*13ba0*/  MUFU.EX2 R182, R4 ;  /* 0x0000000400b67308 */ /* 0x00052c0000000800 */
[C---:B---3--:R-:W-:Y:S01]  /*13bb0*/  HMMA.16816.F32.BF16 R8, R140.reuse, R148, R8 ;  /* 0x000000948c08723c */ /* 0x048fe20000041808 */
[----:B------:R-:W-:Y:S07]  /*13bc0*/  LDSM.16.MT88.4 R164, [R201+0x7880] ;  /* 0x00788000c9a4783b */ /* 0x000fee0000004200 */
[C---:B------:R-:W-:Y:S01]  /*13bd0*/  HMMA.16816.F32.BF16 R12, R140.reuse, R150, R12 ;  /* 0x000000968c0c723c */ /* 0x040fe2000004180c */
[----:B------:R-:W3:Y:S07]  /*13be0*/  LDSM.16.MT88.4 R148, [R202+0x6080] ;  /* 0x00608000ca94783b */ /* 0x000eee0000004200 */
[C---:B------:R-:W-:Y:S04]  /*13bf0*/  HMMA.16816.F32.BF16 R16, R140.reuse, R152, R16 ;  /* 0x000000988c10723c */ /* 0x040fe80000041810 */
[--C-:B--2---:R-:W-:Y:S04]  /*13c00*/  FFMA.FTZ R4, R181, c[0x0][0x2d0], -R6.reuse ;  /* 0x0000b400b5047a23 */ /* 0x104fe80000010806 */
[C---:B------:R-:W-:Y:S01]  /*13c10*/  HMMA.16816.F32.BF16 R20, R140.reuse, R154, R20 ;  /* 0x0000009a8c14723c */ /* 0x040fe20000041814 */
[----:B------:R-:W2:Y:S01]  /*13c20*/  LDSM.16.MT88.4 R152, [R204+0x6080] ;  /* 0x00608000cc98783b */ /* 0x000ea20000004200 */
[----:B------:R5:W-:Y:S06]  /*13c30*/  MUFU.EX2 R181, R4 ;  /* 0x0000000400b57308 */ /* 0x000bec0000000800 */
[C---:B------:R-:W-:Y:S08]  /*13c40*/  HMMA.16816.F32.BF16 R24, R140.reuse, R156, R24 ;  /* 0x0000009c8c18723c */ /* 0x040ff00000041818 */
[C---:B------:R-:W-:Y:S01]  /*13c50*/  HMMA.16816.F32.BF16 R28, R140.reuse, R158, R28 ;  /* 0x0000009e8c1c723c */ /* 0x040fe2000004181c */
[----:B------:R-:W2:Y:S07]  /*13c60*/  LDSM.16.MT88.4 R156, [R203+0x6080] ;  /* 0x00608000cb9c783b */ /* 0x000eae0000004200 */
[C---:B------:R-:W-:Y:S04]  /*13c70*/  HMMA.16816.F32.BF16 R32, R140.reuse, R160, R32 ;  /* 0x000000a08c20723c */ /* 0x040fe80000041820 */
[----:B-----5:R-:W-:Y:S04]  /*13c80*/  FFMA.FTZ R4, R183, c[0x0][0x2d0], -R6 ;  /* 0x0000b400b7047a23 */ /* 0x020fe80000010806 */
[C---:B------:R-:W-:Y:S01]  /*13c90*/  HMMA.16816.F32.BF16 R36, R140.reuse, R162, R36 ;  /* 0x000000a28c24723c */ /* 0x040fe20000041824 */
[----:B------:R-:W5:Y:S01]  /*13ca0*/  LDSM.16.MT88.4 R160, [R204+0x7880] ;  /* 0x00788000cca0783b */ /* 0x000f620000004200 */
[----:B------:R2:W2:Y:S06]  /*13cb0*/  MUFU.EX2 R180, R4 ;  /* 0x0000000400b47308 */ /* 0x0004ac0000000800 */
[C---:B-1----:R-:W-:Y:S08]  /*13cc0*/  HMMA.16816.F32.BF16 R40, R140.reuse, R144, R40 ;  /* 0x000000908c28723c */ /* 0x042ff00000041828 */
[C---:B------:R-:W-:Y:S01]  /*13cd0*/  HMMA.16816.F32.BF16 R44, R140.reuse, R146, R44 ;  /* 0x000000928c2c723c */ /* 0x040fe2000004182c */
[----:B------:R-:W1:Y:S07]  /*13ce0*/  LDSM.16.MT88.4 R144, [R203+0x7880] ;  /* 0x00788000cb90783b */ /* 0x000e6e0000004200 */
[C---:B---3--:R-:W-:Y:S04]  /*13cf0*/  HMMA.16816.F32.BF16 R48, R140.reuse, R148, R48 ;  /* 0x000000948c30723c */ /* 0x048fe80000041830 */
[--C-:B--2---:R-:W-:Y:S04]  /*13d00*/  FFMA.FTZ R4, R184, c[0x0][0x2d0], -R7.reuse ;  /* 0x0000b400b8047a23 */ /* 0x104fe80000010807 */
[C---:B------:R-:W-:Y:S01]  /*13d10*/  HMMA.16816.F32.BF16 R52, R140.reuse, R150, R52 ;  /* 0x000000968c34723c */ /* 0x040fe20000041834 */
[----:B------:R-:W2:Y:S01]  /*13d20*/  LDSM.16.MT88.4 R148, [R201+0x9080] ;  /* 0x00908000c994783b */ /* 0x000ea20000004200 */
[----:B------:R3:W-:Y:S06]  /*13d30*/  MUFU.EX2 R139, R4 ;  /* 0x00000004008b7308 */ /* 0x0007ec0000000800 */
[C---:B------:R-:W-:Y:S08]  /*13d40*/  HMMA.16816.F32.BF16 R56, R140.reuse, R152, R56 ;  /* 0x000000988c38723c */ /* 0x040ff00000041838 */
[C---:B------:R-:W-:Y:S01]  /*13d50*/  HMMA.16816.F32.BF16 R60, R140.reuse, R154, R60 ;  /* 0x0000009a8c3c723c */ /* 0x040fe2000004183c */
[----:B------:R-:W1:Y:S07]  /*13d60*/  LDSM.16.MT88.4 R152, [R202+0x9080] ;  /* 0x00908000ca98783b */ /* 0x000e6e0000004200 */
[C---:B------:R-:W-:Y:S04]  /*13d70*/  HMMA.16816.F32.BF16 R64, R140.reuse, R156, R64 ;  /* 0x0000009c8c40723c */ /* 0x040fe80000041840 */
[--C-:B---3--:R-:W-:Y:S04]  /*13d80*/  FFMA.FTZ R4, R186, c[0x0][0x2d0], -R7.reuse ;  /* 0x0000b400ba047a23 */ /* 0x108fe80000010807 */
[C---:B------:R-:W-:Y:S01]  /*13d90*/  HMMA.16816.F32.BF16 R68, R140.reuse, R158, R68 ;  /* 0x0000009e8c44723c */ /* 0x040fe20000041844 */
[----:B------:R-:W3:Y:S01]  /*13da0*/  LDSM.16.MT88.4 R156, [R204+0x9080] ;  /* 0x00908000cc9c783b */ /* 0x000ee20000004200 */
[----:B------:R-:W1:Y:S06]  /*13db0*/  MUFU.EX2 R138, R4 ;  /* 0x00000004008a7308 */ /* 0x000e6c0000000800 */
[C---:B------:R-:W-:Y:S07]  /*13dc0*/  HMMA.16816.F32.BF16 R72, R140.reuse, R164, R72 ;  /* 0x000000a48c48723c */ /* 0x040fee0000041848 */
[----:B----4-:R-:W-:Y:S01]  /*13dd0*/  F2FP.BF16.PACK_AB R164, R182, R188 ;  /* 0x000000bcb6a4723e */ /* 0x010fe200000010ff */
[C---:B------:R-:W-:Y:S07]  /*13de0*/  HMMA.16816.F32.BF16 R76, R140.reuse, R166, R76 ;  /* 0x000000a68c4c723c */ /* 0x040fee000004184c */
[----:B------:R-:W-:Y:S01]  /*13df0*/  F2FP.BF16.PACK_AB R166, R180, R181 ;  /* 0x000000b5b4a6723e */ /* 0x000fe200000010ff */
[C---:B------:R-:W-:Y:S04]  /*13e00*/  HMMA.16816.F32.BF16 R80, R140.reuse, R168, R80 ;  /* 0x000000a88c50723c */ /* 0x040fe80000041850 */
[----:B-1----:R-:W-:Y:S01]  /*13e10*/  F2FP.BF16.PACK_AB R165, R138, R139 ;  /* 0x0000008b8aa5723e */ /* 0x002fe200000010ff */
[--C-:B------:R-:W-:Y:S03]  /*13e20*/  FFMA.FTZ R4, R185, c[0x0][0x2d0], -R7.reuse ;  /* 0x0000b400b9047a23 */ /* 0x100fe60000010807 */
[C---:B------:R-:W-:Y:S01]  /*13e30*/  HMMA.16816.F32.BF16 R84, R140.reuse, R170, R84 ;  /* 0x000000aa8c54723c */ /* 0x040fe20000041854 */
[----:B------:R-:W-:Y:S01]  /*13e40*/  LDSM.16.MT88.4 R168, [R203+0x5080] ;  /* 0x00508000cba8783b */ /* 0x000fe20000004200 */
[----:B------:R1:W-:Y:S06]  /*13e50*/  MUFU.EX2 R137, R4 ;  /* 0x0000000400897308 */ /* 0x0003ec0000000800 */
[C---:B-----5:R-:W-:Y:S08]  /*13e60*/  HMMA.16816.F32.BF16 R88, R140.reuse, R160, R88 ;  /* 0x000000a08c58723c */ /* 0x060ff00000041858 */
[C---:B------:R-:W-:Y:S01]  /*13e70*/  HMMA.16816.F32.BF16 R92, R140.reuse, R162, R92 ;  /* 0x000000a28c5c723c */ /* 0x040fe2000004185c */
[----:B------:R-:W-:Y:S07]  /*13e80*/  LDSM.16.MT88.4 R160, [R204+0x5080] ;  /* 0x00508000cca0783b */ /* 0x000fee0000004200 */
[C---:B------:R-:W-:Y:S04]  /*13e90*/  HMMA.16816.F32.BF16 R96, R140.reuse, R144, R96 ;  /* 0x000000908c60723c */ /* 0x040fe80000041860 */
[----:B-1----:R-:W-:Y:S01]  /*13ea0*/  FFMA.FTZ R4, R187, c[0x0][0x2d0], -R7 ;  /* 0x0000b400bb047a23 */ /* 0x002fe20000010807 */
[----:B------:R-:W-:Y:S03]  /*13eb0*/  MOV R7, R3 ;  /* 0x0000000300077202 */ /* 0x000fe60000000f00 */
[C---:B------:R-:W-:Y:S01]  /*13ec0*/  HMMA.16816.F32.BF16 R100, R140.reuse, R146, R100 ;  /* 0x000000928c64723c */ /* 0x040fe20000041864 */
[----:B------:R-:W1:Y:S01]  /*13ed0*/  LDSM.16.MT88.4 R144, [R203+0x9080] ;  /* 0x00908000cb90783b */ /* 0x000e620000004200 */
[----:B------:R-:W4:Y:S06]  /*13ee0*/  MUFU.EX2 R6, R4 ;  /* 0x0000000400067308 */ /* 0x000f2c0000000800 */
[C---:B--2---:R-:W-:Y:S08]  /*13ef0*/  HMMA.16816.F32.BF16 R104, R140.reuse, R148, R104 ;  /* 0x000000948c68723c */ /* 0x044ff00000041868 */
[C---:B------:R-:W-:Y:S01]  /*13f00*/  HMMA.16816.F32.BF16 R108, R140.reuse, R150, R108 ;  /* 0x000000968c6c723c */ /* 0x040fe2000004186c */
[----:B------:R-:W2:Y:S07]  /*13f10*/  LDSM.16.MT88.4 R148, [R201+0x5080] ;  /* 0x00508000c994783b */ /* 0x000eae0000004200 */
[C---:B------:R-:W-:Y:S04]  /*13f20*/  HMMA.16816.F32.BF16 R112, R140.reuse, R152, R112 ;  /* 0x000000988c70723c */ /* 0x040fe80000041870 */
[----:B----4-:R-:W-:Y:S01]  /*13f30*/  F2FP.BF16.PACK_AB R167, R6, R137 ;  /* 0x0000008906a7723e */ /* 0x010fe200000010ff */
[----:B------:R-:W-:Y:S02]  /*13f40*/  FADD.FTZ R4, R228, R2 ;  /* 0x00000002e4047221 */ /* 0x000fe40000010000 */
[----:B------:R-:W-:Y:S01]  /*13f50*/  FADD.FTZ R2, R199, R0 ;  /* 0x00000000c7027221 */ /* 0x000fe20000010000 */
[C---:B------:R-:W-:Y:S01]  /*13f60*/  HMMA.16816.F32.BF16 R116, R140.reuse, R154, R116 ;  /* 0x0000009a8c74723c */ /* 0x040fe20000041874 */
[----:B------:R-:W4:Y:S03]  /*13f70*/  LDSM.16.MT88.4 R152, [R202+0x5080] ;  /* 0x00508000ca98783b */ /* 0x000f260000004200 */
        /* <DEDUP_REMOVED lines=11> */
[----:B------:R-:W-:Y:S04]  /*14030*/  HMMA.16816.F32.BF16 R132, R140, R146, R132 ;  /* 0x000000928c84723c */ /* 0x000fe80000041884 */
[----:B------:R-:W-:Y:S02]  /*14040*/  FADD.FTZ R0, R194, R0 ;  /* 0x00000000c2007221 */ /* 0x000fe40000010000 */
[----:B------:R-:W-:Y:S02]  /*14050*/  FADD.FTZ R2, R190, R2 ;  /* 0x00000002be027221 */ /* 0x000fe40000010000 */
[C---:B--2---:R-:W-:Y:S01]  /*14060*/  HMMA.16816.F32.BF16 R140, R164.reuse, R148, R8 ;  /* 0x00000094a48c723c */ /* 0x044fe20000041808 */
[----:B------:R-:W1:Y:S04]  /*14070*/  LDSM.16.MT88.4 R8, [R204+0x6880] ;  /* 0x00688000cc08783b */ /* 0x000e680000004200 */
[----:B------:R-:W-:Y:S02]  /*14080*/  FADD.FTZ R0, R193, R0 ;  /* 0x00000000c1007221 */ /* 0x000fe40000010000 */
[----:B------:R-:W-:Y:S01]  /*14090*/  FADD.FTZ R2, R189, R2 ;  /* 0x00000002bd027221 */ /* 0x000fe20000010000 */
[C---:B------:R-:W-:Y:S01]  /*140a0*/  HMMA.16816.F32.BF16 R144, R164.reuse, R150, R12 ;  /* 0x00000096a490723c */ /* 0x040fe2000004180c */
[----:B------:R-:W2:Y:S03]  /*140b0*/  LDSM.16.MT88.4 R12, [R203+0x6880] ;  /* 0x00688000cb0c783b */ /* 0x000ea60000004200 */
[----:B------:R-:W-:Y:S02]  /*140c0*/  FADD.FTZ R0, R188, R0 ;  /* 0x00000000bc007221 */ /* 0x000fe40000010000 */
[----:B------:R-:W-:Y:S02]  /*140d0*/  FADD.FTZ R4, R139, R2 ;  /* 0x000000028b047221 */ /* 0x000fe40000010000 */
[C---:B----4-:R-:W-:Y:S01]  /*140e0*/  HMMA.16816.F32.BF16 R148, R164.reuse, R152, R16 ;  /* 0x00000098a494723c */ /* 0x050fe20000041810 */
[----:B------:R-:W3:Y:S03]  /*140f0*/  LDSM.16.MT88.4 R16, [R201+0x8080] ;  /* 0x00808000c910783b */ /* 0x000ee60000004200 */
[----:B------:R-:W-:Y:S02]  /*14100*/  FADD.FTZ R2, R182, R0 ;  /* 0x00000000b6027221 */ /* 0x000fe40000010000 */
[----:B------:R-:W-:Y:S02]  /*14110*/  FADD.FTZ R0, R138, R4 ;  /* 0x000000048a007221 */ /* 0x000fe40000010000 */
[C---:B------:R-:W-:Y:S01]  /*14120*/  HMMA.16816.F32.BF16 R152, R164.reuse, R154, R20 ;  /* 0x0000009aa498723c */ /* 0x040fe20000041814 */
[----:B------:R-:W4:Y:S03]  /*14130*/  LDSM.16.MT88.4 R20, [R202+0x8080] ;  /* 0x00808000ca14783b */ /* 0x000f260000004200 */
[----:B------:R-:W-:Y:S02]  /*14140*/  FADD.FTZ R0, R137, R0 ;  /* 0x0000000089007221 */ /* 0x000fe40000010000 */
[----:B------:R-:W-:Y:S02]  /*14150*/  FADD.FTZ R2, R181, R2 ;  /* 0x00000002b5027221 */ /* 0x000fe40000010000 */
[C---:B------:R-:W-:Y:S01]  /*14160*/  HMMA.16816.F32.BF16 R156, R164.reuse, R160, R24 ;  /* 0x000000a0a49c723c */ /* 0x040fe20000041818 */
[----:B------:R-:W5:Y:S03]  /*14170*/  LDSM.16.MT88.4 R24, [R204+0x8080] ;  /* 0x00808000cc18783b */ /* 0x000f660000004200 */
[----:B------:R-:W-:Y:S01]  /*14180*/  FADD.FTZ R230, R6, R0 ;  /* 0x0000000006e67221 */ /* 0x000fe20000010000 */
[----:B------:R-:W-:Y:S01]  /*14190*/  IADD3 R0, R222, -0x1, RZ ;  /* 0xffffffffde007810 */ /* 0x000fe20007ffe0ff */
[----:B------:R-:W-:Y:S02]  /*141a0*/  FADD.FTZ R231, R180, R2 ;  /* 0x00000002b4e77221 */ /* 0x000fe40000010000 */
[C---:B------:R-:W-:Y:S01]  /*141b0*/  HMMA.16816.F32.BF16 R160, R164.reuse, R162, R28 ;  /* 0x000000a2a4a0723c */ /* 0x040fe2000004181c */
[----:B------:R-:W1:Y:S03]  /*141c0*/  LDSM.16.MT88.4 R28, [R203+0x8080] ;  /* 0x00808000cb1c783b */ /* 0x000e660000004200 */
[----:B------:R-:W-:Y:S04]  /*141d0*/  MOV R222, R0 ;  /* 0x0000000000de7202 */ /* 0x000fe80000000f00 */
[C---:B------:R-:W-:Y:S08]  /*141e0*/  HMMA.16816.F32.BF16 R32, R164.reuse, R168, R32 ;  /* 0x000000a8a420723c */ /* 0x040ff00000041820 */
[C---:B------:R-:W-:Y:S01]  /*141f0*/  HMMA.16816.F32.BF16 R36, R164.reuse, R170, R36 ;  /* 0x000000aaa424723c */ /* 0x040fe20000041824 */
[----:B------:R-:W2:Y:S07]  /*14200*/  LDSM.16.MT88.4 R168, [R201+0x9880] ;  /* 0x00988000c9a8783b */ /* 0x000eae0000004200 */
        /* <DEDUP_REMOVED lines=27> */
[----:B------:R-:W-:-:S07]  /*143c0*/  @P0 BRA `(.L_x_1264) ;  /* 0xffffd02000000947 */ /* 0x000fce000383ffff */
.L_x_1251:
[----:B------:R-:W-:-:S13]  /*143d0*/  ISETP.GE.AND P0, PT, R222, R234, PT ;  /* 0x000000eade00720c */ /* 0x000fda0003f06270 */
[----:B------:R-:W-:Y:S05]  /*143e0*/  @!P0 BRA `(.L_x_1265) ;  /* 0x00003d3000008947 */ /* 0x000fea0003800000 */
[C---:B------:R-:W-:Y:S01]  /*143f0*/  IADD3 R228, R223.reuse, 0x80, RZ ;  /* 0x00000080dfe47810 */ /* 0x040fe20007ffe0ff */
[----:B------:R-:W-:Y:S01]  /*14400*/  IMAD.MOV.U32 R137, RZ, RZ, R7 ;  /* 0x000000ffff897224 */ /* 0x000fe200078e0007 */
[----:B------:R-:W-:Y:S01]  /*14410*/  IADD3 R227, R223, 0x40, RZ ;  /* 0x00000040dfe37810 */ /* 0x000fe20007ffe0ff */
[----:B------:R-:W-:Y:S01]  /*14420*/  IMAD.MOV.U32 R6, RZ, RZ, R136 ;  /* 0x000000ffff067224 */ /* 0x000fe200078e0088 */
[----:B------:R-:W-:Y:S02]  /*14430*/  ISETP.GE.AND P1, PT, R228, c[0x0][0x1d4], PT ;  /* 0x00007500e4007a0c */ /* 0x000fe40003f26270 */
[----:B------:R-:W-:Y:S02]  /*14440*/  ISETP.GE.AND P0, PT, R227, c[0x0][0x1d4], PT ;  /* 0x00007500e3007a0c */ /* 0x000fe40003f06270 */
[----:B------:R-:W-:Y:S02]  /*14450*/  LOP3.LUT R212, R212, 0xfffffeff, RZ, 0xc0, !PT ;  /* 0xfffffeffd4d47812 */ /* 0x000fe400078ec0ff */
[----:B------:R-:W-:-:S07]  /*14460*/  IADD3 R221, -R237, 0x30, RZ ;  /* 0x00000030eddd7810 */ /* 0x000fce0007ffe1ff */
[----:B------:R-:W-:-:S04]  /*14470*/  @P1 LOP3.LUT R212, R212, 0x100, RZ, 0xfc, !PT ;  /* 0x00000100d4d41812 */ /* 0x000fc800078efcff */
[----:B------:R-:W-:-:S04]  /*14480*/  LOP3.LUT R212, R212, 0xffffff7f, RZ, 0xc0, !PT ;  /* 0xffffff7fd4d47812 */ /* 0x000fc800078ec0ff */
[----:B------:R-:W-:Y:S02]  /*14490*/  @P0 LOP3.LUT R212, R212, 0x80, RZ, 0xfc, !PT ;  /* 0x00000080d4d40812 */ /* 0x000fe400078efcff */
[----:B------:R-:W-:Y:S02]  /*144a0*/  ISETP.GE.AND P0, PT, R223, c[0x0][0x1d4], PT ;  /* 0x00007500df007a0c */ /* 0x000fe40003f06270 */
[----:B------:R-:W-:-:S11]  /*144b0*/  LOP3.LUT R212, R212, 0xffffffbf, RZ, 0xc0, !PT ;  /* 0xffffffbfd4d47812 */ /* 0x000fd600078ec0ff */
[----:B------:R-:W-:Y:S02]  /*144c0*/  @P0 LOP3.LUT R212, R212, 0x40, RZ, 0xfc, !PT ;  /* 0x00000040d4d40812 */ /* 0x000fe400078efcff */
.L_x_1287:
[----:B------:R-:W1:Y:S01]  /*144d0*/  S2R R7, SR_CTAID.Y ;  /* 0x0000000000077919 */ /* 0x000e620000002600 */
[----:B------:R-:W-:Y:S04]  /*144e0*/  DEPBAR.LE SB0, 0x0 ;  /* 0x000080000000791a */ /* 0x000fe80000000000 */
[----:B------:R-:W-:Y:S01]  /*144f0*/  WARPSYNC 0xffffffff ;  /* 0xffffffff00007948 */ /* 0x000fe20003800000 */
[----:B------:R-:W-:Y:S01]  /*14500*/  BAR.SYNC.DEFER_BLOCKING 0x0 ;  /* 0x0000000000007b1d */ /* 0x000fe20000010000 */
[----:B------:R-:W-:Y:S01]  /*14510*/  SHF.R.S32.HI R0, RZ, 0x1f, R225 ;  /* 0x0000001fff007819 */ /* 0x000fe200000114e1 */
[C---:B------:R-:W-:Y:S01]  /*14520*/  IMAD.WIDE.U32 R2, R225.reuse, c[0x0][0x208], RZ ;  /* 0x00008200e1027a25 */ /* 0x040fe200078e00ff */
[----:B------:R-:W-:Y:S03]  /*14530*/  SHF.R.S32.HI R4, RZ, 0x1f, R224 ;  /* 0x0000001fff047819 */ /* 0x000fe600000114e0 */
[----:B------:R-:W-:Y:S02]  /*14540*/  IMAD R0, R0, c[0x0][0x208], RZ ;  /* 0x0000820000007a24 */ /* 0x000fe400078e02ff */
[----:B------:R-:W-:Y:S02]  /*14550*/  IMAD R4, R4, c[0x0][0x218], RZ ;  /* 0x0000860004047a24 */ /* 0x000fe400078e02ff */
[----:B------:R-:W-:Y:S02]  /*14560*/  IMAD R0, R225, c[0x0][0x20c], R0 ;  /* 0x00008300e1007a24 */ /* 0x000fe400078e0200 */
[C---:B------:R-:W-:Y:S03]  /*14570*/  IMAD R4, R224.reuse, c[0x0][0x21c], R4 ;  /* 0x00008700e0047a24 */ /* 0x040fe600078e0204 */
[----:B------:R-:W-:Y:S01]  /*14580*/  IADD3 R3, R3, R0, RZ ;  /* 0x0000000003037210 */ /* 0x000fe20007ffe0ff */
[----:B-1----:R-:W-:Y:S04]  /*14590*/  IMAD.WIDE.U32 R8, R7, c[0x0][0x210], RZ ;  /* 0x0000840007087a25 */ /* 0x002fe800078e00ff */
[----:B------:R-:W-:Y:S01]  /*145a0*/  IMAD.WIDE.U32 R2, R224, c[0x0][0x218], R2 ;  /* 0x00008600e0027a25 */ /* 0x000fe200078e0002 */
[----:B------:R1:W2:Y:S04]  /*145b0*/  LDSM.16.M88.4 R28, [R209] ;  /* 0x00000000d11c783b */ /* 0x0002a80000000200 */
[----:B------:R-:W-:Y:S01]  /*145c0*/  IADD3 R0, P0, R8, R2, RZ ;  /* 0x0000000208007210 */ /* 0x000fe20007f1e0ff */
[----:B------:R1:W3:Y:S03]  /*145d0*/  LDSM.16.M88.4 R12, [R200+0xa080] ;  /* 0x00a08000c80c783b */ /* 0x0002e60000000200 */
[----:B------:R-:W-:Y:S01]  /*145e0*/  IADD3.X R4, R246, R3, R4, P0, !PT ;  /* 0x00000003f6047210 */ /* 0x000fe200007fe404 */
[----:B------:R1:W4:Y:S01]  /*145f0*/  LDSM.16.M88.4 R20, [R200+0xa880] ;  /* 0x00a88000c814783b */ /* 0x0003220000000200 */
[C---:B------:R-:W-:Y:S03]  /*14600*/  LEA R7, P0, R0.reuse, c[0x0][0x1f8], 0x1 ;  /* 0x00007e0000077a11 */ /* 0x040fe600078008ff */
[----:B------:R1:W1:Y:S01]  /*14610*/  LDSM.16.M88.4 R164, [R200+0xb080] ;  /* 0x00b08000c8a4783b */ /* 0x0002620000000200 */
[----:B------:R-:W-:Y:S03]  /*14620*/  LEA.HI.X R4, R0, c[0x0][0x1fc], R4, 0x1, P0 ;  /* 0x00007f0000047a11 */ /* 0x000fe600000f0c04 */
[----:B------:R1:W1:Y:S04]  /*14630*/  LDSM.16.M88.4 R168, [R208] ;  /* 0x00000000d0a8783b */ /* 0x0002680000000200 */
[----:B------:R1:W1:Y:S04]  /*14640*/  LDSM.16.M88.4 R172, [R207] ;  /* 0x00000000cfac783b */ /* 0x0002680000000200 */
[----:B------:R1:W1:Y:S04]  /*14650*/  LDSM.16.M88.4 R176, [R207+0x800] ;  /* 0x00080000cfb0783b */ /* 0x0002680000000200 */
[----:B------:R1:W1:Y:S01]  /*14660*/  LDSM.16.M88.4 R180, [R207+0x1000] ;  /* 0x00100000cfb4783b */ /* 0x0002620000000200 */
[----:B------:R-:W-:-:S05]  /*14670*/  BRA.DIV ~URZ, `(.L_x_1266) ;  /* 0x000082127f007947 */ /* 0x000fca000b800000 */
[----:B------:R4:W3:Y:S02]  /*14680*/  SHFL.IDX PT, R0, R4, RZ, 0x181f ;  /* 0x00181fff04007589 */ /* 0x0008e400000e0000 */
.L_x_1346:
[----:B------:R-:W-:Y:S01]  /*14690*/  SHF.R.S32.HI R3, RZ, 0x1f, R223 ;  /* 0x0000001fff037819 */ /* 0x000fe200000114df */
[----:B------:R-:W5:Y:S01]  /*146a0*/  SHFL.IDX PT, R2, R7, RZ, 0x181f ;  /* 0x00181fff07027589 */ /* 0x000f6200000e0000 */
[C---:B------:R-:W-:Y:S01]  /*146b0*/  ISETP.GE.AND P5, PT, R223.reuse, c[0x0][0x1d4], PT ;  /* 0x00007500df007a0c */ /* 0x040fe20003fa6270 */
[C---:B------:R-:W-:Y:S01]  /*146c0*/  IMAD.SHL.U32 R226, R223.reuse, 0x2, RZ ;  /* 0x00000002dfe27824 */ /* 0x040fe200078e00ff */
[----:B------:R-:W-:Y:S01]  /*146d0*/  SHF.L.U64.HI R215, R223, 0x1, R3 ;  /* 0x00000001dfd77819 */ /* 0x000fe20000010203 */
[----:B------:R-:W-:Y:S01]  /*146e0*/  IMAD.SHL.U32 R214, R249, 0x2, RZ ;  /* 0x00000002f9d67824 */ /* 0x000fe200078e00ff */
[----:B------:R-:W-:Y:S01]  /*146f0*/  ISETP.GE.AND P4, PT, R227, c[0x0][0x1d4], PT ;  /* 0x00007500e3007a0c */ /* 0x000fe20003f86270 */
[----:B------:R-:W-:Y:S01]  /*14700*/  IMAD.SHL.U32 R216, R248, 0x2, RZ ;  /* 0x00000002f8d87824 */ /* 0x000fe200078e00ff */
[----:B------:R-:W-:Y:S01]  /*14710*/  SHF.L.U64.HI R217, R249, 0x1, R252 ;  /* 0x00000001f9d97819 */ /* 0x000fe200000102fc */
[----:B------:R-:W-:Y:S01]  /*14720*/  IMAD.SHL.U32 R218, R247, 0x2, RZ ;  /* 0x00000002f7da7824 */ /* 0x000fe200078e00ff */
[----:B------:R-:W-:Y:S01]  /*14730*/  IADD3 R18, R223, 0xc0, RZ ;  /* 0x000000c0df127810 */ /* 0x000fe20007ffe0ff */
[----:B------:R-:W-:Y:S01]  /*14740*/  BSSY B0, `(.L_x_1267) ;  /* 0x000002c000007945 */ /* 0x000fe20003800000 */
[----:B------:R-:W-:Y:S02]  /*14750*/  ISETP.GE.AND P3, PT, R228, c[0x0][0x1d4], PT ;  /* 0x00007500e4007a0c */ /* 0x000fe40003f66270 */
[----:B------:R-:W-:Y:S02]  /*14760*/  SHF.L.U64.HI R219, R248, 0x1, R251 ;  /* 0x00000001f8db7819 */ /* 0x000fe400000102fb */
[----:B------:R-:W-:Y:S02]  /*14770*/  ISETP.GE.AND P2, PT, R18, c[0x0][0x1d4], PT ;  /* 0x0000750012007a0c */ /* 0x000fe40003f46270 */
[----:B------:R-:W-:Y:S02]  /*14780*/  SHF.L.U64.HI R220, R247, 0x1, R250 ;  /* 0x00000001f7dc7819 */ /* 0x000fe400000102fa */
[----:B------:R-:W-:Y:S02]  /*14790*/  LOP3.LUT P1, RZ, R212, 0x800, RZ, 0xc0, !PT ;  /* 0x00000800d4ff7812 */ /* 0x000fe4000782c0ff */
[----:B-----5:R-:W-:Y:S05]  /*147a0*/  IADD3 R16, P0, R2, R226, RZ ;  /* 0x000000e202107210 */ /* 0x020fea0007f1e0ff */
[----:B---3--:R-:W-:Y:S01]  /*147b0*/  IMAD.X R17, R0, 0x1, R215, P0 ;  /* 0x0000000100117824 */ /* 0x008fe200000e06d7 */
[----:B------:R-:W-:Y:S04]  /*147c0*/  IADD3 R10, P0, R2, R214, RZ ;  /* 0x000000d6020a7210 */ /* 0x000fe80007f1e0ff */
        /* <DEDUP_REMOVED lines=13> */
[----:B----4-:R-:W4:Y:S04]  /*148a0*/  SHFL.IDX PT, R4, R4, 0x1, 0x181f ;  /* 0x00381f0004047f89 */ /* 0x010f2800000e0000 */
[----:B------:R3:W2:Y:S02]  /*148b0*/  SHFL.IDX PT, R0, R7, 0x1, 0x181f ;  /* 0x00381f0007007f89 */ /* 0x0006a400000e0000 */
.L_x_1347:
[----:B--23--:R-:W-:Y:S02]  /*148c0*/  IADD3 R16, P0, R0, R226, RZ ;  /* 0x000000e200107210 */ /* 0x00cfe40007f1e0ff */
[----:B------:R-:W-:Y:S02]  /*148d0*/  ISETP.GE.AND P4, PT, R223, c[0x0][0x1d4], PT ;  /* 0x00007500df007a0c */ /* 0x000fe40003f86270 */
[----:B------:R-:W-:Y:S01]  /*148e0*/  ISETP.GE.AND P3, PT, R227, c[0x0][0x1d4], PT ;  /* 0x00007500e3007a0c */ /* 0x000fe20003f66270 */
[----:B----4-:R-:W-:Y:S01]  /*148f0*/  IMAD.X R17, R4, 0x1, R215, P0 ;  /* 0x0000000104117824 */ /* 0x010fe200000e06d7 */
[----:B------:R-:W-:Y:S02]  /*14900*/  IADD3 R10, P0, R0, R214, RZ ;  /* 0x000000d6000a7210 */ /* 0x000fe40007f1e0ff */
[----:B------:R-:W-:Y:S02]  /*14910*/  ISETP.GE.AND P2, PT, R228, c[0x0][0x1d4], PT ;  /* 0x00007500e4007a0c */ /* 0x000fe40003f46270 */
[----:B------:R-:W-:Y:S01]  /*14920*/  IADD3 R7, R223, 0xc0, RZ ;  /* 0x000000c0df077810 */ /* 0x000fe20007ffe0ff */
[----:B------:R-:W-:Y:S01]  /*14930*/  IMAD.X R11, R4, 0x1, R217, P0 ;  /* 0x00000001040b7824 */ /* 0x000fe200000e06d9 */
[----:B------:R-:W-:Y:S02]  /*14940*/  IADD3 R8, P0, R0, R216, RZ ;  /* 0x000000d800087210 */ /* 0x000fe40007f1e0ff */
[----:B------:R-:W-:Y:S01]  /*14950*/  ISETP.GE.AND P1, PT, R7, c[0x0][0x1d4], PT ;  /* 0x0000750007007a0c */ /* 0x000fe20003f26270 */
[----:B------:R-:W-:Y:S01]  /*14960*/  @!PT LDS RZ, [RZ] ;  /* 0x00000000fffff984 */ /* 0x000fe20000000800 */
[----:B------:R-:W-:Y:S01]  /*14970*/  @!PT LDS RZ, [RZ] ;  /* 0x00000000fffff984 */ /* 0x000fe20000000800 */
[----:B------:R-:W-:Y:S01]  /*14980*/  @!PT LDS RZ, [RZ] ;  /* 0x00000000fffff984 */ /* 0x000fe20000000800 */
[----:B------:R2:W-:Y:S02]  /*14990*/  LDGSTS.E.BYPASS.LTC128B.128 [R213+0x5080], [R16.64], !P4 ;  /* 0x0508000010d57fae */ /* 0x0005e4000e101d4e */
[----:B------:R-:W-:Y:S01]  /*149a0*/  IMAD.X R9, R4, 0x1, R219, P0 ;  /* 0x0000000104097824 */ /* 0x000fe200000e06db */
[----:B------:R-:W-:Y:S01]  /*149b0*/  IADD3 R2, P0, R0, R218, RZ ;  /* 0x000000da00027210 */ /* 0x000fe20007f1e0ff */
[----:B------:R2:W-:Y:S04]  /*149c0*/  LDGSTS.E.BYPASS.LTC128B.128 [R213+0x6880], [R10.64], !P3 ;  /* 0x068800000ad57fae */ /* 0x0005e8000d901d4e */
[----:B------:R2:W-:Y:S01]  /*149d0*/  LDGSTS.E.BYPASS.LTC128B.128 [R213+0x8080], [R8.64], !P2 ;  /* 0x0808000008d57fae */ /* 0x0005e2000d101d4e */
[----:B------:R-:W-:Y:S05]  /*149e0*/  IMAD.X R3, R4, 0x1, R220, P0 ;  /* 0x0000000104037824 */ /* 0x000fea00000e06dc */
[----:B------:R2:W-:Y:S02]  /*149f0*/  LDGSTS.E.BYPASS.LTC128B.128 [R213+0x9880], [R2.64], !P1 ;  /* 0x0988000002d57fae */ /* 0x0005e4000c901d4e */
.L_x_1268:
[----:B------:R-:W-:Y:S05]  /*14a00*/  BSYNC B0 ;  /* 0x0000000000007941 */ /* 0x000fea0003800000 */
.L_x_1267:
        /* <DEDUP_REMOVED lines=9> */
[----:B------:R-:W-:Y:S05]  /*14aa0*/  LDSM.16.M88.4 R192, [R210] ;  /* 0x00000000d2c0783b */ /* 0x000fea0000000200 */
[C---:B------:R-:W-:Y:S02]  /*14ab0*/  HMMA.16816.F32.BF16 R20, R28.reuse, R22, RZ ;  /* 0x000000161c14723c */ /* 0x040fe400000418ff */
[----:B------:R-:W-:Y:S06]  /*14ac0*/  LDSM.16.M88.4 R196, [R205] ;  /* 0x00000000cdc4783b */ /* 0x000fec0000000200 */
[C---:B-1----:R-:W-:Y:S08]  /*14ad0*/  HMMA.16816.F32.BF16 R24, R28.reuse, R164, RZ ;  /* 0x000000a41c18723c */ /* 0x042ff000000418ff */
[----:B------:R-:W-:Y:S01]  /*14ae0*/  HMMA.16816.F32.BF16 R28, R28, R166, RZ ;  /* 0x000000a61c1c723c */ /* 0x000fe200000418ff */
[----:B------:R-:W1:Y:S07]  /*14af0*/  LDSM.16.M88.4 R164, [R206+0xa880] ;  /* 0x00a88000cea4783b */ /* 0x000e6e0000000200 */
        /* <DEDUP_REMOVED lines=8> */
[----:B------:R-:W4:Y:S07]  /*14b80*/  LDSM.16.M88.4 R168, [R205+0x800] ;  /* 0x00080000cda8783b */ /* 0x000f2e0000000200 */
[C---:B--2---:R-:W-:Y:S01]  /*14b90*/  HMMA.16816.F32.BF16 R8, R184.reuse, R188, R8 ;  /* 0x000000bcb808723c */ /* 0x044fe20000041808 */
[----:B------:R-:W-:Y:S07]  /*14ba0*/  LDSM.16.M88.4 R180, [R209+0x4000] ;  /* 0x00400000d1b4783b */ /* 0x000fee0000000200 */
        /* <DEDUP_REMOVED lines=8> */
[C---:B------:R-:W-:Y:S01]  /*14c30*/  HMMA.16816.F32.BF16 R8, R192.reuse, R196, R8 ;  /* 0x000000c4c008723c */ /* 0x040fe20000041808 */
[----:B------:R-:W-:Y:S07]  /*14c40*/  LDSM.16.M88.4 R184, [R208+0x4000] ;  /* 0x00400000d0b8783b */ /* 0x000fee0000000200 */
[C---:B------:R-:W-:Y:S01]  /*14c50*/  HMMA.16816.F32.BF16 R12, R192.reuse, R198, R12 ;  /* 0x000000c6c00c723c */ /* 0x040fe2000004180c */
[----:B------:R-:W5:Y:S07]  /*14c60*/  LDSM.16.M88.4 R196, [R207+0x1800] ;  /* 0x00180000cfc4783b */ /* 0x000f6e0000000200 */
[C---:B----4-:R-:W-:Y:S08]  /*14c70*/  HMMA.16816.F32.BF16 R16, R192.reuse, R168, R16 ;  /* 0x000000a8c010723c */ /* 0x050ff00000041810 */
[C---:B------:R-:W-:Y:S01]  /*14c80*/  HMMA.16816.F32.BF16 R20, R192.reuse, R170, R20 ;  /* 0x000000aac014723c */ /* 0x040fe20000041814 */
[----:B------:R-:W4:Y:S07]  /*14c90*/  LDSM.16.M88.4 R168, [R207+0x2000] ;  /* 0x00200000cfa8783b */ /* 0x000f2e0000000200 */
        /* <DEDUP_REMOVED lines=13> */
[C---:B-----5:R-:W-:Y:S01]  /*14d70*/  HMMA.16816.F32.BF16 R8, R184.reuse, R196, R8 ;  /* 0x000000c4b808723c */ /* 0x060fe20000041808 */
        /* <DEDUP_REMOVED lines=84> */
[C---:B------:R-:W-:Y:S08]  /*152c0*/  HMMA.16816.F32.BF16 R20, R180.reuse, R170, R20 ;  /* 0x000000aab414723c */ /* 0x040ff00000041814 */
[C---:B------:R-:W-:Y:S08]  /*152d0*/  HMMA.16816.F32.BF16 R24, R180.reuse, R176, R24 ;  /* 0x000000b0b418723c */ /* 0x040ff00000041818 */
[----:B------:R-:W-:Y:S08]  /*152e0*/  HMMA.16816.F32.BF16 R28, R180, R178, R28 ;  /* 0x000000b2b41c723c */ /* 0x000ff0000004181c */
[C---:B--2---:R-:W-:Y:S08]  /*152f0*/  HMMA.16816.F32.BF16 R8, R184.reuse, R192, R8 ;  /* 0x000000c0b808723c */ /* 0x044ff00000041808 */
[C---:B------:R-:W-:Y:S08]  /*15300*/  HMMA.16816.F32.BF16 R12, R184.reuse, R194, R12 ;  /* 0x000000c2b80c723c */ /* 0x040ff0000004180c */
[C---:B-1----:R-:W-:Y:S08]  /*15310*/  HMMA.16816.F32.BF16 R16, R184.reuse, R164, R16 ;  /* 0x000000a4b810723c */ /* 0x042ff00000041810 */
[C---:B------:R-:W-:Y:S01]  /*15320*/  HMMA.16816.F32.BF16 R20, R184.reuse, R166, R20 ;  /* 0x000000a6b814723c */ /* 0x040fe20000041814 */
[----:B------:R-:W1:Y:S07]  /*15330*/  LDSM.16.M88.4 R164, [R205+0x5000] ;  /* 0x00500000cda4783b */ /* 0x000e6e0000000200 */
[C---:B---3--:R-:W-:Y:S08]  /*15340*/  HMMA.16816.F32.BF16 R24, R184.reuse, R172, R24 ;  /* 0x000000acb818723c */ /* 0x048ff00000041818 */
        /* <DEDUP_REMOVED lines=39> */
[----:B------:R2:W2:Y:S01]  /*155c0*/  MUFU.TANH R170, R12 ;  /* 0x0000000c00aa7308 */ /* 0x0004a20000002400 */
[----:B------:R-:W-:Y:S02]  /*155d0*/  FMUL.FTZ R18, R25, c[0x0][0x320] ;  /* 0x0000c80019127a20 */ /* 0x000fe40000410000 */
[----:B----4-:R-:W-:Y:S02]  /*155e0*/  FMUL.FTZ R22, R27, c[0x0][0x320] ;  /* 0x0000c8001b167a20 */ /* 0x010fe40000410000 */
[----:B------:R-:W-:Y:S02]  /*155f0*/  FMUL.FTZ R17, R28, c[0x0][0x320] ;  /* 0x0000c8001c117a20 */ /* 0x000fe40000410000 */
[----:B------:R-:W-:Y:S03]  /*15600*/  FMUL.FTZ R16, R29, c[0x0][0x320] ;  /* 0x0000c8001d107a20 */ /* 0x000fe60000410000 */
[----:B------:R4:W2:Y:S01]  /*15610*/  MUFU.TANH R168, R13 ;  /* 0x0000000d00a87308 */ /* 0x0008a20000002400 */
[----:B------:R-:W-:Y:S02]  /*15620*/  FMUL.FTZ R21, R30, c[0x0][0x320] ;  /* 0x0000c8001e157a20 */ /* 0x000fe40000410000 */
[----:B------:R-:W-:Y:S02]  /*15630*/  FMUL.FTZ R20, R31, c[0x0][0x320] ;  /* 0x0000c8001f147a20 */ /* 0x000fe40000410000 */
[----:B-1----:R-:W-:Y:S05]  /*15640*/  FMUL.FTZ R23, R26, c[0x0][0x320] ;  /* 0x0000c8001a177a20 */ /* 0x002fea0000410000 */
        /* <DEDUP_REMOVED lines=14> */
[----:B------:R-:W-:Y:S01]  /*15730*/  MOV R224, RZ ;  /* 0x000000ff00e07202 */ /* 0x000fe20000000f00 */
[----:B------:R-:W2:Y:S01]  /*15740*/  S2R R229, SR_CTAID.Y ;  /* 0x0000000000e57919 */ /* 0x000ea20000002600 */
[----:B------:R-:W-:Y:S02]  /*15750*/  ISETP.NE.AND P0, PT, R0, c[0x0][0x2b8], PT ;  /* 0x0000ae0000007a0c */ /* 0x000fe40003f05270 */
[----:B------:R-:W-:Y:S05]  /*15760*/  IADD3 R2, R2, -0x30, R235 ;  /* 0xffffffd002027810 */ /* 0x000fea0007ffe0eb */
[----:B------:R-:W-:Y:S06]  /*15770*/  IMAD.MOV.U32 R0, RZ, RZ, R2 ;  /* 0x000000ffff007224 */ /* 0x000fec00078e0002 */
[----:B------:R-:W-:Y:S05]  /*15780*/  @P0 IMAD.HI.U32 R3, R2, c[0x0][0x2bc], RZ ;  /* 0x0000af0002030a27 */ /* 0x000fea00078e00ff */
[----:B------:R-:W-:Y:S04]  /*15790*/  @P0 SHF.R.U32.HI R0, RZ, c[0x0][0x2c0], R3 ;  /* 0x0000b000ff000a19 */ /* 0x000fe80000011603 */
[C---:B------:R-:W-:Y:S01]  /*157a0*/  @!P1 IADD3 R3, P0, R0.reuse, R242, RZ ;  /* 0x000000f200039210 */ /* 0x040fe20007f1e0ff */
[----:B--2---:R-:W-:Y:S03]  /*157b0*/  IMAD.WIDE.U32 R236, R229, c[0x0][0x1e8], RZ ;  /* 0x00007a00e5ec7a25 */ /* 0x004fe600078e00ff */
        /* <DEDUP_REMOVED lines=9> */
[----:B------:R-:W-:Y:S05]  /*15850*/  IMAD R0, R225, c[0x0][0x1e4], R0 ;  /* 0x00007900e1007a24 */ /* 0x000fea00078e0200 */
[----:B------:R-:W-:Y:S02]  /*15860*/  IADD3 R3, R3, R0, RZ ;  /* 0x0000000003037210 */ /* 0x000fe40007ffe0ff */
[----:B--2---:R-:W-:Y:S03]  /*15870*/  SHF.R.S32.HI R7, RZ, 0x1f, R224 ;  /* 0x0000001fff077819 */ /* 0x004fe600000114e0 */
[----:B------:R-:W-:Y:S04]  /*15880*/  IMAD.WIDE.U32 R2, R224, c[0x0][0x1f0], R2 ;  /* 0x00007c00e0027a25 */ /* 0x000fe800078e0002 */
[----:B------:R-:W-:Y:S01]  /*15890*/  IMAD R7, R7, c[0x0][0x1f0], RZ ;  /* 0x00007c0007077a24 */ /* 0x000fe200078e02ff */
[----:B------:R-:W-:Y:S03]  /*158a0*/  IADD3 R0, P0, R236, R2, RZ ;  /* 0x00000002ec007210 */ /* 0x000fe60007f1e0ff */
[----:B------:R-:W-:Y:S05]  /*158b0*/  IMAD R7, R224, c[0x0][0x1f4], R7 ;  /* 0x00007d00e0077a24 */ /* 0x000fea00078e0207 */
[----:B------:R-:W-:Y:S02]  /*158c0*/  IADD3.X R7, R245, R3, R7, P0, !PT ;  /* 0x00000003f5077210 */ /* 0x000fe400007fe407 */
[C---:B------:R-:W-:Y:S04]  /*158d0*/  LEA R14, P0, R0.reuse, c[0x0][0x1c8], 0x1 ;  /* 0x00007200000e7a11 */ /* 0x040fe800078008ff */
[----:B------:R-:W-:Y:S01]  /*158e0*/  LEA.HI.X R7, R0, c[0x0][0x1cc], R7, 0x1, P0 ;  /* 0x0000730000077a11 */ /* 0x000fe200000f0c07 */
[----:B------:R-:W-:-:S06]  /*158f0*/  BRA.DIV ~URZ, `(.L_x_1272) ;  /* 0x000071027f007947 */ /* 0x000fcc000b800000 */
[----:B------:R2:W3:Y:S02]  /*15900*/  SHFL.IDX PT, R4, R7, RZ, 0x181f ;  /* 0x00181fff07047589 */ /* 0x0004e400000e0000 */
.L_x_1348:
[----:B------:R-:W-:-:S05]  /*15910*/  BRA.DIV ~URZ, `(.L_x_1273) ;  /* 0x000071627f007947 */ /* 0x000fca000b800000 */
[----:B------:R4:W2:Y:S02]  /*15920*/  SHFL.IDX PT, R0, R14, RZ, 0x181f ;  /* 0x00181fff0e007589 */ /* 0x0008a400000e0000 */
.L_x_1349:
[----:B------:R-:W-:Y:S02]  /*15930*/  ISETP.GE.AND P0, PT, R221, 0x1, PT ;  /* 0x00000001dd00780c */ /* 0x000fe40003f06270 */
[----:B------:R-:W-:Y:S02]  /*15940*/  ISETP.GE.AND P5, PT, R223, c[0x0][0x1d4], PT ;  /* 0x00007500df007a0c */ /* 0x000fe40003fa6270 */
[----:B------:R-:W-:Y:S02]  /*15950*/  ISETP.GE.AND P4, PT, R227, c[0x0][0x1d4], PT ;  /* 0x00007500e3007a0c */ /* 0x000fe40003f86270 */
[----:B------:R-:W-:Y:S02]  /*15960*/  ISETP.GE.AND P3, PT, R228, c[0x0][0x1d4], PT ;  /* 0x00007500e4007a0c */ /* 0x000fe40003f66270 */
[----:B------:R-:W-:Y:S04]  /*15970*/  IADD3 R15, R223, 0xc0, RZ ;  /* 0x000000c0df0f7810 */ /* 0x000fe80007ffe0ff */
[----:B------:R-:W-:Y:S02]  /*15980*/  ISETP.GE.AND P2, PT, R15, c[0x0][0x1d4], PT ;  /* 0x000075000f007a0c */ /* 0x000fe40003f46270 */
[----:B--2---:R-:W-:Y:S05]  /*15990*/  @P0 IADD3 R12, P1, R0, R226, RZ ;  /* 0x000000e2000c0210 */ /* 0x004fea0007f3e0ff */
[----:B---3--:R-:W-:Y:S01]  /*159a0*/  @P0 IMAD.X R13, R4, 0x1, R215, P1 ;  /* 0x00000001040d0824 */ /* 0x008fe200008e06d7 */
        /* <DEDUP_REMOVED lines=13> */
[----:B------:R-:W-:-:S05]  /*15a80*/  BRA.DIV ~URZ, `(.L_x_1274) ;  /* 0x000070727f007947 */ /* 0x000fca000b800000 */
[----:B------:R3:W2:Y:S04]  /*15a90*/  SHFL.IDX PT, R4, R7, 0x1, 0x181f ;  /* 0x00381f0007047f89 */ /* 0x0006a800000e0000 */
[----:B------:R3:W4:Y:S02]  /*15aa0*/  SHFL.IDX PT, R0, R14, 0x1, 0x181f ;  /* 0x00381f000e007f89 */ /* 0x00072400000e0000 */
.L_x_1350:
[----:B------:R-:W-:Y:S02]  /*15ab0*/  ISETP.GE.AND P0, PT, R221, 0x21, PT ;  /* 0x00000021dd00780c */ /* 0x000fe40003f06270 */
[----:B------:R-:W-:Y:S02]  /*15ac0*/  ISETP.GE.AND P5, PT, R223, c[0x0][0x1d4], PT ;  /* 0x00007500df007a0c */ /* 0x000fe40003fa6270 */
[----:B------:R-:W-:Y:S02]  /*15ad0*/  ISETP.GE.AND P4, PT, R227, c[0x0][0x1d4], PT ;  /* 0x00007500e3007a0c */ /* 0x000fe40003f86270 */
[----:B------:R-:W-:Y:S02]  /*15ae0*/  ISETP.GE.AND P3, PT, R228, c[0x0][0x1d4], PT ;  /* 0x00007500e4007a0c */ /* 0x000fe40003f66270 */
[----:B---3--:R-:W-:Y:S04]  /*15af0*/  IADD3 R7, R223, 0xc0, RZ ;  /* 0x000000c0df077810 */ /* 0x008fe80007ffe0ff */
[----:B------:R-:W-:Y:S02]  /*15b00*/  ISETP.GE.AND P2, PT, R7, c[0x0][0x1d4], PT ;  /* 0x0000750007007a0c */ /* 0x000fe40003f46270 */
[----:B--2-4-:R-:W-:Y:S05]  /*15b10*/  @P0 IADD3 R12, P1, R0, R226, RZ ;  /* 0x000000e2000c0210 */ /* 0x014fea0007f3e0ff */
        /* <DEDUP_REMOVED lines=13> */
[----:B------:R2:W-:Y:S03]  /*15bf0*/  @P0 LDGSTS.E.BYPASS.LTC128B.128 [R213+0xf880], [R2.64], !P2 ;  /* 0x0f88000002d50fae */ /* 0x0005e6000d101d4e */
.L_x_1271:
[----:B--234-:R-:W-:Y:S05]  /*15c00*/  BSYNC B0 ;  /* 0x0000000000007941 */ /* 0x01cfea0003800000 */
.L_x_1270:
[----:B------:R-:W-:Y:S01]  /*15c10*/  LOP3.LUT R3, RZ, c[0x0][0x324], RZ, 0x33, !PT ;  /* 0x0000c900ff037a12 */ /* 0x000fe200078e33ff */
[----:B------:R-:W-:Y:S01]  /*15c20*/  IMAD.MOV.U32 R2, RZ, RZ, 0x1 ;  /* 0x00000001ff027424 */ /* 0x000fe200078e00ff */
[----:B------:R-:W2:Y:S01]  /*15c30*/  LDL R0, [R1+0x4] ;  /* 0x0000040001007983 */ /* 0x000ea20000100800 */
[----:B------:R-:W-:Y:S03]  /*15c40*/  IMAD R4, R222, -0x30, RZ ;  /* 0xffffffd0de047824 */ /* 0x000fe600078e02ff */
[----:B------:R-:W-:Y:S01]  /*15c50*/  ISETP.NE.AND P0, PT, R2, c[0x0][0x2c4], PT ;  /* 0x0000b10002007a0c */ /* 0x000fe20003f05270 */
[----:B------:R-:W0:Y:S01]  /*15c60*/  LDGDEPBAR ;  /* 0x00000000000079af */ /* 0x000e220000000000 */
        /* <DEDUP_REMOVED lines=10> */
[----:B------:R2:W3:Y:S02]  /*15d10*/  SHFL.IDX PT, R3, R7, RZ, 0x1c1f ;  /* 0x001c1fff07037589 */ /* 0x0004e400000e0000 */
.L_x_1351:
[----:B---3--:R-:W-:Y:S01]  /*15d20*/  IADD3 R2, R9, R3, RZ ;  /* 0x0000000309027210 */ /* 0x008fe20007ffe0ff */
[----:B------:R-:W-:Y:S05]  /*15d30*/  IMAD.MOV.U32 R0, RZ, RZ, 0x1 ;  /* 0x00000001ff007424 */ /* 0x000fea00078e00ff */
[----:B------:R-:W-:Y:S01]  /*15d40*/  ISETP.LE.AND P0, PT, R0, c[0x0][0x32c], PT ;  /* 0x0000cb0000007a0c */ /* 0x000fe20003f03270 */
[----:B------:R-:W-:Y:S11]  /*15d50*/  IMAD.IADD R0, R8, 0x1, R3 ;  /* 0x0000000108007824 */ /* 0x000ff600078e0203 */
[----:B------:R-:W-:Y:S01]  /*15d60*/  @!UPT UIADD3 URZ, URZ, URZ, URZ ;  /* 0x0000003f3f3ff290 */ /* 0x000fe2000fffe03f */
        /* <DEDUP_REMOVED lines=14> */
.L_x_1278:
[----:B------:R-:W-:Y:S04]  /*15e50*/  MOV R11, 0x1 ;  /* 0x00000001000b7802 */ /* 0x000fe80000000f00 */
[----:B------:R-:W-:Y:S11]  /*15e60*/  ISETP.NE.AND P0, PT, R11, c[0x0][0x32c], PT ;  /* 0x0000cb000b007a0c */ /* 0x000ff60003f05270 */
[----:B------:R-:W-:Y:S02]  /*15e70*/  @!UPT UIADD3 URZ, URZ, URZ, URZ ;  /* 0x0000003f3f3ff290 */ /* 0x000fe4000fffe03f */
[----:B------:R-:W-:Y:S05]  /*15e80*/  @P0 IMAD.HI.U32 R11, R3, c[0x0][0x330], RZ ;  /* 0x0000cc00030b0a27 */ /* 0x000fea00078e00ff */
[----:B------:R-:W-:Y:S02]  /*15e90*/  @P0 SHF.R.U32.HI R3, RZ, c[0x0][0x334], R11 ;  /* 0x0000cd00ff030a19 */ /* 0x000fe4000001160b */
.L_x_1279:
[----:B------:R-:W-:Y:S05]  /*15ea0*/  BSYNC B0 ;  /* 0x0000000000007941 */ /* 0x000fea0003800000 */
.L_x_1277:
[----:B------:R-:W-:Y:S05]  /*15eb0*/  IMAD R3, R3, c[0x0][0x32c], R10 ;  /* 0x0000cb0003037a24 */ /* 0x000fea00078e020a */
[----:B------:R-:W-:Y:S02]  /*15ec0*/  IADD3 R11, R3, c[0x0][0x32c], RZ ;  /* 0x0000cb00030b7a10 */ /* 0x000fe40007ffe0ff */
[----:B------:R-:W-:Y:S02]  /*15ed0*/  IMNMX R0, R0, R3, !PT ;  /* 0x0000000300007217 */ /* 0x000fe40007800200 */
[----:B------:R-:W-:Y:S02]  /*15ee0*/  IMNMX R2, R2, R11, PT ;  /* 0x0000000b02027217 */ /* 0x000fe40003800200 */
.L_x_1276:
        /* <DEDUP_REMOVED lines=45> */
[----:B-1----:R-:W-:Y:S02]  /*161c0*/  FSEL R181, R19, -INF , !P0 ;  /* 0xff80000013b57808 */ /* 0x002fe40004000000 */
        /* <DEDUP_REMOVED lines=17> */
.L_x_1352:
        /* <DEDUP_REMOVED lines=19> */
.L_x_1283:
[----:B------:R-:W-:Y:S04]  /*16410*/  MOV R4, 0x1 ;  /* 0x0000000100047802 */ /* 0x000fe80000000f00 */
[----:B------:R-:W-:Y:S11]  /*16420*/  ISETP.NE.AND P0, PT, R4, c[0x0][0x32c], PT ;  /* 0x0000cb0004007a0c */ /* 0x000ff60003f05270 */
[----:B------:R-:W-:Y:S02]  /*16430*/  @!UPT UIADD3 URZ, URZ, URZ, URZ ;  /* 0x0000003f3f3ff290 */ /* 0x000fe4000fffe03f */
[----:B------:R-:W-:Y:S05]  /*16440*/  @P0 IMAD.HI.U32 R4, R3, c[0x0][0x330], RZ ;  /* 0x0000cc0003040a27 */ /* 0x000fea00078e00ff */
[----:B------:R-:W-:Y:S02]  /*16450*/  @P0 SHF.R.U32.HI R3, RZ, c[0x0][0x334], R4 ;  /* 0x0000cd00ff030a19 */ /* 0x000fe40000011604 */
.L_x_1284:
[----:B------:R-:W-:Y:S05]  /*16460*/  BSYNC B0 ;  /* 0x0000000000007941 */ /* 0x000fea0003800000 */
.L_x_1282:
[----:B------:R-:W-:Y:S05]  /*16470*/  IMAD R3, R3, c[0x0][0x32c], R10 ;  /* 0x0000cb0003037a24 */ /* 0x000fea00078e020a */
[----:B------:R-:W-:Y:S02]  /*16480*/  IADD3 R4, R3, c[0x0][0x32c], RZ ;  /* 0x0000cb0003047a10 */ /* 0x000fe40007ffe0ff */
[----:B------:R-:W-:Y:S02]  /*16490*/  IMNMX R0, R0, R3, !PT ;  /* 0x0000000300007217 */ /* 0x000fe40007800200 */
[----:B------:R-:W-:Y:S02]  /*164a0*/  IMNMX R2, R2, R4, PT ;  /* 0x0000000402027217 */ /* 0x000fe40003800200 */
.L_x_1281:
[----:B------:R-:W-:Y:S02]  /*164b0*/  ISETP.GT.AND P0, PT, R0, RZ, !P1 ;  /* 0x000000ff0000720c */ /* 0x000fe40004f04270 */
[----:B------:R-:W-:Y:S02]  /*164c0*/  LOP3.LUT P1, RZ, R212, 0x1, RZ, 0xc0, !PT ;  /* 0x00000001d4ff7812 */ /* 0x000fe4000782c0ff */
[----:B------:R-:W-:Y:S02]  /*164d0*/  ISETP.LT.OR P0, PT, R2, 0x1, P0 ;  /* 0x000000010200780c */ /* 0x000fe40000701670 */
[----:B------:R-:W-:Y:S02]  /*164e0*/  FMNMX.FTZ R4, R12, R6, !PT ;  /* 0x000000060c047209 */ /* 0x000fe40007810000 */
[----:B------:R-:W-:Y:S02]  /*164f0*/  FSEL R8, R176, -INF , !P0 ;  /* 0xff800000b0087808 */ /* 0x000fe40004000000 */
[----:B------:R-:W-:Y:S02]  /*16500*/  LOP3.LUT P0, RZ, R212, 0x10, RZ, 0xc0, !PT ;  /* 0x00000010d4ff7812 */ /* 0x000fe4000780c0ff */
[----:B-12---:R-:W-:Y:S02]  /*16510*/  FMNMX.FTZ R7, R8, R137, !PT ;  /* 0x0000008908077209 */ /* 0x006fe40007810000 */
        /* <DEDUP_REMOVED lines=60> */
[----:B------:R1:W2:Y:S02]  /*168e0*/  SHFL.BFLY PT, R0, R4, 0x2, 0x1f ;  /* 0x0c401f0004007f89 */ /* 0x0002a400000e0000 */
.L_x_1353:
[----:B--2---:R-:W-:Y:S01]  /*168f0*/  FMNMX.FTZ R136, R4, R0, !PT ;  /* 0x0000000004887209 */ /* 0x004fe20007810000 */
[----:B------:R-:W-:-:S05]  /*16900*/  BRA.DIV ~URZ, `(.L_x_1286) ;  /* 0x000064227f007947 */ /* 0x000fca000b800000 */
[----:B-1----:R-:W-:Y:S04]  /*16910*/  SHFL.BFLY PT, R4, R7, 0x2, 0x1f ;  /* 0x0c401f0007047f89 */ /* 0x002fe800000e0000 */
[----:B------:R-:W1:Y:S02]  /*16920*/  SHFL.BFLY PT, R2, R136, 0x1, 0x1f ;  /* 0x0c201f0088027f89 */ /* 0x000e6400000e0000 */
[----:B-1----:R-:W-:Y:S02]  /*16930*/  FMNMX.FTZ R136, R136, R2, !PT ;  /* 0x0000000288887209 */ /* 0x002fe40007810000 */
[----:B------:R-:W-:Y:S05]  /*16940*/  FMNMX.FTZ R4, R7, R4, !PT ;  /* 0x0000000407047209 */ /* 0x000fea0007810000 */
[----:B------:R1:W2:Y:S02]  /*16950*/  SHFL.BFLY PT, R0, R4, 0x1, 0x1f ;  /* 0x0c201f0004007f89 */ /* 0x0002a400000e0000 */
.L_x_1354:
[----:B-12---:R-:W-:Y:S01]  /*16960*/  FMNMX.FTZ R4, R0, R4, !PT ;  /* 0x0000000400047209 */ /* 0x006fe20007810000 */
[C---:B------:R-:W-:Y:S01]  /*16970*/  FMUL.FTZ R7, R136.reuse, c[0x0][0x2d0] ;  /* 0x0000b40088077a20 */ /* 0x040fe20000410000 */
[----:B------:R-:W-:Y:S01]  /*16980*/  FSETP.NEU.FTZ.AND P0, PT, R136, -INF , PT ;  /* 0xff8000008800780b */ /* 0x000fe20003f1d000 */
[----:B------:R-:W-:Y:S01]  /*16990*/  WARPSYNC 0xffffffff ;  /* 0xffffffff00007948 */ /* 0x000fe20003800000 */
[----:B------:R-:W1:Y:S01]  /*169a0*/  LDSM.16.MT88.4 R16, [R201+0x4080] ;  /* 0x00408000c910783b */ /* 0x000e620000004200 */
[----:B------:R-:W-:Y:S01]  /*169b0*/  FMUL.FTZ R0, R4, c[0x0][0x2d0] ;  /* 0x0000b40004007a20 */ /* 0x000fe20000410000 */
[----:B------:R-:W-:Y:S02]  /*169c0*/  FSEL R2, R136, RZ, P0 ;  /* 0x000000ff88027208 */ /* 0x000fe40000000000 */
[----:B------:R-:W-:Y:S02]  /*169d0*/  FSEL R7, R7, RZ, P0 ;  /* 0x000000ff07077208 */ /* 0x000fe40000000000 */
[----:B------:R-:W-:Y:S02]  /*169e0*/  FSETP.NEU.FTZ.AND P0, PT, R4, -INF , PT ;  /* 0xff8000000400780b */ /* 0x000fe40003f1d000 */
[----:B------:R-:W2:Y:S01]  /*169f0*/  LDSM.16.MT88.4 R24, [R202+0x4080] ;  /* 0x00408000ca18783b */ /* 0x000ea20000004200 */
[--C-:B------:R-:W-:Y:S01]  /*16a00*/  FFMA.FTZ R12, R12, c[0x0][0x2d0], -R7.reuse ;  /* 0x0000b4000c0c7a23 */ /* 0x100fe20000010807 */
[----:B------:R-:W-:Y:S01]  /*16a10*/  FSEL R138, R0, RZ, P0 ;  /* 0x000000ff008a7208 */ /* 0x000fe20000000000 */
[----:B------:R-:W-:Y:S01]  /*16a20*/  FADD.FTZ R0, -R2, R6 ;  /* 0x0000000602007221 */ /* 0x000fe20000010100 */
[----:B------:R-:W-:Y:S01]  /*16a30*/  FSEL R3, R4, RZ, P0 ;  /* 0x000000ff04037208 */ /* 0x000fe20000000000 */
[--C-:B------:R-:W-:Y:S01]  /*16a40*/  FFMA.FTZ R15, R15, c[0x0][0x2d0], -R7.reuse ;  /* 0x0000b4000f0f7a23 */ /* 0x100fe20000010807 */
[----:B------:R-:W-:Y:S01]  /*16a50*/  MUFU.EX2 R219, R12 ;  /* 0x0000000c00db7308 */ /* 0x000fe20000000800 */
[----:B------:R-:W-:Y:S01]  /*16a60*/  FMUL.FTZ R0, R0, c[0x0][0x2d0] ;  /* 0x0000b40000007a20 */ /* 0x000fe20000410000 */
[----:B------:R-:W-:Y:S01]  /*16a70*/  ISETP.GT.AND P0, PT, R222, R234, PT ;  /* 0x000000eade00720c */ /* 0x000fe20003f04270 */
[--C-:B------:R-:W-:Y:S02]  /*16a80*/  FFMA.FTZ R14, R14, c[0x0][0x2d0], -R7.reuse ;  /* 0x0000b4000e0e7a23 */ /* 0x100fe40000010807 */
[----:B------:R-:W-:Y:S02]  /*16a90*/  FFMA.FTZ R13, R13, c[0x0][0x2d0], -R7 ;  /* 0x0000b4000d0d7a23 */ /* 0x000fe40000010807 */
[--C-:B------:R-:W-:Y:S02]  /*16aa0*/  FFMA.FTZ R8, R8, c[0x0][0x2d0], -R138.reuse ;  /* 0x0000b40008087a23 */ /* 0x100fe4000001088a */
[--C-:B------:R-:W-:Y:S01]  /*16ab0*/  FFMA.FTZ R11, R11, c[0x0][0x2d0], -R138.reuse ;  /* 0x0000b4000b0b7a23 */ /* 0x100fe2000001088a */
[----:B------:R3:W-:Y:S01]  /*16ac0*/  MUFU.EX2 R2, R0 ;  /* 0x0000000000027308 */ /* 0x0007e20000000800 */
[--C-:B------:R-:W-:Y:S02]  /*16ad0*/  FFMA.FTZ R10, R10, c[0x0][0x2d0], -R138.reuse ;  /* 0x0000b4000a0a7a23 */ /* 0x100fe4000001088a */
[--C-:B------:R-:W-:Y:S07]  /*16ae0*/  FFMA.FTZ R9, R9, c[0x0][0x2d0], -R138.reuse ;  /* 0x0000b40009097a23 */ /* 0x100fee000001088a */
[----:B------:R-:W4:Y:S10]  /*16af0*/  MUFU.EX2 R218, R15 ;  /* 0x0000000f00da7308 */ /* 0x000f340000000800 */
[----:B------:R-:W-:Y:S01]  /*16b00*/  MUFU.EX2 R217, R14 ;  /* 0x0000000e00d97308 */ /* 0x000fe20000000800 */
[----:B---3--:R-:W-:Y:S02]  /*16b10*/  FADD.FTZ R0, -R3, R137 ;  /* 0x0000008903007221 */ /* 0x008fe40000010100 */
[--C-:B------:R-:W-:Y:S02]  /*16b20*/  FFMA.FTZ R3, R168, c[0x0][0x2d0], -R7.reuse ;  /* 0x0000b400a8037a23 */ /* 0x100fe40000010807 */
[----:B------:R-:W-:Y:S05]  /*16b30*/  FMUL.FTZ R0, R0, c[0x0][0x2d0] ;  /* 0x0000b40000007a20 */ /* 0x000fea0000410000 */
[----:B------:R-:W3:Y:S10]  /*16b40*/  MUFU.EX2 R216, R13 ;  /* 0x0000000d00d87308 */ /* 0x000ef40000000800 */
[----:B------:R-:W-:Y:S10]  /*16b50*/  MUFU.EX2 R215, R8 ;  /* 0x0000000800d77308 */ /* 0x000ff40000000800 */
[----:B------:R-:W5:Y:S10]  /*16b60*/  MUFU.EX2 R214, R11 ;  /* 0x0000000b00d67308 */ /* 0x000f740000000800 */
[----:B------:R-:W-:Y:S10]  /*16b70*/  MUFU.EX2 R199, R10 ;  /* 0x0000000a00c77308 */ /* 0x000ff40000000800 */
[----:B------:R-:W-:Y:S10]  /*16b80*/  MUFU.EX2 R198, R9 ;  /* 0x0000000900c67308 */ /* 0x000ff40000000800 */
[----:B------:R-:W1:Y:S10]  /*16b90*/  MUFU.EX2 R0, R0 ;  /* 0x0000000000007308 */ /* 0x000e740000000800 */
[----:B------:R1:W-:Y:S02]  /*16ba0*/  MUFU.EX2 R197, R3 ;  /* 0x0000000300c57308 */ /* 0x0003e40000000800 */
[--C-:B-1----:R-:W-:Y:S01]  /*16bb0*/  FFMA.FTZ R3, R139, c[0x0][0x2d0], -R7.reuse ;  /* 0x0000b4008b037a23 */ /* 0x102fe20000010807 */
[----:B----4-:R-:W-:Y:S01]  /*16bc0*/  F2FP.BF16.PACK_AB R164, R218, R219 ;  /* 0x000000dbdaa4723e */ /* 0x010fe200000010ff */
[----:B------:R-:W-:Y:S01]  /*16bd0*/  FMUL.FTZ R8, R2, R140 ;  /* 0x0000008c02087220 */ /* 0x000fe20000410000 */
[----:B---3--:R-:W-:Y:S01]  /*16be0*/  F2FP.BF16.PACK_AB R166, R216, R217 ;  /* 0x000000d9d8a6723e */ /* 0x008fe200000010ff */
[----:B------:R-:W-:Y:S01]  /*16bf0*/  FMUL.FTZ R9, R2, R141 ;  /* 0x0000008d02097220 */ /* 0x000fe20000410000 */
[----:B-----5:R-:W-:Y:S01]  /*16c00*/  F2FP.BF16.PACK_AB R165, R214, R215 ;  /* 0x000000d7d6a5723e */ /* 0x020fe200000010ff */
[----:B------:R-:W-:Y:S01]  /*16c10*/  FMUL.FTZ R10, R0, R142 ;  /* 0x0000008e000a7220 */ /* 0x000fe20000410000 */
[----:B------:R-:W-:Y:S01]  /*16c20*/  F2FP.BF16.PACK_AB R167, R198, R199 ;  /* 0x000000c7c6a7723e */ /* 0x000fe200000010ff */
[----:B------:R-:W-:Y:S01]  /*16c30*/  FMUL.FTZ R11, R0, R143 ;  /* 0x0000008f000b7220 */ /* 0x000fe20000410000 */
[----:B------:R1:W3:Y:S01]  /*16c40*/  MUFU.EX2 R196, R3 ;  /* 0x0000000300c47308 */ /* 0x0002e20000000800 */
[----:B------:R-:W4:Y:S01]  /*16c50*/  LDSM.16.MT88.4 R140, [R204+0x4080] ;  /* 0x00408000cc8c783b */ /* 0x000f220000004200 */
[C---:B------:R-:W-:Y:S02]  /*16c60*/  FMUL.FTZ R12, R2.reuse, R144 ;  /* 0x00000090020c7220 */ /* 0x040fe40000410000 */
[----:B------:R-:W-:Y:S02]  /*16c70*/  FMUL.FTZ R13, R2, R145 ;  /* 0x00000091020d7220 */ /* 0x000fe40000410000 */
[C---:B------:R-:W-:Y:S05]  /*16c80*/  HMMA.16816.F32.BF16 R8, R164.reuse, R16, R8 ;  /* 0x00000010a408723c */ /* 0x040fea0000041808 */
[C---:B------:R-:W-:Y:S02]  /*16c90*/  FMUL.FTZ R14, R0.reuse, R146 ;  /* 0x00000092000e7220 */ /* 0x040fe40000410000 */
[----:B------:R-:W-:Y:S02]  /*16ca0*/  FMUL.FTZ R15, R0, R147 ;  /* 0x00000093000f7220 */ /* 0x000fe40000410000 */
[----:B------:R-:W5:Y:S03]  /*16cb0*/  LDSM.16.MT88.4 R144, [R203+0x4080] ;  /* 0x00408000cb90783b */ /* 0x000f660000004200 */
[C---:B------:R-:W-:Y:S02]  /*16cc0*/  FMUL.FTZ R16, R2.reuse, R148 ;  /* 0x0000009402107220 */ /* 0x040fe40000410000 */
[C---:B------:R-:W-:Y:S03]  /*16cd0*/  HMMA.16816.F32.BF16 R12, R164.reuse, R18, R12 ;  /* 0x00000012a40c723c */ /* 0x040fe6000004180c */
[C---:B------:R-:W-:Y:S02]  /*16ce0*/  FMUL.FTZ R17, R2.reuse, R149 ;  /* 0x0000009502117220 */ /* 0x040fe40000410000 */
[----:B------:R-:W-:Y:S02]  /*16cf0*/  FMUL.FTZ R20, R2, R152 ;  /* 0x0000009802147220 */ /* 0x000fe40000410000 */
[C---:B------:R-:W-:Y:S02]  /*16d00*/  FMUL.FTZ R18, R0.reuse, R150 ;  /* 0x0000009600127220 */ /* 0x040fe40000410000 */
[----:B------:R-:W-:Y:S02]  /*16d10*/  FMUL.FTZ R19, R0, R151 ;  /* 0x0000009700137220 */ /* 0x000fe40000410000 */
[----:B------:R-:W3:Y:S01]  /*16d20*/  LDSM.16.MT88.4 R148, [R201+0x5880] ;  /* 0x00588000c994783b */ /* 0x000ee20000004200 */
[----:B------:R-:W-:Y:S02]  /*16d30*/  FMUL.FTZ R21, R2, R153 ;  /* 0x0000009902157220 */ /* 0x000fe40000410000 */
[C---:B------:R-:W-:Y:S02]  /*16d40*/  FMUL.FTZ R22, R0.reuse, R154 ;  /* 0x0000009a00167220 */ /* 0x040fe40000410000 */
[C---:B--2---:R-:W-:Y:S03]  /*16d50*/  HMMA.16816.F32.BF16 R16, R164.reuse, R24, R16 ;  /* 0x00000018a410723c */ /* 0x044fe60000041810 */
        /* <DEDUP_REMOVED lines=12> */
[C---:B----4-:R-:W-:Y:S03]  /*16e20*/  HMMA.16816.F32.BF16 R24, R164.reuse, R140, R24 ;  /* 0x0000008ca418723c */ /* 0x050fe60000041818 */
[----:B------:R-:W-:Y:S01]  /*16e30*/  LDSM.16.MT88.4 R160, [R203+0x4880] ;  /* 0x00488000cba0783b */ /* 0x000fe20000004200 */
[--C-:B-1----:R-:W-:Y:S02]  /*16e40*/  FFMA.FTZ R3, R170, c[0x0][0x2d0], -R7.reuse ;  /* 0x0000b400aa037a23 */ /* 0x102fe40000010807 */
[C---:B------:R-:W-:Y:S02]  /*16e50*/  FMUL.FTZ R32, R2.reuse, R32 ;  /* 0x0000002002207220 */ /* 0x040fe40000410000 */
[C---:B------:R-:W-:Y:S01]  /*16e60*/  HMMA.16816.F32.BF16 R28, R164.reuse, R142, R28 ;  /* 0x0000008ea41c723c */ /* 0x040fe2000004181c */
[----:B------:R1:W-:Y:S02]  /*16e70*/  MUFU.EX2 R195, R3 ;  /* 0x0000000300c37308 */ /* 0x0003e40000000800 */
[----:B------:R-:W2:Y:S01]  /*16e80*/  LDSM.16.MT88.4 R140, [R202+0x5880] ;  /* 0x00588000ca8c783b */ /* 0x000ea20000004200 */
[----:B------:R-:W-:Y:S02]  /*16e90*/  FMUL.FTZ R33, R2, R33 ;  /* 0x0000002102217220 */ /* 0x000fe40000410000 */
[C---:B------:R-:W-:Y:S02]  /*16ea0*/  FMUL.FTZ R34, R0.reuse, R34 ;  /* 0x0000002200227220 */ /* 0x040fe40000410000 */
[----:B------:R-:W-:Y:S04]  /*16eb0*/  FMUL.FTZ R35, R0, R35 ;  /* 0x0000002300237220 */ /* 0x000fe80000410000 */
[C---:B------:R-:W-:Y:S02]  /*16ec0*/  FMUL.FTZ R36, R2.reuse, R36 ;  /* 0x0000002402247220 */ /* 0x040fe40000410000 */
[----:B------:R-:W-:Y:S01]  /*16ed0*/  FMUL.FTZ R37, R2, R37 ;  /* 0x0000002502257220 */ /* 0x000fe20000410000 */
[C---:B-----5:R-:W-:Y:S03]  /*16ee0*/  HMMA.16816.F32.BF16 R32, R164.reuse, R144, R32 ;  /* 0x00000090a420723c */ /* 0x060fe60000041820 */
        /* <DEDUP_REMOVED lines=9> */
[----:B------:R-:W-:Y:S02]  /*16f80*/  LDSM.16.MT88.4 R176, [R202+0x7880] ;  /* 0x00788000cab0783b */ /* 0x000fe40000004200 */
[----:B------:R1:W-:Y:S01]  /*16f90*/  MUFU.EX2 R194, R3 ;  /* 0x0000000300c27308 */ /* 0x0003e20000000800 */
[C---:B---3--:R-:W-:Y:S03]  /*16fa0*/  HMMA.16816.F32.BF16 R40, R164.reuse, R148, R40 ;  /* 0x00000094a428723c */ /* 0x048fe60000041828 */
[C---:B------:R-:W-:Y:S02]  /*16fb0*/  FMUL.FTZ R44, R2.reuse, R44 ;  /* 0x0000002c022c7220 */ /* 0x040fe40000410000 */
[----:B------:R-:W-:Y:S02]  /*16fc0*/  FMUL.FTZ R45, R2, R45 ;  /* 0x0000002d022d7220 */ /* 0x000fe40000410000 */
[C---:B------:R-:W-:Y:S02]  /*16fd0*/  FMUL.FTZ R46, R0.reuse, R46 ;  /* 0x0000002e002e7220 */ /* 0x040fe40000410000 */
[----:B------:R-:W-:Y:S03]  /*16fe0*/  FMUL.FTZ R47, R0, R47 ;  /* 0x0000002f002f7220 */ /* 0x000fe60000410000 */
[C---:B------:R-:W-:Y:S02]  /*16ff0*/  FMUL.FTZ R48, R2.reuse, R48 ;  /* 0x0000003002307220 */ /* 0x040fe40000410000 */
[----:B------:R-:W-:Y:S02]  /*17000*/  FMUL.FTZ R49, R2, R49 ;  /* 0x0000003102317220 */ /* 0x000fe40000410000 */
[C---:B------:R-:W-:Y:S01]  /*17010*/  HMMA.16816.F32.BF16 R44, R164.reuse, R150, R44 ;  /* 0x00000096a42c723c */ /* 0x040fe2000004182c */
[----:B------:R-:W3:Y:S02]  /*17020*/  LDSM.16.MT88.4 R148, [R203+0x5880] ;  /* 0x00588000cb94783b */ /* 0x000ee40000004200 */
[C---:B------:R-:W-:Y:S02]  /*17030*/  FMUL.FTZ R50, R0.reuse, R50 ;  /* 0x0000003200327220 */ /* 0x040fe40000410000 */
[----:B------:R-:W-:Y:S02]  /*17040*/  FMUL.FTZ R51, R0, R51 ;  /* 0x0000003300337220 */ /* 0x000fe40000410000 */
[--C-:B-1----:R-:W-:Y:S02]  /*17050*/  FFMA.FTZ R3, R169, c[0x0][0x2d0], -R138.reuse ;  /* 0x0000b400a9037a23 */ /* 0x102fe4000001088a */
[C---:B------:R-:W-:Y:S02]  /*17060*/  FMUL.FTZ R52, R2.reuse, R52 ;  /* 0x0000003402347220 */ /* 0x040fe40000410000 */
[----:B------:R1:W-:Y:S01]  /*17070*/  MUFU.EX2 R193, R3 ;  /* 0x0000000300c17308 */ /* 0x0003e20000000800 */
[C---:B--2---:R-:W-:Y:S03]  /*17080*/  HMMA.16816.F32.BF16 R48, R164.reuse, R140, R48 ;  /* 0x0000008ca430723c */ /* 0x044fe60000041830 */
[----:B------:R-:W-:Y:S02]  /*17090*/  FMUL.FTZ R53, R2, R53 ;  /* 0x0000003502357220 */ /* 0x000fe40000410000 */
[C---:B------:R-:W-:Y:S02]  /*170a0*/  FMUL.FTZ R54, R0.reuse, R54 ;  /* 0x0000003600367220 */ /* 0x040fe40000410000 */
[----:B------:R-:W-:Y:S02]  /*170b0*/  FMUL.FTZ R55, R0, R55 ;  /* 0x0000003700377220 */ /* 0x000fe40000410000 */
[C---:B------:R-:W-:Y:S03]  /*170c0*/  FMUL.FTZ R56, R2.reuse, R56 ;  /* 0x0000003802387220 */ /* 0x040fe60000410000 */
[----:B------:R-:W-:Y:S02]  /*170d0*/  FMUL.FTZ R57, R2, R57 ;  /* 0x0000003902397220 */ /* 0x000fe40000410000 */
[C---:B------:R-:W-:Y:S01]  /*170e0*/  HMMA.16816.F32.BF16 R52, R164.reuse, R142, R52 ;  /* 0x0000008ea434723c */ /* 0x040fe20000041834 */
[----:B------:R-:W2:Y:S02]  /*170f0*/  LDSM.16.MT88.4 R140, [R201+0x7080] ;  /* 0x00708000c98c783b */ /* 0x000ea40000004200 */
[C---:B------:R-:W-:Y:S02]  /*17100*/  FMUL.FTZ R58, R0.reuse, R58 ;  /* 0x0000003a003a7220 */ /* 0x040fe40000410000 */
[----:B------:R-:W-:Y:S02]  /*17110*/  FMUL.FTZ R59, R0, R59 ;  /* 0x0000003b003b7220 */ /* 0x000fe40000410000 */
[C---:B------:R-:W-:Y:S02]  /*17120*/  FMUL.FTZ R60, R2.reuse, R60 ;  /* 0x0000003c023c7220 */ /* 0x040fe40000410000 */
[--C-:B-1----:R-:W-:Y:S02]  /*17130*/  FFMA.FTZ R3, R171, c[0x0][0x2d0], -R138.reuse ;  /* 0x0000b400ab037a23 */ /* 0x102fe4000001088a */
[----:B------:R-:W-:Y:S01]  /*17140*/  LDSM.16.MT88.4 R168, [R201+0x6080] ;  /* 0x00608000c9a8783b */ /* 0x000fe20000004200 */
[C---:B----4-:R-:W-:Y:S01]  /*17150*/  HMMA.16816.F32.BF16 R56, R164.reuse, R144, R56 ;  /* 0x00000090a438723c */ /* 0x050fe20000041838 */
[----:B------:R1:W4:Y:S02]  /*17160*/  MUFU.EX2 R192, R3 ;  /* 0x0000000300c07308 */ /* 0x0003240000000800 */
        /* <DEDUP_REMOVED lines=10> */
[----:B------:R-:W-:Y:S03]  /*17210*/  FMUL.FTZ R69, R2, R69 ;  /* 0x0000004502457220 */ /* 0x000fe60000410000 */
[C---:B---3--:R-:W-:Y:S03]  /*17220*/  HMMA.16816.F32.BF16 R64, R164.reuse, R148, R64 ;  /* 0x00000094a440723c */ /* 0x048fe60000041840 */
[C---:B------:R-:W-:Y:S02]  /*17230*/  FMUL.FTZ R70, R0.reuse, R70 ;  /* 0x0000004600467220 */ /* 0x040fe40000410000 */
[----:B------:R-:W-:Y:S02]  /*17240*/  FMUL.FTZ R71, R0, R71 ;  /* 0x0000004700477220 */ /* 0x000fe40000410000 */
[--C-:B-1----:R-:W-:Y:S02]  /*17250*/  FFMA.FTZ R3, R172, c[0x0][0x2d0], -R138.reuse ;  /* 0x0000b400ac037a23 */ /* 0x102fe4000001088a */
[C---:B------:R-:W-:Y:S02]  /*17260*/  FMUL.FTZ R72, R2.reuse, R72 ;  /* 0x0000004802487220 */ /* 0x040fe40000410000 */
[----:B------:R1:W-:Y:S01]  /*17270*/  MUFU.EX2 R191, R3 ;  /* 0x0000000300bf7308 */ /* 0x0003e20000000800 */
        /* <DEDUP_REMOVED lines=11> */
[--C-:B-1----:R-:W-:Y:S02]  /*17330*/  FFMA.FTZ R3, R173, c[0x0][0x2d0], -R138.reuse ;  /* 0x0000b400ad037a23 */ /* 0x102fe4000001088a */
[----:B------:R-:W-:Y:S01]  /*17340*/  LDSM.16.MT88.4 R172, [R203+0x6080] ;  /* 0x00608000cbac783b */ /* 0x000fe20000004200 */
[C---:B------:R-:W-:Y:S01]  /*17350*/  HMMA.16816.F32.BF16 R76, R164.reuse, R142, R76 ;  /* 0x0000008ea44c723c */ /* 0x040fe2000004184c */
[----:B------:R-:W1:Y:S02]  /*17360*/  MUFU.EX2 R190, R3 ;  /* 0x0000000300be7308 */ /* 0x000e640000000800 */
[----:B------:R-:W-:Y:S02]  /*17370*/  FMUL.FTZ R81, R2, R81 ;  /* 0x0000005102517220 */ /* 0x000fe40000410000 */
[C---:B------:R-:W-:Y:S02]  /*17380*/  FMUL.FTZ R82, R0.reuse, R82 ;  /* 0x0000005200527220 */ /* 0x040fe40000410000 */
[----:B------:R-:W2:Y:S01]  /*17390*/  LDSM.16.MT88.4 R140, [R203+0x7080] ;  /* 0x00708000cb8c783b */ /* 0x000ea20000004200 */
        /* <DEDUP_REMOVED lines=61> */
[----:B------:R-:W-:Y:S01]  /*17770*/  FMUL.FTZ R128, R2, R128 ;  /* 0x0000008002807220 */ /* 0x000fe20000410000 */
[----:B------:R-:W-:Y:S01]  /*17780*/  F2FP.BF16.PACK_AB R140, R196, R197 ;  /* 0x000000c5c48c723e */ /* 0x000fe200000010ff */
[----:B------:R-:W-:Y:S03]  /*17790*/  FMUL.FTZ R129, R2, R129 ;  /* 0x0000008102817220 */ /* 0x000fe60000410000 */
[C---:B------:R-:W-:Y:S03]  /*177a0*/  HMMA.16816.F32.BF16 R124, R164.reuse, R142, R124 ;  /* 0x0000008ea47c723c */ /* 0x040fe6000004187c */
[----:B------:R-:W-:Y:S01]  /*177b0*/  FMUL.FTZ R130, R0, R130 ;  /* 0x0000008200827220 */ /* 0x000fe20000410000 */
[----:B----4-:R-:W-:Y:S01]  /*177c0*/  F2FP.BF16.PACK_AB R141, R192, R193 ;  /* 0x000000c1c08d723e */ /* 0x010fe200000010ff */
[----:B------:R-:W-:Y:S02]  /*177d0*/  FMUL.FTZ R131, R0, R131 ;  /* 0x0000008300837220 */ /* 0x000fe40000410000 */
[----:B------:R-:W-:Y:S01]  /*177e0*/  FMUL.FTZ R132, R2, R132 ;  /* 0x0000008402847220 */ /* 0x000fe20000410000 */
[----:B------:R-:W-:Y:S01]  /*177f0*/  F2FP.BF16.PACK_AB R142, R194, R195 ;  /* 0x000000c3c28e723e */ /* 0x000fe200000010ff */
[----:B------:R-:W-:Y:S03]  /*17800*/  FMUL.FTZ R133, R2, R133 ;  /* 0x0000008502857220 */ /* 0x000fe60000410000 */
[C---:B-----5:R-:W-:Y:S03]  /*17810*/  HMMA.16816.F32.BF16 R128, R164.reuse, R144, R128 ;  /* 0x00000090a480723c */ /* 0x060fe60000041880 */
[----:B------:R-:W-:Y:S01]  /*17820*/  FMUL.FTZ R134, R0, R134 ;  /* 0x0000008600867220 */ /* 0x000fe20000410000 */
[----:B-1----:R-:W-:Y:S01]  /*17830*/  F2FP.BF16.PACK_AB R143, R190, R191 ;  /* 0x000000bfbe8f723e */ /* 0x002fe200000010ff */
[----:B------:R-:W-:Y:S02]  /*17840*/  FMUL.FTZ R135, R0, R135 ;  /* 0x0000008700877220 */ /* 0x000fe40000410000 */
[----:B------:R-:W-:Y:S02]  /*17850*/  FFMA.FTZ R3, R181, c[0x0][0x2d0], -R7 ;  /* 0x0000b400b5037a23 */ /* 0x000fe40000010807 */
[----:B------:R-:W-:Y:S02]  /*17860*/  FFMA.FTZ R2, R2, R231, R219 ;  /* 0x000000e702027223 */ /* 0x000fe400000100db */
[----:B------:R1:W-:Y:S01]  /*17870*/  MUFU.EX2 R189, R3 ;  /* 0x0000000300bd7308 */ /* 0x0003e20000000800 */
[----:B------:R-:W-:Y:S01]  /*17880*/  HMMA.16816.F32.BF16 R132, R164, R146, R132 ;  /* 0x00000092a484723c */ /* 0x000fe20000041884 */
[----:B------:R-:W2:Y:S07]  /*17890*/  LDSM.16.MT88.4 R144, [R202+0x6080] ;  /* 0x00608000ca90783b */ /* 0x000eae0000004200 */
[C---:B---3--:R-:W-:Y:S01]  /*178a0*/  HMMA.16816.F32.BF16 R8, R140.reuse, R148, R8 ;  /* 0x000000948c08723c */ /* 0x048fe20000041808 */
[----:B------:R-:W3:Y:S07]  /*178b0*/  LDSM.16.MT88.4 R164, [R204+0x6080] ;  /* 0x00608000cca4783b */ /* 0x000eee0000004200 */
[C---:B------:R-:W-:Y:S01]  /*178c0*/  HMMA.16816.F32.BF16 R12, R140.reuse, R150, R12 ;  /* 0x000000968c0c723c */ /* 0x040fe2000004180c */
[----:B------:R-:W4:Y:S03]  /*178d0*/  LDSM.16.MT88.4 R148, [R201+0x7880] ;  /* 0x00788000c994783b */ /* 0x000f260000004200 */
[--C-:B-1----:R-:W-:Y:S04]  /*178e0*/  FFMA.FTZ R3, R183, c[0x0][0x2d0], -R7.reuse ;  /* 0x0000b400b7037a23 */ /* 0x102fe80000010807 */
[C---:B------:R-:W-:Y:S01]  /*178f0*/  HMMA.16816.F32.BF16 R16, R140.reuse, R152, R16 ;  /* 0x000000988c10723c */ /* 0x040fe20000041810 */
[----:B------:R1:W5:Y:S07]  /*17900*/  MUFU.EX2 R188, R3 ;  /* 0x0000000300bc7308 */ /* 0x00036e0000000800 */
[C---:B------:R-:W-:Y:S01]  /*17910*/  HMMA.16816.F32.BF16 R20, R140.reuse, R154, R20 ;  /* 0x0000009a8c14723c */ /* 0x040fe20000041814 */
[----:B------:R-:W2:Y:S07]  /*17920*/  LDSM.16.MT88.4 R152, [R204+0x7880] ;  /* 0x00788000cc98783b */ /* 0x000eae0000004200 */
[C---:B------:R-:W-:Y:S08]  /*17930*/  HMMA.16816.F32.BF16 R24, R140.reuse, R156, R24 ;  /* 0x0000009c8c18723c */ /* 0x040ff00000041818 */
[C---:B------:R-:W-:Y:S01]  /*17940*/  HMMA.16816.F32.BF16 R28, R140.reuse, R158, R28 ;  /* 0x0000009e8c1c723c */ /* 0x040fe2000004181c */
[----:B------:R-:W3:Y:S03]  /*17950*/  LDSM.16.MT88.4 R156, [R203+0x7880] ;  /* 0x00788000cb9c783b */ /* 0x000ee60000004200 */
[--C-:B-1----:R-:W-:Y:S02]  /*17960*/  FFMA.FTZ R3, R186, c[0x0][0x2d0], -R7.reuse ;  /* 0x0000b400ba037a23 */ /* 0x102fe40000010807 */
[----:B------:R-:W-:Y:S02]  /*17970*/  FFMA.FTZ R7, R185, c[0x0][0x2d0], -R7 ;  /* 0x0000b400b9077a23 */ /* 0x000fe40000010807 */
[C---:B------:R-:W-:Y:S01]  /*17980*/  HMMA.16816.F32.BF16 R32, R140.reuse, R160, R32 ;  /* 0x000000a08c20723c */ /* 0x040fe20000041820 */
[----:B------:R1:W-:Y:S07]  /*17990*/  MUFU.EX2 R183, R3 ;  /* 0x0000000300b77308 */ /* 0x0003ee0000000800 */
[C---:B------:R-:W-:Y:S01]  /*179a0*/  HMMA.16816.F32.BF16 R36, R140.reuse, R162, R36 ;  /* 0x000000a28c24723c */ /* 0x040fe20000041824 */
[----:B------:R-:W-:Y:S02]  /*179b0*/  LDSM.16.MT88.4 R160, [R202+0x5080] ;  /* 0x00508000caa0783b */ /* 0x000fe40000004200 */
[----:B------:R-:W3:Y:S05]  /*179c0*/  MUFU.EX2 R181, R7 ;  /* 0x0000000700b57308 */ /* 0x000eea0000000800 */
[C---:B------:R-:W-:Y:S08]  /*179d0*/  HMMA.16816.F32.BF16 R40, R140.reuse, R168, R40 ;  /* 0x000000a88c28723c */ /* 0x040ff00000041828 */
[C---:B------:R-:W-:Y:S01]  /*179e0*/  HMMA.16816.F32.BF16 R44, R140.reuse, R170, R44 ;  /* 0x000000aa8c2c723c */ /* 0x040fe2000004182c */
[----:B------:R-:W-:Y:S03]  /*179f0*/  LDSM.16.MT88.4 R168, [R204+0x5080] ;  /* 0x00508000cca8783b */ /* 0x000fe60000004200 */
[--C-:B-1----:R-:W-:Y:S04]  /*17a00*/  FFMA.FTZ R3, R180, c[0x0][0x2d0], -R138.reuse ;  /* 0x0000b400b4037a23 */ /* 0x102fe8000001088a */
[C---:B--2---:R-:W-:Y:S01]  /*17a10*/  HMMA.16816.F32.BF16 R48, R140.reuse, R144, R48 ;  /* 0x000000908c30723c */ /* 0x044fe20000041830 */
[----:B------:R1:W-:Y:S07]  /*17a20*/  MUFU.EX2 R139, R3 ;  /* 0x00000003008b7308 */ /* 0x0003ee0000000800 */
[C---:B------:R-:W-:Y:S01]  /*17a30*/  HMMA.16816.F32.BF16 R52, R140.reuse, R146, R52 ;  /* 0x000000928c34723c */ /* 0x040fe20000041834 */
[----:B------:R-:W2:Y:S07]  /*17a40*/  LDSM.16.MT88.4 R144, [R201+0x9080] ;  /* 0x00908000c990783b */ /* 0x000eae0000004200 */
[C---:B---3--:R-:W-:Y:S07]  /*17a50*/  HMMA.16816.F32.BF16 R56, R140.reuse, R164, R56 ;  /* 0x000000a48c38723c */ /* 0x048fee0000041838 */
[----:B-----5:R-:W-:Y:S01]  /*17a60*/  F2FP.BF16.PACK_AB R164, R188, R189 ;  /* 0x000000bdbca4723e */ /* 0x020fe200000010ff */
[C---:B------:R-:W-:Y:S04]  /*17a70*/  HMMA.16816.F32.BF16 R60, R140.reuse, R166, R60 ;  /* 0x000000a68c3c723c */ /* 0x040fe8000004183c */
[--C-:B-1----:R-:W-:Y:S03]  /*17a80*/  FFMA.FTZ R3, R182, c[0x0][0x2d0], -R138.reuse ;  /* 0x0000b400b6037a23 */ /* 0x102fe6000001088a */
[----:B------:R-:W-:Y:S01]  /*17a90*/  F2FP.BF16.PACK_AB R166, R181, R183 ;  /* 0x000000b7b5a6723e */ /* 0x000fe200000010ff */
[C---:B------:R-:W-:Y:S01]  /*17aa0*/  HMMA.16816.F32.BF16 R64, R140.reuse, R172, R64 ;  /* 0x000000ac8c40723c */ /* 0x040fe20000041840 */
[----:B------:R-:W1:Y:S07]  /*17ab0*/  MUFU.EX2 R137, R3 ;  /* 0x0000000300897308 */ /* 0x000e6e0000000800 */
[C---:B------:R-:W-:Y:S01]  /*17ac0*/  HMMA.16816.F32.BF16 R68, R140.reuse, R174, R68 ;  /* 0x000000ae8c44723c */ /* 0x040fe20000041844 */
[----:B------:R-:W-:Y:S07]  /*17ad0*/  LDSM.16.MT88.4 R172, [R203+0x5080] ;  /* 0x00508000cbac783b */ /* 0x000fee0000004200 */
[C---:B----4-:R-:W-:Y:S08]  /*17ae0*/  HMMA.16816.F32.BF16 R72, R140.reuse, R148, R72 ;  /* 0x000000948c48723c */ /* 0x050ff00000041848 */
[C---:B------:R-:W-:Y:S01]  /*17af0*/  HMMA.16816.F32.BF16 R76, R140.reuse, R150, R76 ;  /* 0x000000968c4c723c */ /* 0x040fe2000004184c */
[----:B------:R-:W3:Y:S03]  /*17b00*/  LDSM.16.MT88.4 R148, [R202+0x9080] ;  /* 0x00908000ca94783b */ /* 0x000ee60000004200 */
[----:B-1----:R-:W-:Y:S01]  /*17b10*/  F2FP.BF16.PACK_AB R165, R137, R139 ;  /* 0x0000008b89a5723e */ /* 0x002fe200000010ff */
[--C-:B------:R-:W-:Y:S03]  /*17b20*/  FFMA.FTZ R3, R184, c[0x0][0x2d0], -R138.reuse ;  /* 0x0000b400b8037a23 */ /* 0x100fe6000001088a */
[C---:B------:R-:W-:Y:S01]  /*17b30*/  HMMA.16816.F32.BF16 R80, R140.reuse, R176, R80 ;  /* 0x000000b08c50723c */ /* 0x040fe20000041850 */
[----:B------:R1:W-:Y:S07]  /*17b40*/  MUFU.EX2 R7, R3 ;  /* 0x0000000300077308 */ /* 0x0003ee0000000800 */
[C---:B------:R-:W-:Y:S01]  /*17b50*/  HMMA.16816.F32.BF16 R84, R140.reuse, R178, R84 ;  /* 0x000000b28c54723c */ /* 0x040fe20000041854 */
[----:B------:R-:W-:Y:S07]  /*17b60*/  LDSM.16.MT88.4 R176, [R201+0x6880] ;  /* 0x00688000c9b0783b */ /* 0x000fee0000004200 */
[C---:B------:R-:W-:Y:S08]  /*17b70*/  HMMA.16816.F32.BF16 R88, R140.reuse, R152, R88 ;  /* 0x000000988c58723c */ /* 0x040ff00000041858 */
[C---:B------:R-:W-:Y:S01]  /*17b80*/  HMMA.16816.F32.BF16 R92, R140.reuse, R154, R92 ;  /* 0x0000009a8c5c723c */ /* 0x040fe2000004185c */
[----:B------:R-:W4:Y:S03]  /*17b90*/  LDSM.16.MT88.4 R152, [R204+0x9080] ;  /* 0x00908000cc98783b */ /* 0x000f260000004200 */
[----:B-1----:R-:W-:Y:S04]  /*17ba0*/  FFMA.FTZ R3, R187, c[0x0][0x2d0], -R138 ;  /* 0x0000b400bb037a23 */ /* 0x002fe8000001088a */
[C---:B------:R-:W-:Y:S01]  /*17bb0*/  HMMA.16816.F32.BF16 R96, R140.reuse, R156, R96 ;  /* 0x0000009c8c60723c */ /* 0x040fe20000041860 */
[----:B------:R-:W1:Y:S07]  /*17bc0*/  MUFU.EX2 R6, R3 ;  /* 0x0000000300067308 */ /* 0x000e6e0000000800 */
[C---:B------:R-:W-:Y:S01]  /*17bd0*/  HMMA.16816.F32.BF16 R100, R140.reuse, R158, R100 ;  /* 0x0000009e8c64723c */ /* 0x040fe20000041864 */
[----:B------:R-:W5:Y:S07]  /*17be0*/  LDSM.16.MT88.4 R156, [R203+0x9080] ;  /* 0x00908000cb9c783b */ /* 0x000f6e0000004200 */
[C---:B--2---:R-:W-:Y:S08]  /*17bf0*/  HMMA.16816.F32.BF16 R104, R140.reuse, R144, R104 ;  /* 0x000000908c68723c */ /* 0x044ff00000041868 */
[C---:B------:R-:W-:Y:S01]  /*17c00*/  HMMA.16816.F32.BF16 R108, R140.reuse, R146, R108 ;  /* 0x000000928c6c723c */ /* 0x040fe2000004186c */
[----:B------:R-:W2:Y:S03]  /*17c10*/  LDSM.16.MT88.4 R144, [R201+0x5080] ;  /* 0x00508000c990783b */ /* 0x000ea60000004200 */
[----:B-1----:R-:W-:Y:S01]  /*17c20*/  F2FP.BF16.PACK_AB R167, R6, R7 ;  /* 0x0000000706a7723e */ /* 0x002fe200000010ff */
[----:B------:R-:W-:Y:S02]  /*17c30*/  FFMA.FTZ R3, R0, R230, R215 ;  /* 0x000000e600037223 */ /* 0x000fe400000100d7 */
[----:B------:R-:W-:Y:S01]  /*17c40*/  FADD.FTZ R0, R218, R2 ;  /* 0x00000002da007221 */ /* 0x000fe20000010000 */
[C---:B---3--:R-:W-:Y:S04]  /*17c50*/  HMMA.16816.F32.BF16 R112, R140.reuse, R148, R112 ;  /* 0x000000948c70723c */ /* 0x048fe80000041870 */
[----:B------:R-:W-:Y:S02]  /*17c60*/  FADD.FTZ R2, R214, R3 ;  /* 0x00000003d6027221 */ /* 0x000fe40000010000 */
[----:B------:R-:W-:Y:S02]  /*17c70*/  FADD.FTZ R0, R217, R0 ;  /* 0x00000000d9007221 */ /* 0x000fe40000010000 */
[C---:B------:R-:W-:Y:S04]  /*17c80*/  HMMA.16816.F32.BF16 R116, R140.reuse, R150, R116 ;  /* 0x000000968c74723c */ /* 0x040fe80000041874 */
        /* <DEDUP_REMOVED lines=24> */
[----:B------:R-:W-:Y:S01]  /*17e10*/  FADD.FTZ R0, R137, R3 ;  /* 0x0000000389007221 */ /* 0x000fe20000010000 */
[-C--:B------:R-:W-:Y:S01]  /*17e20*/  MOV R137, R4.reuse ;  /* 0x0000000400897202 */ /* 0x080fe20000000f00 */
[----:B------:R-:W-:Y:S02]  /*17e30*/  FADD.FTZ R2, R183, R2 ;  /* 0x00000002b7027221 */ /* 0x000fe40000010000 */
[C---:B------:R-:W-:Y:S01]  /*17e40*/  HMMA.16816.F32.BF16 R152, R164.reuse, R162, R20 ;  /* 0x000000a2a498723c */ /* 0x040fe20000041814 */
[----:B------:R-:W4:Y:S03]  /*17e50*/  LDSM.16.MT88.4 R20, [R201+0x8080] ;  /* 0x00808000c914783b */ /* 0x000f260000004200 */
[----:B------:R-:W-:Y:S01]  /*17e60*/  FADD.FTZ R0, R7, R0 ;  /* 0x0000000007007221 */ /* 0x000fe20000010000 */
[----:B------:R-:W-:Y:S01]  /*17e70*/  MOV R7, R4 ;  /* 0x0000000400077202 */ /* 0x000fe20000000f00 */
[----:B------:R-:W-:Y:S02]  /*17e80*/  FADD.FTZ R231, R181, R2 ;  /* 0x00000002b5e77221 */ /* 0x000fe40000010000 */
[C---:B------:R-:W-:Y:S01]  /*17e90*/  HMMA.16816.F32.BF16 R156, R164.reuse, R168, R24 ;  /* 0x000000a8a49c723c */ /* 0x040fe20000041818 */
[----:B------:R-:W5:Y:S03]  /*17ea0*/  LDSM.16.MT88.4 R24, [R202+0x8080] ;  /* 0x00808000ca18783b */ /* 0x000f660000004200 */
[----:B------:R-:W-:Y:S01]  /*17eb0*/  FADD.FTZ R230, R6, R0 ;  /* 0x0000000006e67221 */ /* 0x000fe20000010000 */
[----:B------:R-:W-:Y:S02]  /*17ec0*/  IADD3 R0, R222, -0x1, RZ ;  /* 0xffffffffde007810 */ /* 0x000fe40007ffe0ff */
[----:B------:R-:W-:Y:S01]  /*17ed0*/  MOV R6, R136 ;  /* 0x0000008800067202 */ /* 0x000fe20000000f00 */
[C---:B------:R-:W-:Y:S01]  /*17ee0*/  HMMA.16816.F32.BF16 R160, R164.reuse, R170, R28 ;  /* 0x000000aaa4a0723c */ /* 0x040fe2000004181c */
[----:B------:R-:W2:Y:S03]  /*17ef0*/  LDSM.16.MT88.4 R28, [R204+0x8080] ;  /* 0x00808000cc1c783b */ /* 0x000ea60000004200 */
[----:B------:R-:W-:Y:S04]  /*17f00*/  MOV R222, R0 ;  /* 0x0000000000de7202 */ /* 0x000fe80000000f00 */
[C---:B------:R-:W-:Y:S01]  /*17f10*/  HMMA.16816.F32.BF16 R32, R164.reuse, R172, R32 ;  /* 0x000000aca420723c */ /* 0x040fe20000041820 */
[----:B------:R-:W2:Y:S07]  /*17f20*/  LDSM.16.MT88.4 R168, [R203+0x8080] ;  /* 0x00808000cba8783b */ /* 0x000eae0000004200 */
        /* <DEDUP_REMOVED lines=29> */
[----:B------:R-:W-:Y:S07]  /*18100*/  @!UPT UIADD3 URZ, URZ, URZ, URZ ;  /* 0x0000003f3f3ff290 */ /* 0x000fee000fffe03f */
[----:B------:R-:W-:-:S11]  /*18110*/  @P0 BRA `(.L_x_1287) ;  /* 0xffffc3b000000947 */ /* 0x000fd6000383ffff */
.L_x_1265:
[----:B------:R-:W-:Y:S05]  /*18120*/  BRA.DIV ~URZ, `(.L_x_1288) ;  /* 0x00004ce27f007947 */ /* 0x000fea000b800000 */
[----:B------:R1:W2:Y:S02]  /*18130*/  SHFL.BFLY PT, R5, R231, 0x2, 0x1f ;  /* 0x0c401f00e7057f89 */ /* 0x0002a400000e0000 */
.L_x_1355:
[----:B--2---:R-:W-:Y:S01]  /*18140*/  FADD.FTZ R5, R5, R231 ;  /* 0x000000e705057221 */ /* 0x004fe20000010000 */
[----:B------:R-:W-:Y:S05]  /*18150*/  BRA.DIV ~URZ, `(.L_x_1289) ;  /* 0x00004d127f007947 */ /* 0x000fea000b800000 */
[----:B------:R-:W2:Y:S04]  /*18160*/  SHFL.BFLY PT, R4, R230, 0x2, 0x1f ;  /* 0x0c401f00e6047f89 */ /* 0x000ea800000e0000 */
[----:B------:R-:W3:Y:S01]  /*18170*/  SHFL.BFLY PT, R2, R5, 0x1, 0x1f ;  /* 0x0c201f0005027f89 */ /* 0x000ee200000e0000 */
[----:B--2---:R-:W-:-:S02]  /*18180*/  FADD.FTZ R4, R4, R230 ;  /* 0x000000e604047221 */ /* 0x004fc40000010000 */
[----:B---3--:R-:W-:-:S03]  /*18190*/  FADD.FTZ R5, R5, R2 ;  /* 0x0000000205057221 */ /* 0x008fc60000010000 */
[----:B------:R2:W3:Y:S04]  /*181a0*/  SHFL.BFLY PT, R0, R4, 0x1, 0x1f ;  /* 0x0c201f0004007f89 */ /* 0x0004e800000e0000 */
.L_x_1356:
[----:B------:R-:W-:Y:S01]  /*181b0*/  FSETP.NE.FTZ.AND P1, PT, R5, RZ, PT ;  /* 0x000000ff0500720b */ /* 0x000fe20003f35000 */
[----:B--23--:R-:W-:Y:S01]  /*181c0*/  FADD.FTZ R4, R0, R4 ;  /* 0x0000000400047221 */ /* 0x00cfe20000010000 */
[----:B------:R-:W-:Y:S02]  /*181d0*/  MOV R2, RZ ;  /* 0x000000ff00027202 */ /* 0x000fe40000000f00 */
[----:B------:R-:W-:Y:S02]  /*181e0*/  MOV R0, RZ ;  /* 0x000000ff00007202 */ /* 0x000fe40000000f00 */
[----:B------:R-:W-:Y:S02]  /*181f0*/  FSETP.NE.FTZ.AND P0, PT, R4, RZ, PT ;  /* 0x000000ff0400720b */ /* 0x000fe40003f15000 */
[----:B------:R-:W-:-:S05]  /*18200*/  MOV R137, 0xff800000 ;  /* 0xff80000000897802 */ /* 0x000fca0000000f00 */
[----:B------:R-:W2:Y:S01]  /*18210*/  @P1 MUFU.RCP R2, R5 ;  /* 0x0000000500021308 */ /* 0x000ea20000001000 */
[----:B------:R-:W-:-:S05]  /*18220*/  @P1 MOV R3, 0x3f317218 ;  /* 0x3f31721800031802 */ /* 0x000fca0000000f00 */
[----:B------:R-:W-:Y:S02]  /*18230*/  @P1 FMUL.FTZ R3, R3, c[0x0][0x2d0] ;  /* 0x0000b40003031a20 */ /* 0x000fe40000410000 */
[----:B------:R-:W3:Y:S01]  /*18240*/  @P1 MUFU.LG2 R5, R5 ;  /* 0x0000000500051308 */ /* 0x000ee20000000c00 */
        /* <DEDUP_REMOVED lines=22> */
[C---:B------:R-:W-:Y:S01]  /*183b0*/  FMUL.FTZ R36, R2.reuse, R49 ;  /* 0x0000003102247220 */ /* 0x040fe20000410000 */
[----:B------:R-:W-:Y:S01]  /*183c0*/  MOV R49, 0xff800000 ;  /* 0xff80000000317802 */ /* 0x000fe20000000f00 */
        /* <DEDUP_REMOVED lines=42> */
[----:B------:R-:W4:Y:S01]  /*18670*/  @P0 MUFU.LG2 R2, R4 ;  /* 0x0000000400020308 */ /* 0x000f220000000c00 */
[----:B---3--:R-:W-:Y:S02]  /*18680*/  @P1 FMUL.FTZ R5, R5, 0.69314718246459960938 ;  /* 0x3f31721805051820 */ /* 0x008fe40000410000 */
[C---:B--2---:R-:W-:Y:S02]  /*18690*/  FMUL.FTZ R142, R0.reuse, R142 ;  /* 0x0000008e008e7220 */ /* 0x044fe40000410000 */
[----:B------:R-:W-:Y:S01]  /*186a0*/  @P1 FFMA.FTZ R137, R3, R136, R5 ;  /* 0x0000008803891223 */ /* 0x000fe20000010005 */
[----:B------:R-:W-:Y:S01]  /*186b0*/  @P0 MOV R3, 0x3f317218 ;  /* 0x3f31721800030802 */ /* 0x000fe20000000f00 */
[C---:B------:R-:W-:Y:S01]  /*186c0*/  FMUL.FTZ R143, R0.reuse, R143 ;  /* 0x0000008f008f7220 */ /* 0x040fe20000410000 */
[----:B------:R-:W-:Y:S01]  /*186d0*/  PLOP3.LUT P1, PT, PT, PT, PT, 0x8, 0x0 ;  /* 0x000000000000781c */ /* 0x000fe20003f2e170 */
[----:B------:R-:W-:-:S02]  /*186e0*/  FMUL.FTZ R146, R0, R146 ;  /* 0x0000009200927220 */ /* 0x000fc40000410000 */
[----:B------:R-:W-:Y:S02]  /*186f0*/  @P0 FMUL.FTZ R3, R3, c[0x0][0x2d0] ;  /* 0x0000b40003030a20 */ /* 0x000fe40000410000 */
[C---:B------:R-:W-:Y:S02]  /*18700*/  FMUL.FTZ R147, R0.reuse, R147 ;  /* 0x0000009300937220 */ /* 0x040fe40000410000 */
[----:B------:R-:W-:Y:S02]  /*18710*/  FMUL.FTZ R150, R0, R150 ;  /* 0x0000009600967220 */ /* 0x000fe40000410000 */
[----:B----4-:R-:W-:Y:S02]  /*18720*/  @P0 FMUL.FTZ R2, R2, 0.69314718246459960938 ;  /* 0x3f31721802020820 */ /* 0x010fe40000410000 */
        /* <DEDUP_REMOVED lines=60> */
.L_x_1182:
[----:B------:R-:W-:Y:S05]  /*18af0*/  @P1 BRA `(.L_x_1290) ;  /* 0x00001ab000001947 */ /* 0x000fea0003800000 */
[----:B------:R-:W2:Y:S01]  /*18b00*/  LDL R69, [R1+0x70] ;  /* 0x0000700001457983 */ /* 0x000ea20000100800 */
[----:B------:R-:W-:Y:S01]  /*18b10*/  F2FP.BF16.PACK_AB R50, R51, R50 ;  /* 0x000000323332723e */ /* 0x000fe200000010ff */
[----:B------:R-:W-:Y:S01]  /*18b20*/  WARPSYNC 0xffffffff ;  /* 0xffffffff00007948 */ /* 0x000fe20003800000 */
[----:B------:R-:W-:Y:S01]  /*18b30*/  F2FP.BF16.PACK_AB R46, R47, R46 ;  /* 0x0000002e2f2e723e */ /* 0x000fe200000010ff */
[----:B------:R-:W3:Y:S01]  /*18b40*/  S2R R65, SR_TID.X ;  /* 0x0000000000417919 */ /* 0x000ee20000002100 */
        /* <DEDUP_REMOVED lines=12> */
[----:B---3--:R-:W-:-:S02]  /*18c10*/  SHF.R.S32.HI R51, RZ, 0x1f, R65 ;  /* 0x0000001fff337819 */ /* 0x008fc40000011441 */
[----:B------:R-:W-:Y:S02]  /*18c20*/  F2FP.BF16.PACK_AB R45, R161, R160 ;  /* 0x000000a0a12d723e */ /* 0x000fe400000010ff */
[CC--:B------:R-:W-:Y:S02]  /*18c30*/  LEA.HI R2, R51.reuse, R65.reuse, RZ, 0x2 ;  /* 0x0000004133027211 */ /* 0x0c0fe400078f10ff */
[----:B------:R-:W-:Y:S02]  /*18c40*/  LEA.HI R47, R51, R65, RZ, 0x5 ;  /* 0x00000041332f7211 */ /* 0x000fe400078f28ff */
[--C-:B------:R-:W-:Y:S02]  /*18c50*/  SHF.R.S32.HI R4, RZ, 0x2, R2.reuse ;  /* 0x00000002ff047819 */ /* 0x100fe40000011402 */
[----:B------:R-:W-:Y:S02]  /*18c60*/  SHF.R.S32.HI R0, RZ, 0x1f, R2 ;  /* 0x0000001fff007819 */ /* 0x000fe40000011402 */
[----:B------:R-:W-:-:S02]  /*18c70*/  SHF.R.S32.HI R43, RZ, 0x5, R47 ;  /* 0x00000005ff2b7819 */ /* 0x000fc4000001142f */
[----:B------:R-:W-:Y:S02]  /*18c80*/  LEA.HI R0, R0, R4, RZ, 0x3 ;  /* 0x0000000400007211 */ /* 0x000fe400078f18ff */
[----:B------:R-:W-:Y:S02]  /*18c90*/  F2FP.BF16.PACK_AB R162, R163, R162 ;  /* 0x000000a2a3a2723e */ /* 0x000fe400000010ff */
[----:B------:R-:W-:Y:S02]  /*18ca0*/  LOP3.LUT R0, R0, 0xfffffff8, RZ, 0xc0, !PT ;  /* 0xfffffff800007812 */ /* 0x000fe400078ec0ff */
[----:B------:R-:W-:Y:S02]  /*18cb0*/  F2FP.BF16.PACK_AB R44, R33, R14 ;  /* 0x0000000e212c723e */ /* 0x000fe400000010ff */
[----:B------:R-:W-:Y:S01]  /*18cc0*/  F2FP.BF16.PACK_AB R41, R35, R34 ;  /* 0x000000222329723e */ /* 0x000fe200000010ff */
[----:B------:R-:W-:Y:S01]  /*18cd0*/  IMAD.IADD R4, R4, 0x1, -R0 ;  /* 0x0000000104047824 */ /* 0x000fe200078e0a00 */
[----:B------:R-:W-:-:S02]  /*18ce0*/  LOP3.LUT R0, R2, 0xfffffffc, RZ, 0xc0, !PT ;  /* 0xfffffffc02007812 */ /* 0x000fc400078ec0ff */
[----:B------:R-:W-:Y:S01]  /*18cf0*/  F2FP.BF16.PACK_AB R40, R37, R16 ;  /* 0x000000102528723e */ /* 0x000fe200000010ff */
[C---:B------:R-:W-:Y:S01]  /*18d00*/  IMAD.SHL.U32 R2, R4.reuse, 0x40, RZ ;  /* 0x0000004004027824 */ /* 0x040fe200078e00ff */
[----:B------:R-:W-:Y:S01]  /*18d10*/  LOP3.LUT R3, R4, 0x1, RZ, 0xc0, !PT ;  /* 0x0000000104037812 */ /* 0x000fe200078ec0ff */
[----:B------:R-:W-:Y:S01]  /*18d20*/  IMAD.IADD R21, R65, 0x1, -R0 ;  /* 0x0000000141157824 */ /* 0x000fe200078e0a00 */
[----:B------:R-:W-:Y:S02]  /*18d30*/  F2FP.BF16.PACK_AB R39, R39, R38 ;  /* 0x000000262727723e */ /* 0x000fe400000010ff */
[----:B------:R-:W-:Y:S01]  /*18d40*/  LOP3.LUT R0, R2, 0x1c0, RZ, 0xc0, !PT ;  /* 0x000001c002007812 */ /* 0x000fe200078ec0ff */
[----:B------:R-:W-:Y:S01]  /*18d50*/  IMAD R2, R43, 0x200, R21 ;  /* 0x000002002b027824 */ /* 0x000fe200078e0215 */
[----:B------:R-:W-:Y:S02]  /*18d60*/  ISETP.NE.U32.AND P0, PT, R3, 0x1, PT ;  /* 0x000000010300780c */ /* 0x000fe40003f05070 */
[----:B------:R-:W-:-:S02]  /*18d70*/  LEA.HI R0, R0, R0, RZ, 0x1d ;  /* 0x0000000000007211 */ /* 0x000fc400078fe8ff */
        /* <DEDUP_REMOVED lines=8> */
[----:B------:R-:W-:Y:S02]  /*18e00*/  F2FP.BF16.PACK_AB R35, R53, R52 ;  /* 0x000000343523723e */ /* 0x000fe400000010ff */
[----:B------:R-:W-:-:S02]  /*18e10*/  F2FP.BF16.PACK_AB R54, R55, R54 ;  /* 0x000000363736723e */ /* 0x000fc400000010ff */
        /* <DEDUP_REMOVED lines=31> */
[----:B---3--:R-:W-:Y:S01]  /*19010*/  IMAD.MOV.U32 R48, RZ, RZ, 0x40 ;  /* 0x00000040ff307424 */ /* 0x008fe200078e00ff */
[----:B------:R-:W-:Y:S02]  /*19020*/  F2FP.BF16.PACK_AB R94, R95, R94 ;  /* 0x0000005e5f5e723e */ /* 0x000fe400000010ff */
[----:B------:R-:W-:Y:S01]  /*19030*/  STS [R4+0x400], R154 ;  /* 0x0004009a04007388 */ /* 0x000fe20000000800 */
[----:B------:R-:W-:-:S02]  /*19040*/  F2FP.BF16.PACK_AB R24, R24, R96 ;  /* 0x000000601818723e */ /* 0x000fc400000010ff */
[----:B------:R-:W-:Y:S02]  /*19050*/  F2FP.BF16.PACK_AB R98, R99, R98 ;  /* 0x000000626362723e */ /* 0x000fe400000010ff */
[----:B----4-:R-:W-:Y:S02]  /*19060*/  SEL R7, R48, 0xffffffc0, !P2 ;  /* 0xffffffc030077807 */ /* 0x010fe40005000000 */
[----:B------:R-:W-:Y:S02]  /*19070*/  F2FP.BF16.PACK_AB R23, R23, R100 ;  /* 0x000000641717723e */ /* 0x000fe400000010ff */
[----:B------:R-:W-:Y:S02]  /*19080*/  F2FP.BF16.PACK_AB R102, R103, R102 ;  /* 0x000000666766723e */ /* 0x000fe400000010ff */
[----:B------:R-:W-:Y:S01]  /*19090*/  F2FP.BF16.PACK_AB R22, R22, R104 ;  /* 0x000000681616723e */ /* 0x000fe200000010ff */
[----:B-1----:R-:W-:Y:S01]  /*190a0*/  IMAD.IADD R6, R0, 0x1, R7 ;  /* 0x0000000100067824 */ /* 0x002fe200078e0207 */
[----:B------:R-:W-:-:S02]  /*190b0*/  F2FP.BF16.PACK_AB R106, R107, R106 ;  /* 0x0000006a6b6a723e */ /* 0x000fc400000010ff */
[----:B------:R-:W-:Y:S02]  /*190c0*/  F2FP.BF16.PACK_AB R20, R109, R108 ;  /* 0x0000006c6d14723e */ /* 0x000fe400000010ff */
[----:B------:R1:W-:Y:S01]  /*190d0*/  STS [R6+0x80], R5 ;  /* 0x0000800506007388 */ /* 0x0003e20000000800 */
[----:B------:R-:W-:Y:S01]  /*190e0*/  F2FP.BF16.PACK_AB R110, R111, R110 ;  /* 0x0000006e6f6e723e */ /* 0x000fe200000010ff */
[----:B------:R-:W-:Y:S02]  /*190f0*/  IMAD.IADD R8, R7, 0x1, R2 ;  /* 0x0000000107087824 */ /* 0x000fe400078e0202 */
        /* <DEDUP_REMOVED lines=18> */
[----:B------:R-:W-:Y:S02]  /*19220*/  ISETP.NE.U32.AND P0, PT, RZ, c[0x0][0x500], PT ;  /* 0x00014000ff007a0c */ /* 0x000fe40003f05070 */
[----:B------:R-:W-:Y:S01]  /*19230*/  ISETP.NE.U32.AND P1, PT, RZ, c[0x0][0x508], PT ;  /* 0x00014200ff007a0c */ /* 0x000fe20003f25070 */
[----:B------:R-:W-:Y:S01]  /*19240*/  STS [R5+0x480], R41 ;  /* 0x0004802905007388 */ /* 0x000fe20000000800 */
[----:B------:R-:W-:-:S02]  /*19250*/  ISETP.NE.AND.EX P0, PT, RZ, c[0x0][0x504], PT, P0 ;  /* 0x00014100ff007a0c */ /* 0x000fc40003f05300 */
[----:B------:R-:W-:Y:S01]  /*19260*/  ISETP.NE.AND.EX P1, PT, RZ, c[0x0][0x50c], PT, P1 ;  /* 0x00014300ff007a0c */ /* 0x000fe20003f25310 */
        /* <DEDUP_REMOVED lines=44> */
[----:B-1----:R-:W-:-:S03]  /*19530*/  IMAD.MOV.U32 R2, RZ, RZ, 0x4 ;  /* 0x00000004ff027424 */ /* 0x002fc600078e00ff */
[----:B------:R-:W-:Y:S04]  /*19540*/  STS [R8+0xc000], R11 ;  /* 0x00c0000b08007388 */ /* 0x000fe80000000800 */
[----:B------:R-:W-:Y:S04]  /*19550*/  STS [R8+0xc400], R10 ;  /* 0x00c4000a08007388 */ /* 0x000fe80000000800 */
[----:B------:R2:W-:Y:S04]  /*19560*/  STS [R5+0xc080], R9 ;  /* 0x00c0800905007388 */ /* 0x0005e80000000800 */
[----:B------:R1:W-:Y:S04]  /*19570*/  STS [R5+0xc480], R15 ;  /* 0x00c4800f05007388 */ /* 0x0003e80000000800 */
[----:B------:R1:W-:Y:S04]  /*19580*/  STS [R7+0xc000], R14 ;  /* 0x00c0000e07007388 */ /* 0x0003e80000000800 */
[----:B------:R1:W-:Y:S01]  /*19590*/  STS [R7+0xc400], R13 ;  /* 0x00c4000d07007388 */ /* 0x0003e20000000800 */
[----:B--2---:R-:W-:-:S03]  /*195a0*/  IMAD.WIDE R8, R69, R2, c[0x0][0x500] ;  /* 0x0001400045087625 */ /* 0x004fc600078e0202 */
[----:B------:R-:W-:Y:S06]  /*195b0*/  BAR.SYNC.DEFER_BLOCKING 0x1, 0x100 ;  /* 0x0044000000007b1d */ /* 0x000fec0000010000 */
[----:B------:R-:W2:Y:S01]  /*195c0*/  @P0 LDG.E R0, [R8.64] ;  /* 0x0000000e08000981 */ /* 0x000ea2000c1e1900 */
[----:B------:R-:W-:Y:S02]  /*195d0*/  IMAD.MOV.U32 R29, RZ, RZ, c[0x0][0x388] ;  /* 0x0000e200ff1d7624 */ /* 0x000fe400078e00ff */
[----:B------:R-:W-:-:S05]  /*195e0*/  @P1 IMAD.WIDE R2, R69, R2, c[0x0][0x508] ;  /* 0x0001420045021625 */ /* 0x000fca00078e0202 */
[----:B------:R3:W5:Y:S02]  /*195f0*/  @P1 LDG.E R29, [R2.64] ;  /* 0x0000000e021d1981 */ /* 0x000764000c1e1900 */
[----:B---3--:R-:W-:Y:S02]  /*19600*/  CS2R R2, SRZ ;  /* 0x0000000000027805 */ /* 0x008fe4000001ff00 */
[--C-:B--2---:R-:W-:Y:S01]  /*19610*/  @P0 SHF.R.S32.HI R3, RZ, 0x1f, R0.reuse ;  /* 0x0000001fff030819 */ /* 0x104fe20000011400 */
[----:B------:R-:W-:Y:S01]  /*19620*/  @P0 IMAD.MOV.U32 R2, RZ, RZ, R0 ;  /* 0x000000ffff020224 */ /* 0x000fe200078e0000 */
[----:B------:R-:W-:Y:S05]  /*19630*/  @P1 BRA `(.L_x_1291) ;  /* 0x0000004000001947 */ /* 0x000fea0003800000 */
[----:B-1----:R-:W-:Y:S05]  /*19640*/  @!P0 BRA `(.L_x_1291) ;  /* 0x0000003000008947 */ /* 0x002fea0003800000 */
[----:B------:R-:W2:Y:S04]  /*19650*/  LDG.E R4, [R8.64] ;  /* 0x0000000e08047981 */ /* 0x000ea8000c1e1900 */
[----:B------:R-:W2:Y:S02]  /*19660*/  LDG.E R0, [R8.64+0x4] ;  /* 0x0000040e08007981 */ /* 0x000ea4000c1e1900 */
[----:B--2--5:R-:W-:-:S02]  /*19670*/  IADD3 R29, -R4, R0, RZ ;  /* 0x00000000041d7210 */ /* 0x024fc40007ffe1ff */
.L_x_1291:
[----:B-1----:R-:W1:Y:S01]  /*19680*/  S2R R9, SR_CTAID.Y ;  /* 0x0000000000097919 */ /* 0x002e620000002600 */
[----:B------:R-:W-:Y:S01]  /*19690*/  LOP3.LUT R0, R47, 0xffffffe0, RZ, 0xc0, !PT ;  /* 0xffffffe02f007812 */ /* 0x000fe200078ec0ff */
[----:B------:R-:W-:Y:S01]  /*196a0*/  IMAD.MOV.U32 R8, RZ, RZ, c[0x0][0x4e8] ;  /* 0x00013a00ff087624 */ /* 0x000fe200078e00ff */
[----:B------:R-:W-:Y:S01]  /*196b0*/  SHF.R.S32.HI R4, RZ, 0x1f, R43 ;  /* 0x0000001fff047819 */ /* 0x000fe2000001142b */
[----:B------:R-:W2:Y:S01]  /*196c0*/  S2R R28, SR_CTAID.X ;  /* 0x00000000001c7919 */ /* 0x000ea20000002500 */
[----:B------:R-:W-:Y:S01]  /*196d0*/  LEA.HI R16, R51, R65, RZ, 0x3 ;  /* 0x0000004133107211 */ /* 0x000fe200078f18ff */
[----:B------:R-:W-:Y:S01]  /*196e0*/  IMAD.IADD R0, R65, 0x1, -R0 ;  /* 0x0000000141007824 */ /* 0x000fe200078e0a00 */
[----:B------:R-:W-:Y:S01]  /*196f0*/  LEA.HI R4, R4, R43, RZ, 0x3 ;  /* 0x0000002b04047211 */ /* 0x000fe200078f18ff */
[----:B------:R-:W3:Y:S01]  /*19700*/  S2R R10, SR_CTAID.Y ;  /* 0x00000000000a7919 */ /* 0x000ee20000002600 */
[----:B------:R-:W-:Y:S01]  /*19710*/  ISETP.NE.AND P1, PT, R8, 0x1, PT ;  /* 0x000000010800780c */ /* 0x000fe20003f25270 */
[----:B-----5:R-:W-:Y:S01]  /*19720*/  IMAD R29, R29, c[0x0][0x4e8], RZ ;  /* 0x00013a001d1d7a24 */ /* 0x020fe200078e02ff */
[----:B------:R-:W-:Y:S01]  /*19730*/  SHF.R.S32.HI R7, RZ, 0x1f, R0 ;  /* 0x0000001fff077819 */ /* 0x000fe20000011400 */
[----:B------:R-:W-:Y:S01]  /*19740*/  BSSY B0, `(.L_x_1292) ;  /* 0x0000089000007945 */ /* 0x000fe20003800000 */
[----:B------:R-:W-:-:S02]  /*19750*/  LOP3.LUT R5, R4, 0xffffff8, RZ, 0xc0, !PT ;  /* 0x0ffffff804057812 */ /* 0x000fc400078ec0ff */
[----:B------:R-:W-:Y:S02]  /*19760*/  LEA.HI R4, R21, R21, RZ, 0x1 ;  /* 0x0000001515047211 */ /* 0x000fe400078f08ff */
[----:B------:R-:W-:Y:S01]  /*19770*/  LEA.HI R7, R7, R0, RZ, 0x2 ;  /* 0x0000000007077211 */ /* 0x000fe200078f10ff */
[----:B------:R-:W-:Y:S01]  /*19780*/  IMAD.IADD R6, R43, 0x1, -R5 ;  /* 0x000000012b067824 */ /* 0x000fe200078e0a05 */
[----:B------:R-:W-:Y:S02]  /*19790*/  LOP3.LUT R4, R4, 0x1ffffffe, RZ, 0xc0, !PT ;  /* 0x1ffffffe04047812 */ /* 0x000fe400078ec0ff */
[----:B------:R-:W-:Y:S02]  /*197a0*/  SHF.R.S32.HI R5, RZ, 0x2, R7 ;  /* 0x00000002ff057819 */ /* 0x000fe40000011407 */
[----:B------:R-:W-:Y:S02]  /*197b0*/  IADD3 R7, R21, -R4, RZ ;  /* 0x8000000415077210 */ /* 0x000fe40007ffe0ff */
[----:B-1----:R-:W-:Y:S01]  /*197c0*/  SHF.R.S32.HI R9, RZ, 0x1f, R9 ;  /* 0x0000001fff097819 */ /* 0x002fe20000011409 */
[----:B------:R-:W-:Y:S01]  /*197d0*/  IMAD R17, R6, 0x10, R5 ;  /* 0x0000001006117824 */ /* 0x000fe200078e0205 */
[----:B------:R-:W-:Y:S01]  /*197e0*/  LOP3.LUT P2, RZ, R0, 0x3, RZ, 0xc0, !PT ;  /* 0x0000000300ff7812 */ /* 0x000fe2000784c0ff */
[----:B------:R-:W-:Y:S01]  /*197f0*/  IMAD R0, R3, c[0x0][0x3a0], RZ ;  /* 0x0000e80003007a24 */ /* 0x000fe200078e02ff */
[----:B------:R-:W-:Y:S01]  /*19800*/  LOP3.LUT R12, R16, 0xfffffff8, RZ, 0xc0, !PT ;  /* 0xfffffff8100c7812 */ /* 0x000fe200078ec0ff */
[----:B------:R-:W-:Y:S01]  /*19810*/  IMAD R6, R7, 0x8, R17 ;  /* 0x0000000807067824 */ /* 0x000fe200078e0211 */
[----:B------:R-:W-:Y:S01]  /*19820*/  SEL R15, R69, RZ, !P0 ;  /* 0x000000ff450f7207 */ /* 0x000fe20004000000 */
[----:B------:R-:W-:Y:S01]  /*19830*/  IMAD R8, R9, c[0x0][0x490], RZ ;  /* 0x0001240009087a24 */ /* 0x000fe200078e02ff */
[----:B------:R-:W-:Y:S01]  /*19840*/  SHF.R.S32.HI R16, RZ, 0x3, R16 ;  /* 0x00000003ff107819 */ /* 0x000fe20000011410 */
[----:B------:R-:W-:Y:S01]  /*19850*/  IMAD R7, R2, c[0x0][0x3a4], R0 ;  /* 0x0000e90002077a24 */ /* 0x000fe200078e0200 */
[----:B--2---:R-:W-:Y:S01]  /*19860*/  LEA R0, R28, R6, 0x7 ;  /* 0x000000061c007211 */ /* 0x004fe200078e38ff */
[----:B---3--:R-:W-:Y:S01]  /*19870*/  IMAD.WIDE.U32 R4, R10, c[0x0][0x490], R2 ;  /* 0x000124000a047a25 */ /* 0x008fe200078e0002 */
[----:B------:R-:W-:-:S03]  /*19880*/  LEA.HI R19, R51, R65, RZ, 0x6 ;  /* 0x0000004133137211 */ /* 0x000fc600078f30ff */
[----:B------:R-:W-:Y:S02]  /*19890*/  IMAD R8, R10, c[0x0][0x494], R8 ;  /* 0x000125000a087a24 */ /* 0x000fe400078e0208 */
[----:B------:R-:W-:-:S04]  /*198a0*/  IMAD.WIDE.U32 R2, R2, c[0x0][0x3a0], RZ ;  /* 0x0000e80002027a25 */ /* 0x000fc800078e00ff */
[----:B------:R-:W-:Y:S01]  /*198b0*/  IMAD.IADD R5, R5, 0x1, R8 ;  /* 0x0000000105057824 */ /* 0x000fe200078e0208 */
[----:B------:R-:W-:Y:S01]  /*198c0*/  IADD3 R3, R3, R7, RZ ;  /* 0x0000000703037210 */ /* 0x000fe20007ffe0ff */
[----:B------:R-:W-:Y:S01]  /*198d0*/  @P1 IMAD.HI.U32 R8, R0, c[0x0][0x4ec], RZ ;  /* 0x00013b0000081a27 */ /* 0x000fe200078e00ff */
[----:B------:R-:W-:-:S03]  /*198e0*/  SHF.R.S32.HI R7, RZ, 0x1f, R69 ;  /* 0x0000001fff077819 */ /* 0x000fc60000011445 */
[----:B------:R-:W-:Y:S01]  /*198f0*/  IMAD.MOV.U32 R6, RZ, RZ, R0 ;  /* 0x000000ffff067224 */ /* 0x000fe200078e0000 */
[----:B------:R-:W-:Y:S01]  /*19900*/  @P1 SHF.R.U32.HI R6, RZ, c[0x0][0x4f0], R8 ;  /* 0x00013c00ff061a19 */ /* 0x000fe20000011608 */
[----:B------:R-:W-:Y:S01]  /*19910*/  IMAD R9, R9, c[0x0][0x3e8], RZ ;  /* 0x0000fa0009097a24 */ /* 0x000fe200078e02ff */
[----:B------:R-:W-:Y:S01]  /*19920*/  SEL R13, R7, RZ, !P0 ;  /* 0x000000ff070d7207 */ /* 0x000fe20004000000 */
[----:B------:R-:W-:Y:S02]  /*19930*/  IMAD.IADD R12, R65, 0x1, -R12 ;  /* 0x00000001410c7824 */ /* 0x000fe400078e0a0c */
[----:B------:R-:W-:Y:S02]  /*19940*/  IMAD.MOV R7, RZ, RZ, -R6 ;  /* 0x000000ffff077224 */ /* 0x000fe400078e0a06 */
[----:B------:R-:W-:Y:S01]  /*19950*/  IMAD R9, R10, c[0x0][0x3ec], R9 ;  /* 0x0000fb000a097a24 */ /* 0x000fe200078e0209 */
[----:B------:R-:W-:Y:S01]  /*19960*/  LEA R14, R12, R16, 0x5 ;  /* 0x000000100c0e7211 */ /* 0x000fe200078e28ff */
[----:B------:R-:W-:-:S04]  /*19970*/  IMAD.WIDE.U32 R2, R10, c[0x0][0x3e8], R2 ;  /* 0x0000fa000a027a25 */ /* 0x000fc800078e0002 */
[----:B------:R-:W-:Y:S01]  /*19980*/  IMAD R8, R7, c[0x0][0x4e8], R0 ;  /* 0x00013a0007087a24 */ /* 0x000fe200078e0200 */
[----:B------:R-:W-:Y:S01]  /*19990*/  IADD3 R3, R3, R9, RZ ;  /* 0x0000000903037210 */ /* 0x000fe20007ffe0ff */
[----:B------:R-:W-:Y:S02]  /*199a0*/  IMAD R0, R13, c[0x0][0x498], RZ ;  /* 0x000126000d007a24 */ /* 0x000fe400078e02ff */
[----:B------:R-:W-:Y:S01]  /*199b0*/  IMAD.WIDE.U32 R4, R15, c[0x0][0x498], R4 ;  /* 0x000126000f047a25 */ /* 0x000fe200078e0004 */
[----:B------:R-:W-:-:S03]  /*199c0*/  SHF.R.S32.HI R9, RZ, 0x1f, R8 ;  /* 0x0000001fff097819 */ /* 0x000fc60000011408 */
[----:B------:R-:W-:Y:S01]  /*199d0*/  IMAD R11, R15, c[0x0][0x49c], R0 ;  /* 0x000127000f0b7a24 */ /* 0x000fe200078e0200 */
[----:B------:R-:W-:Y:S01]  /*199e0*/  SHF.R.S32.HI R0, RZ, 0x1f, R6 ;  /* 0x0000001fff007819 */ /* 0x000fe20000011406 */
[----:B------:R-:W-:Y:S01]  /*199f0*/  IMAD R14, R28, 0x80, R14 ;  /* 0x000000801c0e7824 */ /* 0x000fe200078e020e */
[----:B------:R-:W-:Y:S01]  /*19a00*/  IADD3 R4, P0, R6, R4, RZ ;  /* 0x0000000406047210 */ /* 0x000fe20007f1e0ff */
[----:B------:R-:W-:Y:S02]  /*19a10*/  IMAD.SHL.U32 R18, R16, 0x40, RZ ;  /* 0x0000004010127824 */ /* 0x000fe400078e00ff */
[----:B------:R-:W-:Y:S01]  /*19a20*/  IMAD R9, R9, c[0x0][0x488], RZ ;  /* 0x0001220009097a24 */ /* 0x000fe200078e02ff */
[----:B------:R-:W-:Y:S01]  /*19a30*/  IADD3.X R5, R0, R5, R11, P0, !PT ;  /* 0x0000000500057210 */ /* 0x000fe200007fe40b */
[----:B------:R-:W-:Y:S01]  /*19a40*/  @P1 IMAD.HI.U32 R10, R14, c[0x0][0x4ec], RZ ;  /* 0x00013b000e0a1a27 */ /* 0x000fe200078e00ff */
[----:B------:R-:W-:-:S03]  /*19a50*/  LOP3.LUT R6, R18, 0x1c0, RZ, 0xc0, !PT ;  /* 0x000001c012067812 */ /* 0x000fc600078ec0ff */
[----:B------:R-:W-:Y:S01]  /*19a60*/  IMAD.SHL.U32 R0, R12, 0x8, RZ ;  /* 0x000000080c007824 */ /* 0x000fe200078e00ff */
[----:B------:R-:W-:Y:S01]  /*19a70*/  SHF.R.U32.HI R11, RZ, 0x3, R6 ;  /* 0x00000003ff0b7819 */ /* 0x000fe20000011606 */
[----:B------:R-:W-:-:S04]  /*19a80*/  IMAD.WIDE.U32 R4, R8, c[0x0][0x488], R4 ;  /* 0x0001220008047a25 */ /* 0x000fc800078e0004 */
[----:B------:R-:W-:Y:S02]  /*19a90*/  IMAD R9, R8, c[0x0][0x48c], R9 ;  /* 0x0001230008097a24 */ /* 0x000fe400078e0209 */
[----:B------:R-:W-:Y:S01]  /*19aa0*/  IMAD.MOV.U32 R7, RZ, RZ, R14 ;  /* 0x000000ffff077224 */ /* 0x000fe200078e000e */
[----:B------:R-:W-:Y:S01]  /*19ab0*/  @P1 SHF.R.U32.HI R7, RZ, c[0x0][0x4f0], R10 ;  /* 0x00013c00ff071a19 */ /* 0x000fe2000001160a */
[----:B------:R-:W-:Y:S01]  /*19ac0*/  IMAD R8, R13, c[0x0][0x3f0], RZ ;  /* 0x0000fc000d087a24 */ /* 0x000fe200078e02ff */
[----:B------:R-:W-:Y:S01]  /*19ad0*/  LOP3.LUT R10, R6, 0x38, R0, 0xf8, !PT ;  /* 0x00000038060a7812 */ /* 0x000fe200078ef800 */
[----:B------:R-:W-:Y:S01]  /*19ae0*/  IMAD.WIDE.U32 R2, R15, c[0x0][0x3f0], R2 ;  /* 0x0000fc000f027a25 */ /* 0x000fe200078e0002 */
[----:B------:R-:W-:Y:S02]  /*19af0*/  LEA R6, P0, R4, c[0x0][0x450], 0x2 ;  /* 0x0001140004067a11 */ /* 0x000fe400078010ff */
[----:B------:R-:W-:Y:S01]  /*19b00*/  IADD3 R9, R5, R9, RZ ;  /* 0x0000000905097210 */ /* 0x000fe20007ffe0ff */
[----:B------:R-:W-:Y:S01]  /*19b10*/  IMAD R8, R15, c[0x0][0x3f4], R8 ;  /* 0x0000fd000f087a24 */ /* 0x000fe200078e0208 */
[----:B------:R-:W-:Y:S01]  /*19b20*/  LOP3.LUT R15, R10, R11, RZ, 0x3c, !PT ;  /* 0x0000000b0a0f7212 */ /* 0x000fe200078e3cff */
[----:B------:R-:W-:Y:S01]  /*19b30*/  IMAD.MOV R5, RZ, RZ, -R7 ;  /* 0x000000ffff057224 */ /* 0x000fe200078e0a07 */
[----:B------:R-:W-:Y:S01]  /*19b40*/  LEA.HI.X R4, R4, c[0x0][0x454], R9, 0x2, P0 ;  /* 0x0001150004047a11 */ /* 0x000fe200000f1409 */
[----:B------:R-:W-:Y:S01]  /*19b50*/  IMAD.IADD R3, R3, 0x1, R8 ;  /* 0x0000000103037824 */ /* 0x000fe200078e0208 */
[----:B------:R-:W-:Y:S01]  /*19b60*/  SHFL.IDX PT, R10, R6, RZ, 0x1c1f ;  /* 0x001c1fff060a7589 */ /* 0x000fe200000e0000 */
[----:B------:R-:W-:Y:S01]  /*19b70*/  SHF.R.S32.HI R12, RZ, 0x1f, R7 ;  /* 0x0000001fff0c7819 */ /* 0x000fe20000011407 */
[----:B------:R-:W-:-:S02]  /*19b80*/  IMAD R5, R5, c[0x0][0x4e8], R14 ;  /* 0x00013a0005057a24 */ /* 0x000fc400078e020e */
[----:B------:R-:W1:Y:S01]  /*19b90*/  SHFL.IDX PT, R11, R4, RZ, 0x1c1f ;  /* 0x001c1fff040b7589 */ /* 0x000e6200000e0000 */
[----:B------:R-:W-:-:S03]  /*19ba0*/  IMAD.WIDE.U32 R2, R7, c[0x0][0x3e0], R2 ;  /* 0x0000f80007027a25 */ /* 0x000fc600078e0002 */
[----:B------:R2:W-:Y:S04]  /*19bb0*/  SHFL.IDX PT, R8, R6, 0x1, 0x1c1f ;  /* 0x003c1f0006087f89 */ /* 0x0005e800000e0000 */
[----:B------:R3:W4:Y:S01]  /*19bc0*/  SHFL.IDX PT, R9, R4, 0x1, 0x1c1f ;  /* 0x003c1f0004097f89 */ /* 0x00072200000e0000 */
[----:B--2---:R-:W-:Y:S01]  /*19bd0*/  IMAD R6, R12, c[0x0][0x3e0], RZ ;  /* 0x0000f8000c067a24 */ /* 0x004fe200078e02ff */
[----:B---3--:R-:W-:-:S03]  /*19be0*/  LEA R4, R28, R17, 0x7 ;  /* 0x000000111c047211 */ /* 0x008fc600078e38ff */
[----:B------:R-:W-:Y:S01]  /*19bf0*/  IMAD R12, R7, c[0x0][0x3e4], R6 ;  /* 0x0000f900070c7a24 */ /* 0x000fe200078e0206 */
[----:B------:R-:W-:Y:S01]  /*19c00*/  LEA R28, R28, R16, 0x7 ;  /* 0x000000101c1c7211 */ /* 0x000fe200078e38ff */
[----:B------:R-:W-:Y:S01]  /*19c10*/  IMAD.SHL.U32 R6, R19, 0x8, RZ ;  /* 0x0000000813067824 */ /* 0x000fe200078e00ff */
[C---:B------:R-:W-:Y:S01]  /*19c20*/  IADD3 R13, R4.reuse, 0x8, RZ ;  /* 0x00000008040d7810 */ /* 0x040fe20007ffe0ff */
[----:B------:R-:W-:Y:S01]  /*19c30*/  IMAD.IADD R3, R3, 0x1, R12 ;  /* 0x0000000103037824 */ /* 0x000fe200078e020c */
[-C--:B------:R-:W-:Y:S02]  /*19c40*/  ISETP.GE.OR P1, PT, R4, R29.reuse, P2 ;  /* 0x0000001d0400720c */ /* 0x080fe40001726670 */
[----:B------:R-:W-:Y:S02]  /*19c50*/  SHF.R.S32.HI R4, RZ, 0x1f, R5 ;  /* 0x0000001fff047819 */ /* 0x000fe40000011405 */
[----:B------:R-:W-:Y:S02]  /*19c60*/  ISETP.GE.OR P0, PT, R13, R29, P2 ;  /* 0x0000001d0d00720c */ /* 0x000fe40001706670 */
[----:B------:R-:W-:Y:S01]  /*19c70*/  LOP3.LUT R7, R15, 0x7ffffe00, R6, 0xf8, !PT ;  /* 0x7ffffe000f077812 */ /* 0x000fe200078ef806 */
[----:B------:R-:W-:-:S04]  /*19c80*/  IMAD R4, R4, c[0x0][0x3d8], RZ ;  /* 0x0000f60004047a24 */ /* 0x000fc800078e02ff */
[C---:B------:R-:W-:Y:S02]  /*19c90*/  IMAD R6, R5.reuse, c[0x0][0x3dc], R4 ;  /* 0x0000f70005067a24 */ /* 0x040fe400078e0204 */
[----:B------:R-:W-:Y:S01]  /*19ca0*/  IMAD.WIDE.U32 R4, R5, c[0x0][0x3d8], R2 ;  /* 0x0000f60005047a25 */ /* 0x000fe200078e0002 */
[----:B------:R-:W-:Y:S01]  /*19cb0*/  SHF.L.U32 R2, R7, 0x1, RZ ;  /* 0x0000000107027819 */ /* 0x000fe200000006ff */
[----:B-1----:R1:W-:Y:S02]  /*19cc0*/  @!P1 ST.E [R10.64], R137 ;  /* 0x000000890a009985 */ /* 0x0023e4000c10190e */
[----:B------:R-:W-:Y:S02]  /*19cd0*/  IMAD.IADD R3, R5, 0x1, R6 ;  /* 0x0000000105037824 */ /* 0x000fe400078e0206 */
        /* <DEDUP_REMOVED lines=21> */
[C---:B-1----:R-:W-:Y:S01]  /*19e30*/  IADD3 R8, R0.reuse, 0x80, RZ ;  /* 0x0000008000087810 */ /* 0x042fe20007ffe0ff */
[----:B------:R-:W1:Y:S01]  /*19e40*/  LDS.128 R20, [R2+0x4080] ;  /* 0x0040800002147984 */ /* 0x000e620000000c00 */
[----:B------:R-:W-:Y:S02]  /*19e50*/  IADD3 R9, R0, 0xc0, RZ ;  /* 0x000000c000097810 */ /* 0x000fe40007ffe0ff */
[----:B------:R-:W-:Y:S01]  /*19e60*/  ISETP.GE.AND P2, PT, R7, c[0x0][0x3c8], PT ;  /* 0x0000f20007007a0c */ /* 0x000fe20003f46270 */
[----:B------:R-:W3:Y:S01]  /*19e70*/  LDS.128 R16, [R2+0x8080] ;  /* 0x0080800002107984 */ /* 0x000ee20000000c00 */
[----:B------:R-:W-:Y:S02]  /*19e80*/  ISETP.GE.AND P1, PT, R8, c[0x0][0x3c8], PT ;  /* 0x0000f20008007a0c */ /* 0x000fe40003f26270 */
[----:B------:R-:W-:Y:S01]  /*19e90*/  ISETP.GE.AND P0, PT, R9, c[0x0][0x3c8], PT ;  /* 0x0000f20009007a0c */ /* 0x000fe20003f06270 */
[----:B------:R4:W5:Y:S01]  /*19ea0*/  LDS.128 R12, [R2+0xc080] ;  /* 0x00c08000020c7984 */ /* 0x0009620000000c00 */
[----:B------:R-:W-:-:S07]  /*19eb0*/  ISETP.GE.AND P3, PT, R0, c[0x0][0x3c8], PT ;  /* 0x0000f20000007a0c */ /* 0x000fce0003f66270 */
[----:B------:R-:W-:-:S04]  /*19ec0*/  @!P2 SHF.R.S32.HI R3, RZ, 0x1f, R7 ;  /* 0x0000001fff03a819 */ /* 0x000fc80000011407 */
[----:B------:R-:W-:Y:S02]  /*19ed0*/  @!P0 SHF.R.S32.HI R6, RZ, 0x1f, R9 ;  /* 0x0000001fff068819 */ /* 0x000fe40000011409 */
[----:B------:R-:W-:Y:S01]  /*19ee0*/  @!P2 LEA.HI R7, R3, R7, RZ, 0x3 ;  /* 0x000000070307a211 */ /* 0x000fe200078f18ff */
[----:B------:R-:W-:Y:S01]  /*19ef0*/  @!P3 IMAD.WIDE R10, R0, 0x2, R4 ;  /* 0x00000002000ab825 */ /* 0x000fe200078e0204 */
[----:B----4-:R-:W-:-:S04]  /*19f00*/  @!P1 SHF.R.S32.HI R2, RZ, 0x1f, R8 ;  /* 0x0000001fff029819 */ /* 0x010fc80000011408 */
        /* <DEDUP_REMOVED lines=8> */
[----:B-1----:R2:W-:Y:S03]  /*19f90*/  @!P2 ST.E.128 [R8.64], R20 ;  /* 0x000000140800a985 */ /* 0x0025e6000c101d0e */
[----:B------:R-:W-:Y:S01]  /*19fa0*/  @!P0 IMAD.WIDE R2, R2, 0x2, R4 ;  /* 0x0000000202028825 */ /* 0x000fe200078e0204 */
[----:B---3--:R2:W-:Y:S04]  /*19fb0*/  @!P1 ST.E.128 [R6.64], R16 ;  /* 0x0000001006009985 */ /* 0x0085e8000c101d0e */
[----:B-----5:R2:W-:Y:S02]  /*19fc0*/  @!P0 ST.E.128 [R2.64], R12 ;  /* 0x0000000c02008985 */ /* 0x0205e4000c101d0e */
.L_x_1293:
[----:B--234-:R-:W-:Y:S05]  /*19fd0*/  BSYNC B0 ;  /* 0x0000000000007941 */ /* 0x01cfea0003800000 */
.L_x_1292:
        /* <DEDUP_REMOVED lines=30> */
.L_x_1295:
[----:B------:R-:W-:Y:S05]  /*1a1c0*/  BSYNC B0 ;  /* 0x0000000000007941 */ /* 0x000fea0003800000 */
.L_x_1294:
        /* <DEDUP_REMOVED lines=30> */
.L_x_1297:
[----:B------:R-:W-:Y:S05]  /*1a3b0*/  BSYNC B0 ;  /* 0x0000000000007941 */ /* 0x000fea0003800000 */
.L_x_1296:
        /* <DEDUP_REMOVED lines=31> */
.L_x_1290:
[----:B------:R-:W2:Y:S01]  /*1a5b0*/  LDL R8, [R1+0x70] ;  /* 0x0000700001087983 */ /* 0x000ea20000100800 */
[----:B------:R-:W-:Y:S01]  /*1a5c0*/  ISETP.NE.U32.AND P1, PT, RZ, c[0x0][0x508], PT ;  /* 0x00014200ff007a0c */ /* 0x000fe20003f25070 */
[----:B------:R-:W-:Y:S01]  /*1a5d0*/  IMAD.MOV.U32 R2, RZ, RZ, 0x4 ;  /* 0x00000004ff027424 */ /* 0x000fe200078e00ff */
[----:B------:R-:W-:Y:S02]  /*1a5e0*/  ISETP.NE.U32.AND P0, PT, RZ, c[0x0][0x500], PT ;  /* 0x00014000ff007a0c */ /* 0x000fe40003f05070 */
[----:B------:R-:W-:Y:S02]  /*1a5f0*/  ISETP.NE.AND.EX P1, PT, RZ, c[0x0][0x50c], PT, P1 ;  /* 0x00014300ff007a0c */ /* 0x000fe40003f25310 */
[----:B------:R-:W-:Y:S01]  /*1a600*/  ISETP.NE.AND.EX P0, PT, RZ, c[0x0][0x504], PT, P0 ;  /* 0x00014100ff007a0c */ /* 0x000fe20003f05300 */
[----:B------:R-:W-:Y:S02]  /*1a610*/  IMAD.MOV.U32 R16, RZ, RZ, c[0x0][0x388] ;  /* 0x0000e200ff107624 */ /* 0x000fe400078e00ff */
[----:B--2---:R-:W-:-:S08]  /*1a620*/  IMAD.WIDE R6, R8, R2, c[0x0][0x500] ;  /* 0x0001400008067625 */ /* 0x004fd000078e0202 */
[----:B------:R-:W-:Y:S02]  /*1a630*/  @P1 IMAD.WIDE R2, R8, R2, c[0x0][0x508] ;  /* 0x0001420008021625 */ /* 0x000fe400078e0202 */
[----:B------:R-:W2:Y:S04]  /*1a640*/  @P0 LDG.E R0, [R6.64] ;  /* 0x0000000e06000981 */ /* 0x000ea8000c1e1900 */
[----:B------:R3:W5:Y:S01]  /*1a650*/  @P1 LDG.E R16, [R2.64] ;  /* 0x0000000e02101981 */ /* 0x000762000c1e1900 */
[----:B------:R-:W-:Y:S02]  /*1a660*/  CS2R R4, SRZ ;  /* 0x0000000000047805 */ /* 0x000fe4000001ff00 */
[--C-:B--2---:R-:W-:Y:S01]  /*1a670*/  @P0 SHF.R.S32.HI R5, RZ, 0x1f, R0.reuse ;  /* 0x0000001fff050819 */ /* 0x104fe20000011400 */
[----:B------:R-:W-:Y:S01]  /*1a680*/  @P0 IMAD.MOV.U32 R4, RZ, RZ, R0 ;  /* 0x000000ffff040224 */ /* 0x000fe200078e0000 */
[----:B------:R-:W-:Y:S05]  /*1a690*/  @P1 BRA `(.L_x_1298) ;  /* 0x0000004000001947 */ /* 0x000fea0003800000 */
[----:B---3--:R-:W-:Y:S05]  /*1a6a0*/  @!P0 BRA `(.L_x_1298) ;  /* 0x0000003000008947 */ /* 0x008fea0003800000 */
[----:B------:R2:W3:Y:S04]  /*1a6b0*/  LDG.E R0, [R6.64] ;  /* 0x0000000e06007981 */ /* 0x0004e8000c1e1900 */
[----:B--2---:R-:W3:Y:S02]  /*1a6c0*/  LDG.E R6, [R6.64+0x4] ;  /* 0x0000040e06067981 */ /* 0x004ee4000c1e1900 */
[----:B---3-5:R-:W-:-:S02]  /*1a6d0*/  IADD3 R16, -R0, R6, RZ ;  /* 0x0000000600107210 */ /* 0x028fc40007ffe1ff */
.L_x_1298:
[----:B---3--:R-:W2:Y:S01]  /*1a6e0*/  S2R R10, SR_TID.X ;  /* 0x00000000000a7919 */ /* 0x008ea20000002100 */
[----:B------:R-:W-:Y:S01]  /*1a6f0*/  SHF.R.S32.HI R0, RZ, 0x1f, R8 ;  /* 0x0000001fff007819 */ /* 0x000fe20000011408 */
[----:B------:R-:W-:Y:S01]  /*1a700*/  BSSY B0, `(.L_x_1299) ;  /* 0x0000029000007945 */ /* 0x000fe20003800000 */
[----:B------:R-:W-:Y:S01]  /*1a710*/  SEL R9, R8, RZ, !P0 ;  /* 0x000000ff08097207 */ /* 0x000fe20004000000 */
[----:B------:R-:W3:Y:S01]  /*1a720*/  S2R R2, SR_CTAID.Y ;  /* 0x0000000000027919 */ /* 0x000ee20000002600 */
[----:B------:R-:W-:-:S03]  /*1a730*/  SEL R11, R0, RZ, !P0 ;  /* 0x000000ff000b7207 */ /* 0x000fc60004000000 */
[----:B------:R-:W4:Y:S01]  /*1a740*/  S2R R12, SR_CTAID.Y ;  /* 0x00000000000c7919 */ /* 0x000f220000002600 */
[----:B--2---:R-:W-:Y:S02]  /*1a750*/  ISETP.GE.AND P1, PT, R10, 0x80, PT ;  /* 0x000000800a00780c */ /* 0x004fe40003f26270 */
[----:B---3--:R-:W-:-:S11]  /*1a760*/  SHF.R.S32.HI R13, RZ, 0x1f, R2 ;  /* 0x0000001fff0d7819 */ /* 0x008fd60000011402 */
[----:B------:R-:W-:Y:S05]  /*1a770*/  @P1 BRA `(.L_x_1300) ;  /* 0x0000021000001947 */ /* 0x000fea0003800000 */
[----:B----4-:R-:W2:Y:S01]  /*1a780*/  S2R R8, SR_CTAID.X ;  /* 0x0000000000087919 */ /* 0x010ea20000002500 */
[----:B-----5:R-:W-:Y:S01]  /*1a790*/  IMAD R0, R16, c[0x0][0x4e8], RZ ;  /* 0x00013a0010007a24 */ /* 0x020fe200078e02ff */
[----:B--2---:R-:W-:-:S04]  /*1a7a0*/  LEA R8, R8, R10, 0x7 ;  /* 0x0000000a08087211 */ /* 0x004fc800078e38ff */
[----:B------:R-:W-:-:S13]  /*1a7b0*/  ISETP.GE.AND P0, PT, R8, R0, PT ;  /* 0x000000000800720c */ /* 0x000fda0003f06270 */
[----:B------:R-:W-:Y:S05]  /*1a7c0*/  @P0 BRA `(.L_x_1300) ;  /* 0x000001c000000947 */ /* 0x000fea0003800000 */
[----:B------:R-:W-:Y:S01]  /*1a7d0*/  MOV R0, c[0x0][0x4e8] ;  /* 0x00013a0000007a02 */ /* 0x000fe20000000f00 */
[----:B------:R-:W-:Y:S01]  /*1a7e0*/  IMAD R6, R13, c[0x0][0x490], RZ ;  /* 0x000124000d067a24 */ /* 0x000fe200078e02ff */
[----:B------:R-:W-:Y:S01]  /*1a7f0*/  MOV R2, R4 ;  /* 0x0000000400027202 */ /* 0x000fe20000000f00 */
[----:B------:R-:W-:Y:S01]  /*1a800*/  IMAD.MOV.U32 R3, RZ, RZ, R5 ;  /* 0x000000ffff037224 */ /* 0x000fe200078e0005 */
[----:B------:R-:W-:Y:S01]  /*1a810*/  ISETP.NE.AND P0, PT, R0, 0x1, PT ;  /* 0x000000010000780c */ /* 0x000fe20003f05270 */
[C---:B------:R-:W-:Y:S01]  /*1a820*/  IMAD R6, R12.reuse, c[0x0][0x494], R6 ;  /* 0x000125000c067a24 */ /* 0x040fe200078e0206 */
[----:B------:R-:W-:Y:S01]  /*1a830*/  MOV R0, R8 ;  /* 0x0000000800007202 */ /* 0x000fe20000000f00 */
[----:B------:R-:W-:-:S05]  /*1a840*/  IMAD.WIDE.U32 R2, R12, c[0x0][0x490], R2 ;  /* 0x000124000c027a25 */ /* 0x000fca00078e0002 */
[----:B------:R-:W-:-:S05]  /*1a850*/  IADD3 R3, R6, R3, RZ ;  /* 0x0000000306037210 */ /* 0x000fca0007ffe0ff */
[----:B------:R-:W-:-:S04]  /*1a860*/  @P0 IMAD.HI.U32 R7, R8, c[0x0][0x4ec], RZ ;  /* 0x00013b0008070a27 */ /* 0x000fc800078e00ff */
[----:B------:R-:W-:Y:S01]  /*1a870*/  IMAD.WIDE.U32 R2, R9, c[0x0][0x498], R2 ;  /* 0x0001260009027a25 */ /* 0x000fe200078e0002 */
[----:B------:R-:W-:-:S03]  /*1a880*/  @P0 SHF.R.U32.HI R0, RZ, c[0x0][0x4f0], R7 ;  /* 0x00013c00ff000a19 */ /* 0x000fc60000011607 */
[----:B------:R-:W-:Y:S01]  /*1a890*/  IMAD R7, R11, c[0x0][0x498], RZ ;  /* 0x000126000b077a24 */ /* 0x000fe200078e02ff */
[----:B------:R-:W-:Y:S01]  /*1a8a0*/  IADD3 R2, P0, R0, R2, RZ ;  /* 0x0000000200027210 */ /* 0x000fe20007f1e0ff */
[----:B------:R-:W-:Y:S02]  /*1a8b0*/  IMAD.MOV R6, RZ, RZ, -R0 ;  /* 0x000000ffff067224 */ /* 0x000fe400078e0a00 */
[----:B------:R-:W-:Y:S02]  /*1a8c0*/  IMAD R7, R9, c[0x0][0x49c], R7 ;  /* 0x0001270009077a24 */ /* 0x000fe400078e0207 */
[----:B------:R-:W-:Y:S01]  /*1a8d0*/  IMAD R6, R6, c[0x0][0x4e8], R8 ;  /* 0x00013a0006067a24 */ /* 0x000fe200078e0208 */
[----:B------:R-:W-:-:S04]  /*1a8e0*/  SHF.R.S32.HI R8, RZ, 0x1f, R0 ;  /* 0x0000001fff087819 */ /* 0x000fc80000011400 */
[----:B------:R-:W-:Y:S02]  /*1a8f0*/  SHF.R.S32.HI R0, RZ, 0x1f, R6 ;  /* 0x0000001fff007819 */ /* 0x000fe40000011406 */
[----:B------:R-:W-:-:S03]  /*1a900*/  IADD3.X R3, R8, R3, R7, P0, !PT ;  /* 0x0000000308037210 */ /* 0x000fc600007fe407 */
[----:B------:R-:W-:Y:S02]  /*1a910*/  IMAD R0, R0, c[0x0][0x488], RZ ;  /* 0x0001220000007a24 */ /* 0x000fe400078e02ff */
[----:B------:R-:W-:-:S04]  /*1a920*/  IMAD.WIDE.U32 R2, R6, c[0x0][0x488], R2 ;  /* 0x0001220006027a25 */ /* 0x000fc800078e0002 */
[----:B------:R-:W-:Y:S01]  /*1a930*/  IMAD R0, R6, c[0x0][0x48c], R0 ;  /* 0x0001230006007a24 */ /* 0x000fe200078e0200 */
[----:B------:R-:W-:-:S04]  /*1a940*/  LEA R6, P0, R2, c[0x0][0x450], 0x2 ;  /* 0x0001140002067a11 */ /* 0x000fc800078010ff */
[----:B------:R-:W-:-:S04]  /*1a950*/  IADD3 R0, R3, R0, RZ ;  /* 0x0000000003007210 */ /* 0x000fc80007ffe0ff */
[----:B------:R-:W-:Y:S02]  /*1a960*/  LEA.HI.X R7, R2, c[0x0][0x454], R0, 0x2, P0 ;  /* 0x0001150002077a11 */ /* 0x000fe400000f1400 */
[----:B------:R-:W-:-:S05]  /*1a970*/  MOV R0, 0xff800000 ;  /* 0xff80000000007802 */ /* 0x000fca0000000f00 */
[----:B------:R2:W-:Y:S02]  /*1a980*/  STG.E [R6.64], R0 ;  /* 0x0000000006007986 */ /* 0x0005e4000c10190e */
.L_x_1300:
[----:B----4-:R-:W-:Y:S05]  /*1a990*/  BSYNC B0 ;  /* 0x0000000000007941 */ /* 0x010fea0003800000 */
.L_x_1299:
[----:B------:R-:W3:Y:S01]  /*1a9a0*/  S2R R14, SR_CTAID.X ;  /* 0x00000000000e7919 */ /* 0x000ee20000002500 */
[----:B--2---:R-:W-:Y:S01]  /*1a9b0*/  IMAD R0, R5, c[0x0][0x3a0], RZ ;  /* 0x0000e80005007a24 */ /* 0x004fe200078e02ff */
[----:B------:R-:W-:Y:S01]  /*1a9c0*/  SHF.R.S32.HI R5, RZ, 0x1f, R10 ;  /* 0x0000001fff057819 */ /* 0x000fe2000001140a */
[C---:B------:R-:W-:Y:S01]  /*1a9d0*/  IMAD.WIDE.U32 R2, R4.reuse, c[0x0][0x3a0], RZ ;  /* 0x0000e80004027a25 */ /* 0x040fe200078e00ff */
[----:B------:R-:W-:Y:S02]  /*1a9e0*/  MOV R6, c[0x0][0x4e8] ;  /* 0x00013a0000067a02 */ /* 0x000fe40000000f00 */
[----:B------:R-:W-:Y:S01]  /*1a9f0*/  LEA.HI R5, R5, R10, RZ, 0x3 ;  /* 0x0000000a05057211 */ /* 0x000fe200078f18ff */
[----:B------:R-:W-:Y:S01]  /*1aa00*/  IMAD R0, R4, c[0x0][0x3a4], R0 ;  /* 0x0000e90004007a24 */ /* 0x000fe200078e0200 */
[----:B------:R-:W-:Y:S01]  /*1aa10*/  ISETP.NE.AND P0, PT, R6, 0x1, PT ;  /* 0x000000010600780c */ /* 0x000fe20003f05270 */
[----:B------:R-:W-:Y:S01]  /*1aa20*/  IMAD R6, R11, c[0x0][0x3f0], RZ ;  /* 0x0000fc000b067a24 */ /* 0x000fe200078e02ff */
[----:B------:R-:W-:-:S02]  /*1aa30*/  LOP3.LUT R4, R5, 0xfffffff8, RZ, 0xc0, !PT ;  /* 0xfffffff805047812 */ /* 0x000fc400078ec0ff */
[----:B------:R-:W-:Y:S01]  /*1aa40*/  IADD3 R3, R3, R0, RZ ;  /* 0x0000000003037210 */ /* 0x000fe20007ffe0ff */
[----:B------:R-:W-:Y:S02]  /*1aa50*/  IMAD R0, R13, c[0x0][0x3e8], RZ ;  /* 0x0000fa000d007a24 */ /* 0x000fe400078e02ff */
[----:B------:R-:W-:Y:S01]  /*1aa60*/  IMAD.IADD R8, R10, 0x1, -R4 ;  /* 0x000000010a087824 */ /* 0x000fe200078e0a04 */
[----:B------:R-:W-:Y:S01]  /*1aa70*/  SHF.R.S32.HI R10, RZ, 0x3, R5 ;  /* 0x00000003ff0a7819 */ /* 0x000fe20000011405 */
[C---:B------:R-:W-:Y:S02]  /*1aa80*/  IMAD R0, R12.reuse, c[0x0][0x3ec], R0 ;  /* 0x0000fb000c007a24 */ /* 0x040fe400078e0200 */
[----:B------:R-:W-:Y:S01]  /*1aa90*/  IMAD.WIDE.U32 R2, R12, c[0x0][0x3e8], R2 ;  /* 0x0000fa000c027a25 */ /* 0x000fe200078e0002 */
[----:B------:R-:W-:-:S03]  /*1aaa0*/  LEA R4, R8, R10, 0x5 ;  /* 0x0000000a08047211 */ /* 0x000fc600078e28ff */
[----:B------:R-:W-:Y:S01]  /*1aab0*/  IMAD R7, R9, c[0x0][0x3f4], R6 ;  /* 0x0000fd0009077a24 */ /* 0x000fe200078e0206 */
[----:B------:R-:W-:Y:S01]  /*1aac0*/  IADD3 R3, R0, R3, RZ ;  /* 0x0000000300037210 */ /* 0x000fe20007ffe0ff */
[C---:B---3--:R-:W-:Y:S01]  /*1aad0*/  IMAD R4, R14.reuse, 0x80, R4 ;  /* 0x000000800e047824 */ /* 0x048fe200078e0204 */
[----:B------:R-:W-:-:S03]  /*1aae0*/  LEA R14, R14, R10, 0x7 ;  /* 0x0000000a0e0e7211 */ /* 0x000fc600078e38ff */
[----:B------:R-:W-:Y:S01]  /*1aaf0*/  @P0 IMAD.HI.U32 R5, R4, c[0x0][0x4ec], RZ ;  /* 0x00013b0004050a27 */ /* 0x000fe200078e00ff */
[----:B------:R-:W-:-:S03]  /*1ab00*/  MOV R0, R4 ;  /* 0x0000000400007202 */ /* 0x000fc60000000f00 */
[----:B------:R-:W-:Y:S01]  /*1ab10*/  IMAD.WIDE.U32 R2, R9, c[0x0][0x3f0], R2 ;  /* 0x0000fc0009027a25 */ /* 0x000fe200078e0002 */
[----:B------:R-:W-:-:S04]  /*1ab20*/  @P0 SHF.R.U32.HI R0, RZ, c[0x0][0x4f0], R5 ;  /* 0x00013c00ff000a19 */ /* 0x000fc80000011605 */
[--C-:B------:R-:W-:Y:S01]  /*1ab30*/  SHF.R.S32.HI R6, RZ, 0x1f, R0.reuse ;  /* 0x0000001fff067819 */ /* 0x100fe20000011400 */
[----:B------:R-:W-:Y:S01]  /*1ab40*/  IMAD.MOV R5, RZ, RZ, -R0 ;  /* 0x000000ffff057224 */ /* 0x000fe200078e0a00 */
[----:B------:R-:W-:-:S03]  /*1ab50*/  IADD3 R3, R3, R7, RZ ;  /* 0x0000000703037210 */ /* 0x000fc60007ffe0ff */
[----:B------:R-:W-:Y:S02]  /*1ab60*/  IMAD R6, R6, c[0x0][0x3e0], RZ ;  /* 0x0000f80006067a24 */ /* 0x000fe400078e02ff */
[----:B------:R-:W-:Y:S02]  /*1ab70*/  IMAD R5, R5, c[0x0][0x4e8], R4 ;  /* 0x00013a0005057a24 */ /* 0x000fe400078e0204 */
[----:B------:R-:W-:-:S03]  /*1ab80*/  IMAD.WIDE.U32 R2, R0, c[0x0][0x3e0], R2 ;  /* 0x0000f80000027a25 */ /* 0x000fc600078e0002 */
[----:B------:R-:W-:Y:S01]  /*1ab90*/  SHF.R.S32.HI R4, RZ, 0x1f, R5 ;  /* 0x0000001fff047819 */ /* 0x000fe20000011405 */
[----:B------:R-:W-:-:S05]  /*1aba0*/  IMAD R0, R0, c[0x0][0x3e4], R6 ;  /* 0x0000f90000007a24 */ /* 0x000fca00078e0206 */
[----:B------:R-:W-:Y:S01]  /*1abb0*/  IADD3 R3, R3, R0, RZ ;  /* 0x0000000003037210 */ /* 0x000fe20007ffe0ff */
[----:B------:R-:W-:-:S04]  /*1abc0*/  IMAD R0, R4, c[0x0][0x3d8], RZ ;  /* 0x0000f60004007a24 */ /* 0x000fc800078e02ff */
[C---:B------:R-:W-:Y:S02]  /*1abd0*/  IMAD R4, R5.reuse, c[0x0][0x3dc], R0 ;  /* 0x0000f70005047a24 */ /* 0x040fe400078e0200 */
[----:B------:R-:W-:-:S04]  /*1abe0*/  IMAD.WIDE.U32 R2, R5, c[0x0][0x3d8], R2 ;  /* 0x0000f60005027a25 */ /* 0x000fc800078e0002 */
[----:B------:R-:W-:Y:S01]  /*1abf0*/  IMAD.SHL.U32 R0, R8, 0x8, RZ ;  /* 0x0000000808007824 */ /* 0x000fe200078e00ff */
[----:B------:R-:W-:Y:S02]  /*1ac00*/  IADD3 R3, R3, R4, RZ ;  /* 0x0000000403037210 */ /* 0x000fe40007ffe0ff */
[----:B------:R-:W-:Y:S02]  /*1ac10*/  LEA R17, P0, R2, c[0x0][0x380], 0x1 ;  /* 0x0000e00002117a11 */ /* 0x000fe400078008ff */
[----:B------:R-:W-:Y:S02]  /*1ac20*/  IADD3 R13, R0, 0x40, RZ ;  /* 0x00000040000d7810 */ /* 0x000fe40007ffe0ff */
[----:B------:R-:W-:Y:S02]  /*1ac30*/  LEA.HI.X R15, R2, c[0x0][0x384], R3, 0x1, P0 ;  /* 0x0000e100020f7a11 */ /* 0x000fe400000f0c03 */
[C---:B------:R-:W-:Y:S02]  /*1ac40*/  IADD3 R11, R0.reuse, 0x80, RZ ;  /* 0x00000080000b7810 */ /* 0x040fe40007ffe0ff */
[----:B------:R-:W-:Y:S01]  /*1ac50*/  IADD3 R12, R0, 0xc0, RZ ;  /* 0x000000c0000c7810 */ /* 0x000fe20007ffe0ff */
[----:B------:R-:W-:Y:S05]  /*1ac60*/  BRA.DIV ~URZ, `(.L_x_1301) ;  /* 0x000022e27f007947 */ /* 0x000fea000b800000 */
[----:B------:R2:W3:Y:S02]  /*1ac70*/  SHFL.IDX PT, R4, R15, RZ, 0x181f ;  /* 0x00181fff0f047589 */ /* 0x0004e400000e0000 */
.L_x_1357:
[----:B------:R-:W-:Y:S05]  /*1ac80*/  BRA.DIV ~URZ, `(.L_x_1302) ;  /* 0x000023427f007947 */ /* 0x000fea000b800000 */
[----:B------:R4:W1:Y:S02]  /*1ac90*/  SHFL.IDX PT, R2, R17, RZ, 0x181f ;  /* 0x00181fff11027589 */ /* 0x00086400000e0000 */
.L_x_1358:
[----:B-----5:R-:W-:Y:S01]  /*1aca0*/  IMAD R16, R16, c[0x0][0x4e8], RZ ;  /* 0x00013a0010107a24 */ /* 0x020fe200078e02ff */
[----:B------:R-:W-:Y:S01]  /*1acb0*/  BSSY B0, `(.L_x_1303) ;  /* 0x0000019000007945 */ /* 0x000fe20003800000 */
[----:B---3--:R-:W-:-:S03]  /*1acc0*/  MOV R3, R4 ;  /* 0x0000000400037202 */ /* 0x008fc60000000f00 */
[----:B------:R-:W-:-:S13]  /*1acd0*/  ISETP.GE.AND P0, PT, R14, R16, PT ;  /* 0x000000100e00720c */ /* 0x000fda0003f06270 */
        /* <DEDUP_REMOVED lines=9> */
[----:B-1----:R-:W-:Y:S01]  /*1ad70*/  @!P3 IMAD.WIDE R8, R0, 0x2, R2 ;  /* 0x000000020008b825 */ /* 0x002fe200078e0202 */
        /* <DEDUP_REMOVED lines=12> */
.L_x_1304:
[----:B------:R-:W-:Y:S05]  /*1ae40*/  BSYNC B0 ;  /* 0x0000000000007941 */ /* 0x000fea0003800000 */
.L_x_1303:
[----:B------:R-:W-:Y:S05]  /*1ae50*/  BRA.DIV ~URZ, `(.L_x_1305) ;  /* 0x000021f27f007947 */ /* 0x000fea000b800000 */
[----:B-1----:R1:W3:Y:S04]  /*1ae60*/  SHFL.IDX PT, R4, R15, 0x1, 0x181f ;  /* 0x00381f000f047f89 */ /* 0x0022e800000e0000 */
[----:B------:R1:W2:Y:S02]  /*1ae70*/  SHFL.IDX PT, R2, R17, 0x1, 0x181f ;  /* 0x00381f0011027f89 */ /* 0x0002a400000e0000 */
.L_x_1359:
[----:B------:R-:W-:Y:S01]  /*1ae80*/  IADD3 R3, R14, 0x20, RZ ;  /* 0x000000200e037810 */ /* 0x000fe20007ffe0ff */
[----:B------:R-:W-:Y:S03]  /*1ae90*/  BSSY B0, `(.L_x_1306) ;  /* 0x0000019000007945 */ /* 0x000fe60003800000 */
[----:B------:R-:W-:Y:S01]  /*1aea0*/  ISETP.GE.AND P0, PT, R3, R16, PT ;  /* 0x000000100300720c */ /* 0x000fe20003f06270 */
[----:B---3--:R-:W-:-:S12]  /*1aeb0*/  IMAD.MOV.U32 R3, RZ, RZ, R4 ;  /* 0x000000ffff037224 */ /* 0x008fd800078e0004 */
        /* <DEDUP_REMOVED lines=9> */
[----:B--2---:R-:W-:Y:S01]  /*1af50*/  @!P3 IMAD.WIDE R8, R0, 0x2, R2 ;  /* 0x000000020008b825 */ /* 0x004fe200078e0202 */
        /* <DEDUP_REMOVED lines=12> */
.L_x_1307:
[----:B------:R-:W-:Y:S05]  /*1b020*/  BSYNC B0 ;  /* 0x0000000000007941 */ /* 0x000fea0003800000 */
.L_x_1306:
[----:B------:R-:W-:Y:S05]  /*1b030*/  BRA.DIV ~URZ, `(.L_x_1308) ;  /* 0x000021027f007947 */ /* 0x000fea000b800000 */
[----:B--2---:R2:W3:Y:S02]  /*1b040*/  SHFL.IDX PT, R4, R15, 0x2, 0x181f ;  /* 0x00581f000f047f89 */ /* 0x0044e400000e0000 */
.L_x_1360:
[----:B------:R-:W-:Y:S05]  /*1b050*/  BRA.DIV ~URZ, `(.L_x_1309) ;  /* 0x000021627f007947 */ /* 0x000fea000b800000 */
[----:B------:R1:W2:Y:S02]  /*1b060*/  SHFL.IDX PT, R2, R17, 0x2, 0x181f ;  /* 0x00581f0011027f89 */ /* 0x0002a400000e0000 */
.L_x_1361:
        /* <DEDUP_REMOVED lines=26> */
.L_x_1311:
[----:B------:R-:W-:Y:S05]  /*1b210*/  BSYNC B0 ;  /* 0x0000000000007941 */ /* 0x000fea0003800000 */
.L_x_1310:
[----:B------:R-:W-:Y:S05]  /*1b220*/  BRA.DIV ~URZ, `(.L_x_1312) ;  /* 0x000020127f007947 */ /* 0x000fea000b800000 */
[----:B--2---:R2:W3:Y:S04]  /*1b230*/  SHFL.IDX PT, R4, R15, 0x3, 0x181f ;  /* 0x00781f000f047f89 */ /* 0x0044e800000e0000 */
[----:B------:R2:W1:Y:S02]  /*1b240*/  SHFL.IDX PT, R2, R17, 0x3, 0x181f ;  /* 0x00781f0011027f89 */ /* 0x00046400000e0000 */
.L_x_1362:
[----:B------:R-:W-:-:S04]  /*1b250*/  IADD3 R3, R14, 0x60, RZ ;  /* 0x000000600e037810 */ /* 0x000fc80007ffe0ff */
[----:B------:R-:W-:Y:S01]  /*1b260*/  ISETP.GE.AND P0, PT, R3, R16, PT ;  /* 0x000000100300720c */ /* 0x000fe20003f06270 */
[----:B---3--:R-:W-:-:S12]  /*1b270*/  IMAD.MOV.U32 R3, RZ, RZ, R4 ;  /* 0x000000ffff037224 */ /* 0x008fd800078e0004 */
[----:B------:R-:W-:Y:S05]  /*1b280*/  @P0 EXIT ;  /* 0x000000000000094d */ /* 0x000fea0003800000 */
[----:B------:R-:W-:Y:S02]  /*1b290*/  ISETP.GE.AND P1, PT, R13, c[0x0][0x3c8], PT ;  /* 0x0000f2000d007a0c */ /* 0x000fe40003f26270 */
[----:B------:R-:W-:Y:S02]  /*1b2a0*/  ISETP.GE.AND P0, PT, R11, c[0x0][0x3c8], PT ;  /* 0x0000f2000b007a0c */ /* 0x000fe40003f06270 */
[----:B------:R-:W-:-:S09]  /*1b2b0*/  ISETP.GE.AND P2, PT, R0, c[0x0][0x3c8], PT ;  /* 0x0000f20000007a0c */ /* 0x000fd20003f46270 */
[----:B------:R-:W-:Y:S02]  /*1b2c0*/  @!P1 SHF.R.S32.HI R5, RZ, 0x1f, R13 ;  /* 0x0000001fff059819 */ /* 0x000fe4000001140d */
[----:B------:R-:W-:Y:S02]  /*1b2d0*/  @!P0 SHF.R.S32.HI R4, RZ, 0x1f, R11 ;  /* 0x0000001fff048819 */ /* 0x000fe4000001140b */
[----:B------:R-:W-:Y:S01]  /*1b2e0*/  @!P1 LEA.HI R5, R5, R13, RZ, 0x3 ;  /* 0x0000000d05059211 */ /* 0x000fe200078f18ff */
[--C-:B-1----:R-:W-:Y:S01]  /*1b2f0*/  @!P2 IMAD.WIDE R8, R0, 0x2, R2.reuse ;  /* 0x000000020008a825 */ /* 0x102fe200078e0202 */
        /* <DEDUP_REMOVED lines=16> */
.L_x_1183:
[----:B------:R-:W-:Y:S01]  /*1b400*/  IMAD.MOV.U32 R188, RZ, RZ, R18 ;  /* 0x000000ffffbc7224 */ /* 0x000fe200078e0012 */
[----:B------:R-:W-:Y:S01]  /*1b410*/  MOV R3, 0x181f ;  /* 0x0000181f00037802 */ /* 0x000fe20000000f00 */
[----:B------:R-:W-:Y:S01]  /*1b420*/  IMAD.MOV.U32 R189, RZ, RZ, RZ ;  /* 0x000000ffffbd7224 */ /* 0x000fe200078e00ff */
[----:B------:R-:W-:Y:S02]  /*1b430*/  MOV R191, 0xffffffff ;  /* 0xffffffff00bf7802 */ /* 0x000fe40000000f00 */
[----:B------:R-:W-:Y:S02]  /*1b440*/  MOV R2, 0x1b460 ;  /* 0x0001b46000027802 */ /* 0x000fe40000000f00 */
[----:B------:R-:W-:Y:S05]  /*1b450*/  CALL.REL.NOINC `($__internal_6_$__cuda_sm70_shflsync_idx_p) ;  /* 0x0000cdc000007944 */ /* 0x000fea0003c00000 */
[----:B------:R-:W-:Y:S01]  /*1b460*/  MOV R0, R190 ;  /* 0x000000be00007202 */ /* 0x000fe20000000f00 */
[----:B------:R-:W-:Y:S05]  /*1b470*/  BRA `(.L_x_1313) ;  /* 0xfffed1b000007947 */ /* 0x000fea000383ffff */
.L_x_1184:
[----:B------:R-:W-:Y:S01]  /*1b480*/  IMAD.MOV.U32 R188, RZ, RZ, R20 ;  /* 0x000000ffffbc7224 */ /* 0x000fe200078e0014 */
[----:B------:R-:W-:Y:S01]  /*1b490*/  MOV R3, 0x181f ;  /* 0x0000181f00037802 */ /* 0x000fe20000000f00 */
[----:B------:R-:W-:Y:S01]  /*1b4a0*/  IMAD.MOV.U32 R189, RZ, RZ, RZ ;  /* 0x000000ffffbd7224 */ /* 0x000fe200078e00ff */
[----:B------:R-:W-:-:S02]  /*1b4b0*/  MOV R191, 0xffffffff ;  /* 0xffffffff00bf7802 */ /* 0x000fc40000000f00 */
[----:B------:R-:W-:Y:S02]  /*1b4c0*/  MOV R2, 0x1b4e0 ;  /* 0x0001b4e000027802 */ /* 0x000fe40000000f00 */
[----:B-12---:R-:W-:Y:S05]  /*1b4d0*/  CALL.REL.NOINC `($__internal_6_$__cuda_sm70_shflsync_idx_p) ;  /* 0x0000cd4000007944 */ /* 0x006fea0003c00000 */
[----:B------:R-:W-:Y:S01]  /*1b4e0*/  MOV R2, R190 ;  /* 0x000000be00027202 */ /* 0x000fe20000000f00 */
[----:B------:R-:W-:Y:S05]  /*1b4f0*/  BRA `(.L_x_1314) ;  /* 0xfffed15000007947 */ /* 0x000fea000383ffff */
.L_x_1187:
[----:B------:R-:W-:Y:S01]  /*1b500*/  IMAD.MOV.U32 R188, RZ, RZ, R18 ;  /* 0x000000ffffbc7224 */ /* 0x000fe200078e0012 */
[----:B--2---:R-:W-:Y:S01]  /*1b510*/  MOV R3, 0x181f ;  /* 0x0000181f00037802 */ /* 0x004fe20000000f00 */
[----:B------:R-:W-:Y:S01]  /*1b520*/  IMAD.MOV.U32 R189, RZ, RZ, 0x1 ;  /* 0x00000001ffbd7424 */ /* 0x000fe200078e00ff */
[----:B------:R-:W-:Y:S02]  /*1b530*/  MOV R191, 0xffffffff ;  /* 0xffffffff00bf7802 */ /* 0x000fe40000000f00 */
[----:B----4-:R-:W-:Y:S02]  /*1b540*/  MOV R2, 0x1b560 ;  /* 0x0001b56000027802 */ /* 0x010fe40000000f00 */
[----:B-1-3--:R-:W-:Y:S05]  /*1b550*/  CALL.REL.NOINC `($__internal_6_$__cuda_sm70_shflsync_idx_p) ;  /* 0x0000ccc000007944 */ /* 0x00afea0003c00000 */
[----:B------:R-:W-:Y:S01]  /*1b560*/  IMAD.MOV.U32 R4, RZ, RZ, R190 ;  /* 0x000000ffff047224 */ /* 0x000fe200078e00be */
[----:B------:R-:W-:Y:S01]  /*1b570*/  MOV R188, R20 ;  /* 0x0000001400bc7202 */ /* 0x000fe20000000f00 */
[----:B------:R-:W-:Y:S01]  /*1b580*/  IMAD.MOV.U32 R189, RZ, RZ, 0x1 ;  /* 0x00000001ffbd7424 */ /* 0x000fe200078e00ff */
[----:B------:R-:W-:Y:S01]  /*1b590*/  MOV R3, 0x181f ;  /* 0x0000181f00037802 */ /* 0x000fe20000000f00 */
[----:B------:R-:W-:Y:S01]  /*1b5a0*/  IMAD.MOV.U32 R191, RZ, RZ, -0x1 ;  /* 0xffffffffffbf7424 */ /* 0x000fe200078e00ff */
[----:B------:R-:W-:-:S02]  /*1b5b0*/  MOV R2, 0x1b5d0 ;  /* 0x0001b5d000027802 */ /* 0x000fc40000000f00 */
[----:B------:R-:W-:Y:S05]  /*1b5c0*/  CALL.REL.NOINC `($__internal_6_$__cuda_sm70_shflsync_idx_p) ;  /* 0x0000cc5000007944 */ /* 0x000fea0003c00000 */
[----:B------:R-:W-:Y:S01]  /*1b5d0*/  MOV R2, R190 ;  /* 0x000000be00027202 */ /* 0x000fe20000000f00 */
[----:B------:R-:W-:Y:S05]  /*1b5e0*/  BRA `(.L_x_1315) ;  /* 0xfffed25000007947 */ /* 0x000fea000383ffff */
.L_x_1190:
[----:B------:R-:W-:Y:S01]  /*1b5f0*/  IMAD.MOV.U32 R188, RZ, RZ, R18 ;  /* 0x000000ffffbc7224 */ /* 0x000fe200078e0012 */
[----:B--2---:R-:W-:Y:S01]  /*1b600*/  MOV R3, 0x181f ;  /* 0x0000181f00037802 */ /* 0x004fe20000000f00 */
[----:B------:R-:W-:Y:S01]  /*1b610*/  IMAD.MOV.U32 R189, RZ, RZ, 0x2 ;  /* 0x00000002ffbd7424 */ /* 0x000fe200078e00ff */
[----:B------:R-:W-:-:S02]  /*1b620*/  MOV R191, 0xffffffff ;  /* 0xffffffff00bf7802 */ /* 0x000fc40000000f00 */
[----:B------:R-:W-:Y:S02]  /*1b630*/  MOV R2, 0x1b650 ;  /* 0x0001b65000027802 */ /* 0x000fe40000000f00 */
[----:B-1-3--:R-:W-:Y:S05]  /*1b640*/  CALL.REL.NOINC `($__internal_6_$__cuda_sm70_shflsync_idx_p) ;  /* 0x0000cbd000007944 */ /* 0x00afea0003c00000 */
[----:B------:R-:W-:Y:S01]  /*1b650*/  MOV R4, R190 ;  /* 0x000000be00047202 */ /* 0x000fe20000000f00 */
[----:B------:R-:W-:Y:S05]  /*1b660*/  BRA `(.L_x_1316) ;  /* 0xfffed3a000007947 */ /* 0x000fea000383ffff */
.L_x_1191:
[----:B------:R-:W-:Y:S01]  /*1b670*/  IMAD.MOV.U32 R188, RZ, RZ, R20 ;  /* 0x000000ffffbc7224 */ /* 0x000fe200078e0014 */
[----:B--2---:R-:W-:Y:S01]  /*1b680*/  MOV R3, 0x181f ;  /* 0x0000181f00037802 */ /* 0x004fe20000000f00 */
[----:B------:R-:W-:Y:S01]  /*1b690*/  IMAD.MOV.U32 R189, RZ, RZ, 0x2 ;  /* 0x00000002ffbd7424 */ /* 0x000fe200078e00ff */
[----:B------:R-:W-:Y:S02]  /*1b6a0*/  MOV R191, 0xffffffff ;  /* 0xffffffff00bf7802 */ /* 0x000fe40000000f00 */
[----:B------:R-:W-:Y:S02]  /*1b6b0*/  MOV R2, 0x1b6d0 ;  /* 0x0001b6d000027802 */ /* 0x000fe40000000f00 */
[----:B-1-34-:R-:W-:Y:S05]  /*1b6c0*/  CALL.REL.NOINC `($__internal_6_$__cuda_sm70_shflsync_idx_p) ;  /* 0x0000cb5000007944 */ /* 0x01afea0003c00000 */
[----:B------:R-:W-:Y:S01]  /*1b6d0*/  MOV R2, R190 ;  /* 0x000000be00027202 */ /* 0x000fe20000000f00 */
[----:B------:R-:W-:Y:S05]  /*1b6e0*/  BRA `(.L_x_1317) ;  /* 0xfffed34000007947 */ /* 0x000fea000383ffff */
.L_x_1194:
[----:B------:R-:W-:Y:S01]  /*1b6f0*/  IMAD.MOV.U32 R188, RZ, RZ, R18 ;  /* 0x000000ffffbc7224 */ /* 0x000fe200078e0012 */
[----:B-1----:R-:W-:Y:S01]  /*1b700*/  MOV R3, 0x181f ;  /* 0x0000181f00037802 */ /* 0x002fe20000000f00 */
[----:B------:R-:W-:Y:S01]  /*1b710*/  IMAD.MOV.U32 R189, RZ, RZ, 0x3 ;  /* 0x00000003ffbd7424 */ /* 0x000fe200078e00ff */
[----:B------:R-:W-:-:S02]  /*1b720*/  MOV R191, 0xffffffff ;  /* 0xffffffff00bf7802 */ /* 0x000fc40000000f00 */
[----:B---3--:R-:W-:Y:S02]  /*1b730*/  MOV R2, 0x1b750 ;  /* 0x0001b75000027802 */ /* 0x008fe40000000f00 */
[----:B--2-4-:R-:W-:Y:S05]  /*1b740*/  CALL.REL.NOINC `($__internal_6_$__cuda_sm70_shflsync_idx_p) ;  /* 0x0000cad000007944 */ /* 0x014fea0003c00000 */
[----:B------:R-:W-:Y:S01]  /*1b750*/  IMAD.MOV.U32 R11, RZ, RZ, R190 ;  /* 0x000000ffff0b7224 */ /* 0x000fe200078e00be */
[----:B------:R-:W-:Y:S01]  /*1b760*/  MOV R188, R20 ;  /* 0x0000001400bc7202 */ /* 0x000fe20000000f00 */
[----:B------:R-:W-:Y:S01]  /*1b770*/  IMAD.MOV.U32 R189, RZ, RZ, 0x3 ;  /* 0x00000003ffbd7424 */ /* 0x000fe200078e00ff */
[----:B------:R-:W-:Y:S01]  /*1b780*/  MOV R3, 0x181f ;  /* 0x0000181f00037802 */ /* 0x000fe20000000f00 */
[----:B------:R-:W-:Y:S01]  /*1b790*/  IMAD.MOV.U32 R191, RZ, RZ, -0x1 ;  /* 0xffffffffffbf7424 */ /* 0x000fe200078e00ff */
[----:B------:R-:W-:Y:S02]  /*1b7a0*/  MOV R2, 0x1b7c0 ;  /* 0x0001b7c000027802 */ /* 0x000fe40000000f00 */
[----:B------:R-:W-:Y:S05]  /*1b7b0*/  CALL.REL.NOINC `($__internal_6_$__cuda_sm70_shflsync_idx_p) ;  /* 0x0000ca6000007944 */ /* 0x000fea0003c00000 */
[----:B------:R-:W-:Y:S01]  /*1b7c0*/  MOV R10, R190 ;  /* 0x000000be000a7202 */ /* 0x000fe20000000f00 */
[----:B------:R-:W-:Y:S05]  /*1b7d0*/  BRA `(.L_x_1318) ;  /* 0xfffed43000007947 */ /* 0x000fea000383ffff */
.L_x_1196:
[----:B---34-:R-:W-:Y:S01]  /*1b7e0*/  IMAD.MOV.U32 R188, RZ, RZ, R4 ;  /* 0x000000ffffbc7224 */ /* 0x018fe200078e0004 */
[----:B------:R-:W-:Y:S01]  /*1b7f0*/  MOV R3, 0x181f ;  /* 0x0000181f00037802 */ /* 0x000fe20000000f00 */
[----:B------:R-:W-:Y:S01]  /*1b800*/  IMAD.MOV.U32 R189, RZ, RZ, RZ ;  /* 0x000000ffffbd7224 */ /* 0x000fe200078e00ff */
[----:B------:R-:W-:Y:S02]  /*1b810*/  MOV R191, 0xffffffff ;  /* 0xffffffff00bf7802 */ /* 0x000fe40000000f00 */
[----:B------:R-:W-:-:S02]  /*1b820*/  MOV R2, 0x1b840 ;  /* 0x0001b84000027802 */ /* 0x000fc40000000f00 */
[----:B--2--5:R-:W-:Y:S05]  /*1b830*/  CALL.REL.NOINC `($__internal_6_$__cuda_sm70_shflsync_idx_p) ;  /* 0x0000c9e000007944 */ /* 0x024fea0003c00000 */
[----:B------:R-:W-:Y:S01]  /*1b840*/  MOV R3, R190 ;  /* 0x000000be00037202 */ /* 0x000fe20000000f00 */
[----:B------:R-:W-:Y:S05]  /*1b850*/  BRA `(.L_x_1319) ;  /* 0xfffee2e000007947 */ /* 0x000fea000383ffff */
.L_x_1199:
[----:B------:R-:W-:Y:S01]  /*1b860*/  IMAD.MOV.U32 R188, RZ, RZ, R4 ;  /* 0x000000ffffbc7224 */ /* 0x000fe200078e0004 */
[----:B------:R-:W-:Y:S01]  /*1b870*/  MOV R3, 0x181f ;  /* 0x0000181f00037802 */ /* 0x000fe20000000f00 */
[----:B------:R-:W-:Y:S01]  /*1b880*/  IMAD.MOV.U32 R189, RZ, RZ, 0x1 ;  /* 0x00000001ffbd7424 */ /* 0x000fe200078e00ff */
[----:B------:R-:W-:-:S02]  /*1b890*/  MOV R191, 0xffffffff ;  /* 0xffffffff00bf7802 */ /* 0x000fc40000000f00 */
[----:B------:R-:W-:Y:S02]  /*1b8a0*/  MOV R2, 0x1b8c0 ;  /* 0x0001b8c000027802 */ /* 0x000fe40000000f00 */
[----:B-12--5:R-:W-:Y:S05]  /*1b8b0*/  CALL.REL.NOINC `($__internal_6_$__cuda_sm70_shflsync_idx_p) ;  /* 0x0000c96000007944 */ /* 0x026fea0003c00000 */
        /* <DEDUP_REMOVED lines=9> */
.L_x_1202:
[----:B------:R-:W-:Y:S01]  /*1b950*/  IMAD.MOV.U32 R188, RZ, RZ, R7 ;  /* 0x000000ffffbc7224 */ /* 0x000fe200078e0007 */
[----:B------:R-:W-:Y:S01]  /*1b960*/  MOV R3, 0x181f ;  /* 0x0000181f00037802 */ /* 0x000fe20000000f00 */
[----:B------:R-:W-:Y:S01]  /*1b970*/  IMAD.MOV.U32 R189, RZ, RZ, RZ ;  /* 0x000000ffffbd7224 */ /* 0x000fe200078e00ff */
[----:B------:R-:W-:Y:S02]  /*1b980*/  MOV R191, 0xffffffff ;  /* 0xffffffff00bf7802 */ /* 0x000fe40000000f00 */
[----:B------:R-:W-:-:S02]  /*1b990*/  MOV R2, 0x1b9b0 ;  /* 0x0001b9b000027802 */ /* 0x000fc40000000f00 */
[----:B------:R-:W-:Y:S05]  /*1b9a0*/  CALL.REL.NOINC `($__internal_6_$__cuda_sm70_shflsync_idx_p) ;  /* 0x0000c87000007944 */ /* 0x000fea0003c00000 */
[----:B------:R-:W-:Y:S01]  /*1b9b0*/  MOV R4, R190 ;  /* 0x000000be00047202 */ /* 0x000fe20000000f00 */
[----:B------:R-:W-:Y:S05]  /*1b9c0*/  BRA `(.L_x_1321) ;  /* 0xfffef1e000007947 */ /* 0x000fea000383ffff */
.L_x_1203:
        /* <DEDUP_REMOVED lines=8> */
.L_x_1206:
[----:B------:R-:W-:Y:S01]  /*1ba50*/  IMAD.MOV.U32 R188, RZ, RZ, R7 ;  /* 0x000000ffffbc7224 */ /* 0x000fe200078e0007 */
[----:B--2---:R-:W-:Y:S01]  /*1ba60*/  MOV R3, 0x181f ;  /* 0x0000181f00037802 */ /* 0x004fe20000000f00 */
[----:B------:R-:W-:Y:S01]  /*1ba70*/  IMAD.MOV.U32 R189, RZ, RZ, 0x1 ;  /* 0x00000001ffbd7424 */ /* 0x000fe200078e00ff */
[----:B------:R-:W-:Y:S02]  /*1ba80*/  MOV R191, 0xffffffff ;  /* 0xffffffff00bf7802 */ /* 0x000fe40000000f00 */
[----:B------:R-:W-:Y:S02]  /*1ba90*/  MOV R2, 0x1bab0 ;  /* 0x0001bab000027802 */ /* 0x000fe40000000f00 */
[----:B-1-34-:R-:W-:Y:S05]  /*1baa0*/  CALL.REL.NOINC `($__internal_6_$__cuda_sm70_shflsync_idx_p) ;  /* 0x0000c77000007944 */ /* 0x01afea0003c00000 */
        /* <DEDUP_REMOVED lines=9> */
.L_x_1207:
[----:B------:R-:W-:Y:S01]  /*1bb40*/  IMAD.MOV.U32 R188, RZ, RZ, R4 ;  /* 0x000000ffffbc7224 */ /* 0x000fe200078e0004 */
[----:B------:R-:W-:Y:S01]  /*1bb50*/  MOV R3, 0x1c1f ;  /* 0x00001c1f00037802 */ /* 0x000fe20000000f00 */
[----:B------:R-:W-:Y:S01]  /*1bb60*/  IMAD.MOV.U32 R189, RZ, RZ, RZ ;  /* 0x000000ffffbd7224 */ /* 0x000fe200078e00ff */
[----:B------:R-:W-:-:S02]  /*1bb70*/  MOV R191, 0xffffffff ;  /* 0xffffffff00bf7802 */ /* 0x000fc40000000f00 */
[----:B------:R-:W-:Y:S02]  /*1bb80*/  MOV R2, 0x1bba0 ;  /* 0x0001bba000027802 */ /* 0x000fe40000000f00 */
[----:B------:R-:W-:Y:S05]  /*1bb90*/  CALL.REL.NOINC `($__internal_6_$__cuda_sm70_shflsync_idx_p) ;  /* 0x0000c68000007944 */ /* 0x000fea0003c00000 */
[----:B------:R-:W-:Y:S01]  /*1bba0*/  MOV R3, R190 ;  /* 0x000000be00037202 */ /* 0x000fe20000000f00 */
[----:B------:R-:W-:Y:S05]  /*1bbb0*/  BRA `(.L_x_1324) ;  /* 0xfffef61000007947 */ /* 0x000fea000383ffff */
.L_x_1212:
[----:B------:R-:W-:Y:S01]  /*1bbc0*/  IMAD.MOV.U32 R188, RZ, RZ, R4 ;  /* 0x000000ffffbc7224 */ /* 0x000fe200078e0004 */
[----:B------:R-:W-:Y:S01]  /*1bbd0*/  MOV R3, 0x1c1f ;  /* 0x00001c1f00037802 */ /* 0x000fe20000000f00 */
[----:B------:R-:W-:Y:S01]  /*1bbe0*/  IMAD.MOV.U32 R189, RZ, RZ, 0x1 ;  /* 0x00000001ffbd7424 */ /* 0x000fe200078e00ff */
[----:B------:R-:W-:Y:S02]  /*1bbf0*/  MOV R191, 0xffffffff ;  /* 0xffffffff00bf7802 */ /* 0x000fe40000000f00 */
[----:B------:R-:W-:Y:S02]  /*1bc00*/  MOV R2, 0x1bc20 ;  /* 0x0001bc2000027802 */ /* 0x000fe40000000f00 */
[----:B------:R-:W-:Y:S05]  /*1bc10*/  CALL.REL.NOINC `($__internal_6_$__cuda_sm70_shflsync_idx_p) ;  /* 0x0000c60000007944 */ /* 0x000fea0003c00000 */
[----:B------:R-:W-:Y:S01]  /*1bc20*/  MOV R3, R190 ;  /* 0x000000be00037202 */ /* 0x000fe20000000f00 */
[----:B------:R-:W-:Y:S05]  /*1bc30*/  BRA `(.L_x_1325) ;  /* 0xfffefc1000007947 */ /* 0x000fea000383ffff */
.L_x_1217:
[----:B------:R-:W-:Y:S01]  /*1bc40*/  IMAD.MOV.U32 R4, RZ, RZ, R136 ;  /* 0x000000ffff047224 */ /* 0x000fe200078e0088 */
[----:B------:R-:W-:Y:S02]  /*1bc50*/  MOV R0, 0x2 ;  /* 0x0000000200007802 */ /* 0x000fe40000000f00 */
[----:B------:R-:W-:-:S02]  /*1bc60*/  MOV R2, 0x1bc80 ;  /* 0x0001bc8000027802 */ /* 0x000fc40000000f00 */
[----:B------:R-:W-:Y:S05]  /*1bc70*/  CALL.REL.NOINC `($__internal_5_$__cuda_sm70_shflsync_bfly_p) ;  /* 0x0000c54000007944 */ /* 0x000fea0003c00000 */
[----:B------:R-:W-:Y:S05]  /*1bc80*/  BRA `(.L_x_1326) ;  /* 0xffff02b000007947 */ /* 0x000fea000383ffff */
.L_x_1218:
[----:B------:R-:W-:Y:S01]  /*1bc90*/  IMAD.MOV.U32 R4, RZ, RZ, R136 ;  /* 0x000000ffff047224 */ /* 0x000fe200078e0088 */
[----:B------:R-:W-:-:S02]  /*1bca0*/  MOV R0, 0x1 ;  /* 0x0000000100007802 */ /* 0x000fc40000000f00 */
[----:B------:R-:W-:Y:S02]  /*1bcb0*/  MOV R2, 0x1bcd0 ;  /* 0x0001bcd000027802 */ /* 0x000fe40000000f00 */
[----:B------:R-:W-:Y:S05]  /*1bcc0*/  CALL.REL.NOINC `($__internal_5_$__cuda_sm70_shflsync_bfly_p) ;  /* 0x0000c4f000007944 */ /* 0x000fea0003c00000 */
[----:B------:R-:W-:Y:S01]  /*1bcd0*/  FMNMX.FTZ R136, R136, R0, !PT ;  /* 0x0000000088887209 */ /* 0x000fe20007810000 */
[----:B------:R-:W-:Y:S01]  /*1bce0*/  IMAD.MOV.U32 R4, RZ, RZ, R7 ;  /* 0x000000ffff047224 */ /* 0x000fe200078e0007 */
[----:B------:R-:W-:Y:S01]  /*1bcf0*/  MOV R2, 0x1bd20 ;  /* 0x0001bd2000027802 */ /* 0x000fe20000000f00 */
[----:B------:R-:W-:Y:S02]  /*1bd00*/  IMAD.MOV.U32 R0, RZ, RZ, 0x2 ;  /* 0x00000002ff007424 */ /* 0x000fe400078e00ff */
[----:B------:R-:W-:Y:S05]  /*1bd10*/  CALL.REL.NOINC `($__internal_5_$__cuda_sm70_shflsync_bfly_p) ;  /* 0x0000c4a000007944 */ /* 0x000fea0003c00000 */
[----:B------:R-:W-:Y:S01]  /*1bd20*/  FMNMX.FTZ R7, R7, R0, !PT ;  /* 0x0000000007077209 */ /* 0x000fe20007810000 */
[----:B------:R-:W-:Y:S01]  /*1bd30*/  IMAD.MOV.U32 R0, RZ, RZ, 0x1 ;  /* 0x00000001ff007424 */ /* 0x000fe200078e00ff */
[----:B------:R-:W-:-:S03]  /*1bd40*/  MOV R2, 0x1bd70 ;  /* 0x0001bd7000027802 */ /* 0x000fc60000000f00 */
[----:B------:R-:W-:Y:S02]  /*1bd50*/  IMAD.MOV.U32 R4, RZ, RZ, R7 ;  /* 0x000000ffff047224 */ /* 0x000fe400078e0007 */
[----:B------:R-:W-:Y:S05]  /*1bd60*/  CALL.REL.NOINC `($__internal_5_$__cuda_sm70_shflsync_bfly_p) ;  /* 0x0000c45000007944 */ /* 0x000fea0003c00000 */
[----:B------:R-:W-:Y:S01]  /*1bd70*/  MOV R3, R0 ;  /* 0x0000000000037202 */ /* 0x000fe20000000f00 */
[----:B------:R-:W-:Y:S05]  /*1bd80*/  BRA `(.L_x_1327) ;  /* 0xffff022000007947 */ /* 0x000fea000383ffff */
.L_x_1226:
[----:B------:R-:W-:Y:S01]  /*1bd90*/  MOV R3, 0x181f ;  /* 0x0000181f00037802 */ /* 0x000fe20000000f00 */
[----:B------:R-:W-:Y:S01]  /*1bda0*/  IMAD.MOV.U32 R188, RZ, RZ, R6 ;  /* 0x000000ffffbc7224 */ /* 0x000fe200078e0006 */
[----:B------:R-:W-:Y:S01]  /*1bdb0*/  MOV R191, 0xffffffff ;  /* 0xffffffff00bf7802 */ /* 0x000fe20000000f00 */
[----:B------:R-:W-:Y:S01]  /*1bdc0*/  IMAD.MOV.U32 R189, RZ, RZ, RZ ;  /* 0x000000ffffbd7224 */ /* 0x000fe200078e00ff */
[----:B------:R-:W-:Y:S02]  /*1bdd0*/  MOV R2, 0x1bdf0 ;  /* 0x0001bdf000027802 */ /* 0x000fe40000000f00 */
[----:B-1234-:R-:W-:Y:S05]  /*1bde0*/  CALL.REL.NOINC `($__internal_6_$__cuda_sm70_shflsync_idx_p) ;  /* 0x0000c43000007944 */ /* 0x01efea0003c00000 */
[----:B------:R-:W-:Y:S01]  /*1bdf0*/  MOV R4, R190 ;  /* 0x000000be00047202 */ /* 0x000fe20000000f00 */
[----:B------:R-:W-:-:S05]  /*1be00*/  BRA `(.L_x_1328) ;  /* 0xffff181000007947 */ /* 0x000fca000383ffff */
.L_x_1227:
        /* <DEDUP_REMOVED lines=8> */
.L_x_1228:
[----:B---3--:R-:W-:Y:S01]  /*1be90*/  MOV R3, 0x181f ;  /* 0x0000181f00037802 */ /* 0x008fe20000000f00 */
[----:B------:R-:W-:Y:S01]  /*1bea0*/  IMAD.MOV.U32 R188, RZ, RZ, R6 ;  /* 0x000000ffffbc7224 */ /* 0x000fe200078e0006 */
[----:B------:R-:W-:Y:S01]  /*1beb0*/  MOV R191, 0xffffffff ;  /* 0xffffffff00bf7802 */ /* 0x000fe20000000f00 */
[----:B------:R-:W-:Y:S01]  /*1bec0*/  IMAD.MOV.U32 R189, RZ, RZ, 0x1 ;  /* 0x00000001ffbd7424 */ /* 0x000fe200078e00ff */
[----:B------:R-:W-:Y:S02]  /*1bed0*/  MOV R2, 0x1bef0 ;  /* 0x0001bef000027802 */ /* 0x000fe40000000f00 */
[----:B-12-4-:R-:W-:Y:S05]  /*1bee0*/  CALL.REL.NOINC `($__internal_6_$__cuda_sm70_shflsync_idx_p) ;  /* 0x0000c33000007944 */ /* 0x016fea0003c00000 */
[----:B------:R-:W-:Y:S01]  /*1bef0*/  MOV R188, R18 ;  /* 0x0000001200bc7202 */ /* 0x000fe20000000f00 */
[----:B------:R-:W-:Y:S01]  /*1bf00*/  IMAD.MOV.U32 R4, RZ, RZ, R190 ;  /* 0x000000ffff047224 */ /* 0x000fe200078e00be */
[----:B------:R-:W-:Y:S01]  /*1bf10*/  MOV R3, 0x181f ;  /* 0x0000181f00037802 */ /* 0x000fe20000000f00 */
[----:B------:R-:W-:Y:S01]  /*1bf20*/  IMAD.MOV.U32 R189, RZ, RZ, 0x1 ;  /* 0x00000001ffbd7424 */ /* 0x000fe200078e00ff */
[----:B------:R-:W-:Y:S01]  /*1bf30*/  MOV R2, 0x1bf60 ;  /* 0x0001bf6000027802 */ /* 0x000fe20000000f00 */
[----:B------:R-:W-:Y:S02]  /*1bf40*/  IMAD.MOV.U32 R191, RZ, RZ, -0x1 ;  /* 0xffffffffffbf7424 */ /* 0x000fe400078e00ff */
[----:B------:R-:W-:Y:S05]  /*1bf50*/  CALL.REL.NOINC `($__internal_6_$__cuda_sm70_shflsync_idx_p) ;  /* 0x0000c2c000007944 */ /* 0x000fea0003c00000 */
[----:B------:R-:W-:Y:S01]  /*1bf60*/  MOV R0, R190 ;  /* 0x000000be00007202 */ /* 0x000fe20000000f00 */
[----:B------:R-:W-:-:S05]  /*1bf70*/  BRA `(.L_x_1330) ;  /* 0xffff187000007947 */ /* 0x000fca000383ffff */
.L_x_1231:
[----:B------:R-:W-:Y:S01]  /*1bf80*/  MOV R3, 0x181f ;  /* 0x0000181f00037802 */ /* 0x000fe20000000f00 */
[----:B------:R-:W-:Y:S01]  /*1bf90*/  IMAD.MOV.U32 R188, RZ, RZ, R14 ;  /* 0x000000ffffbc7224 */ /* 0x000fe200078e000e */
[----:B------:R-:W-:Y:S01]  /*1bfa0*/  MOV R191, 0xffffffff ;  /* 0xffffffff00bf7802 */ /* 0x000fe20000000f00 */
[----:B------:R-:W-:Y:S01]  /*1bfb0*/  IMAD.MOV.U32 R189, RZ, RZ, RZ ;  /* 0x000000ffffbd7224 */ /* 0x000fe200078e00ff */
[----:B------:R-:W-:Y:S02]  /*1bfc0*/  MOV R2, 0x1bfe0 ;  /* 0x0001bfe000027802 */ /* 0x000fe40000000f00 */
[----:B-1----:R-:W-:Y:S05]  /*1bfd0*/  CALL.REL.NOINC `($__internal_6_$__cuda_sm70_shflsync_idx_p) ;  /* 0x0000c24000007944 */ /* 0x002fea0003c00000 */
[----:B------:R-:W-:Y:S01]  /*1bfe0*/  MOV R4, R190 ;  /* 0x000000be00047202 */ /* 0x000fe20000000f00 */
[----:B------:R-:W-:-:S05]  /*1bff0*/  BRA `(.L_x_1331) ;  /* 0xffff288000007947 */ /* 0x000fca000383ffff */
.L_x_1232:
[----:B------:R-:W-:Y:S01]  /*1c000*/  MOV R3, 0x181f ;  /* 0x0000181f00037802 */ /* 0x000fe20000000f00 */
[----:B------:R-:W-:Y:S01]  /*1c010*/  IMAD.MOV.U32 R188, RZ, RZ, R15 ;  /* 0x000000ffffbc7224 */ /* 0x000fe200078e000f */
[----:B------:R-:W-:Y:S01]  /*1c020*/  MOV R191, 0xffffffff ;  /* 0xffffffff00bf7802 */ /* 0x000fe20000000f00 */
[----:B------:R-:W-:Y:S01]  /*1c030*/  IMAD.MOV.U32 R189, RZ, RZ, RZ ;  /* 0x000000ffffbd7224 */ /* 0x000fe200078e00ff */
[----:B------:R-:W-:Y:S02]  /*1c040*/  MOV R2, 0x1c060 ;  /* 0x0001c06000027802 */ /* 0x000fe40000000f00 */
[----:B-123--:R-:W-:Y:S05]  /*1c050*/  CALL.REL.NOINC `($__internal_6_$__cuda_sm70_shflsync_idx_p) ;  /* 0x0000c1c000007944 */ /* 0x00efea0003c00000 */
[----:B------:R-:W-:Y:S01]  /*1c060*/  MOV R0, R190 ;  /* 0x000000be00007202 */ /* 0x000fe20000000f00 */
[----:B------:R-:W-:-:S05]  /*1c070*/  BRA `(.L_x_1332) ;  /* 0xffff282000007947 */ /* 0x000fca000383ffff */
.L_x_1233:
[----:B-1----:R-:W-:Y:S01]  /*1c080*/  MOV R3, 0x181f ;  /* 0x0000181f00037802 */ /* 0x002fe20000000f00 */
[----:B------:R-:W-:Y:S01]  /*1c090*/  IMAD.MOV.U32 R188, RZ, RZ, R14 ;  /* 0x000000ffffbc7224 */ /* 0x000fe200078e000e */
[----:B------:R-:W-:Y:S01]  /*1c0a0*/  MOV R191, 0xffffffff ;  /* 0xffffffff00bf7802 */ /* 0x000fe20000000f00 */
[----:B------:R-:W-:Y:S01]  /*1c0b0*/  IMAD.MOV.U32 R189, RZ, RZ, 0x1 ;  /* 0x00000001ffbd7424 */ /* 0x000fe200078e00ff */
[----:B------:R-:W-:Y:S02]  /*1c0c0*/  MOV R2, 0x1c0e0 ;  /* 0x0001c0e000027802 */ /* 0x000fe40000000f00 */
[----:B----4-:R-:W-:Y:S05]  /*1c0d0*/  CALL.REL.NOINC `($__internal_6_$__cuda_sm70_shflsync_idx_p) ;  /* 0x0000c14000007944 */ /* 0x010fea0003c00000 */
        /* <DEDUP_REMOVED lines=9> */
.L_x_1234:
[----:B------:R-:W-:Y:S01]  /*1c170*/  MOV R3, 0x1c1f ;  /* 0x00001c1f00037802 */ /* 0x000fe20000000f00 */
[----:B------:R-:W-:Y:S01]  /*1c180*/  IMAD.MOV.U32 R188, RZ, RZ, R6 ;  /* 0x000000ffffbc7224 */ /* 0x000fe200078e0006 */
[----:B------:R-:W-:Y:S01]  /*1c190*/  MOV R191, 0xffffffff ;  /* 0xffffffff00bf7802 */ /* 0x000fe20000000f00 */
[----:B------:R-:W-:Y:S01]  /*1c1a0*/  IMAD.MOV.U32 R189, RZ, RZ, RZ ;  /* 0x000000ffffbd7224 */ /* 0x000fe200078e00ff */
[----:B------:R-:W-:Y:S02]  /*1c1b0*/  MOV R2, 0x1c1d0 ;  /* 0x0001c1d000027802 */ /* 0x000fe40000000f00 */
[----:B------:R-:W-:Y:S05]  /*1c1c0*/  CALL.REL.NOINC `($__internal_6_$__cuda_sm70_shflsync_idx_p) ;  /* 0x0000c05000007944 */ /* 0x000fea0003c00000 */
[----:B------:R-:W-:Y:S01]  /*1c1d0*/  MOV R3, R190 ;  /* 0x000000be00037202 */ /* 0x000fe20000000f00 */
[----:B------:R-:W-:-:S05]  /*1c1e0*/  BRA `(.L_x_1334) ;  /* 0xffff2ac000007947 */ /* 0x000fca000383ffff */
.L_x_1239:
[----:B------:R-:W-:Y:S01]  /*1c1f0*/  MOV R3, 0x1c1f ;  /* 0x00001c1f00037802 */ /* 0x000fe20000000f00 */
[----:B------:R-:W-:Y:S01]  /*1c200*/  IMAD.MOV.U32 R188, RZ, RZ, R6 ;  /* 0x000000ffffbc7224 */ /* 0x000fe200078e0006 */
[----:B------:R-:W-:Y:S01]  /*1c210*/  MOV R191, 0xffffffff ;  /* 0xffffffff00bf7802 */ /* 0x000fe20000000f00 */
[----:B------:R-:W-:Y:S01]  /*1c220*/  IMAD.MOV.U32 R189, RZ, RZ, 0x1 ;  /* 0x00000001ffbd7424 */ /* 0x000fe200078e00ff */
[----:B------:R-:W-:Y:S02]  /*1c230*/  MOV R2, 0x1c250 ;  /* 0x0001c25000027802 */ /* 0x000fe40000000f00 */
[----:B-1----:R-:W-:Y:S05]  /*1c240*/  CALL.REL.NOINC `($__internal_6_$__cuda_sm70_shflsync_idx_p) ;  /* 0x0000bfd000007944 */ /* 0x002fea0003c00000 */
[----:B------:R-:W-:Y:S01]  /*1c250*/  MOV R3, R190 ;  /* 0x000000be00037202 */ /* 0x000fe20000000f00 */
[----:B------:R-:W-:-:S05]  /*1c260*/  BRA `(.L_x_1335) ;  /* 0xffff2fe000007947 */ /* 0x000fca000383ffff */
.L_x_1244:
[----:B------:R-:W-:Y:S02]  /*1c270*/  MOV R0, 0x2 ;  /* 0x0000000200007802 */ /* 0x000fe40000000f00 */
[----:B------:R-:W-:Y:S02]  /*1c280*/  MOV R2, 0x1c2a0 ;  /* 0x0001c2a000027802 */ /* 0x000fe40000000f00 */
[----:B-12---:R-:W-:Y:S05]  /*1c290*/  CALL.REL.NOINC `($__internal_5_$__cuda_sm70_shflsync_bfly_p) ;  /* 0x0000bf2000007944 */ /* 0x006fea0003c00000 */
[----:B------:R-:W-:-:S05]  /*1c2a0*/  BRA `(.L_x_1336) ;  /* 0xffff359000007947 */ /* 0x000fca000383ffff */
.L_x_1245:
[----:B------:R-:W-:Y:S01]  /*1c2b0*/  MOV R0, 0x1 ;  /* 0x0000000100007802 */ /* 0x000fe20000000f00 */
[----:B---3--:R-:W-:Y:S01]  /*1c2c0*/  IMAD.MOV.U32 R4, RZ, RZ, R6 ;  /* 0x000000ffff047224 */ /* 0x008fe200078e0006 */
[----:B------:R-:W-:Y:S02]  /*1c2d0*/  MOV R2, 0x1c2f0 ;  /* 0x0001c2f000027802 */ /* 0x000fe40000000f00 */
[----:B------:R-:W-:Y:S05]  /*1c2e0*/  CALL.REL.NOINC `($__internal_5_$__cuda_sm70_shflsync_bfly_p) ;  /* 0x0000bed000007944 */ /* 0x000fea0003c00000 */
[----:B------:R-:W-:Y:S01]  /*1c2f0*/  IMAD.MOV.U32 R4, RZ, RZ, R8 ;  /* 0x000000ffff047224 */ /* 0x000fe200078e0008 */
[----:B------:R-:W-:Y:S01]  /*1c300*/  FMNMX.FTZ R6, R6, R0, !PT ;  /* 0x0000000006067209 */ /* 0x000fe20007810000 */
[----:B------:R-:W-:Y:S01]  /*1c310*/  IMAD.MOV.U32 R0, RZ, RZ, 0x2 ;  /* 0x00000002ff007424 */ /* 0x000fe200078e00ff */
[----:B------:R-:W-:Y:S02]  /*1c320*/  MOV R2, 0x1c340 ;  /* 0x0001c34000027802 */ /* 0x000fe40000000f00 */
[----:B------:R-:W-:Y:S05]  /*1c330*/  CALL.REL.NOINC `($__internal_5_$__cuda_sm70_shflsync_bfly_p) ;  /* 0x0000be8000007944 */ /* 0x000fea0003c00000 */
[----:B------:R-:W-:Y:S01]  /*1c340*/  FMNMX.FTZ R4, R8, R0, !PT ;  /* 0x0000000008047209 */ /* 0x000fe20007810000 */
[----:B------:R-:W-:Y:S01]  /*1c350*/  IMAD.MOV.U32 R0, RZ, RZ, 0x1 ;  /* 0x00000001ff007424 */ /* 0x000fe200078e00ff */
[----:B------:R-:W-:Y:S02]  /*1c360*/  MOV R2, 0x1c380 ;  /* 0x0001c38000027802 */ /* 0x000fe40000000f00 */
[----:B------:R-:W-:Y:S05]  /*1c370*/  CALL.REL.NOINC `($__internal_5_$__cuda_sm70_shflsync_bfly_p) ;  /* 0x0000be4000007944 */ /* 0x000fea0003c00000 */
[----:B------:R-:W-:-:S05]  /*1c380*/  BRA `(.L_x_1337) ;  /* 0xffff352000007947 */ /* 0x000fca000383ffff */
.L_x_1254:
        /* <DEDUP_REMOVED lines=8> */
.L_x_1255:
        /* <DEDUP_REMOVED lines=8> */
.L_x_1256:
        /* <DEDUP_REMOVED lines=15> */
.L_x_1259:
[----:B------:R-:W-:Y:S01]  /*1c580*/  MOV R3, 0x181f ;  /* 0x0000181f00037802 */ /* 0x000fe20000000f00 */
[----:B------:R-:W-:Y:S01]  /*1c590*/  IMAD.MOV.U32 R188, RZ, RZ, R9 ;  /* 0x000000ffffbc7224 */ /* 0x000fe200078e0009 */
[----:B------:R-:W-:Y:S01]  /*1c5a0*/  MOV R191, 0xffffffff ;  /* 0xffffffff00bf7802 */ /* 0x000fe20000000f00 */
[----:B------:R-:W-:Y:S01]  /*1c5b0*/  IMAD.MOV.U32 R189, RZ, RZ, RZ ;  /* 0x000000ffffbd7224 */ /* 0x000fe200078e00ff */
[----:B------:R-:W-:Y:S02]  /*1c5c0*/  MOV R2, 0x1c5e0 ;  /* 0x0001c5e000027802 */ /* 0x000fe40000000f00 */
[----:B----4-:R-:W-:Y:S05]  /*1c5d0*/  CALL.REL.NOINC `($__internal_6_$__cuda_sm70_shflsync_idx_p) ;  /* 0x0000bc4000007944 */ /* 0x010fea0003c00000 */
[----:B------:R-:W-:Y:S01]  /*1c5e0*/  MOV R4, R190 ;  /* 0x000000be00047202 */ /* 0x000fe20000000f00 */
[----:B------:R-:W-:-:S05]  /*1c5f0*/  BRA `(.L_x_1341) ;  /* 0xffff61d000007947 */ /* 0x000fca000383ffff */
.L_x_1260:
[----:B------:R-:W-:Y:S01]  /*1c600*/  MOV R3, 0x181f ;  /* 0x0000181f00037802 */ /* 0x000fe20000000f00 */
[----:B------:R-:W-:Y:S01]  /*1c610*/  IMAD.MOV.U32 R188, RZ, RZ, R16 ;  /* 0x000000ffffbc7224 */ /* 0x000fe200078e0010 */
[----:B------:R-:W-:Y:S01]  /*1c620*/  MOV R191, 0xffffffff ;  /* 0xffffffff00bf7802 */ /* 0x000fe20000000f00 */
[----:B------:R-:W-:Y:S01]  /*1c630*/  IMAD.MOV.U32 R189, RZ, RZ, RZ ;  /* 0x000000ffffbd7224 */ /* 0x000fe200078e00ff */
[----:B------:R-:W-:Y:S02]  /*1c640*/  MOV R2, 0x1c660 ;  /* 0x0001c66000027802 */ /* 0x000fe40000000f00 */
[----:B-12-4-:R-:W-:Y:S05]  /*1c650*/  CALL.REL.NOINC `($__internal_6_$__cuda_sm70_shflsync_idx_p) ;  /* 0x0000bbc000007944 */ /* 0x016fea0003c00000 */
[----:B------:R-:W-:Y:S01]  /*1c660*/  MOV R0, R190 ;  /* 0x000000be00007202 */ /* 0x000fe20000000f00 */
[----:B------:R-:W-:-:S05]  /*1c670*/  BRA `(.L_x_1342) ;  /* 0xffff617000007947 */ /* 0x000fca000383ffff */
.L_x_1261:
[----:B-1----:R-:W-:Y:S01]  /*1c680*/  MOV R3, 0x181f ;  /* 0x0000181f00037802 */ /* 0x002fe20000000f00 */
[----:B------:R-:W-:Y:S01]  /*1c690*/  IMAD.MOV.U32 R188, RZ, RZ, R9 ;  /* 0x000000ffffbc7224 */ /* 0x000fe200078e0009 */
[----:B------:R-:W-:Y:S01]  /*1c6a0*/  MOV R191, 0xffffffff ;  /* 0xffffffff00bf7802 */ /* 0x000fe20000000f00 */
[----:B------:R-:W-:Y:S01]  /*1c6b0*/  IMAD.MOV.U32 R189, RZ, RZ, 0x1 ;  /* 0x00000001ffbd7424 */ /* 0x000fe200078e00ff */
[----:B------:R-:W-:Y:S02]  /*1c6c0*/  MOV R2, 0x1c6e0 ;  /* 0x0001c6e000027802 */ /* 0x000fe40000000f00 */
[----:B---34-:R-:W-:Y:S05]  /*1c6d0*/  CALL.REL.NOINC `($__internal_6_$__cuda_sm70_shflsync_idx_p) ;  /* 0x0000bb4000007944 */ /* 0x018fea0003c00000 */
        /* <DEDUP_REMOVED lines=9> */
.L_x_1262:
[----:B------:R-:W-:Y:S02]  /*1c770*/  MOV R0, 0x2 ;  /* 0x0000000200007802 */ /* 0x000fe40000000f00 */
[----:B------:R-:W-:Y:S02]  /*1c780*/  MOV R2, 0x1c7a0 ;  /* 0x0001c7a000027802 */ /* 0x000fe40000000f00 */
[----:B----4-:R-:W-:Y:S05]  /*1c790*/  CALL.REL.NOINC `($__internal_5_$__cuda_sm70_shflsync_bfly_p) ;  /* 0x0000ba2000007944 */ /* 0x010fea0003c00000 */
[----:B------:R-:W-:-:S05]  /*1c7a0*/  BRA `(.L_x_1344) ;  /* 0xffff648000007947 */ /* 0x000fca000383ffff */
.L_x_1263:
[----:B------:R-:W-:Y:S01]  /*1c7b0*/  MOV R0, 0x1 ;  /* 0x0000000100007802 */ /* 0x000fe20000000f00 */
[----:B-1----:R-:W-:Y:S01]  /*1c7c0*/  IMAD.MOV.U32 R4, RZ, RZ, R136 ;  /* 0x000000ffff047224 */ /* 0x002fe200078e0088 */
[----:B------:R-:W-:Y:S02]  /*1c7d0*/  MOV R2, 0x1c7f0 ;  /* 0x0001c7f000027802 */ /* 0x000fe40000000f00 */
[----:B----4-:R-:W-:Y:S05]  /*1c7e0*/  CALL.REL.NOINC `($__internal_5_$__cuda_sm70_shflsync_bfly_p) ;  /* 0x0000b9d000007944 */ /* 0x010fea0003c00000 */
        /* <DEDUP_REMOVED lines=10> */
.L_x_1266:
        /* <DEDUP_REMOVED lines=8> */
.L_x_1269:
        /* <DEDUP_REMOVED lines=15> */
.L_x_1272:
        /* <DEDUP_REMOVED lines=8> */
.L_x_1273:
        /* <DEDUP_REMOVED lines=8> */
.L_x_1274:
[----:B--2---:R-:W-:Y:S01]  /*1cb00*/  MOV R3, 0x181f ;  /* 0x0000181f00037802 */ /* 0x004fe20000000f00 */
[----:B------:R-:W-:Y:S01]  /*1cb10*/  IMAD.MOV.U32 R188, RZ, RZ, R7 ;  /* 0x000000ffffbc7224 */ /* 0x000fe200078e0007 */
[----:B------:R-:W-:Y:S01]  /*1cb20*/  MOV R191, 0xffffffff ;  /* 0xffffffff00bf7802 */ /* 0x000fe20000000f00 */
[----:B------:R-:W-:Y:S01]  /*1cb30*/  IMAD.MOV.U32 R189, RZ, RZ, 0x1 ;  /* 0x00000001ffbd7424 */ /* 0x000fe200078e00ff */
[----:B------:R-:W-:Y:S02]  /*1cb40*/  MOV R2, 0x1cb60 ;  /* 0x0001cb6000027802 */ /* 0x000fe40000000f00 */
[----:B-1--4-:R-:W-:Y:S05]  /*1cb50*/  CALL.REL.NOINC `($__internal_6_$__cuda_sm70_shflsync_idx_p) ;  /* 0x0000b6c000007944 */ /* 0x012fea0003c00000 */
        /* <DEDUP_REMOVED lines=9> */
.L_x_1275:
        /* <DEDUP_REMOVED lines=8> */
.L_x_1280:
[----:B------:R-:W-:Y:S01]  /*1cc70*/  MOV R3, 0x1c1f ;  /* 0x00001c1f00037802 */ /* 0x000fe20000000f00 */
[----:B------:R-:W-:Y:S01]  /*1cc80*/  IMAD.MOV.U32 R188, RZ, RZ, R7 ;  /* 0x000000ffffbc7224 */ /* 0x000fe200078e0007 */
[----:B------:R-:W-:Y:S01]  /*1cc90*/  MOV R191, 0xffffffff ;  /* 0xffffffff00bf7802 */ /* 0x000fe20000000f00 */
[----:B------:R-:W-:Y:S01]  /*1cca0*/  IMAD.MOV.U32 R189, RZ, RZ, 0x1 ;  /* 0x00000001ffbd7424 */ /* 0x000fe200078e00ff */
[----:B------:R-:W-:Y:S02]  /*1ccb0*/  MOV R2, 0x1ccd0 ;  /* 0x0001ccd000027802 */ /* 0x000fe40000000f00 */
[----:B--2---:R-:W-:Y:S05]  /*1ccc0*/  CALL.REL.NOINC `($__internal_6_$__cuda_sm70_shflsync_idx_p) ;  /* 0x0000b55000007944 */ /* 0x004fea0003c00000 */
[----:B------:R-:W-:Y:S01]  /*1ccd0*/  MOV R3, R190 ;  /* 0x000000be00037202 */ /* 0x000fe20000000f00 */
[----:B------:R-:W-:-:S05]  /*1cce0*/  BRA `(.L_x_1352) ;  /* 0xffff95f000007947 */ /* 0x000fca000383ffff */
.L_x_1285:
[----:B------:R-:W-:Y:S02]  /*1ccf0*/  MOV R0, 0x2 ;  /* 0x0000000200007802 */ /* 0x000fe40000000f00 */
[----:B------:R-:W-:Y:S02]  /*1cd00*/  MOV R2, 0x1cd20 ;  /* 0x0001cd2000027802 */ /* 0x000fe40000000f00 */
[----:B------:R-:W-:Y:S05]  /*1cd10*/  CALL.REL.NOINC `($__internal_5_$__cuda_sm70_shflsync_bfly_p) ;  /* 0x0000b4a000007944 */ /* 0x000fea0003c00000 */
[----:B------:R-:W-:-:S05]  /*1cd20*/  BRA `(.L_x_1353) ;  /* 0xffff9bc000007947 */ /* 0x000fca000383ffff */
.L_x_1286:
[----:B------:R-:W-:Y:S01]  /*1cd30*/  MOV R0, 0x1 ;  /* 0x0000000100007802 */ /* 0x000fe20000000f00 */
[----:B-1----:R-:W-:Y:S01]  /*1cd40*/  IMAD.MOV.U32 R4, RZ, RZ, R136 ;  /* 0x000000ffff047224 */ /* 0x002fe200078e0088 */
        /* <DEDUP_REMOVED lines=12> */
.L_x_1288:
[----:B------:R-:W-:Y:S01]  /*1ce10*/  IMAD.MOV.U32 R4, RZ, RZ, R231 ;  /* 0x000000ffff047224 */ /* 0x000fe200078e00e7 */
[----:B------:R-:W-:-:S02]  /*1ce20*/  MOV R0, 0x2 ;  /* 0x0000000200007802 */ /* 0x000fc40000000f00 */
[----:B------:R-:W-:Y:S02]  /*1ce30*/  MOV R2, 0x1ce50 ;  /* 0x0001ce5000027802 */ /* 0x000fe40000000f00 */
[----:B------:R-:W-:Y:S05]  /*1ce40*/  CALL.REL.NOINC `($__internal_5_$__cuda_sm70_shflsync_bfly_p) ;  /* 0x0000b37000007944 */ /* 0x000fea0003c00000 */
[----:B------:R-:W-:Y:S01]  /*1ce50*/  MOV R5, R0 ;  /* 0x0000000000057202 */ /* 0x000fe20000000f00 */
[----:B------:R-:W-:Y:S05]  /*1ce60*/  BRA `(.L_x_1355) ;  /* 0xffffb2d000007947 */ /* 0x000fea000383ffff */
.L_x_1289:
[----:B------:R-:W-:Y:S01]  /*1ce70*/  IMAD.MOV.U32 R4, RZ, RZ, R5 ;  /* 0x000000ffff047224 */ /* 0x000fe200078e0005 */
[----:B------:R-:W-:Y:S02]  /*1ce80*/  MOV R0, 0x1 ;  /* 0x0000000100007802 */ /* 0x000fe40000000f00 */
[----:B------:R-:W-:Y:S02]  /*1ce90*/  MOV R2, 0x1ceb0 ;  /* 0x0001ceb000027802 */ /* 0x000fe40000000f00 */
[----:B-1----:R-:W-:Y:S05]  /*1cea0*/  CALL.REL.NOINC `($__internal_5_$__cuda_sm70_shflsync_bfly_p) ;  /* 0x0000b31000007944 */ /* 0x002fea0003c00000 */
[----:B------:R-:W-:Y:S01]  /*1ceb0*/  FADD.FTZ R5, R5, R0 ;  /* 0x0000000005057221 */ /* 0x000fe20000010000 */
[----:B------:R-:W-:Y:S02]  /*1cec0*/  MOV R4, R230 ;  /* 0x000000e600047202 */ /* 0x000fe40000000f00 */
[----:B------:R-:W-:Y:S02]  /*1ced0*/  MOV R0, 0x2 ;  /* 0x0000000200007802 */ /* 0x000fe40000000f00 */
[----:B------:R-:W-:Y:S02]  /*1cee0*/  MOV R2, 0x1cf00 ;  /* 0x0001cf0000027802 */ /* 0x000fe40000000f00 */
[----:B------:R-:W-:Y:S05]  /*1cef0*/  CALL.REL.NOINC `($__internal_5_$__cuda_sm70_shflsync_bfly_p) ;  /* 0x0000b2c000007944 */ /* 0x000fea0003c00000 */
[----:B------:R-:W-:Y:S01]  /*1cf00*/  FADD.FTZ R4, R230, R0 ;  /* 0x00000000e6047221 */ /* 0x000fe20000010000 */
[----:B------:R-:W-:-:S02]  /*1cf10*/  MOV R0, 0x1 ;  /* 0x0000000100007802 */ /* 0x000fc40000000f00 */
[----:B------:R-:W-:Y:S02]  /*1cf20*/  MOV R2, 0x1cf40 ;  /* 0x0001cf4000027802 */ /* 0x000fe40000000f00 */
[----:B------:R-:W-:Y:S05]  /*1cf30*/  CALL.REL.NOINC `($__internal_5_$__cuda_sm70_shflsync_bfly_p) ;  /* 0x0000b28000007944 */ /* 0x000fea0003c00000 */
[----:B------:R-:W-:Y:S05]  /*1cf40*/  BRA `(.L_x_1356) ;  /* 0xffffb26000007947 */ /* 0x000fea000383ffff */
.L_x_1301:
[----:B------:R-:W-:Y:S01]  /*1cf50*/  IMAD.MOV.U32 R188, RZ, RZ, R15 ;  /* 0x000000ffffbc7224 */ /* 0x000fe200078e000f */
[----:B------:R-:W-:Y:S01]  /*1cf60*/  MOV R3, 0x181f ;  /* 0x0000181f00037802 */ /* 0x000fe20000000f00 */
[----:B------:R-:W-:Y:S01]  /*1cf70*/  IMAD.MOV.U32 R189, RZ, RZ, RZ ;  /* 0x000000ffffbd7224 */ /* 0x000fe200078e00ff */
[----:B------:R-:W-:Y:S02]  /*1cf80*/  MOV R191, 0xffffffff ;  /* 0xffffffff00bf7802 */ /* 0x000fe40000000f00 */
[----:B------:R-:W-:Y:S02]  /*1cf90*/  MOV R2, 0x1cfb0 ;  /* 0x0001cfb000027802 */ /* 0x000fe40000000f00 */
[----:B-1---5:R-:W-:Y:S05]  /*1cfa0*/  CALL.REL.NOINC `($__internal_6_$__cuda_sm70_shflsync_idx_p) ;  /* 0x0000b27000007944 */ /* 0x022fea0003c00000 */
[----:B------:R-:W-:Y:S01]  /*1cfb0*/  MOV R4, R190 ;  /* 0x000000be00047202 */ /* 0x000fe20000000f00 */
[----:B------:R-:W-:Y:S05]  /*1cfc0*/  BRA `(.L_x_1357) ;  /* 0xffffdcb000007947 */ /* 0x000fea000383ffff */
.L_x_1302:
[----:B------:R-:W-:Y:S01]  /*1cfd0*/  IMAD.MOV.U32 R188, RZ, RZ, R17 ;  /* 0x000000ffffbc7224 */ /* 0x000fe200078e0011 */
[----:B------:R-:W-:Y:S01]  /*1cfe0*/  MOV R3, 0x181f ;  /* 0x0000181f00037802 */ /* 0x000fe20000000f00 */
[----:B------:R-:W-:Y:S01]  /*1cff0*/  IMAD.MOV.U32 R189, RZ, RZ, RZ ;  /* 0x000000ffffbd7224 */ /* 0x000fe200078e00ff */
[----:B------:R-:W-:Y:S02]  /*1d000*/  MOV R191, 0xffffffff ;  /* 0xffffffff00bf7802 */ /* 0x000fe40000000f00 */
[----:B------:R-:W-:-:S02]  /*1d010*/  MOV R2, 0x1d030 ;  /* 0x0001d03000027802 */ /* 0x000fc40000000f00 */
[----:B-123-5:R-:W-:Y:S05]  /*1d020*/  CALL.REL.NOINC `($__internal_6_$__cuda_sm70_shflsync_idx_p) ;  /* 0x0000b1f000007944 */ /* 0x02efea0003c00000 */
[----:B------:R-:W-:Y:S01]  /*1d030*/  MOV R2, R190 ;  /* 0x000000be00027202 */ /* 0x000fe20000000f00 */
[----:B------:R-:W-:Y:S05]  /*1d040*/  BRA `(.L_x_1358) ;  /* 0xffffdc5000007947 */ /* 0x000fea000383ffff */
.L_x_1305:
[----:B------:R-:W-:Y:S01]  /*1d050*/  IMAD.MOV.U32 R188, RZ, RZ, R15 ;  /* 0x000000ffffbc7224 */ /* 0x000fe200078e000f */
[----:B-1----:R-:W-:Y:S01]  /*1d060*/  MOV R3, 0x181f ;  /* 0x0000181f00037802 */ /* 0x002fe20000000f00 */
[----:B------:R-:W-:Y:S01]  /*1d070*/  IMAD.MOV.U32 R189, RZ, RZ, 0x1 ;  /* 0x00000001ffbd7424 */ /* 0x000fe200078e00ff */
[----:B------:R-:W-:-:S02]  /*1d080*/  MOV R191, 0xffffffff ;  /* 0xffffffff00bf7802 */ /* 0x000fc40000000f00 */
[----:B------:R-:W-:Y:S02]  /*1d090*/  MOV R2, 0x1d0b0 ;  /* 0x0001d0b000027802 */ /* 0x000fe40000000f00 */
        /* <DEDUP_REMOVED lines=10> */
.L_x_1308:
[----:B------:R-:W-:Y:S01]  /*1d140*/  IMAD.MOV.U32 R188, RZ, RZ, R15 ;  /* 0x000000ffffbc7224 */ /* 0x000fe200078e000f */
[----:B--2---:R-:W-:Y:S01]  /*1d150*/  MOV R3, 0x181f ;  /* 0x0000181f00037802 */ /* 0x004fe20000000f00 */
[----:B------:R-:W-:Y:S01]  /*1d160*/  IMAD.MOV.U32 R189, RZ, RZ, 0x2 ;  /* 0x00000002ffbd7424 */ /* 0x000fe200078e00ff */
[----:B------:R-:W-:Y:S02]  /*1d170*/  MOV R191, 0xffffffff ;  /* 0xffffffff00bf7802 */ /* 0x000fe40000000f00 */
[----:B------:R-:W-:-:S02]  /*1d180*/  MOV R2, 0x1d1a0 ;  /* 0x0001d1a000027802 */ /* 0x000fc40000000f00 */
[----:B-1--4-:R-:W-:Y:S05]  /*1d190*/  CALL.REL.NOINC `($__internal_6_$__cuda_sm70_shflsync_idx_p) ;  /* 0x0000b08000007944 */ /* 0x012fea0003c00000 */
[----:B------:R-:W-:Y:S01]  /*1d1a0*/  MOV R4, R190 ;  /* 0x000000be00047202 */ /* 0x000fe20000000f00 */
[----:B------:R-:W-:Y:S05]  /*1d1b0*/  BRA `(.L_x_1360) ;  /* 0xffffde9000007947 */ /* 0x000fea000383ffff */
.L_x_1309:
[----:B------:R-:W-:Y:S01]  /*1d1c0*/  IMAD.MOV.U32 R188, RZ, RZ, R17 ;  /* 0x000000ffffbc7224 */ /* 0x000fe200078e0011 */
[----:B------:R-:W-:Y:S01]  /*1d1d0*/  MOV R3, 0x181f ;  /* 0x0000181f00037802 */ /* 0x000fe20000000f00 */
[----:B------:R-:W-:Y:S01]  /*1d1e0*/  IMAD.MOV.U32 R189, RZ, RZ, 0x2 ;  /* 0x00000002ffbd7424 */ /* 0x000fe200078e00ff */
[----:B------:R-:W-:-:S02]  /*1d1f0*/  MOV R191, 0xffffffff ;  /* 0xffffffff00bf7802 */ /* 0x000fc40000000f00 */
[----:B------:R-:W-:Y:S02]  /*1d200*/  MOV R2, 0x1d220 ;  /* 0x0001d22000027802 */ /* 0x000fe40000000f00 */
[----:B-1234-:R-:W-:Y:S05]  /*1d210*/  CALL.REL.NOINC `($__internal_6_$__cuda_sm70_shflsync_idx_p) ;  /* 0x0000b00000007944 */ /* 0x01efea0003c00000 */
[----:B------:R-:W-:Y:S01]  /*1d220*/  MOV R2, R190 ;  /* 0x000000be00027202 */ /* 0x000fe20000000f00 */
[----:B------:R-:W-:Y:S05]  /*1d230*/  BRA `(.L_x_1361) ;  /* 0xffffde3000007947 */ /* 0x000fea000383ffff */
.L_x_1312:
[----:B------:R-:W-:Y:S01]  /*1d240*/  IMAD.MOV.U32 R188, RZ, RZ, R15 ;  /* 0x000000ffffbc7224 */ /* 0x000fe200078e000f */
[----:B--2---:R-:W-:Y:S01]  /*1d250*/  MOV R3, 0x181f ;  /* 0x0000181f00037802 */ /* 0x004fe20000000f00 */
[----:B------:R-:W-:Y:S01]  /*1d260*/  IMAD.MOV.U32 R189, RZ, RZ, 0x3 ;  /* 0x00000003ffbd7424 */ /* 0x000fe200078e00ff */
[----:B------:R-:W-:Y:S02]  /*1d270*/  MOV R191, 0xffffffff ;  /* 0xffffffff00bf7802 */ /* 0x000fe40000000f00 */
[----:B------:R-:W-:Y:S02]  /*1d280*/  MOV R2, 0x1d2a0 ;  /* 0x0001d2a000027802 */ /* 0x000fe40000000f00 */
[----:B-1--4-:R-:W-:Y:S05]  /*1d290*/  CALL.REL.NOINC `($__internal_6_$__cuda_sm70_shflsync_idx_p) ;  /* 0x0000af8000007944 */ /* 0x012fea0003c00000 */
        /* <DEDUP_REMOVED lines=9> */
        .type           $_ZN7cutlass13device_kernelIN5flash19enable_sm80_to_sm89INS1_16FlashAttnFwdSm80INS1_25CollectiveMainloopFwdSm80ILi8ELi1ELb0EN4cute5tupleIJNS5_1CILi128EEENS7_ILi48EEENS7_ILi256EEEEEELi256ENS_10bfloat16_tEfNS_4arch4Sm80ELb0ELb1ELb1ELb1ELb1ELb1ELb1ELb0EEENS1_21CollectiveEpilogueFwdINS6_IJS8_SA_S9_EEENS6_IJNS7_ILi1EEESI_SI_EEESC_SE_Li256ELb1ELb1ELb0ELb0EEENS1_19SingleTileSchedulerILb1ELb0ELb1ELi128EEEEEEEEEvNT_6ParamsE$_ZZN5flash25CollectiveMainloopFwdSm80ILi8ELi1ELb0EN4cute5tupleIJNS1_1CILi128EEENS3_ILi48EEENS3_ILi256EEEEEELi256EN7cutlass10bfloat16_tEfNS8_4arch4Sm80ELb0ELb1ELb1ELb1ELb1ELb1ELb1ELb0EE3mmaINS_16FlashAttnFwdSm80ISC_NS_21CollectiveEpilogueFwdINS2_IJS4_S6_S5_EEENS2_IJNS3_ILi1EEESH_SH_EEES9_SB_Li256ELb1ELb1ELb0ELb0EEENS_19SingleTileSchedulerILb1ELb0ELb1ELi128EEEE13SharedStorageENS1_6TensorINS1_11ArrayEngineIfLm128EEENS1_6LayoutINS2_IJNS2_IJNS3_ILi2EEESS_EEESH_NS3_ILi32EEEEEENS2_IJNS2_IJSH_SS_EEENS3_ILi0EEENS3_ILi4EEEEEEEEEENS_7SoftmaxILi2ELi0EEEEEbRKNSC_6ParamsERT0_RT1_iRKNS_16SeqlenInfoQKNewKILb1ELb1EEENS2_IJiiiiEEERT_ENKUlvE_clEv,@function
        .size           $_ZN7cutlass13device_kernelIN5flash19enable_sm80_to_sm89INS1_16FlashAttnFwdSm80INS1_25CollectiveMainloopFwdSm80ILi8ELi1ELb0EN4cute5tupleIJNS5_1CILi128EEENS7_ILi48EEENS7_ILi256EEEEEELi256ENS_10bfloat16_tEfNS_4arch4Sm80ELb0ELb1ELb1ELb1ELb1ELb1ELb1ELb0EEENS1_21CollectiveEpilogueFwdINS6_IJS8_SA_S9_EEENS6_IJNS7_ILi1EEESI_SI_EEESC_SE_Li256ELb1ELb1ELb0ELb0EEENS1_19SingleTileSchedulerILb1ELb0ELb1ELi128EEEEEEEEEvNT_6ParamsE$_ZZN5flash25CollectiveMainloopFwdSm80ILi8ELi1ELb0EN4cute5tupleIJNS1_1CILi128EEENS3_ILi48EEENS3_ILi256EEEEEELi256EN7cutlass10bfloat16_tEfNS8_4arch4Sm80ELb0ELb1ELb1ELb1ELb1ELb1ELb1ELb0EE3mmaINS_16FlashAttnFwdSm80ISC_NS_21CollectiveEpilogueFwdINS2_IJS4_S6_S5_EEENS2_IJNS3_ILi1EEESH_SH_EEES9_SB_Li256ELb1ELb1ELb0ELb0EEENS_19SingleTileSchedulerILb1ELb0ELb1ELi128EEEE13SharedStorageENS1_6TensorINS1_11ArrayEngineIfLm128EEENS1_6LayoutINS2_IJNS2_IJNS3_ILi2EEESS_EEESH_NS3_ILi32EEEEEENS2_IJNS2_IJSH_SS_EEENS3_ILi0EEENS3_ILi4EEEEEEEEEENS_7SoftmaxILi2ELi0EEEEEbRKNSC_6ParamsERT0_RT1_iRKNS_16SeqlenInfoQKNewKILb1ELb1EEENS2_IJiiiiEEERT_ENKUlvE_clEv,($__internal_5_$__cuda_sm70_shflsync_bfly_p - $_ZN7cutlass13device_kernelIN5flash19enable_sm80_to_sm89INS1_16FlashAttnFwdSm80INS1_25CollectiveMainloopFwdSm80ILi8ELi1ELb0EN4cute5tupleIJNS5_1CILi128EEENS7_ILi48EEENS7_ILi256EEEEEELi256ENS_10bfloat16_tEfNS_4arch4Sm80ELb0ELb1ELb1ELb1ELb1ELb1ELb1ELb0EEENS1_21CollectiveEpilogueFwdINS6_IJS8_SA_S9_EEENS6_IJNS7_ILi1EEESI_SI_EEESC_SE_Li256ELb1ELb1ELb0ELb0EEENS1_19SingleTileSchedulerILb1ELb0ELb1ELi128EEEEEEEEEvNT_6ParamsE$_ZZN5flash25CollectiveMainloopFwdSm80ILi8ELi1ELb0EN4cute5tupleIJNS1_1CILi128EEENS3_ILi48EEENS3_ILi256EEEEEELi256EN7cutlass10bfloat16_tEfNS8_4arch4Sm80ELb0ELb1ELb1ELb1ELb1ELb1ELb1ELb0EE3mmaINS_16FlashAttnFwdSm80ISC_NS_21CollectiveEpilogueFwdINS2_IJS4_S6_S5_EEENS2_IJNS3_ILi1EEESH_SH_EEES9_SB_Li256ELb1ELb1ELb0ELb0EEENS_19SingleTileSchedulerILb1ELb0ELb1ELi128EEEE13SharedStorageENS1_6TensorINS1_11ArrayEngineIfLm128EEENS1_6LayoutINS2_IJNS2_IJNS3_ILi2EEESS_EEESH_NS3_ILi32EEEEEENS2_IJNS2_IJSH_SS_EEENS3_ILi0EEENS3_ILi4EEEEEEEEEENS_7SoftmaxILi2ELi0EEEEEbRKNSC_6ParamsERT0_RT1_iRKNS_16SeqlenInfoQKNewKILb1ELb1EEENS2_IJiiiiEEERT_ENKUlvE_clEv)
$_ZN7cutlass13device_kernelIN5flash19enable_sm80_to_sm89INS1_16FlashAttnFwdSm80INS1_25CollectiveMainloopFwdSm80ILi8ELi1ELb0EN4cute5tupleIJNS5_1CILi128EEENS7_ILi48EEENS7_ILi256EEEEEELi256ENS_10bfloat16_tEfNS_4arch4Sm80ELb0ELb1ELb1ELb1ELb1ELb1ELb1ELb0EEENS1_21CollectiveEpilogueFwdINS6_IJS8_SA_S9_EEENS6_IJNS7_ILi1EEESI_SI_EEESC_SE_Li256ELb1ELb1ELb0ELb0EEENS1_19SingleTileSchedulerILb1ELb0ELb1ELi128EEEEEEEEEvNT_6ParamsE$_ZZN5flash25CollectiveMainloopFwdSm80ILi8ELi1ELb0EN4cute5tupleIJNS1_1CILi128EEENS3_ILi48EEENS3_ILi256EEEEEELi256EN7cutlass10bfloat16_tEfNS8_4arch4Sm80ELb0ELb1ELb1ELb1ELb1ELb1ELb1ELb0EE3mmaINS_16FlashAttnFwdSm80ISC_NS_21CollectiveEpilogueFwdINS2_IJS4_S6_S5_EEENS2_IJNS3_ILi1EEESH_SH_EEES9_SB_Li256ELb1ELb1ELb0ELb0EEENS_19SingleTileSchedulerILb1ELb0ELb1ELi128EEEE13SharedStorageENS1_6TensorINS1_11ArrayEngineIfLm128EEENS1_6LayoutINS2_IJNS2_IJNS3_ILi2EEESS_EEESH_NS3_ILi32EEEEEENS2_IJNS2_IJSH_SS_EEENS3_ILi0EEENS3_ILi4EEEEEEEEEENS_7SoftmaxILi2ELi0EEEEEbRKNSC_6ParamsERT0_RT1_iRKNS_16SeqlenInfoQKNewKILb1ELb1EEENS2_IJiiiiEEERT_ENKUlvE_clEv:
[----:B------:R-:W-:-:S05]  /*1d330*/  IADD3 R18, R97, -c[0x0][0x20], RZ ;  /* 0x8000080061127a10 */ /* 0x000fca0007ffe0ff */
[----:B------:R-:W2:Y:S01]  /*1d340*/  LDL.64 R14, [R18] ;  /* 0x00000000120e7983 */ /* 0x000ea20000100a00 */
[----:B------:R-:W-:-:S03]  /*1d350*/  ULDC.64 UR4, c[0x0][0x118] ;  /* 0x0000460000047ab9 */ /* 0x000fc60000000a00 */
[----:B--2---:R-:W2:Y:S02]  /*1d360*/  LD.E R36, [R14.64+0x11c] ;  /* 0x00011c040e247980 */ /* 0x004ea4000c101900 */
[----:B--2---:R-:W-:-:S13]  /*1d370*/  ISETP.GT.AND P0, PT, R36, RZ, PT ;  /* 0x000000ff2400720c */ /* 0x004fda0003f04270 */
[----:B------:R-:W-:Y:S05]  /*1d380*/  @P0 BRA `(.L_x_1363) ;  /* 0x0000004000000947 */ /* 0x000fea0003800000 */
[----:B------:R-:W-:Y:S01]  /*1d390*/  MOV R2, R143 ;  /* 0x0000008f00027202 */ /* 0x000fe20000000f00 */
[----:B------:R-:W-:-:S04]  /*1d3a0*/  DEPBAR.LE SB0, 0x1 ;  /* 0x000080400000791a */ /* 0x000fc80000000000 */
[----:B------:R-:W-:-:S04]  /*1d3b0*/  MOV R3, 0x0 ;  /* 0x0000000000037802 */ /* 0x000fc80000000f00 */
[----:B------:R-:W-:Y:S05]  /*1d3c0*/  RET.REL.NODEC R2 `(_ZN7cutlass13device_kernelIN5flash19enable_sm80_to_sm89INS1_16FlashAttnFwdSm80INS1_25CollectiveMainloopFwdSm80ILi8ELi1ELb0EN4cute5tupleIJNS5_1CILi128EEENS7_ILi48EEENS7_ILi256EEEEEELi256ENS_10bfloat16_tEfNS_4arch4Sm80ELb0ELb1ELb1ELb1ELb1ELb1ELb1ELb0EEENS1_21CollectiveEpilogueFwdINS6_IJS8_SA_S9_EEENS6_IJNS7_ILi1EEESI_SI_EEESC_SE_Li256ELb1ELb1ELb0ELb0EEENS1_19SingleTileSchedulerILb1ELb0ELb1ELi128EEEEEEEEEvNT_6ParamsE) ;  /* 0xfffe2c3002007950 */ /* 0x000fea0003c3ffff */
.L_x_1363:
[----:B------:R1:W2:Y:S04]  /*1d3d0*/  LDL.64 R12, [R18+0x8] ;  /* 0x00000800120c7983 */ /* 0x0002a80000100a00 */
[----:B------:R1:W3:Y:S04]  /*1d3e0*/  LDL.64 R2, [R18+0x20] ;  /* 0x0000200012027983 */ /* 0x0002e80000100a00 */
[----:B------:R1:W4:Y:S04]  /*1d3f0*/  LDL.64 R16, [R18+0x18] ;  /* 0x0000180012107983 */ /* 0x0003280000100a00 */
[----:B------:R-:W4:Y:S04]  /*1d400*/  LD.E.U8 R24, [R14.64+0x138] ;  /* 0x000138040e187980 */ /* 0x000f28000c101100 */
[----:B------:R2:W5:Y:S04]  /*1d410*/  LD.E R25, [R14.64+0x164] ;  /* 0x000164040e197980 */ /* 0x000568000c101900 */
[----:B------:R2:W5:Y:S04]  /*1d420*/  LD.E.64 R22, [R14.64+0x110] ;  /* 0x000110040e167980 */ /* 0x000568000c101b00 */
[----:B------:R2:W5:Y:S04]  /*1d430*/  LD.E.64 R20, [R14.64+0x128] ;  /* 0x000128040e147980 */ /* 0x000568000c101b00 */
[----:B-1----:R-:W4:Y:S04]  /*1d440*/  LDL.64 R18, [R18+0x10] ;  /* 0x0000100012127983 */ /* 0x002f280000100a00 */
[----:B--2---:R1:W2:Y:S04]  /*1d450*/  LD.E R35, [R12.64] ;  /* 0x000000040c237980 */ /* 0x0042a8000c101900 */
[----:B---3--:R3:W2:Y:S04]  /*1d460*/  LD.E R76, [R2.64] ;  /* 0x00000004024c7980 */ /* 0x0086a8000c101900 */
[----:B----4-:R4:W4:Y:S04]  /*1d470*/  LD.E R16, [R16.64+0x20] ;  /* 0x0000200410107980 */ /* 0x010928000c101900 */
[----:B-1----:R1:W5:Y:S04]  /*1d480*/  LD.E.64 R12, [R14.64+0x120] ;  /* 0x000120040e0c7980 */ /* 0x002368000c101b00 */
[----:B---3--:R1:W5:Y:S04]  /*1d490*/  LD.E.64 R2, [R14.64+0x130] ;  /* 0x000130040e027980 */ /* 0x008368000c101b00 */
[----:B------:R1:W5:Y:S01]  /*1d4a0*/  LD.E R26, [R18.64] ;  /* 0x00000004121a7980 */ /* 0x000362000c101900 */
[----:B------:R-:W-:-:S02]  /*1d4b0*/  ISETP.NE.AND P0, PT, R24, RZ, PT ;  /* 0x000000ff1800720c */ /* 0x000fc40003f05270 */
[----:B--2---:R-:W-:-:S04]  /*1d4c0*/  SHF.R.S32.HI R11, RZ, 0x1f, R35 ;  /* 0x0000001fff0b7819 */ /* 0x004fc80000011423 */
[----:B------:R-:W-:-:S04]  /*1d4d0*/  LEA.HI R11, R11, R35, RZ, 0x3 ;  /* 0x000000230b0b7211 */ /* 0x000fc800078f18ff */
[----:B----4-:R-:W-:Y:S02]  /*1d4e0*/  LOP3.LUT R17, R11, 0xfffffff8, RZ, 0xc0, !PT ;  /* 0xfffffff80b117812 */ /* 0x010fe400078ec0ff */
[----:B------:R-:W-:-:S03]  /*1d4f0*/  SHF.R.S32.HI R96, RZ, 0x3, R11 ;  /* 0x00000003ff607819 */ /* 0x000fc6000001140b */
[----:B------:R-:W-:Y:S02]  /*1d500*/  IMAD.IADD R11, R35, 0x1, -R17 ;  /* 0x00000001230b7824 */ /* 0x000fe400078e0a11 */
[----:B------:R-:W-:Y:S01]  /*1d510*/  IMAD R66, R76, 0x80, R96 ;  /* 0x000000804c427824 */ /* 0x000fe200078e0260 */
[----:B------:R-:W-:-:S03]  /*1d520*/  SHF.R.S32.HI R27, RZ, 0x1f, R16 ;  /* 0x0000001fff1b7819 */ /* 0x000fc60000011410 */
[----:B------:R-:W-:Y:S01]  /*1d530*/  IMAD R11, R11, 0x20, R66 ;  /* 0x000000200b0b7824 */ /* 0x000fe200078e0242 */
[----:B------:R-:W-:Y:S05]  /*1d540*/  @!P0 BRA `(.L_x_1364) ;  /* 0x00004cb000008947 */ /* 0x000fea0003800000 */
[----:B-1---5:R-:W-:-:S13]  /*1d550*/  ISETP.NE.AND P0, PT, R25, 0x1, PT ;  /* 0x000000011900780c */ /* 0x022fda0003f05270 */
[----:B------:R1:W2:Y:S04]  /*1d560*/  @P0 LD.E R17, [R14.64+0x168] ;  /* 0x000168040e110980 */ /* 0x0002a8000c101900 */
[----:B-1----:R2:W3:Y:S02]  /*1d570*/  @P0 LD.E R14, [R14.64+0x16c] ;  /* 0x00016c040e0e0980 */ /* 0x0024e4000c101900 */
[----:B--2---:R-:W-:-:S05]  /*1d580*/  @P0 IMAD.HI.U32 R15, R11, R17, RZ ;  /* 0x000000110b0f0227 */ /* 0x004fca00078e00ff */
[----:B---3--:R-:W-:-:S04]  /*1d590*/  @P0 SHF.R.U32.HI R11, RZ, R14, R15 ;  /* 0x0000000eff0b0219 */ /* 0x008fc8000001160f */
[----:B------:R-:W-:Y:S01]  /*1d5a0*/  SHF.R.S32.HI R14, RZ, 0x1f, R11 ;  /* 0x0000001fff0e7819 */ /* 0x000fe2000001140b */
[-C--:B------:R-:W-:Y:S02]  /*1d5b0*/  IMAD R17, R13, R11.reuse, RZ ;  /* 0x0000000b0d117224 */ /* 0x080fe400078e02ff */
[-C--:B------:R-:W-:Y:S02]  /*1d5c0*/  IMAD R15, R3, R11.reuse, RZ ;  /* 0x0000000b030f7224 */ /* 0x080fe400078e02ff */
[-C--:B------:R-:W-:Y:S02]  /*1d5d0*/  IMAD R24, R12, R14.reuse, R17 ;  /* 0x0000000e0c187224 */ /* 0x080fe400078e0211 */
[C---:B------:R-:W-:Y:S02]  /*1d5e0*/  IMAD R17, R2.reuse, R14, R15 ;  /* 0x0000000e02117224 */ /* 0x040fe400078e020f */
[----:B------:R-:W-:-:S04]  /*1d5f0*/  IMAD.WIDE.U32 R14, R2, R11, RZ ;  /* 0x0000000b020e7225 */ /* 0x000fc800078e00ff */
[----:B------:R-:W-:Y:S01]  /*1d600*/  IMAD.WIDE.U32 R18, R12, R11, RZ ;  /* 0x0000000b0c127225 */ /* 0x000fe200078e00ff */
[----:B------:R-:W-:-:S03]  /*1d610*/  IADD3 R15, R15, R17, RZ ;  /* 0x000000110f0f7210 */ /* 0x000fc60007ffe0ff */
[----:B------:R-:W-:Y:S01]  /*1d620*/  IMAD R13, R13, R16, RZ ;  /* 0x000000100d0d7224 */ /* 0x000fe200078e02ff */
[----:B------:R-:W-:Y:S01]  /*1d630*/  IADD3 R19, R19, R24, RZ ;  /* 0x0000001813137210 */ /* 0x000fe20007ffe0ff */
[----:B------:R-:W-:Y:S02]  /*1d640*/  IMAD R11, R3, R16, RZ ;  /* 0x00000010030b7224 */ /* 0x000fe400078e02ff */
[----:B------:R-:W-:-:S04]  /*1d650*/  IMAD.WIDE.U32 R14, R16, R2, R14 ;  /* 0x00000002100e7225 */ /* 0x000fc800078e000e */
[----:B------:R-:W-:Y:S01]  /*1d660*/  IMAD.WIDE.U32 R18, R16, R12, R18 ;  /* 0x0000000c10127225 */ /* 0x000fe200078e0012 */
[----:B------:R-:W-:-:S03]  /*1d670*/  LEA R37, P0, R14, R20, 0x1 ;  /* 0x000000140e257211 */ /* 0x000fc600078008ff */
[-C--:B------:R-:W-:Y:S01]  /*1d680*/  IMAD R3, R12, R27.reuse, R13 ;  /* 0x0000001b0c037224 */ /* 0x080fe200078e020d */
[----:B------:R-:W-:Y:S01]  /*1d690*/  LEA R34, P1, R18, R22, 0x1 ;  /* 0x0000001612227211 */ /* 0x000fe200078208ff */
[----:B------:R-:W-:-:S03]  /*1d6a0*/  IMAD R2, R2, R27, R11 ;  /* 0x0000001b02027224 */ /* 0x000fc600078e020b */
[----:B------:R-:W-:Y:S02]  /*1d6b0*/  IADD3 R3, R19, R3, RZ ;  /* 0x0000000313037210 */ /* 0x000fe40007ffe0ff */
[----:B------:R-:W-:Y:S02]  /*1d6c0*/  IADD3 R2, R15, R2, RZ ;  /* 0x000000020f027210 */ /* 0x000fe40007ffe0ff */
[----:B------:R-:W-:Y:S02]  /*1d6d0*/  LEA.HI.X R22, R18, R23, R3, 0x1, P1 ;  /* 0x0000001712167211 */ /* 0x000fe400008f0c03 */
[----:B------:R-:W-:Y:S01]  /*1d6e0*/  LEA.HI.X R24, R14, R21, R2, 0x1, P0 ;  /* 0x000000150e187211 */ /* 0x000fe200000f0c02 */
[----:B------:R-:W-:Y:S05]  /*1d6f0*/  BRA.DIV ~URZ, `(.L_x_1365) ;  /* 0x00009b927f007947 */ /* 0x000fea000b800000 */
[----:B------:R1:W2:Y:S02]  /*1d700*/  SHFL.IDX PT, R11, R22, RZ, 0x181f ;  /* 0x00181fff160b7589 */ /* 0x0002a400000e0000 */
.L_x_1439:
[----:B------:R-:W-:Y:S05]  /*1d710*/  BRA.DIV ~URZ, `(.L_x_1366) ;  /* 0x00009bf27f007947 */ /* 0x000fea000b800000 */
[----:B------:R3:W4:Y:S01]  /*1d720*/  SHFL.IDX PT, R12, R34, RZ, 0x181f ;  /* 0x00181fff220c7589 */ /* 0x00072200000e0000 */
[----:B--2---:R-:W-:-:S03]  /*1d730*/  MOV R13, R11 ;  /* 0x0000000b000d7202 */ /* 0x004fc60000000f00 */
[----:B------:R3:W2:Y:S04]  /*1d740*/  SHFL.IDX PT, R14, R24, RZ, 0x181f ;  /* 0x00181fff180e7589 */ /* 0x0006a800000e0000 */
[----:B------:R3:W1:Y:S02]  /*1d750*/  SHFL.IDX PT, R3, R37, RZ, 0x181f ;  /* 0x00181fff25037589 */ /* 0x00066400000e0000 */
.L_x_1440:
[----:B------:R-:W-:Y:S01]  /*1d760*/  IMAD R48, R26, R25, RZ ;  /* 0x000000191a307224 */ /* 0x000fe200078e02ff */
[----:B------:R-:W-:Y:S01]  /*1d770*/  SHF.R.S32.HI R2, RZ, 0x1f, R35 ;  /* 0x0000001fff027819 */ /* 0x000fe20000011423 */
[----:B------:R-:W-:Y:S01]  /*1d780*/  BSSY B0, `(.L_x_1367) ;  /* 0x000003a000007945 */ /* 0x000fe20003800000 */
[----:B------:R-:W-:Y:S01]  /*1d790*/  CS2R R64, SRZ ;  /* 0x0000000000407805 */ /* 0x000fe2000001ff00 */
[----:B------:R-:W-:Y:S01]  /*1d7a0*/  CS2R R40, SRZ ;  /* 0x0000000000287805 */ /* 0x000fe2000001ff00 */
[----:B------:R-:W-:Y:S01]  /*1d7b0*/  LEA.HI R2, R2, R35, RZ, 0x3 ;  /* 0x0000002302027211 */ /* 0x000fe200078f18ff */
[----:B------:R-:W-:Y:S01]  /*1d7c0*/  CS2R R38, SRZ ;  /* 0x0000000000267805 */ /* 0x000fe2000001ff00 */
[----:B------:R-:W-:Y:S01]  /*1d7d0*/  ISETP.GE.AND P0, PT, R66, R48, PT ;  /* 0x000000304200720c */ /* 0x000fe20003f06270 */
[----:B------:R-:W-:Y:S01]  /*1d7e0*/  CS2R R30, SRZ ;  /* 0x00000000001e7805 */ /* 0x000fe2000001ff00 */
[----:B------:R-:W-:Y:S01]  /*1d7f0*/  LOP3.LUT R2, R2, 0xfffffff8, RZ, 0xc0, !PT ;  /* 0xfffffff802027812 */ /* 0x000fe200078ec0ff */
[----:B------:R-:W-:Y:S01]  /*1d800*/  CS2R R26, SRZ ;  /* 0x00000000001a7805 */ /* 0x000fe2000001ff00 */
[----:B------:R-:W-:Y:S01]  /*1d810*/  CS2R R42, SRZ ;  /* 0x00000000002a7805 */ /* 0x000fe2000001ff00 */
[----:B------:R-:W-:Y:S01]  /*1d820*/  CS2R R32, SRZ ;  /* 0x0000000000207805 */ /* 0x000fe2000001ff00 */
[----:B------:R-:W-:Y:S01]  /*1d830*/  CS2R R28, SRZ ;  /* 0x00000000001c7805 */ /* 0x000fe2000001ff00 */
[----:B------:R-:W-:Y:S01]  /*1d840*/  IMAD.IADD R2, R35, 0x1, -R2 ;  /* 0x0000000123027824 */ /* 0x000fe200078e0a02 */
[----:B------:R-:W-:-:S03]  /*1d850*/  CS2R R20, SRZ ;  /* 0x0000000000147805 */ /* 0x000fc6000001ff00 */
[----:B------:R-:W-:Y:S01]  /*1d860*/  IMAD.SHL.U32 R23, R2, 0x4, RZ ;  /* 0x0000000402177824 */ /* 0x000fe200078e00ff */
[----:B-1----:R-:W-:Y:S01]  /*1d870*/  MOV R2, R3 ;  /* 0x0000000300027202 */ /* 0x002fe20000000f00 */
[----:B--2---:R-:W-:Y:S01]  /*1d880*/  IMAD.MOV.U32 R3, RZ, RZ, R14 ;  /* 0x000000ffff037224 */ /* 0x004fe200078e000e */
[----:B------:R-:W-:Y:S05]  /*1d890*/  @P0 BRA `(.L_x_1368) ;  /* 0x0000028000000947 */ /* 0x000fea0003800000 */
[C---:B------:R-:W-:Y:S01]  /*1d8a0*/  IADD3 R16, R23.reuse, 0x20, RZ ;  /* 0x0000002017107810 */ /* 0x040fe20007ffe0ff */
[----:B------:R-:W-:Y:S01]  /*1d8b0*/  CS2R R26, SRZ ;  /* 0x00000000001a7805 */ /* 0x000fe2000001ff00 */
[-C--:B------:R-:W-:Y:S01]  /*1d8c0*/  ISETP.GE.AND P1, PT, R23, R36.reuse, PT ;  /* 0x000000241700720c */ /* 0x080fe20003f26270 */
[----:B------:R-:W-:Y:S01]  /*1d8d0*/  CS2R R20, SRZ ;  /* 0x0000000000147805 */ /* 0x000fe2000001ff00 */
[----:B------:R-:W-:Y:S01]  /*1d8e0*/  ISETP.GE.AND P0, PT, R16, R36, PT ;  /* 0x000000241000720c */ /* 0x000fe20003f06270 */
[----:B------:R-:W-:Y:S01]  /*1d8f0*/  CS2R R30, SRZ ;  /* 0x00000000001e7805 */ /* 0x000fe2000001ff00 */
[----:B------:R-:W-:-:S09]  /*1d900*/  CS2R R28, SRZ ;  /* 0x00000000001c7805 */ /* 0x000fd2000001ff00 */
[C---:B----4-:R-:W-:Y:S02]  /*1d910*/  @!P1 IMAD.WIDE R14, R23.reuse, 0x2, R12 ;  /* 0x00000002170e9825 */ /* 0x050fe400078e020c */
[----:B------:R-:W-:Y:S02]  /*1d920*/  @!P0 SHF.R.S32.HI R11, RZ, 0x1f, R16 ;  /* 0x0000001fff0b8819 */ /* 0x000fe40000011410 */
[----:B------:R-:W-:Y:S01]  /*1d930*/  @!P1 IMAD.WIDE R18, R23, 0x2, R2 ;  /* 0x0000000217129825 */ /* 0x000fe200078e0202 */
[----:B------:R1:W5:Y:S01]  /*1d940*/  @!P1 LD.E.64 R26, [R14.64] ;  /* 0x000000040e1a9980 */ /* 0x000362000c101b00 */
[----:B------:R-:W-:-:S03]  /*1d950*/  @!P0 LEA.HI R11, R11, R16, RZ, 0x2 ;  /* 0x000000100b0b8211 */ /* 0x000fc600078f10ff */
[----:B------:R2:W5:Y:S01]  /*1d960*/  @!P1 LD.E.64 R20, [R18.64] ;  /* 0x0000000412149980 */ /* 0x000562000c101b00 */
[----:B------:R-:W-:-:S05]  /*1d970*/  @!P0 LOP3.LUT R11, R11, 0xfffffffc, RZ, 0xc0, !PT ;  /* 0xfffffffc0b0b8812 */ /* 0x000fca00078ec0ff */
[----:B------:R-:W-:-:S05]  /*1d980*/  @!P0 IMAD.WIDE R16, R11, 0x2, R12 ;  /* 0x000000020b108825 */ /* 0x000fca00078e020c */
[----:B------:R4:W5:Y:S01]  /*1d990*/  @!P0 LD.E.64 R30, [R16.64] ;  /* 0x00000004101e8980 */ /* 0x000962000c101b00 */
[----:B-1----:R-:W-:Y:S01]  /*1d9a0*/  @!P0 IMAD.WIDE R14, R11, 0x2, R2 ;  /* 0x000000020b0e8825 */ /* 0x002fe200078e0202 */
[----:B--2---:R-:W-:-:S04]  /*1d9b0*/  IADD3 R18, R23, 0x40, RZ ;  /* 0x0000004017127810 */ /* 0x004fc80007ffe0ff */
[----:B------:R1:W5:Y:S01]  /*1d9c0*/  @!P0 LD.E.64 R28, [R14.64] ;  /* 0x000000040e1c8980 */ /* 0x000362000c101b00 */
[----:B------:R-:W-:Y:S02]  /*1d9d0*/  IADD3 R19, R23, 0x60, RZ ;  /* 0x0000006017137810 */ /* 0x000fe40007ffe0ff */
[-C--:B------:R-:W-:Y:S02]  /*1d9e0*/  ISETP.GE.AND P1, PT, R18, R36.reuse, PT ;  /* 0x000000241200720c */ /* 0x080fe40003f26270 */
[----:B------:R-:W-:Y:S01]  /*1d9f0*/  ISETP.GE.AND P0, PT, R19, R36, PT ;  /* 0x000000241300720c */ /* 0x000fe20003f06270 */
[----:B------:R-:W-:-:S12]  /*1da00*/  CS2R R38, SRZ ;  /* 0x0000000000267805 */ /* 0x000fd8000001ff00 */
[----:B------:R-:W-:Y:S02]  /*1da10*/  @!P0 SHF.R.S32.HI R11, RZ, 0x1f, R19 ;  /* 0x0000001fff0b8819 */ /* 0x000fe40000011413 */
[----:B-1----:R-:W-:Y:S02]  /*1da20*/  @!P1 SHF.R.S32.HI R14, RZ, 0x1f, R18 ;  /* 0x0000001fff0e9819 */ /* 0x002fe40000011412 */
[----:B------:R-:W-:Y:S02]  /*1da30*/  @!P0 LEA.HI R11, R11, R19, RZ, 0x2 ;  /* 0x000000130b0b8211 */ /* 0x000fe400078f10ff */
[----:B------:R-:W-:Y:S02]  /*1da40*/  @!P1 LEA.HI R14, R14, R18, RZ, 0x2 ;  /* 0x000000120e0e9211 */ /* 0x000fe400078f10ff */
[----:B------:R-:W-:Y:S02]  /*1da50*/  @!P0 LOP3.LUT R11, R11, 0xfffffffc, RZ, 0xc0, !PT ;  /* 0xfffffffc0b0b8812 */ /* 0x000fe400078ec0ff */
[----:B------:R-:W-:Y:S01]  /*1da60*/  @!P1 LOP3.LUT R14, R14, 0xfffffffc, RZ, 0xc0, !PT ;  /* 0xfffffffc0e0e9812 */ /* 0x000fe200078ec0ff */
[----:B------:R-:W-:Y:S01]  /*1da70*/  CS2R R40, SRZ ;  /* 0x0000000000287805 */ /* 0x000fe2000001ff00 */
[----:B------:R-:W-:Y:S01]  /*1da80*/  CS2R R32, SRZ ;  /* 0x0000000000207805 */ /* 0x000fe2000001ff00 */
[----:B------:R-:W-:-:S02]  /*1da90*/  CS2R R42, SRZ ;  /* 0x00000000002a7805 */ /* 0x000fc4000001ff00 */
[----:B----4-:R-:W-:-:S04]  /*1daa0*/  @!P1 IMAD.WIDE R16, R14, 0x2, R12 ;  /* 0x000000020e109825 */ /* 0x010fc800078e020c */
[----:B------:R-:W-:Y:S01]  /*1dab0*/  @!P1 IMAD.WIDE R14, R14, 0x2, R2 ;  /* 0x000000020e0e9825 */ /* 0x000fe200078e0202 */
[----:B------:R1:W5:Y:S03]  /*1dac0*/  @!P1 LD.E.64 R38, [R16.64] ;  /* 0x0000000410269980 */ /* 0x000366000c101b00 */
[C---:B------:R-:W-:Y:S01]  /*1dad0*/  @!P0 IMAD.WIDE R12, R11.reuse, 0x2, R12 ;  /* 0x000000020b0c8825 */ /* 0x040fe200078e020c */
[----:B------:R1:W5:Y:S03]  /*1dae0*/  @!P1 LD.E.64 R32, [R14.64] ;  /* 0x000000040e209980 */ /* 0x000366000c101b00 */
[----:B------:R-:W-:Y:S01]  /*1daf0*/  @!P0 IMAD.WIDE R2, R11, 0x2, R2 ;  /* 0x000000020b028825 */ /* 0x000fe200078e0202 */
[----:B------:R1:W5:Y:S04]  /*1db00*/  @!P0 LD.E.64 R40, [R12.64] ;  /* 0x000000040c288980 */ /* 0x000368000c101b00 */
[----:B------:R1:W5:Y:S02]  /*1db10*/  @!P0 LD.E.64 R42, [R2.64] ;  /* 0x00000004022a8980 */ /* 0x000364000c101b00 */
.L_x_1368:
[----:B------:R-:W-:Y:S05]  /*1db20*/  BSYNC B0 ;  /* 0x0000000000007941 */ /* 0x000fea0003800000 */
.L_x_1367:
[----:B-1--45:R-:W-:Y:S01]  /*1db30*/  IMAD.MOV.U32 R12, RZ, RZ, R40 ;  /* 0x000000ffff0c7224 */ /* 0x032fe200078e0028 */
[----:B------:R-:W-:Y:S01]  /*1db40*/  MOV R2, R39 ;  /* 0x0000002700027202 */ /* 0x000fe20000000f00 */
[----:B------:R-:W-:-:S02]  /*1db50*/  IMAD.MOV.U32 R11, RZ, RZ, R41 ;  /* 0x000000ffff0b7224 */ /* 0x000fc400078e0029 */
[----:B------:R-:W-:-:S03]  /*1db60*/  IMAD.MOV.U32 R3, RZ, RZ, R38 ;  /* 0x000000ffff037224 */ /* 0x000fc600078e0026 */
[----:B------:R-:W-:Y:S01]  /*1db70*/  PRMT R105, R11, 0x5410, R12 ;  /* 0x000054100b697816 */ /* 0x000fe2000000000c */
[----:B------:R-:W-:Y:S01]  /*1db80*/  IMAD.MOV.U32 R12, RZ, RZ, R30 ;  /* 0x000000ffff0c7224 */ /* 0x000fe200078e001e */
[----:B------:R-:W-:Y:S01]  /*1db90*/  PRMT R101, R2, 0x5410, R3 ;  /* 0x0000541002657816 */ /* 0x000fe20000000003 */
[----:B------:R-:W-:Y:S01]  /*1dba0*/  IMAD.MOV.U32 R11, RZ, RZ, R31 ;  /* 0x000000ffff0b7224 */ /* 0x000fe200078e001f */
[----:B------:R-:W-:Y:S01]  /*1dbb0*/  MOV R3, R26 ;  /* 0x0000001a00037202 */ /* 0x000fe20000000f00 */
        /* <DEDUP_REMOVED lines=15> */
[----:B------:R-:W-:Y:S05]  /*1dcb0*/  BRA.DIV ~URZ, `(.L_x_1369) ;  /* 0x000097c27f007947 */ /* 0x000fea000b800000 */
[----:B------:R1:W2:Y:S04]  /*1dcc0*/  SHFL.IDX PT, R13, R22, 0x1, 0x181f ;  /* 0x00381f00160d7f89 */ /* 0x0002a800000e0000 */
[----:B------:R1:W4:Y:S04]  /*1dcd0*/  SHFL.IDX PT, R12, R34, 0x1, 0x181f ;  /* 0x00381f00220c7f89 */ /* 0x00032800000e0000 */
[----:B------:R1:W3:Y:S04]  /*1dce0*/  SHFL.IDX PT, R11, R24, 0x1, 0x181f ;  /* 0x00381f00180b7f89 */ /* 0x0002e800000e0000 */
[----:B------:R1:W1:Y:S02]  /*1dcf0*/  SHFL.IDX PT, R2, R37, 0x1, 0x181f ;  /* 0x00381f0025027f89 */ /* 0x00026400000e0000 */
.L_x_1441:
[----:B------:R-:W-:Y:S01]  /*1dd00*/  IADD3 R3, R66, 0x20, RZ ;  /* 0x0000002042037810 */ /* 0x000fe20007ffe0ff */
[----:B------:R-:W-:Y:S01]  /*1dd10*/  BSSY B0, `(.L_x_1370) ;  /* 0x0000033000007945 */ /* 0x000fe20003800000 */
[----:B------:R-:W-:Y:S01]  /*1dd20*/  CS2R R54, SRZ ;  /* 0x0000000000367805 */ /* 0x000fe2000001ff00 */
[----:B------:R-:W-:Y:S01]  /*1dd30*/  CS2R R50, SRZ ;  /* 0x0000000000327805 */ /* 0x000fe2000001ff00 */
[----:B------:R-:W-:Y:S01]  /*1dd40*/  ISETP.GE.AND P0, PT, R3, R48, PT ;  /* 0x000000300300720c */ /* 0x000fe20003f06270 */
[----:B------:R-:W-:Y:S01]  /*1dd50*/  CS2R R46, SRZ ;  /* 0x00000000002e7805 */ /* 0x000fe2000001ff00 */
[----:B------:R-:W-:Y:S01]  /*1dd60*/  CS2R R58, SRZ ;  /* 0x00000000003a7805 */ /* 0x000fe2000001ff00 */
[----:B------:R-:W-:Y:S01]  /*1dd70*/  CS2R R56, SRZ ;  /* 0x0000000000387805 */ /* 0x000fe2000001ff00 */
[----:B------:R-:W-:Y:S01]  /*1dd80*/  CS2R R52, SRZ ;  /* 0x0000000000347805 */ /* 0x000fe2000001ff00 */
[----:B------:R-:W-:Y:S01]  /*1dd90*/  CS2R R44, SRZ ;  /* 0x00000000002c7805 */ /* 0x000fe2000001ff00 */
[----:B---3--:R-:W-:-:S07]  /*1dda0*/  IMAD.MOV.U32 R3, RZ, RZ, R11 ;  /* 0x000000ffff037224 */ /* 0x008fce00078e000b */
        /* <DEDUP_REMOVED lines=8> */
[C---:B--2-4-:R-:W-:Y:S02]  /*1de30*/  @!P1 IMAD.WIDE R14, R23.reuse, 0x2, R12 ;  /* 0x00000002170e9825 */ /* 0x054fe400078e020c */
[----:B------:R-:W-:Y:S02]  /*1de40*/  @!P0 SHF.R.S32.HI R11, RZ, 0x1f, R16 ;  /* 0x0000001fff0b8819 */ /* 0x000fe40000011410 */
[----:B-1----:R-:W-:Y:S01]  /*1de50*/  @!P1 IMAD.WIDE R18, R23, 0x2, R2 ;  /* 0x0000000217129825 */ /* 0x002fe200078e0202 */
        /* <DEDUP_REMOVED lines=22> */
[----:B---3--:R-:W-:-:S04]  /*1dfc0*/  @!P1 IMAD.WIDE R16, R14, 0x2, R12 ;  /* 0x000000020e109825 */ /* 0x008fc800078e020c */
[----:B------:R-:W-:Y:S01]  /*1dfd0*/  @!P1 IMAD.WIDE R14, R14, 0x2, R2 ;  /* 0x000000020e0e9825 */ /* 0x000fe200078e0202 */
[----:B------:R1:W5:Y:S03]  /*1dfe0*/  @!P1 LD.E.64 R54, [R16.64] ;  /* 0x0000000410369980 */ /* 0x000366000c101b00 */
[C---:B------:R-:W-:Y:S01]  /*1dff0*/  @!P0 IMAD.WIDE R12, R11.reuse, 0x2, R12 ;  /* 0x000000020b0c8825 */ /* 0x040fe200078e020c */
[----:B------:R1:W5:Y:S03]  /*1e000*/  @!P1 LD.E.64 R56, [R14.64] ;  /* 0x000000040e389980 */ /* 0x000366000c101b00 */
[----:B------:R-:W-:Y:S01]  /*1e010*/  @!P0 IMAD.WIDE R2, R11, 0x2, R2 ;  /* 0x000000020b028825 */ /* 0x000fe200078e0202 */
[----:B------:R1:W5:Y:S04]  /*1e020*/  @!P0 LD.E.64 R64, [R12.64] ;  /* 0x000000040c408980 */ /* 0x000368000c101b00 */
[----:B------:R1:W5:Y:S02]  /*1e030*/  @!P0 LD.E.64 R58, [R2.64] ;  /* 0x00000004023a8980 */ /* 0x000364000c101b00 */
.L_x_1371:
[----:B------:R-:W-:Y:S05]  /*1e040*/  BSYNC B0 ;  /* 0x0000000000007941 */ /* 0x000fea0003800000 */
.L_x_1370:
        /* <DEDUP_REMOVED lines=25> */
[----:B------:R1:W3:Y:S02]  /*1e1e0*/  SHFL.IDX PT, R11, R22, 0x2, 0x181f ;  /* 0x00581f00160b7f89 */ /* 0x0002e400000e0000 */
.L_x_1442:
[----:B------:R-:W-:Y:S05]  /*1e1f0*/  BRA.DIV ~URZ, `(.L_x_1373) ;  /* 0x000094e27f007947 */ /* 0x000fea000b800000 */
[----:B------:R4:W1:Y:S01]  /*1e200*/  SHFL.IDX PT, R12, R34, 0x2, 0x181f ;  /* 0x00581f00220c7f89 */ /* 0x00086200000e0000 */
[----:B--23--:R-:W-:-:S03]  /*1e210*/  MOV R13, R11 ;  /* 0x0000000b000d7202 */ /* 0x00cfc60000000f00 */
[----:B------:R4:W2:Y:S04]  /*1e220*/  SHFL.IDX PT, R14, R24, 0x2, 0x181f ;  /* 0x00581f00180e7f89 */ /* 0x0008a800000e0000 */
[----:B------:R4:W3:Y:S02]  /*1e230*/  SHFL.IDX PT, R2, R37, 0x2, 0x181f ;  /* 0x00581f0025027f89 */ /* 0x0008e400000e0000 */
.L_x_1443:
        /* <DEDUP_REMOVED lines=10> */
[----:B------:R-:W-:Y:S01]  /*1e2e0*/  CS2R R60, SRZ ;  /* 0x00000000003c7805 */ /* 0x000fe2000001ff00 */
[----:B--2---:R-:W-:-:S06]  /*1e2f0*/  IMAD.MOV.U32 R3, RZ, RZ, R14 ;  /* 0x000000ffff037224 */ /* 0x004fcc00078e000e */
        /* <DEDUP_REMOVED lines=8> */
[C---:B-1----:R-:W-:Y:S02]  /*1e380*/  @!P1 IMAD.WIDE R14, R23.reuse, 0x2, R12 ;  /* 0x00000002170e9825 */ /* 0x042fe400078e020c */
[----:B------:R-:W-:Y:S02]  /*1e390*/  @!P0 SHF.R.S32.HI R11, RZ, 0x1f, R16 ;  /* 0x0000001fff0b8819 */ /* 0x000fe40000011410 */
[----:B---3--:R-:W-:Y:S01]  /*1e3a0*/  @!P1 IMAD.WIDE R18, R23, 0x2, R2 ;  /* 0x0000000217129825 */ /* 0x008fe200078e0202 */
        /* <DEDUP_REMOVED lines=30> */
.L_x_1375:
[----:B------:R-:W-:Y:S05]  /*1e590*/  BSYNC B0 ;  /* 0x0000000000007941 */ /* 0x000fea0003800000 */
.L_x_1374:
[----:B-1---5:R-:W-:Y:S01]  /*1e5a0*/  IMAD.MOV.U32 R12, RZ, RZ, R74 ;  /* 0x000000ffff0c7224 */ /* 0x022fe200078e004a */
[----:B---3--:R-:W-:Y:S01]  /*1e5b0*/  MOV R2, R71 ;  /* 0x0000004700027202 */ /* 0x008fe20000000f00 */
[----:B------:R-:W-:Y:S01]  /*1e5c0*/  IMAD.MOV.U32 R11, RZ, RZ, R75 ;  /* 0x000000ffff0b7224 */ /* 0x000fe200078e004b */
[----:B------:R-:W-:Y:S01]  /*1e5d0*/  CS2R R92, SRZ ;  /* 0x00000000005c7805 */ /* 0x000fe2000001ff00 */
        /* <DEDUP_REMOVED lines=22> */
[----:B------:R1:W2:Y:S02]  /*1e740*/  SHFL.IDX PT, R13, R22, 0x3, 0x181f ;  /* 0x00781f00160d7f89 */ /* 0x0002a400000e0000 */
.L_x_1444:
[----:B------:R-:W-:Y:S01]  /*1e750*/  SHF.R.S32.HI R2, RZ, 0x1f, R35 ;  /* 0x0000001fff027819 */ /* 0x000fe20000011423 */
[----:B------:R-:W-:-:S03]  /*1e760*/  IMAD.SHL.U32 R11, R76, 0x80, RZ ;  /* 0x000000804c0b7824 */ /* 0x000fc600078e00ff */
[----:B------:R-:W-:-:S04]  /*1e770*/  LEA.HI R2, R2, R35, RZ, 0x3 ;  /* 0x0000002302027211 */ /* 0x000fc800078f18ff */
[----:B------:R-:W-:Y:S01]  /*1e780*/  LEA.HI.SX32 R11, R2, R11, 0x1d ;  /* 0x0000000b020b7211 */ /* 0x000fe200078feaff */
[----:B------:R-:W-:Y:S05]  /*1e790*/  BRA.DIV ~URZ, `(.L_x_1377) ;  /* 0x000091327f007947 */ /* 0x000fea000b800000 */
[----:B------:R3:W1:Y:S04]  /*1e7a0*/  SHFL.IDX PT, R12, R34, 0x3, 0x181f ;  /* 0x00781f00220c7f89 */ /* 0x00066800000e0000 */
[----:B------:R3:W4:Y:S04]  /*1e7b0*/  SHFL.IDX PT, R14, R24, 0x3, 0x181f ;  /* 0x00781f00180e7f89 */ /* 0x00072800000e0000 */
[----:B------:R3:W2:Y:S02]  /*1e7c0*/  SHFL.IDX PT, R2, R37, 0x3, 0x181f ;  /* 0x00781f0025027f89 */ /* 0x0006a400000e0000 */
.L_x_1445:
        /* <DEDUP_REMOVED lines=10> */
[----:B----4-:R-:W-:-:S07]  /*1e870*/  IMAD.MOV.U32 R3, RZ, RZ, R14 ;  /* 0x000000ffff037224 */ /* 0x010fce00078e000e */
        /* <DEDUP_REMOVED lines=8> */
[C---:B-12---:R-:W-:Y:S02]  /*1e900*/  @!P1 IMAD.WIDE R14, R23.reuse, 0x2, R12 ;  /* 0x00000002170e9825 */ /* 0x046fe400078e020c */
        /* <DEDUP_REMOVED lines=32> */
.L_x_1379:
[----:B------:R-:W-:Y:S05]  /*1eb10*/  BSYNC B0 ;  /* 0x0000000000007941 */ /* 0x000fea0003800000 */
.L_x_1378:
[----:B-1----:R-:W-:Y:S01]  /*1eb20*/  IADD3 R12, R97, -c[0x0][0x20], RZ ;  /* 0x80000800610c7a10 */ /* 0x002fe20007ffe0ff */
[----:B------:R-:W-:-:S04]  /*1eb30*/  DEPBAR.LE SB0, 0x1 ;  /* 0x000080400000791a */ /* 0x000fc80000000000 */
[----:B--2---:R1:W2:Y:S04]  /*1eb40*/  LDL.64 R2, [R12+0x20] ;  /* 0x000020000c027983 */ /* 0x0042a80000100a00 */
[----:B-1----:R-:W4:Y:S01]  /*1eb50*/  LDL.64 R12, [R12+0x28] ;  /* 0x000028000c0c7983 */ /* 0x002f220000100a00 */
[----:B------:R-:W-:Y:S03]  /*1eb60*/  WARPSYNC 0xffffffff ;  /* 0xffffffff00007948 */ /* 0x000fe60003800000 */
[----:B------:R-:W-:Y:S06]  /*1eb70*/  BAR.SYNC.DEFER_BLOCKING 0x0 ;  /* 0x0000000000007b1d */ /* 0x000fec0000010000 */
[----:B--2---:R1:W2:Y:S04]  /*1eb80*/  LD.E R14, [R2.64] ;  /* 0x00000004020e7980 */ /* 0x0042a8000c101900 */
[----:B---34-:R3:W4:Y:S01]  /*1eb90*/  LD.E.64 R24, [R12.64] ;  /* 0x000000040c187980 */ /* 0x018722000c101b00 */
[----:B-----5:R-:W-:Y:S01]  /*1eba0*/  IMAD.MOV.U32 R11, RZ, RZ, R93 ;  /* 0x000000ffff0b7224 */ /* 0x020fe200078e005d */
[----:B------:R-:W-:Y:S01]  /*1ebb0*/  SHF.R.S32.HI R15, RZ, 0x1f, R35 ;  /* 0x0000001fff0f7819 */ /* 0x000fe20000011423 */
[----:B-1----:R-:W-:Y:S01]  /*1ebc0*/  IMAD.MOV.U32 R2, RZ, RZ, R92 ;  /* 0x000000ffff027224 */ /* 0x002fe200078e005c */
[----:B------:R-:W-:Y:S01]  /*1ebd0*/  BSSY B1, `(.L_x_1380) ;  /* 0x00000f3000017945 */ /* 0x000fe20003800000 */
[----:B------:R-:W-:-:S03]  /*1ebe0*/  IMAD.MOV.U32 R3, RZ, RZ, R86 ;  /* 0x000000ffff037224 */ /* 0x000fc600078e0056 */
[----:B------:R-:W-:Y:S01]  /*1ebf0*/  PRMT R123, R123, 0x5410, R2 ;  /* 0x000054107b7b7816 */ /* 0x000fe20000000002 */
[----:B------:R-:W-:-:S03]  /*1ec00*/  IMAD.MOV.U32 R2, RZ, RZ, R87 ;  /* 0x000000ffff027224 */ /* 0x000fc600078e0057 */
[----:B------:R-:W-:Y:S02]  /*1ec10*/  PRMT R123, R11, 0x7610, R123 ;  /* 0x000076100b7b7816 */ /* 0x000fe4000000007b */
[-C--:B------:R-:W-:Y:S02]  /*1ec20*/  LEA.HI R11, R15, R35.reuse, RZ, 0x3 ;  /* 0x000000230f0b7211 */ /* 0x080fe400078f18ff */
[----:B------:R-:W-:Y:S01]  /*1ec30*/  PRMT R121, R2, 0x5410, R3 ;  /* 0x0000541002797816 */ /* 0x000fe20000000003 */
[----:B------:R-:W-:Y:S01]  /*1ec40*/  IMAD.MOV.U32 R3, RZ, RZ, R82 ;  /* 0x000000ffff037224 */ /* 0x000fe200078e0052 */
[----:B------:R-:W-:Y:S01]  /*1ec50*/  LOP3.LUT R11, R11, 0xfffffff8, RZ, 0xc0, !PT ;  /* 0xfffffff80b0b7812 */ /* 0x000fe200078ec0ff */
[----:B------:R-:W-:Y:S01]  /*1ec60*/  IMAD.MOV.U32 R2, RZ, RZ, R83 ;  /* 0x000000ffff027224 */ /* 0x000fe200078e0053 */
[----:B------:R-:W-:-:S03]  /*1ec70*/  LEA.HI R15, R15, R35, RZ, 0x6 ;  /* 0x000000230f0f7211 */ /* 0x000fc600078f30ff */
[----:B------:R-:W-:Y:S01]  /*1ec80*/  IMAD.IADD R11, R35, 0x1, -R11 ;  /* 0x00000001230b7824 */ /* 0x000fe200078e0a0b */
[----:B------:R-:W-:Y:S01]  /*1ec90*/  PRMT R97, R2, 0x5410, R3 ;  /* 0x0000541002617816 */ /* 0x000fe20000000003 */
[----:B---3--:R-:W-:Y:S02]  /*1eca0*/  IMAD.SHL.U32 R12, R96, 0x40, RZ ;  /* 0x00000040600c7824 */ /* 0x008fe400078e00ff */
[----:B------:R-:W-:Y:S02]  /*1ecb0*/  IMAD.SHL.U32 R3, R11, 0x8, RZ ;  /* 0x000000080b037824 */ /* 0x000fe400078e00ff */
[----:B------:R-:W-:Y:S01]  /*1ecc0*/  IMAD.MOV.U32 R13, RZ, RZ, R80 ;  /* 0x000000ffff0d7224 */ /* 0x000fe200078e0050 */
[----:B------:R-:W-:Y:S01]  /*1ecd0*/  LOP3.LUT R2, R12, 0x1c0, RZ, 0xc0, !PT ;  /* 0x000001c00c027812 */ /* 0x000fe200078ec0ff */
[----:B------:R-:W-:Y:S02]  /*1ece0*/  IMAD.MOV.U32 R12, RZ, RZ, R81 ;  /* 0x000000ffff0c7224 */ /* 0x000fe400078e0051 */
[----:B------:R-:W-:Y:S01]  /*1ecf0*/  IMAD.MOV.U32 R11, RZ, RZ, R90 ;  /* 0x000000ffff0b7224 */ /* 0x000fe200078e005a */
[----:B------:R-:W-:-:S02]  /*1ed00*/  LOP3.LUT R3, R2, 0x38, R3, 0xf8, !PT ;  /* 0x0000003802037812 */ /* 0x000fc400078ef803 */
[----:B------:R-:W-:Y:S02]  /*1ed10*/  SHF.R.U32.HI R2, RZ, 0x3, R2 ;  /* 0x00000003ff027819 */ /* 0x000fe40000011602 */
[----:B------:R-:W-:Y:S01]  /*1ed20*/  PRMT R37, R12, 0x5410, R13 ;  /* 0x000054100c257816 */ /* 0x000fe2000000000d */
[----:B------:R-:W-:Y:S01]  /*1ed30*/  IMAD.SHL.U32 R13, R15, 0x8, RZ ;  /* 0x000000080f0d7824 */ /* 0x000fe200078e00ff */
[----:B------:R-:W-:Y:S01]  /*1ed40*/  PRMT R122, R122, 0x5410, R11 ;  /* 0x000054107a7a7816 */ /* 0x000fe2000000000b */
[----:B------:R-:W-:Y:S01]  /*1ed50*/  IMAD.MOV.U32 R11, RZ, RZ, R91 ;  /* 0x000000ffff0b7224 */ /* 0x000fe200078e005b */
[----:B------:R-:W-:Y:S01]  /*1ed60*/  LOP3.LUT R12, R3, R2, RZ, 0x3c, !PT ;  /* 0x00000002030c7212 */ /* 0x000fe200078e3cff */
[----:B------:R-:W-:Y:S02]  /*1ed70*/  IMAD.MOV.U32 R3, RZ, RZ, R88 ;  /* 0x000000ffff037224 */ /* 0x000fe400078e0058 */
[----:B------:R-:W-:Y:S01]  /*1ed80*/  IMAD.MOV.U32 R2, RZ, RZ, R89 ;  /* 0x000000ffff027224 */ /* 0x000fe200078e0059 */
[----:B------:R-:W-:Y:S01]  /*1ed90*/  PRMT R122, R11, 0x7610, R122 ;  /* 0x000076100b7a7816 */ /* 0x000fe2000000007a */
[----:B------:R-:W-:Y:S01]  /*1eda0*/  IMAD.MOV.U32 R11, RZ, RZ, R85 ;  /* 0x000000ffff0b7224 */ /* 0x000fe200078e0055 */
[----:B------:R-:W-:Y:S01]  /*1edb0*/  LOP3.LUT R13, R12, 0xfffffe00, R13, 0xf8, !PT ;  /* 0xfffffe000c0d7812 */ /* 0x000fe200078ef80d */
[----:B------:R-:W-:Y:S01]  /*1edc0*/  IMAD.MOV.U32 R12, RZ, RZ, R84 ;  /* 0x000000ffff0c7224 */ /* 0x000fe200078e0054 */
[----:B------:R-:W-:Y:S01]  /*1edd0*/  PRMT R120, R2, 0x5410, R3 ;  /* 0x0000541002787816 */ /* 0x000fe20000000003 */
[----:B------:R-:W-:-:S02]  /*1ede0*/  IMAD.MOV.U32 R3, RZ, RZ, R76 ;  /* 0x000000ffff037224 */ /* 0x000fc400078e004c */
[----:B------:R-:W-:-:S05]  /*1edf0*/  IMAD.MOV.U32 R2, RZ, RZ, R77 ;  /* 0x000000ffff027224 */ /* 0x000fca00078e004d */
[----:B------:R-:W-:Y:S01]  /*1ee00*/  PRMT R35, R2, 0x5410, R3 ;  /* 0x0000541002237816 */ /* 0x000fe20000000003 */
[----:B--2---:R-:W-:Y:S01]  /*1ee10*/  IMAD R14, R14, -0x80, R48 ;  /* 0xffffff800e0e7824 */ /* 0x004fe200078e0230 */
[----:B------:R-:W-:-:S04]  /*1ee20*/  PRMT R48, R11, 0x5410, R12 ;  /* 0x000054100b307816 */ /* 0x000fc8000000000c */
[----:B------:R-:W-:-:S04]  /*1ee30*/  IMNMX R34, R14, 0x80, PT ;  /* 0x000000800e227817 */ /* 0x000fc80003800200 */
[----:B------:R-:W-:Y:S01]  /*1ee40*/  ISETP.GE.AND P0, PT, R96, R34, PT ;  /* 0x000000226000720c */ /* 0x000fe20003f06270 */
[----:B----4-:R-:W-:-:S12]  /*1ee50*/  IMAD.WIDE.U32 R24, R13, 0x2, R24 ;  /* 0x000000020d187825 */ /* 0x010fd800078e0018 */
[----:B------:R-:W-:Y:S05]  /*1ee60*/  @P0 BRA `(.L_x_1381) ;  /* 0x00000c9000000947 */ /* 0x000fea0003800000 */
[----:B------:R-:W-:Y:S01]  /*1ee70*/  ISETP.GE.AND P0, PT, R23, R36, PT ;  /* 0x000000241700720c */ /* 0x000fe20003f06270 */
[----:B------:R-:W-:-:S12]  /*1ee80*/  BSSY B0, `(.L_x_1382) ;  /* 0x0000030000007945 */ /* 0x000fd80003800000 */
[----:B------:R-:W-:Y:S05]  /*1ee90*/  @P0 BRA `(.L_x_1383) ;  /* 0x000002e000000947 */ /* 0x000fea0003800000 */
[----:B------:R-:W2:Y:S01]  /*1eea0*/  LD.E.128 R12, [R24.64] ;  /* 0x00000004180c7980 */ /* 0x000ea2000c101d00 */
[----:B------:R-:W-:Y:S02]  /*1eeb0*/  SHF.R.U32.HI R16, RZ, 0x10, R21 ;  /* 0x00000010ff107819 */ /* 0x000fe40000011615 */
[----:B------:R-:W-:Y:S02]  /*1eec0*/  SHF.R.U32.HI R17, RZ, 0x10, R27 ;  /* 0x00000010ff117819 */ /* 0x000fe4000001161b */
[----:B------:R-:W-:Y:S02]  /*1eed0*/  PRMT R16, R49, 0x5410, R16 ;  /* 0x0000541031107816 */ /* 0x000fe40000000010 */
[----:B------:R-:W-:Y:S02]  /*1eee0*/  PRMT R17, R94, 0x5410, R17 ;  /* 0x000054105e117816 */ /* 0x000fe40000000011 */
[----:B------:R-:W-:Y:S01]  /*1eef0*/  SHF.R.U64 R2, R26, 0x10, R27 ;  /* 0x000000101a027819 */ /* 0x000fe2000000121b */
[----:B------:R-:W-:Y:S01]  /*1ef00*/  IMAD.U32 R27, R16, 0x10000, RZ ;  /* 0x00010000101b7824 */ /* 0x000fe200078e00ff */
[----:B------:R-:W-:Y:S01]  /*1ef10*/  SHF.R.U64 R19, R20, 0x10, R21 ;  /* 0x0000001014137819 */ /* 0x000fe20000001215 */
[C---:B------:R-:W-:Y:S01]  /*1ef20*/  IMAD.U32 R26, R17.reuse, 0x10000, RZ ;  /* 0x00010000111a7824 */ /* 0x040fe200078e00ff */
[----:B------:R-:W-:-:S02]  /*1ef30*/  LOP3.LUT R17, R17, 0xffff0000, RZ, 0xc0, !PT ;  /* 0xffff000011117812 */ /* 0x000fc400078ec0ff */
[----:B------:R-:W-:Y:S02]  /*1ef40*/  PRMT R19, R49, 0x5432, R19 ;  /* 0x0000543231137816 */ /* 0x000fe40000000013 */
[----:B------:R-:W-:Y:S02]  /*1ef50*/  PRMT R22, R94, 0x5432, R2 ;  /* 0x000054325e167816 */ /* 0x000fe40000000002 */
[----:B------:R-:W-:Y:S02]  /*1ef60*/  LOP3.LUT R16, R16, 0xffff0000, RZ, 0xc0, !PT ;  /* 0xffff000010107812 */ /* 0x000fe400078ec0ff */
[C---:B--2---:R-:W-:Y:S01]  /*1ef70*/  LOP3.LUT R18, R14.reuse, 0xffff0000, RZ, 0xc0, !PT ;  /* 0xffff00000e127812 */ /* 0x044fe200078ec0ff */
[----:B------:R-:W-:Y:S01]  /*1ef80*/  IMAD.U32 R21, R14, 0x10000, RZ ;  /* 0x000100000e157824 */ /* 0x000fe200078e00ff */
[C---:B------:R-:W-:Y:S01]  /*1ef90*/  LOP3.LUT R14, R15.reuse, 0xffff0000, RZ, 0xc0, !PT ;  /* 0xffff00000f0e7812 */ /* 0x040fe200078ec0ff */
[----:B------:R-:W-:Y:S01]  /*1efa0*/  IMAD.U32 R20, R15, 0x10000, RZ ;  /* 0x000100000f147824 */ /* 0x000fe200078e00ff */
[----:B------:R-:W-:Y:S01]  /*1efb0*/  SHF.L.U32 R11, R12, 0x10, RZ ;  /* 0x000000100c0b7819 */ /* 0x000fe200000006ff */
[-C--:B------:R-:W-:Y:S01]  /*1efc0*/  FMUL.FTZ R15, R18, R27.reuse ;  /* 0x0000001b120f7220 */ /* 0x080fe20000410000 */
[----:B------:R-:W-:Y:S01]  /*1efd0*/  LOP3.LUT R3, R12, 0xffff0000, RZ, 0xc0, !PT ;  /* 0xffff00000c037812 */ /* 0x000fe200078ec0ff */
[-C--:B------:R-:W-:Y:S01]  /*1efe0*/  FMUL.FTZ R18, R18, R26.reuse ;  /* 0x0000001a12127220 */ /* 0x080fe20000410000 */
[----:B------:R-:W-:Y:S01]  /*1eff0*/  SHF.L.U32 R2, R13, 0x10, RZ ;  /* 0x000000100d027819 */ /* 0x000fe200000006ff */
[----:B------:R-:W-:Y:S01]  /*1f000*/  FFMA.FTZ R26, R21, R26, -R15 ;  /* 0x0000001a151a7223 */ /* 0x000fe2000001080f */
[----:B------:R-:W-:Y:S01]  /*1f010*/  LOP3.LUT R12, R13, 0xffff0000, RZ, 0xc0, !PT ;  /* 0xffff00000d0c7812 */ /* 0x000fe200078ec0ff */
[----:B------:R-:W-:Y:S01]  /*1f020*/  FFMA.FTZ R18, R21, R27, R18 ;  /* 0x0000001b15127223 */ /* 0x000fe20000010012 */
[----:B------:R-:W-:Y:S01]  /*1f030*/  SHF.L.U32 R21, R22, 0x10, RZ ;  /* 0x0000001016157819 */ /* 0x000fe200000006ff */
[----:B------:R-:W-:Y:S01]  /*1f040*/  FMUL.FTZ R15, R14, R17 ;  /* 0x000000110e0f7220 */ /* 0x000fe20000410000 */
[----:B------:R-:W-:Y:S01]  /*1f050*/  LOP3.LUT R22, R22, 0xffff0000, RZ, 0xc0, !PT ;  /* 0xffff000016167812 */ /* 0x000fe200078ec0ff */
[C---:B------:R-:W-:Y:S01]  /*1f060*/  IMAD.U32 R27, R19.reuse, 0x10000, RZ ;  /* 0x00010000131b7824 */ /* 0x040fe200078e00ff */
[----:B------:R-:W-:Y:S01]  /*1f070*/  LOP3.LUT R19, R19, 0xffff0000, RZ, 0xc0, !PT ;  /* 0xffff000013137812 */ /* 0x000fe200078ec0ff */
[----:B------:R-:W-:-:S02]  /*1f080*/  FMUL.FTZ R13, R14, R16 ;  /* 0x000000100e0d7220 */ /* 0x000fc40000410000 */
[C---:B------:R-:W-:Y:S02]  /*1f090*/  FFMA.FTZ R15, R20.reuse, R16, R15 ;  /* 0x00000010140f7223 */ /* 0x040fe4000001000f */
[C---:B------:R-:W-:Y:S02]  /*1f0a0*/  FMUL.FTZ R16, R3.reuse, R27 ;  /* 0x0000001b03107220 */ /* 0x040fe40000410000 */
[----:B------:R-:W-:Y:S02]  /*1f0b0*/  FFMA.FTZ R17, R20, R17, -R13 ;  /* 0x0000001114117223 */ /* 0x000fe4000001080d */
[----:B------:R-:W-:Y:S02]  /*1f0c0*/  FMUL.FTZ R3, R3, R21 ;  /* 0x0000001503037220 */ /* 0x000fe40000410000 */
[C---:B------:R-:W-:Y:S01]  /*1f0d0*/  FMUL.FTZ R14, R12.reuse, R19 ;  /* 0x000000130c0e7220 */ /* 0x040fe20000410000 */
[----:B------:R-:W-:Y:S01]  /*1f0e0*/  F2FP.BF16.PACK_AB R15, R15, R17 ;  /* 0x000000110f0f723e */ /* 0x000fe200000010ff */
[----:B------:R-:W-:-:S02]  /*1f0f0*/  FMUL.FTZ R13, R12, R22 ;  /* 0x000000160c0d7220 */ /* 0x000fc40000410000 */
[C---:B------:R-:W-:Y:S02]  /*1f100*/  FFMA.FTZ R12, R11.reuse, R27, R3 ;  /* 0x0000001b0b0c7223 */ /* 0x040fe40000010003 */
[----:B------:R-:W-:Y:S02]  /*1f110*/  FFMA.FTZ R16, R11, R21, -R16 ;  /* 0x000000150b107223 */ /* 0x000fe40000010810 */
[----:B------:R-:W-:Y:S01]  /*1f120*/  FFMA.FTZ R3, R2, R22, -R14 ;  /* 0x0000001602037223 */ /* 0x000fe2000001080e */
[----:B------:R-:W-:Y:S01]  /*1f130*/  F2FP.BF16.PACK_AB R14, R18, R26 ;  /* 0x0000001a120e723e */ /* 0x000fe200000010ff */
[----:B------:R-:W-:Y:S01]  /*1f140*/  FFMA.FTZ R13, R2, R19, R13 ;  /* 0x00000013020d7223 */ /* 0x000fe2000001000d */
[----:B------:R-:W-:-:S04]  /*1f150*/  F2FP.BF16.PACK_AB R12, R12, R16 ;  /* 0x000000100c0c723e */ /* 0x000fc800000010ff */
[----:B------:R-:W-:-:S05]  /*1f160*/  F2FP.BF16.PACK_AB R13, R13, R3 ;  /* 0x000000030d0d723e */ /* 0x000fca00000010ff */
[----:B------:R1:W-:Y:S02]  /*1f170*/  ST.E.128 [R24.64], R12 ;  /* 0x0000000c18007985 */ /* 0x0003e4000c101d04 */
.L_x_1383:
[----:B------:R-:W-:Y:S05]  /*1f180*/  BSYNC B0 ;  /* 0x0000000000007941 */ /* 0x000fea0003800000 */
.L_x_1382:
[----:B------:R-:W-:Y:S01]  /*1f190*/  IADD3 R2, R23, 0x20, RZ ;  /* 0x0000002017027810 */ /* 0x000fe20007ffe0ff */
[----:B------:R-:W-:Y:S03]  /*1f1a0*/  BSSY B0, `(.L_x_1384) ;  /* 0x0000031000007945 */ /* 0x000fe60003800000 */
[----:B------:R-:W-:-:S13]  /*1f1b0*/  ISETP.GE.AND P0, PT, R2, R36, PT ;  /* 0x000000240200720c */ /* 0x000fda0003f06270 */
[----:B------:R-:W-:Y:S05]  /*1f1c0*/  @P0 BRA `(.L_x_1385) ;  /* 0x000002e000000947 */ /* 0x000fea0003800000 */
[----:B-1----:R-:W2:Y:S01]  /*1f1d0*/  LD.E.128 R12, [R24.64+0x4000] ;  /* 0x00400004180c7980 */ /* 0x002ea2000c101d00 */
        /* <DEDUP_REMOVED lines=44> */
[----:B------:R1:W-:Y:S02]  /*1f4a0*/  ST.E.128 [R24.64+0x4000], R12 ;  /* 0x0040000c18007985 */ /* 0x0003e4000c101d04 */
.L_x_1385:
[----:B------:R-:W-:Y:S05]  /*1f4b0*/  BSYNC B0 ;  /* 0x0000000000007941 */ /* 0x000fea0003800000 */
.L_x_1384:
        /* <DEDUP_REMOVED lines=50> */
.L_x_1387:
[----:B------:R-:W-:Y:S05]  /*1f7e0*/  BSYNC B0 ;  /* 0x0000000000007941 */ /* 0x000fea0003800000 */
.L_x_1386:
[----:B------:R-:W-:-:S04]  /*1f7f0*/  IADD3 R2, R23, 0x60, RZ ;  /* 0x0000006017027810 */ /* 0x000fc80007ffe0ff */
        /* <DEDUP_REMOVED lines=48> */
.L_x_1381:
[----:B------:R-:W-:Y:S05]  /*1fb00*/  BSYNC B1 ;  /* 0x0000000000017941 */ /* 0x000fea0003800000 */
.L_x_1380:
[----:B------:R-:W-:Y:S01]  /*1fb10*/  IADD3 R2, R96, 0x20, RZ ;  /* 0x0000002060027810 */ /* 0x000fe20007ffe0ff */
[----:B------:R-:W-:Y:S03]  /*1fb20*/  BSSY B1, `(.L_x_1388) ;  /* 0x00000cc000017945 */ /* 0x000fe60003800000 */
[----:B------:R-:W-:-:S13]  /*1fb30*/  ISETP.GE.AND P0, PT, R2, R34, PT ;  /* 0x000000220200720c */ /* 0x000fda0003f06270 */
[----:B------:R-:W-:Y:S05]  /*1fb40*/  @P0 BRA `(.L_x_1389) ;  /* 0x00000c9000000947 */ /* 0x000fea0003800000 */
[----:B------:R-:W-:Y:S01]  /*1fb50*/  ISETP.GE.AND P0, PT, R23, R36, PT ;  /* 0x000000241700720c */ /* 0x000fe20003f06270 */
[----:B------:R-:W-:-:S12]  /*1fb60*/  BSSY B0, `(.L_x_1390) ;  /* 0x0000030000007945 */ /* 0x000fd80003800000 */
        /* <DEDUP_REMOVED lines=47> */
.L_x_1391:
[----:B------:R-:W-:Y:S05]  /*1fe60*/  BSYNC B0 ;  /* 0x0000000000007941 */ /* 0x000fea0003800000 */
.L_x_1390:
        /* <DEDUP_REMOVED lines=50> */
.L_x_1393:
[----:B------:R-:W-:Y:S05]  /*20190*/  BSYNC B0 ;  /* 0x0000000000007941 */ /* 0x000fea0003800000 */
.L_x_1392:
        /* <DEDUP_REMOVED lines=50> */
.L_x_1395:
[----:B------:R-:W-:Y:S05]  /*204c0*/  BSYNC B0 ;  /* 0x0000000000007941 */ /* 0x000fea0003800000 */
.L_x_1394:
        /* <DEDUP_REMOVED lines=49> */
.L_x_1389:
[----:B------:R-:W-:Y:S05]  /*207e0*/  BSYNC B1 ;  /* 0x0000000000017941 */ /* 0x000fea0003800000 */
.L_x_1388:
        /* <DEDUP_REMOVED lines=53> */
.L_x_1399:
[----:B------:R-:W-:Y:S05]  /*20b40*/  BSYNC B0 ;  /* 0x0000000000007941 */ /* 0x000fea0003800000 */
.L_x_1398:
        /* <DEDUP_REMOVED lines=50> */
.L_x_1401:
[----:B------:R-:W-:Y:S05]  /*20e70*/  BSYNC B0 ;  /* 0x0000000000007941 */ /* 0x000fea0003800000 */
.L_x_1400:
        /* <DEDUP_REMOVED lines=50> */
.L_x_1403:
[----:B------:R-:W-:Y:S05]  /*211a0*/  BSYNC B0 ;  /* 0x0000000000007941 */ /* 0x000fea0003800000 */
.L_x_1402:
        /* <DEDUP_REMOVED lines=49> */
.L_x_1397:
[----:B------:R-:W-:Y:S05]  /*214c0*/  BSYNC B1 ;  /* 0x0000000000017941 */ /* 0x000fea0003800000 */
.L_x_1396:
[----:B------:R-:W-:Y:S01]  /*214d0*/  IADD3 R2, R96, 0x60, RZ ;  /* 0x0000006060027810 */ /* 0x000fe20007ffe0ff */
[----:B------:R-:W-:-:S03]  /*214e0*/  IMAD.MOV.U32 R3, RZ, RZ, 0x0 ;  /* 0x00000000ff037424 */ /* 0x000fc600078e00ff */
[----:B------:R-:W-:Y:S01]  /*214f0*/  ISETP.GE.AND P0, PT, R2, R34, PT ;  /* 0x000000220200720c */ /* 0x000fe20003f06270 */
[----:B------:R-:W-:-:S12]  /*21500*/  IMAD.MOV.U32 R2, RZ, RZ, R143 ;  /* 0x000000ffff027224 */ /* 0x000fd800078e008f */
[----:B------:R-:W-:Y:S05]  /*21510*/  @P0 RET.REL.NODEC R2 `(_ZN7cutlass13device_kernelIN5flash19enable_sm80_to_sm89INS1_16FlashAttnFwdSm80INS1_25CollectiveMainloopFwdSm80ILi8ELi1ELb0EN4cute5tupleIJNS5_1CILi128EEENS7_ILi48EEENS7_ILi256EEEEEELi256ENS_10bfloat16_tEfNS_4arch4Sm80ELb0ELb1ELb1ELb1ELb1ELb1ELb1ELb0EEENS1_21CollectiveEpilogueFwdINS6_IJS8_SA_S9_EEENS6_IJNS7_ILi1EEESI_SI_EEESC_SE_Li256ELb1ELb1ELb0ELb0EEENS1_19SingleTileSchedulerILb1ELb0ELb1ELi128EEEEEEEEEvNT_6ParamsE) ;  /* 0xfffdeae002000950 */ /* 0x000fea0003c3ffff */
        /* <DEDUP_REMOVED lines=49> */
.L_x_1405:
[----:B------:R-:W-:Y:S05]  /*21830*/  BSYNC B0 ;  /* 0x0000000000007941 */ /* 0x000fea0003800000 */
.L_x_1404:
        /* <DEDUP_REMOVED lines=50> */
.L_x_1407:
[----:B------:R-:W-:Y:S05]  /*21b60*/  BSYNC B0 ;  /* 0x0000000000007941 */ /* 0x000fea0003800000 */
.L_x_1406:
        /* <DEDUP_REMOVED lines=50> */
.L_x_1409:
[----:B------:R-:W-:Y:S05]  /*21e90*/  BSYNC B0 ;  /* 0x0000000000007941 */ /* 0x000fea0003800000 */
.L_x_1408:
[----:B------:R-:W-:Y:S01]  /*21ea0*/  IADD3 R23, R23, 0x60, RZ ;  /* 0x0000006017177810 */ /* 0x000fe20007ffe0ff */
[----:B------:R-:W-:Y:S02]  /*21eb0*/  IMAD.MOV.U32 R2, RZ, RZ, R143 ;  /* 0x000000ffff027224 */ /* 0x000fe400078e008f */
[----:B------:R-:W-:Y:S01]  /*21ec0*/  IMAD.MOV.U32 R3, RZ, RZ, 0x0 ;  /* 0x00000000ff037424 */ /* 0x000fe200078e00ff */
[----:B------:R-:W-:-:S13]  /*21ed0*/  ISETP.GE.AND P0, PT, R23, R36, PT ;  /* 0x000000241700720c */ /* 0x000fda0003f06270 */
[----:B------:R-:W-:Y:S05]  /*21ee0*/  @P0 RET.REL.NODEC R2 `(_ZN7cutlass13device_kernelIN5flash19enable_sm80_to_sm89INS1_16FlashAttnFwdSm80INS1_25CollectiveMainloopFwdSm80ILi8ELi1ELb0EN4cute5tupleIJNS5_1CILi128EEENS7_ILi48EEENS7_ILi256EEEEEELi256ENS_10bfloat16_tEfNS_4arch4Sm80ELb0ELb1ELb1ELb1ELb1ELb1ELb1ELb0EEENS1_21CollectiveEpilogueFwdINS6_IJS8_SA_S9_EEENS6_IJNS7_ILi1EEESI_SI_EEESC_SE_Li256ELb1ELb1ELb0ELb0EEENS1_19SingleTileSchedulerILb1ELb0ELb1ELi128EEEEEEEEEvNT_6ParamsE) ;  /* 0xfffde11002000950 */ /* 0x000fea0003c3ffff */
        /* <DEDUP_REMOVED lines=43> */
[----:B------:R-:W-:Y:S01]  /*221a0*/  F2FP.BF16.PACK_AB R12, R12, R16 ;  /* 0x000000100c0c723e */ /* 0x000fe200000010ff */
[----:B------:R-:W-:-:S03]  /*221b0*/  IMAD.MOV.U32 R2, RZ, RZ, R143 ;  /* 0x000000ffff027224 */ /* 0x000fc600078e008f */
[----:B------:R-:W-:Y:S02]  /*221c0*/  F2FP.BF16.PACK_AB R13, R13, R3 ;  /* 0x000000030d0d723e */ /* 0x000fe400000010ff */
[----:B------:R-:W-:-:S03]  /*221d0*/  MOV R3, 0x0 ;  /* 0x0000000000037802 */ /* 0x000fc60000000f00 */
[----:B------:R1:W-:Y:S01]  /*221e0*/  ST.E.128 [R24.64+0xf000], R12 ;  /* 0x00f0000c18007985 */ /* 0x0003e2000c101d04 */
[----:B------:R-:W-:Y:S05]  /*221f0*/  RET.REL.NODEC R2 `(_ZN7cutlass13device_kernelIN5flash19enable_sm80_to_sm89INS1_16FlashAttnFwdSm80INS1_25CollectiveMainloopFwdSm80ILi8ELi1ELb0EN4cute5tupleIJNS5_1CILi128EEENS7_ILi48EEENS7_ILi256EEEEEELi256ENS_10bfloat16_tEfNS_4arch4Sm80ELb0ELb1ELb1ELb1ELb1ELb1ELb1ELb0EEENS1_21CollectiveEpilogueFwdINS6_IJS8_SA_S9_EEENS6_IJNS7_ILi1EEESI_SI_EEESC_SE_Li256ELb1ELb1ELb0ELb0EEENS1_19SingleTileSchedulerILb1ELb0ELb1ELi128EEEEEEEEEvNT_6ParamsE) ;  /* 0xfffdde0002007950 */ /* 0x000fea0003c3ffff */
.L_x_1364:
        /* <DEDUP_REMOVED lines=28> */
.L_x_1446:
[----:B------:R-:W-:Y:S05]  /*223c0*/  BRA.DIV ~URZ, `(.L_x_1411) ;  /* 0x000056e27f007947 */ /* 0x000fea000b800000 */
[----:B------:R3:W4:Y:S01]  /*223d0*/  SHFL.IDX PT, R12, R28, RZ, 0x181f ;  /* 0x00181fff1c0c7589 */ /* 0x00072200000e0000 */
[----:B--2---:R-:W-:-:S03]  /*223e0*/  MOV R13, R11 ;  /* 0x0000000b000d7202 */ /* 0x004fc60000000f00 */
[----:B------:R3:W2:Y:S04]  /*223f0*/  SHFL.IDX PT, R14, R19, RZ, 0x181f ;  /* 0x00181fff130e7589 */ /* 0x0006a800000e0000 */
[----:B------:R3:W1:Y:S02]  /*22400*/  SHFL.IDX PT, R3, R29, RZ, 0x181f ;  /* 0x00181fff1d037589 */ /* 0x00066400000e0000 */
.L_x_1447:
[----:B------:R-:W-:Y:S01]  /*22410*/  IMAD R30, R26, R25, RZ ;  /* 0x000000191a1e7224 */ /* 0x000fe200078e02ff */
[----:B------:R-:W-:Y:S01]  /*22420*/  SHF.R.S32.HI R2, RZ, 0x1f, R35 ;  /* 0x0000001fff027819 */ /* 0x000fe20000011423 */
[----:B------:R-:W-:Y:S01]  /*22430*/  BSSY B0, `(.L_x_1412) ;  /* 0x0000028000007945 */ /* 0x000fe20003800000 */
[----:B------:R-:W-:Y:S01]  /*22440*/  CS2R R74, SRZ ;  /* 0x00000000004a7805 */ /* 0x000fe2000001ff00 */
[----:B------:R-:W-:Y:S01]  /*22450*/  CS2R R46, SRZ ;  /* 0x00000000002e7805 */ /* 0x000fe2000001ff00 */
[----:B------:R-:W-:Y:S01]  /*22460*/  ISETP.GE.AND P0, PT, R66, R30, PT ;  /* 0x0000001e4200720c */ /* 0x000fe20003f06270 */
[----:B------:R-:W-:Y:S01]  /*22470*/  CS2R R44, SRZ ;  /* 0x00000000002c7805 */ /* 0x000fe2000001ff00 */
[----:B------:R-:W-:Y:S01]  /*22480*/  LEA.HI R2, R2, R35, RZ, 0x3 ;  /* 0x0000002302027211 */ /* 0x000fe200078f18ff */
[----:B------:R-:W-:Y:S01]  /*22490*/  CS2R R22, SRZ ;  /* 0x0000000000167805 */ /* 0x000fe2000001ff00 */
[----:B------:R-:W-:Y:S01]  /*224a0*/  CS2R R20, SRZ ;  /* 0x0000000000147805 */ /* 0x000fe2000001ff00 */
[----:B------:R-:W-:Y:S01]  /*224b0*/  CS2R R50, SRZ ;  /* 0x0000000000327805 */ /* 0x000fe2000001ff00 */
[----:B------:R-:W-:Y:S01]  /*224c0*/  LOP3.LUT R2, R2, 0xfffffff8, RZ, 0xc0, !PT ;  /* 0xfffffff802027812 */ /* 0x000fe200078ec0ff */
[----:B------:R-:W-:Y:S01]  /*224d0*/  CS2R R48, SRZ ;  /* 0x0000000000307805 */ /* 0x000fe2000001ff00 */
[----:B------:R-:W-:Y:S01]  /*224e0*/  CS2R R26, SRZ ;  /* 0x00000000001a7805 */ /* 0x000fe2000001ff00 */
[----:B------:R-:W-:-:S02]  /*224f0*/  CS2R R24, SRZ ;  /* 0x0000000000187805 */ /* 0x000fc4000001ff00 */
[----:B------:R-:W-:Y:S01]  /*22500*/  IMAD.IADD R54, R35, 0x1, -R2 ;  /* 0x0000000123367824 */ /* 0x000fe200078e0a02 */
[----:B-1----:R-:W-:Y:S01]  /*22510*/  MOV R2, R3 ;  /* 0x0000000300027202 */ /* 0x002fe20000000f00 */
[----:B--2---:R-:W-:Y:S02]  /*22520*/  IMAD.MOV.U32 R3, RZ, RZ, R14 ;  /* 0x000000ffff037224 */ /* 0x004fe400078e000e */
[----:B------:R-:W-:Y:S01]  /*22530*/  IMAD.SHL.U32 R64, R54, 0x8, RZ ;  /* 0x0000000836407824 */ /* 0x000fe200078e00ff */
[----:B------:R-:W-:Y:S05]  /*22540*/  @P0 BRA `(.L_x_1413) ;  /* 0x0000016000000947 */ /* 0x000fea0003800000 */
[C---:B------:R-:W-:Y:S01]  /*22550*/  IADD3 R14, R64.reuse, 0x40, RZ ;  /* 0x00000040400e7810 */ /* 0x040fe20007ffe0ff */
[----:B------:R-:W-:Y:S01]  /*22560*/  CS2R R22, SRZ ;  /* 0x0000000000167805 */ /* 0x000fe2000001ff00 */
[-C--:B------:R-:W-:Y:S01]  /*22570*/  ISETP.GE.AND P1, PT, R64, R36.reuse, PT ;  /* 0x000000244000720c */ /* 0x080fe20003f26270 */
[----:B------:R-:W-:Y:S01]  /*22580*/  CS2R R20, SRZ ;  /* 0x0000000000147805 */ /* 0x000fe2000001ff00 */
[----:B------:R-:W-:Y:S01]  /*22590*/  ISETP.GE.AND P0, PT, R14, R36, PT ;  /* 0x000000240e00720c */ /* 0x000fe20003f06270 */
[----:B------:R-:W-:Y:S01]  /*225a0*/  CS2R R26, SRZ ;  /* 0x00000000001a7805 */ /* 0x000fe2000001ff00 */
[----:B------:R-:W-:Y:S01]  /*225b0*/  CS2R R24, SRZ ;  /* 0x0000000000187805 */ /* 0x000fe2000001ff00 */
[----:B------:R-:W-:Y:S01]  /*225c0*/  CS2R R46, SRZ ;  /* 0x00000000002e7805 */ /* 0x000fe2000001ff00 */
[----:B------:R-:W-:Y:S01]  /*225d0*/  CS2R R44, SRZ ;  /* 0x00000000002c7805 */ /* 0x000fe2000001ff00 */
[----:B------:R-:W-:Y:S01]  /*225e0*/  CS2R R50, SRZ ;  /* 0x0000000000327805 */ /* 0x000fe2000001ff00 */
[----:B------:R-:W-:-:S05]  /*225f0*/  CS2R R48, SRZ ;  /* 0x0000000000307805 */ /* 0x000fca000001ff00 */
[----:B----4-:R-:W-:Y:S02]  /*22600*/  @!P1 IMAD.WIDE R16, R64, 0x2, R12 ;  /* 0x0000000240109825 */ /* 0x010fe400078e020c */
[----:B------:R-:W-:-:S03]  /*22610*/  @!P0 SHF.R.S32.HI R11, RZ, 0x1f, R14 ;  /* 0x0000001fff0b8819 */ /* 0x000fc6000001140e */
[----:B------:R1:W5:Y:S01]  /*22620*/  @!P1 LD.E.128 R20, [R16.64] ;  /* 0x0000000410149980 */ /* 0x000362000c101d00 */
[----:B------:R-:W-:-:S04]  /*22630*/  @!P0 LEA.HI R11, R11, R14, RZ, 0x3 ;  /* 0x0000000e0b0b8211 */ /* 0x000fc800078f18ff */
[----:B------:R-:W-:-:S05]  /*22640*/  @!P0 LOP3.LUT R11, R11, 0xfffffff8, RZ, 0xc0, !PT ;  /* 0xfffffff80b0b8812 */ /* 0x000fca00078ec0ff */
[----:B------:R-:W-:-:S04]  /*22650*/  @!P0 IMAD.WIDE R14, R11, 0x2, R12 ;  /* 0x000000020b0e8825 */ /* 0x000fc800078e020c */
[--C-:B------:R-:W-:Y:S01]  /*22660*/  @!P0 IMAD.WIDE R12, R11, 0x2, R2.reuse ;  /* 0x000000020b0c8825 */ /* 0x100fe200078e0202 */
[----:B------:R1:W5:Y:S03]  /*22670*/  @!P0 LD.E.128 R44, [R14.64] ;  /* 0x000000040e2c8980 */ /* 0x000366000c101d00 */
[----:B------:R-:W-:Y:S01]  /*22680*/  @!P1 IMAD.WIDE R2, R64, 0x2, R2 ;  /* 0x0000000240029825 */ /* 0x000fe200078e0202 */
[----:B------:R1:W5:Y:S04]  /*22690*/  @!P0 LD.E.128 R48, [R12.64] ;  /* 0x000000040c308980 */ /* 0x000368000c101d00 */
[----:B------:R1:W5:Y:S02]  /*226a0*/  @!P1 LD.E.128 R24, [R2.64] ;  /* 0x0000000402189980 */ /* 0x000364000c101d00 */
.L_x_1413:
[----:B------:R-:W-:Y:S05]  /*226b0*/  BSYNC B0 ;  /* 0x0000000000007941 */ /* 0x000fea0003800000 */
.L_x_1412:
[----:B-1--45:R-:W-:Y:S02]  /*226c0*/  IMAD.MOV.U32 R12, RZ, RZ, R46 ;  /* 0x000000ffff0c7224 */ /* 0x032fe400078e002e */
[----:B------:R-:W-:-:S02]  /*226d0*/  IMAD.MOV.U32 R11, RZ, RZ, R47 ;  /* 0x000000ffff0b7224 */ /* 0x000fc400078e002f */
[----:B------:R-:W-:Y:S02]  /*226e0*/  IMAD.MOV.U32 R3, RZ, RZ, R44 ;  /* 0x000000ffff037224 */ /* 0x000fe400078e002c */
[----:B------:R-:W-:Y:S01]  /*226f0*/  IMAD.MOV.U32 R2, RZ, RZ, R45 ;  /* 0x000000ffff027224 */ /* 0x000fe200078e002d */
[----:B------:R-:W-:Y:S01]  /*22700*/  PRMT R113, R11, 0x5410, R12 ;  /* 0x000054100b717816 */ /* 0x000fe2000000000c */
[----:B------:R-:W-:Y:S01]  /*22710*/  IMAD.MOV.U32 R11, RZ, RZ, R23 ;  /* 0x000000ffff0b7224 */ /* 0x000fe200078e0017 */
[----:B------:R-:W-:Y:S02]  /*22720*/  MOV R12, R22 ;  /* 0x00000016000c7202 */ /* 0x000fe40000000f00 */
        /* <DEDUP_REMOVED lines=8> */
[----:B------:R-:W-:-:S02]  /*227b0*/  PRMT R33, R2, 0x7610, R33 ;  /* 0x0000761002217816 */ /* 0x000fc40000000021 */
[----:B------:R-:W-:Y:S02]  /*227c0*/  MOV R12, R50 ;  /* 0x00000032000c7202 */ /* 0x000fe40000000f00 */
[----:B------:R-:W-:Y:S02]  /*227d0*/  MOV R2, R49 ;  /* 0x0000003100027202 */ /* 0x000fe40000000f00 */
[----:B------:R-:W-:Y:S01]  /*227e0*/  PRMT R98, R11, 0x5410, R12 ;  /* 0x000054100b627816 */ /* 0x000fe2000000000c */
[----:B------:R-:W-:Y:S01]  /*227f0*/  IMAD.MOV.U32 R12, RZ, RZ, R26 ;  /* 0x000000ffff0c7224 */ /* 0x000fe200078e001a */
[----:B------:R-:W-:Y:S01]  /*22800*/  PRMT R67, R2, 0x5410, R3 ;  /* 0x0000541002437816 */ /* 0x000fe20000000003 */
[----:B------:R-:W-:Y:S01]  /*22810*/  IMAD.MOV.U32 R11, RZ, RZ, R27 ;  /* 0x000000ffff0b7224 */ /* 0x000fe200078e001b */
[----:B------:R-:W-:Y:S01]  /*22820*/  MOV R3, R24 ;  /* 0x0000001800037202 */ /* 0x000fe20000000f00 */
[----:B------:R-:W-:-:S03]  /*22830*/  IMAD.MOV.U32 R2, RZ, RZ, R25 ;  /* 0x000000ffff027224 */ /* 0x000fc600078e0019 */
[----:B------:R-:W-:Y:S02]  /*22840*/  PRMT R37, R11, 0x5410, R12 ;  /* 0x000054100b257816 */ /* 0x000fe4000000000c */
[----:B------:R-:W-:Y:S01]  /*22850*/  PRMT R31, R2, 0x5410, R3 ;  /* 0x00005410021f7816 */ /* 0x000fe20000000003 */
[----:B------:R-:W-:Y:S05]  /*22860*/  BRA.DIV ~URZ, `(.L_x_1414) ;  /* 0x000053b27f007947 */ /* 0x000fea000b800000 */
[----:B------:R1:W2:Y:S04]  /*22870*/  SHFL.IDX PT, R13, R18, 0x1, 0x181f ;  /* 0x00381f00120d7f89 */ /* 0x0002a800000e0000 */
[----:B------:R1:W4:Y:S04]  /*22880*/  SHFL.IDX PT, R12, R28, 0x1, 0x181f ;  /* 0x00381f001c0c7f89 */ /* 0x00032800000e0000 */
[----:B------:R1:W3:Y:S04]  /*22890*/  SHFL.IDX PT, R11, R19, 0x1, 0x181f ;  /* 0x00381f00130b7f89 */ /* 0x0002e800000e0000 */
[----:B------:R1:W1:Y:S02]  /*228a0*/  SHFL.IDX PT, R2, R29, 0x1, 0x181f ;  /* 0x00381f001d027f89 */ /* 0x00026400000e0000 */
.L_x_1448:
        /* <DEDUP_REMOVED lines=23> */
[----:B--2-4-:R-:W-:Y:S02]  /*22a20*/  @!P1 IMAD.WIDE R16, R64, 0x2, R12 ;  /* 0x0000000240109825 */ /* 0x014fe400078e020c */
[----:B------:R-:W-:-:S03]  /*22a30*/  @!P0 SHF.R.S32.HI R11, RZ, 0x1f, R14 ;  /* 0x0000001fff0b8819 */ /* 0x000fc6000001140e */
[----:B------:R2:W5:Y:S01]  /*22a40*/  @!P1 LD.E.128 R56, [R16.64] ;  /* 0x0000000410389980 */ /* 0x000562000c101d00 */
[----:B------:R-:W-:-:S04]  /*22a50*/  @!P0 LEA.HI R11, R11, R14, RZ, 0x3 ;  /* 0x0000000e0b0b8211 */ /* 0x000fc800078f18ff */
[----:B------:R-:W-:-:S05]  /*22a60*/  @!P0 LOP3.LUT R11, R11, 0xfffffff8, RZ, 0xc0, !PT ;  /* 0xfffffff80b0b8812 */ /* 0x000fca00078ec0ff */
[----:B------:R-:W-:-:S04]  /*22a70*/  @!P0 IMAD.WIDE R14, R11, 0x2, R12 ;  /* 0x000000020b0e8825 */ /* 0x000fc800078e020c */
[--C-:B-1----:R-:W-:Y:S01]  /*22a80*/  @!P0 IMAD.WIDE R12, R11, 0x2, R2.reuse ;  /* 0x000000020b0c8825 */ /* 0x102fe200078e0202 */
[----:B------:R2:W5:Y:S03]  /*22a90*/  @!P0 LD.E.128 R72, [R14.64] ;  /* 0x000000040e488980 */ /* 0x000566000c101d00 */
[----:B------:R-:W-:Y:S01]  /*22aa0*/  @!P1 IMAD.WIDE R2, R64, 0x2, R2 ;  /* 0x0000000240029825 */ /* 0x000fe200078e0202 */
[----:B------:R2:W5:Y:S04]  /*22ab0*/  @!P0 LD.E.128 R68, [R12.64] ;  /* 0x000000040c448980 */ /* 0x000568000c101d00 */
[----:B------:R2:W5:Y:S02]  /*22ac0*/  @!P1 LD.E.128 R60, [R2.64] ;  /* 0x00000004023c9980 */ /* 0x000564000c101d00 */
.L_x_1416:
[----:B------:R-:W-:Y:S05]  /*22ad0*/  BSYNC B0 ;  /* 0x0000000000007941 */ /* 0x000fea0003800000 */
.L_x_1415:
[----:B--2-45:R-:W-:Y:S01]  /*22ae0*/  IMAD.MOV.U32 R12, RZ, RZ, R74 ;  /* 0x000000ffff0c7224 */ /* 0x034fe200078e004a */
[----:B-1----:R-:W-:Y:S01]  /*22af0*/  MOV R2, R73 ;  /* 0x0000004900027202 */ /* 0x002fe20000000f00 */
        /* <DEDUP_REMOVED lines=24> */
.L_x_1449:
[----:B------:R-:W-:Y:S05]  /*22c80*/  BRA.DIV ~URZ, `(.L_x_1418) ;  /* 0x000051e27f007947 */ /* 0x000fea000b800000 */
[----:B------:R3:W4:Y:S01]  /*22c90*/  SHFL.IDX PT, R12, R28, 0x2, 0x181f ;  /* 0x00581f001c0c7f89 */ /* 0x00072200000e0000 */
[----:B--2---:R-:W-:-:S03]  /*22ca0*/  MOV R13, R11 ;  /* 0x0000000b000d7202 */ /* 0x004fc60000000f00 */
[----:B------:R3:W2:Y:S04]  /*22cb0*/  SHFL.IDX PT, R14, R19, 0x2, 0x181f ;  /* 0x00581f00130e7f89 */ /* 0x0006a800000e0000 */
[----:B------:R3:W1:Y:S02]  /*22cc0*/  SHFL.IDX PT, R2, R29, 0x2, 0x181f ;  /* 0x00581f001d027f89 */ /* 0x00066400000e0000 */
.L_x_1450:
        /* <DEDUP_REMOVED lines=35> */
.L_x_1420:
[----:B------:R-:W-:Y:S05]  /*22f00*/  BSYNC B0 ;  /* 0x0000000000007941 */ /* 0x000fea0003800000 */
.L_x_1419:
[----:B--2-45:R-:W-:Y:S01]  /*22f10*/  IMAD.MOV.U32 R12, RZ, RZ, R90 ;  /* 0x000000ffff0c7224 */ /* 0x034fe200078e005a */
[----:B-1----:R-:W-:Y:S01]  /*22f20*/  MOV R2, R89 ;  /* 0x0000005900027202 */ /* 0x002fe20000000f00 */
        /* <DEDUP_REMOVED lines=25> */
.L_x_1451:
[----:B------:R-:W-:Y:S01]  /*230c0*/  SHF.R.S32.HI R2, RZ, 0x1f, R35 ;  /* 0x0000001fff027819 */ /* 0x000fe20000011423 */
[----:B------:R-:W-:-:S03]  /*230d0*/  IMAD.SHL.U32 R3, R76, 0x80, RZ ;  /* 0x000000804c037824 */ /* 0x000fc600078e00ff */
[----:B------:R-:W-:-:S04]  /*230e0*/  LEA.HI R2, R2, R35, RZ, 0x3 ;  /* 0x0000002302027211 */ /* 0x000fc800078f18ff */
[----:B------:R-:W-:Y:S01]  /*230f0*/  LEA.HI.SX32 R11, R2, R3, 0x1d ;  /* 0x00000003020b7211 */ /* 0x000fe200078feaff */
[----:B------:R-:W-:Y:S05]  /*23100*/  BRA.DIV ~URZ, `(.L_x_1422) ;  /* 0x00004f527f007947 */ /* 0x000fea000b800000 */
[----:B------:R4:W1:Y:S04]  /*23110*/  SHFL.IDX PT, R12, R28, 0x3, 0x181f ;  /* 0x00781f001c0c7f89 */ /* 0x00086800000e0000 */
[----:B------:R4:W3:Y:S04]  /*23120*/  SHFL.IDX PT, R14, R19, 0x3, 0x181f ;  /* 0x00781f00130e7f89 */ /* 0x0008e800000e0000 */
[----:B------:R4:W2:Y:S02]  /*23130*/  SHFL.IDX PT, R2, R29, 0x3, 0x181f ;  /* 0x00781f001d027f89 */ /* 0x0008a400000e0000 */
.L_x_1452:
        /* <DEDUP_REMOVED lines=23> */
[----:B-12---:R-:W-:Y:S02]  /*232b0*/  @!P1 IMAD.WIDE R16, R64, 0x2, R12 ;  /* 0x0000000240109825 */ /* 0x006fe400078e020c */
        /* <DEDUP_REMOVED lines=10> */
.L_x_1424:
[----:B------:R-:W-:Y:S05]  /*23360*/  BSYNC B0 ;  /* 0x0000000000007941 */ /* 0x000fea0003800000 */
.L_x_1423:
[----:B------:R-:W-:Y:S01]  /*23370*/  IADD3 R11, R97, -c[0x0][0x20], RZ ;  /* 0x80000800610b7a10 */ /* 0x000fe20007ffe0ff */
[----:B------:R-:W-:-:S04]  /*23380*/  DEPBAR.LE SB0, 0x1 ;  /* 0x000080400000791a */ /* 0x000fc80000000000 */
[----:B-12---:R-:W2:Y:S01]  /*23390*/  LDL.64 R2, [R11+0x20] ;  /* 0x000020000b027983 */ /* 0x006ea20000100a00 */
[----:B------:R-:W-:Y:S03]  /*233a0*/  WARPSYNC 0xffffffff ;  /* 0xffffffff00007948 */ /* 0x000fe60003800000 */
[----:B------:R-:W-:Y:S06]  /*233b0*/  BAR.SYNC.DEFER_BLOCKING 0x0 ;  /* 0x0000000000007b1d */ /* 0x000fec0000010000 */
[----:B------:R1:W3:Y:S04]  /*233c0*/  LDL.64 R12, [R11+0x28] ;  /* 0x000028000b0c7983 */ /* 0x0002e80000100a00 */
[----:B--2-4-:R2:W4:Y:S01]  /*233d0*/  LD.E R14, [R2.64] ;  /* 0x00000004020e7980 */ /* 0x014522000c101900 */
[----:B-1---5:R-:W-:-:S03]  /*233e0*/  IMAD.MOV.U32 R11, RZ, RZ, R111 ;  /* 0x000000ffff0b7224 */ /* 0x022fc600078e006f */
[----:B---3--:R1:W5:Y:S01]  /*233f0*/  LD.E.64 R52, [R12.64] ;  /* 0x000000040c347980 */ /* 0x008362000c101b00 */
[----:B------:R-:W-:Y:S01]  /*23400*/  BSSY B1, `(.L_x_1425) ;  /* 0x000010a000017945 */ /* 0x000fe20003800000 */
[----:B--2---:R-:W-:Y:S02]  /*23410*/  IMAD.MOV.U32 R3, RZ, RZ, R108 ;  /* 0x000000ffff037224 */ /* 0x004fe400078e006c */
[----:B------:R-:W-:-:S05]  /*23420*/  IMAD.MOV.U32 R2, RZ, RZ, R109 ;  /* 0x000000ffff027224 */ /* 0x000fca00078e006d */
[----:B------:R-:W-:Y:S01]  /*23430*/  PRMT R136, R2, 0x5410, R3 ;  /* 0x0000541002887816 */ /* 0x000fe20000000003 */
[----:B------:R-:W-:Y:S02]  /*23440*/  IMAD.MOV.U32 R3, RZ, RZ, R76 ;  /* 0x000000ffff037224 */ /* 0x000fe400078e004c */
[----:B-1----:R-:W-:Y:S02]  /*23450*/  IMAD.MOV.U32 R12, RZ, RZ, R110 ;  /* 0x000000ffff0c7224 */ /* 0x002fe400078e006e */
[----:B------:R-:W-:-:S03]  /*23460*/  IMAD.MOV.U32 R2, RZ, RZ, R77 ;  /* 0x000000ffff027224 */ /* 0x000fc600078e004d */
[----:B------:R-:W-:Y:S01]  /*23470*/  PRMT R137, R11, 0x5410, R12 ;  /* 0x000054100b897816 */ /* 0x000fe2000000000c */
[----:B------:R-:W-:Y:S01]  /*23480*/  IMAD.MOV.U32 R11, RZ, RZ, R79 ;  /* 0x000000ffff0b7224 */ /* 0x000fe200078e004f */
[----:B------:R-:W-:Y:S02]  /*23490*/  MOV R12, R78 ;  /* 0x0000004e000c7202 */ /* 0x000fe40000000f00 */
[----:B------:R-:W-:Y:S01]  /*234a0*/  PRMT R132, R2, 0x5410, R3 ;  /* 0x0000541002847816 */ /* 0x000fe20000000003 */
[----:B------:R-:W-:Y:S01]  /*234b0*/  IMAD.MOV.U32 R3, RZ, RZ, R104 ;  /* 0x000000ffff037224 */ /* 0x000fe200078e0068 */
[----:B------:R-:W-:Y:S01]  /*234c0*/  PRMT R133, R11, 0x5410, R12 ;  /* 0x000054100b857816 */ /* 0x000fe2000000000c */
[----:B------:R-:W-:Y:S01]  /*234d0*/  IMAD.MOV.U32 R11, RZ, RZ, R107 ;  /* 0x000000ffff0b7224 */ /* 0x000fe200078e006b */
[----:B------:R-:W-:-:S04]  /*234e0*/  MOV R2, R106 ;  /* 0x0000006a00027202 */ /* 0x000fc80000000f00 */
[----:B------:R-:W-:Y:S01]  /*234f0*/  PRMT R135, R11, 0x5410, R2 ;  /* 0x000054100b877816 */ /* 0x000fe20000000002 */
[----:B------:R-:W-:Y:S01]  /*23500*/  IMAD.MOV.U32 R11, RZ, RZ, R103 ;  /* 0x000000ffff0b7224 */ /* 0x000fe200078e0067 */
[----:B------:R-:W-:-:S04]  /*23510*/  MOV R2, R105 ;  /* 0x0000006900027202 */ /* 0x000fc80000000f00 */
[----:B------:R-:W-:Y:S01]  /*23520*/  PRMT R134, R2, 0x5410, R3 ;  /* 0x0000541002867816 */ /* 0x000fe20000000003 */
[----:B------:R-:W-:Y:S01]  /*23530*/  IMAD.MOV.U32 R2, RZ, RZ, R101 ;  /* 0x000000ffff027224 */ /* 0x000fe200078e0065 */
[----:B------:R-:W-:-:S04]  /*23540*/  MOV R3, R100 ;  /* 0x0000006400037202 */ /* 0x000fc80000000f00 */
[----:B------:R-:W-:Y:S01]  /*23550*/  PRMT R97, R2, 0x5410, R3 ;  /* 0x0000541002617816 */ /* 0x000fe20000000003 */
[----:B----4-:R-:W-:-:S05]  /*23560*/  IMAD R12, R14, -0x80, R30 ;  /* 0xffffff800e0c7824 */ /* 0x010fca00078e021e */
[----:B------:R-:W-:Y:S01]  /*23570*/  IMNMX R66, R12, 0x80, PT ;  /* 0x000000800c427817 */ /* 0x000fe20003800200 */
[----:B------:R-:W-:-:S03]  /*23580*/  IMAD.MOV.U32 R12, RZ, RZ, R102 ;  /* 0x000000ffff0c7224 */ /* 0x000fc600078e0066 */
[----:B------:R-:W-:Y:S02]  /*23590*/  ISETP.GE.AND P0, PT, R96, R66, PT ;  /* 0x000000426000720c */ /* 0x000fe40003f06270 */
[----:B------:R-:W-:-:S11]  /*235a0*/  PRMT R131, R11, 0x5410, R12 ;  /* 0x000054100b837816 */ /* 0x000fd6000000000c */
[----:B------:R-:W-:Y:S05]  /*235b0*/  @P0 BRA `(.L_x_1426) ;  /* 0x00000ee000000947 */ /* 0x000fea0003800000 */
[----:B------:R-:W-:Y:S01]  /*235c0*/  ISETP.GE.AND P0, PT, R64, R36, PT ;  /* 0x000000244000720c */ /* 0x000fe20003f06270 */
[----:B------:R-:W-:-:S12]  /*235d0*/  BSSY B0, `(.L_x_1427) ;  /* 0x0000072000007945 */ /* 0x000fd80003800000 */
[----:B------:R-:W-:Y:S05]  /*235e0*/  @P0 BRA `(.L_x_1428) ;  /* 0x0000070000000947 */ /* 0x000fea0003800000 */
[----:B------:R-:W-:Y:S01]  /*235f0*/  SHF.R.S32.HI R3, RZ, 0x1f, R35 ;  /* 0x0000001fff037819 */ /* 0x000fe20000011423 */
[----:B------:R-:W-:Y:S01]  /*23600*/  IMAD.SHL.U32 R2, R96, 0x40, RZ ;  /* 0x0000004060027824 */ /* 0x000fe200078e00ff */
[----:B------:R-:W-:Y:S02]  /*23610*/  LEA.HI R12, R36, R54, RZ, 0x1d ;  /* 0x00000036240c7211 */ /* 0x000fe400078fe8ff */
[----:B------:R-:W-:Y:S02]  /*23620*/  LEA.HI R3, R3, R35, RZ, 0x6 ;  /* 0x0000002303037211 */ /* 0x000fe400078f30ff */
[----:B------:R-:W-:Y:S02]  /*23630*/  SHF.R.S32.HI R13, RZ, 0x1f, R12 ;  /* 0x0000001fff0d7819 */ /* 0x000fe4000001140c */
[----:B------:R-:W-:Y:S01]  /*23640*/  LOP3.LUT R2, R2, 0x1c0, RZ, 0xc0, !PT ;  /* 0x000001c002027812 */ /* 0x000fe200078ec0ff */
[----:B------:R-:W-:Y:S01]  /*23650*/  IMAD.SHL.U32 R11, R3, 0x8, RZ ;  /* 0x00000008030b7824 */ /* 0x000fe200078e00ff */
[----:B------:R-:W-:Y:S01]  /*23660*/  LEA.HI R13, R13, R12, RZ, 0x3 ;  /* 0x0000000c0d0d7211 */ /* 0x000fe200078f18ff */
[----:B------:R-:W-:Y:S01]  /*23670*/  IMAD.SHL.U32 R12, R12, 0x8, RZ ;  /* 0x000000080c0c7824 */ /* 0x000fe200078e00ff */
[----:B------:R-:W-:-:S02]  /*23680*/  LOP3.LUT R14, R2, 0x38, R64, 0xf8, !PT ;  /* 0x00000038020e7812 */ /* 0x000fc400078ef840 */
[----:B------:R-:W-:Y:S02]  /*23690*/  SHF.R.U32.HI R3, RZ, 0x3, R2 ;  /* 0x00000003ff037819 */ /* 0x000fe40000011602 */
[----:B------:R-:W-:Y:S02]  /*236a0*/  LOP3.LUT R11, R11, 0xfffffe00, RZ, 0xc0, !PT ;  /* 0xfffffe000b0b7812 */ /* 0x000fe400078ec0ff */
[----:B------:R-:W-:Y:S01]  /*236b0*/  LOP3.LUT R2, R2, 0x38, R12, 0xf8, !PT ;  /* 0x0000003802027812 */ /* 0x000fe200078ef80c */
[----:B------:R-:W-:Y:S01]  /*236c0*/  IMAD.SHL.U32 R12, R13, 0x400, RZ ;  /* 0x000004000d0c7824 */ /* 0x000fe200078e00ff */
[----:B------:R-:W-:Y:S02]  /*236d0*/  LOP3.LUT R13, R11, R14, R3, 0xf6, !PT ;  /* 0x0000000e0b0d7212 */ /* 0x000fe400078ef603 */
[----:B------:R-:W-:Y:S02]  /*236e0*/  LOP3.LUT R3, R2, R3, RZ, 0x3c, !PT ;  /* 0x0000000302037212 */ /* 0x000fe400078e3cff */
[----:B------:R-:W-:Y:S01]  /*236f0*/  LOP3.LUT R2, R12, 0xffffe000, RZ, 0xc0, !PT ;  /* 0xffffe0000c027812 */ /* 0x000fe200078ec0ff */
[----:B-----5:R-:W-:-:S03]  /*23700*/  IMAD.WIDE.U32 R40, R13, 0x2, R52 ;  /* 0x000000020d287825 */ /* 0x020fc600078e0034 */
[----:B------:R-:W-:Y:S02]  /*23710*/  IADD3 R2, R3, R2, R11 ;  /* 0x0000000203027210 */ /* 0x000fe40007ffe00b */
[----:B------:R-:W2:Y:S03]  /*23720*/  LD.E.128 R16, [R40.64] ;  /* 0x0000000428107980 */ /* 0x000ea6000c101d00 */
[----:B------:R-:W-:-:S05]  /*23730*/  IMAD.WIDE.U32 R38, R2, 0x2, R52 ;  /* 0x0000000202267825 */ /* 0x000fca00078e0034 */
[----:B------:R-:W3:Y:S01]  /*23740*/  LD.E.128 R12, [R38.64] ;  /* 0x00000004260c7980 */ /* 0x000ee2000c101d00 */
[--C-:B------:R-:W-:Y:S02]  /*23750*/  SHF.R.U64 R2, R20, 0x10, R21.reuse ;  /* 0x0000001014027819 */ /* 0x100fe40000001215 */
[----:B------:R-:W-:Y:S02]  /*23760*/  SHF.R.U32.HI R3, RZ, 0x10, R21 ;  /* 0x00000010ff037819 */ /* 0x000fe40000011615 */
[----:B------:R-:W-:Y:S02]  /*23770*/  SHF.R.U64 R21, R24, 0x10, R25 ;  /* 0x0000001018157819 */ /* 0x000fe40000001219 */
[--C-:B------:R-:W-:Y:S02]  /*23780*/  SHF.R.U64 R11, R22, 0x10, R23.reuse ;  /* 0x00000010160b7819 */ /* 0x100fe40000001217 */
[----:B------:R-:W-:Y:S02]  /*23790*/  SHF.R.U32.HI R20, RZ, 0x10, R23 ;  /* 0x00000010ff147819 */ /* 0x000fe40000011617 */
[----:B------:R-:W-:-:S02]  /*237a0*/  SHF.R.U32.HI R23, RZ, 0x10, R25 ;  /* 0x00000010ff177819 */ /* 0x000fc40000011619 */
[C---:B------:R-:W-:Y:S02]  /*237b0*/  PRMT R29, R31.reuse, 0x5432, R21 ;  /* 0x000054321f1d7816 */ /* 0x040fe40000000015 */
[----:B------:R-:W-:Y:S02]  /*237c0*/  SHF.R.U64 R22, R26, 0x10, R27 ;  /* 0x000000101a167819 */ /* 0x000fe4000000121b */
[----:B------:R-:W-:Y:S02]  /*237d0*/  PRMT R23, R31, 0x5410, R23 ;  /* 0x000054101f177816 */ /* 0x000fe40000000017 */
[----:B------:R-:W-:Y:S02]  /*237e0*/  SHF.R.U32.HI R27, RZ, 0x10, R27 ;  /* 0x00000010ff1b7819 */ /* 0x000fe4000001161b */
[----:B------:R-:W-:Y:S01]  /*237f0*/  PRMT R34, R34, 0x5410, R2 ;  /* 0x0000541022227816 */ /* 0x000fe20000000002 */
[----:B------:R-:W-:Y:S01]  /*23800*/  IMAD.U32 R43, R23, 0x10000, RZ ;  /* 0x00010000172b7824 */ /* 0x000fe200078e00ff */
[----:B------:R-:W-:Y:S01]  /*23810*/  PRMT R30, R42, 0x5410, R20 ;  /* 0x000054102a1e7816 */ /* 0x000fe20000000014 */
[----:B------:R-:W-:Y:S01]  /*23820*/  IMAD.U32 R42, R29, 0x10000, RZ ;  /* 0x000100001d2a7824 */ /* 0x000fe200078e00ff */
[----:B------:R-:W-:-:S02]  /*23830*/  PRMT R28, R37, 0x5432, R22 ;  /* 0x00005432251c7816 */ /* 0x000fc40000000016 */
[----:B------:R-:W-:Y:S02]  /*23840*/  PRMT R32, R32, 0x5410, R11 ;  /* 0x0000541020207816 */ /* 0x000fe4000000000b */
[----:B------:R-:W-:Y:S01]  /*23850*/  PRMT R27, R37, 0x5410, R27 ;  /* 0x00005410251b7816 */ /* 0x000fe2000000001b */
[C---:B------:R-:W-:Y:S01]  /*23860*/  IMAD.U32 R37, R34.reuse, 0x10000, RZ ;  /* 0x0001000022257824 */ /* 0x040fe200078e00ff */
[----:B------:R-:W-:Y:S02]  /*23870*/  LOP3.LUT R55, R29, 0xffff0000, RZ, 0xc0, !PT ;  /* 0xffff00001d377812 */ /* 0x000fe400078ec0ff */
[----:B------:R-:W-:Y:S02]  /*23880*/  PRMT R33, R33, 0x5410, R3 ;  /* 0x0000541021217816 */ /* 0x000fe40000000003 */
[----:B------:R-:W-:Y:S02]  /*23890*/  LOP3.LUT R29, R34, 0xffff0000, RZ, 0xc0, !PT ;  /* 0xffff0000221d7812 */ /* 0x000fe400078ec0ff */
[----:B------:R-:W-:Y:S01]  /*238a0*/  LOP3.LUT R23, R23, 0xffff0000, RZ, 0xc0, !PT ;  /* 0xffff000017177812 */ /* 0x000fe200078ec0ff */
[C---:B--2---:R-:W-:Y:S01]  /*238b0*/  IMAD.U32 R21, R18.reuse, 0x10000, RZ ;  /* 0x0001000012157824 */ /* 0x044fe200078e00ff */
[----:B------:R-:W-:Y:S01]  /*238c0*/  LOP3.LUT R31, R18, 0xffff0000, RZ, 0xc0, !PT ;  /* 0xffff0000121f7812 */ /* 0x000fe200078ec0ff */
[C---:B------:R-:W-:Y:S01]  /*238d0*/  IMAD.U32 R24, R17.reuse, 0x10000, RZ ;  /* 0x0001000011187824 */ /* 0x040fe200078e00ff */
[----:B------:R-:W-:Y:S01]  /*238e0*/  LOP3.LUT R22, R17, 0xffff0000, RZ, 0xc0, !PT ;  /* 0xffff000011167812 */ /* 0x000fe200078ec0ff */
[C---:B------:R-:W-:Y:S01]  /*238f0*/  IMAD.U32 R26, R16.reuse, 0x10000, RZ ;  /* 0x00010000101a7824 */ /* 0x040fe200078e00ff */
[----:B------:R-:W-:Y:S01]  /*23900*/  LOP3.LUT R25, R16, 0xffff0000, RZ, 0xc0, !PT ;  /* 0xffff000010197812 */ /* 0x000fe200078ec0ff */
[C---:B------:R-:W-:Y:S01]  /*23910*/  IMAD.U32 R20, R19.reuse, 0x10000, RZ ;  /* 0x0001000013147824 */ /* 0x040fe200078e00ff */
[----:B------:R-:W-:Y:S01]  /*23920*/  LOP3.LUT R19, R19, 0xffff0000, RZ, 0xc0, !PT ;  /* 0xffff000013137812 */ /* 0x000fe200078ec0ff */
[C---:B---3--:R-:W-:Y:S01]  /*23930*/  IMAD.U32 R18, R12.reuse, 0x10000, RZ ;  /* 0x000100000c127824 */ /* 0x048fe200078e00ff */
[----:B------:R-:W-:Y:S01]  /*23940*/  LOP3.LUT R17, R12, 0xffff0000, RZ, 0xc0, !PT ;  /* 0xffff00000c117812 */ /* 0x000fe200078ec0ff */
[C---:B------:R-:W-:Y:S01]  /*23950*/  IMAD.U32 R12, R14.reuse, 0x10000, RZ ;  /* 0x000100000e0c7824 */ /* 0x040fe200078e00ff */
[----:B------:R-:W-:Y:S01]  /*23960*/  LOP3.LUT R11, R14, 0xffff0000, RZ, 0xc0, !PT ;  /* 0xffff00000e0b7812 */ /* 0x000fe200078ec0ff */
[----:B------:R-:W-:Y:S01]  /*23970*/  FMUL.FTZ R14, R18, R42 ;  /* 0x0000002a120e7220 */ /* 0x000fe20000410000 */
[C---:B------:R-:W-:Y:S01]  /*23980*/  LOP3.LUT R2, R15.reuse, 0xffff0000, RZ, 0xc0, !PT ;  /* 0xffff00000f027812 */ /* 0x040fe200078ec0ff */
[----:B------:R-:W-:-:S02]  /*23990*/  IMAD.U32 R3, R15, 0x10000, RZ ;  /* 0x000100000f037824 */ /* 0x000fc400078e00ff */
[-C--:B------:R-:W-:Y:S02]  /*239a0*/  FFMA.FTZ R65, R26, R37.reuse, -R14 ;  /* 0x000000251a417223 */ /* 0x080fe4000001080e */
[----:B------:R-:W-:Y:S02]  /*239b0*/  FMUL.FTZ R15, R18, R37 ;  /* 0x00000025120f7220 */ /* 0x000fe40000410000 */
[----:B------:R-:W-:Y:S02]  /*239c0*/  FMUL.FTZ R14, R17, R55 ;  /* 0x00000037110e7220 */ /* 0x000fe40000410000 */
[C---:B------:R-:W-:Y:S01]  /*239d0*/  IMAD.U32 R16, R13.reuse, 0x10000, RZ ;  /* 0x000100000d107824 */ /* 0x040fe200078e00ff */
[----:B------:R-:W-:Y:S01]  /*239e0*/  LOP3.LUT R13, R13, 0xffff0000, RZ, 0xc0, !PT ;  /* 0xffff00000d0d7812 */ /* 0x000fe200078ec0ff */
[----:B------:R-:W-:Y:S02]  /*239f0*/  IMAD.U32 R18, R33, 0x10000, RZ ;  /* 0x0001000021127824 */ /* 0x000fe400078e00ff */
[----:B------:R-:W-:-:S02]  /*23a00*/  FFMA.FTZ R37, R25, R29, -R14 ;  /* 0x0000001d19257223 */ /* 0x000fc4000001080e */
[----:B------:R-:W-:Y:S02]  /*23a10*/  FFMA.FTZ R42, R26, R42, R15 ;  /* 0x0000002a1a2a7223 */ /* 0x000fe4000001000f */
[C---:B------:R-:W-:Y:S02]  /*23a20*/  FMUL.FTZ R14, R16.reuse, R18 ;  /* 0x00000012100e7220 */ /* 0x040fe40000410000 */
[----:B------:R-:W-:Y:S02]  /*23a30*/  FMUL.FTZ R17, R17, R29 ;  /* 0x0000001d11117220 */ /* 0x000fe40000410000 */
[-C--:B------:R-:W-:Y:S01]  /*23a40*/  FMUL.FTZ R15, R16, R43.reuse ;  /* 0x0000002b100f7220 */ /* 0x080fe20000410000 */
[----:B------:R-:W-:Y:S01]  /*23a50*/  LOP3.LUT R16, R33, 0xffff0000, RZ, 0xc0, !PT ;  /* 0xffff000021107812 */ /* 0x000fe200078ec0ff */
[----:B------:R-:W-:Y:S02]  /*23a60*/  FFMA.FTZ R26, R24, R43, R14 ;  /* 0x0000002b181a7223 */ /* 0x000fe4000001000e */
[----:B------:R-:W-:-:S02]  /*23a70*/  FFMA.FTZ R34, R25, R55, R17 ;  /* 0x0000003719227223 */ /* 0x000fc40000010011 */
[----:B------:R-:W-:Y:S02]  /*23a80*/  FFMA.FTZ R29, R24, R18, -R15 ;  /* 0x00000012181d7223 */ /* 0x000fe4000001080f */
[----:B------:R-:W-:Y:S02]  /*23a90*/  FMUL.FTZ R14, R13, R23 ;  /* 0x000000170d0e7220 */ /* 0x000fe40000410000 */
[----:B------:R-:W-:Y:S02]  /*23aa0*/  IMAD.U32 R17, R32, 0x10000, RZ ;  /* 0x0001000020117824 */ /* 0x000fe400078e00ff */
[----:B------:R-:W-:Y:S02]  /*23ab0*/  IMAD.U32 R24, R28, 0x10000, RZ ;  /* 0x000100001c187824 */ /* 0x000fe400078e00ff */
[----:B------:R-:W-:Y:S02]  /*23ac0*/  IMAD.U32 R33, R27, 0x10000, RZ ;  /* 0x000100001b217824 */ /* 0x000fe400078e00ff */
[----:B------:R-:W-:-:S02]  /*23ad0*/  FMUL.FTZ R15, R13, R16 ;  /* 0x000000100d0f7220 */ /* 0x000fc40000410000 */
[----:B------:R-:W-:Y:S02]  /*23ae0*/  FFMA.FTZ R25, R22, R16, -R14 ;  /* 0x0000001016197223 */ /* 0x000fe4000001080e */
[C---:B------:R-:W-:Y:S02]  /*23af0*/  FMUL.FTZ R14, R12.reuse, R24 ;  /* 0x000000180c0e7220 */ /* 0x040fe40000410000 */
[----:B------:R-:W-:Y:S02]  /*23b00*/  FMUL.FTZ R13, R12, R17 ;  /* 0x000000110c0d7220 */ /* 0x000fe40000410000 */
[----:B------:R-:W-:Y:S02]  /*23b10*/  IMAD.U32 R16, R30, 0x10000, RZ ;  /* 0x000100001e107824 */ /* 0x000fe400078e00ff */
[----:B------:R-:W-:Y:S02]  /*23b20*/  FMUL.FTZ R12, R3, R33 ;  /* 0x00000021030c7220 */ /* 0x000fe40000410000 */
[----:B------:R-:W-:-:S02]  /*23b30*/  FFMA.FTZ R23, R22, R23, R15 ;  /* 0x0000001716177223 */ /* 0x000fc4000001000f */
[C---:B------:R-:W-:Y:S01]  /*23b40*/  FFMA.FTZ R18, R21.reuse, R17, -R14 ;  /* 0x0000001115127223 */ /* 0x040fe2000001080e */
[----:B------:R-:W-:Y:S01]  /*23b50*/  LOP3.LUT R17, R28, 0xffff0000, RZ, 0xc0, !PT ;  /* 0xffff00001c117812 */ /* 0x000fe200078ec0ff */
[----:B------:R-:W-:Y:S01]  /*23b60*/  FFMA.FTZ R22, R21, R24, R13 ;  /* 0x0000001815167223 */ /* 0x000fe2000001000d */
[----:B------:R-:W-:Y:S01]  /*23b70*/  LOP3.LUT R14, R32, 0xffff0000, RZ, 0xc0, !PT ;  /* 0xffff0000200e7812 */ /* 0x000fe200078ec0ff */
[-C--:B------:R-:W-:Y:S01]  /*23b80*/  FMUL.FTZ R3, R3, R16.reuse ;  /* 0x0000001003037220 */ /* 0x080fe20000410000 */
[----:B------:R-:W-:Y:S01]  /*23b90*/  LOP3.LUT R13, R30, 0xffff0000, RZ, 0xc0, !PT ;  /* 0xffff00001e0d7812 */ /* 0x000fe200078ec0ff */
[C---:B------:R-:W-:Y:S01]  /*23ba0*/  FFMA.FTZ R21, R20.reuse, R16, -R12 ;  /* 0x0000001014157223 */ /* 0x040fe2000001080c */
[----:B------:R-:W-:Y:S01]  /*23bb0*/  LOP3.LUT R16, R27, 0xffff0000, RZ, 0xc0, !PT ;  /* 0xffff00001b107812 */ /* 0x000fe200078ec0ff */
[----:B------:R-:W-:Y:S02]  /*23bc0*/  FFMA.FTZ R15, R20, R33, R3 ;  /* 0x00000021140f7223 */ /* 0x000fe40000010003 */
[----:B------:R-:W-:-:S02]  /*23bd0*/  FMUL.FTZ R12, R11, R17 ;  /* 0x000000110b0c7220 */ /* 0x000fc40000410000 */
[C---:B------:R-:W-:Y:S02]  /*23be0*/  FMUL.FTZ R3, R2.reuse, R16 ;  /* 0x0000001002037220 */ /* 0x040fe40000410000 */
        /* <DEDUP_REMOVED lines=14> */
[----:B------:R1:W-:Y:S04]  /*23cd0*/  ST.E.128 [R40.64], R16 ;  /* 0x0000001028007985 */ /* 0x0003e8000c101d04 */
[----:B------:R1:W-:Y:S02]  /*23ce0*/  ST.E.128 [R38.64], R12 ;  /* 0x0000000c26007985 */ /* 0x0003e4000c101d04 */
.L_x_1428:
[----:B------:R-:W-:Y:S05]  /*23cf0*/  BSYNC B0 ;  /* 0x0000000000007941 */ /* 0x000fea0003800000 */
.L_x_1427:
[----:B------:R-:W-:-:S04]  /*23d00*/  IADD3 R3, R64, 0x40, RZ ;  /* 0x0000004040037810 */ /* 0x000fc80007ffe0ff */
[----:B------:R-:W-:-:S13]  /*23d10*/  ISETP.GE.AND P0, PT, R3, R36, PT ;  /* 0x000000240300720c */ /* 0x000fda0003f06270 */
[----:B------:R-:W-:Y:S05]  /*23d20*/  @P0 BRA `(.L_x_1426) ;  /* 0x0000077000000947 */ /* 0x000fea0003800000 */
[----:B-1----:R-:W-:Y:S01]  /*23d30*/  SHF.R.S32.HI R12, RZ, 0x1f, R3 ;  /* 0x0000001fff0c7819 */ /* 0x002fe20000011403 */
[----:B------:R-:W-:Y:S01]  /*23d40*/  IMAD.SHL.U32 R14, R96, 0x40, RZ ;  /* 0x00000040600e7824 */ /* 0x000fe200078e00ff */
[----:B------:R-:W-:Y:S02]  /*23d50*/  SHF.R.S32.HI R2, RZ, 0x1f, R35 ;  /* 0x0000001fff027819 */ /* 0x000fe40000011423 */
[CC--:B------:R-:W-:Y:S02]  /*23d60*/  LEA.HI R11, R12.reuse, R3.reuse, RZ, 0x3 ;  /* 0x000000030c0b7211 */ /* 0x0c0fe400078f18ff */
[----:B------:R-:W-:Y:S02]  /*23d70*/  LEA.HI R3, R12, R3, RZ, 0x6 ;  /* 0x000000030c037211 */ /* 0x000fe400078f30ff */
[----:B------:R-:W-:Y:S02]  /*23d80*/  LEA.HI R13, R2, R35, RZ, 0x6 ;  /* 0x00000023020d7211 */ /* 0x000fe400078f30ff */
[----:B------:R-:W-:Y:S01]  /*23d90*/  SHF.R.S32.HI R12, RZ, 0x3, R11 ;  /* 0x00000003ff0c7819 */ /* 0x000fe2000001140b */
[----:B------:R-:W-:Y:S01]  /*23da0*/  IMAD.SHL.U32 R15, R3, 0x80, RZ ;  /* 0x00000080030f7824 */ /* 0x000fe200078e00ff */
[----:B------:R-:W-:Y:S01]  /*23db0*/  LOP3.LUT R2, R14, 0x1c0, RZ, 0xc0, !PT ;  /* 0x000001c00e027812 */ /* 0x000fe200078ec0ff */
[----:B------:R-:W-:Y:S01]  /*23dc0*/  IMAD.SHL.U32 R14, R13, 0x8, RZ ;  /* 0x000000080d0e7824 */ /* 0x000fe200078e00ff */
[----:B------:R-:W-:-:S02]  /*23dd0*/  LEA.HI R3, R36, R12, RZ, 0x1d ;  /* 0x0000000c24037211 */ /* 0x000fc400078fe8ff */
[----:B------:R-:W-:Y:S02]  /*23de0*/  LOP3.LUT R13, R2, 0x38, R11, 0xf8, !PT ;  /* 0x00000038020d7812 */ /* 0x000fe400078ef80b */
[----:B------:R-:W-:Y:S02]  /*23df0*/  SHF.R.U32.HI R16, RZ, 0x3, R2 ;  /* 0x00000003ff107819 */ /* 0x000fe40000011602 */
[----:B------:R-:W-:Y:S02]  /*23e00*/  SHF.R.S32.HI R12, RZ, 0x1f, R3 ;  /* 0x0000001fff0c7819 */ /* 0x000fe40000011403 */
[----:B------:R-:W-:Y:S02]  /*23e10*/  LOP3.LUT R11, R14, 0xfffffe00, RZ, 0xc0, !PT ;  /* 0xfffffe000e0b7812 */ /* 0x000fe400078ec0ff */
[----:B------:R-:W-:Y:S01]  /*23e20*/  LOP3.LUT R14, R13, R16, RZ, 0x3c, !PT ;  /* 0x000000100d0e7212 */ /* 0x000fe200078e3cff */
[----:B------:R-:W-:Y:S01]  /*23e30*/  IMAD.SHL.U32 R13, R3, 0x8, RZ ;  /* 0x00000008030d7824 */ /* 0x000fe200078e00ff */
[----:B------:R-:W-:-:S02]  /*23e40*/  LEA.HI R3, R12, R3, RZ, 0x3 ;  /* 0x000000030c037211 */ /* 0x000fc400078f18ff */
[----:B------:R-:W-:Y:S02]  /*23e50*/  LOP3.LUT R15, R15, 0xffffe000, RZ, 0xc0, !PT ;  /* 0xffffe0000f0f7812 */ /* 0x000fe400078ec0ff */
[----:B------:R-:W-:Y:S01]  /*23e60*/  LOP3.LUT R12, R2, 0x38, R13, 0xf8, !PT ;  /* 0x00000038020c7812 */ /* 0x000fe200078ef80d */
[----:B------:R-:W-:Y:S01]  /*23e70*/  IMAD.SHL.U32 R2, R3, 0x400, RZ ;  /* 0x0000040003027824 */ /* 0x000fe200078e00ff */
[----:B------:R-:W-:Y:S02]  /*23e80*/  IADD3 R14, R14, R15, R11 ;  /* 0x0000000f0e0e7210 */ /* 0x000fe40007ffe00b */
[----:B------:R-:W-:Y:S02]  /*23e90*/  LOP3.LUT R3, R12, R16, RZ, 0x3c, !PT ;  /* 0x000000100c037212 */ /* 0x000fe400078e3cff */
[----:B------:R-:W-:Y:S01]  /*23ea0*/  LOP3.LUT R2, R2, 0xffffe000, RZ, 0xc0, !PT ;  /* 0xffffe00002027812 */ /* 0x000fe200078ec0ff */
[----:B-----5:R-:W-:-:S03]  /*23eb0*/  IMAD.WIDE.U32 R40, R14, 0x2, R52 ;  /* 0x000000020e287825 */ /* 0x020fc600078e0034 */
[----:B------:R-:W-:Y:S02]  /*23ec0*/  IADD3 R2, R3, R2, R11 ;  /* 0x0000000203027210 */ /* 0x000fe40007ffe00b */
[----:B------:R-:W2:Y:S03]  /*23ed0*/  LD.E.128 R16, [R40.64] ;  /* 0x0000000428107980 */ /* 0x000ea6000c101d00 */
[----:B------:R-:W-:-:S05]  /*23ee0*/  IMAD.WIDE.U32 R38, R2, 0x2, R52 ;  /* 0x0000000202267825 */ /* 0x000fca00078e0034 */
[----:B------:R-:W3:Y:S01]  /*23ef0*/  LD.E.128 R12, [R38.64] ;  /* 0x00000004260c7980 */ /* 0x000ee2000c101d00 */
[----:B------:R-:W-:Y:S02]  /*23f00*/  SHF.R.U64 R21, R48, 0x10, R49 ;  /* 0x0000001030157819 */ /* 0x000fe40000001231 */
[----:B------:R-:W-:Y:S02]  /*23f10*/  SHF.R.U64 R2, R44, 0x10, R45 ;  /* 0x000000102c027819 */ /* 0x000fe4000000122d */
[----:B------:R-:W-:Y:S02]  /*23f20*/  PRMT R29, R67, 0x5432, R21 ;  /* 0x00005432431d7816 */ /* 0x000fe40000000015 */
[----:B------:R-:W-:Y:S02]  /*23f30*/  SHF.R.U64 R22, R50, 0x10, R51 ;  /* 0x0000001032167819 */ /* 0x000fe40000001233 */
[----:B------:R-:W-:Y:S01]  /*23f40*/  SHF.R.U64 R11, R46, 0x10, R47 ;  /* 0x000000102e0b7819 */ /* 0x000fe2000000122f */
[----:B------:R-:W-:Y:S01]  /*23f50*/  IMAD.U32 R37, R29, 0x10000, RZ ;  /* 0x000100001d257824 */ /* 0x000fe200078e00ff */
[----:B------:R-:W-:-:S02]  /*23f60*/  PRMT R34, R112, 0x5432, R2 ;  /* 0x0000543270227816 */ /* 0x000fc40000000002 */
[----:B------:R-:W-:Y:S02]  /*23f70*/  PRMT R28, R98, 0x5432, R22 ;  /* 0x00005432621c7816 */ /* 0x000fe40000000016 */
[----:B------:R-:W-:Y:S01]  /*23f80*/  SHF.R.U32.HI R3, RZ, 0x10, R45 ;  /* 0x00000010ff037819 */ /* 0x000fe2000001162d */
[----:B------:R-:W-:Y:S01]  /*23f90*/  IMAD.U32 R35, R34, 0x10000, RZ ;  /* 0x0001000022237824 */ /* 0x000fe200078e00ff */
[----:B------:R-:W-:Y:S02]  /*23fa0*/  SHF.R.U32.HI R23, RZ, 0x10, R49 ;  /* 0x00000010ff177819 */ /* 0x000fe40000011631 */
[----:B------:R-:W-:Y:S02]  /*23fb0*/  PRMT R32, R113, 0x5432, R11 ;  /* 0x0000543271207816 */ /* 0x000fe4000000000b */
[----:B------:R-:W-:Y:S02]  /*23fc0*/  LOP3.LUT R42, R29, 0xffff0000, RZ, 0xc0, !PT ;  /* 0xffff00001d2a7812 */ /* 0x000fe400078ec0ff */
[----:B------:R-:W-:-:S02]  /*23fd0*/  PRMT R33, R112, 0x5410, R3 ;  /* 0x0000541070217816 */ /* 0x000fc40000000003 */
[----:B------:R-:W-:Y:S02]  /*23fe0*/  PRMT R23, R67, 0x5410, R23 ;  /* 0x0000541043177816 */ /* 0x000fe40000000017 */
[----:B------:R-:W-:Y:S02]  /*23ff0*/  LOP3.LUT R29, R34, 0xffff0000, RZ, 0xc0, !PT ;  /* 0xffff0000221d7812 */ /* 0x000fe400078ec0ff */
[----:B------:R-:W-:Y:S01]  /*24000*/  SHF.R.U32.HI R27, RZ, 0x10, R51 ;  /* 0x00000010ff1b7819 */ /* 0x000fe20000011633 */
[C---:B------:R-:W-:Y:S01]  /*24010*/  IMAD.U32 R34, R23.reuse, 0x10000, RZ ;  /* 0x0001000017227824 */ /* 0x040fe200078e00ff */
[----:B------:R-:W-:Y:S02]  /*24020*/  LOP3.LUT R23, R23, 0xffff0000, RZ, 0xc0, !PT ;  /* 0xffff000017177812 */ /* 0x000fe400078ec0ff */
[----:B------:R-:W-:Y:S02]  /*24030*/  SHF.R.U32.HI R20, RZ, 0x10, R47 ;  /* 0x00000010ff147819 */ /* 0x000fe4000001162f */
[----:B------:R-:W-:-:S02]  /*24040*/  PRMT R27, R98, 0x5410, R27 ;  /* 0x00005410621b7816 */ /* 0x000fc4000000001b */
[----:B------:R-:W-:Y:S01]  /*24050*/  PRMT R30, R113, 0x5410, R20 ;  /* 0x00005410711e7816 */ /* 0x000fe20000000014 */
        /* <DEDUP_REMOVED lines=68> */
.L_x_1426:
[----:B------:R-:W-:Y:S05]  /*244a0*/  BSYNC B1 ;  /* 0x0000000000017941 */ /* 0x000fea0003800000 */
.L_x_1425:
[----:B------:R-:W-:Y:S01]  /*244b0*/  IADD3 R46, R96, 0x20, RZ ;  /* 0x00000020602e7810 */ /* 0x000fe20007ffe0ff */
[----:B------:R-:W-:Y:S03]  /*244c0*/  BSSY B1, `(.L_x_1429) ;  /* 0x00000f1000017945 */ /* 0x000fe60003800000 */
[----:B------:R-:W-:-:S13]  /*244d0*/  ISETP.GE.AND P0, PT, R46, R66, PT ;  /* 0x000000422e00720c */ /* 0x000fda0003f06270 */
[----:B------:R-:W-:Y:S05]  /*244e0*/  @P0 BRA `(.L_x_1430) ;  /* 0x00000ee000000947 */ /* 0x000fea0003800000 */
[----:B------:R-:W-:Y:S01]  /*244f0*/  ISETP.GE.AND P0, PT, R64, R36, PT ;  /* 0x000000244000720c */ /* 0x000fe20003f06270 */
[----:B------:R-:W-:-:S12]  /*24500*/  BSSY B0, `(.L_x_1431) ;  /* 0x0000072000007945 */ /* 0x000fd80003800000 */
[----:B------:R-:W-:Y:S05]  /*24510*/  @P0 BRA `(.L_x_1432) ;  /* 0x0000070000000947 */ /* 0x000fea0003800000 */
[----:B------:R-:W-:Y:S01]  /*24520*/  SHF.R.S32.HI R3, RZ, 0x1f, R46 ;  /* 0x0000001fff037819 */ /* 0x000fe2000001142e */
[----:B------:R-:W-:Y:S01]  /*24530*/  IMAD.SHL.U32 R2, R46, 0x40, RZ ;  /* 0x000000402e027824 */ /* 0x000fe200078e00ff */
[----:B-1----:R-:W-:Y:S02]  /*24540*/  LEA.HI R12, R36, R54, RZ, 0x1d ;  /* 0x00000036240c7211 */ /* 0x002fe400078fe8ff */
        /* <DEDUP_REMOVED lines=109> */
.L_x_1432:
[----:B------:R-:W-:Y:S05]  /*24c20*/  BSYNC B0 ;  /* 0x0000000000007941 */ /* 0x000fea0003800000 */
.L_x_1431:
[----:B------:R-:W-:-:S04]  /*24c30*/  IADD3 R3, R64, 0x40, RZ ;  /* 0x0000004040037810 */ /* 0x000fc80007ffe0ff */
[----:B------:R-:W-:-:S13]  /*24c40*/  ISETP.GE.AND P0, PT, R3, R36, PT ;  /* 0x000000240300720c */ /* 0x000fda0003f06270 */
[----:B------:R-:W-:Y:S05]  /*24c50*/  @P0 BRA `(.L_x_1430) ;  /* 0x0000077000000947 */ /* 0x000fea0003800000 */
[----:B------:R-:W-:Y:S01]  /*24c60*/  SHF.R.S32.HI R2, RZ, 0x1f, R3 ;  /* 0x0000001fff027819 */ /* 0x000fe20000011403 */
[----:B-1----:R-:W-:Y:S01]  /*24c70*/  IMAD.SHL.U32 R14, R46, 0x40, RZ ;  /* 0x000000402e0e7824 */ /* 0x002fe200078e00ff */
[----:B------:R-:W-:Y:S02]  /*24c80*/  SHF.R.S32.HI R12, RZ, 0x1f, R46 ;  /* 0x0000001fff0c7819 */ /* 0x000fe4000001142e */
[CC--:B------:R-:W-:Y:S02]  /*24c90*/  LEA.HI R11, R2.reuse, R3.reuse, RZ, 0x3 ;  /* 0x00000003020b7211 */ /* 0x0c0fe400078f18ff */
[----:B------:R-:W-:Y:S02]  /*24ca0*/  LEA.HI R3, R2, R3, RZ, 0x6 ;  /* 0x0000000302037211 */ /* 0x000fe400078f30ff */
[----:B------:R-:W-:Y:S02]  /*24cb0*/  SHF.R.S32.HI R13, RZ, 0x3, R11 ;  /* 0x00000003ff0d7819 */ /* 0x000fe4000001140b */
[----:B------:R-:W-:-:S02]  /*24cc0*/  LEA.HI R12, R12, R46, RZ, 0x3 ;  /* 0x0000002e0c0c7211 */ /* 0x000fc400078f18ff */
[----:B------:R-:W-:Y:S01]  /*24cd0*/  LOP3.LUT R2, R14, 0x1c0, RZ, 0xc0, !PT ;  /* 0x000001c00e027812 */ /* 0x000fe200078ec0ff */
[----:B------:R-:W-:Y:S01]  /*24ce0*/  IMAD.SHL.U32 R14, R3, 0x80, RZ ;  /* 0x00000080030e7824 */ /* 0x000fe200078e00ff */
[----:B------:R-:W-:Y:S01]  /*24cf0*/  LEA.HI R3, R36, R13, RZ, 0x1d ;  /* 0x0000000d24037211 */ /* 0x000fe200078fe8ff */
[----:B------:R-:W-:Y:S01]  /*24d00*/  IMAD.SHL.U32 R15, R12, 0x40, RZ ;  /* 0x000000400c0f7824 */ /* 0x000fe200078e00ff */
[----:B------:R-:W-:Y:S02]  /*24d10*/  LOP3.LUT R13, R2, 0x38, R11, 0xf8, !PT ;  /* 0x00000038020d7812 */ /* 0x000fe400078ef80b */
[----:B------:R-:W-:Y:S02]  /*24d20*/  SHF.R.U32.HI R17, RZ, 0x3, R2 ;  /* 0x00000003ff117819 */ /* 0x000fe40000011602 */
[----:B------:R-:W-:Y:S02]  /*24d30*/  SHF.R.S32.HI R12, RZ, 0x1f, R3 ;  /* 0x0000001fff0c7819 */ /* 0x000fe40000011403 */
[----:B------:R-:W-:-:S02]  /*24d40*/  LOP3.LUT R16, R14, 0xffffe000, RZ, 0xc0, !PT ;  /* 0xffffe0000e107812 */ /* 0x000fc400078ec0ff */
[----:B------:R-:W-:Y:S01]  /*24d50*/  LOP3.LUT R14, R13, R17, RZ, 0x3c, !PT ;  /* 0x000000110d0e7212 */ /* 0x000fe200078e3cff */
[----:B------:R-:W-:Y:S01]  /*24d60*/  IMAD.SHL.U32 R13, R3, 0x8, RZ ;  /* 0x00000008030d7824 */ /* 0x000fe200078e00ff */
[----:B------:R-:W-:Y:S02]  /*24d70*/  LEA.HI R3, R12, R3, RZ, 0x3 ;  /* 0x000000030c037211 */ /* 0x000fe400078f18ff */
[----:B------:R-:W-:Y:S02]  /*24d80*/  LOP3.LUT R11, R15, 0xfffffe00, RZ, 0xc0, !PT ;  /* 0xfffffe000f0b7812 */ /* 0x000fe400078ec0ff */
[----:B------:R-:W-:Y:S01]  /*24d90*/  LOP3.LUT R12, R2, 0x38, R13, 0xf8, !PT ;  /* 0x00000038020c7812 */ /* 0x000fe200078ef80d */
[----:B------:R-:W-:Y:S01]  /*24da0*/  IMAD.SHL.U32 R2, R3, 0x400, RZ ;  /* 0x0000040003027824 */ /* 0x000fe200078e00ff */
[----:B------:R-:W-:Y:S02]  /*24db0*/  IADD3 R14, R14, R16, R11 ;  /* 0x000000100e0e7210 */ /* 0x000fe40007ffe00b */
[----:B------:R-:W-:-:S02]  /*24dc0*/  LOP3.LUT R3, R12, R17, RZ, 0x3c, !PT ;  /* 0x000000110c037212 */ /* 0x000fc400078e3cff */
        /* <DEDUP_REMOVED lines=96> */
.L_x_1430:
[----:B------:R-:W-:Y:S05]  /*253d0*/  BSYNC B1 ;  /* 0x0000000000017941 */ /* 0x000fea0003800000 */
.L_x_1429:
        /* <DEDUP_REMOVED lines=119> */
.L_x_1436:
[----:B------:R-:W-:Y:S05]  /*25b50*/  BSYNC B0 ;  /* 0x0000000000007941 */ /* 0x000fea0003800000 */
.L_x_1435:
        /* <DEDUP_REMOVED lines=122> */
.L_x_1434:
[----:B------:R-:W-:Y:S05]  /*26300*/  BSYNC B1 ;  /* 0x0000000000017941 */ /* 0x000fea0003800000 */
.L_x_1433:
[----:B------:R-:W-:Y:S01]  /*26310*/  IADD3 R2, R96, 0x60, RZ ;  /* 0x0000006060027810 */ /* 0x000fe20007ffe0ff */
[----:B-1----:R-:W-:-:S02]  /*26320*/  IMAD.MOV.U32 R12, RZ, RZ, R143 ;  /* 0x000000ffff0c7224 */ /* 0x002fc400078e008f */
[----:B------:R-:W-:Y:S01]  /*26330*/  IMAD.MOV.U32 R13, RZ, RZ, 0x0 ;  /* 0x00000000ff0d7424 */ /* 0x000fe200078e00ff */
[----:B------:R-:W-:-:S13]  /*26340*/  ISETP.GE.AND P0, PT, R2, R66, PT ;  /* 0x000000420200720c */ /* 0x000fda0003f06270 */
[----:B------:R-:W-:Y:S05]  /*26350*/  @P0 RET.REL.NODEC R12 `(_ZN7cutlass13device_kernelIN5flash19enable_sm80_to_sm89INS1_16FlashAttnFwdSm80INS1_25CollectiveMainloopFwdSm80ILi8ELi1ELb0EN4cute5tupleIJNS5_1CILi128EEENS7_ILi48EEENS7_ILi256EEEEEELi256ENS_10bfloat16_tEfNS_4arch4Sm80ELb0ELb1ELb1ELb1ELb1ELb1ELb1ELb0EEENS1_21CollectiveEpilogueFwdINS6_IJS8_SA_S9_EEENS6_IJNS7_ILi1EEESI_SI_EEESC_SE_Li256ELb1ELb1ELb0ELb0EEENS1_19SingleTileSchedulerILb1ELb0ELb1ELi128EEEEEEEEEvNT_6ParamsE) ;  /* 0xfffd9ca00c000950 */ /* 0x000fea0003c3ffff */
        /* <DEDUP_REMOVED lines=27> */
[----:B------:R-:W-:Y:S02]  /*26510*/  SHF.R.U64 R3, R76, 0x10, R77 ;  /* 0x000000104c037819 */ /* 0x000fe4000000124d */
[----:B------:R-:W-:Y:S02]  /*26520*/  SHF.R.U32.HI R23, RZ, 0x10, R101 ;  /* 0x00000010ff177819 */ /* 0x000fe40000011665 */
[----:B------:R-:W-:Y:S02]  /*26530*/  PRMT R26, R97, 0x5432, R22 ;  /* 0x00005432611a7816 */ /* 0x000fe40000000016 */
[----:B------:R-:W-:-:S02]  /*26540*/  SHF.R.U32.HI R21, RZ, 0x10, R79 ;  /* 0x00000010ff157819 */ /* 0x000fc4000001164f */
[----:B------:R-:W-:Y:S01]  /*26550*/  SHF.R.U32.HI R27, RZ, 0x10, R103 ;  /* 0x00000010ff1b7819 */ /* 0x000fe20000011667 */
[----:B------:R-:W-:Y:S01]  /*26560*/  IMAD.U32 R42, R26, 0x10000, RZ ;  /* 0x000100001a2a7824 */ /* 0x000fe200078e00ff */
[----:B------:R-:W-:Y:S02]  /*26570*/  PRMT R33, R133, 0x5432, R20 ;  /* 0x0000543285217816 */ /* 0x000fe40000000014 */
[----:B------:R-:W-:Y:S02]  /*26580*/  PRMT R35, R132, 0x5432, R3 ;  /* 0x0000543284237816 */ /* 0x000fe40000000003 */
[----:B------:R-:W-:Y:S02]  /*26590*/  PRMT R25, R97, 0x5410, R23 ;  /* 0x0000541061197816 */ /* 0x000fe40000000017 */
[----:B------:R-:W-:Y:S01]  /*265a0*/  PRMT R32, R133, 0x5410, R21 ;  /* 0x0000541085207816 */ /* 0x000fe20000000015 */
[----:B------:R-:W-:Y:S01]  /*265b0*/  IMAD.U32 R37, R35, 0x10000, RZ ;  /* 0x0001000023257824 */ /* 0x000fe200078e00ff */
[----:B------:R-:W-:-:S02]  /*265c0*/  PRMT R23, R131, 0x5410, R27 ;  /* 0x0000541083177816 */ /* 0x000fc4000000001b */
[----:B------:R-:W-:Y:S02]  /*265d0*/  SHF.R.U32.HI R11, RZ, 0x10, R77 ;  /* 0x00000010ff0b7819 */ /* 0x000fe4000001164d */
[----:B------:R-:W-:Y:S02]  /*265e0*/  LOP3.LUT R43, R26, 0xffff0000, RZ, 0xc0, !PT ;  /* 0xffff00001a2b7812 */ /* 0x000fe400078ec0ff */
[----:B------:R-:W-:Y:S02]  /*265f0*/  PRMT R34, R132, 0x5410, R11 ;  /* 0x0000541084227816 */ /* 0x000fe4000000000b */
[----:B------:R-:W-:Y:S01]  /*26600*/  LOP3.LUT R26, R35, 0xffff0000, RZ, 0xc0, !PT ;  /* 0xffff0000231a7812 */ /* 0x000fe200078ec0ff */
[C---:B------:R-:W-:Y:S01]  /*26610*/  IMAD.U32 R35, R25.reuse, 0x10000, RZ ;  /* 0x0001000019237824 */ /* 0x040fe200078e00ff */
[----:B------:R-:W-:Y:S02]  /*26620*/  SHF.R.U64 R24, R102, 0x10, R103 ;  /* 0x0000001066187819 */ /* 0x000fe40000001267 */
[----:B------:R-:W-:-:S02]  /*26630*/  LOP3.LUT R25, R25, 0xffff0000, RZ, 0xc0, !PT ;  /* 0xffff000019197812 */ /* 0x000fc400078ec0ff */
        /* <DEDUP_REMOVED lines=13> */
[C---:B------:R-:W-:Y:S01]  /*26710*/  IMAD.U32 R13, R14.reuse, 0x10000, RZ ;  /* 0x000100000e0d7824 */ /* 0x040fe200078e00ff */
[----:B------:R-:W-:Y:S01]  /*26720*/  LOP3.LUT R12, R14, 0xffff0000, RZ, 0xc0, !PT ;  /* 0xffff00000e0c7812 */ /* 0x000fe200078ec0ff */
[----:B------:R-:W-:Y:S01]  /*26730*/  FMUL.FTZ R14, R19, R42 ;  /* 0x0000002a130e7220 */ /* 0x000fe20000410000 */
[C---:B------:R-:W-:Y:S01]  /*26740*/  LOP3.LUT R3, R15.reuse, 0xffff0000, RZ, 0xc0, !PT ;  /* 0xffff00000f037812 */ /* 0x040fe200078ec0ff */
[----:B------:R-:W-:-:S02]  /*26750*/  IMAD.U32 R11, R15, 0x10000, RZ ;  /* 0x000100000f0b7824 */ /* 0x000fc400078e00ff */
[-C--:B------:R-:W-:Y:S02]  /*26760*/  FMUL.FTZ R15, R19, R37.reuse ;  /* 0x00000025130f7220 */ /* 0x080fe40000410000 */
[C---:B------:R-:W-:Y:S02]  /*26770*/  FFMA.FTZ R45, R29.reuse, R37, -R14 ;  /* 0x000000251d2d7223 */ /* 0x040fe4000001080e */
[----:B------:R-:W-:Y:S02]  /*26780*/  FMUL.FTZ R14, R18, R43 ;  /* 0x0000002b120e7220 */ /* 0x000fe40000410000 */
[----:B------:R-:W-:Y:S02]  /*26790*/  IMAD.U32 R19, R34, 0x10000, RZ ;  /* 0x0001000022137824 */ /* 0x000fe400078e00ff */
[----:B------:R-:W-:Y:S02]  /*267a0*/  FFMA.FTZ R44, R29, R42, R15 ;  /* 0x0000002a1d2c7223 */ /* 0x000fe4000001000f */
[----:B------:R-:W-:-:S02]  /*267b0*/  FFMA.FTZ R42, R28, R26, -R14 ;  /* 0x0000001a1c2a7223 */ /* 0x000fc4000001080e */
[C---:B------:R-:W-:Y:S02]  /*267c0*/  FMUL.FTZ R15, R17.reuse, R35 ;  /* 0x00000023110f7220 */ /* 0x040fe40000410000 */
[-C--:B------:R-:W-:Y:S02]  /*267d0*/  FMUL.FTZ R14, R17, R19.reuse ;  /* 0x00000013110e7220 */ /* 0x080fe40000410000 */
[----:B------:R-:W-:Y:S02]  /*267e0*/  FMUL.FTZ R18, R18, R26 ;  /* 0x0000001a12127220 */ /* 0x000fe40000410000 */
[C---:B------:R-:W-:Y:S01]  /*267f0*/  FFMA.FTZ R29, R27.reuse, R19, -R15 ;  /* 0x000000131b1d7223 */ /* 0x040fe2000001080f */
[----:B------:R-:W-:Y:S01]  /*26800*/  LOP3.LUT R15, R34, 0xffff0000, RZ, 0xc0, !PT ;  /* 0xffff0000220f7812 */ /* 0x000fe200078ec0ff */
[----:B------:R-:W-:Y:S02]  /*26810*/  FFMA.FTZ R27, R27, R35, R14 ;  /* 0x000000231b1b7223 */ /* 0x000fe4000001000e */
[----:B------:R-:W-:-:S02]  /*26820*/  FFMA.FTZ R37, R28, R43, R18 ;  /* 0x0000002b1c257223 */ /* 0x000fc40000010012 */
[----:B------:R-:W-:Y:S02]  /*26830*/  FMUL.FTZ R14, R16, R25 ;  /* 0x00000019100e7220 */ /* 0x000fe40000410000 */
[----:B------:R-:W-:Y:S02]  /*26840*/  IMAD.U32 R18, R24, 0x10000, RZ ;  /* 0x0001000018127824 */ /* 0x000fe400078e00ff */
[----:B------:R-:W-:Y:S02]  /*26850*/  IMAD.U32 R17, R33, 0x10000, RZ ;  /* 0x0001000021117824 */ /* 0x000fe400078e00ff */
[-C--:B------:R-:W-:Y:S02]  /*26860*/  FMUL.FTZ R16, R16, R15.reuse ;  /* 0x0000000f10107220 */ /* 0x080fe40000410000 */
[----:B------:R-:W-:Y:S02]  /*26870*/  FFMA.FTZ R26, R22, R15, -R14 ;  /* 0x0000000f161a7223 */ /* 0x000fe4000001080e */
[----:B------:R-:W-:-:S02]  /*26880*/  IMAD.U32 R28, R23, 0x10000, RZ ;  /* 0x00010000171c7824 */ /* 0x000fc400078e00ff */
[C---:B------:R-:W-:Y:S02]  /*26890*/  FMUL.FTZ R15, R13.reuse, R18 ;  /* 0x000000120d0f7220 */ /* 0x040fe40000410000 */
[----:B------:R-:W-:Y:S02]  /*268a0*/  FMUL.FTZ R14, R13, R17 ;  /* 0x000000110d0e7220 */ /* 0x000fe40000410000 */
[----:B------:R-:W-:Y:S02]  /*268b0*/  IMAD.U32 R19, R32, 0x10000, RZ ;  /* 0x0001000020137824 */ /* 0x000fe400078e00ff */
[----:B------:R-:W-:Y:S01]  /*268c0*/  FFMA.FTZ R25, R22, R25, R16 ;  /* 0x0000001916197223 */ /* 0x000fe20000010010 */
[----:B------:R-:W-:Y:S01]  /*268d0*/  LOP3.LUT R16, R33, 0xffff0000, RZ, 0xc0, !PT ;  /* 0xffff000021107812 */ /* 0x000fe200078ec0ff */
[----:B------:R-:W-:Y:S02]  /*268e0*/  FMUL.FTZ R13, R11, R28 ;  /* 0x0000001c0b0d7220 */ /* 0x000fe40000410000 */
[----:B------:R-:W-:Y:S01]  /*268f0*/  FFMA.FTZ R22, R21, R17, -R15 ;  /* 0x0000001115167223 */ /* 0x000fe2000001080f */
[----:B------:R-:W-:Y:S01]  /*26900*/  LOP3.LUT R17, R23, 0xffff0000, RZ, 0xc0, !PT ;  /* 0xffff000017117812 */ /* 0x000fe200078ec0ff */
[----:B------:R-:W-:Y:S01]  /*26910*/  FFMA.FTZ R21, R21, R18, R14 ;  /* 0x0000001215157223 */ /* 0x000fe2000001000e */
[----:B------:R-:W-:Y:S01]  /*26920*/  LOP3.LUT R18, R24, 0xffff0000, RZ, 0xc0, !PT ;  /* 0xffff000018127812 */ /* 0x000fe200078ec0ff */
[----:B------:R-:W-:-:S02]  /*26930*/  FMUL.FTZ R11, R11, R19 ;  /* 0x000000130b0b7220 */ /* 0x000fc40000410000 */
[----:B------:R-:W-:Y:S01]  /*26940*/  FFMA.FTZ R19, R20, R19, -R13 ;  /* 0x0000001314137223 */ /* 0x000fe2000001080d */
[----:B------:R-:W-:Y:S01]  /*26950*/  LOP3.LUT R13, R32, 0xffff0000, RZ, 0xc0, !PT ;  /* 0xffff0000200d7812 */ /* 0x000fe200078ec0ff */
[----:B------:R-:W-:Y:S02]  /*26960*/  FFMA.FTZ R20, R20, R28, R11 ;  /* 0x0000001c14147223 */ /* 0x000fe4000001000b */
[C---:B------:R-:W-:Y:S02]  /*26970*/  FMUL.FTZ R14, R12.reuse, R18 ;  /* 0x000000120c0e7220 */ /* 0x040fe40000410000 */
[----:B------:R-:W-:Y:S02]  /*26980*/  FMUL.FTZ R11, R12, R16 ;  /* 0x000000100c0b7220 */ /* 0x000fe40000410000 */
[C---:B------:R-:W-:Y:S02]  /*26990*/  FMUL.FTZ R12, R3.reuse, R17 ;  /* 0x00000011030c7220 */ /* 0x040fe40000410000 */
[----:B------:R-:W-:-:S02]  /*269a0*/  FMUL.FTZ R15, R3, R13 ;  /* 0x0000000d030f7220 */ /* 0x000fc40000410000 */
[C---:B------:R-:W-:Y:S02]  /*269b0*/  FFMA.FTZ R3, R31.reuse, R18, R11 ;  /* 0x000000121f037223 */ /* 0x040fe4000001000b */
[----:B------:R-:W-:Y:S01]  /*269c0*/  FFMA.FTZ R14, R31, R16, -R14 ;  /* 0x000000101f0e7223 */ /* 0x000fe2000001080e */
[----:B------:R-:W-:Y:S01]  /*269d0*/  F2FP.BF16.PACK_AB R16, R42, R45 ;  /* 0x0000002d2a10723e */ /* 0x000fe200000010ff */
[C---:B------:R-:W-:Y:S01]  /*269e0*/  FFMA.FTZ R11, R30.reuse, R13, -R12 ;  /* 0x0000000d1e0b7223 */ /* 0x040fe2000001080c */
[----:B------:R-:W-:Y:S01]  /*269f0*/  F2FP.BF16.PACK_AB R12, R37, R44 ;  /* 0x0000002c250c723e */ /* 0x000fe200000010ff */
[----:B------:R-:W-:Y:S01]  /*26a00*/  FFMA.FTZ R15, R30, R17, R15 ;  /* 0x000000111e0f7223 */ /* 0x000fe2000001000f */
[----:B------:R-:W-:Y:S02]  /*26a10*/  F2FP.BF16.PACK_AB R17, R26, R29 ;  /* 0x0000001d1a11723e */ /* 0x000fe400000010ff */
[----:B------:R-:W-:Y:S02]  /*26a20*/  F2FP.BF16.PACK_AB R18, R14, R22 ;  /* 0x000000160e12723e */ /* 0x000fe400000010ff */
[----:B------:R-:W-:-:S02]  /*26a30*/  F2FP.BF16.PACK_AB R19, R11, R19 ;  /* 0x000000130b13723e */ /* 0x000fc400000010ff */
[----:B------:R-:W-:Y:S02]  /*26a40*/  F2FP.BF16.PACK_AB R13, R25, R27 ;  /* 0x0000001b190d723e */ /* 0x000fe400000010ff */
[----:B------:R-:W-:Y:S01]  /*26a50*/  F2FP.BF16.PACK_AB R14, R3, R21 ;  /* 0x00000015030e723e */ /* 0x000fe200000010ff */
[----:B------:R1:W-:Y:S01]  /*26a60*/  ST.E.128 [R40.64], R16 ;  /* 0x0000001028007985 */ /* 0x0003e2000c101d04 */
[----:B------:R-:W-:-:S05]  /*26a70*/  F2FP.BF16.PACK_AB R15, R15, R20 ;  /* 0x000000140f0f723e */ /* 0x000fca00000010ff */
[----:B------:R1:W-:Y:S02]  /*26a80*/  ST.E.128 [R38.64], R12 ;  /* 0x0000000c26007985 */ /* 0x0003e4000c101d04 */
.L_x_1438:
[----:B------:R-:W-:Y:S05]  /*26a90*/  BSYNC B0 ;  /* 0x0000000000007941 */ /* 0x000fea0003800000 */
.L_x_1437:
[----:B------:R-:W-:Y:S01]  /*26aa0*/  IADD3 R3, R64, 0x40, RZ ;  /* 0x0000004040037810 */ /* 0x000fe20007ffe0ff */
[----:B-1----:R-:W-:Y:S02]  /*26ab0*/  IMAD.MOV.U32 R12, RZ, RZ, R143 ;  /* 0x000000ffff0c7224 */ /* 0x002fe400078e008f */
[----:B------:R-:W-:Y:S01]  /*26ac0*/  IMAD.MOV.U32 R13, RZ, RZ, 0x0 ;  /* 0x00000000ff0d7424 */ /* 0x000fe200078e00ff */
[----:B------:R-:W-:-:S13]  /*26ad0*/  ISETP.GE.AND P0, PT, R3, R36, PT ;  /* 0x000000240300720c */ /* 0x000fda0003f06270 */
[----:B------:R-:W-:Y:S05]  /*26ae0*/  @P0 RET.REL.NODEC R12 `(_ZN7cutlass13device_kernelIN5flash19enable_sm80_to_sm89INS1_16FlashAttnFwdSm80INS1_25CollectiveMainloopFwdSm80ILi8ELi1ELb0EN4cute5tupleIJNS5_1CILi128EEENS7_ILi48EEENS7_ILi256EEEEEELi256ENS_10bfloat16_tEfNS_4arch4Sm80ELb0ELb1ELb1ELb1ELb1ELb1ELb1ELb0EEENS1_21CollectiveEpilogueFwdINS6_IJS8_SA_S9_EEENS6_IJNS7_ILi1EEESI_SI_EEESC_SE_Li256ELb1ELb1ELb0ELb0EEENS1_19SingleTileSchedulerILb1ELb0ELb1ELi128EEEEEEEEEvNT_6ParamsE) ;  /* 0xfffd95100c000950 */ /* 0x000fea0003c3ffff */
[----:B------:R-:W-:Y:S01]  /*26af0*/  SHF.R.S32.HI R12, RZ, 0x1f, R3 ;  /* 0x0000001fff0c7819 */ /* 0x000fe20000011403 */
[----:B------:R-:W-:Y:S01]  /*26b00*/  IMAD.SHL.U32 R13, R2, 0x40, RZ ;  /* 0x00000040020d7824 */ /* 0x000fe200078e00ff */
[----:B------:R-:W-:Y:S02]  /*26b10*/  SHF.R.S32.HI R15, RZ, 0x1f, R2 ;  /* 0x0000001fff0f7819 */ /* 0x000fe40000011402 */
[CC--:B------:R-:W-:Y:S02]  /*26b20*/  LEA.HI R11, R12.reuse, R3.reuse, RZ, 0x3 ;  /* 0x000000030c0b7211 */ /* 0x0c0fe400078f18ff */
[----:B------:R-:W-:Y:S02]  /*26b30*/  LEA.HI R12, R12, R3, RZ, 0x6 ;  /* 0x000000030c0c7211 */ /* 0x000fe400078f30ff */
[----:B------:R-:W-:Y:S02]  /*26b40*/  SHF.R.S32.HI R14, RZ, 0x3, R11 ;  /* 0x00000003ff0e7819 */ /* 0x000fe4000001140b */
[----:B------:R-:W-:Y:S01]  /*26b50*/  LOP3.LUT R3, R13, 0x1c0, RZ, 0xc0, !PT ;  /* 0x000001c00d037812 */ /* 0x000fe200078ec0ff */
[----:B------:R-:W-:Y:S01]  /*26b60*/  IMAD.SHL.U32 R12, R12, 0x80, RZ ;  /* 0x000000800c0c7824 */ /* 0x000fe200078e00ff */
[----:B------:R-:W-:-:S02]  /*26b70*/  LEA.HI R13, R15, R2, RZ, 0x3 ;  /* 0x000000020f0d7211 */ /* 0x000fc400078f18ff */
[----:B------:R-:W-:Y:S02]  /*26b80*/  LEA.HI R2, R36, R14, RZ, 0x1d ;  /* 0x0000000e24027211 */ /* 0x000fe400078fe8ff */
[----:B------:R-:W-:Y:S02]  /*26b90*/  LOP3.LUT R15, R12, 0xffffe000, RZ, 0xc0, !PT ;  /* 0xffffe0000c0f7812 */ /* 0x000fe400078ec0ff */
[----:B------:R-:W-:Y:S02]  /*26ba0*/  SHF.R.S32.HI R12, RZ, 0x1f, R2 ;  /* 0x0000001fff0c7819 */ /* 0x000fe40000011402 */
[----:B------:R-:W-:Y:S01]  /*26bb0*/  LOP3.LUT R14, R3, 0x38, R11, 0xf8, !PT ;  /* 0x00000038030e7812 */ /* 0x000fe200078ef80b */
[----:B------:R-:W-:Y:S01]  /*26bc0*/  IMAD.SHL.U32 R11, R13, 0x40, RZ ;  /* 0x000000400d0b7824 */ /* 0x000fe200078e00ff */
[----:B------:R-:W-:Y:S01]  /*26bd0*/  SHF.R.U32.HI R16, RZ, 0x3, R3 ;  /* 0x00000003ff107819 */ /* 0x000fe20000011603 */
[----:B------:R-:W-:Y:S01]  /*26be0*/  IMAD.SHL.U32 R13, R2, 0x8, RZ ;  /* 0x00000008020d7824 */ /* 0x000fe200078e00ff */
[----:B------:R-:W-:-:S02]  /*26bf0*/  LEA.HI R2, R12, R2, RZ, 0x3 ;  /* 0x000000020c027211 */ /* 0x000fc400078f18ff */
[----:B------:R-:W-:Y:S02]  /*26c00*/  LOP3.LUT R11, R11, 0xfffffe00, RZ, 0xc0, !PT ;  /* 0xfffffe000b0b7812 */ /* 0x000fe400078ec0ff */
[----:B------:R-:W-:Y:S01]  /*26c10*/  LOP3.LUT R3, R3, 0x38, R13, 0xf8, !PT ;  /* 0x0000003803037812 */ /* 0x000fe200078ef80d */
[----:B------:R-:W-:Y:S01]  /*26c20*/  IMAD.SHL.U32 R2, R2, 0x400, RZ ;  /* 0x0000040002027824 */ /* 0x000fe200078e00ff */
[-C--:B------:R-:W-:Y:S02]  /*26c30*/  LOP3.LUT R14, R14, R16.reuse, RZ, 0x3c, !PT ;  /* 0x000000100e0e7212 */ /* 0x080fe400078e3cff */
[----:B------:R-:W-:Y:S02]  /*26c40*/  LOP3.LUT R3, R3, R16, RZ, 0x3c, !PT ;  /* 0x0000001003037212 */ /* 0x000fe400078e3cff */
[----:B------:R-:W-:Y:S02]  /*26c50*/  LOP3.LUT R2, R2, 0xffffe000, RZ, 0xc0, !PT ;  /* 0xffffe00002027812 */ /* 0x000fe400078ec0ff */
[----:B------:R-:W-:-:S02]  /*26c60*/  IADD3 R14, R14, R15, R11 ;  /* 0x0000000f0e0e7210 */ /* 0x000fc40007ffe00b */
[----:B------:R-:W-:-:S03]  /*26c70*/  IADD3 R2, R3, R2, R11 ;  /* 0x0000000203027210 */ /* 0x000fc60007ffe00b */
[----:B-----5:R-:W-:-:S04]  /*26c80*/  IMAD.WIDE.U32 R38, R14, 0x2, R52 ;  /* 0x000000020e267825 */ /* 0x020fc800078e0034 */
[----:B------:R-:W-:Y:S01]  /*26c90*/  IMAD.WIDE.U32 R36, R2, 0x2, R52 ;  /* 0x0000000202247825 */ /* 0x000fe200078e0034 */
[----:B------:R-:W2:Y:S04]  /*26ca0*/  LD.E.128 R16, [R38.64] ;  /* 0x0000000426107980 */ /* 0x000ea8000c101d00 */
[----:B------:R-:W3:Y:S01]  /*26cb0*/  LD.E.128 R12, [R36.64] ;  /* 0x00000004240c7980 */ /* 0x000ee2000c101d00 */
[----:B------:R-:W-:Y:S02]  /*26cc0*/  SHF.R.U64 R21, R104, 0x10, R105 ;  /* 0x0000001068157819 */ /* 0x000fe40000001269 */
[----:B------:R-:W-:Y:S02]  /*26cd0*/  SHF.R.U64 R2, R108, 0x10, R109 ;  /* 0x000000106c027819 */ /* 0x000fe4000000126d */
[----:B------:R-:W-:-:S02]  /*26ce0*/  PRMT R29, R134, 0x5432, R21 ;  /* 0x00005432861d7816 */ /* 0x000fc40000000015 */
[----:B------:R-:W-:Y:S02]  /*26cf0*/  PRMT R34, R136, 0x5432, R2 ;  /* 0x0000543288227816 */ /* 0x000fe40000000002 */
[----:B------:R-:W-:Y:S01]  /*26d00*/  SHF.R.U32.HI R23, RZ, 0x10, R105 ;  /* 0x00000010ff177819 */ /* 0x000fe20000011669 */
[C---:B------:R-:W-:Y:S01]  /*26d10*/  IMAD.U32 R40, R29.reuse, 0x10000, RZ ;  /* 0x000100001d287824 */ /* 0x040fe200078e00ff */
[----:B------:R-:W-:Y:S01]  /*26d20*/  SHF.R.U32.HI R3, RZ, 0x10, R109 ;  /* 0x00000010ff037819 */ /* 0x000fe2000001166d */
[----:B------:R-:W-:Y:S01]  /*26d30*/  IMAD.U32 R35, R34, 0x10000, RZ ;  /* 0x0001000022237824 */ /* 0x000fe200078e00ff */
[----:B------:R-:W-:Y:S02]  /*26d40*/  LOP3.LUT R41, R29, 0xffff0000, RZ, 0xc0, !PT ;  /* 0xffff00001d297812 */ /* 0x000fe400078ec0ff */
[----:B------:R-:W-:Y:S02]  /*26d50*/  PRMT R23, R134, 0x5410, R23 ;  /* 0x0000541086177816 */ /* 0x000fe40000000017 */
[----:B------:R-:W-:-:S02]  /*26d60*/  SHF.R.U64 R11, R110, 0x10, R111 ;  /* 0x000000106e0b7819 */ /* 0x000fc4000000126f */
[----:B------:R-:W-:Y:S01]  /*26d70*/  LOP3.LUT R34, R34, 0xffff0000, RZ, 0xc0, !PT ;  /* 0xffff000022227812 */ /* 0x000fe200078ec0ff */
[----:B------:R-:W-:Y:S01]  /*26d80*/  IMAD.U32 R29, R23, 0x10000, RZ ;  /* 0x00010000171d7824 */ /* 0x000fe200078e00ff */
[----:B------:R-:W-:Y:S02]  /*26d90*/  PRMT R33, R136, 0x5410, R3 ;  /* 0x0000541088217816 */ /* 0x000fe40000000003 */
[----:B------:R-:W-:Y:S02]  /*26da0*/  PRMT R32, R137, 0x5432, R11 ;  /* 0x0000543289207816 */ /* 0x000fe4000000000b */
[--C-:B------:R-:W-:Y:S02]  /*26db0*/  SHF.R.U64 R28, R106, 0x10, R107.reuse ;  /* 0x000000106a1c7819 */ /* 0x100fe4000000126b */
[----:B------:R-:W-:Y:S02]  /*26dc0*/  SHF.R.U32.HI R27, RZ, 0x10, R107 ;  /* 0x00000010ff1b7819 */ /* 0x000fe4000001166b */
[----:B------:R-:W-:-:S02]  /*26dd0*/  SHF.R.U32.HI R20, RZ, 0x10, R111 ;  /* 0x00000010ff147819 */ /* 0x000fc4000001166f */
[C---:B------:R-:W-:Y:S02]  /*26de0*/  PRMT R28, R135.reuse, 0x5432, R28 ;  /* 0x00005432871c7816 */ /* 0x040fe4000000001c */
[----:B------:R-:W-:Y:S02]  /*26df0*/  PRMT R27, R135, 0x5410, R27 ;  /* 0x00005410871b7816 */ /* 0x000fe4000000001b */
[----:B------:R-:W-:Y:S01]  /*26e00*/  PRMT R30, R137, 0x5410, R20 ;  /* 0x00005410891e7816 */ /* 0x000fe20000000014 */
[C---:B--2---:R-:W-:Y:S01]  /*26e10*/  IMAD.U32 R21, R18.reuse, 0x10000, RZ ;  /* 0x0001000012157824 */ /* 0x044fe200078e00ff */
[----:B------:R-:W-:Y:S01]  /*26e20*/  LOP3.LUT R31, R18, 0xffff0000, RZ, 0xc0, !PT ;  /* 0xffff0000121f7812 */ /* 0x000fe200078ec0ff */
[C---:B------:R-:W-:Y:S01]  /*26e30*/  IMAD.U32 R24, R17.reuse, 0x10000, RZ ;  /* 0x0001000011187824 */ /* 0x040fe200078e00ff */
[----:B------:R-:W-:Y:S01]  /*26e40*/  LOP3.LUT R22, R17, 0xffff0000, RZ, 0xc0, !PT ;  /* 0xffff000011167812 */ /* 0x000fe200078ec0ff */
[----:B---3--:R-:W-:Y:S01]  /*26e50*/  IMAD.U32 R18, R12, 0x10000, RZ ;  /* 0x000100000c127824 */ /* 0x008fe200078e00ff */
[C---:B------:R-:W-:Y:S01]  /*26e60*/  LOP3.LUT R25, R16.reuse, 0xffff0000, RZ, 0xc0, !PT ;  /* 0xffff000010197812 */ /* 0x040fe200078ec0ff */
[----:B------:R-:W-:Y:S01]  /*26e70*/  IMAD.U32 R26, R16, 0x10000, RZ ;  /* 0x00010000101a7824 */ /* 0x000fe200078e00ff */
[----:B------:R-:W-:Y:S01]  /*26e80*/  LOP3.LUT R17, R12, 0xffff0000, RZ, 0xc0, !PT ;  /* 0xffff00000c117812 */ /* 0x000fe200078ec0ff */
[C---:B------:R-:W-:Y:S01]  /*26e90*/  IMAD.U32 R16, R13.reuse, 0x10000, RZ ;  /* 0x000100000d107824 */ /* 0x040fe200078e00ff */
[----:B------:R-:W-:Y:S01]  /*26ea0*/  LOP3.LUT R12, R13, 0xffff0000, RZ, 0xc0, !PT ;  /* 0xffff00000d0c7812 */ /* 0x000fe200078ec0ff */
[----:B------:R-:W-:Y:S01]  /*26eb0*/  FMUL.FTZ R13, R18, R40 ;  /* 0x00000028120d7220 */ /* 0x000fe20000410000 */
[----:B------:R-:W-:Y:S01]  /*26ec0*/  LOP3.LUT R3, R14, 0xffff0000, RZ, 0xc0, !PT ;  /* 0xffff00000e037812 */ /* 0x000fe200078ec0ff */
[----:B------:R-:W-:-:S02]  /*26ed0*/  FMUL.FTZ R18, R18, R35 ;  /* 0x0000002312127220 */ /* 0x000fc40000410000 */
[----:B------:R-:W-:Y:S02]  /*26ee0*/  FFMA.FTZ R35, R26, R35, -R13 ;  /* 0x000000231a237223 */ /* 0x000fe4000001080d */
[----:B------:R-:W-:Y:S02]  /*26ef0*/  FMUL.FTZ R13, R17, R41 ;  /* 0x00000029110d7220 */ /* 0x000fe40000410000 */
[----:B------:R-:W-:Y:S01]  /*26f00*/  IMAD.U32 R11, R14, 0x10000, RZ ;  /* 0x000100000e0b7824 */ /* 0x000fe200078e00ff */
[C---:B------:R-:W-:Y:S01]  /*26f10*/  LOP3.LUT R14, R15.reuse, 0xffff0000, RZ, 0xc0, !PT ;  /* 0xffff00000f0e7812 */ /* 0x040fe200078ec0ff */
[----:B------:R-:W-:Y:S02]  /*26f20*/  IMAD.U32 R2, R15, 0x10000, RZ ;  /* 0x000100000f027824 */ /* 0x000fe400078e00ff */
[----:B------:R-:W-:Y:S02]  /*26f30*/  FMUL.FTZ R17, R17, R34 ;  /* 0x0000002211117220 */ /* 0x000fe40000410000 */
[----:B------:R-:W-:Y:S01]  /*26f40*/  FFMA.FTZ R40, R26, R40, R18 ;  /* 0x000000281a287223 */ /* 0x000fe20000010012 */
[----:B------:R-:W-:Y:S01]  /*26f50*/  LOP3.LUT R18, R23, 0xffff0000, RZ, 0xc0, !PT ;  /* 0xffff000017127812 */ /* 0x000fe200078ec0ff */
[C---:B------:R-:W-:Y:S01]  /*26f60*/  IMAD.U32 R15, R33.reuse, 0x10000, RZ ;  /* 0x00010000210f7824 */ /* 0x040fe200078e00ff */
[----:B------:R-:W-:Y:S01]  /*26f70*/  LOP3.LUT R33, R33, 0xffff0000, RZ, 0xc0, !PT ;  /* 0xffff000021217812 */ /* 0x000fe200078ec0ff */
[----:B------:R-:W-:-:S02]  /*26f80*/  FFMA.FTZ R34, R25, R34, -R13 ;  /* 0x0000002219227223 */ /* 0x000fc4000001080d */
[C---:B------:R-:W-:Y:S02]  /*26f90*/  FMUL.FTZ R13, R16.reuse, R29 ;  /* 0x0000001d100d7220 */ /* 0x040fe40000410000 */
[-C--:B------:R-:W-:Y:S02]  /*26fa0*/  FMUL.FTZ R16, R16, R15.reuse ;  /* 0x0000000f10107220 */ /* 0x080fe40000410000 */
[----:B------:R-:W-:Y:S02]  /*26fb0*/  FFMA.FTZ R26, R24, R15, -R13 ;  /* 0x0000000f181a7223 */ /* 0x000fe4000001080d */
[----:B------:R-:W-:Y:S02]  /*26fc0*/  FFMA.FTZ R41, R25, R41, R17 ;  /* 0x0000002919297223 */ /* 0x000fe40000010011 */
[----:B------:R-:W-:Y:S02]  /*26fd0*/  FMUL.FTZ R13, R12, R18 ;  /* 0x000000120c0d7220 */ /* 0x000fe40000410000 */
[C---:B------:R-:W-:Y:S01]  /*26fe0*/  IMAD.U32 R17, R32.reuse, 0x10000, RZ ;  /* 0x0001000020117824 */ /* 0x040fe200078e00ff */
[----:B------:R-:W-:Y:S01]  /*26ff0*/  LOP3.LUT R32, R32, 0xffff0000, RZ, 0xc0, !PT ;  /* 0xffff000020207812 */ /* 0x000fe200078ec0ff */
[C---:B------:R-:W-:Y:S01]  /*27000*/  IMAD.U32 R23, R28.reuse, 0x10000, RZ ;  /* 0x000100001c177824 */ /* 0x040fe200078e00ff */
[----:B------:R-:W-:Y:S01]  /*27010*/  LOP3.LUT R28, R28, 0xffff0000, RZ, 0xc0, !PT ;  /* 0xffff00001c1c7812 */ /* 0x000fe200078ec0ff */
[----:B------:R-:W-:-:S02]  /*27020*/  FFMA.FTZ R29, R24, R29, R16 ;  /* 0x0000001d181d7223 */ /* 0x000fc40000010010 */
[-C--:B------:R-:W-:Y:S02]  /*27030*/  FMUL.FTZ R15, R12, R33.reuse ;  /* 0x000000210c0f7220 */ /* 0x080fe40000410000 */
[----:B------:R-:W-:Y:S02]  /*27040*/  IMAD.U32 R25, R27, 0x10000, RZ ;  /* 0x000100001b197824 */ /* 0x000fe400078e00ff */
[C---:B------:R-:W-:Y:S01]  /*27050*/  IMAD.U32 R16, R30.reuse, 0x10000, RZ ;  /* 0x000100001e107824 */ /* 0x040fe200078e00ff */
[----:B------:R-:W-:Y:S01]  /*27060*/  LOP3.LUT R30, R30, 0xffff0000, RZ, 0xc0, !PT ;  /* 0xffff00001e1e7812 */ /* 0x000fe200078ec0ff */
[----:B------:R-:W-:Y:S02]  /*27070*/  FFMA.FTZ R33, R22, R33, -R13 ;  /* 0x0000002116217223 */ /* 0x000fe4000001080d */
[C---:B------:R-:W-:Y:S02]  /*27080*/  FMUL.FTZ R13, R11.reuse, R23 ;  /* 0x000000170b0d7220 */ /* 0x040fe40000410000 */
[----:B------:R-:W-:-:S02]  /*27090*/  FMUL.FTZ R12, R11, R17 ;  /* 0x000000110b0c7220 */ /* 0x000fc40000410000 */
[C---:B------:R-:W-:Y:S01]  /*270a0*/  IMAD.U32 R20, R19.reuse, 0x10000, RZ ;  /* 0x0001000013147824 */ /* 0x040fe200078e00ff */
[----:B------:R-:W-:Y:S01]  /*270b0*/  LOP3.LUT R19, R19, 0xffff0000, RZ, 0xc0, !PT ;  /* 0xffff000013137812 */ /* 0x000fe200078ec0ff */
[----:B------:R-:W-:Y:S01]  /*270c0*/  FFMA.FTZ R24, R22, R18, R15 ;  /* 0x0000001216187223 */ /* 0x000fe2000001000f */
[----:B------:R-:W-:Y:S01]  /*270d0*/  LOP3.LUT R15, R27, 0xffff0000, RZ, 0xc0, !PT ;  /* 0xffff00001b0f7812 */ /* 0x000fe200078ec0ff */
[C---:B------:R-:W-:Y:S02]  /*270e0*/  FMUL.FTZ R11, R2.reuse, R25 ;  /* 0x00000019020b7220 */ /* 0x040fe40000410000 */
[----:B------:R-:W-:Y:S02]  /*270f0*/  FMUL.FTZ R2, R2, R16 ;  /* 0x0000001002027220 */ /* 0x000fe40000410000 */
[----:B------:R-:W-:Y:S01]  /*27100*/  FFMA.FTZ R18, R21, R17, -R13 ;  /* 0x0000001115127223 */ /* 0x000fe2000001080d */
[----:B------:R-:W-:Y:S01]  /*27110*/  F2FP.BF16.PACK_AB R17, R33, R26 ;  /* 0x0000001a2111723e */ /* 0x000fe200000010ff */
[----:B------:R-:W-:Y:S01]  /*27120*/  FFMA.FTZ R22, R21, R23, R12 ;  /* 0x0000001715167223 */ /* 0x000fe2000001000c */
[----:B------:R-:W-:Y:S01]  /*27130*/  F2FP.BF16.PACK_AB R12, R41, R40 ;  /* 0x00000028290c723e */ /* 0x000fe200000010ff */
[----:B------:R-:W-:Y:S01]  /*27140*/  FFMA.FTZ R21, R20, R16, -R11 ;  /* 0x0000001014157223 */ /* 0x000fe2000001080b */
[----:B------:R-:W-:Y:S01]  /*27150*/  F2FP.BF16.PACK_AB R16, R34, R35 ;  /* 0x000000232210723e */ /* 0x000fe200000010ff */
[----:B------:R-:W-:Y:S01]  /*27160*/  FFMA.FTZ R20, R20, R25, R2 ;  /* 0x0000001914147223 */ /* 0x000fe20000010002 */
[----:B------:R-:W-:Y:S01]  /*27170*/  F2FP.BF16.PACK_AB R13, R24, R29 ;  /* 0x0000001d180d723e */ /* 0x000fe200000010ff */
[----:B------:R-:W-:-:S02]  /*27180*/  FMUL.FTZ R11, R3, R28 ;  /* 0x0000001c030b7220 */ /* 0x000fc40000410000 */
[CC--:B------:R-:W-:Y:S02]  /*27190*/  FMUL.FTZ R2, R14.reuse, R15.reuse ;  /* 0x0000000f0e027220 */ /* 0x0c0fe40000410000 */
[----:B------:R-:W-:Y:S02]  /*271a0*/  FMUL.FTZ R3, R3, R32 ;  /* 0x0000002003037220 */ /* 0x000fe40000410000 */
[----:B------:R-:W-:Y:S02]  /*271b0*/  FMUL.FTZ R14, R14, R30 ;  /* 0x0000001e0e0e7220 */ /* 0x000fe40000410000 */
[----:B------:R-:W-:Y:S02]  /*271c0*/  FFMA.FTZ R11, R31, R32, -R11 ;  /* 0x000000201f0b7223 */ /* 0x000fe4000001080b */
[----:B------:R-:W-:Y:S02]  /*271d0*/  FFMA.FTZ R2, R19, R30, -R2 ;  /* 0x0000001e13027223 */ /* 0x000fe40000010802 */
[----:B------:R-:W-:Y:S01]  /*271e0*/  FFMA.FTZ R3, R31, R28, R3 ;  /* 0x0000001c1f037223 */ /* 0x000fe20000010003 */
[----:B------:R-:W-:Y:S01]  /*271f0*/  F2FP.BF16.PACK_AB R18, R11, R18 ;  /* 0x000000120b12723e */ /* 0x000fe200000010ff */
[----:B------:R-:W-:Y:S01]  /*27200*/  FFMA.FTZ R15, R19, R15, R14 ;  /* 0x0000000f130f7223 */ /* 0x000fe2000001000e */
[----:B------:R-:W-:Y:S01]  /*27210*/  F2FP.BF16.PACK_AB R19, R2, R21 ;  /* 0x000000150213723e */ /* 0x000fe200000010ff */
[----:B------:R-:W-:Y:S01]  /*27220*/  IMAD.MOV.U32 R2, RZ, RZ, R143 ;  /* 0x000000ffff027224 */ /* 0x000fe200078e008f */
[----:B------:R-:W-:Y:S01]  /*27230*/  F2FP.BF16.PACK_AB R14, R3, R22 ;  /* 0x00000016030e723e */ /* 0x000fe200000010ff */
[----:B------:R-:W-:Y:S01]  /*27240*/  IMAD.MOV.U32 R3, RZ, RZ, 0x0 ;  /* 0x00000000ff037424 */ /* 0x000fe200078e00ff */
[----:B------:R-:W-:Y:S01]  /*27250*/  F2FP.BF16.PACK_AB R15, R15, R20 ;  /* 0x000000140f0f723e */ /* 0x000fe200000010ff */
[----:B------:R1:W-:Y:S04]  /*27260*/  ST.E.128 [R38.64], R16 ;  /* 0x0000001026007985 */ /* 0x0003e8000c101d04 */
[----:B------:R1:W-:Y:S01]  /*27270*/  ST.E.128 [R36.64], R12 ;  /* 0x0000000c24007985 */ /* 0x0003e2000c101d04 */
[----:B------:R-:W-:Y:S05]  /*27280*/  RET.REL.NODEC R2 `(_ZN7cutlass13device_kernelIN5flash19enable_sm80_to_sm89INS1_16FlashAttnFwdSm80INS1_25CollectiveMainloopFwdSm80ILi8ELi1ELb0EN4cute5tupleIJNS5_1CILi128EEENS7_ILi48EEENS7_ILi256EEEEEELi256ENS_10bfloat16_tEfNS_4arch4Sm80ELb0ELb1ELb1ELb1ELb1ELb1ELb1ELb0EEENS1_21CollectiveEpilogueFwdINS6_IJS8_SA_S9_EEENS6_IJNS7_ILi1EEESI_SI_EEESC_SE_Li256ELb1ELb1ELb0ELb0EEENS1_19SingleTileSchedulerILb1ELb0ELb1ELi128EEEEEEEEEvNT_6ParamsE) ;  /* 0xfffd8d7002007950 */ /* 0x000fea0003c3ffff */
.L_x_1365:
        /* <DEDUP_REMOVED lines=8> */
.L_x_1366:
[----:B------:R-:W-:Y:S01]  /*27310*/  IMAD.MOV.U32 R188, RZ, RZ, R34 ;  /* 0x000000ffffbc7224 */ /* 0x000fe200078e0022 */
[----:B------:R-:W-:Y:S01]  /*27320*/  MOV R3, 0x181f ;  /* 0x0000181f00037802 */ /* 0x000fe20000000f00 */
[----:B------:R-:W-:Y:S01]  /*27330*/  IMAD.MOV.U32 R189, RZ, RZ, RZ ;  /* 0x000000ffffbd7224 */ /* 0x000fe200078e00ff */
[----:B------:R-:W-:Y:S02]  /*27340*/  MOV R191, 0xffffffff ;  /* 0xffffffff00bf7802 */ /* 0x000fe40000000f00 */
[----:B------:R-:W-:Y:S02]  /*27350*/  MOV R2, 0x27370 ;  /* 0x0002737000027802 */ /* 0x000fe40000000f00 */
[----:B-12---:R-:W-:Y:S05]  /*27360*/  CALL.REL.NOINC `($__internal_6_$__cuda_sm70_shflsync_idx_p) ;  /* 0x00000eb000007944 */ /* 0x006fea0003c00000 */
[----:B------:R-:W-:Y:S01]  /*27370*/  IMAD.MOV.U32 R188, RZ, RZ, R24 ;  /* 0x000000ffffbc7224 */ /* 0x000fe200078e0018 */
[----:B------:R-:W-:Y:S01]  /*27380*/  MOV R3, 0x181f ;  /* 0x0000181f00037802 */ /* 0x000fe20000000f00 */
[----:B------:R-:W-:Y:S01]  /*27390*/  IMAD.MOV.U32 R189, RZ, RZ, RZ ;  /* 0x000000ffffbd7224 */ /* 0x000fe200078e00ff */
[----:B------:R-:W-:Y:S01]  /*273a0*/  MOV R12, R190 ;  /* 0x000000be000c7202 */ /* 0x000fe20000000f00 */
[----:B------:R-:W-:Y:S01]  /*273b0*/  IMAD.MOV.U32 R191, RZ, RZ, -0x1 ;  /* 0xffffffffffbf7424 */ /* 0x000fe200078e00ff */
[----:B------:R-:W-:-:S02]  /*273c0*/  MOV R13, R11 ;  /* 0x0000000b000d7202 */ /* 0x000fc40000000f00 */
[----:B------:R-:W-:Y:S02]  /*273d0*/  MOV R2, 0x273f0 ;  /* 0x000273f000027802 */ /* 0x000fe40000000f00 */
[----:B------:R-:W-:Y:S05]  /*273e0*/  CALL.REL.NOINC `($__internal_6_$__cuda_sm70_shflsync_idx_p) ;  /* 0x00000e3000007944 */ /* 0x000fea0003c00000 */
[----:B------:R-:W-:Y:S01]  /*273f0*/  IMAD.MOV.U32 R14, RZ, RZ, R190 ;  /* 0x000000ffff0e7224 */ /* 0x000fe200078e00be */
[----:B------:R-:W-:Y:S01]  /*27400*/  MOV R188, R37 ;  /* 0x0000002500bc7202 */ /* 0x000fe20000000f00 */
[----:B------:R-:W-:Y:S01]  /*27410*/  IMAD.MOV.U32 R189, RZ, RZ, RZ ;  /* 0x000000ffffbd7224 */ /* 0x000fe200078e00ff */
[----:B------:R-:W-:Y:S01]  /*27420*/  MOV R3, 0x181f ;  /* 0x0000181f00037802 */ /* 0x000fe20000000f00 */
[----:B------:R-:W-:Y:S01]  /*27430*/  IMAD.MOV.U32 R191, RZ, RZ, -0x1 ;  /* 0xffffffffffbf7424 */ /* 0x000fe200078e00ff */
[----:B------:R-:W-:Y:S02]  /*27440*/  MOV R2, 0x27460 ;  /* 0x0002746000027802 */ /* 0x000fe40000000f00 */
[----:B------:R-:W-:Y:S05]  /*27450*/  CALL.REL.NOINC `($__internal_6_$__cuda_sm70_shflsync_idx_p) ;  /* 0x00000dc000007944 */ /* 0x000fea0003c00000 */
[----:B------:R-:W-:Y:S01]  /*27460*/  MOV R3, R190 ;  /* 0x000000be00037202 */ /* 0x000fe20000000f00 */
[----:B------:R-:W-:Y:S05]  /*27470*/  BRA `(.L_x_1440) ;  /* 0xffff62e000007947 */ /* 0x000fea000383ffff */
.L_x_1369:
[----:B------:R-:W-:Y:S01]  /*27480*/  IMAD.MOV.U32 R188, RZ, RZ, R22 ;  /* 0x000000ffffbc7224 */ /* 0x000fe200078e0016 */
[----:B------:R-:W-:Y:S01]  /*27490*/  MOV R3, 0x181f ;  /* 0x0000181f00037802 */ /* 0x000fe20000000f00 */
[----:B------:R-:W-:Y:S01]  /*274a0*/  IMAD.MOV.U32 R189, RZ, RZ, 0x1 ;  /* 0x00000001ffbd7424 */ /* 0x000fe200078e00ff */
[----:B------:R-:W-:Y:S02]  /*274b0*/  MOV R191, 0xffffffff ;  /* 0xffffffff00bf7802 */ /* 0x000fe40000000f00 */
[----:B------:R-:W-:-:S02]  /*274c0*/  MOV R2, 0x274e0 ;  /* 0x000274e000027802 */ /* 0x000fc40000000f00 */
[----:B---3--:R-:W-:Y:S05]  /*274d0*/  CALL.REL.NOINC `($__internal_6_$__cuda_sm70_shflsync_idx_p) ;  /* 0x00000d4000007944 */ /* 0x008fea0003c00000 */
[----:B------:R-:W-:Y:S01]  /*274e0*/  IMAD.MOV.U32 R11, RZ, RZ, R190 ;  /* 0x000000ffff0b7224 */ /* 0x000fe200078e00be */
[----:B------:R-:W-:Y:S01]  /*274f0*/  MOV R188, R34 ;  /* 0x0000002200bc7202 */ /* 0x000fe20000000f00 */
[----:B------:R-:W-:Y:S01]  /*27500*/  IMAD.MOV.U32 R189, RZ, RZ, 0x1 ;  /* 0x00000001ffbd7424 */ /* 0x000fe200078e00ff */
[----:B------:R-:W-:Y:S01]  /*27510*/  MOV R3, 0x181f ;  /* 0x0000181f00037802 */ /* 0x000fe20000000f00 */
[----:B------:R-:W-:Y:S01]  /*27520*/  IMAD.MOV.U32 R191, RZ, RZ, -0x1 ;  /* 0xffffffffffbf7424 */ /* 0x000fe200078e00ff */
[----:B------:R-:W-:-:S02]  /*27530*/  MOV R2, 0x27550 ;  /* 0x0002755000027802 */ /* 0x000fc40000000f00 */
[----:B------:R-:W-:Y:S05]  /*27540*/  CALL.REL.NOINC `($__internal_6_$__cuda_sm70_shflsync_idx_p) ;  /* 0x00000cd000007944 */ /* 0x000fea0003c00000 */
[----:B------:R-:W-:Y:S01]  /*27550*/  IMAD.MOV.U32 R188, RZ, RZ, R24 ;  /* 0x000000ffffbc7224 */ /* 0x000fe200078e0018 */
[----:B------:R-:W-:Y:S01]  /*27560*/  MOV R3, 0x181f ;  /* 0x0000181f00037802 */ /* 0x000fe20000000f00 */
[----:B------:R-:W-:Y:S01]  /*27570*/  IMAD.MOV.U32 R189, RZ, RZ, 0x1 ;  /* 0x00000001ffbd7424 */ /* 0x000fe200078e00ff */
[----:B------:R-:W-:Y:S01]  /*27580*/  MOV R12, R190 ;  /* 0x000000be000c7202 */ /* 0x000fe20000000f00 */
[----:B------:R-:W-:Y:S01]  /*27590*/  IMAD.MOV.U32 R191, RZ, RZ, -0x1 ;  /* 0xffffffffffbf7424 */ /* 0x000fe200078e00ff */
[----:B------:R-:W-:-:S02]  /*275a0*/  MOV R13, R11 ;  /* 0x0000000b000d7202 */ /* 0x000fc40000000f00 */
[----:B------:R-:W-:Y:S02]  /*275b0*/  MOV R2, 0x275d0 ;  /* 0x000275d000027802 */ /* 0x000fe40000000f00 */
[----:B------:R-:W-:Y:S05]  /*275c0*/  CALL.REL.NOINC `($__internal_6_$__cuda_sm70_shflsync_idx_p) ;  /* 0x00000c5000007944 */ /* 0x000fea0003c00000 */
        /* <DEDUP_REMOVED lines=9> */
.L_x_1372:
[----:B------:R-:W-:Y:S01]  /*27660*/  IMAD.MOV.U32 R188, RZ, RZ, R22 ;  /* 0x000000ffffbc7224 */ /* 0x000fe200078e0016 */
[----:B------:R-:W-:Y:S01]  /*27670*/  MOV R3, 0x181f ;  /* 0x0000181f00037802 */ /* 0x000fe20000000f00 */
[----:B------:R-:W-:Y:S01]  /*27680*/  IMAD.MOV.U32 R189, RZ, RZ, 0x2 ;  /* 0x00000002ffbd7424 */ /* 0x000fe200078e00ff */
[----:B------:R-:W-:Y:S02]  /*27690*/  MOV R191, 0xffffffff ;  /* 0xffffffff00bf7802 */ /* 0x000fe40000000f00 */
[----:B------:R-:W-:-:S02]  /*276a0*/  MOV R2, 0x276c0 ;  /* 0x000276c000027802 */ /* 0x000fc40000000f00 */
[----:B--2---:R-:W-:Y:S05]  /*276b0*/  CALL.REL.NOINC `($__internal_6_$__cuda_sm70_shflsync_idx_p) ;  /* 0x00000b6000007944 */ /* 0x004fea0003c00000 */
[----:B------:R-:W-:Y:S01]  /*276c0*/  MOV R11, R190 ;  /* 0x000000be000b7202 */ /* 0x000fe20000000f00 */
[----:B------:R-:W-:Y:S05]  /*276d0*/  BRA `(.L_x_1442) ;  /* 0xffff6b1000007947 */ /* 0x000fea000383ffff */
.L_x_1373:
[----:B------:R-:W-:Y:S01]  /*276e0*/  IMAD.MOV.U32 R188, RZ, RZ, R34 ;  /* 0x000000ffffbc7224 */ /* 0x000fe200078e0022 */
[----:B------:R-:W-:Y:S01]  /*276f0*/  MOV R3, 0x181f ;  /* 0x0000181f00037802 */ /* 0x000fe20000000f00 */
[----:B------:R-:W-:Y:S01]  /*27700*/  IMAD.MOV.U32 R189, RZ, RZ, 0x2 ;  /* 0x00000002ffbd7424 */ /* 0x000fe200078e00ff */
[----:B------:R-:W-:-:S02]  /*27710*/  MOV R191, 0xffffffff ;  /* 0xffffffff00bf7802 */ /* 0x000fc40000000f00 */
[----:B------:R-:W-:Y:S02]  /*27720*/  MOV R2, 0x27740 ;  /* 0x0002774000027802 */ /* 0x000fe40000000f00 */
[----:B-123--:R-:W-:Y:S05]  /*27730*/  CALL.REL.NOINC `($__internal_6_$__cuda_sm70_shflsync_idx_p) ;  /* 0x00000ae000007944 */ /* 0x00efea0003c00000 */
[----:B------:R-:W-:Y:S01]  /*27740*/  IMAD.MOV.U32 R188, RZ, RZ, R24 ;  /* 0x000000ffffbc7224 */ /* 0x000fe200078e0018 */
[----:B------:R-:W-:Y:S01]  /*27750*/  MOV R3, 0x181f ;  /* 0x0000181f00037802 */ /* 0x000fe20000000f00 */
[----:B------:R-:W-:Y:S01]  /*27760*/  IMAD.MOV.U32 R189, RZ, RZ, 0x2 ;  /* 0x00000002ffbd7424 */ /* 0x000fe200078e00ff */
[----:B------:R-:W-:Y:S01]  /*27770*/  MOV R12, R190 ;  /* 0x000000be000c7202 */ /* 0x000fe20000000f00 */
[----:B------:R-:W-:Y:S01]  /*27780*/  IMAD.MOV.U32 R191, RZ, RZ, -0x1 ;  /* 0xffffffffffbf7424 */ /* 0x000fe200078e00ff */
[----:B------:R-:W-:Y:S02]  /*27790*/  MOV R13, R11 ;  /* 0x0000000b000d7202 */ /* 0x000fe40000000f00 */
[----:B------:R-:W-:Y:S02]  /*277a0*/  MOV R2, 0x277c0 ;  /* 0x000277c000027802 */ /* 0x000fe40000000f00 */
[----:B------:R-:W-:Y:S05]  /*277b0*/  CALL.REL.NOINC `($__internal_6_$__cuda_sm70_shflsync_idx_p) ;  /* 0x00000a6000007944 */ /* 0x000fea0003c00000 */
        /* <DEDUP_REMOVED lines=9> */
.L_x_1376:
[----:B------:R-:W-:Y:S01]  /*27850*/  IMAD.MOV.U32 R188, RZ, RZ, R22 ;  /* 0x000000ffffbc7224 */ /* 0x000fe200078e0016 */
[----:B------:R-:W-:Y:S01]  /*27860*/  MOV R3, 0x181f ;  /* 0x0000181f00037802 */ /* 0x000fe20000000f00 */
[----:B------:R-:W-:Y:S01]  /*27870*/  IMAD.MOV.U32 R189, RZ, RZ, 0x3 ;  /* 0x00000003ffbd7424 */ /* 0x000fe200078e00ff */
[----:B------:R-:W-:-:S02]  /*27880*/  MOV R191, 0xffffffff ;  /* 0xffffffff00bf7802 */ /* 0x000fc40000000f00 */
[----:B------:R-:W-:Y:S02]  /*27890*/  MOV R2, 0x278b0 ;  /* 0x000278b000027802 */ /* 0x000fe40000000f00 */
[----:B----4-:R-:W-:Y:S05]  /*278a0*/  CALL.REL.NOINC `($__internal_6_$__cuda_sm70_shflsync_idx_p) ;  /* 0x0000097000007944 */ /* 0x010fea0003c00000 */
[----:B------:R-:W-:Y:S01]  /*278b0*/  MOV R13, R190 ;  /* 0x000000be000d7202 */ /* 0x000fe20000000f00 */
[----:B------:R-:W-:Y:S05]  /*278c0*/  BRA `(.L_x_1444) ;  /* 0xffff6e8000007947 */ /* 0x000fea000383ffff */
.L_x_1377:
[----:B------:R-:W-:Y:S01]  /*278d0*/  IMAD.MOV.U32 R188, RZ, RZ, R34 ;  /* 0x000000ffffbc7224 */ /* 0x000fe200078e0022 */
[----:B------:R-:W-:Y:S01]  /*278e0*/  MOV R3, 0x181f ;  /* 0x0000181f00037802 */ /* 0x000fe20000000f00 */
[----:B------:R-:W-:Y:S01]  /*278f0*/  IMAD.MOV.U32 R189, RZ, RZ, 0x3 ;  /* 0x00000003ffbd7424 */ /* 0x000fe200078e00ff */
[----:B------:R-:W-:Y:S02]  /*27900*/  MOV R191, 0xffffffff ;  /* 0xffffffff00bf7802 */ /* 0x000fe40000000f00 */
[----:B------:R-:W-:Y:S02]  /*27910*/  MOV R2, 0x27930 ;  /* 0x0002793000027802 */ /* 0x000fe40000000f00 */
[----:B-12-4-:R-:W-:Y:S05]  /*27920*/  CALL.REL.NOINC `($__internal_6_$__cuda_sm70_shflsync_idx_p) ;  /* 0x000008f000007944 */ /* 0x016fea0003c00000 */
[----:B------:R-:W-:Y:S01]  /*27930*/  IMAD.MOV.U32 R188, RZ, RZ, R24 ;  /* 0x000000ffffbc7224 */ /* 0x000fe200078e0018 */
[----:B------:R-:W-:Y:S01]  /*27940*/  MOV R189, 0x3 ;  /* 0x0000000300bd7802 */ /* 0x000fe20000000f00 */
[----:B------:R-:W-:Y:S01]  /*27950*/  IMAD.MOV.U32 R3, RZ, RZ, 0x181f ;  /* 0x0000181fff037424 */ /* 0x000fe200078e00ff */
[----:B------:R-:W-:Y:S01]  /*27960*/  MOV R191, 0xffffffff ;  /* 0xffffffff00bf7802 */ /* 0x000fe20000000f00 */
[----:B------:R-:W-:Y:S01]  /*27970*/  IMAD.MOV.U32 R12, RZ, RZ, R190 ;  /* 0x000000ffff0c7224 */ /* 0x000fe200078e00be */
[----:B------:R-:W-:-:S02]  /*27980*/  MOV R2, 0x279a0 ;  /* 0x000279a000027802 */ /* 0x000fc40000000f00 */
        /* <DEDUP_REMOVED lines=10> */
.L_x_1410:
        /* <DEDUP_REMOVED lines=8> */
.L_x_1411:
        /* <DEDUP_REMOVED lines=23> */
.L_x_1414:
        /* <DEDUP_REMOVED lines=29> */
.L_x_1417:
[----:B------:R-:W-:Y:S01]  /*27df0*/  IMAD.MOV.U32 R188, RZ, RZ, R18 ;  /* 0x000000ffffbc7224 */ /* 0x000fe200078e0012 */
[----:B------:R-:W-:Y:S01]  /*27e00*/  MOV R3, 0x181f ;  /* 0x0000181f00037802 */ /* 0x000fe20000000f00 */
[----:B------:R-:W-:Y:S01]  /*27e10*/  IMAD.MOV.U32 R189, RZ, RZ, 0x2 ;  /* 0x00000002ffbd7424 */ /* 0x000fe200078e00ff */
[----:B------:R-:W-:-:S02]  /*27e20*/  MOV R191, 0xffffffff ;  /* 0xffffffff00bf7802 */ /* 0x000fc40000000f00 */
[----:B------:R-:W-:Y:S02]  /*27e30*/  MOV R2, 0x27e50 ;  /* 0x00027e5000027802 */ /* 0x000fe40000000f00 */
[----:B------:R-:W-:Y:S05]  /*27e40*/  CALL.REL.NOINC `($__internal_6_$__cuda_sm70_shflsync_idx_p) ;  /* 0x000003d000007944 */ /* 0x000fea0003c00000 */
[----:B------:R-:W-:Y:S01]  /*27e50*/  MOV R11, R190 ;  /* 0x000000be000b7202 */ /* 0x000fe20000000f00 */
[----:B------:R-:W-:Y:S05]  /*27e60*/  BRA `(.L_x_1449) ;  /* 0xffffae1000007947 */ /* 0x000fea000383ffff */
.L_x_1418:
[----:B------:R-:W-:Y:S01]  /*27e70*/  IMAD.MOV.U32 R188, RZ, RZ, R28 ;  /* 0x000000ffffbc7224 */ /* 0x000fe200078e001c */
[----:B------:R-:W-:Y:S01]  /*27e80*/  MOV R3, 0x181f ;  /* 0x0000181f00037802 */ /* 0x000fe20000000f00 */
[----:B------:R-:W-:Y:S01]  /*27e90*/  IMAD.MOV.U32 R189, RZ, RZ, 0x2 ;  /* 0x00000002ffbd7424 */ /* 0x000fe200078e00ff */
[----:B------:R-:W-:Y:S02]  /*27ea0*/  MOV R191, 0xffffffff ;  /* 0xffffffff00bf7802 */ /* 0x000fe40000000f00 */
[----:B------:R-:W-:Y:S02]  /*27eb0*/  MOV R2, 0x27ed0 ;  /* 0x00027ed000027802 */ /* 0x000fe40000000f00 */
[----:B-12---:R-:W-:Y:S05]  /*27ec0*/  CALL.REL.NOINC `($__internal_6_$__cuda_sm70_shflsync_idx_p) ;  /* 0x0000035000007944 */ /* 0x006fea0003c00000 */
        /* <DEDUP_REMOVED lines=17> */
.L_x_1421:
[----:B------:R-:W-:Y:S01]  /*27fe0*/  IMAD.MOV.U32 R188, RZ, RZ, R18 ;  /* 0x000000ffffbc7224 */ /* 0x000fe200078e0012 */
[----:B------:R-:W-:Y:S01]  /*27ff0*/  MOV R3, 0x181f ;  /* 0x0000181f00037802 */ /* 0x000fe20000000f00 */
[----:B------:R-:W-:Y:S01]  /*28000*/  IMAD.MOV.U32 R189, RZ, RZ, 0x3 ;  /* 0x00000003ffbd7424 */ /* 0x000fe200078e00ff */
[----:B------:R-:W-:Y:S02]  /*28010*/  MOV R191, 0xffffffff ;  /* 0xffffffff00bf7802 */ /* 0x000fe40000000f00 */
[----:B------:R-:W-:-:S02]  /*28020*/  MOV R2, 0x28040 ;  /* 0x0002804000027802 */ /* 0x000fc40000000f00 */
[----:B---3--:R-:W-:Y:S05]  /*28030*/  CALL.REL.NOINC `($__internal_6_$__cuda_sm70_shflsync_idx_p) ;  /* 0x000001e000007944 */ /* 0x008fea0003c00000 */
[----:B------:R-:W-:Y:S01]  /*28040*/  MOV R13, R190 ;  /* 0x000000be000d7202 */ /* 0x000fe20000000f00 */
[----:B------:R-:W-:Y:S05]  /*28050*/  BRA `(.L_x_1451) ;  /* 0xffffb06000007947 */ /* 0x000fea000383ffff */
.L_x_1422:
        /* <DEDUP_REMOVED lines=9> */
[----:B------:R-:W-:Y:S01]  /*280f0*/  MOV R191, 0xffffffff ;  /* 0xffffffff00bf7802 */ /* 0x000fe20000000f00 */
[----:B------:R-:W-:Y:S01]  /*28100*/  IMAD.MOV.U32 R12, RZ, RZ, R190 ;  /* 0x000000ffff0c7224 */ /* 0x000fe200078e00be */
        /* <DEDUP_REMOVED lines=11> */
        .weak           $__internal_5_$__cuda_sm70_shflsync_bfly_p
        .type           $__internal_5_$__cuda_sm70_shflsync_bfly_p,@function
        .size           $__internal_5_$__cuda_sm70_shflsync_bfly_p,($__internal_6_$__cuda_sm70_shflsync_idx_p - $__internal_5_$__cuda_sm70_shflsync_bfly_p)
$__internal_5_$__cuda_sm70_shflsync_bfly_p:
[----:B------:R-:W-:Y:S02]  /*281c0*/  MOV R23, 0xffffffff ;  /* 0xffffffff00177802 */ /* 0x000fe40000000f00 */
[----:B------:R-:W-:-:S02]  /*281d0*/  MOV R3, 0x1f ;  /* 0x0000001f00037802 */ /* 0x000fc40000000f00 */
[----:B------:R-:W-:Y:S04]  /*281e0*/  WARPSYNC R23 ;  /* 0x0000001700007348 */ /* 0x000fe80003800000 */
[----:B------:R1:W2:Y:S02]  /*281f0*/  SHFL.BFLY PT, R0, R4, R0, R3 ;  /* 0x0c00000004007389 */ /* 0x0002a400000e0003 */
[----:B-1----:R-:W-:-:S04]  /*28200*/  MOV R3, 0x0 ;  /* 0x0000000000037802 */ /* 0x002fc80000000f00 */
[----:B--2---:R-:W-:Y:S05]  /*28210*/  RET.REL.NODEC R2 `(_ZN7cutlass13device_kernelIN5flash19enable_sm80_to_sm89INS1_16FlashAttnFwdSm80INS1_25CollectiveMainloopFwdSm80ILi8ELi1ELb0EN4cute5tupleIJNS5_1CILi128EEENS7_ILi48EEENS7_ILi256EEEEEELi256ENS_10bfloat16_tEfNS_4arch4Sm80ELb0ELb1ELb1ELb1ELb1ELb1ELb1ELb0EEENS1_21CollectiveEpilogueFwdINS6_IJS8_SA_S9_EEENS6_IJNS7_ILi1EEESI_SI_EEESC_SE_Li256ELb1ELb1ELb0ELb0EEENS1_19SingleTileSchedulerILb1ELb0ELb1ELi128EEEEEEEEEvNT_6ParamsE) ;  /* 0xfffd7de002007950 */ /* 0x004fea0003c3ffff */
        .weak           $__internal_6_$__cuda_sm70_shflsync_idx_p
        .type           $__internal_6_$__cuda_sm70_shflsync_idx_p,@function
        .size           $__internal_6_$__cuda_sm70_shflsync_idx_p,(.L_x_3646 - $__internal_6_$__cuda_sm70_shflsync_idx_p)
$__internal_6_$__cuda_sm70_shflsync_idx_p:
[----:B------:R-:W-:Y:S04]  /*28220*/  WARPSYNC R191 ;  /* 0x000000bf00007348 */ /* 0x000fe80003800000 */
[----:B------:R1:W2:Y:S02]  /*28230*/  SHFL.IDX PT, R190, R188, R189, R3 ;  /* 0x000000bdbcbe7389 */ /* 0x0002a400000e0003 */
[----:B-1----:R-:W-:-:S04]  /*28240*/  MOV R3, 0x0 ;  /* 0x0000000000037802 */ /* 0x002fc80000000f00 */
[----:B--2---:R-:W-:Y:S05]  /*28250*/  RET.REL.NODEC R2 `(_ZN7cutlass13device_kernelIN5flash19enable_sm80_to_sm89INS1_16FlashAttnFwdSm80INS1_25CollectiveMainloopFwdSm80ILi8ELi1ELb0EN4cute5tupleIJNS5_1CILi128EEENS7_ILi48EEENS7_ILi256EEEEEELi256ENS_10bfloat16_tEfNS_4arch4Sm80ELb0ELb1ELb1ELb1ELb1ELb1ELb1ELb0EEENS1_21CollectiveEpilogueFwdINS6_IJS8_SA_S9_EEENS6_IJNS7_ILi1EEESI_SI_EEESC_SE_Li256ELb1ELb1ELb0ELb0EEENS1_19SingleTileSchedulerILb1ELb0ELb1ELi128EEEEEEEEEvNT_6ParamsE) ;  /* 0xfffd7da002007950 */ /* 0x004fea0003c3ffff */
.L_x_1453:
        /* <DEDUP_REMOVED lines=10> */
.L_x_3646:


//--------------------- .text._ZN7cutlass13device_kernelIN5flash19enable_sm80_to_sm89INS1_16FlashAttnFwdSm80INS1_25CollectiveMainloopFwdSm80ILi8ELi1ELb0EN4cute5tupleIJNS5_1CILi128EEENS7_ILi96EEENS7_ILi256EEEEEELi256ENS_10bfloat16_tEfNS_4arch4Sm80ELb1ELb0ELb1ELb0ELb1ELb0ELb1ELb0EEENS1_21CollectiveEpilogueFwdINS6_IJS8_SA_S9_EEENS6_IJNS7_ILi1EEESI_SI_EEESC_SE_Li256ELb0ELb1ELb0ELb0EEENS1_30DynamicPersistentTileSchedulerILi256ELi256ELb0ELb1ELb0EEEEEEEEEvNT_6ParamsE --------------------------
	.section	.text._ZN7cutlass13device_kernelIN5flash19enable_sm80_to_sm89INS1_16FlashAttnFwdSm80INS1_25CollectiveMainloopFwdSm80ILi8ELi1ELb0EN4cute5tupleIJNS5_1CILi128EEENS7_ILi96EEENS7_ILi256EEEEEELi256ENS_10bfloat16_tEfNS_4arch4Sm80ELb1ELb0ELb1ELb0ELb1ELb0ELb1ELb0EEENS1_21CollectiveEpilogueFwdINS6_IJS8_SA_S9_EEENS6_IJNS7_ILi1EEESI_SI_EEESC_SE_Li256ELb0ELb1ELb0ELb0EEENS1_30DynamicPersistentTileSchedulerILi256ELi256ELb0ELb1ELb0EEEEEEEEEvNT_6ParamsE,"ax",@progbits
	.sectioninfo	@"SHI_REGISTERS=255"
	.align	128
.text._ZN7cutlass13device_kernelIN5flash19enable_sm80_to_sm89INS1_16FlashAttnFwdSm80INS1_25CollectiveMainloopFwdSm80ILi8ELi1ELb0EN4cute5tupleIJNS5_1CILi128EEENS7_ILi96EEENS7_ILi256EEEEEELi256ENS_10bfloat16_tEfNS_4arch4Sm80ELb1ELb0ELb1ELb0ELb1ELb0ELb1ELb0EEENS1_21CollectiveEpilogueFwdINS6_IJS8_SA_S9_EEENS6_IJNS7_ILi1EEESI_SI_EEESC_SE_Li256ELb0ELb1ELb0ELb0EEENS1_30DynamicPersistentTileSchedulerILi256ELi256ELb0ELb1ELb0EEEEEEEEEvNT_6ParamsE:
        .type           _ZN7cutlass13device_kernelIN5flash19enable_sm80_to_sm89INS1_16FlashAttnFwdSm80INS1_25CollectiveMainloopFwdSm80ILi8ELi1ELb0EN4cute5tupleIJNS5_1CILi128EEENS7_ILi96EEENS7_ILi256EEEEEELi256ENS_10bfloat16_tEfNS_4arch4Sm80ELb1ELb0ELb1ELb0ELb1ELb0ELb1ELb0EEENS1_21CollectiveEpilogueFwdINS6_IJS8_SA_S9_EEENS6_IJNS7_ILi1EEESI_SI_EEESC_SE_Li256ELb0ELb1ELb0ELb0EEENS1_30DynamicPersistentTileSchedulerILi256ELi256ELb0ELb1ELb0EEEEEEEEEvNT_6ParamsE,@function
        .size           _ZN7cutlass13device_kernelIN5flash19enable_sm80_to_sm89INS1_16FlashAttnFwdSm80INS1_25CollectiveMainloopFwdSm80ILi8ELi1ELb0EN4cute5tupleIJNS5_1CILi128EEENS7_ILi96EEENS7_ILi256EEEEEELi256ENS_10bfloat16_tEfNS_4arch4Sm80ELb1ELb0ELb1ELb0ELb1ELb0ELb1ELb0EEENS1_21CollectiveEpilogueFwdINS6_IJS8_SA_S9_EEENS6_IJNS7_ILi1EEESI_SI_EEESC_SE_Li256ELb0ELb1ELb0ELb0EEENS1_30DynamicPersistentTileSchedulerILi256ELi256ELb0ELb1ELb0EEEEEEEEEvNT_6ParamsE,(.L_x_3650 - _ZN7cutlass13device_kernelIN5flash19enable_sm80_to_sm89INS1_16FlashAttnFwdSm80INS1_25CollectiveMainloopFwdSm80ILi8ELi1ELb0EN4cute5tupleIJNS5_1CILi128EEENS7_ILi96EEENS7_ILi256EEEEEELi256ENS_10bfloat16_tEfNS_4arch4Sm80ELb1ELb0ELb1ELb0ELb1ELb0ELb1ELb0EEENS1_21CollectiveEpilogueFwdINS6_IJS8_SA_S9_EEENS6_IJNS7_ILi1EEESI_SI_EEESC_SE_Li256ELb0ELb1ELb0ELb0EEENS1_30DynamicPersistentTileSchedulerILi256ELi256ELb0ELb1ELb0EEEEEEEEEvNT_6ParamsE)
        .other          _ZN7cutlass13device_kernelIN5flash19enable_sm80_to_sm89INS1_16FlashAttnFwdSm80INS1_25CollectiveMainloopFwdSm80ILi8ELi1ELb0EN4cute5tupleIJNS5_1CILi128EEENS7_ILi96EEENS7_ILi256EEEEEELi256ENS_10bfloat16_tEfNS_4arch4Sm80ELb1ELb0ELb1ELb0ELb1ELb0ELb1ELb0EEENS1_21CollectiveEpilogueFwdINS6_IJS8_SA_S9_EEENS6_IJNS7_ILi1EEESI_SI_EEESC_SE_Li256ELb0ELb1ELb0ELb0EEENS1_30DynamicPersistentTileSchedulerILi256ELi256ELb0ELb1ELb0EEEEEEEEEvNT_6ParamsE,@"STO_CUDA_ENTRY STV_DEFAULT"
_ZN7cutlass13device_kernelIN5flash19enable_sm80_to_sm89INS1_16FlashAttnFwdSm80INS1_25CollectiveMainloopFwdSm80ILi8ELi1ELb0EN4cute5tupleIJNS5_1CILi128EEENS7_ILi96EEENS7_ILi256EEEEEELi256ENS_10bfloat16_tEfNS_4arch4Sm80ELb1ELb0ELb1ELb0ELb1ELb0ELb1ELb0EEENS1_21CollectiveEpilogueFwdINS6_IJS8_SA_S9_EEENS6_IJNS7_ILi1EEESI_SI_EEESC_SE_Li256ELb0ELb1ELb0ELb0EEENS1_30DynamicPersistentTileSchedulerILi256ELi256ELb0ELb1ELb0EEEEEEEEEvNT_6ParamsE:
        /* <DEDUP_REMOVED lines=13> */
[----:B------:R-:W-:Y:S01]  /*00d0*/  ULDC.64 UR6, c[0x0][0x118] ;  /* 0x0000460000067ab9 */ /* 0x000fe20000000a00 */
[----:B------:R-:W-:Y:S01]  /*00e0*/  IMAD.MOV.U32 R233, RZ, RZ, 0x40 ;  /* 0x00000040ffe97424 */ /* 0x000fe200078e00ff */
[CC--:B------:R-:W-:Y:S02]  /*00f0*/  LEA.HI R2, R13.reuse, R19.reuse, RZ, 0x4 ;  /* 0x000000130d027211 */ /* 0x0c0fe400078f20ff */
[----:B------:R-:W-:Y:S02]  /*0100*/  LEA.HI R8, R13, R19, RZ, 0x3 ;  /* 0x000000130d087211 */ /* 0x000fe400078f18ff */
[----:B------:R-:W-:Y:S02]  /*0110*/  SHF.R.S32.HI R3, RZ, 0x4, R2 ;  /* 0x00000004ff037819 */ /* 0x000fe40000011402 */
[----:B------:R-:W-:-:S02]  /*0120*/  SHF.R.S32.HI R18, RZ, 0x3, R8 ;  /* 0x00000003ff127819 */ /* 0x000fc40000011408 */
[----:B------:R-:W-:Y:S02]  /*0130*/  LEA.HI R0, R2, R3, RZ, 0x1 ;  /* 0x0000000302007211 */ /* 0x000fe400078f08ff */
[----:B------:R-:W-:Y:S01]  /*0140*/  LOP3.LUT R4, R8, 0xfffffff8, RZ, 0xc0, !PT ;  /* 0xfffffff808047812 */ /* 0x000fe200078ec0ff */
[----:B------:R-:W-:Y:S01]  /*0150*/  IMAD.SHL.U32 R5, R18, 0x40, RZ ;  /* 0x0000004012057824 */ /* 0x000fe200078e00ff */
[----:B------:R-:W-:Y:S02]  /*0160*/  LOP3.LUT R0, R0, 0xfffffffe, RZ, 0xc0, !PT ;  /* 0xfffffffe00007812 */ /* 0x000fe400078ec0ff */
[-C--:B------:R-:W-:Y:S01]  /*0170*/  LEA.HI R10, R13, R19.reuse, RZ, 0x2 ;  /* 0x000000130d0a7211 */ /* 0x080fe200078f10ff */
[----:B------:R-:W-:Y:S01]  /*0180*/  IMAD.IADD R17, R19, 0x1, -R4 ;  /* 0x0000000113117824 */ /* 0x000fe200078e0a04 */
[----:B------:R-:W-:Y:S01]  /*0190*/  LEA.HI R9, R13, R19, RZ, 0x5 ;  /* 0x000000130d097211 */ /* 0x000fe200078f28ff */
[----:B------:R-:W-:Y:S01]  /*01a0*/  IMAD.IADD R12, R3, 0x1, -R0 ;  /* 0x00000001030c7824 */ /* 0x000fe200078e0a00 */
[----:B------:R-:W-:Y:S01]  /*01b0*/  LOP3.LUT R0, R2, 0xfffffff0, RZ, 0xc0, !PT ;  /* 0xfffffff002007812 */ /* 0x000fe200078ec0ff */
[----:B------:R-:W-:Y:S01]  /*01c0*/  IMAD.SHL.U32 R245, R17, 0x8, RZ ;  /* 0x0000000811f57824 */ /* 0x000fe200078e00ff */
[----:B------:R-:W-:-:S02]  /*01d0*/  SHF.R.S32.HI R7, RZ, 0x2, R10 ;  /* 0x00000002ff077819 */ /* 0x000fc4000001140a */
[----:B------:R-:W-:Y:S01]  /*01e0*/  SHF.R.S32.HI R3, RZ, 0x1f, R10 ;  /* 0x0000001fff037819 */ /* 0x000fe2000001140a */
[----:B------:R-:W-:Y:S01]  /*01f0*/  IMAD.IADD R2, R19, 0x1, -R0 ;  /* 0x0000000113027824 */ /* 0x000fe200078e0a00 */
[----:B------:R-:W-:Y:S01]  /*0200*/  LOP3.LUT R0, R5, 0x1c0, RZ, 0xc0, !PT ;  /* 0x000001c005007812 */ /* 0x000fe200078ec0ff */
[----:B------:R-:W-:Y:S01]  /*0210*/  IMAD.SHL.U32 R5, R17, 0x40, RZ ;  /* 0x0000004011057824 */ /* 0x000fe200078e00ff */
[----:B------:R-:W-:Y:S02]  /*0220*/  LEA.HI R3, R3, R7, RZ, 0x3 ;  /* 0x0000000703037211 */ /* 0x000fe400078f18ff */
[----:B------:R-:W-:Y:S02]  /*0230*/  SHF.R.U32.HI R4, RZ, 0x3, R0 ;  /* 0x00000003ff047819 */ /* 0x000fe40000011600 */
[----:B------:R-:W-:Y:S02]  /*0240*/  LOP3.LUT R0, R0, 0x38, R245, 0xf8, !PT ;  /* 0x0000003800007812 */ /* 0x000fe400078ef8f5 */
[----:B------:R-:W-:-:S02]  /*0250*/  SHF.R.S32.HI R6, RZ, 0x1f, R2 ;  /* 0x0000001fff067819 */ /* 0x000fc40000011402 */
[----:B------:R-:W-:Y:S02]  /*0260*/  LOP3.LUT R3, R3, 0xfffffff8, RZ, 0xc0, !PT ;  /* 0xfffffff803037812 */ /* 0x000fe400078ec0ff */
[----:B------:R-:W-:Y:S02]  /*0270*/  LOP3.LUT R11, R0, R4, RZ, 0x3c, !PT ;  /* 0x00000004000b7212 */ /* 0x000fe400078e3cff */
[----:B------:R-:W-:Y:S01]  /*0280*/  LOP3.LUT R0, R5, 0x1c0, RZ, 0xc0, !PT ;  /* 0x000001c005007812 */ /* 0x000fe200078ec0ff */
[----:B------:R-:W-:Y:S01]  /*0290*/  IMAD.IADD R7, R7, 0x1, -R3 ;  /* 0x0000000107077824 */ /* 0x000fe200078e0a03 */
[----:B------:R-:W-:Y:S02]  /*02a0*/  LEA.HI R231, R6, R2, RZ, 0x3 ;  /* 0x0000000206e77211 */ /* 0x000fe400078f18ff */
[----:B------:R-:W-:Y:S02]  /*02b0*/  LOP3.LUT R6, R0, 0x8, R8, 0xf8, !PT ;  /* 0x0000000800067812 */ /* 0x000fe400078ef808 */
[----:B------:R-:W-:-:S02]  /*02c0*/  SHF.R.U32.HI R4, RZ, 0x3, R0 ;  /* 0x00000003ff047819 */ /* 0x000fc40000011600 */
[C---:B------:R-:W-:Y:S01]  /*02d0*/  LOP3.LUT R5, R231.reuse, 0xfffffff8, RZ, 0xc0, !PT ;  /* 0xfffffff8e7057812 */ /* 0x040fe200078ec0ff */
[----:B------:R-:W-:Y:S01]  /*02e0*/  IMAD.SHL.U32 R231, R231, 0x40, RZ ;  /* 0x00000040e7e77824 */ /* 0x000fe200078e00ff */
[----:B------:R-:W-:Y:S02]  /*02f0*/  LOP3.LUT R0, R9, 0xffffffe0, RZ, 0xc0, !PT ;  /* 0xffffffe009007812 */ /* 0x000fe400078ec0ff */
[----:B------:R-:W-:Y:S01]  /*0300*/  LOP3.LUT R3, R7, 0x1, RZ, 0xc0, !PT ;  /* 0x0000000107037812 */ /* 0x000fe200078ec0ff */
[----:B------:R-:W-:Y:S01]  /*0310*/  IMAD.IADD R8, R2, 0x1, -R5 ;  /* 0x0000000102087824 */ /* 0x000fe200078e0a05 */
[--C-:B------:R-:W-:Y:S01]  /*0320*/  SHF.R.S32.HI R239, RZ, 0x5, R9.reuse ;  /* 0x00000005ffef7819 */ /* 0x100fe20000011409 */
[----:B------:R-:W-:Y:S01]  /*0330*/  IMAD.IADD R16, R19, 0x1, -R0 ;  /* 0x0000000113107824 */ /* 0x000fe200078e0a00 */
[----:B------:R-:W-:Y:S02]  /*0340*/  SHF.R.S32.HI R2, RZ, 0x1f, R9 ;  /* 0x0000001fff027819 */ /* 0x000fe40000011409 */
[----:B------:R-:W-:-:S02]  /*0350*/  ISETP.NE.U32.AND P0, PT, R3, 0x1, PT ;  /* 0x000000010300780c */ /* 0x000fc40003f05070 */
[----:B------:R-:W-:Y:S02]  /*0360*/  LOP3.LUT R3, R10, 0xfffffffc, RZ, 0xc0, !PT ;  /* 0xfffffffc0a037812 */ /* 0x000fe400078ec0ff */
[----:B------:R-:W-:Y:S01]  /*0370*/  LEA.HI R0, R2, R239, RZ, 0x3 ;  /* 0x000000ef02007211 */ /* 0x000fe200078f18ff */
[----:B------:R-:W-:Y:S01]  /*0380*/  IMAD.SHL.U32 R2, R8, 0x40, RZ ;  /* 0x0000004008027824 */ /* 0x000fe200078e00ff */
[----:B------:R-:W-:Y:S02]  /*0390*/  SHF.R.S32.HI R10, RZ, 0x1f, R16 ;  /* 0x0000001fff0a7819 */ /* 0x000fe40000011410 */
[----:B------:R-:W-:Y:S01]  /*03a0*/  LOP3.LUT R228, R6, R4, RZ, 0x3c, !PT ;  /* 0x0000000406e47212 */ /* 0x000fe200078e3cff */
[----:B------:R-:W-:Y:S01]  /*03b0*/  IMAD.SHL.U32 R6, R12, 0x8, RZ ;  /* 0x000000080c067824 */ /* 0x000fe200078e00ff */
[----:B------:R-:W-:Y:S01]  /*03c0*/  LOP3.LUT R4, R0, 0xffffff8, RZ, 0xc0, !PT ;  /* 0x0ffffff800047812 */ /* 0x000fe200078ec0ff */
[----:B------:R-:W-:Y:S01]  /*03d0*/  IMAD.IADD R0, R19, 0x1, -R3 ;  /* 0x0000000113007824 */ /* 0x000fe200078e0a03 */
[----:B------:R-:W-:Y:S01]  /*03e0*/  LEA.HI R10, R10, R16, RZ, 0x2 ;  /* 0x000000100a0a7211 */ /* 0x000fe200078f10ff */
[----:B------:R-:W-:Y:S01]  /*03f0*/  IMAD R228, R12, 0x200, R228 ;  /* 0x000002000ce47824 */ /* 0x000fe200078e02e4 */
[----:B------:R-:W-:Y:S01]  /*0400*/  LOP3.LUT R2, R2, 0x1c0, RZ, 0xc0, !PT ;  /* 0x000001c002027812 */ /* 0x000fe200078ec0ff */
[C---:B------:R-:W-:Y:S01]  /*0410*/  IMAD.IADD R4, R239.reuse, 0x1, -R4 ;  /* 0x00000001ef047824 */ /* 0x040fe200078e0a04 */
[----:B------:R-:W-:Y:S01]  /*0420*/  SHF.R.S32.HI R3, RZ, 0x2, R10 ;  /* 0x00000002ff037819 */ /* 0x000fe2000001140a */
[----:B------:R-:W-:Y:S01]  /*0430*/  IMAD.SHL.U32 R239, R239, 0x400, RZ ;  /* 0x00000400efef7824 */ /* 0x000fe200078e00ff */
[----:B------:R-:W-:-:S02]  /*0440*/  LOP3.LUT R6, R2, 0x8, R6, 0xf8, !PT ;  /* 0x0000000802067812 */ /* 0x000fc400078ef806 */
[----:B------:R-:W-:Y:S01]  /*0450*/  SHF.R.U32.HI R5, RZ, 0x3, R2 ;  /* 0x00000003ff057819 */ /* 0x000fe20000011602 */
[----:B------:R-:W-:Y:S01]  /*0460*/  IMAD R15, R4, 0x10, R3 ;  /* 0x00000010040f7824 */ /* 0x000fe200078e0203 */
[----:B------:R-:W-:Y:S01]  /*0470*/  LEA.HI R2, R0, R0, RZ, 0x1 ;  /* 0x0000000000027211 */ /* 0x000fe200078f08ff */
[----:B------:R-:W-:Y:S01]  /*0480*/  IMAD.SHL.U32 R3, R7, 0x40, RZ ;  /* 0x0000004007037824 */ /* 0x000fe200078e00ff */
[----:B------:R-:W-:Y:S02]  /*0490*/  LOP3.LUT R5, R6, R5, RZ, 0x3c, !PT ;  /* 0x0000000506057212 */ /* 0x000fe400078e3cff */
[----:B------:R-:W-:Y:S01]  /*04a0*/  LOP3.LUT R2, R2, 0x1ffffffe, RZ, 0xc0, !PT ;  /* 0x1ffffffe02027812 */ /* 0x000fe200078ec0ff */
[----:B------:R-:W-:Y:S01]  /*04b0*/  STL [R1+0x7c], R15 ;  /* 0x00007c0f01007387 */ /* 0x000fe20000100800 */
[----:B------:R-:W-:Y:S02]  /*04c0*/  LOP3.LUT R3, R3, 0x1c0, RZ, 0xc0, !PT ;  /* 0x000001c003037812 */ /* 0x000fe400078ec0ff */
[----:B------:R-:W-:Y:S01]  /*04d0*/  LOP3.LUT R231, R231, 0xfffffe00, RZ, 0xc0, !PT ;  /* 0xfffffe00e7e77812 */ /* 0x000fe200078ec0ff */
[C---:B------:R-:W-:Y:S01]  /*04e0*/  IMAD.IADD R6, R0.reuse, 0x1, -R2 ;  /* 0x0000000100067824 */ /* 0x040fe200078e0a02 */
[----:B------:R-:W-:Y:S01]  /*04f0*/  STL [R1+0x54], R14 ;  /* 0x0000540e01007387 */ /* 0x000fe20000100800 */
[----:B------:R-:W-:Y:S01]  /*0500*/  IMAD R2, R0, 0x2, R239 ;  /* 0x0000000200027824 */ /* 0x000fe200078e02ef */
[----:B------:R-:W-:-:S02]  /*0510*/  LEA.HI R0, R3, R3, RZ, 0x1d ;  /* 0x0000000303007211 */ /* 0x000fc400078fe8ff */
[CC--:B------:R-:W-:Y:S02]  /*0520*/  IADD3 R239, R5.reuse, R231.reuse, R239 ;  /* 0x000000e705ef7210 */ /* 0x0c0fe40007ffe0ef */
[----:B------:R-:W-:Y:S01]  /*0530*/  LOP3.LUT R231, R5, R231, RZ, 0xfc, !PT ;  /* 0x000000e705e77212 */ /* 0x000fe200078efcff */
[----:B------:R-:W-:Y:S01]  /*0540*/  IMAD.IADD R4, R2, 0x1, R0 ;  /* 0x0000000102047824 */ /* 0x000fe200078e0200 */
[----:B------:R-:W-:Y:S02]  /*0550*/  LEA.HI R0, R13, R19, RZ, 0x7 ;  /* 0x000000130d007211 */ /* 0x000fe400078f38ff */
[----:B------:R-:W-:Y:S02]  /*0560*/  IADD3 R5, R245, 0x40, RZ ;  /* 0x00000040f5057810 */ /* 0x000fe40007ffe0ff */
[----:B------:R-:W-:Y:S01]  /*0570*/  SHF.R.S32.HI R2, RZ, 0x7, R0 ;  /* 0x00000007ff027819 */ /* 0x000fe20000011400 */
[----:B------:R-:W-:Y:S01]  /*0580*/  IMAD R0, R17, 0x20, R18 ;  /* 0x0000002011007824 */ /* 0x000fe200078e0212 */
[----:B------:R-:W-:-:S02]  /*0590*/  IADD3 R3, R245, 0x80, RZ ;  /* 0x00000080f5037810 */ /* 0x000fc40007ffe0ff */
[----:B------:R-:W-:Y:S02]  /*05a0*/  R2P PR, R7, 0x6 ;  /* 0x0000000607007804 */ /* 0x000fe40000000000 */
[----:B------:R1:W-:Y:S01]  /*05b0*/  STL [R1+0x10], R0 ;  /* 0x0000100001007387 */ /* 0x0003e20000100800 */
[----:B------:R-:W-:Y:S02]  /*05c0*/  IADD3 R2, R245, 0xc0, RZ ;  /* 0x000000c0f5027810 */ /* 0x000fe40007ffe0ff */
[----:B------:R-:W-:Y:S02]  /*05d0*/  SHF.R.S32.HI R7, RZ, 0x1f, R245 ;  /* 0x0000001fff077819 */ /* 0x000fe400000114f5 */
[----:B------:R-:W-:Y:S02]  /*05e0*/  SHF.R.S32.HI R7, RZ, 0x1f, R5 ;  /* 0x0000001fff077819 */ /* 0x000fe40000011405 */
[----:B------:R-:W-:Y:S02]  /*05f0*/  SHF.R.S32.HI R5, RZ, 0x1f, R3 ;  /* 0x0000001fff057819 */ /* 0x000fe40000011403 */
[----:B------:R-:W-:-:S02]  /*0600*/  SHF.R.S32.HI R3, RZ, 0x1f, R2 ;  /* 0x0000001fff037819 */ /* 0x000fc40000011402 */
[----:B------:R-:W-:Y:S02]  /*0610*/  SEL R2, R232, 0xffffffe0, !P1 ;  /* 0xffffffe0e8027807 */ /* 0x000fe40004800000 */
[----:B------:R-:W-:Y:S02]  /*0620*/  LEA R5, R4, 0x80, 0x1 ;  /* 0x0000008004057811 */ /* 0x000fe400078e08ff */
[----:B------:R-:W-:Y:S02]  /*0630*/  SEL R3, R233, 0xffffffc0, !P2 ;  /* 0xffffffc0e9037807 */ /* 0x000fe40005000000 */
[C---:B------:R-:W-:Y:S02]  /*0640*/  IADD3 R4, R5.reuse, -0x10, RZ ;  /* 0xfffffff005047810 */ /* 0x040fe40007ffe0ff */
[----:B------:R-:W-:Y:S02]  /*0650*/  @P0 IADD3 R4, R5, 0x10, RZ ;  /* 0x0000001005040810 */ /* 0x000fe40007ffe0ff */
[----:B------:R-:W-:-:S02]  /*0660*/  LEA.HI R9, R13, R19, RZ, 0x6 ;  /* 0x000000130d097211 */ /* 0x000fc400078f30ff */
[----:B------:R-:W-:Y:S02]  /*0670*/  LOP3.LUT P4, RZ, R8, 0x2, RZ, 0xc0, !PT ;  /* 0x0000000208ff7812 */ /* 0x000fe4000788c0ff */
[----:B-1----:R-:W-:Y:S01]  /*0680*/  LOP3.LUT R0, R10, 0x7ffffffc, RZ, 0xc0, !PT ;  /* 0x7ffffffc0a007812 */ /* 0x002fe200078ec0ff */
[----:B------:R-:W-:Y:S01]  /*0690*/  IMAD.SHL.U32 R9, R9, 0x8, RZ ;  /* 0x0000000809097824 */ /* 0x000fe200078e00ff */
[----:B------:R-:W-:Y:S02]  /*06a0*/  LOP3.LUT P3, RZ, R8, 0x4, RZ, 0xc0, !PT ;  /* 0x0000000408ff7812 */ /* 0x000fe4000786c0ff */
[----:B------:R-:W-:Y:S01]  /*06b0*/  SEL R232, R232, 0xffffffe0, !P4 ;  /* 0xffffffe0e8e87807 */ /* 0x000fe20006000000 */
[----:B------:R-:W-:Y:S01]  /*06c0*/  IMAD.IADD R0, R16, 0x1, -R0 ;  /* 0x0000000110007824 */ /* 0x000fe200078e0a00 */
[----:B------:R-:W-:Y:S02]  /*06d0*/  LEA R239, R239, 0x18100, 0x1 ;  /* 0x00018100efef7811 */ /* 0x000fe400078e08ff */
[----:B------:R-:W-:Y:S01]  /*06e0*/  LEA R231, R231, 0x100, 0x1 ;  /* 0x00000100e7e77811 */ /* 0x000fe200078e08ff */
[----:B------:R-:W-:Y:S01]  /*06f0*/  IMAD.SHL.U32 R7, R0, 0x2, RZ ;  /* 0x0000000200077824 */ /* 0x000fe200078e00ff */
[----:B------:R-:W-:Y:S01]  /*0700*/  SEL R233, R233, 0xffffffc0, !P3 ;  /* 0xffffffc0e9e97807 */ /* 0x000fe20005800000 */
[----:B------:R-:W-:Y:S01]  /*0710*/  IMAD R0, R6, 0x8, R15 ;  /* 0x0000000806007824 */ /* 0x000fe200078e020f */
[----:B------:R-:W-:Y:S01]  /*0720*/  LOP3.LUT R9, R11, 0x7ffffe00, R9, 0xf8, !PT ;  /* 0x7ffffe000b097812 */ /* 0x000fe200078ef809 */
[----:B------:R-:W-:Y:S01]  /*0730*/  IMAD.IADD R6, R5, 0x1, R3 ;  /* 0x0000000105067824 */ /* 0x000fe200078e0203 */
[----:B------:R-:W-:Y:S01]  /*0740*/  STL [R1+0x50], R7 ;  /* 0x0000500701007387 */ /* 0x000fe20000100800 */
[C---:B------:R-:W-:Y:S01]  /*0750*/  IMAD.IADD R240, R239.reuse, 0x1, R232 ;  /* 0x00000001eff07824 */ /* 0x040fe200078e02e8 */
[----:B------:R-:W-:Y:S01]  /*0760*/  LEA R228, R228, 0xc100, 0x1 ;  /* 0x0000c100e4e47811 */ /* 0x000fe200078e08ff */
[----:B------:R-:W-:Y:S01]  /*0770*/  IMAD.IADD R232, R232, 0x1, R231 ;  /* 0x00000001e8e87824 */ /* 0x000fe200078e02e7 */
[----:B------:R1:W-:Y:S01]  /*0780*/  STL [R1+0x4c], R0 ;  /* 0x00004c0001007387 */ /* 0x0003e20000100800 */
[----:B------:R-:W-:-:S02]  /*0790*/  IMAD.IADD R242, R239, 0x1, R233 ;  /* 0x00000001eff27824 */ /* 0x000fc400078e02e9 */
[----:B------:R-:W-:Y:S01]  /*07a0*/  IMAD.IADD R234, R233, 0x1, R231 ;  /* 0x00000001e9ea7824 */ /* 0x000fe200078e02e7 */
[----:B------:R-:W-:Y:S01]  /*07b0*/  STL [R1+0x58], R5 ;  /* 0x0000580501007387 */ /* 0x000fe20000100800 */
[----:B------:R-:W-:Y:S02]  /*07c0*/  IMAD.IADD R241, R240, 0x1, R233 ;  /* 0x00000001f0f17824 */ /* 0x000fe400078e02e9 */
[----:B------:R-:W-:Y:S02]  /*07d0*/  IMAD.SHL.U32 R243, R9, 0x2, RZ ;  /* 0x0000000209f37824 */ /* 0x000fe400078e00ff */
[----:B------:R-:W-:Y:S02]  /*07e0*/  IMAD.IADD R233, R233, 0x1, R232 ;  /* 0x00000001e9e97824 */ /* 0x000fe400078e02e8 */
[----:B-1----:R-:W-:-:S05]  /*07f0*/  IMAD.IADD R0, R5, 0x1, R2 ;  /* 0x0000000105007824 */ /* 0x002fca00078e0202 */
[----:B------:R1:W-:Y:S04]  /*0800*/  STL [R1+0x64], R0 ;  /* 0x0000640001007387 */ /* 0x0003e80000100800 */
[----:B------:R-:W-:Y:S01]  /*0810*/  STL [R1+0x74], R6 ;  /* 0x0000740601007387 */ /* 0x000fe20000100800 */
[----:B-1----:R-:W-:-:S05]  /*0820*/  IMAD.IADD R0, R0, 0x1, R3 ;  /* 0x0000000100007824 */ /* 0x002fca00078e0203 */
[----:B------:R1:W-:Y:S04]  /*0830*/  STL [R1+0x70], R0 ;  /* 0x0000700001007387 */ /* 0x0003e80000100800 */
[----:B------:R-:W-:Y:S01]  /*0840*/  STL [R1+0x5c], R4 ;  /* 0x00005c0401007387 */ /* 0x000fe20000100800 */
[--C-:B-1----:R-:W-:Y:S02]  /*0850*/  IMAD.IADD R0, R2, 0x1, R4.reuse ;  /* 0x0000000102007824 */ /* 0x102fe400078e0204 */
[----:B------:R-:W-:-:S05]  /*0860*/  IMAD.IADD R2, R3, 0x1, R4 ;  /* 0x0000000103027824 */ /* 0x000fca00078e0204 */
[----:B------:R-:W-:Y:S04]  /*0870*/  STL [R1+0x6c], R2 ;  /* 0x00006c0201007387 */ /* 0x000fe80000100800 */
[----:B------:R1:W-:Y:S02]  /*0880*/  STL [R1+0x60], R0 ;  /* 0x0000600001007387 */ /* 0x0003e40000100800 */
[----:B-1----:R-:W-:-:S05]  /*0890*/  IMAD.IADD R0, R0, 0x1, R3 ;  /* 0x0000000100007824 */ /* 0x002fca00078e0203 */
[----:B------:R1:W-:Y:S02]  /*08a0*/  STL [R1+0x68], R0 ;  /* 0x0000680001007387 */ /* 0x0003e40000100800 */
.L_x_1527:
[----:B------:R-:W2:Y:S01]  /*08b0*/  LDL R4, [R1+0x54] ;  /* 0x0000540001047983 */ /* 0x000ea20000100800 */
[----:B-1----:R-:W-:Y:S01]  /*08c0*/  IMAD.MOV.U32 R0, RZ, RZ, c[0x0][0x560] ;  /* 0x00015800ff007624 */ /* 0x002fe200078e00ff */
        /* <DEDUP_REMOVED lines=17> */
.L_x_1455:
[----:B------:R-:W-:-:S04]  /*09e0*/  MOV R0, c[0x0][0x554] ;  /* 0x0001550000007a02 */ /* 0x000fc80000000f00 */
[----:B------:R-:W-:Y:S02]  /*09f0*/  ISETP.NE.AND P0, PT, R0, 0x1, PT ;  /* 0x000000010000780c */ /* 0x000fe40003f05270 */
[----:B------:R-:W-:-:S11]  /*0a00*/  MOV R0, R2 ;  /* 0x0000000200007202 */ /* 0x000fd60000000f00 */
[----:B------:R-:W-:-:S05]  /*0a10*/  @P0 IMAD.HI.U32 R4, R2, c[0x0][0x558], RZ ;  /* 0x0001560002040a27 */ /* 0x000fca00078e00ff */
[----:B------:R-:W-:-:S05]  /*0a20*/  @P0 SHF.R.U32.HI R0, RZ, c[0x0][0x55c], R4 ;  /* 0x00015700ff000a19 */ /* 0x000fca0000011604 */
[----:B------:R-:W-:Y:S02]  /*0a30*/  IMAD R4, R0, c[0x0][0x554], RZ ;  /* 0x0001550000047a24 */ /* 0x000fe400078e02ff */
.L_x_1456:
[----:B------:R-:W-:Y:S05]  /*0a40*/  BSYNC B0 ;  /* 0x0000000000007941 */ /* 0x000fea0003800000 */
.L_x_1454:
        /* <DEDUP_REMOVED lines=13> */
[----:B------:R-:W-:Y:S04]  /*0b20*/  STL [R1+0x44], R12 ;  /* 0x0000440c01007387 */ /* 0x000fe80000100800 */
[----:B------:R1:W2:Y:S01]  /*0b30*/  @P0 LDG.E R6, [R2.64] ;  /* 0x0000000602060981 */ /* 0x0002a2000c1e1900 */
[----:B------:R-:W-:Y:S01]  /*0b40*/  IMAD.MOV.U32 R4, RZ, RZ, c[0x0][0x2c4] ;  /* 0x0000b100ff047624 */ /* 0x000fe200078e00ff */
[----:B------:R-:W-:Y:S01]  /*0b50*/  IADD3 R0, R0, c[0x0][0x53c], RZ ;  /* 0x00014f0000007a10 */ /* 0x000fe20007ffe0ff */
[----:B------:R-:W-:Y:S01]  /*0b60*/  CS2R R130, SRZ ;  /* 0x0000000000827805 */ /* 0x000fe2000001ff00 */
[----:B------:R-:W-:Y:S01]  /*0b70*/  CS2R R128, SRZ ;  /* 0x0000000000807805 */ /* 0x000fe2000001ff00 */
[----:B------:R-:W-:Y:S01]  /*0b80*/  CS2R R126, SRZ ;  /* 0x00000000007e7805 */ /* 0x000fe2000001ff00 */
[----:B------:R-:W-:Y:S01]  /*0b90*/  ISETP.NE.AND P2, PT, R4, 0x1, PT ;  /* 0x000000010400780c */ /* 0x000fe20003f45270 */
[----:B------:R-:W-:Y:S01]  /*0ba0*/  IMAD.MOV.U32 R4, RZ, RZ, c[0x0][0x168] ;  /* 0x00005a00ff047624 */ /* 0x000fe200078e00ff */
[----:B------:R-:W-:Y:S01]  /*0bb0*/  SHF.L.U32 R55, R0, 0x7, RZ ;  /* 0x0000000700377819 */ /* 0x000fe200000006ff */
[----:B------:R-:W-:Y:S01]  /*0bc0*/  CS2R R124, SRZ ;  /* 0x00000000007c7805 */ /* 0x000fe2000001ff00 */
[----:B------:R-:W-:Y:S01]  /*0bd0*/  IMAD.MOV.U32 R122, RZ, RZ, RZ ;  /* 0x000000ffff7a7224 */ /* 0x000fe200078e00ff */
[----:B------:R-:W-:Y:S01]  /*0be0*/  CS2R R120, SRZ ;  /* 0x0000000000787805 */ /* 0x000fe2000001ff00 */
[----:B------:R-:W-:Y:S01]  /*0bf0*/  IADD3 R0, R55, 0x7f, RZ ;  /* 0x0000007f37007810 */ /* 0x000fe20007ffe0ff */
[----:B------:R-:W-:Y:S01]  /*0c00*/  STL [R1+0x40], R55 ;  /* 0x0000403701007387 */ /* 0x000fe20000100800 */
[----:B------:R-:W-:Y:S01]  /*0c10*/  IADD3 R4, -R4, 0x60, RZ ;  /* 0x0000006004047810 */ /* 0x000fe20007ffe1ff */
[----:B------:R-:W-:Y:S01]  /*0c20*/  CS2R R116, SRZ ;  /* 0x0000000000747805 */ /* 0x000fe2000001ff00 */
[----:B------:R-:W-:Y:S01]  /*0c30*/  MOV R118, RZ ;  /* 0x000000ff00767202 */ /* 0x000fe20000000f00 */
[----:B------:R-:W-:Y:S01]  /*0c40*/  CS2R R8, SRZ ;  /* 0x0000000000087805 */ /* 0x000fe2000001ff00 */
[----:B------:R-:W-:Y:S01]  /*0c50*/  IMAD.MOV.U32 R114, RZ, RZ, RZ ;  /* 0x000000ffff727224 */ /* 0x000fe200078e00ff */
[----:B------:R-:W-:Y:S01]  /*0c60*/  CS2R R10, SRZ ;  /* 0x00000000000a7805 */ /* 0x000fe2000001ff00 */
[----:B------:R-:W-:Y:S01]  /*0c70*/  IMAD.MOV.U32 R112, RZ, RZ, RZ ;  /* 0x000000ffff707224 */ /* 0x000fe200078e00ff */
[----:B------:R-:W-:Y:S01]  /*0c80*/  MOV R110, RZ ;  /* 0x000000ff006e7202 */ /* 0x000fe20000000f00 */
[----:B------:R-:W-:Y:S01]  /*0c90*/  CS2R R108, SRZ ;  /* 0x00000000006c7805 */ /* 0x000fe2000001ff00 */
[----:B------:R-:W-:Y:S01]  /*0ca0*/  IMAD.MOV.U32 R13, RZ, RZ, RZ ;  /* 0x000000ffff0d7224 */ /* 0x000fe200078e00ff */
[----:B------:R-:W-:Y:S01]  /*0cb0*/  CS2R R14, SRZ ;  /* 0x00000000000e7805 */ /* 0x000fe2000001ff00 */
[----:B-1----:R-:W-:Y:S01]  /*0cc0*/  IMAD.MOV.U32 R2, RZ, RZ, c[0x0][0x2ac] ;  /* 0x0000ab00ff027624 */ /* 0x002fe200078e00ff */
[----:B------:R-:W-:Y:S01]  /*0cd0*/  MOV R104, RZ ;  /* 0x000000ff00687202 */ /* 0x000fe20000000f00 */
[----:B------:R-:W-:Y:S01]  /*0ce0*/  @P2 IMAD.HI.U32 R3, R0, c[0x0][0x2c8], RZ ;  /* 0x0000b20000032a27 */ /* 0x000fe200078e00ff */
[----:B------:R-:W-:Y:S01]  /*0cf0*/  CS2R R16, SRZ ;  /* 0x0000000000107805 */ /* 0x000fe2000001ff00 */
[----:B------:R-:W-:Y:S01]  /*0d00*/  MOV R98, RZ ;  /* 0x000000ff00627202 */ /* 0x000fe20000000f00 */
[----:B------:R-:W-:Y:S01]  /*0d10*/  CS2R R18, SRZ ;  /* 0x0000000000127805 */ /* 0x000fe2000001ff00 */
[----:B------:R-:W-:Y:S01]  /*0d20*/  IMAD.MOV.U32 R106, RZ, RZ, RZ ;  /* 0x000000ffff6a7224 */ /* 0x000fe200078e00ff */
[----:B------:R-:W-:Y:S01]  /*0d30*/  @P2 SHF.R.U32.HI R0, RZ, c[0x0][0x2cc], R3 ;  /* 0x0000b300ff002a19 */ /* 0x000fe20000011603 */
[----:B------:R-:W-:Y:S01]  /*0d40*/  IMAD.MOV.U32 R102, RZ, RZ, RZ ;  /* 0x000000ffff667224 */ /* 0x000fe200078e00ff */
[----:B------:R-:W-:Y:S01]  /*0d50*/  MOV R94, RZ ;  /* 0x000000ff005e7202 */ /* 0x000fe20000000f00 */
        /* <DEDUP_REMOVED lines=63> */
[----:B--2---:R1:W-:Y:S02]  /*1150*/  STL [R1+0x18], R6 ;  /* 0x0000180601007387 */ /* 0x0043e40000100800 */
[----:B-1----:R-:W-:-:S02]  /*1160*/  IMAD R6, R2, c[0x0][0x1d0], RZ ;  /* 0x0000740002067a24 */ /* 0x002fc400078e02ff */
[----:B------:R-:W-:-:S03]  /*1170*/  IMAD R2, R2, c[0x0][0x1d0], R4 ;  /* 0x0000740002027a24 */ /* 0x000fc600078e0204 */
[----:B------:R-:W-:Y:S02]  /*1180*/  IADD3 R3, R6, 0x5f, RZ ;  /* 0x0000005f06037810 */ /* 0x000fe40007ffe0ff */
[----:B------:R-:W-:-:S03]  /*1190*/  IADD3 R2, R2, R0, RZ ;  /* 0x0000000002027210 */ /* 0x000fc60007ffe0ff */
[----:B------:R-:W-:-:S04]  /*11a0*/  IMAD.HI R0, R3, 0x2aaaaaab, RZ ;  /* 0x2aaaaaab03007827 */ /* 0x000fc800078e02ff */
[----:B------:R-:W-:Y:S01]  /*11b0*/  IMAD.HI R4, R2, 0x2aaaaaab, RZ ;  /* 0x2aaaaaab02047827 */ /* 0x000fe200078e02ff */
[----:B------:R-:W-:-:S03]  /*11c0*/  SHF.R.U32.HI R2, RZ, 0x1f, R0 ;  /* 0x0000001fff027819 */ /* 0x000fc60000011600 */
[----:B------:R-:W-:Y:S01]  /*11d0*/  IMAD.MOV R3, RZ, RZ, -R12 ;  /* 0x000000ffff037224 */ /* 0x000fe200078e0a0c */
[----:B------:R-:W-:Y:S02]  /*11e0*/  SHF.R.U32.HI R6, RZ, 0x1f, R4 ;  /* 0x0000001fff067819 */ /* 0x000fe40000011604 */
[----:B------:R-:W-:Y:S01]  /*11f0*/  LEA.HI.SX32 R0, R0, R2, 0x1c ;  /* 0x0000000200007211 */ /* 0x000fe200078fe2ff */
[----:B------:R-:W-:Y:S01]  /*1200*/  IMAD R52, R3, c[0x0][0x548], R5 ;  /* 0x0001520003347a24 */ /* 0x000fe200078e0205 */
[----:B------:R-:W-:Y:S01]  /*1210*/  LEA.HI.SX32 R2, R4, R6, 0x1c ;  /* 0x0000000604027211 */ /* 0x000fe200078fe2ff */
[----:B------:R-:W-:Y:S01]  /*1220*/  IMAD.MOV.U32 R6, RZ, RZ, RZ ;  /* 0x000000ffff067224 */ /* 0x000fe200078e00ff */
[----:B------:R-:W-:Y:S02]  /*1230*/  CS2R R4, SRZ ;  /* 0x0000000000047805 */ /* 0x000fe4000001ff00 */
[----:B------:R-:W-:Y:S01]  /*1240*/  IMNMX R54, R0, R2, PT ;  /* 0x0000000200367217 */ /* 0x000fe20003800200 */
[----:B------:R1:W-:Y:S01]  /*1250*/  STL [R1+0x48], R52 ;  /* 0x0000483401007387 */ /* 0x0003e20000100800 */
[----:B------:R-:W-:-:S02]  /*1260*/  PRMT R0, RZ, 0x7610, R0 ;  /* 0x00007610ff007816 */ /* 0x000fc40000000000 */
[----:B------:R-:W-:Y:S01]  /*1270*/  ISETP.GE.AND P0, PT, R54, 0x1, PT ;  /* 0x000000013600780c */ /* 0x000fe20003f06270 */
[----:B------:R1:W-:-:S12]  /*1280*/  STL [R1+0x4], R54 ;  /* 0x0000043601007387 */ /* 0x0003d80000100800 */
[----:B------:R-:W-:Y:S05]  /*1290*/  @!P0 BRA `(.L_x_1457) ;  /* 0x00011dd000008947 */ /* 0x000fea0003800000 */
[----:B-1----:R-:W2:Y:S01]  /*12a0*/  LDL R54, [R1+0x10] ;  /* 0x0000100001367983 */ /* 0x002ea20000100800 */
[----:B------:R-:W-:-:S04]  /*12b0*/  ISETP.NE.U32.AND P0, PT, RZ, c[0x0][0x340], PT ;  /* 0x0000d000ff007a0c */ /* 0x000fc80003f05070 */
[----:B------:R-:W-:-:S13]  /*12c0*/  ISETP.NE.AND.EX P0, PT, RZ, c[0x0][0x344], PT, P0 ;  /* 0x0000d100ff007a0c */ /* 0x000fda0003f05300 */
[----:B------:R-:W-:-:S04]  /*12d0*/  @P0 IMAD.MOV.U32 R2, RZ, RZ, 0x4 ;  /* 0x00000004ff020424 */ /* 0x000fc800078e00ff */
[----:B------:R-:W-:-:S05]  /*12e0*/  @P0 IMAD.WIDE R2, R12, R2, c[0x0][0x340] ;  /* 0x0000d0000c020625 */ /* 0x000fca00078e0202 */
[----:B------:R1:W5:Y:S01]  /*12f0*/  @P0 LDG.E R14, [R2.64] ;  /* 0x00000006020e0981 */ /* 0x000362000c1e1900 */
[----:B------:R-:W-:Y:S02]  /*1300*/  SHF.R.S32.HI R15, RZ, 0x1f, R52 ;  /* 0x0000001fff0f7819 */ /* 0x000fe40000011434 */
[----:B------:R-:W-:Y:S02]  /*1310*/  SHF.R.S32.HI R6, RZ, 0x1f, R12 ;  /* 0x0000001fff067819 */ /* 0x000fe4000001140c */
[----:B------:R-:W-:Y:S01]  /*1320*/  ISETP.GE.AND P6, PT, R245, c[0x0][0x198], PT ;  /* 0x00006600f5007a0c */ /* 0x000fe20003fc6270 */
[----:B------:R-:W-:-:S04]  /*1330*/  IMAD R0, R15, c[0x0][0x1b8], RZ ;  /* 0x00006e000f007a24 */ /* 0x000fc800078e02ff */
[C---:B------:R-:W-:Y:S02]  /*1340*/  IMAD R5, R52.reuse, c[0x0][0x1bc], R0 ;  /* 0x00006f0034057a24 */ /* 0x040fe400078e0200 */
[----:B-1----:R-:W-:Y:S01]  /*1350*/  IMAD.WIDE.U32 R2, R52, c[0x0][0x1b8], RZ ;  /* 0x00006e0034027a25 */ /* 0x002fe200078e00ff */
[----:B------:R-:W-:-:S04]  /*1360*/  IADD3 R52, R245, 0xc0, RZ ;  /* 0x000000c0f5347810 */ /* 0x000fc80007ffe0ff */
[----:B------:R-:W-:Y:S01]  /*1370*/  IADD3 R3, R3, R5, RZ ;  /* 0x0000000503037210 */ /* 0x000fe20007ffe0ff */
[----:B------:R-:W-:Y:S01]  /*1380*/  IMAD R5, R6, c[0x0][0x1c0], RZ ;  /* 0x0000700006057a24 */ /* 0x000fe200078e02ff */
[----:B------:R-:W-:-:S03]  /*1390*/  ISETP.GE.AND P3, PT, R52, c[0x0][0x198], PT ;  /* 0x0000660034007a0c */ /* 0x000fc60003f66270 */
[C---:B------:R-:W-:Y:S02]  /*13a0*/  IMAD R6, R12.reuse, c[0x0][0x1c4], R5 ;  /* 0x000071000c067a24 */ /* 0x040fe400078e0205 */
[----:B------:R-:W-:-:S05]  /*13b0*/  IMAD.WIDE.U32 R2, R12, c[0x0][0x1c0], R2 ;  /* 0x000070000c027a25 */ /* 0x000fca00078e0002 */
[----:B------:R-:W-:Y:S02]  /*13c0*/  IADD3 R3, R3, R6, RZ ;  /* 0x0000000603037210 */ /* 0x000fe40007ffe0ff */
[----:B--2---:R-:W-:Y:S02]  /*13d0*/  IADD3 R4, R54, R55, RZ ;  /* 0x0000003736047210 */ /* 0x004fe40007ffe0ff */
[C---:B------:R-:W-:Y:S02]  /*13e0*/  IADD3 R55, R245.reuse, 0x40, RZ ;  /* 0x00000040f5377810 */ /* 0x040fe40007ffe0ff */
[----:B------:R-:W-:Y:S01]  /*13f0*/  IADD3 R54, R245, 0x80, RZ ;  /* 0x00000080f5367810 */ /* 0x000fe20007ffe0ff */
[----:B------:R-:W-:Y:S01]  /*1400*/  @P2 IMAD.HI.U32 R7, R4, c[0x0][0x2c8], RZ ;  /* 0x0000b20004072a27 */ /* 0x000fe200078e00ff */
[----:B------:R-:W-:Y:S02]  /*1410*/  ISETP.GE.AND P5, PT, R55, c[0x0][0x198], PT ;  /* 0x0000660037007a0c */ /* 0x000fe40003fa6270 */
[----:B------:R-:W-:Y:S01]  /*1420*/  ISETP.GE.AND P4, PT, R54, c[0x0][0x198], PT ;  /* 0x0000660036007a0c */ /* 0x000fe20003f86270 */
[----:B------:R-:W-:Y:S01]  /*1430*/  IMAD.MOV.U32 R0, RZ, RZ, R4 ;  /* 0x000000ffff007224 */ /* 0x000fe200078e0004 */
[----:B------:R-:W-:-:S04]  /*1440*/  @P2 SHF.R.U32.HI R0, RZ, c[0x0][0x2cc], R7 ;  /* 0x0000b300ff002a19 */ /* 0x000fc80000011607 */
[--C-:B------:R-:W-:Y:S01]  /*1450*/  SHF.R.S32.HI R7, RZ, 0x1f, R0.reuse ;  /* 0x0000001fff077819 */ /* 0x100fe20000011400 */
[----:B------:R-:W-:Y:S02]  /*1460*/  IMAD.MOV R5, RZ, RZ, -R0 ;  /* 0x000000ffff057224 */ /* 0x000fe400078e0a00 */
[----:B------:R-:W-:-:S04]  /*1470*/  IMAD.WIDE.U32 R2, R0, c[0x0][0x1b0], R2 ;  /* 0x00006c0000027a25 */ /* 0x000fc800078e0002 */
[----:B------:R-:W-:Y:S02]  /*1480*/  IMAD R4, R5, c[0x0][0x2c4], R4 ;  /* 0x0000b10005047a24 */ /* 0x000fe400078e0204 */
[----:B------:R-:W-:-:S04]  /*1490*/  IMAD R5, R7, c[0x0][0x1b0], RZ ;  /* 0x00006c0007057a24 */ /* 0x000fc800078e02ff */
[----:B------:R-:W-:Y:S01]  /*14a0*/  IMAD R6, R0, c[0x0][0x1b4], R5 ;  /* 0x00006d0000067a24 */ /* 0x000fe200078e0205 */
[----:B------:R-:W-:Y:S01]  /*14b0*/  SHF.R.S32.HI R5, RZ, 0x1f, R4 ;  /* 0x0000001fff057819 */ /* 0x000fe20000011404 */
[----:B------:R-:W-:Y:S02]  /*14c0*/  @!P0 IMAD.MOV.U32 R14, RZ, RZ, R12 ;  /* 0x000000ffff0e8224 */ /* 0x000fe400078e000c */
[----:B------:R-:W-:Y:S02]  /*14d0*/  IMAD.IADD R3, R3, 0x1, R6 ;  /* 0x0000000103037824 */ /* 0x000fe400078e0206 */
[----:B------:R-:W-:Y:S02]  /*14e0*/  IMAD R0, R5, c[0x0][0x1a8], RZ ;  /* 0x00006a0005007a24 */ /* 0x000fe400078e02ff */
[----:B------:R-:W-:-:S04]  /*14f0*/  IMAD.WIDE.U32 R2, R4, c[0x0][0x1a8], R2 ;  /* 0x00006a0004027a25 */ /* 0x000fc800078e0002 */
[----:B------:R-:W-:Y:S01]  /*1500*/  IMAD R0, R4, c[0x0][0x1ac], R0 ;  /* 0x00006b0004007a24 */ /* 0x000fe200078e0200 */
[----:B------:R-:W-:-:S04]  /*1510*/  LEA R13, P1, R2, c[0x0][0x160], 0x1 ;  /* 0x00005800020d7a11 */ /* 0x000fc800078208ff */
[----:B------:R-:W-:-:S04]  /*1520*/  IADD3 R0, R3, R0, RZ ;  /* 0x0000000003007210 */ /* 0x000fc80007ffe0ff */
[----:B------:R-:W-:Y:S01]  /*1530*/  LEA.HI.X R5, R2, c[0x0][0x164], R0, 0x1, P1 ;  /* 0x0000590002057a11 */ /* 0x000fe200008f0c00 */
[----:B------:R-:W-:Y:S05]  /*1540*/  BRA.DIV ~URZ, `(.L_x_1458) ;  /* 0x000141527f007947 */ /* 0x000fea000b800000 */
[----:B------:R1:W2:Y:S02]  /*1550*/  SHFL.IDX PT, R4, R5, RZ, 0x181f ;  /* 0x00181fff05047589 */ /* 0x0002a400000e0000 */
.L_x_1528:
[----:B------:R-:W-:Y:S05]  /*1560*/  BRA.DIV ~URZ, `(.L_x_1459) ;  /* 0x000141a27f007947 */ /* 0x000fea000b800000 */
[----:B------:R3:W4:Y:S02]  /*1570*/  SHFL.IDX PT, R0, R13, RZ, 0x181f ;  /* 0x00181fff0d007589 */ /* 0x00072400000e0000 */
.L_x_1529:
[----:B---3--:R-:W3:Y:S04]  /*1580*/  LDL R3, [R1+0x40] ;  /* 0x0000400001037983 */ /* 0x008ee80000100800 */
[----:B------:R-:W1:Y:S01]  /*1590*/  S2R R6, SR_TID.X ;  /* 0x0000000000067919 */ /* 0x000e620000002100 */
[----:B------:R-:W-:-:S04]  /*15a0*/  IMAD.MOV.U32 R16, RZ, RZ, c[0x0][0x2c4] ;  /* 0x0000b100ff107624 */ /* 0x000fc800078e00ff */
[----:B------:R-:W-:Y:S01]  /*15b0*/  IMAD R16, R16, c[0x0][0x168], RZ ;  /* 0x00005a0010107a24 */ /* 0x000fe200078e02ff */
[----:B-1----:R-:W-:-:S04]  /*15c0*/  SHF.R.S32.HI R2, RZ, 0x1f, R6 ;  /* 0x0000001fff027819 */ /* 0x002fc80000011406 */
[----:B------:R-:W-:-:S04]  /*15d0*/  LEA.HI R2, R2, R6, RZ, 0x3 ;  /* 0x0000000602027211 */ /* 0x000fc800078f18ff */
[----:B------:R-:W-:Y:S01]  /*15e0*/  SHF.R.S32.HI R2, RZ, 0x3, R2 ;  /* 0x00000003ff027819 */ /* 0x000fe20000011402 */
[----:B------:R-:W-:Y:S04]  /*15f0*/  BSSY B0, `(.L_x_1460) ;  /* 0x000001d000007945 */ /* 0x000fe80003800000 */
[----:B---3--:R-:W-:-:S05]  /*1600*/  IMAD.IADD R12, R2, 0x1, R3 ;  /* 0x00000001020c7824 */ /* 0x008fca00078e0203 */
[----:B------:R-:W-:-:S13]  /*1610*/  ISETP.GE.AND P0, PT, R12, R16, PT ;  /* 0x000000100c00720c */ /* 0x000fda0003f06270 */
[----:B------:R-:W-:Y:S05]  /*1620*/  @P0 BRA `(.L_x_1461) ;  /* 0x0000019000000947 */ /* 0x000fea0003800000 */
[C---:B----4-:R-:W-:Y:S02]  /*1630*/  LEA R10, P0, R245.reuse, R0, 0x1 ;  /* 0x00000000f50a7211 */ /* 0x050fe400078008ff */
[----:B------:R-:W-:Y:S02]  /*1640*/  SHF.R.S32.HI R3, RZ, 0x1f, R245 ;  /* 0x0000001fff037819 */ /* 0x000fe400000114f5 */
[C---:B------:R-:W-:Y:S02]  /*1650*/  IADD3 R2, R245.reuse, 0x40, RZ ;  /* 0x00000040f5027810 */ /* 0x040fe40007ffe0ff */
[C---:B--2---:R-:W-:Y:S02]  /*1660*/  LEA.HI.X R11, R245.reuse, R4, R3, 0x1, P0 ;  /* 0x00000004f50b7211 */ /* 0x044fe400000f0c03 */
[C---:B------:R-:W-:Y:S02]  /*1670*/  IADD3 R3, R245.reuse, 0x40, RZ ;  /* 0x00000040f5037810 */ /* 0x040fe40007ffe0ff */
[----:B------:R-:W-:Y:S01]  /*1680*/  IADD3 R19, R245, 0x80, RZ ;  /* 0x00000080f5137810 */ /* 0x000fe20007ffe0ff */
[----:B------:R-:W-:Y:S01]  /*1690*/  @!PT LDS RZ, [RZ] ;  /* 0x00000000fffff984 */ /* 0x000fe20000000800 */
[----:B------:R-:W-:Y:S01]  /*16a0*/  @!PT LDS RZ, [RZ] ;  /* 0x00000000fffff984 */ /* 0x000fe20000000800 */
[----:B------:R-:W-:Y:S01]  /*16b0*/  @!PT LDS RZ, [RZ] ;  /* 0x00000000fffff984 */ /* 0x000fe20000000800 */
[----:B------:R1:W-:Y:S01]  /*16c0*/  LDGSTS.E.BYPASS.LTC128B.128 [R243+0x18100], [R10.64], !P6 ;  /* 0x181000000af37fae */ /* 0x0003e2000f101d46 */
[----:B------:R-:W-:-:S02]  /*16d0*/  LEA R8, P2, R2, R0, 0x1 ;  /* 0x0000000002087211 */ /* 0x000fc400078408ff */
[----:B------:R-:W-:Y:S02]  /*16e0*/  SHF.R.S32.HI R3, RZ, 0x1f, R3 ;  /* 0x0000001fff037819 */ /* 0x000fe40000011403 */
[C---:B------:R-:W-:Y:S02]  /*16f0*/  IADD3 R20, R245.reuse, 0x80, RZ ;  /* 0x00000080f5147810 */ /* 0x040fe40007ffe0ff */
[C---:B------:R-:W-:Y:S02]  /*1700*/  IADD3 R17, R245.reuse, 0xc0, RZ ;  /* 0x000000c0f5117810 */ /* 0x040fe40007ffe0ff */
[----:B------:R-:W-:Y:S02]  /*1710*/  IADD3 R18, R245, 0xc0, RZ ;  /* 0x000000c0f5127810 */ /* 0x000fe40007ffe0ff */
[----:B------:R-:W-:Y:S02]  /*1720*/  LEA R6, P1, R19, R0, 0x1 ;  /* 0x0000000013067211 */ /* 0x000fe400078208ff */
[----:B------:R-:W-:-:S02]  /*1730*/  SHF.R.S32.HI R20, RZ, 0x1f, R20 ;  /* 0x0000001fff147819 */ /* 0x000fc40000011414 */
[----:B------:R-:W-:Y:S02]  /*1740*/  LEA.HI.X R9, R2, R4, R3, 0x1, P2 ;  /* 0x0000000402097211 */ /* 0x000fe400010f0c03 */
[----:B------:R-:W-:Y:S02]  /*1750*/  SHF.R.S32.HI R18, RZ, 0x1f, R18 ;  /* 0x0000001fff127819 */ /* 0x000fe40000011412 */
[----:B------:R-:W-:Y:S01]  /*1760*/  LEA R2, P0, R17, R0, 0x1 ;  /* 0x0000000011027211 */ /* 0x000fe200078008ff */
[----:B------:R1:W-:Y:S01]  /*1770*/  LDGSTS.E.BYPASS.LTC128B.128 [R243+0x1c100], [R8.64], !P5 ;  /* 0x1c10000008f37fae */ /* 0x0003e2000e901d46 */
[-C--:B------:R-:W-:Y:S02]  /*1780*/  LEA.HI.X R7, R19, R4.reuse, R20, 0x1, P1 ;  /* 0x0000000413077211 */ /* 0x080fe400008f0c14 */
[----:B------:R-:W-:-:S03]  /*1790*/  LEA.HI.X R3, R17, R4, R18, 0x1, P0 ;  /* 0x0000000411037211 */ /* 0x000fc600000f0c12 */
[----:B------:R1:W-:Y:S04]  /*17a0*/  LDGSTS.E.BYPASS.LTC128B.128 [R243+0x20100], [R6.64], !P4 ;  /* 0x2010000006f37fae */ /* 0x0003e8000e101d46 */
[----:B------:R1:W-:Y:S02]  /*17b0*/  LDGSTS.E.BYPASS.LTC128B.128 [R243+0x24100], [R2.64], !P3 ;  /* 0x2410000002f37fae */ /* 0x0003e4000d901d46 */
.L_x_1461:
[----:B------:R-:W-:Y:S05]  /*17c0*/  BSYNC B0 ;  /* 0x0000000000007941 */ /* 0x000fea0003800000 */
.L_x_1460:
[----:B------:R-:W-:Y:S05]  /*17d0*/  BRA.DIV ~URZ, `(.L_x_1462) ;  /* 0x00013fa27f007947 */ /* 0x000fea000b800000 */
[----:B--2---:R2:W3:Y:S04]  /*17e0*/  SHFL.IDX PT, R4, R5, 0x1, 0x181f ;  /* 0x00381f0005047f89 */ /* 0x0044e800000e0000 */
[----:B----4-:R2:W4:Y:S02]  /*17f0*/  SHFL.IDX PT, R0, R13, 0x1, 0x181f ;  /* 0x00381f000d007f89 */ /* 0x01052400000e0000 */
.L_x_1530:
[----:B-1----:R-:W-:Y:S01]  /*1800*/  IADD3 R2, R12, 0x20, RZ ;  /* 0x000000200c027810 */ /* 0x002fe20007ffe0ff */
[----:B------:R-:W-:Y:S03]  /*1810*/  BSSY B0, `(.L_x_1463) ;  /* 0x000001c000007945 */ /* 0x000fe60003800000 */
[----:B------:R-:W-:-:S13]  /*1820*/  ISETP.GE.AND P0, PT, R2, R16, PT ;  /* 0x000000100200720c */ /* 0x000fda0003f06270 */
[----:B------:R-:W-:Y:S05]  /*1830*/  @P0 BRA `(.L_x_1464) ;  /* 0x0000019000000947 */ /* 0x000fea0003800000 */
[C---:B------:R-:W-:Y:S02]  /*1840*/  IADD3 R3, R245.reuse, 0x40, RZ ;  /* 0x00000040f5037810 */ /* 0x040fe40007ffe0ff */
[C---:B----4-:R-:W-:Y:S02]  /*1850*/  LEA R10, P0, R245.reuse, R0, 0x1 ;  /* 0x00000000f50a7211 */ /* 0x050fe400078008ff */
[----:B------:R-:W-:Y:S02]  /*1860*/  SHF.R.S32.HI R6, RZ, 0x1f, R245 ;  /* 0x0000001fff067819 */ /* 0x000fe400000114f5 */
[C---:B------:R-:W-:Y:S02]  /*1870*/  IADD3 R21, R245.reuse, 0x40, RZ ;  /* 0x00000040f5157810 */ /* 0x040fe40007ffe0ff */
[C---:B------:R-:W-:Y:S02]  /*1880*/  IADD3 R19, R245.reuse, 0x80, RZ ;  /* 0x00000080f5137810 */ /* 0x040fe40007ffe0ff */
[----:B------:R-:W-:-:S02]  /*1890*/  IADD3 R20, R245, 0x80, RZ ;  /* 0x00000080f5147810 */ /* 0x000fc40007ffe0ff */
[C---:B------:R-:W-:Y:S02]  /*18a0*/  IADD3 R17, R245.reuse, 0xc0, RZ ;  /* 0x000000c0f5117810 */ /* 0x040fe40007ffe0ff */
[----:B------:R-:W-:Y:S02]  /*18b0*/  IADD3 R18, R245, 0xc0, RZ ;  /* 0x000000c0f5127810 */ /* 0x000fe40007ffe0ff */
[----:B------:R-:W-:Y:S02]  /*18c0*/  LEA R8, P2, R3, R0, 0x1 ;  /* 0x0000000003087211 */ /* 0x000fe400078408ff */
[----:B---3--:R-:W-:Y:S02]  /*18d0*/  LEA.HI.X R11, R245, R4, R6, 0x1, P0 ;  /* 0x00000004f50b7211 */ /* 0x008fe400000f0c06 */
[----:B------:R-:W-:Y:S02]  /*18e0*/  SHF.R.S32.HI R21, RZ, 0x1f, R21 ;  /* 0x0000001fff157819 */ /* 0x000fe40000011415 */
[----:B------:R-:W-:Y:S01]  /*18f0*/  LEA R6, P1, R19, R0, 0x1 ;  /* 0x0000000013067211 */ /* 0x000fe200078208ff */
[----:B------:R-:W-:Y:S01]  /*1900*/  @!PT LDS RZ, [RZ] ;  /* 0x00000000fffff984 */ /* 0x000fe20000000800 */
[----:B------:R-:W-:Y:S01]  /*1910*/  @!PT LDS RZ, [RZ] ;  /* 0x00000000fffff984 */ /* 0x000fe20000000800 */
[----:B------:R-:W-:Y:S01]  /*1920*/  @!PT LDS RZ, [RZ] ;  /* 0x00000000fffff984 */ /* 0x000fe20000000800 */
[----:B------:R1:W-:Y:S01]  /*1930*/  LDGSTS.E.BYPASS.LTC128B.128 [R243+0x19100], [R10.64], !P6 ;  /* 0x191000000af37fae */ /* 0x0003e2000f101d46 */
[----:B------:R-:W-:-:S02]  /*1940*/  SHF.R.S32.HI R20, RZ, 0x1f, R20 ;  /* 0x0000001fff147819 */ /* 0x000fc40000011414 */
[----:B------:R-:W-:Y:S02]  /*1950*/  SHF.R.S32.HI R18, RZ, 0x1f, R18 ;  /* 0x0000001fff127819 */ /* 0x000fe40000011412 */
[----:B------:R-:W-:Y:S02]  /*1960*/  LEA R2, P0, R17, R0, 0x1 ;  /* 0x0000000011027211 */ /* 0x000fe400078008ff */
[-C--:B------:R-:W-:Y:S02]  /*1970*/  LEA.HI.X R9, R3, R4.reuse, R21, 0x1, P2 ;  /* 0x0000000403097211 */ /* 0x080fe400010f0c15 */
[-C--:B------:R-:W-:Y:S02]  /*1980*/  LEA.HI.X R7, R19, R4.reuse, R20, 0x1, P1 ;  /* 0x0000000413077211 */ /* 0x080fe400008f0c14 */
[----:B------:R-:W-:Y:S01]  /*1990*/  LEA.HI.X R3, R17, R4, R18, 0x1, P0 ;  /* 0x0000000411037211 */ /* 0x000fe200000f0c12 */
[----:B------:R1:W-:Y:S04]  /*19a0*/  LDGSTS.E.BYPASS.LTC128B.128 [R243+0x1d100], [R8.64], !P5 ;  /* 0x1d10000008f37fae */ /* 0x0003e8000e901d46 */
[----:B------:R1:W-:Y:S04]  /*19b0*/  LDGSTS.E.BYPASS.LTC128B.128 [R243+0x21100], [R6.64], !P4 ;  /* 0x2110000006f37fae */ /* 0x0003e8000e101d46 */
[----:B------:R1:W-:Y:S02]  /*19c0*/  LDGSTS.E.BYPASS.LTC128B.128 [R243+0x25100], [R2.64], !P3 ;  /* 0x2510000002f37fae */ /* 0x0003e4000d901d46 */
.L_x_1464:
[----:B------:R-:W-:Y:S05]  /*19d0*/  BSYNC B0 ;  /* 0x0000000000007941 */ /* 0x000fea0003800000 */
.L_x_1463:
[----:B------:R-:W-:Y:S05]  /*19e0*/  BRA.DIV ~URZ, `(.L_x_1465) ;  /* 0x00013e827f007947 */ /* 0x000fea000b800000 */
[----:B---3--:R3:W1:Y:S02]  /*19f0*/  SHFL.IDX PT, R4, R5, 0x2, 0x181f ;  /* 0x00581f0005047f89 */ /* 0x00866400000e0000 */
.L_x_1531:
[----:B------:R-:W-:Y:S05]  /*1a00*/  BRA.DIV ~URZ, `(.L_x_1466) ;  /* 0x00013ee27f007947 */ /* 0x000fea000b800000 */
[----:B----4-:R4:W2:Y:S02]  /*1a10*/  SHFL.IDX PT, R0, R13, 0x2, 0x181f ;  /* 0x00581f000d007f89 */ /* 0x0108a400000e0000 */
.L_x_1532:
[----:B-1----:R-:W-:Y:S01]  /*1a20*/  IADD3 R2, R12, 0x40, RZ ;  /* 0x000000400c027810 */ /* 0x002fe20007ffe0ff */
[----:B------:R-:W-:Y:S03]  /*1a30*/  BSSY B0, `(.L_x_1467) ;  /* 0x000001c000007945 */ /* 0x000fe60003800000 */
[----:B------:R-:W-:-:S13]  /*1a40*/  ISETP.GE.AND P0, PT, R2, R16, PT ;  /* 0x000000100200720c */ /* 0x000fda0003f06270 */
[----:B------:R-:W-:Y:S05]  /*1a50*/  @P0 BRA `(.L_x_1468) ;  /* 0x0000019000000947 */ /* 0x000fea0003800000 */
[C---:B------:R-:W-:Y:S02]  /*1a60*/  IADD3 R3, R245.reuse, 0x40, RZ ;  /* 0x00000040f5037810 */ /* 0x040fe40007ffe0ff */
[C---:B--2---:R-:W-:Y:S02]  /*1a70*/  LEA R10, P0, R245.reuse, R0, 0x1 ;  /* 0x00000000f50a7211 */ /* 0x044fe400078008ff */
[----:B------:R-:W-:Y:S02]  /*1a80*/  SHF.R.S32.HI R6, RZ, 0x1f, R245 ;  /* 0x0000001fff067819 */ /* 0x000fe400000114f5 */
[C---:B------:R-:W-:Y:S02]  /*1a90*/  IADD3 R21, R245.reuse, 0x40, RZ ;  /* 0x00000040f5157810 */ /* 0x040fe40007ffe0ff */
[C---:B------:R-:W-:Y:S02]  /*1aa0*/  IADD3 R19, R245.reuse, 0x80, RZ ;  /* 0x00000080f5137810 */ /* 0x040fe40007ffe0ff */
[----:B------:R-:W-:-:S02]  /*1ab0*/  IADD3 R20, R245, 0x80, RZ ;  /* 0x00000080f5147810 */ /* 0x000fc40007ffe0ff */
[C---:B------:R-:W-:Y:S02]  /*1ac0*/  IADD3 R17, R245.reuse, 0xc0, RZ ;  /* 0x000000c0f5117810 */ /* 0x040fe40007ffe0ff */
[----:B------:R-:W-:Y:S02]  /*1ad0*/  IADD3 R18, R245, 0xc0, RZ ;  /* 0x000000c0f5127810 */ /* 0x000fe40007ffe0ff */
[----:B------:R-:W-:Y:S02]  /*1ae0*/  LEA R8, P2, R3, R0, 0x1 ;  /* 0x0000000003087211 */ /* 0x000fe400078408ff */
[----:B------:R-:W-:Y:S02]  /*1af0*/  LEA.HI.X R11, R245, R4, R6, 0x1, P0 ;  /* 0x00000004f50b7211 */ /* 0x000fe400000f0c06 */
        /* <DEDUP_REMOVED lines=15> */
.L_x_1468:
[----:B------:R-:W-:Y:S05]  /*1bf0*/  BSYNC B0 ;  /* 0x0000000000007941 */ /* 0x000fea0003800000 */
.L_x_1467:
[----:B------:R-:W-:Y:S05]  /*1c00*/  BRA.DIV ~URZ, `(.L_x_1469) ;  /* 0x00013d627f007947 */ /* 0x000fea000b800000 */
[----:B------:R1:W3:Y:S04]  /*1c10*/  SHFL.IDX PT, R4, R5, 0x3, 0x181f ;  /* 0x00781f0005047f89 */ /* 0x0002e800000e0000 */
[----:B--2---:R1:W2:Y:S02]  /*1c20*/  SHFL.IDX PT, R0, R13, 0x3, 0x181f ;  /* 0x00781f000d007f89 */ /* 0x0042a400000e0000 */
.L_x_1533:
[----:B-1----:R-:W-:Y:S01]  /*1c30*/  IADD3 R2, R12, 0x60, RZ ;  /* 0x000000600c027810 */ /* 0x002fe20007ffe0ff */
[----:B-----5:R-:W-:Y:S01]  /*1c40*/  IMAD.WIDE.U32 R164, R14, c[0x0][0x2b0], RZ ;  /* 0x0000ac000ea47a25 */ /* 0x020fe200078e00ff */
[----:B------:R-:W-:-:S02]  /*1c50*/  SHF.R.S32.HI R20, RZ, 0x1f, R245 ;  /* 0x0000001fff147819 */ /* 0x000fc400000114f5 */
[----:B------:R-:W-:Y:S02]  /*1c60*/  ISETP.GE.AND P0, PT, R2, R16, PT ;  /* 0x000000100200720c */ /* 0x000fe40003f06270 */
[C---:B------:R-:W-:Y:S01]  /*1c70*/  IADD3 R31, R245.reuse, 0x40, RZ ;  /* 0x00000040f51f7810 */ /* 0x040fe20007ffe0ff */
[----:B------:R1:W-:Y:S01]  /*1c80*/  STL.64 [R1+0x28], R164 ;  /* 0x000028a401007387 */ /* 0x0003e20000100a00 */
[C---:B------:R-:W-:Y:S02]  /*1c90*/  IADD3 R19, R245.reuse, 0x40, RZ ;  /* 0x00000040f5137810 */ /* 0x040fe40007ffe0ff */
[C---:B------:R-:W-:Y:S02]  /*1ca0*/  IADD3 R30, R245.reuse, 0x80, RZ ;  /* 0x00000080f51e7810 */ /* 0x040fe40007ffe0ff */
[----:B------:R-:W-:Y:S02]  /*1cb0*/  SHF.R.S32.HI R19, RZ, 0x1f, R19 ;  /* 0x0000001fff137819 */ /* 0x000fe40000011413 */
[----:B------:R-:W-:-:S02]  /*1cc0*/  IADD3 R18, R245, 0x80, RZ ;  /* 0x00000080f5127810 */ /* 0x000fc40007ffe0ff */
[C---:B------:R-:W-:Y:S02]  /*1cd0*/  IADD3 R29, R245.reuse, 0xc0, RZ ;  /* 0x000000c0f51d7810 */ /* 0x040fe40007ffe0ff */
[C---:B--2---:R-:W-:Y:S02]  /*1ce0*/  @!P0 LEA R10, P1, R245.reuse, R0, 0x1 ;  /* 0x00000000f50a8211 */ /* 0x044fe400078208ff */
[----:B------:R-:W-:Y:S02]  /*1cf0*/  SHF.R.S32.HI R18, RZ, 0x1f, R18 ;  /* 0x0000001fff127819 */ /* 0x000fe40000011412 */
[----:B---3--:R-:W-:Y:S02]  /*1d00*/  @!P0 LEA.HI.X R11, R245, R4, R20, 0x1, P1 ;  /* 0x00000004f50b8211 */ /* 0x008fe400008f0c14 */
[----:B------:R-:W-:Y:S02]  /*1d10*/  @!P0 LEA R8, P1, R31, R0, 0x1 ;  /* 0x000000001f088211 */ /* 0x000fe400078208ff */
[----:B------:R-:W-:Y:S01]  /*1d20*/  IADD3 R17, R245, 0xc0, RZ ;  /* 0x000000c0f5117810 */ /* 0x000fe20007ffe0ff */
[----:B------:R-:W-:Y:S01]  /*1d30*/  @!PT LDS RZ, [RZ] ;  /* 0x00000000fffff984 */ /* 0x000fe20000000800 */
[----:B------:R-:W-:Y:S01]  /*1d40*/  @!PT LDS RZ, [RZ] ;  /* 0x00000000fffff984 */ /* 0x000fe20000000800 */
[----:B------:R-:W-:Y:S01]  /*1d50*/  @!PT LDS RZ, [RZ] ;  /* 0x00000000fffff984 */ /* 0x000fe20000000800 */
[----:B------:R1:W-:Y:S01]  /*1d60*/  @!P0 LDGSTS.E.BYPASS.LTC128B.128 [R243+0x1b100], [R10.64], !P6 ;  /* 0x1b1000000af38fae */ /* 0x0003e2000f101d46 */
[----:B------:R-:W-:-:S02]  /*1d70*/  @!P0 LEA.HI.X R9, R31, R4, R19, 0x1, P1 ;  /* 0x000000041f098211 */ /* 0x000fc400008f0c13 */
[C---:B------:R-:W-:Y:S02]  /*1d80*/  @!P0 LEA R6, P1, R30.reuse, R0, 0x1 ;  /* 0x000000001e068211 */ /* 0x040fe400078208ff */
[----:B------:R-:W-:Y:S01]  /*1d90*/  SHF.R.S32.HI R17, RZ, 0x1f, R17 ;  /* 0x0000001fff117819 */ /* 0x000fe20000011411 */
[----:B------:R1:W-:Y:S01]  /*1da0*/  @!P0 LDGSTS.E.BYPASS.LTC128B.128 [R243+0x1f100], [R8.64], !P5 ;  /* 0x1f10000008f38fae */ /* 0x0003e2000e901d46 */
[----:B------:R-:W-:Y:S02]  /*1db0*/  @!P0 LEA.HI.X R7, R30, R4, R18, 0x1, P1 ;  /* 0x000000041e078211 */ /* 0x000fe400008f0c12 */
[C---:B------:R-:W-:Y:S02]  /*1dc0*/  @!P0 LEA R2, P1, R29.reuse, R0, 0x1 ;  /* 0x000000001d028211 */ /* 0x040fe400078208ff */
[----:B------:R-:W-:Y:S01]  /*1dd0*/  SHF.R.S32.HI R0, RZ, 0x1f, R14 ;  /* 0x0000001fff007819 */ /* 0x000fe2000001140e */
[----:B------:R1:W-:Y:S01]  /*1de0*/  @!P0 LDGSTS.E.BYPASS.LTC128B.128 [R243+0x23100], [R6.64], !P4 ;  /* 0x2310000006f38fae */ /* 0x0003e2000e101d46 */
[----:B------:R-:W-:-:S03]  /*1df0*/  @!P0 LEA.HI.X R3, R29, R4, R17, 0x1, P1 ;  /* 0x000000041d038211 */ /* 0x000fc600008f0c11 */
[----:B------:R-:W-:Y:S02]  /*1e00*/  IMAD R0, R0, c[0x0][0x2b0], RZ ;  /* 0x0000ac0000007a24 */ /* 0x000fe400078e02ff */
[----:B------:R1:W-:Y:S02]  /*1e10*/  @!P0 LDGSTS.E.BYPASS.LTC128B.128 [R243+0x27100], [R2.64], !P3 ;  /* 0x2710000002f38fae */ /* 0x0003e4000d901d46 */
[----:B------:R-:W-:Y:S02]  /*1e20*/  IMAD R0, R14, c[0x0][0x2b4], R0 ;  /* 0x0000ad000e007a24 */ /* 0x000fe400078e0200 */
[----:B------:R-:W0:Y:S01]  /*1e30*/  LDGDEPBAR ;  /* 0x00000000000079af */ /* 0x000e220000000000 */
[----:B------:R-:W-:Y:S01]  /*1e40*/  WARPSYNC 0xffffffff ;  /* 0xffffffff00007948 */ /* 0x000fe20003800000 */
[----:B------:R-:W-:-:S05]  /*1e50*/  IMAD.IADD R162, R165, 0x1, R0 ;  /* 0x00000001a5a27824 */ /* 0x000fca00078e0200 */
[----:B------:R1:W-:Y:S02]  /*1e60*/  STL [R1+0x38], R162 ;  /* 0x000038a201007387 */ /* 0x0003e40000100800 */
[----:B------:R-:W2:Y:S04]  /*1e70*/  LDL R168, [R1+0x4] ;  /* 0x0000040001a87983 */ /* 0x000ea80000100800 */
[----:B------:R-:W3:Y:S04]  /*1e80*/  LDL R163, [R1+0x10] ;  /* 0x0000100001a37983 */ /* 0x000ee80000100800 */
[----:B------:R-:W5:Y:S01]  /*1e90*/  LDL R166, [R1+0x18] ;  /* 0x0000180001a67983 */ /* 0x000f620000100800 */
[----:B-1----:R-:W-:Y:S02]  /*1ea0*/  IMAD.MOV.U32 R6, RZ, RZ, 0x60 ;  /* 0x00000060ff067424 */ /* 0x002fe400078e00ff */
[----:B------:R-:W-:Y:S01]  /*1eb0*/  IMAD.MOV.U32 R167, RZ, RZ, c[0x0][0x2b8] ;  /* 0x0000ae00ffa77624 */ /* 0x000fe200078e00ff */
[----:B----4-:R-:W4:Y:S01]  /*1ec0*/  LDL R21, [R1+0x48] ;  /* 0x0000480001157983 */ /* 0x010f220000100800 */
[----:B------:R-:W-:-:S03]  /*1ed0*/  IMAD.MOV.U32 R5, RZ, RZ, c[0x0][0x2ac] ;  /* 0x0000ab00ff057624 */ /* 0x000fc600078e00ff */
[----:B------:R-:W-:Y:S01]  /*1ee0*/  ISETP.NE.AND P1, PT, R167, 0x1, PT ;  /* 0x00000001a700780c */ /* 0x000fe20003f25270 */
[----:B------:R-:W-:Y:S02]  /*1ef0*/  IMAD R5, R5, c[0x0][0x1d0], RZ ;  /* 0x0000740005057a24 */ /* 0x000fe400078e02ff */
[----:B------:R-:W-:Y:S01]  /*1f00*/  IMAD.MOV.U32 R246, RZ, RZ, RZ ;  /* 0x000000fffff67224 */ /* 0x000fe200078e00ff */
[----:B------:R-:W-:Y:S01]  /*1f10*/  BAR.SYNC.DEFER_BLOCKING 0x0 ;  /* 0x0000000000007b1d */ /* 0x000fe20000010000 */
[----:B--2---:R-:W-:-:S04]  /*1f20*/  IMAD R154, R168, R6, -0x60 ;  /* 0xffffffa0a89a7424 */ /* 0x004fc800078e0206 */
[----:B---3--:R-:W-:-:S05]  /*1f30*/  IMAD.IADD R2, R163, 0x1, R154 ;  /* 0x00000001a3027824 */ /* 0x008fca00078e029a */
[C---:B------:R-:W-:Y:S01]  /*1f40*/  ISETP.GE.AND P0, PT, R2.reuse, R5, PT ;  /* 0x000000050200720c */ /* 0x040fe20003f06270 */
[----:B-----5:R-:W-:-:S03]  /*1f50*/  IMAD.IADD R2, R2, 0x1, R166 ;  /* 0x0000000102027824 */ /* 0x020fc600078e02a6 */
        /* <DEDUP_REMOVED lines=9> */
[----:B------:R-:W-:-:S04]  /*1ff0*/  IMAD.MOV R0, RZ, RZ, -R0 ;  /* 0x000000ffff007224 */ /* 0x000fc800078e0a00 */
[----:B------:R-:W-:Y:S01]  /*2000*/  IMAD R252, R0, c[0x0][0x2b8], R2 ;  /* 0x0000ae0000fc7a24 */ /* 0x000fe200078e0202 */
[----:B------:R-:W3:Y:S04]  /*2010*/  S2R R13, SR_TID.X ;  /* 0x00000000000d7919 */ /* 0x000ee80000002100 */
[----:B------:R-:W-:Y:S01]  /*2020*/  SHF.R.S32.HI R10, RZ, 0x1f, R252 ;  /* 0x0000001fff0a7819 */ /* 0x000fe200000114fc */
[----:B------:R-:W-:-:S04]  /*2030*/  IMAD.WIDE.U32 R2, R252, c[0x0][0x1e0], RZ ;  /* 0x00007800fc027a25 */ /* 0x000fc800078e00ff */
[----:B------:R-:W-:-:S04]  /*2040*/  IMAD R0, R10, c[0x0][0x1e0], RZ ;  /* 0x000078000a007a24 */ /* 0x000fc800078e02ff */
[----:B------:R-:W-:-:S04]  /*2050*/  IMAD R0, R252, c[0x0][0x1e4], R0 ;  /* 0x00007900fc007a24 */ /* 0x000fc800078e0200 */
[----:B------:R-:W-:Y:S02]  /*2060*/  IMAD.IADD R3, R3, 0x1, R0 ;  /* 0x0000000103037824 */ /* 0x000fe400078e0200 */
[----:B------:R-:W-:Y:S02]  /*2070*/  IMAD R0, R15, c[0x0][0x1e8], RZ ;  /* 0x00007a000f007a24 */ /* 0x000fe400078e02ff */
[----:B----4-:R-:W-:-:S04]  /*2080*/  IMAD.WIDE.U32 R160, R21, c[0x0][0x1e8], RZ ;  /* 0x00007a0015a07a25 */ /* 0x010fc800078e00ff */
[----:B------:R-:W-:Y:S01]  /*2090*/  IMAD R0, R21, c[0x0][0x1ec], R0 ;  /* 0x00007b0015007a24 */ /* 0x000fe200078e0200 */
[----:B---3--:R-:W-:-:S03]  /*20a0*/  SHF.R.S32.HI R7, RZ, 0x1f, R13 ;  /* 0x0000001fff077819 */ /* 0x008fc6000001140d */
[----:B------:R-:W-:Y:S01]  /*20b0*/  IMAD.IADD R159, R161, 0x1, R0 ;  /* 0x00000001a19f7824 */ /* 0x000fe200078e0200 */
[----:B------:R-:W-:Y:S01]  /*20c0*/  LEA.HI R7, R7, R13, RZ, 0x3 ;  /* 0x0000000d07077211 */ /* 0x000fe200078f18ff */
[----:B------:R-:W-:Y:S02]  /*20d0*/  IMAD.MOV.U32 R153, RZ, RZ, c[0x0][0x2ac] ;  /* 0x0000ab00ff997624 */ /* 0x000fe400078e00ff */
[----:B-1----:R-:W-:Y:S01]  /*20e0*/  IMAD R5, R168, -0x60, R6 ;  /* 0xffffffa0a8057824 */ /* 0x002fe200078e0206 */
[----:B------:R-:W-:-:S03]  /*20f0*/  SHF.R.S32.HI R7, RZ, 0x3, R7 ;  /* 0x00000003ff077819 */ /* 0x000fc60000011407 */
[----:B------:R-:W-:-:S05]  /*2100*/  IMAD R153, R153, c[0x0][0x1d0], R5 ;  /* 0x0000740099997a24 */ /* 0x000fca00078e0205 */
[----:B------:R-:W-:Y:S01]  /*2110*/  IADD3 R26, -R7, R153, RZ ;  /* 0x00000099071a7210 */ /* 0x000fe20007ffe1ff */
[----:B------:R-:W-:Y:S01]  /*2120*/  IMAD.WIDE.U32 R22, R21, c[0x0][0x210], RZ ;  /* 0x0000840015167a25 */ /* 0x000fe200078e00ff */
[----:B------:R-:W-:Y:S04]  /*2130*/  STL.64 [R1+0x20], R160 ;  /* 0x000020a001007387 */ /* 0x000fe80000100a00 */
[----:B------:R-:W-:Y:S04]  /*2140*/  STL [R1+0x1c], R159 ;  /* 0x00001c9f01007387 */ /* 0x000fe80000100800 */
[----:B------:R-:W-:Y:S01]  /*2150*/  STL.64 [R1+0x30], R22 ;  /* 0x0000301601007387 */ /* 0x000fe20000100a00 */
[----:B------:R-:W-:-:S02]  /*2160*/  IMAD.SHL.U32 R156, R31, 0x2, RZ ;  /* 0x000000021f9c7824 */ /* 0x000fc400078e00ff */
[C---:B------:R-:W-:Y:S01]  /*2170*/  IMAD.SHL.U32 R157, R30.reuse, 0x2, RZ ;  /* 0x000000021e9d7824 */ /* 0x040fe200078e00ff */
[C---:B------:R-:W-:Y:S01]  /*2180*/  SHF.L.U64.HI R132, R245.reuse, 0x1, R20 ;  /* 0x00000001f5847819 */ /* 0x040fe20000010214 */
[----:B------:R-:W-:Y:S01]  /*2190*/  IMAD.SHL.U32 R155, R245, 0x2, RZ ;  /* 0x00000002f59b7824 */ /* 0x000fe200078e00ff */
[----:B------:R-:W-:Y:S02]  /*21a0*/  SHF.L.U64.HI R133, R31, 0x1, R19 ;  /* 0x000000011f857819 */ /* 0x000fe40000010213 */
[----:B------:R-:W-:Y:S02]  /*21b0*/  SHF.L.U64.HI R134, R30, 0x1, R18 ;  /* 0x000000011e867819 */ /* 0x000fe40000010212 */
[----:B------:R-:W-:Y:S01]  /*21c0*/  IADD3 R135, R228, 0x20, RZ ;  /* 0x00000020e4877810 */ /* 0x000fe20007ffe0ff */
[C---:B------:R-:W-:Y:S01]  /*21d0*/  IMAD.SHL.U32 R158, R29.reuse, 0x2, RZ ;  /* 0x000000021d9e7824 */ /* 0x040fe200078e00ff */
[----:B------:R-:W-:Y:S02]  /*21e0*/  SHF.L.U64.HI R152, R29, 0x1, R17 ;  /* 0x000000011d987819 */ /* 0x000fe40000010211 */
[----:B--2---:R-:W-:Y:S01]  /*21f0*/  SHF.R.S32.HI R12, RZ, 0x1f, R246 ;  /* 0x0000001fff0c7819 */ /* 0x004fe200000114f6 */
[----:B------:R-:W-:-:S04]  /*2200*/  IMAD.WIDE.U32 R2, R246, c[0x0][0x1f0], R2 ;  /* 0x00007c00f6027a25 */ /* 0x000fc800078e0002 */
[----:B------:R-:W-:Y:S01]  /*2210*/  IMAD R4, R12, c[0x0][0x1f0], RZ ;  /* 0x00007c000c047a24 */ /* 0x000fe200078e02ff */
[----:B------:R-:W-:-:S03]  /*2220*/  IADD3 R0, P0, R2, R160, RZ ;  /* 0x000000a002007210 */ /* 0x000fc60007f1e0ff */
[----:B------:R-:W-:-:S05]  /*2230*/  IMAD R4, R246, c[0x0][0x1f4], R4 ;  /* 0x00007d00f6047a24 */ /* 0x000fca00078e0204 */
[----:B------:R-:W-:Y:S02]  /*2240*/  IADD3.X R2, R159, R3, R4, P0, !PT ;  /* 0x000000039f027210 */ /* 0x000fe400007fe404 */
[----:B------:R-:W-:-:S04]  /*2250*/  LEA R9, P0, R0, c[0x0][0x1c8], 0x1 ;  /* 0x0000720000097a11 */ /* 0x000fc800078008ff */
[----:B------:R-:W-:Y:S02]  /*2260*/  LEA.HI.X R13, R0, c[0x0][0x1cc], R2, 0x1, P0 ;  /* 0x00007300000d7a11 */ /* 0x000fe400000f0c02 */
[----:B------:R-:W1:Y:S01]  /*2270*/  SHFL.IDX PT, R0, R9, RZ, 0x181f ;  /* 0x00181fff09007589 */ /* 0x000e6200000e0000 */
[----:B------:R-:W-:-:S03]  /*2280*/  ISETP.GE.AND P0, PT, R26, 0x1, PT ;  /* 0x000000011a00780c */ /* 0x000fc60003f06270 */
[----:B------:R-:W2:Y:S04]  /*2290*/  SHFL.IDX PT, R2, R13, RZ, 0x181f ;  /* 0x00181fff0d027589 */ /* 0x000ea800000e0000 */
[----:B------:R-:W3:Y:S06]  /*22a0*/  SHFL.IDX PT, R8, R9, 0x1, 0x181f ;  /* 0x00381f0009087f89 */ /* 0x000eec00000e0000 */
[----:B------:R-:W-:-:S02]  /*22b0*/  @P0 ISETP.GE.AND P3, PT, R245, c[0x0][0x1d4], PT ;  /* 0x00007500f5000a0c */ /* 0x000fc40003f66270 */
[----:B------:R-:W-:Y:S01]  /*22c0*/  @P0 ISETP.GE.AND P4, PT, R31, c[0x0][0x1d4], PT ;  /* 0x000075001f000a0c */ /* 0x000fe20003f86270 */
[----:B------:R-:W4:Y:S01]  /*22d0*/  SHFL.IDX PT, R11, R13, 0x1, 0x181f ;  /* 0x00381f000d0b7f89 */ /* 0x000f2200000e0000 */
[-C--:B-1----:R-:W-:Y:S02]  /*22e0*/  @P0 LEA R4, P2, R245, R0.reuse, 0x1 ;  /* 0x00000000f5040211 */ /* 0x082fe400078408ff */
[----:B------:R-:W-:Y:S02]  /*22f0*/  @P0 LEA R6, P1, R31, R0, 0x1 ;  /* 0x000000001f060211 */ /* 0x000fe400078208ff */
[-C--:B--2---:R-:W-:Y:S02]  /*2300*/  @P0 LEA.HI.X R5, R245, R2.reuse, R20, 0x1, P2 ;  /* 0x00000002f5050211 */ /* 0x084fe400010f0c14 */
[----:B------:R-:W-:Y:S02]  /*2310*/  @P0 LEA.HI.X R7, R31, R2, R19, 0x1, P1 ;  /* 0x000000021f070211 */ /* 0x000fe400008f0c13 */
[----:B------:R-:W-:Y:S01]  /*2320*/  ISETP.GE.AND P1, PT, R26, 0x21, PT ;  /* 0x000000211a00780c */ /* 0x000fe20003f26270 */
[----:B------:R1:W-:Y:S01]  /*2330*/  @P0 LDGSTS.E.BYPASS.LTC128B.128 [R243+0xc100], [R4.64], !P3 ;  /* 0x0c10000004f30fae */ /* 0x0003e2000d901d46 */
[----:B------:R-:W-:-:S03]  /*2340*/  @P0 ISETP.GE.AND P5, PT, R30, c[0x0][0x1d4], PT ;  /* 0x000075001e000a0c */ /* 0x000fc60003fa6270 */
[----:B------:R2:W-:Y:S01]  /*2350*/  @P0 LDGSTS.E.BYPASS.LTC128B.128 [R243+0xf100], [R6.64], !P4 ;  /* 0x0f10000006f30fae */ /* 0x0005e2000e101d46 */
[----:B------:R-:W-:Y:S02]  /*2360*/  @P0 ISETP.GE.AND P4, PT, R29, c[0x0][0x1d4], PT ;  /* 0x000075001d000a0c */ /* 0x000fe40003f86270 */
[----:B-1----:R-:W-:-:S04]  /*2370*/  @P0 LEA R4, P2, R30, R0, 0x1 ;  /* 0x000000001e040211 */ /* 0x002fc800078408ff */
[----:B------:R-:W-:Y:S02]  /*2380*/  @P0 LEA.HI.X R5, R30, R2, R18, 0x1, P2 ;  /* 0x000000021e050211 */ /* 0x000fe400010f0c12 */
[----:B--2---:R-:W-:-:S03]  /*2390*/  @P0 LEA R6, P2, R29, R0, 0x1 ;  /* 0x000000001d060211 */ /* 0x004fc600078408ff */
[----:B------:R3:W-:Y:S01]  /*23a0*/  @P0 LDGSTS.E.BYPASS.LTC128B.128 [R243+0x12100], [R4.64], !P5 ;  /* 0x1210000004f30fae */ /* 0x0007e2000e901d46 */
[----:B------:R-:W-:Y:S02]  /*23b0*/  @P0 LEA.HI.X R7, R29, R2, R17, 0x1, P2 ;  /* 0x000000021d070211 */ /* 0x000fe400010f0c11 */
[----:B------:R-:W-:Y:S01]  /*23c0*/  @P1 ISETP.GE.AND P2, PT, R245, c[0x0][0x1d4], PT ;  /* 0x00007500f5001a0c */ /* 0x000fe20003f46270 */
[----:B------:R-:W-:Y:S02]  /*23d0*/  IMAD R0, R10, c[0x0][0x208], RZ ;  /* 0x000082000a007a24 */ /* 0x000fe400078e02ff */
[----:B------:R1:W-:Y:S01]  /*23e0*/  @P0 LDGSTS.E.BYPASS.LTC128B.128 [R243+0x15100], [R6.64], !P4 ;  /* 0x1510000006f30fae */ /* 0x0003e2000e101d46 */
[----:B------:R-:W-:Y:S01]  /*23f0*/  @P1 ISETP.GE.AND P4, PT, R31, c[0x0][0x1d4], PT ;  /* 0x000075001f001a0c */ /* 0x000fe20003f86270 */
[----:B------:R-:W-:Y:S02]  /*2400*/  IMAD.WIDE.U32 R2, R252, c[0x0][0x208], RZ ;  /* 0x00008200fc027a25 */ /* 0x000fe400078e00ff */
[----:B------:R-:W-:Y:S01]  /*2410*/  SHFL.IDX PT, R10, R13, 0x2, 0x181f ;  /* 0x00581f000d0a7f89 */ /* 0x000fe200000e0000 */
[----:B---3--:R-:W-:-:S04]  /*2420*/  @P1 LEA R4, P3, R245, R8, 0x1 ;  /* 0x00000008f5041211 */ /* 0x008fc800078608ff */
[----:B----4-:R-:W-:Y:S01]  /*2430*/  @P1 LEA.HI.X R5, R245, R11, R20, 0x1, P3 ;  /* 0x0000000bf5051211 */ /* 0x010fe200018f0c14 */
[----:B-1----:R-:W-:Y:S02]  /*2440*/  IMAD R7, R252, c[0x0][0x20c], R0 ;  /* 0x00008300fc077a24 */ /* 0x002fe400078e0200 */
[----:B------:R-:W1:Y:S01]  /*2450*/  SHFL.IDX PT, R0, R9, 0x2, 0x181f ;  /* 0x00581f0009007f89 */ /* 0x000e6200000e0000 */
[----:B------:R-:W-:-:S03]  /*2460*/  @P1 LEA R6, P0, R31, R8, 0x1 ;  /* 0x000000081f061211 */ /* 0x000fc600078008ff */
[----:B------:R2:W-:Y:S01]  /*2470*/  @P1 LDGSTS.E.BYPASS.LTC128B.128 [R243+0xd100], [R4.64], !P2 ;  /* 0x0d10000004f31fae */ /* 0x0005e2000d101d46 */
[----:B------:R-:W-:Y:S01]  /*2480*/  @P1 ISETP.GE.AND P2, PT, R30, c[0x0][0x1d4], PT ;  /* 0x000075001e001a0c */ /* 0x000fe20003f46270 */
[----:B------:R-:W-:Y:S01]  /*2490*/  IMAD.IADD R3, R3, 0x1, R7 ;  /* 0x0000000103037824 */ /* 0x000fe200078e0207 */
[----:B------:R-:W-:Y:S02]  /*24a0*/  @P1 LEA.HI.X R7, R31, R11, R19, 0x1, P0 ;  /* 0x0000000b1f071211 */ /* 0x000fe400000f0c13 */
[----:B------:R-:W-:-:S03]  /*24b0*/  ISETP.GE.AND P0, PT, R26, 0x41, PT ;  /* 0x000000411a00780c */ /* 0x000fc60003f06270 */
[----:B------:R3:W-:Y:S01]  /*24c0*/  @P1 LDGSTS.E.BYPASS.LTC128B.128 [R243+0x10100], [R6.64], !P4 ;  /* 0x1010000006f31fae */ /* 0x0007e2000e101d46 */
[----:B------:R-:W-:Y:S01]  /*24d0*/  @P1 ISETP.GE.AND P4, PT, R29, c[0x0][0x1d4], PT ;  /* 0x000075001d001a0c */ /* 0x000fe20003f86270 */
[----:B------:R-:W-:Y:S01]  /*24e0*/  IMAD.WIDE.U32 R2, R246, c[0x0][0x218], R2 ;  /* 0x00008600f6027a25 */ /* 0x000fe200078e0002 */
[----:B--2---:R-:W-:-:S04]  /*24f0*/  @P1 LEA R4, P3, R30, R8, 0x1 ;  /* 0x000000081e041211 */ /* 0x004fc800078608ff */
[----:B------:R-:W-:Y:S01]  /*2500*/  @P1 LEA.HI.X R5, R30, R11, R18, 0x1, P3 ;  /* 0x0000000b1e051211 */ /* 0x000fe200018f0c12 */
[----:B---3--:R-:W-:-:S04]  /*2510*/  IMAD R6, R15, c[0x0][0x210], RZ ;  /* 0x000084000f067a24 */ /* 0x008fc800078e02ff */
[----:B------:R2:W-:Y:S02]  /*2520*/  @P1 LDGSTS.E.BYPASS.LTC128B.128 [R243+0x13100], [R4.64], !P2 ;  /* 0x1310000004f31fae */ /* 0x0005e4000d101d46 */
[----:B--2---:R-:W-:Y:S01]  /*2530*/  IMAD R5, R21, c[0x0][0x214], R6 ;  /* 0x0000850015057a24 */ /* 0x004fe200078e0206 */
[----:B------:R-:W-:Y:S01]  /*2540*/  @P1 LEA R6, P3, R29, R8, 0x1 ;  /* 0x000000081d061211 */ /* 0x000fe200078608ff */
[----:B------:R-:W-:Y:S01]  /*2550*/  IMAD R8, R12, c[0x0][0x218], RZ ;  /* 0x000086000c087a24 */ /* 0x000fe200078e02ff */
[----:B-1----:R-:W-:Y:S02]  /*2560*/  @P0 LEA R4, P2, R245, R0, 0x1 ;  /* 0x00000000f5040211 */ /* 0x002fe400078408ff */
[----:B------:R-:W-:Y:S02]  /*2570*/  @P1 LEA.HI.X R7, R29, R11, R17, 0x1, P3 ;  /* 0x0000000b1d071211 */ /* 0x000fe400018f0c11 */
[----:B------:R-:W-:Y:S01]  /*2580*/  @P0 ISETP.GE.AND P3, PT, R245, c[0x0][0x1d4], PT ;  /* 0x00007500f5000a0c */ /* 0x000fe20003f66270 */
[----:B------:R-:W-:Y:S01]  /*2590*/  IMAD.IADD R9, R23, 0x1, R5 ;  /* 0x0000000117097824 */ /* 0x000fe200078e0205 */
[----:B------:R-:W-:Y:S01]  /*25a0*/  @P0 LEA.HI.X R5, R245, R10, R20, 0x1, P2 ;  /* 0x0000000af5050211 */ /* 0x000fe200010f0c14 */
[----:B------:R-:W-:Y:S01]  /*25b0*/  IMAD R8, R246, c[0x0][0x21c], R8 ;  /* 0x00008700f6087a24 */ /* 0x000fe200078e0208 */
[----:B------:R-:W-:Y:S01]  /*25c0*/  IADD3 R2, P2, R2, R22, RZ ;  /* 0x0000001602027210 */ /* 0x000fe20007f5e0ff */
[----:B------:R-:W1:Y:S03]  /*25d0*/  S2R R21, SR_TID.X ;  /* 0x0000000000157919 */ /* 0x000e660000002100 */
[----:B------:R-:W-:Y:S01]  /*25e0*/  IADD3.X R3, R9, R3, R8, P2, !PT ;  /* 0x0000000309037210 */ /* 0x000fe200017fe408 */
[----:B------:R2:W-:Y:S01]  /*25f0*/  @P1 LDGSTS.E.BYPASS.LTC128B.128 [R243+0x16100], [R6.64], !P4 ;  /* 0x1610000006f31fae */ /* 0x0005e2000e101d46 */
[----:B------:R-:W-:-:S02]  /*2600*/  @P0 LEA R8, P2, R31, R0, 0x1 ;  /* 0x000000001f080211 */ /* 0x000fc400078408ff */
[C---:B------:R-:W-:Y:S01]  /*2610*/  LEA R27, P1, R2.reuse, c[0x0][0x1f8], 0x1 ;  /* 0x00007e00021b7a11 */ /* 0x040fe200078208ff */
[----:B------:R3:W-:Y:S01]  /*2620*/  STL [R1+0x3c], R9 ;  /* 0x00003c0901007387 */ /* 0x0007e20000100800 */
[----:B------:R-:W-:Y:S02]  /*2630*/  @P0 ISETP.GE.AND P4, PT, R31, c[0x0][0x1d4], PT ;  /* 0x000075001f000a0c */ /* 0x000fe40003f86270 */
[----:B------:R-:W-:Y:S01]  /*2640*/  LEA.HI.X R28, R2, c[0x0][0x1fc], R3, 0x1, P1 ;  /* 0x00007f00021c7a11 */ /* 0x000fe200008f0c03 */
[----:B------:R4:W-:Y:S01]  /*2650*/  @P0 LDGSTS.E.BYPASS.LTC128B.128 [R243+0xe100], [R4.64], !P3 ;  /* 0x0e10000004f30fae */ /* 0x0009e2000d901d46 */
[----:B------:R-:W-:Y:S02]  /*2660*/  @P0 ISETP.GE.AND P1, PT, R29, c[0x0][0x1d4], PT ;  /* 0x000075001d000a0c */ /* 0x000fe40003f26270 */
[----:B--2---:R-:W-:Y:S02]  /*2670*/  @P0 LEA R6, P3, R30, R0, 0x1 ;  /* 0x000000001e060211 */ /* 0x004fe400078608ff */
[----:B---3--:R-:W-:-:S02]  /*2680*/  @P0 LEA.HI.X R9, R31, R10, R19, 0x1, P2 ;  /* 0x0000000a1f090211 */ /* 0x008fc400010f0c13 */
[C---:B------:R-:W-:Y:S02]  /*2690*/  @P0 ISETP.GE.AND P2, PT, R30.reuse, c[0x0][0x1d4], PT ;  /* 0x000075001e000a0c */ /* 0x040fe40003f46270 */
[----:B------:R-:W-:Y:S01]  /*26a0*/  @P0 LEA.HI.X R7, R30, R10, R18, 0x1, P3 ;  /* 0x0000000a1e070211 */ /* 0x000fe200018f0c12 */
[----:B------:R2:W-:Y:S01]  /*26b0*/  @P0 LDGSTS.E.BYPASS.LTC128B.128 [R243+0x11100], [R8.64], !P4 ;  /* 0x1110000008f30fae */ /* 0x0005e2000e101d46 */
[----:B----4-:R-:W-:-:S04]  /*26c0*/  @P0 LEA R4, P3, R29, R0, 0x1 ;  /* 0x000000001d040211 */ /* 0x010fc800078608ff */
[----:B------:R-:W-:Y:S02]  /*26d0*/  @P0 LEA.HI.X R5, R29, R10, R17, 0x1, P3 ;  /* 0x0000000a1d050211 */ /* 0x000fe400018f0c11 */
[----:B-1----:R-:W-:-:S03]  /*26e0*/  SHF.R.S32.HI R13, RZ, 0x1f, R21 ;  /* 0x0000001fff0d7819 */ /* 0x002fc60000011415 */
[----:B------:R1:W-:Y:S04]  /*26f0*/  @P0 LDGSTS.E.BYPASS.LTC128B.128 [R243+0x14100], [R6.64], !P2 ;  /* 0x1410000006f30fae */ /* 0x0003e8000d101d46 */
[----:B------:R1:W-:Y:S04]  /*2700*/  @P0 LDGSTS.E.BYPASS.LTC128B.128 [R243+0x17100], [R4.64], !P1 ;  /* 0x1710000004f30fae */ /* 0x0003e8000c901d46 */
[----:B------:R-:W0:Y:S01]  /*2710*/  LDGDEPBAR ;  /* 0x00000000000079af */ /* 0x000e220000000000 */
[----:B------:R-:W-:-:S03]  /*2720*/  LEA.HI R13, R13, R21, RZ, 0x3 ;  /* 0x000000150d0d7211 */ /* 0x000fc600078f18ff */
[----:B------:R-:W3:Y:S01]  /*2730*/  SHFL.IDX PT, R0, R27, RZ, 0x181f ;  /* 0x00181fff1b007589 */ /* 0x000ee200000e0000 */
[----:B------:R-:W-:-:S03]  /*2740*/  LOP3.LUT R13, R13, 0xfffffff8, RZ, 0xc0, !PT ;  /* 0xfffffff80d0d7812 */ /* 0x000fc600078ec0ff */
[----:B------:R-:W4:Y:S04]  /*2750*/  SHFL.IDX PT, R2, R28, RZ, 0x181f ;  /* 0x00181fff1c027589 */ /* 0x000f2800000e0000 */
[----:B--2---:R-:W2:Y:S01]  /*2760*/  SHFL.IDX PT, R8, R27, 0x1, 0x181f ;  /* 0x00381f001b087f89 */ /* 0x004ea200000e0000 */
[----:B------:R-:W-:-:S03]  /*2770*/  IMAD.IADD R13, R21, 0x1, -R13 ;  /* 0x00000001150d7824 */ /* 0x000fc600078e0a0d */
[----:B------:R-:W5:Y:S02]  /*2780*/  SHFL.IDX PT, R3, R28, 0x1, 0x181f ;  /* 0x00381f001c037f89 */ /* 0x000f6400000e0000 */
[----:B------:R-:W-:Y:S01]  /*2790*/  R2P PR, R13, 0x6 ;  /* 0x000000060d007804 */ /* 0x000fe20000000000 */
[----:B------:R-:W-:-:S04]  /*27a0*/  DEPBAR.LE SB0, 0x1 ;  /* 0x000080400000791a */ /* 0x000fc80000000000 */
[----:B------:R-:W-:-:S04]  /*27b0*/  DEPBAR.LE SB0, 0x0 ;  /* 0x000080000000791a */ /* 0x000fc80000000000 */
[----:B------:R-:W-:Y:S01]  /*27c0*/  BAR.SYNC.DEFER_BLOCKING 0x0 ;  /* 0x0000000000007b1d */ /* 0x000fe20000010000 */
[CC--:B---3--:R-:W-:Y:S02]  /*27d0*/  IADD3 R20, P0, R0.reuse, R156.reuse, RZ ;  /* 0x0000009c00147210 */ /* 0x0c8fe40007f1e0ff */
[----:B------:R-:W-:Y:S02]  /*27e0*/  IADD3 R18, P4, R0, R157, RZ ;  /* 0x0000009d00127210 */ /* 0x000fe40007f9e0ff */
[----:B------:R-:W-:Y:S01]  /*27f0*/  @P1 IADD3 R135, R228, -0x20, RZ ;  /* 0xffffffe0e4871810 */ /* 0x000fe20007ffe0ff */
[----:B----4-:R-:W-:Y:S01]  /*2800*/  IMAD.X R21, R2, 0x1, R133, P0 ;  /* 0x0000000102157824 */ /* 0x010fe200000e0685 */
[----:B--2---:R-:W-:Y:S01]  /*2810*/  IADD3 R10, P1, R8, R155, RZ ;  /* 0x0000009b080a7210 */ /* 0x004fe20007f3e0ff */
[----:B------:R-:W-:Y:S01]  /*2820*/  IMAD.X R19, R2, 0x1, R134, P4 ;  /* 0x0000000102137824 */ /* 0x000fe200020e0686 */
[----:B------:R-:W-:Y:S02]  /*2830*/  IADD3 R24, P0, R8, R156, RZ ;  /* 0x0000009c08187210 */ /* 0x000fe40007f1e0ff */
[----:B------:R-:W-:-:S02]  /*2840*/  ISETP.GE.AND P5, PT, R245, c[0x0][0x1d4], PT ;  /* 0x00007500f5007a0c */ /* 0x000fc40003fa6270 */
[----:B------:R-:W-:Y:S01]  /*2850*/  ISETP.GE.AND P4, PT, R31, c[0x0][0x1d4], PT ;  /* 0x000075001f007a0c */ /* 0x000fe20003f86270 */
[C---:B-----5:R-:W-:Y:S01]  /*2860*/  IMAD.X R11, R3.reuse, 0x1, R132, P1 ;  /* 0x00000001030b7824 */ /* 0x060fe200008e0684 */
[----:B------:R-:W-:Y:S01]  /*2870*/  IADD3 R22, P3, R0, R155, RZ ;  /* 0x0000009b00167210 */ /* 0x000fe20007f7e0ff */
[----:B------:R-:W-:Y:S01]  /*2880*/  IMAD.X R25, R3, 0x1, R133, P0 ;  /* 0x0000000103197824 */ /* 0x000fe200000e0685 */
[C---:B------:R-:W-:Y:S02]  /*2890*/  ISETP.LT.OR P1, PT, R26.reuse, 0x1, P5 ;  /* 0x000000011a00780c */ /* 0x040fe40002f21670 */
[----:B------:R-:W-:Y:S02]  /*28a0*/  ISETP.LT.OR P0, PT, R26, 0x1, P4 ;  /* 0x000000011a00780c */ /* 0x000fe40002701670 */
[----:B------:R-:W-:Y:S02]  /*28b0*/  IADD3.X R23, R2, R132, RZ, P3, !PT ;  /* 0x0000008402177210 */ /* 0x000fe40001ffe4ff */
[----:B------:R-:W-:Y:S01]  /*28c0*/  IADD3 R16, P3, R0, R158, RZ ;  /* 0x0000009e00107210 */ /* 0x000fe20007f7e0ff */
[----:B-1----:R-:W-:Y:S04]  /*28d0*/  LDSM.16.M88.4 R4, [R239] ;  /* 0x00000000ef04783b */ /* 0x002fe80000000200 */
[----:B------:R-:W-:Y:S01]  /*28e0*/  IMAD.X R17, R2, 0x1, R152, P3 ;  /* 0x0000000102117824 */ /* 0x000fe200018e0698 */
[----:B------:R-:W-:Y:S01]  /*28f0*/  ISETP.GE.AND P3, PT, R30, c[0x0][0x1d4], PT ;  /* 0x000075001e007a0c */ /* 0x000fe20003f66270 */
[----:B------:R-:W-:Y:S04]  /*2900*/  LDSM.16.M88.4 R40, [R228] ;  /* 0x00000000e428783b */ /* 0x000fe80000000200 */
[----:B------:R-:W-:Y:S04]  /*2910*/  LDSM.16.M88.4 R32, [R228+0x800] ;  /* 0x00080000e420783b */ /* 0x000fe80000000200 */
[----:B------:R-:W-:Y:S04]  /*2920*/  LDSM.16.M88.4 R44, [R228+0x1000] ;  /* 0x00100000e42c783b */ /* 0x000fe80000000200 */
[----:B------:R-:W-:Y:S04]  /*2930*/  LDSM.16.M88.4 R52, [R228+0x1800] ;  /* 0x00180000e434783b */ /* 0x000fe80000000200 */
[----:B------:R-:W-:Y:S04]  /*2940*/  LDSM.16.M88.4 R60, [R228+0x2000] ;  /* 0x00200000e43c783b */ /* 0x000fe80000000200 */
[----:B------:R-:W-:Y:S04]  /*2950*/  LDSM.16.M88.4 R72, [R228+0x2800] ;  /* 0x00280000e448783b */ /* 0x000fe80000000200 */
[----:B------:R-:W-:Y:S04]  /*2960*/  LDSM.16.M88.4 R12, [R240] ;  /* 0x00000000f00c783b */ /* 0x000fe80000000200 */
[----:B------:R-:W-:Y:S04]  /*2970*/  LDSM.16.M88.4 R64, [R135] ;  /* 0x000000008740783b */ /* 0x000fe80000000200 */
[----:B------:R-:W-:Y:S04]  /*2980*/  LDSM.16.M88.4 R68, [R135+0x800] ;  /* 0x000800008744783b */ /* 0x000fe80000000200 */
[----:B------:R-:W-:Y:S04]  /*2990*/  LDSM.16.M88.4 R76, [R135+0x1000] ;  /* 0x00100000874c783b */ /* 0x000fe80000000200 */
[----:B------:R-:W-:Y:S04]  /*29a0*/  LDSM.16.M88.4 R92, [R135+0x1800] ;  /* 0x00180000875c783b */ /* 0x000fe80000000200 */
[----:B------:R-:W-:Y:S04]  /*29b0*/  LDSM.16.M88.4 R96, [R135+0x2000] ;  /* 0x002000008760783b */ /* 0x000fe80000000200 */
[----:B------:R-:W-:Y:S04]  /*29c0*/  LDSM.16.M88.4 R112, [R135+0x2800] ;  /* 0x002800008770783b */ /* 0x000fe80000000200 */
[----:B------:R-:W-:Y:S01]  /*29d0*/  @!PT LDS RZ, [RZ] ;  /* 0x00000000fffff984 */ /* 0x000fe20000000800 */
[----:B------:R-:W-:Y:S01]  /*29e0*/  @!PT LDS RZ, [RZ] ;  /* 0x00000000fffff984 */ /* 0x000fe20000000800 */
[----:B------:R-:W-:Y:S01]  /*29f0*/  @!PT LDS RZ, [RZ] ;  /* 0x00000000fffff984 */ /* 0x000fe20000000800 */
[----:B------:R1:W-:Y:S04]  /*2a00*/  LDGSTS.E.BYPASS.LTC128B.128 [R243+0x100], [R22.64], !P1 ;  /* 0x0010000016f37fae */ /* 0x0003e8000c901d46 */
[----:B------:R1:W-:Y:S01]  /*2a10*/  LDGSTS.E.BYPASS.LTC128B.128 [R243+0x3100], [R20.64], !P0 ;  /* 0x0310000014f37fae */ /* 0x0003e2000c101d46 */
[----:B------:R-:W-:-:S02]  /*2a20*/  ISETP.LT.OR P0, PT, R26, 0x1, P3 ;  /* 0x000000011a00780c */ /* 0x000fc40001f01670 */
[----:B------:R-:W-:-:S11]  /*2a30*/  ISETP.GE.AND P1, PT, R29, c[0x0][0x1d4], PT ;  /* 0x000075001d007a0c */ /* 0x000fd60003f26270 */
[----:B------:R2:W-:Y:S01]  /*2a40*/  LDGSTS.E.BYPASS.LTC128B.128 [R243+0x6100], [R18.64], !P0 ;  /* 0x0610000012f37fae */ /* 0x0005e2000c101d46 */
[----:B------:R-:W-:-:S13]  /*2a50*/  ISETP.LT.OR P0, PT, R26, 0x1, P1 ;  /* 0x000000011a00780c */ /* 0x000fda0000f01670 */
[----:B------:R3:W-:Y:S04]  /*2a60*/  LDGSTS.E.BYPASS.LTC128B.128 [R243+0x9100], [R16.64], !P0 ;  /* 0x0910000010f37fae */ /* 0x0007e8000c101d46 */
[----:B------:R-:W4:Y:S01]  /*2a70*/  SHFL.IDX PT, R0, R27, 0x2, 0x181f ;  /* 0x00581f001b007f89 */ /* 0x000f2200000e0000 */
[----:B---3--:R-:W-:-:S05]  /*2a80*/  IADD3 R16, P0, R8, R157, RZ ;  /* 0x0000009d08107210 */ /* 0x008fca0007f1e0ff */
[----:B------:R-:W-:Y:S01]  /*2a90*/  IMAD.X R17, R3, 0x1, R134, P0 ;  /* 0x0000000103117824 */ /* 0x000fe200000e0686 */
[----:B------:R-:W-:Y:S01]  /*2aa0*/  ISETP.LT.OR P0, PT, R26, 0x21, P5 ;  /* 0x000000211a00780c */ /* 0x000fe20002f01670 */
[----:B------:R-:W3:-:S12]  /*2ab0*/  SHFL.IDX PT, R2, R28, 0x2, 0x181f ;  /* 0x00581f001c027f89 */ /* 0x000ed800000e0000 */
[----:B------:R5:W-:Y:S02]  /*2ac0*/  LDGSTS.E.BYPASS.LTC128B.128 [R243+0x1100], [R10.64], !P0 ;  /* 0x011000000af37fae */ /* 0x000be4000c101d46 */
[----:B-----5:R-:W-:-:S05]  /*2ad0*/  IADD3 R10, P0, R8, R158, RZ ;  /* 0x0000009e080a7210 */ /* 0x020fca0007f1e0ff */
[----:B------:R-:W-:Y:S01]  /*2ae0*/  IMAD.X R11, R3, 0x1, R152, P0 ;  /* 0x00000001030b7824 */ /* 0x000fe200000e0698 */
[----:B------:R-:W-:-:S13]  /*2af0*/  ISETP.LT.OR P0, PT, R26, 0x21, P4 ;  /* 0x000000211a00780c */ /* 0x000fda0002701670 */
[----:B------:R5:W-:Y:S01]  /*2b00*/  LDGSTS.E.BYPASS.LTC128B.128 [R243+0x4100], [R24.64], !P0 ;  /* 0x0410000018f37fae */ /* 0x000be2000c101d46 */
[----:B----4-:R-:W-:-:S04]  /*2b10*/  IADD3 R8, P0, R0, R155, RZ ;  /* 0x0000009b00087210 */ /* 0x010fc80007f1e0ff */
[----:B---3--:R-:W-:Y:S02]  /*2b20*/  IADD3.X R9, R2, R132, RZ, P0, !PT ;  /* 0x0000008402097210 */ /* 0x008fe400007fe4ff */
[----:B------:R-:W-:-:S13]  /*2b30*/  ISETP.LT.OR P0, PT, R26, 0x21, P3 ;  /* 0x000000211a00780c */ /* 0x000fda0001f01670 */
[----:B------:R3:W-:Y:S01]  /*2b40*/  LDGSTS.E.BYPASS.LTC128B.128 [R243+0x7100], [R16.64], !P0 ;  /* 0x0710000010f37fae */ /* 0x0007e2000c101d46 */
[----:B------:R-:W-:Y:S01]  /*2b50*/  HMMA.16816.F32.BF16 R48, R4, R40, RZ ;  /* 0x000000280430723c */ /* 0x000fe200000418ff */
[----:B---3--:R-:W-:-:S05]  /*2b60*/  IADD3 R16, P0, R0, R156, RZ ;  /* 0x0000009c00107210 */ /* 0x008fca0007f1e0ff */
[----:B------:R-:W-:Y:S01]  /*2b70*/  IMAD.X R17, R2, 0x1, R133, P0 ;  /* 0x0000000102117824 */ /* 0x000fe200000e0685 */
[----:B------:R-:W-:Y:S01]  /*2b80*/  ISETP.LT.OR P0, PT, R26, 0x21, P1 ;  /* 0x000000211a00780c */ /* 0x000fe20000f01670 */
[C---:B------:R-:W-:Y:S11]  /*2b90*/  HMMA.16816.F32.BF16 R40, R4.reuse, R42, RZ ;  /* 0x0000002a0428723c */ /* 0x040ff600000418ff */
[----:B------:R-:W-:Y:S01]  /*2ba0*/  @!UPT UIADD3 URZ, URZ, URZ, URZ ;  /* 0x0000003f3f3ff290 */ /* 0x000fe2000fffe03f */
[----:B------:R3:W-:Y:S01]  /*2bb0*/  LDGSTS.E.BYPASS.LTC128B.128 [R243+0xa100], [R10.64], !P0 ;  /* 0x0a1000000af37fae */ /* 0x0007e2000c101d46 */
[C---:B------:R-:W-:Y:S08]  /*2bc0*/  HMMA.16816.F32.BF16 R28, R4.reuse, R44, RZ ;  /* 0x0000002c041c723c */ /* 0x040ff000000418ff */
[C---:B-1----:R-:W-:Y:S08]  /*2bd0*/  HMMA.16816.F32.BF16 R20, R4.reuse, R46, RZ ;  /* 0x0000002e0414723c */ /* 0x042ff000000418ff */
[----:B------:R-:W-:Y:S01]  /*2be0*/  HMMA.16816.F32.BF16 R36, R4, R32, RZ ;  /* 0x000000200424723c */ /* 0x000fe200000418ff */
[----:B---3--:R-:W-:-:S07]  /*2bf0*/  IADD3 R10, P0, R0, R157, RZ ;  /* 0x0000009d000a7210 */ /* 0x008fce0007f1e0ff */
[----:B------:R-:W-:Y:S01]  /*2c00*/  HMMA.16816.F32.BF16 R44, R4, R52, RZ ;  /* 0x00000034042c723c */ /* 0x000fe200000418ff */
[----:B------:R-:W-:Y:S01]  /*2c10*/  IMAD.X R11, R2, 0x1, R134, P0 ;  /* 0x00000001020b7824 */ /* 0x000fe200000e0686 */
[----:B------:R-:W-:-:S06]  /*2c20*/  ISETP.LT.OR P0, PT, R26, 0x41, P5 ;  /* 0x000000411a00780c */ /* 0x000fcc0002f01670 */
[----:B------:R-:W-:Y:S01]  /*2c30*/  HMMA.16816.F32.BF16 R32, R4, R34, RZ ;  /* 0x000000220420723c */ /* 0x000fe200000418ff */
[C---:B------:R-:W-:Y:S01]  /*2c40*/  ISETP.LT.OR P4, PT, R26.reuse, 0x41, P4 ;  /* 0x000000411a00780c */ /* 0x040fe20002781670 */
[----:B------:R-:W-:Y:S01]  /*2c50*/  IMAD.MOV.U32 R3, RZ, RZ, 0x40 ;  /* 0x00000040ff037424 */ /* 0x000fe200078e00ff */
[C---:B------:R-:W-:Y:S02]  /*2c60*/  ISETP.LT.OR P3, PT, R26.reuse, 0x41, P3 ;  /* 0x000000411a00780c */ /* 0x040fe40001f61670 */
[----:B------:R-:W-:-:S03]  /*2c70*/  ISETP.LT.OR P1, PT, R26, 0x41, P1 ;  /* 0x000000411a00780c */ /* 0x000fc60000f21670 */
[C---:B------:R-:W-:Y:S01]  /*2c80*/  HMMA.16816.F32.BF16 R84, R4.reuse, R72, RZ ;  /* 0x000000480454723c */ /* 0x040fe200000418ff */
[----:B------:R1:W-:Y:S05]  /*2c90*/  LDGSTS.E.BYPASS.LTC128B.128 [R243+0x2100], [R8.64], !P0 ;  /* 0x0210000008f37fae */ /* 0x0003ea000c101d46 */
[----:B------:R2:W-:Y:S02]  /*2ca0*/  LDGSTS.E.BYPASS.LTC128B.128 [R243+0x5100], [R16.64], !P4 ;  /* 0x0510000010f37fae */ /* 0x0005e4000e101d46 */
[C---:B------:R-:W-:Y:S02]  /*2cb0*/  HMMA.16816.F32.BF16 R52, R4.reuse, R54, RZ ;  /* 0x000000360434723c */ /* 0x040fe400000418ff */
[----:B------:R1:W-:Y:S06]  /*2cc0*/  LDGSTS.E.BYPASS.LTC128B.128 [R243+0x8100], [R10.64], !P3 ;  /* 0x081000000af37fae */ /* 0x0003ec000d901d46 */
[C---:B------:R-:W-:Y:S08]  /*2cd0*/  HMMA.16816.F32.BF16 R56, R4.reuse, R60, RZ ;  /* 0x0000003c0438723c */ /* 0x040ff000000418ff */
[C---:B------:R-:W-:Y:S08]  /*2ce0*/  HMMA.16816.F32.BF16 R80, R4.reuse, R62, RZ ;  /* 0x0000003e0450723c */ /* 0x040ff000000418ff */
[----:B------:R-:W-:Y:S07]  /*2cf0*/  HMMA.16816.F32.BF16 R72, R4, R74, RZ ;  /* 0x0000004a0448723c */ /* 0x000fee00000418ff */
[----:B------:R-:W-:-:S02]  /*2d00*/  IADD3 R4, P0, R0, R158, RZ ;  /* 0x0000009e00047210 */ /* 0x000fc40007f1e0ff */
[----:B------:R-:W-:-:S03]  /*2d10*/  SEL R0, R3, 0xffffffc0, !P2 ;  /* 0xffffffc003007807 */ /* 0x000fc60005000000 */
[----:B------:R-:W-:Y:S02]  /*2d20*/  IMAD.X R5, R2, 0x1, R152, P0 ;  /* 0x0000000102057824 */ /* 0x000fe400000e0698 */
[----:B------:R-:W-:Y:S01]  /*2d30*/  IMAD.IADD R230, R228, 0x1, R0 ;  /* 0x00000001e4e67824 */ /* 0x000fe200078e0200 */
[C---:B------:R-:W-:Y:S02]  /*2d40*/  HMMA.16816.F32.BF16 R108, R12.reuse, R64, R48 ;  /* 0x000000400c6c723c */ /* 0x040fe40000041830 */
[----:B------:R3:W-:Y:S04]  /*2d50*/  LDGSTS.E.BYPASS.LTC128B.128 [R243+0xb100], [R4.64], !P1 ;  /* 0x0b10000004f37fae */ /* 0x0007e8000c901d46 */
[----:B-1----:R-:W-:Y:S02]  /*2d60*/  LDSM.16.M88.4 R8, [R242] ;  /* 0x00000000f208783b */ /* 0x002fe40000000200 */
[C---:B------:R-:W-:Y:S02]  /*2d70*/  HMMA.16816.F32.BF16 R104, R12.reuse, R66, R40 ;  /* 0x000000420c68723c */ /* 0x040fe40000041828 */
[----:B------:R-:W1:Y:S04]  /*2d80*/  LDSM.16.M88.4 R40, [R230+0x800] ;  /* 0x00080000e628783b */ /* 0x000e680000000200 */
[----:B------:R-:W-:Y:S02]  /*2d90*/  LDSM.16.M88.4 R100, [R230+0x2800] ;  /* 0x00280000e664783b */ /* 0x000fe40000000200 */
[----:B------:R-:W-:Y:S02]  /*2da0*/  HMMA.16816.F32.BF16 R88, R12, R68, R36 ;  /* 0x000000440c58723c */ /* 0x000fe40000041824 */
[----:B------:R-:W-:Y:S01]  /*2db0*/  LDSM.16.M88.4 R36, [R230+0x1000] ;  /* 0x00100000e624783b */ /* 0x000fe20000000200 */
[----:B------:R-:W-:-:S03]  /*2dc0*/  IADD3 R2, R135, 0x9000, RZ ;  /* 0x0000900087027810 */ /* 0x000fc60007ffe0ff */
[----:B------:R-:W-:Y:S02]  /*2dd0*/  LDSM.16.M88.4 R120, [R228+0x4000] ;  /* 0x00400000e478783b */ /* 0x000fe40000000200 */
[C---:B------:R-:W-:Y:S02]  /*2de0*/  HMMA.16816.F32.BF16 R48, R12.reuse, R92, R44 ;  /* 0x0000005c0c30723c */ /* 0x040fe4000004182c */
[----:B------:R-:W4:Y:S04]  /*2df0*/  LDSM.16.M88.4 R44, [R230] ;  /* 0x00000000e62c783b */ /* 0x000f280000000200 */
[----:B---3--:R-:W-:Y:S02]  /*2e00*/  LDSM.16.M88.4 R4, [R241] ;  /* 0x00000000f104783b */ /* 0x008fe40000000200 */
[C---:B------:R-:W-:Y:S02]  /*2e10*/  HMMA.16816.F32.BF16 R68, R12.reuse, R70, R32 ;  /* 0x000000460c44723c */ /* 0x040fe40000041820 */
[----:B------:R-:W3:Y:S04]  /*2e20*/  LDSM.16.M88.4 R32, [R230+0x1800] ;  /* 0x00180000e620783b */ /* 0x000ee80000000200 */
[----:B------:R-:W-:Y:S02]  /*2e30*/  LDSM.16.M88.4 R144, [R135+0x9000] ;  /* 0x009000008790783b */ /* 0x000fe40000000200 */
[----:B------:R-:W-:Y:S02]  /*2e40*/  HMMA.16816.F32.BF16 R64, R12, R76, R28 ;  /* 0x0000004c0c40723c */ /* 0x000fe4000004181c */
[----:B------:R-:W1:Y:S01]  /*2e50*/  LDSM.16.M88.4 R28, [R230+0x2000] ;  /* 0x00200000e61c783b */ /* 0x000e620000000200 */
[----:B------:R-:W-:-:S03]  /*2e60*/  IMAD.IADD R229, R2, 0x1, R0 ;  /* 0x0000000102e57824 */ /* 0x000fc600078e0200 */
[----:B------:R-:W-:Y:S02]  /*2e70*/  LDSM.16.M88.4 R148, [R230+0x9000] ;  /* 0x00900000e694783b */ /* 0x000fe40000000200 */
[C---:B------:R-:W-:Y:S02]  /*2e80*/  HMMA.16816.F32.BF16 R60, R12.reuse, R78, R20 ;  /* 0x0000004e0c3c723c */ /* 0x040fe40000041814 */
[----:B------:R-:W1:Y:S04]  /*2e90*/  LDSM.16.M88.4 R116, [R229+-0x8800] ;  /* 0xff780000e574783b */ /* 0x000e680000000200 */
[----:B------:R-:W-:Y:S02]  /*2ea0*/  LDSM.16.M88.4 R124, [R229+-0x8000] ;  /* 0xff800000e57c783b */ /* 0x000fe40000000200 */
[C---:B------:R-:W-:Y:S02]  /*2eb0*/  HMMA.16816.F32.BF16 R20, R12.reuse, R96, R56 ;  /* 0x000000600c14723c */ /* 0x040fe40000041838 */
[----:B------:R-:W-:Y:S04]  /*2ec0*/  LDSM.16.M88.4 R136, [R229+-0x2800] ;  /* 0xffd80000e588783b */ /* 0x000fe80000000200 */
[----:B------:R-:W-:Y:S02]  /*2ed0*/  LDSM.16.M88.4 R128, [R135+0x9800] ;  /* 0x009800008780783b */ /* 0x000fe40000000200 */
[C---:B--2---:R-:W-:Y:S02]  /*2ee0*/  HMMA.16816.F32.BF16 R16, R12.reuse, R98, R80 ;  /* 0x000000620c10723c */ /* 0x044fe40000041850 */
[----:B------:R-:W-:Y:S04]  /*2ef0*/  LDSM.16.M88.4 R140, [R229] ;  /* 0x00000000e58c783b */ /* 0x000fe80000000200 */
[----:B------:R-:W0:Y:S02]  /*2f00*/  LDGDEPBAR ;  /* 0x00000000000079af */ /* 0x000e240000000000 */
[C---:B-----5:R-:W-:Y:S02]  /*2f10*/  HMMA.16816.F32.BF16 R24, R12.reuse, R94, R52 ;  /* 0x0000005e0c18723c */ /* 0x060fe40000041834 */
[----:B------:R-:W2:Y:S04]  /*2f20*/  LDSM.16.M88.4 R92, [R229+-0x9000] ;  /* 0xff700000e55c783b */ /* 0x000ea80000000200 */
[----:B------:R-:W-:Y:S02]  /*2f30*/  LDSM.16.M88.4 R52, [R229+-0x7000] ;  /* 0xff900000e534783b */ /* 0x000fe40000000200 */
[C---:B------:R-:W-:Y:S08]  /*2f40*/  HMMA.16816.F32.BF16 R96, R12.reuse, R112, R84 ;  /* 0x000000700c60723c */ /* 0x040ff00000041854 */
[----:B------:R-:W-:Y:S01]  /*2f50*/  HMMA.16816.F32.BF16 R12, R12, R114, R72 ;  /* 0x000000720c0c723c */ /* 0x000fe20000041848 */
[----:B------:R-:W-:Y:S07]  /*2f60*/  LDSM.16.M88.4 R112, [R228+0x3800] ;  /* 0x00380000e470783b */ /* 0x000fee0000000200 */
[C---:B-1----:R-:W-:Y:S08]  /*2f70*/  HMMA.16816.F32.BF16 R80, R8.reuse, R42, R68 ;  /* 0x0000002a0850723c */ /* 0x042ff00000041844 */
[C---:B----4-:R-:W-:Y:S01]  /*2f80*/  HMMA.16816.F32.BF16 R76, R8.reuse, R44, R108 ;  /* 0x0000002c084c723c */ /* 0x050fe2000004186c */
[----:B------:R-:W1:Y:S07]  /*2f90*/  LDSM.16.M88.4 R108, [R229+-0x7800] ;  /* 0xff880000e56c783b */ /* 0x000e6e0000000200 */
[C---:B------:R-:W-:Y:S08]  /*2fa0*/  HMMA.16816.F32.BF16 R68, R8.reuse, R36, R64 ;  /* 0x000000240844723c */ /* 0x040ff00000041840 */
[C---:B---3--:R-:W-:Y:S01]  /*2fb0*/  HMMA.16816.F32.BF16 R64, R8.reuse, R32, R48 ;  /* 0x000000200840723c */ /* 0x048fe20000041830 */
[----:B------:R-:W3:Y:S07]  /*2fc0*/  LDSM.16.M88.4 R48, [R229+-0x6800] ;  /* 0xff980000e530783b */ /* 0x000eee0000000200 */
[C---:B------:R-:W-:Y:S08]  /*2fd0*/  HMMA.16816.F32.BF16 R84, R8.reuse, R46, R104 ;  /* 0x0000002e0854723c */ /* 0x040ff00000041868 */
[C---:B------:R-:W-:Y:S01]  /*2fe0*/  HMMA.16816.F32.BF16 R72, R8.reuse, R38, R60 ;  /* 0x000000260848723c */ /* 0x040fe2000004183c */
[----:B------:R-:W-:Y:S07]  /*2ff0*/  LDSM.16.M88.4 R36, [R228+0x3000] ;  /* 0x00300000e424783b */ /* 0x000fee0000000200 */
[C---:B------:R-:W-:Y:S08]  /*3000*/  HMMA.16816.F32.BF16 R88, R8.reuse, R40, R88 ;  /* 0x000000280858723c */ /* 0x040ff00000041858 */
[C---:B------:R-:W-:Y:S08]  /*3010*/  HMMA.16816.F32.BF16 R60, R8.reuse, R34, R24 ;  /* 0x00000022083c723c */ /* 0x040ff00000041818 */
[C---:B------:R-:W-:Y:S08]  /*3020*/  HMMA.16816.F32.BF16 R56, R8.reuse, R28, R20 ;  /* 0x0000001c0838723c */ /* 0x040ff00000041814 */
[C---:B------:R-:W-:Y:S01]  /*3030*/  HMMA.16816.F32.BF16 R44, R8.reuse, R30, R16 ;  /* 0x0000001e082c723c */ /* 0x040fe20000041810 */
[----:B------:R-:W4:Y:S07]  /*3040*/  LDSM.16.M88.4 R16, [R239+0x4000] ;  /* 0x00400000ef10783b */ /* 0x000f2e0000000200 */
[C---:B------:R-:W-:Y:S08]  /*3050*/  HMMA.16816.F32.BF16 R40, R8.reuse, R100, R96 ;  /* 0x000000640828723c */ /* 0x040ff00000041860 */
[----:B------:R-:W-:Y:S08]  /*3060*/  HMMA.16816.F32.BF16 R32, R8, R102, R12 ;  /* 0x000000660820723c */ /* 0x000ff0000004180c */
[C---:B------:R-:W-:Y:S08]  /*3070*/  HMMA.16816.F32.BF16 R12, R4.reuse, R118, R80 ;  /* 0x00000076040c723c */ /* 0x040ff00000041850 */
[C---:B--2---:R-:W-:Y:S08]  /*3080*/  HMMA.16816.F32.BF16 R28, R4.reuse, R92, R76 ;  /* 0x0000005c041c723c */ /* 0x044ff0000004184c */
[C---:B------:R-:W-:Y:S01]  /*3090*/  HMMA.16816.F32.BF16 R24, R4.reuse, R94, R84 ;  /* 0x0000005e0418723c */ /* 0x040fe20000041854 */
[----:B------:R-:W-:Y:S07]  /*30a0*/  LDSM.16.M88.4 R92, [R228+0x4800] ;  /* 0x00480000e45c783b */ /* 0x000fee0000000200 */
[C---:B------:R-:W-:Y:S01]  /*30b0*/  HMMA.16816.F32.BF16 R20, R4.reuse, R116, R88 ;  /* 0x000000740414723c */ /* 0x040fe20000041858 */
[----:B------:R-:W2:Y:S07]  /*30c0*/  LDSM.16.M88.4 R116, [R228+0x5000] ;  /* 0x00500000e474783b */ /* 0x000eae0000000200 */
[C---:B-1----:R-:W-:Y:S08]  /*30d0*/  HMMA.16816.F32.BF16 R84, R4.reuse, R108, R64 ;  /* 0x0000006c0454723c */ /* 0x042ff00000041840 */
[C---:B------:R-:W-:Y:S01]  /*30e0*/  HMMA.16816.F32.BF16 R76, R4.reuse, R110, R60 ;  /* 0x0000006e044c723c */ /* 0x040fe2000004183c */
[----:B------:R-:W1:Y:S07]  /*30f0*/  LDSM.16.M88.4 R60, [R228+0x5800] ;  /* 0x00580000e43c783b */ /* 0x000e6e0000000200 */
[C---:B------:R-:W-:Y:S08]  /*3100*/  HMMA.16816.F32.BF16 R8, R4.reuse, R124, R68 ;  /* 0x0000007c0408723c */ /* 0x040ff00000041844 */
[C---:B------:R-:W-:Y:S08]  /*3110*/  HMMA.16816.F32.BF16 R72, R4.reuse, R126, R72 ;  /* 0x0000007e0448723c */ /* 0x040ff00000041848 */
[C---:B------:R-:W-:Y:S01]  /*3120*/  HMMA.16816.F32.BF16 R108, R4.reuse, R52, R56 ;  /* 0x00000034046c723c */ /* 0x040fe20000041838 */
[----:B------:R-:W-:Y:S07]  /*3130*/  LDSM.16.M88.4 R56, [R135+0x3000] ;  /* 0x003000008738783b */ /* 0x000fee0000000200 */
[C---:B------:R-:W-:Y:S01]  /*3140*/  HMMA.16816.F32.BF16 R100, R4.reuse, R54, R44 ;  /* 0x000000360464723c */ /* 0x040fe2000004182c */
[----:B------:R-:W-:Y:S04]  /*3150*/  LDSM.16.M88.4 R52, [R135+0x3800] ;  /* 0x003800008734783b */ /* 0x000fe80000000200 */
[----:B------:R-:W-:Y:S03]  /*3160*/  LDSM.16.M88.4 R44, [R135+0x4800] ;  /* 0x00480000872c783b */ /* 0x000fe60000000200 */
[C---:B---3--:R-:W-:Y:S01]  /*3170*/  HMMA.16816.F32.BF16 R104, R4.reuse, R48, R40 ;  /* 0x000000300468723c */ /* 0x048fe20000041828 */
[----:B------:R-:W-:Y:S07]  /*3180*/  LDSM.16.M88.4 R40, [R135+0x5000] ;  /* 0x005000008728783b */ /* 0x000fee0000000200 */
[----:B------:R-:W-:Y:S01]  /*3190*/  HMMA.16816.F32.BF16 R96, R4, R50, R32 ;  /* 0x000000320460723c */ /* 0x000fe20000041820 */
[----:B------:R-:W3:Y:S04]  /*31a0*/  LDSM.16.M88.4 R4, [R240+0x4000] ;  /* 0x00400000f004783b */ /* 0x000ee80000000200 */
[----:B------:R-:W5:Y:S03]  /*31b0*/  LDSM.16.M88.4 R48, [R135+0x4000] ;  /* 0x004000008730783b */ /* 0x000f660000000200 */
[C---:B----4-:R-:W-:Y:S01]  /*31c0*/  HMMA.16816.F32.BF16 R64, R16.reuse, R114, R12 ;  /* 0x000000721040723c */ /* 0x050fe2000004180c */
[----:B------:R-:W-:Y:S07]  /*31d0*/  LDSM.16.M88.4 R12, [R242+0x4000] ;  /* 0x00400000f20c783b */ /* 0x000fee0000000200 */
[C---:B------:R-:W-:Y:S01]  /*31e0*/  HMMA.16816.F32.BF16 R68, R16.reuse, R112, R20 ;  /* 0x000000701044723c */ /* 0x040fe20000041814 */
[----:B------:R-:W-:Y:S07]  /*31f0*/  LDSM.16.M88.4 R112, [R230+0x3000] ;  /* 0x00300000e670783b */ /* 0x000fee0000000200 */
[C---:B------:R-:W-:Y:S08]  /*3200*/  HMMA.16816.F32.BF16 R80, R16.reuse, R38, R24 ;  /* 0x000000261050723c */ /* 0x040ff00000041818 */
[C---:B------:R-:W-:Y:S08]  /*3210*/  HMMA.16816.F32.BF16 R88, R16.reuse, R36, R28 ;  /* 0x000000241058723c */ /* 0x040ff0000004181c */
[C---:B------:R-:W-:Y:S08]  /*3220*/  HMMA.16816.F32.BF16 R32, R16.reuse, R122, R72 ;  /* 0x0000007a1020723c */ /* 0x040ff00000041848 */
[C---:B------:R-:W-:Y:S08]  /*3230*/  HMMA.16816.F32.BF16 R36, R16.reuse, R120, R8 ;  /* 0x000000781024723c */ /* 0x040ff00000041808 */
[C---:B--2---:R-:W-:Y:S01]  /*3240*/  HMMA.16816.F32.BF16 R20, R16.reuse, R116, R108 ;  /* 0x000000741014723c */ /* 0x044fe2000004186c */
[----:B------:R-:W2:Y:S07]  /*3250*/  LDSM.16.M88.4 R108, [R135+0x5800] ;  /* 0x00580000876c783b */ /* 0x000eae0000000200 */
[C---:B-1----:R-:W-:Y:S08]  /*3260*/  HMMA.16816.F32.BF16 R72, R16.reuse, R60, R104 ;  /* 0x0000003c1048723c */ /* 0x042ff00000041868 */
[C---:B------:R-:W-:Y:S08]  /*3270*/  HMMA.16816.F32.BF16 R28, R16.reuse, R92, R84 ;  /* 0x0000005c101c723c */ /* 0x040ff00000041854 */
[C---:B------:R-:W-:Y:S08]  /*3280*/  HMMA.16816.F32.BF16 R24, R16.reuse, R94, R76 ;  /* 0x0000005e1018723c */ /* 0x040ff0000004184c */
[----:B------:R-:W-:Y:S08]  /*3290*/  HMMA.16816.F32.BF16 R8, R16, R118, R100 ;  /* 0x000000761008723c */ /* 0x000ff00000041864 */
[----:B---3--:R-:W-:Y:S01]  /*32a0*/  HMMA.16816.F32.BF16 R104, R4, R54, R64 ;  /* 0x000000360468723c */ /* 0x008fe20000041840 */
[----:B------:R-:W1:Y:S07]  /*32b0*/  LDSM.16.M88.4 R64, [R230+0x3800] ;  /* 0x00380000e640783b */ /* 0x000e6e0000000200 */
[----:B------:R-:W-:Y:S01]  /*32c0*/  HMMA.16816.F32.BF16 R16, R16, R62, R96 ;  /* 0x0000003e1010723c */ /* 0x000fe20000041860 */
[----:B------:R-:W3:Y:S07]  /*32d0*/  LDSM.16.M88.4 R60, [R230+0x4000] ;  /* 0x00400000e63c783b */ /* 0x000eee0000000200 */
[C---:B------:R-:W-:Y:S08]  /*32e0*/  HMMA.16816.F32.BF16 R100, R4.reuse, R52, R68 ;  /* 0x000000340464723c */ /* 0x040ff00000041844 */
[C---:B------:R-:W-:Y:S08]  /*32f0*/  HMMA.16816.F32.BF16 R92, R4.reuse, R58, R80 ;  /* 0x0000003a045c723c */ /* 0x040ff00000041850 */
[C---:B------:R-:W-:Y:S01]  /*3300*/  HMMA.16816.F32.BF16 R84, R4.reuse, R44, R28 ;  /* 0x0000002c0454723c */ /* 0x040fe2000004181c */
[----:B------:R-:W-:Y:S07]  /*3310*/  LDSM.16.M88.4 R28, [R229+-0x5800] ;  /* 0xffa80000e51c783b */ /* 0x000fee0000000200 */
[C---:B------:R-:W-:Y:S01]  /*3320*/  HMMA.16816.F32.BF16 R80, R4.reuse, R46, R24 ;  /* 0x0000002e0450723c */ /* 0x040fe20000041818 */
[----:B------:R-:W4:Y:S07]  /*3330*/  LDSM.16.M88.4 R44, [R230+0x5000] ;  /* 0x00500000e62c783b */ /* 0x000f2e0000000200 */
[C---:B------:R-:W-:Y:S01]  /*3340*/  HMMA.16816.F32.BF16 R52, R4.reuse, R42, R8 ;  /* 0x0000002a0434723c */ /* 0x040fe20000041808 */
[----:B------:R-:W1:Y:S07]  /*3350*/  LDSM.16.M88.4 R8, [R241+0x4000] ;  /* 0x00400000f108783b */ /* 0x000e6e0000000200 */
[C---:B------:R-:W-:Y:S01]  /*3360*/  HMMA.16816.F32.BF16 R76, R4.reuse, R56, R88 ;  /* 0x00000038044c723c */ /* 0x040fe20000041858 */
[----:B------:R-:W3:Y:S07]  /*3370*/  LDSM.16.M88.4 R56, [R230+0x4800] ;  /* 0x00480000e638783b */ /* 0x000eee0000000200 */
[C---:B------:R-:W-:Y:S01]  /*3380*/  HMMA.16816.F32.BF16 R68, R4.reuse, R40, R20 ;  /* 0x000000280444723c */ /* 0x040fe20000041814 */
[----:B------:R-:W3:Y:S07]  /*3390*/  LDSM.16.M88.4 R40, [R230+0x5800] ;  /* 0x00580000e628783b */ /* 0x000eee0000000200 */
[C---:B-----5:R-:W-:Y:S01]  /*33a0*/  HMMA.16816.F32.BF16 R88, R4.reuse, R50, R32 ;  /* 0x000000320458723c */ /* 0x060fe20000041820 */
[----:B------:R-:W5:Y:S07]  /*33b0*/  LDSM.16.M88.4 R32, [R229+-0x6000] ;  /* 0xffa00000e520783b */ /* 0x000f6e0000000200 */
[C---:B------:R-:W-:Y:S08]  /*33c0*/  HMMA.16816.F32.BF16 R96, R4.reuse, R48, R36 ;  /* 0x000000300460723c */ /* 0x040ff00000041824 */
[----:B--2---:R-:W-:Y:S08]  /*33d0*/  HMMA.16816.F32.BF16 R36, R4, R110, R16 ;  /* 0x0000006e0424723c */ /* 0x004ff00000041810 */
[----:B-1----:R-:W-:Y:S01]  /*33e0*/  HMMA.16816.F32.BF16 R16, R12, R64, R100 ;  /* 0x000000400c10723c */ /* 0x002fe20000041864 */
[----:B------:R-:W1:Y:S07]  /*33f0*/  LDSM.16.M88.4 R100, [R229+-0x4800] ;  /* 0xffb80000e564783b */ /* 0x000e6e0000000200 */
[----:B------:R-:W-:Y:S01]  /*3400*/  HMMA.16816.F32.BF16 R48, R4, R108, R72 ;  /* 0x0000006c0430723c */ /* 0x000fe20000041848 */
[----:B------:R-:W2:Y:S07]  /*3410*/  LDSM.16.M88.4 R72, [R229+-0x5000] ;  /* 0xffb00000e548783b */ /* 0x000eae0000000200 */
[C---:B------:R-:W-:Y:S08]  /*3420*/  HMMA.16816.F32.BF16 R20, R12.reuse, R114, R92 ;  /* 0x000000720c14723c */ /* 0x040ff0000004185c */
[C---:B------:R-:W-:Y:S08]  /*3430*/  HMMA.16816.F32.BF16 R4, R12.reuse, R66, R104 ;  /* 0x000000420c04723c */ /* 0x040ff00000041868 */
[C---:B------:R-:W-:Y:S08]  /*3440*/  HMMA.16816.F32.BF16 R24, R12.reuse, R112, R76 ;  /* 0x000000700c18723c */ /* 0x040ff0000004184c */
[C---:B---3--:R-:W-:Y:S08]  /*3450*/  HMMA.16816.F32.BF16 R64, R12.reuse, R60, R96 ;  /* 0x0000003c0c40723c */ /* 0x048ff00000041860 */
[C---:B------:R-:W-:Y:S08]  /*3460*/  HMMA.16816.F32.BF16 R60, R12.reuse, R62, R88 ;  /* 0x0000003e0c3c723c */ /* 0x040ff00000041858 */
[----:B----4-:R-:W-:Y:S08]  /*3470*/  HMMA.16816.F32.BF16 R108, R12, R44, R68 ;  /* 0x0000002c0c6c723c */ /* 0x010ff00000041844 */
[----:B------:R-:W-:Y:S01]  /*3480*/  HMMA.16816.F32.BF16 R76, R8, R28, R16 ;  /* 0x0000001c084c723c */ /* 0x000fe20000041810 */
[----:B------:R-:W3:Y:S07]  /*3490*/  LDSM.16.M88.4 R16, [R229+-0x4000] ;  /* 0xffc00000e510783b */ /* 0x000eee0000000200 */
[C---:B------:R-:W-:Y:S08]  /*34a0*/  HMMA.16816.F32.BF16 R88, R12.reuse, R56, R84 ;  /* 0x000000380c58723c */ /* 0x040ff00000041854 */
[C---:B------:R-:W-:Y:S01]  /*34b0*/  HMMA.16816.F32.BF16 R80, R12.reuse, R58, R80 ;  /* 0x0000003a0c50723c */ /* 0x040fe20000041850 */
[----:B------:R-:W-:Y:S07]  /*34c0*/  LDSM.16.M88.4 R56, [R228+0x6800] ;  /* 0x00680000e438783b */ /* 0x000fee0000000200 */
[C---:B------:R-:W-:Y:S01]  /*34d0*/  HMMA.16816.F32.BF16 R68, R12.reuse, R46, R52 ;  /* 0x0000002e0c44723c */ /* 0x040fe20000041834 */
[----:B------:R-:W-:Y:S07]  /*34e0*/  LDSM.16.M88.4 R52, [R228+0x7000] ;  /* 0x00700000e434783b */ /* 0x000fee0000000200 */
[C---:B------:R-:W-:Y:S01]  /*34f0*/  HMMA.16816.F32.BF16 R104, R12.reuse, R40, R48 ;  /* 0x000000280c68723c */ /* 0x040fe20000041830 */
[----:B------:R-:W-:Y:S07]  /*3500*/  LDSM.16.M88.4 R48, [R228+0x7800] ;  /* 0x00780000e430783b */ /* 0x000fee0000000200 */
[----:B------:R-:W-:Y:S01]  /*3510*/  HMMA.16816.F32.BF16 R96, R12, R42, R36 ;  /* 0x0000002a0c60723c */ /* 0x000fe20000041824 */
[----:B------:R-:W4:Y:S07]  /*3520*/  LDSM.16.M88.4 R12, [R229+-0x3800] ;  /* 0xffc80000e50c783b */ /* 0x000f2e0000000200 */
[C---:B-----5:R-:W-:Y:S01]  /*3530*/  HMMA.16816.F32.BF16 R84, R8.reuse, R34, R20 ;  /* 0x000000220854723c */ /* 0x060fe20000041814 */
[----:B------:R-:W-:Y:S07]  /*3540*/  LDSM.16.M88.4 R20, [R228+0x6000] ;  /* 0x00600000e414783b */ /* 0x000fee0000000200 */
[C---:B------:R-:W-:Y:S01]  /*3550*/  HMMA.16816.F32.BF16 R44, R8.reuse, R30, R4 ;  /* 0x0000001e082c723c */ /* 0x040fe20000041804 */
[----:B------:R-:W5:Y:S04]  /*3560*/  LDSM.16.M88.4 R4, [R239+0x8000] ;  /* 0x00800000ef04783b */ /* 0x000f680000000200 */
[----:B------:R-:W-:Y:S03]  /*3570*/  LDSM.16.M88.4 R28, [R240+0x8000] ;  /* 0x00800000f01c783b */ /* 0x000fe60000000200 */
[C---:B------:R-:W-:Y:S08]  /*3580*/  HMMA.16816.F32.BF16 R92, R8.reuse, R32, R24 ;  /* 0x00000020085c723c */ /* 0x040ff00000041818 */
[C---:B-1----:R-:W-:Y:S01]  /*3590*/  HMMA.16816.F32.BF16 R32, R8.reuse, R100, R88 ;  /* 0x000000640820723c */ /* 0x042fe20000041858 */
[----:B------:R-:W1:Y:S07]  /*35a0*/  LDSM.16.M88.4 R88, [R135+0x6000] ;  /* 0x006000008758783b */ /* 0x000e6e0000000200 */
[C---:B------:R-:W-:Y:S01]  /*35b0*/  HMMA.16816.F32.BF16 R24, R8.reuse, R102, R80 ;  /* 0x000000660818723c */ /* 0x040fe20000041850 */
[----:B------:R-:W1:Y:S07]  /*35c0*/  LDSM.16.M88.4 R80, [R228+0x8800] ;  /* 0x00880000e450783b */ /* 0x000e6e0000000200 */
[C---:B--2---:R-:W-:Y:S08]  /*35d0*/  HMMA.16816.F32.BF16 R36, R8.reuse, R74, R60 ;  /* 0x0000004a0824723c */ /* 0x044ff0000004183c */
[C---:B---3--:R-:W-:Y:S08]  /*35e0*/  HMMA.16816.F32.BF16 R60, R8.reuse, R16, R108 ;  /* 0x00000010083c723c */ /* 0x048ff0000004186c */
[C---:B------:R-:W-:Y:S08]  /*35f0*/  HMMA.16816.F32.BF16 R68, R8.reuse, R18, R68 ;  /* 0x000000120844723c */ /* 0x040ff00000041844 */
[C---:B----4-:R-:W-:Y:S08]  /*3600*/  HMMA.16816.F32.BF16 R16, R8.reuse, R12, R104 ;  /* 0x0000000c0810723c */ /* 0x050ff00000041868 */
[C---:B------:R-:W-:Y:S01]  /*3610*/  HMMA.16816.F32.BF16 R40, R8.reuse, R72, R64 ;  /* 0x000000480828723c */ /* 0x040fe20000041840 */
[----:B------:R-:W2:Y:S07]  /*3620*/  LDSM.16.M88.4 R72, [R228+0x8000] ;  /* 0x00800000e448783b */ /* 0x000eae0000000200 */
[----:B------:R-:W-:Y:S08]  /*3630*/  HMMA.16816.F32.BF16 R12, R8, R14, R96 ;  /* 0x0000000e080c723c */ /* 0x000ff00000041860 */
[C---:B-----5:R-:W-:Y:S08]  /*3640*/  HMMA.16816.F32.BF16 R8, R4.reuse, R20, R92 ;  /* 0x000000140408723c */ /* 0x060ff0000004185c */
[C---:B------:R-:W-:Y:S01]  /*3650*/  HMMA.16816.F32.BF16 R104, R4.reuse, R48, R32 ;  /* 0x000000300468723c */ /* 0x040fe20000041820 */
[----:B------:R-:W-:Y:S07]  /*3660*/  LDSM.16.M88.4 R32, [R230+0x6000] ;  /* 0x00600000e620783b */ /* 0x000fee0000000200 */
[C---:B------:R-:W-:Y:S01]  /*3670*/  HMMA.16816.F32.BF16 R96, R4.reuse, R50, R24 ;  /* 0x000000320460723c */ /* 0x040fe20000041818 */
[----:B------:R-:W3:Y:S04]  /*3680*/  LDSM.16.M88.4 R24, [R242+0x8000] ;  /* 0x00800000f218783b */ /* 0x000ee80000000200 */
[----:B------:R-:W-:Y:S03]  /*3690*/  LDSM.16.M88.4 R48, [R135+0x7000] ;  /* 0x007000008730783b */ /* 0x000fe60000000200 */
[----:B------:R-:W-:Y:S01]  /*36a0*/  HMMA.16816.F32.BF16 R64, R4, R22, R84 ;  /* 0x000000160440723c */ /* 0x000fe20000041854 */
[----:B------:R-:W-:Y:S07]  /*36b0*/  LDSM.16.M88.4 R20, [R241+0x8000] ;  /* 0x00800000f114783b */ /* 0x000fee0000000200 */
[----:B-1----:R-:W-:Y:S08]  /*36c0*/  HMMA.16816.F32.BF16 R8, R28, R88, R8 ;  /* 0x000000581c08723c */ /* 0x002ff00000041808 */
[C---:B------:R-:W-:Y:S01]  /*36d0*/  HMMA.16816.F32.BF16 R112, R4.reuse, R52, R40 ;  /* 0x000000340470723c */ /* 0x040fe20000041828 */
[----:B------:R-:W-:Y:S07]  /*36e0*/  LDSM.16.M88.4 R40, [R135+0x8000] ;  /* 0x008000008728783b */ /* 0x000fee0000000200 */
[C---:B------:R-:W-:Y:S01]  /*36f0*/  HMMA.16816.F32.BF16 R108, R4.reuse, R54, R36 ;  /* 0x00000036046c723c */ /* 0x040fe20000041824 */
[----:B------:R-:W1:Y:S07]  /*3700*/  LDSM.16.M88.4 R52, [R135+0x6800] ;  /* 0x006800008734783b */ /* 0x000e6e0000000200 */
[C---:B------:R-:W-:Y:S08]  /*3710*/  HMMA.16816.F32.BF16 R76, R4.reuse, R56, R76 ;  /* 0x00000038044c723c */ /* 0x040ff0000004184c */
[C---:B------:R-:W-:Y:S01]  /*3720*/  HMMA.16816.F32.BF16 R100, R4.reuse, R58, R44 ;  /* 0x0000003a0464723c */ /* 0x040fe2000004182c */
[----:B------:R-:W4:Y:S04]  /*3730*/  LDSM.16.M88.4 R56, [R229+-0x3000] ;  /* 0xffd00000e538783b */ /* 0x000f280000000200 */
[----:B------:R-:W-:Y:S03]  /*3740*/  LDSM.16.M88.4 R44, [R135+0x7800] ;  /* 0x00780000872c783b */ /* 0x000fe60000000200 */
[C---:B------:R-:W-:Y:S08]  /*3750*/  HMMA.16816.F32.BF16 R120, R4.reuse, R82, R12 ;  /* 0x000000520478723c */ /* 0x040ff0000004180c */
[C---:B--2---:R-:W-:Y:S08]  /*3760*/  HMMA.16816.F32.BF16 R92, R4.reuse, R72, R60 ;  /* 0x00000048045c723c */ /* 0x044ff0000004183c */
[C---:B------:R-:W-:Y:S01]  /*3770*/  HMMA.16816.F32.BF16 R84, R4.reuse, R74, R68 ;  /* 0x0000004a0454723c */ /* 0x040fe20000041844 */
[----:B------:R-:W-:Y:S04]  /*3780*/  LDSM.16.M88.4 R72, [R228+0x9000] ;  /* 0x00900000e448783b */ /* 0x000fe80000000200 */
[----:B------:R-:W-:Y:S03]  /*3790*/  LDSM.16.M88.4 R68, [R135+0x8800] ;  /* 0x008800008744783b */ /* 0x000fe60000000200 */
[----:B------:R-:W-:Y:S01]  /*37a0*/  HMMA.16816.F32.BF16 R124, R4, R80, R16 ;  /* 0x00000050047c723c */ /* 0x000fe20000041810 */
[----:B------:R-:W-:Y:S07]  /*37b0*/  LDSM.16.M88.4 R16, [R239+0xc000] ;  /* 0x00c00000ef10783b */ /* 0x000fee0000000200 */
[----:B------:R-:W-:Y:S01]  /*37c0*/  HMMA.16816.F32.BF16 R12, R28, R90, R64 ;  /* 0x0000005a1c0c723c */ /* 0x000fe20000041840 */
[----:B------:R-:W2:Y:S07]  /*37d0*/  LDSM.16.M88.4 R64, [R230+0x6800] ;  /* 0x00680000e640783b */ /* 0x000eae0000000200 */
[----:B---3--:R-:W-:Y:S08]  /*37e0*/  HMMA.16816.F32.BF16 R4, R24, R32, R8 ;  /* 0x000000201804723c */ /* 0x008ff00000041808 */
[----:B-1----:R-:W-:Y:S01]  /*37f0*/  HMMA.16816.F32.BF16 R36, R28, R52, R76 ;  /* 0x000000341c24723c */ /* 0x002fe2000004184c */
[----:B------:R-:W-:Y:S07]  /*3800*/  LDSM.16.M88.4 R76, [R230+0x7000] ;  /* 0x00700000e64c783b */ /* 0x000fee0000000200 */
[----:B------:R-:W-:Y:S01]  /*3810*/  HMMA.16816.F32.BF16 R8, R24, R34, R12 ;  /* 0x000000221808723c */ /* 0x000fe2000004180c */
[----:B------:R-:W1:Y:S07]  /*3820*/  LDSM.16.M88.4 R12, [R240+0xc000] ;  /* 0x00c00000f00c783b */ /* 0x000e6e0000000200 */
[----:B----4-:R-:W-:Y:S08]  /*3830*/  HMMA.16816.F32.BF16 R4, R20, R56, R4 ;  /* 0x000000381404723c */ /* 0x010ff00000041804 */
[----:B------:R-:W-:Y:S08]  /*3840*/  HMMA.16816.F32.BF16 R52, R28, R54, R100 ;  /* 0x000000361c34723c */ /* 0x000ff00000041864 */
[----:B--2---:R-:W-:Y:S08]  /*3850*/  HMMA.16816.F32.BF16 R36, R24, R64, R36 ;  /* 0x000000401824723c */ /* 0x004ff00000041824 */
[----:B------:R-:W-:Y:S08]  /*3860*/  HMMA.16816.F32.BF16 R80, R28, R50, R108 ;  /* 0x000000321c50723c */ /* 0x000ff0000004186c */
[----:B------:R-:W-:Y:S01]  /*3870*/  HMMA.16816.F32.BF16 R32, R20, R58, R8 ;  /* 0x0000003a1420723c */ /* 0x000fe20000041808 */
[----:B------:R-:W-:Y:S07]  /*3880*/  LDSM.16.M88.4 R8, [R242+0xc000] ;  /* 0x00c00000f208783b */ /* 0x000fee0000000200 */
[C---:B------:R-:W-:Y:S08]  /*3890*/  HMMA.16816.F32.BF16 R116, R28.reuse, R44, R104 ;  /* 0x0000002c1c74723c */ /* 0x040ff00000041868 */
[----:B------:R-:W-:Y:S01]  /*38a0*/  HMMA.16816.F32.BF16 R108, R28, R46, R96 ;  /* 0x0000002e1c6c723c */ /* 0x000fe20000041860 */
[----:B------:R-:W2:Y:S04]  /*38b0*/  LDSM.16.M88.4 R44, [R230+0x8000] ;  /* 0x00800000e62c783b */ /* 0x000ea80000000200 */
[----:B------:R-:W-:Y:S03]  /*38c0*/  LDSM.16.M88.4 R96, [R230+0x8800] ;  /* 0x00880000e660783b */ /* 0x000fe60000000200 */
[----:B------:R-:W-:Y:S08]  /*38d0*/  HMMA.16816.F32.BF16 R4, R16, R72, R4 ;  /* 0x000000481004723c */ /* 0x000ff00000041804 */
[C---:B------:R-:W-:Y:S01]  /*38e0*/  HMMA.16816.F32.BF16 R60, R28.reuse, R48, R112 ;  /* 0x000000301c3c723c */ /* 0x040fe20000041870 */
[----:B------:R-:W3:Y:S07]  /*38f0*/  LDSM.16.M88.4 R48, [R230+0x7800] ;  /* 0x00780000e630783b */ /* 0x000eee0000000200 */
[C---:B------:R-:W-:Y:S01]  /*3900*/  HMMA.16816.F32.BF16 R56, R28.reuse, R68, R124 ;  /* 0x000000441c38723c */ /* 0x040fe2000004187c */
[----:B------:R-:W4:Y:S07]  /*3910*/  LDSM.16.M88.4 R124, [R228+0x9800] ;  /* 0x00980000e47c783b */ /* 0x000f2e0000000200 */
[C---:B------:R-:W-:Y:S01]  /*3920*/  HMMA.16816.F32.BF16 R104, R28.reuse, R40, R92 ;  /* 0x000000281c68723c */ /* 0x040fe2000004185c */
[----:B------:R-:W-:Y:S07]  /*3930*/  LDSM.16.M88.4 R92, [R229+-0x1000] ;  /* 0xfff00000e55c783b */ /* 0x000fee0000000200 */
[----:B------:R-:W-:Y:S01]  /*3940*/  HMMA.16816.F32.BF16 R100, R28, R42, R84 ;  /* 0x0000002a1c64723c */ /* 0x000fe20000041854 */
[----:B------:R-:W-:Y:S07]  /*3950*/  LDSM.16.M88.4 R84, [R229+-0x1800] ;  /* 0xffe80000e554783b */ /* 0x000fee0000000200 */
[----:B------:R-:W-:Y:S08]  /*3960*/  HMMA.16816.F32.BF16 R36, R20, R136, R36 ;  /* 0x000000881424723c */ /* 0x000ff00000041824 */
[----:B------:R-:W-:Y:S01]  /*3970*/  HMMA.16816.F32.BF16 R40, R24, R66, R52 ;  /* 0x000000421828723c */ /* 0x000fe20000041834 */
[----:B------:R-:W5:Y:S07]  /*3980*/  LDSM.16.M88.4 R52, [R229+-0x2000] ;  /* 0xffe00000e534783b */ /* 0x000f6e0000000200 */
[----:B------:R-:W-:Y:S01]  /*3990*/  HMMA.16816.F32.BF16 R112, R28, R70, R120 ;  /* 0x000000461c70723c */ /* 0x000fe20000041878 */
[----:B------:R-:W3:Y:S07]  /*39a0*/  LDSM.16.M88.4 R120, [R229+-0x800] ;  /* 0xfff80000e578783b */ /* 0x000eee0000000200 */
[----:B------:R-:W-:Y:S08]  /*39b0*/  HMMA.16816.F32.BF16 R32, R16, R74, R32 ;  /* 0x0000004a1020723c */ /* 0x000ff00000041820 */
[----:B-1----:R-:W-:Y:S01]  /*39c0*/  HMMA.16816.F32.BF16 R28, R12, R144, R4 ;  /* 0x000000900c1c723c */ /* 0x002fe20000041804 */
[----:B------:R-:W1:Y:S07]  /*39d0*/  LDSM.16.M88.4 R4, [R241+0xc000] ;  /* 0x00c00000f104783b */ /* 0x000e6e0000000200 */
[C---:B------:R-:W-:Y:S08]  /*39e0*/  HMMA.16816.F32.BF16 R88, R24.reuse, R76, R60 ;  /* 0x0000004c1858723c */ /* 0x040ff0000004183c */
[C---:B------:R-:W-:Y:S01]  /*39f0*/  HMMA.16816.F32.BF16 R64, R24.reuse, R78, R80 ;  /* 0x0000004e1840723c */ /* 0x040fe20000041850 */
[----:B------:R-:W1:Y:S07]  /*3a00*/  LDSM.16.M88.4 R80, [R228+0xa000] ;  /* 0x00a00000e450783b */ /* 0x000e6e0000000200 */
[C---:B--2---:R-:W-:Y:S08]  /*3a10*/  HMMA.16816.F32.BF16 R68, R24.reuse, R44, R104 ;  /* 0x0000002c1844723c */ /* 0x044ff00000041868 */
[C---:B------:R-:W-:Y:S01]  /*3a20*/  HMMA.16816.F32.BF16 R60, R24.reuse, R46, R100 ;  /* 0x0000002e183c723c */ /* 0x040fe20000041864 */
[----:B------:R-:W-:Y:S07]  /*3a30*/  LDSM.16.M88.4 R100, [R228+0xa800] ;  /* 0x00a80000e464783b */ /* 0x000fee0000000200 */
[C---:B---3--:R-:W-:Y:S08]  /*3a40*/  HMMA.16816.F32.BF16 R72, R24.reuse, R48, R116 ;  /* 0x000000301848723c */ /* 0x048ff00000041874 */
[----:B------:R-:W-:Y:S08]  /*3a50*/  HMMA.16816.F32.BF16 R76, R24, R50, R108 ;  /* 0x00000032184c723c */ /* 0x000ff0000004186c */
[----:B----4-:R-:W-:Y:S08]  /*3a60*/  HMMA.16816.F32.BF16 R44, R16, R124, R36 ;  /* 0x0000007c102c723c */ /* 0x010ff00000041824 */
[----:B------:R-:W-:Y:S08]  /*3a70*/  HMMA.16816.F32.BF16 R48, R20, R138, R40 ;  /* 0x0000008a1430723c */ /* 0x000ff00000041828 */
[----:B------:R-:W-:Y:S08]  /*3a80*/  HMMA.16816.F32.BF16 R56, R24, R96, R56 ;  /* 0x000000601838723c */ /* 0x000ff00000041838 */
[----:B------:R-:W-:Y:S08]  /*3a90*/  HMMA.16816.F32.BF16 R40, R12, R146, R32 ;  /* 0x000000920c28723c */ /* 0x000ff00000041820 */
[----:B------:R-:W-:Y:S08]  /*3aa0*/  HMMA.16816.F32.BF16 R32, R8, R148, R28 ;  /* 0x000000940820723c */ /* 0x000ff0000004181c */
[----:B------:R-:W-:Y:S01]  /*3ab0*/  HMMA.16816.F32.BF16 R28, R24, R98, R112 ;  /* 0x00000062181c723c */ /* 0x000fe20000041870 */
[----:B------:R-:W2:Y:S07]  /*3ac0*/  LDSM.16.M88.4 R96, [R230+0x9800] ;  /* 0x00980000e660783b */ /* 0x000eae0000000200 */
[----:B-----5:R-:W-:Y:S08]  /*3ad0*/  HMMA.16816.F32.BF16 R24, R20, R52, R88 ;  /* 0x000000341418723c */ /* 0x020ff00000041858 */
[----:B------:R-:W-:Y:S08]  /*3ae0*/  HMMA.16816.F32.BF16 R44, R12, R128, R44 ;  /* 0x000000800c2c723c */ /* 0x000ff0000004182c */
[----:B------:R-:W-:Y:S08]  /*3af0*/  HMMA.16816.F32.BF16 R48, R16, R126, R48 ;  /* 0x0000007e1030723c */ /* 0x000ff00000041830 */
[C---:B------:R-:W-:Y:S01]  /*3b00*/  HMMA.16816.F32.BF16 R36, R20.reuse, R54, R64 ;  /* 0x000000361424723c */ /* 0x040fe20000041840 */
[----:B------:R-:W-:Y:S07]  /*3b10*/  LDSM.16.M88.4 R64, [R229+0x800] ;  /* 0x00080000e540783b */ /* 0x000fee0000000200 */
[C---:B------:R-:W-:Y:S08]  /*3b20*/  HMMA.16816.F32.BF16 R52, R20.reuse, R84, R72 ;  /* 0x000000541434723c */ /* 0x040ff00000041848 */
[C---:B------:R-:W-:Y:S08]  /*3b30*/  HMMA.16816.F32.BF16 R76, R20.reuse, R86, R76 ;  /* 0x00000056144c723c */ /* 0x040ff0000004184c */
[C---:B------:R-:W-:Y:S08]  /*3b40*/  HMMA.16816.F32.BF16 R88, R20.reuse, R120, R56 ;  /* 0x000000781458723c */ /* 0x040ff00000041838 */
[----:B------:R-:W-:Y:S01]  /*3b50*/  HMMA.16816.F32.BF16 R84, R20, R92, R68 ;  /* 0x0000005c1454723c */ /* 0x000fe20000041844 */
[----:B------:R-:W3:Y:S07]  /*3b60*/  LDSM.16.M88.4 R68, [R135+0xa000] ;  /* 0x00a000008744783b */ /* 0x000eee0000000200 */
[----:B-1----:R-:W-:Y:S08]  /*3b70*/  HMMA.16816.F32.BF16 R56, R4, R140, R32 ;  /* 0x0000008c0438723c */ /* 0x002ff00000041820 */
[----:B------:R-:W-:Y:S08]  /*3b80*/  HMMA.16816.F32.BF16 R32, R8, R150, R40 ;  /* 0x000000960820723c */ /* 0x000ff00000041828 */
[C---:B------:R-:W-:Y:S01]  /*3b90*/  HMMA.16816.F32.BF16 R92, R20.reuse, R94, R60 ;  /* 0x0000005e145c723c */ /* 0x040fe2000004183c */
[----:B------:R-:W-:Y:S07]  /*3ba0*/  LDSM.16.M88.4 R60, [R229+0x1000] ;  /* 0x00100000e53c783b */ /* 0x000fee0000000200 */
[----:B------:R-:W-:Y:S08]  /*3bb0*/  HMMA.16816.F32.BF16 R120, R20, R122, R28 ;  /* 0x0000007a1478723c */ /* 0x000ff0000004181c */
[----:B------:R-:W-:Y:S08]  /*3bc0*/  HMMA.16816.F32.BF16 R24, R16, R80, R24 ;  /* 0x000000501018723c */ /* 0x000ff00000041818 */
[----:B--2---:R-:W-:Y:S01]  /*3bd0*/  HMMA.16816.F32.BF16 R20, R8, R96, R44 ;  /* 0x000000600814723c */ /* 0x004fe2000004182c */
[----:B------:R-:W-:Y:S07]  /*3be0*/  LDSM.16.M88.4 R44, [R230+0xa000] ;  /* 0x00a00000e62c783b */ /* 0x000fee0000000200 */
[----:B------:R-:W-:Y:S01]  /*3bf0*/  HMMA.16816.F32.BF16 R28, R12, R130, R48 ;  /* 0x000000820c1c723c */ /* 0x000fe20000041830 */
[----:B------:R-:W-:Y:S01]  /*3c00*/  FMUL.FTZ R0, R56, c[0x0][0x320] ;  /* 0x0000c80038007a20 */ /* 0x000fe20000410000 */
[----:B------:R-:W1:Y:S06]  /*3c10*/  LDSM.16.M88.4 R48, [R228+0xb000] ;  /* 0x00b00000e430783b */ /* 0x000e6c0000000200 */
[----:B------:R-:W-:Y:S01]  /*3c20*/  HMMA.16816.F32.BF16 R32, R4, R142, R32 ;  /* 0x0000008e0420723c */ /* 0x000fe20000041820 */
[----:B------:R2:W4:Y:S07]  /*3c30*/  MUFU.TANH R105, R0 ;  /* 0x0000000000697308 */ /* 0x00052e0000002400 */
[----:B------:R-:W-:Y:S01]  /*3c40*/  HMMA.16816.F32.BF16 R36, R16, R82, R36 ;  /* 0x000000521024723c */ /* 0x000fe20000041824 */
[----:B--2---:R-:W-:-:S07]  /*3c50*/  FMUL.FTZ R0, R57, c[0x0][0x320] ;  /* 0x0000c80039007a20 */ /* 0x004fce0000410000 */
[----:B------:R-:W-:Y:S01]  /*3c60*/  HMMA.16816.F32.BF16 R72, R16, R100, R52 ;  /* 0x000000641048723c */ /* 0x000fe20000041834 */
[----:B------:R-:W2:Y:S01]  /*3c70*/  LDSM.16.M88.4 R52, [R135+0xa800] ;  /* 0x00a800008734783b */ /* 0x000ea20000000200 */
[----:B------:R5:W1:Y:S06]  /*3c80*/  MUFU.TANH R104, R0 ;  /* 0x0000000000687308 */ /* 0x000a6c0000002400 */
[----:B---3--:R-:W-:Y:S08]  /*3c90*/  HMMA.16816.F32.BF16 R24, R12, R68, R24 ;  /* 0x000000440c18723c */ /* 0x008ff00000041818 */
[----:B------:R-:W-:Y:S01]  /*3ca0*/  HMMA.16816.F32.BF16 R76, R16, R102, R76 ;  /* 0x00000066104c723c */ /* 0x000fe2000004184c */
[----:B-----5:R-:W-:-:S04]  /*3cb0*/  FMUL.FTZ R0, R58, c[0x0][0x320] ;  /* 0x0000c8003a007a20 */ /* 0x020fc80000410000 */
[----:B------:R3:W1:Y:S03]  /*3cc0*/  MUFU.TANH R103, R0 ;  /* 0x0000000000677308 */ /* 0x0006660000002400 */
[----:B------:R-:W-:Y:S08]  /*3cd0*/  HMMA.16816.F32.BF16 R40, R4, R64, R20 ;  /* 0x000000400428723c */ /* 0x000ff00000041814 */
[----:B------:R-:W-:Y:S01]  /*3ce0*/  HMMA.16816.F32.BF16 R20, R8, R98, R28 ;  /* 0x000000620814723c */ /* 0x000fe2000004181c */
[----:B---3--:R-:W-:-:S07]  /*3cf0*/  FMUL.FTZ R0, R59, c[0x0][0x320] ;  /* 0x0000c8003b007a20 */ /* 0x008fce0000410000 */
[----:B------:R-:W-:Y:S01]  /*3d00*/  HMMA.16816.F32.BF16 R36, R12, R70, R36 ;  /* 0x000000460c24723c */ /* 0x000fe20000041824 */
[----:B------:R-:W3:Y:S01]  /*3d10*/  LDSM.16.M88.4 R56, [R230+0xa800] ;  /* 0x00a80000e638783b */ /* 0x000ee20000000200 */
[----:B------:R5:W1:Y:S03]  /*3d20*/  MUFU.TANH R102, R0 ;  /* 0x0000000000667308 */ /* 0x000a660000002400 */
[----:B------:R-:W2:Y:S01]  /*3d30*/  LDSM.16.M88.4 R68, [R228+0xb800] ;  /* 0x00b80000e444783b */ /* 0x000ea20000000200 */
[----:B-----5:R-:W-:-:S04]  /*3d40*/  FMUL.FTZ R0, R32, c[0x0][0x320] ;  /* 0x0000c80020007a20 */ /* 0x020fc80000410000 */
[----:B------:R5:W1:Y:S06]  /*3d50*/  MUFU.TANH R100, R0 ;  /* 0x0000000000647308 */ /* 0x000a6c0000002400 */
[----:B------:R-:W-:Y:S01]  /*3d60*/  HMMA.16816.F32.BF16 R20, R4, R66, R20 ;  /* 0x000000420414723c */ /* 0x000fe20000041814 */
[----:B-----5:R-:W-:-:S04]  /*3d70*/  FMUL.FTZ R0, R33, c[0x0][0x320] ;  /* 0x0000c80021007a20 */ /* 0x020fc80000410000 */
[----:B------:R5:W2:Y:S03]  /*3d80*/  MUFU.TANH R98, R0 ;  /* 0x0000000000627308 */ /* 0x000aa60000002400 */
[----:B-1----:R-:W-:Y:S01]  /*3d90*/  HMMA.16816.F32.BF16 R80, R16, R48, R84 ;  /* 0x000000301050723c */ /* 0x002fe20000041854 */
[----:B-----5:R-:W-:-:S04]  /*3da0*/  FMUL.FTZ R0, R34, c[0x0][0x320] ;  /* 0x0000c80022007a20 */ /* 0x020fc80000410000 */
[----:B------:R1:W1:Y:S03]  /*3db0*/  MUFU.TANH R101, R0 ;  /* 0x0000000000657308 */ /* 0x0002660000002400 */
[----:B--2---:R-:W-:Y:S01]  /*3dc0*/  HMMA.16816.F32.BF16 R28, R12, R52, R72 ;  /* 0x000000340c1c723c */ /* 0x004fe20000041848 */
[----:B-1----:R-:W-:-:S07]  /*3dd0*/  FMUL.FTZ R0, R35, c[0x0][0x320] ;  /* 0x0000c80023007a20 */ /* 0x002fce0000410000 */
[----:B------:R-:W-:Y:S01]  /*3de0*/  HMMA.16816.F32.BF16 R32, R8, R44, R24 ;  /* 0x0000002c0820723c */ /* 0x000fe20000041818 */
[----:B------:R1:W2:Y:S02]  /*3df0*/  MUFU.TANH R99, R0 ;  /* 0x0000000000637308 */ /* 0x0002a40000002400 */
[----:B-1----:R-:W-:-:S06]  /*3e00*/  FMUL.FTZ R0, R40, c[0x0][0x320] ;  /* 0x0000c80028007a20 */ /* 0x002fcc0000410000 */
[----:B------:R1:W1:Y:S01]  /*3e10*/  MUFU.TANH R85, R0 ;  /* 0x0000000000557308 */ /* 0x0002620000002400 */
[----:B------:R-:W-:Y:S01]  /*3e20*/  HMMA.16816.F32.BF16 R24, R8, R46, R36 ;  /* 0x0000002e0818723c */ /* 0x000fe20000041824 */
[----:B------:R-:W5:Y:S01]  /*3e30*/  LDSM.16.M88.4 R44, [R135+0xb000] ;  /* 0x00b00000872c783b */ /* 0x000f620000000200 */
[----:B-1----:R-:W-:-:S05]  /*3e40*/  FMUL.FTZ R0, R41, c[0x0][0x320] ;  /* 0x0000c80029007a20 */ /* 0x002fca0000410000 */
[----:B------:R1:W1:Y:S01]  /*3e50*/  MUFU.TANH R84, R0 ;  /* 0x0000000000547308 */ /* 0x0002620000002400 */
[----:B------:R-:W-:Y:S01]  /*3e60*/  HMMA.16816.F32.BF16 R36, R12, R54, R76 ;  /* 0x000000360c24723c */ /* 0x000fe2000004184c */
[----:B------:R-:W2:Y:S01]  /*3e70*/  LDSM.16.M88.4 R52, [R229+0x1800] ;  /* 0x00180000e534783b */ /* 0x000ea20000000200 */
[----:B-1----:R-:W-:-:S05]  /*3e80*/  FMUL.FTZ R0, R42, c[0x0][0x320] ;  /* 0x0000c8002a007a20 */ /* 0x002fca0000410000 */
[----:B------:R1:W1:Y:S02]  /*3e90*/  MUFU.TANH R97, R0 ;  /* 0x0000000000617308 */ /* 0x0002640000002400 */
[----:B-1----:R-:W-:Y:S02]  /*3ea0*/  FMUL.FTZ R0, R43, c[0x0][0x320] ;  /* 0x0000c8002b007a20 */ /* 0x002fe40000410000 */
[----:B------:R-:W-:Y:S04]  /*3eb0*/  HMMA.16816.F32.BF16 R40, R4, R60, R32 ;  /* 0x0000003c0428723c */ /* 0x000fe80000041820 */
[----:B------:R1:W1:Y:S02]  /*3ec0*/  MUFU.TANH R96, R0 ;  /* 0x0000000000607308 */ /* 0x0002640000002400 */
[----:B-1----:R-:W-:-:S06]  /*3ed0*/  FMUL.FTZ R0, R20, c[0x0][0x320] ;  /* 0x0000c80014007a20 */ /* 0x002fcc0000410000 */
[----:B------:R1:W1:Y:S01]  /*3ee0*/  MUFU.TANH R75, R0 ;  /* 0x00000000004b7308 */ /* 0x0002620000002400 */
[----:B---3--:R-:W-:Y:S01]  /*3ef0*/  HMMA.16816.F32.BF16 R32, R8, R56, R28 ;  /* 0x000000380820723c */ /* 0x008fe2000004181c */
[----:B-1----:R-:W-:-:S06]  /*3f00*/  FMUL.FTZ R0, R21, c[0x0][0x320] ;  /* 0x0000c80015007a20 */ /* 0x002fcc0000410000 */
[----:B------:R1:W3:Y:S02]  /*3f10*/  MUFU.TANH R74, R0 ;  /* 0x00000000004a7308 */ /* 0x0002e40000002400 */
[----:B-1----:R-:W-:-:S06]  /*3f20*/  FMUL.FTZ R0, R22, c[0x0][0x320] ;  /* 0x0000c80016007a20 */ /* 0x002fcc0000410000 */
[----:B------:R1:W1:Y:S02]  /*3f30*/  MUFU.TANH R77, R0 ;  /* 0x00000000004d7308 */ /* 0x0002640000002400 */
[----:B-1----:R-:W-:Y:S02]  /*3f40*/  FMUL.FTZ R0, R23, c[0x0][0x320] ;  /* 0x0000c80017007a20 */ /* 0x002fe40000410000 */
[----:B------:R-:W-:Y:S01]  /*3f50*/  HMMA.16816.F32.BF16 R20, R4, R62, R24 ;  /* 0x0000003e0414723c */ /* 0x000fe20000041818 */
[----:B------:R-:W-:Y:S03]  /*3f60*/  LDSM.16.M88.4 R60, [R230+0xb000] ;  /* 0x00b00000e63c783b */ /* 0x000fe60000000200 */
[----:B------:R1:W1:Y:S04]  /*3f70*/  MUFU.TANH R76, R0 ;  /* 0x00000000004c7308 */ /* 0x0002680000002400 */
[----:B------:R-:W-:Y:S01]  /*3f80*/  HMMA.16816.F32.BF16 R24, R8, R58, R36 ;  /* 0x0000003a0818723c */ /* 0x000fe20000041824 */
[----:B------:R-:W2:Y:S01]  /*3f90*/  LDSM.16.M88.4 R56, [R135+0xb800] ;  /* 0x00b800008738783b */ /* 0x000ea20000000200 */
[----:B-1----:R-:W-:-:S04]  /*3fa0*/  FMUL.FTZ R0, R40, c[0x0][0x320] ;  /* 0x0000c80028007a20 */ /* 0x002fc80000410000 */
[----:B------:R1:W1:Y:S02]  /*3fb0*/  MUFU.TANH R73, R0 ;  /* 0x0000000000497308 */ /* 0x0002640000002400 */
[C---:B------:R-:W-:Y:S08]  /*3fc0*/  HMMA.16816.F32.BF16 R48, R16.reuse, R50, R92 ;  /* 0x000000321030723c */ /* 0x040ff0000004185c */
[----:B------:R-:W-:Y:S01]  /*3fd0*/  HMMA.16816.F32.BF16 R64, R16, R68, R88 ;  /* 0x000000441040723c */ /* 0x000fe20000041858 */
[----:B-1----:R-:W-:-:S04]  /*3fe0*/  FMUL.FTZ R0, R41, c[0x0][0x320] ;  /* 0x0000c80029007a20 */ /* 0x002fc80000410000 */
[----:B------:R1:W1:Y:S03]  /*3ff0*/  MUFU.TANH R72, R0 ;  /* 0x0000000000487308 */ /* 0x0002660000002400 */
[----:B-----5:R-:W-:Y:S08]  /*4000*/  HMMA.16816.F32.BF16 R28, R12, R44, R80 ;  /* 0x0000002c0c1c723c */ /* 0x020ff00000041850 */
[----:B------:R-:W-:Y:S01]  /*4010*/  HMMA.16816.F32.BF16 R16, R16, R70, R120 ;  /* 0x000000461010723c */ /* 0x000fe20000041878 */
[----:B-1----:R-:W-:-:S07]  /*4020*/  FMUL.FTZ R0, R42, c[0x0][0x320] ;  /* 0x0000c8002a007a20 */ /* 0x002fce0000410000 */
[----:B--2---:R-:W-:Y:S01]  /*4030*/  HMMA.16816.F32.BF16 R36, R4, R52, R32 ;  /* 0x000000340424723c */ /* 0x004fe20000041820 */
[----:B------:R1:W2:Y:S02]  /*4040*/  MUFU.TANH R81, R0 ;  /* 0x0000000000517308 */ /* 0x0002a40000002400 */
[----:B-1----:R-:W-:Y:S02]  /*4050*/  FMUL.FTZ R0, R43, c[0x0][0x320] ;  /* 0x0000c8002b007a20 */ /* 0x002fe40000410000 */
[----:B------:R-:W1:Y:S04]  /*4060*/  LDSM.16.M88.4 R40, [R230+0xb800] ;  /* 0x00b80000e628783b */ /* 0x000e680000000200 */
[----:B------:R5:W1:Y:S02]  /*4070*/  MUFU.TANH R80, R0 ;  /* 0x0000000000507308 */ /* 0x000a640000002400 */
[----:B-----5:R-:W-:-:S06]  /*4080*/  FMUL.FTZ R0, R20, c[0x0][0x320] ;  /* 0x0000c80014007a20 */ /* 0x020fcc0000410000 */
[----:B------:R5:W1:Y:S01]  /*4090*/  MUFU.TANH R69, R0 ;  /* 0x0000000000457308 */ /* 0x000a620000002400 */
[----:B------:R-:W-:Y:S06]  /*40a0*/  HMMA.16816.F32.BF16 R32, R12, R46, R48 ;  /* 0x0000002e0c20723c */ /* 0x000fec0000041830 */
[----:B------:R-:W-:Y:S01]  /*40b0*/  FMUL.FTZ R37, R37, c[0x0][0x320] ;  /* 0x0000c80025257a20 */ /* 0x000fe20000410000 */
[----:B------:R-:W1:Y:S01]  /*40c0*/  LDSM.16.M88.4 R44, [R229+0x2000] ;  /* 0x00200000e52c783b */ /* 0x000e620000000200 */
[----:B-----5:R-:W-:-:S04]  /*40d0*/  FMUL.FTZ R0, R21, c[0x0][0x320] ;  /* 0x0000c80015007a20 */ /* 0x020fc80000410000 */
[----:B------:R5:W1:Y:S01]  /*40e0*/  MUFU.TANH R68, R0 ;  /* 0x0000000000447308 */ /* 0x000a620000002400 */
[----:B------:R-:W-:Y:S02]  /*40f0*/  FMUL.FTZ R38, R38, c[0x0][0x320] ;  /* 0x0000c80026267a20 */ /* 0x000fe40000410000 */
[----:B------:R-:W-:Y:S01]  /*4100*/  FMUL.FTZ R39, R39, c[0x0][0x320] ;  /* 0x0000c80027277a20 */ /* 0x000fe20000410000 */
[----:B------:R-:W-:Y:S01]  /*4110*/  HMMA.16816.F32.BF16 R24, R4, R54, R24 ;  /* 0x000000360418723c */ /* 0x000fe20000041818 */
[----:B-----5:R-:W-:-:S04]  /*4120*/  FMUL.FTZ R0, R22, c[0x0][0x320] ;  /* 0x0000c80016007a20 */ /* 0x020fc80000410000 */
[----:B------:R5:W1:Y:S08]  /*4130*/  MUFU.TANH R83, R0 ;  /* 0x0000000000537308 */ /* 0x000a700000002400 */
[----:B------:R-:W1:Y:S01]  /*4140*/  MUFU.TANH R51, R37 ;  /* 0x0000002500337308 */ /* 0x000e620000002400 */
[----:B-----5:R-:W-:Y:S02]  /*4150*/  FMUL.FTZ R0, R23, c[0x0][0x320] ;  /* 0x0000c80017007a20 */ /* 0x020fe40000410000 */
[C---:B------:R-:W-:Y:S05]  /*4160*/  HMMA.16816.F32.BF16 R20, R12.reuse, R56, R64 ;  /* 0x000000380c14723c */ /* 0x040fea0000041840 */
[----:B------:R-:W1:Y:S03]  /*4170*/  MUFU.TANH R54, R38 ;  /* 0x0000002600367308 */ /* 0x000e660000002400 */
[----:B------:R-:W-:Y:S05]  /*4180*/  HMMA.16816.F32.BF16 R12, R12, R58, R16 ;  /* 0x0000003a0c0c723c */ /* 0x000fea0000041810 */
[----:B------:R5:W1:Y:S08]  /*4190*/  MUFU.TANH R82, R0 ;  /* 0x0000000000527308 */ /* 0x000a700000002400 */
[----:B------:R1:W1:Y:S01]  /*41a0*/  MUFU.TANH R53, R39 ;  /* 0x0000002700357308 */ /* 0x0002620000002400 */
[----:B-----5:R-:W-:-:S02]  /*41b0*/  FMUL.FTZ R0, R36, c[0x0][0x320] ;  /* 0x0000c80024007a20 */ /* 0x020fc40000410000 */
[----:B-1----:R-:W1:Y:S01]  /*41c0*/  LDSM.16.M88.4 R36, [R229+0x2800] ;  /* 0x00280000e524783b */ /* 0x002e620000000200 */
[C---:B------:R-:W-:Y:S08]  /*41d0*/  HMMA.16816.F32.BF16 R28, R8.reuse, R60, R28 ;  /* 0x0000003c081c723c */ /* 0x040ff0000004181c */
[C---:B------:R-:W-:Y:S08]  /*41e0*/  HMMA.16816.F32.BF16 R32, R8.reuse, R62, R32 ;  /* 0x0000003e0820723c */ /* 0x040ff00000041820 */
[----:B------:R-:W-:Y:S01]  /*41f0*/  HMMA.16816.F32.BF16 R16, R8, R40, R20 ;  /* 0x000000280810723c */ /* 0x000fe20000041814 */
[----:B------:R-:W-:Y:S01]  /*4200*/  FMUL.FTZ R24, R24, c[0x0][0x320] ;  /* 0x0000c80018187a20 */ /* 0x000fe20000410000 */
[----:B------:R5:W1:Y:S01]  /*4210*/  MUFU.TANH R52, R0 ;  /* 0x0000000000347308 */ /* 0x000a620000002400 */
[----:B------:R-:W-:Y:S01]  /*4220*/  FMUL.FTZ R25, R25, c[0x0][0x320] ;  /* 0x0000c80019197a20 */ /* 0x000fe20000410000 */
[----:B------:R-:W-:Y:S01]  /*4230*/  ISETP.GE.AND P0, PT, R168, 0x2, PT ;  /* 0x00000002a800780c */ /* 0x000fe20003f06270 */
[----:B------:R-:W-:Y:S01]  /*4240*/  FMUL.FTZ R26, R26, c[0x0][0x320] ;  /* 0x0000c8001a1a7a20 */ /* 0x000fe20000410000 */
[----:B------:R-:W-:-:S04]  /*4250*/  DEPBAR.LE SB0, 0x0 ;  /* 0x000080000000791a */ /* 0x000fc80000000000 */
[----:B------:R-:W-:Y:S08]  /*4260*/  HMMA.16816.F32.BF16 R8, R8, R42, R12 ;  /* 0x0000002a0808723c */ /* 0x000ff0000004180c */
[C---:B------:R-:W-:Y:S08]  /*4270*/  HMMA.16816.F32.BF16 R28, R4.reuse, R44, R28 ;  /* 0x0000002c041c723c */ /* 0x040ff0000004181c */
[C---:B------:R-:W-:Y:S08]  /*4280*/  HMMA.16816.F32.BF16 R20, R4.reuse, R46, R32 ;  /* 0x0000002e0414723c */ /* 0x040ff00000041820 */
[C---:B-1----:R-:W-:Y:S08]  /*4290*/  HMMA.16816.F32.BF16 R12, R4.reuse, R36, R16 ;  /* 0x00000024040c723c */ /* 0x042ff00000041810 */
[----:B------:R-:W-:Y:S01]  /*42a0*/  HMMA.16816.F32.BF16 R4, R4, R38, R8 ;  /* 0x000000260404723c */ /* 0x000fe20000041808 */
[----:B------:R-:W-:-:S02]  /*42b0*/  FMUL.FTZ R27, R27, c[0x0][0x320] ;  /* 0x0000c8001b1b7a20 */ /* 0x000fc40000410000 */
[----:B------:R-:W-:Y:S02]  /*42c0*/  FMUL.FTZ R28, R28, c[0x0][0x320] ;  /* 0x0000c8001c1c7a20 */ /* 0x000fe40000410000 */
[----:B------:R-:W-:Y:S02]  /*42d0*/  FMUL.FTZ R29, R29, c[0x0][0x320] ;  /* 0x0000c8001d1d7a20 */ /* 0x000fe40000410000 */
[----:B------:R-:W-:Y:S02]  /*42e0*/  FMUL.FTZ R30, R30, c[0x0][0x320] ;  /* 0x0000c8001e1e7a20 */ /* 0x000fe40000410000 */
[----:B-----5:R-:W-:Y:S02]  /*42f0*/  FMUL.FTZ R0, R31, c[0x0][0x320] ;  /* 0x0000c8001f007a20 */ /* 0x020fe40000410000 */
        /* <DEDUP_REMOVED lines=37> */
[----:B------:R-:W-:Y:S01]  /*4550*/  IMAD.MOV.U32 R246, RZ, RZ, RZ ;  /* 0x000000fffff67224 */ /* 0x000fe200078e00ff */
[----:B------:R-:W-:-:S04]  /*4560*/  IADD3 R2, R163, R154, R166 ;  /* 0x0000009aa3027210 */ /* 0x000fc80007ffe0a6 */
[----:B------:R-:W-:-:S05]  /*4570*/  IADD3 R2, R2, -0x60, RZ ;  /* 0xffffffa002027810 */ /* 0x000fca0007ffe0ff */
[----:B-1----:R-:W-:Y:S02]  /*4580*/  IMAD.MOV.U32 R0, RZ, RZ, R2 ;  /* 0x000000ffff007224 */ /* 0x002fe400078e0002 */
        /* <DEDUP_REMOVED lines=23> */
[----:B------:R1:W2:Y:S02]  /*4700*/  SHFL.IDX PT, R4, R22, RZ, 0x181f ;  /* 0x00181fff16047589 */ /* 0x0002a400000e0000 */
.L_x_1534:
[----:B------:R-:W-:Y:S05]  /*4710*/  BRA.DIV ~URZ, `(.L_x_1473) ;  /* 0x000113b27f007947 */ /* 0x000fea000b800000 */
[----:B------:R-:W3:Y:S01]  /*4720*/  SHFL.IDX PT, R3, R23, RZ, 0x181f ;  /* 0x00181fff17037589 */ /* 0x000ee200000e0000 */
[C---:B------:R-:W-:Y:S02]  /*4730*/  IADD3 R38, R245.reuse, 0x40, RZ ;  /* 0x00000040f5267810 */ /* 0x040fe40007ffe0ff */
[C---:B------:R-:W-:Y:S01]  /*4740*/  IADD3 R39, R245.reuse, 0x80, RZ ;  /* 0x00000080f5277810 */ /* 0x040fe20007ffe0ff */
[----:B------:R-:W4:Y:S01]  /*4750*/  SHFL.IDX PT, R0, R23, 0x1, 0x181f ;  /* 0x00381f0017007f89 */ /* 0x000f2200000e0000 */
[----:B------:R-:W-:-:S03]  /*4760*/  ISETP.GE.AND P3, PT, R245, c[0x0][0x1d4], PT ;  /* 0x00007500f5007a0c */ /* 0x000fc60003f66270 */
[----:B------:R-:W5:Y:S01]  /*4770*/  SHFL.IDX PT, R2, R22, 0x1, 0x181f ;  /* 0x00381f0016027f89 */ /* 0x000f6200000e0000 */
[----:B------:R-:W-:Y:S02]  /*4780*/  SEL R5, RZ, 0x10, P3 ;  /* 0x00000010ff057807 */ /* 0x000fe40001800000 */
[CC--:B---3--:R-:W-:Y:S02]  /*4790*/  IADD3 R20, P0, R3.reuse, R155.reuse, RZ ;  /* 0x0000009b03147210 */ /* 0x0c8fe40007f1e0ff */
[C---:B------:R-:W-:Y:S02]  /*47a0*/  IADD3 R18, P2, R3.reuse, R156, RZ ;  /* 0x0000009c03127210 */ /* 0x040fe40007f5e0ff */
[----:B------:R-:W-:Y:S01]  /*47b0*/  IADD3 R14, P1, R3, R158, RZ ;  /* 0x0000009e030e7210 */ /* 0x000fe20007f3e0ff */
[----:B--2---:R-:W-:Y:S01]  /*47c0*/  IMAD.X R21, R4, 0x1, R132, P0 ;  /* 0x0000000104157824 */ /* 0x004fe200000e0684 */
[----:B----4-:R-:W-:Y:S01]  /*47d0*/  IADD3 R12, P0, R0, R155, RZ ;  /* 0x0000009b000c7210 */ /* 0x010fe20007f1e0ff */
[--C-:B------:R-:W-:Y:S01]  /*47e0*/  IMAD.X R19, R4, 0x1, R133.reuse, P2 ;  /* 0x0000000104137824 */ /* 0x100fe200010e0685 */
[----:B------:R-:W-:Y:S01]  /*47f0*/  IADD3 R10, P2, R0, R156, RZ ;  /* 0x0000009c000a7210 */ /* 0x000fe20007f5e0ff */
[----:B------:R-:W-:Y:S01]  /*4800*/  IMAD.X R15, R4, 0x1, R152, P1 ;  /* 0x00000001040f7824 */ /* 0x000fe200008e0698 */
[----:B------:R-:W-:Y:S01]  /*4810*/  IADD3 R8, P1, R0, R157, RZ ;  /* 0x0000009d00087210 */ /* 0x000fe20007f3e0ff */
[----:B-----5:R-:W-:Y:S01]  /*4820*/  IMAD.X R13, R2, 0x1, R132, P0 ;  /* 0x00000001020d7824 */ /* 0x020fe200000e0684 */
[----:B------:R-:W-:Y:S01]  /*4830*/  IADD3 R6, P0, R0, R158, RZ ;  /* 0x0000009e00067210 */ /* 0x000fe20007f1e0ff */
[----:B------:R-:W-:Y:S01]  /*4840*/  IMAD.X R11, R2, 0x1, R133, P2 ;  /* 0x00000001020b7824 */ /* 0x000fe200010e0685 */
[----:B------:R-:W-:Y:S01]  /*4850*/  ISETP.GE.AND P2, PT, R38, c[0x0][0x1d4], PT ;  /* 0x0000750026007a0c */ /* 0x000fe20003f46270 */
[C---:B------:R-:W-:Y:S01]  /*4860*/  IMAD.X R9, R2.reuse, 0x1, R134, P1 ;  /* 0x0000000102097824 */ /* 0x040fe200008e0686 */
[----:B------:R-:W-:Y:S01]  /*4870*/  IADD3 R38, R245, 0xc0, RZ ;  /* 0x000000c0f5267810 */ /* 0x000fe20007ffe0ff */
[----:B------:R-:W-:Y:S01]  /*4880*/  IMAD.X R7, R2, 0x1, R152, P0 ;  /* 0x0000000102077824 */ /* 0x000fe200000e0698 */
[----:B------:R-:W-:Y:S01]  /*4890*/  ISETP.GE.AND P1, PT, R39, c[0x0][0x1d4], PT ;  /* 0x0000750027007a0c */ /* 0x000fe20003f26270 */
[----:B------:R2:W-:Y:S01]  /*48a0*/  LDGSTS.E.BYPASS.LTC128B.128 [R243+0xc100], [R20.64], !P3 ;  /* 0x0c10000014f37fae */ /* 0x0005e2000d901d46 */
[----:B------:R-:W-:-:S02]  /*48b0*/  ISETP.GE.AND P0, PT, R38, c[0x0][0x1d4], PT ;  /* 0x0000750026007a0c */ /* 0x000fc40003f06270 */
[----:B------:R-:W-:Y:S01]  /*48c0*/  IADD3 R16, P4, R3, R157, RZ ;  /* 0x0000009d03107210 */ /* 0x000fe20007f9e0ff */
[----:B------:R2:W3:Y:S04]  /*48d0*/  SHFL.IDX PT, R0, R23, 0x2, 0x181f ;  /* 0x00581f0017007f89 */ /* 0x0004e800000e0000 */
[----:B------:R-:W-:Y:S01]  /*48e0*/  IMAD.X R17, R4, 0x1, R134, P4 ;  /* 0x0000000104117824 */ /* 0x000fe200020e0686 */
[----:B------:R2:W-:Y:S04]  /*48f0*/  LDGSTS.E.BYPASS.LTC128B.128 [R243+0xf100], [R18.64], !P2 ;  /* 0x0f10000012f37fae */ /* 0x0005e8000d101d46 */
[----:B------:R2:W-:Y:S04]  /*4900*/  LDGSTS.E.BYPASS.LTC128B.128 [R243+0x12100], [R16.64], !P1 ;  /* 0x1210000010f37fae */ /* 0x0005e8000c901d46 */
[----:B------:R4:W-:Y:S04]  /*4910*/  LDGSTS.E.BYPASS.LTC128B.128 [R243+0x15100], [R14.64], !P0 ;  /* 0x151000000ef37fae */ /* 0x0009e8000c101d46 */
[----:B------:R5:W-:Y:S04]  /*4920*/  LDGSTS.E.BYPASS.LTC128B.128 [R243+0xd100], [R12.64], !P3 ;  /* 0x0d1000000cf37fae */ /* 0x000be8000d901d46 */
[----:B------:R2:W-:Y:S04]  /*4930*/  LDGSTS.E.BYPASS.LTC128B.128 [R243+0x10100], [R10.64], !P2 ;  /* 0x101000000af37fae */ /* 0x0005e8000d101d46 */
[----:B------:R2:W-:Y:S04]  /*4940*/  LDGSTS.E.BYPASS.LTC128B.128 [R243+0x13100], [R8.64], !P1 ;  /* 0x1310000008f37fae */ /* 0x0005e8000c901d46 */
[----:B------:R2:W1:Y:S04]  /*4950*/  SHFL.IDX PT, R4, R22, 0x2, 0x181f ;  /* 0x00581f0016047f89 */ /* 0x00046800000e0000 */
[----:B------:R2:W-:Y:S01]  /*4960*/  LDGSTS.E.BYPASS.LTC128B.128 [R243+0x16100], [R6.64], !P0 ;  /* 0x1610000006f37fae */ /* 0x0005e2000c101d46 */
[----:B----4-:R-:W-:-:S02]  /*4970*/  SEL R14, RZ, 0x10, P2 ;  /* 0x00000010ff0e7807 */ /* 0x010fc40001000000 */
[----:B-----5:R-:W-:Y:S02]  /*4980*/  SEL R13, RZ, 0x10, P1 ;  /* 0x00000010ff0d7807 */ /* 0x020fe40000800000 */
[----:B------:R-:W-:Y:S02]  /*4990*/  SEL R12, RZ, 0x10, P0 ;  /* 0x00000010ff0c7807 */ /* 0x000fe40000000000 */
.L_x_1535:
[----:B--23--:R-:W-:Y:S02]  /*49a0*/  IADD3 R10, -R5, 0x10, RZ ;  /* 0x00000010050a7810 */ /* 0x00cfe40007ffe1ff */
[----:B------:R-:W-:Y:S02]  /*49b0*/  IADD3 R2, -R14, 0x10, RZ ;  /* 0x000000100e027810 */ /* 0x000fe40007ffe1ff */
[----:B------:R-:W-:Y:S02]  /*49c0*/  LOP3.LUT R10, R10, 0xf, RZ, 0xc0, !PT ;  /* 0x0000000f0a0a7812 */ /* 0x000fe400078ec0ff */
[----:B------:R-:W-:Y:S02]  /*49d0*/  IADD3 R6, -R13, 0x10, RZ ;  /* 0x000000100d067810 */ /* 0x000fe40007ffe1ff */
[----:B------:R-:W-:-:S02]  /*49e0*/  IADD3 R10, P1, P0, R10, R0, R155 ;  /* 0x000000000a0a7210 */ /* 0x000fc4000783e09b */
[----:B------:R-:W-:Y:S02]  /*49f0*/  LOP3.LUT R2, R2, 0xf, RZ, 0xc0, !PT ;  /* 0x0000000f02027812 */ /* 0x000fe400078ec0ff */
[----:B------:R-:W-:Y:S02]  /*4a00*/  LOP3.LUT R6, R6, 0xf, RZ, 0xc0, !PT ;  /* 0x0000000f06067812 */ /* 0x000fe400078ec0ff */
[----:B------:R-:W-:Y:S02]  /*4a10*/  IADD3 R3, -R12, 0x10, RZ ;  /* 0x000000100c037810 */ /* 0x000fe40007ffe1ff */
[----:B-1----:R-:W-:Y:S02]  /*4a20*/  IADD3.X R11, RZ, R4, R132, P1, P0 ;  /* 0x00000004ff0b7210 */ /* 0x002fe40000fe0484 */
[-C--:B------:R-:W-:Y:S02]  /*4a30*/  IADD3 R8, P3, P2, R2, R0.reuse, R156 ;  /* 0x0000000002087210 */ /* 0x080fe40007a7e09c */
[----:B------:R-:W-:-:S02]  /*4a40*/  IADD3 R6, P1, P0, R6, R0, R157 ;  /* 0x0000000006067210 */ /* 0x000fc4000783e09d */
[----:B------:R-:W-:Y:S02]  /*4a50*/  LOP3.LUT R2, R3, 0xf, RZ, 0xc0, !PT ;  /* 0x0000000f03027812 */ /* 0x000fe400078ec0ff */
[----:B------:R-:W-:Y:S02]  /*4a60*/  IADD3.X R7, RZ, R4, R134, P1, P0 ;  /* 0x00000004ff077210 */ /* 0x000fe40000fe0486 */
[----:B------:R-:W-:Y:S02]  /*4a70*/  IADD3 R2, P1, P0, R2, R0, R158 ;  /* 0x0000000002027210 */ /* 0x000fe4000783e09e */
[----:B------:R-:W-:Y:S02]  /*4a80*/  IADD3.X R9, RZ, R4, R133, P3, P2 ;  /* 0x00000004ff097210 */ /* 0x000fe40001fe4485 */
[----:B------:R-:W-:Y:S02]  /*4a90*/  ISETP.NE.U32.AND P3, PT, R5, RZ, PT ;  /* 0x000000ff0500720c */ /* 0x000fe40003f65070 */
[----:B------:R-:W-:-:S02]  /*4aa0*/  ISETP.NE.U32.AND P2, PT, R14, RZ, PT ;  /* 0x000000ff0e00720c */ /* 0x000fc40003f45070 */
[----:B------:R-:W-:Y:S02]  /*4ab0*/  IADD3.X R3, RZ, R4, R152, P1, P0 ;  /* 0x00000004ff037210 */ /* 0x000fe40000fe0498 */
[----:B------:R-:W-:Y:S02]  /*4ac0*/  ISETP.NE.U32.AND P1, PT, R13, RZ, PT ;  /* 0x000000ff0d00720c */ /* 0x000fe40003f25070 */
[----:B------:R-:W-:-:S05]  /*4ad0*/  ISETP.NE.U32.AND P0, PT, R12, RZ, PT ;  /* 0x000000ff0c00720c */ /* 0x000fca0003f05070 */
[----:B------:R-:W-:Y:S01]  /*4ae0*/  @!PT LDS RZ, [RZ] ;  /* 0x00000000fffff984 */ /* 0x000fe20000000800 */
[----:B------:R-:W-:Y:S01]  /*4af0*/  @!PT LDS RZ, [RZ] ;  /* 0x00000000fffff984 */ /* 0x000fe20000000800 */
[----:B------:R-:W-:Y:S01]  /*4b00*/  @!PT LDS RZ, [RZ] ;  /* 0x00000000fffff984 */ /* 0x000fe20000000800 */
[----:B------:R1:W-:Y:S04]  /*4b10*/  LDGSTS.E.BYPASS.LTC128B.128.ZFILL [R243+0xe100], [R10.64], P3 ;  /* 0x0e1000000af37fae */ /* 0x0003e80009941d46 */
[----:B------:R1:W-:Y:S04]  /*4b20*/  LDGSTS.E.BYPASS.LTC128B.128.ZFILL [R243+0x11100], [R8.64], P2 ;  /* 0x1110000008f37fae */ /* 0x0003e80009141d46 */
[----:B------:R1:W-:Y:S04]  /*4b30*/  LDGSTS.E.BYPASS.LTC128B.128.ZFILL [R243+0x14100], [R6.64], P1 ;  /* 0x1410000006f37fae */ /* 0x0003e80008941d46 */
[----:B------:R1:W-:Y:S02]  /*4b40*/  LDGSTS.E.BYPASS.LTC128B.128.ZFILL [R243+0x17100], [R2.64], P0 ;  /* 0x1710000002f37fae */ /* 0x0003e40008141d46 */
.L_x_1471:
[----:B--234-:R-:W-:Y:S05]  /*4b50*/  BSYNC B0 ;  /* 0x0000000000007941 */ /* 0x01cfea0003800000 */
.L_x_1470:
[----:B-1----:R-:W2:Y:S01]  /*4b60*/  LDL R3, [R1+0x40] ;  /* 0x0000400001037983 */ /* 0x002ea20000100800 */
[----:B------:R-:W-:-:S03]  /*4b70*/  IMAD.MOV.U32 R4, RZ, RZ, c[0x0][0x2c4] ;  /* 0x0000b100ff047624 */ /* 0x000fc600078e00ff */
[----:B------:R-:W2:Y:S04]  /*4b80*/  LDL R0, [R1+0x4c] ;  /* 0x00004c0001007983 */ /* 0x000ea80000100800 */
[----:B------:R-:W3:Y:S01]  /*4b90*/  LDL R2, [R1+0x50] ;  /* 0x0000500001027983 */ /* 0x000ee20000100800 */
[----:B------:R-:W-:-:S03]  /*4ba0*/  ISETP.NE.AND P0, PT, R4, 0x1, PT ;  /* 0x000000010400780c */ /* 0x000fc60003f05270 */
[----:B------:R-:W0:Y:S01]  /*4bb0*/  LDGDEPBAR ;  /* 0x00000000000079af */ /* 0x000e220000000000 */
[----:B--2---:R-:W-:-:S09]  /*4bc0*/  IMAD.IADD R4, R0, 0x1, R3 ;  /* 0x0000000100047824 */ /* 0x004fd200078e0203 */
[----:B------:R-:W-:Y:S01]  /*4bd0*/  @P0 IMAD.HI.U32 R0, R4, c[0x0][0x2c8], RZ ;  /* 0x0000b20004000a27 */ /* 0x000fe200078e00ff */
[----:B---3--:R-:W-:-:S03]  /*4be0*/  IADD3 R5, -R2, 0x1, R153 ;  /* 0x0000000102057810 */ /* 0x008fc60007ffe199 */
[----:B------:R-:W-:Y:S01]  /*4bf0*/  IMAD.IADD R6, R153, 0x1, -R2 ;  /* 0x0000000199067824 */ /* 0x000fe200078e0a02 */
[----:B------:R-:W-:Y:S02]  /*4c00*/  @P0 SHF.R.U32.HI R4, RZ, c[0x0][0x2cc], R0 ;  /* 0x0000b300ff040a19 */ /* 0x000fe40000011600 */
[----:B------:R-:W-:Y:S01]  /*4c10*/  IADD3 R5, R5, -c[0x0][0x168], RZ ;  /* 0x80005a0005057a10 */ /* 0x000fe20007ffe0ff */
[----:B------:R-:W-:Y:S05]  /*4c20*/  BRA.DIV ~URZ, `(.L_x_1474) ;  /* 0x000114027f007947 */ /* 0x000fea000b800000 */
[----:B------:R1:W2:Y:S02]  /*4c30*/  SHFL.IDX PT, R0, R4, RZ, 0x1c1f ;  /* 0x001c1fff04007589 */ /* 0x0002a400000e0000 */
.L_x_1536:
[----:B--2---:R-:W-:-:S05]  /*4c40*/  IMAD.IADD R0, R5, 0x1, R0 ;  /* 0x0000000105007824 */ /* 0x004fca00078e0200 */
[----:B------:R-:W-:-:S04]  /*4c50*/  IMNMX R0, R6, R0, PT ;  /* 0x0000000006007217 */ /* 0x000fc80003800200 */
[C---:B------:R-:W-:Y:S02]  /*4c60*/  ISETP.GT.AND P0, PT, R0.reuse, RZ, PT ;  /* 0x000000ff0000720c */ /* 0x040fe40003f04270 */
[C---:B------:R-:W-:Y:S02]  /*4c70*/  ISETP.GT.AND P1, PT, R0.reuse, 0x1, PT ;  /* 0x000000010000780c */ /* 0x040fe40003f24270 */
[----:B------:R-:W-:Y:S02]  /*4c80*/  FSEL R8, R105, -INF , P0 ;  /* 0xff80000069087808 */ /* 0x000fe40000000000 */
[C---:B------:R-:W-:Y:S02]  /*4c90*/  ISETP.GT.AND P4, PT, R0.reuse, 0x9, PT ;  /* 0x000000090000780c */ /* 0x040fe40003f84270 */
[----:B------:R-:W-:Y:S02]  /*4ca0*/  ISETP.GT.AND P0, PT, R0, 0x10, PT ;  /* 0x000000100000780c */ /* 0x000fe40003f04270 */
[----:B------:R-:W-:-:S02]  /*4cb0*/  FSEL R9, R104, -INF , P1 ;  /* 0xff80000068097808 */ /* 0x000fc40000800000 */
[----:B------:R-:W-:Y:S02]  /*4cc0*/  FSEL R17, R98, -INF , P4 ;  /* 0xff80000062117808 */ /* 0x000fe40002000000 */
[----:B------:R-:W-:Y:S02]  /*4cd0*/  FSEL R18, R85, -INF , P0 ;  /* 0xff80000055127808 */ /* 0x000fe40000000000 */
[C---:B------:R-:W-:Y:S02]  /*4ce0*/  ISETP.GT.AND P2, PT, R0.reuse, 0x8, PT ;  /* 0x000000080000780c */ /* 0x040fe40003f44270 */
        /* <DEDUP_REMOVED lines=38> */
[----:B------:R-:W-:Y:S01]  /*4f50*/  FSEL R237, R24, -INF , P0 ;  /* 0xff80000018ed7808 */ /* 0x000fe20000000000 */
[----:B------:R-:W-:Y:S05]  /*4f60*/  BRA.DIV ~URZ, `(.L_x_1475) ;  /* 0x000111327f007947 */ /* 0x000fea000b800000 */
[----:B-1----:R-:W1:Y:S01]  /*4f70*/  SHFL.IDX PT, R4, R4, 0x1, 0x1c1f ;  /* 0x003c1f0004047f89 */ /* 0x002e6200000e0000 */
[----:B------:R-:W-:-:S04]  /*4f80*/  FMNMX.FTZ R0, R8, R9, !PT ;  /* 0x0000000908007209 */ /* 0x000fc80007810000 */
[----:B------:R-:W-:-:S04]  /*4f90*/  FMNMX.FTZ R0, R16, R0, !PT ;  /* 0x0000000010007209 */ /* 0x000fc80007810000 */
[----:B------:R-:W-:-:S04]  /*4fa0*/  FMNMX.FTZ R0, R17, R0, !PT ;  /* 0x0000000011007209 */ /* 0x000fc80007810000 */
[----:B------:R-:W-:-:S04]  /*4fb0*/  FMNMX.FTZ R0, R18, R0, !PT ;  /* 0x0000000012007209 */ /* 0x000fc80007810000 */
[----:B------:R-:W-:-:S04]  /*4fc0*/  FMNMX.FTZ R0, R19, R0, !PT ;  /* 0x0000000013007209 */ /* 0x000fc80007810000 */
[----:B------:R-:W-:Y:S01]  /*4fd0*/  FMNMX.FTZ R0, R20, R0, !PT ;  /* 0x0000000014007209 */ /* 0x000fe20007810000 */
[----:B-1----:R-:W-:-:S03]  /*4fe0*/  IMAD.IADD R5, R5, 0x1, R4 ;  /* 0x0000000105057824 */ /* 0x002fc600078e0204 */
        /* <DEDUP_REMOVED lines=42> */
[C---:B------:R-:W-:Y:S02]  /*5290*/  ISETP.GT.AND P0, PT, R5.reuse, 0x31, PT ;  /* 0x000000310500780c */ /* 0x040fe40003f04270 */
        /* <DEDUP_REMOVED lines=43> */
[----:B------:R-:W-:Y:S02]  /*5550*/  FSEL R248, R30, -INF , P0 ;  /* 0xff8000001ef87808 */ /* 0x000fe40000000000 */
[----:B------:R-:W-:Y:S01]  /*5560*/  FMNMX.FTZ R2, R249, R2, !PT ;  /* 0x00000002f9027209 */ /* 0x000fe20007810000 */
[----:B------:R-:W1:Y:S03]  /*5570*/  SHFL.BFLY PT, R3, R0, 0x2, 0x1f ;  /* 0x0c401f0000037f89 */ /* 0x000e6600000e0000 */
[----:B------:R-:W-:-:S05]  /*5580*/  FMNMX.FTZ R2, R248, R2, !PT ;  /* 0x00000002f8027209 */ /* 0x000fca0007810000 */
[----:B------:R-:W2:Y:S01]  /*5590*/  SHFL.BFLY PT, R4, R2, 0x2, 0x1f ;  /* 0x0c401f0002047f89 */ /* 0x000ea200000e0000 */
[----:B-1----:R-:W-:-:S05]  /*55a0*/  FMNMX.FTZ R0, R3, R0, !PT ;  /* 0x0000000003007209 */ /* 0x002fca0007810000 */
[----:B------:R-:W1:Y:S01]  /*55b0*/  SHFL.BFLY PT, R132, R0, 0x1, 0x1f ;  /* 0x0c201f0000847f89 */ /* 0x000e6200000e0000 */
[----:B--2---:R-:W-:-:S05]  /*55c0*/  FMNMX.FTZ R4, R2, R4, !PT ;  /* 0x0000000402047209 */ /* 0x004fca0007810000 */
[----:B------:R2:W3:Y:S01]  /*55d0*/  SHFL.BFLY PT, R12, R4, 0x1, 0x1f ;  /* 0x0c201f00040c7f89 */ /* 0x0004e200000e0000 */
[----:B-1----:R-:W-:-:S05]  /*55e0*/  FMNMX.FTZ R132, R0, R132, !PT ;  /* 0x0000008400847209 */ /* 0x002fca0007810000 */
.L_x_1537:
[C---:B------:R-:W-:Y:S01]  /*55f0*/  FMUL.FTZ R0, R132.reuse, c[0x0][0x2d0] ;  /* 0x0000b40084007a20 */ /* 0x040fe20000410000 */
[----:B------:R-:W-:Y:S01]  /*5600*/  FSETP.NEU.FTZ.AND P0, PT, R132, -INF , PT ;  /* 0xff8000008400780b */ /* 0x000fe20003f1d000 */
[----:B------:R-:W-:Y:S01]  /*5610*/  WARPSYNC 0xffffffff ;  /* 0xffffffff00007948 */ /* 0x000fe20003800000 */
[----:B---3--:R-:W-:Y:S01]  /*5620*/  FMNMX.FTZ R12, R12, R4, !PT ;  /* 0x000000040c0c7209 */ /* 0x008fe20007810000 */
[----:B------:R-:W-:Y:S01]  /*5630*/  LDSM.16.MT88.4 R36, [R232] ;  /* 0x00000000e824783b */ /* 0x000fe20000004200 */
[----:B------:R-:W-:Y:S02]  /*5640*/  FSEL R0, R0, RZ, P0 ;  /* 0x000000ff00007208 */ /* 0x000fe40000000000 */
[----:B------:R-:W-:Y:S01]  /*5650*/  FSETP.NEU.FTZ.AND P0, PT, R12, -INF , PT ;  /* 0xff8000000c00780b */ /* 0x000fe20003f1d000 */
[----:B------:R-:W-:Y:S02]  /*5660*/  LDSM.16.MT88.4 R32, [R231+0x800] ;  /* 0x00080000e720783b */ /* 0x000fe40000004200 */
[----:B------:R-:W-:-:S02]  /*5670*/  FFMA.FTZ R2, R8, c[0x0][0x2d0], -R0 ;  /* 0x0000b40008027a23 */ /* 0x000fc40000010800 */
[--C-:B------:R-:W-:Y:S01]  /*5680*/  FFMA.FTZ R3, R20, c[0x0][0x2d0], -R0.reuse ;  /* 0x0000b40014037a23 */ /* 0x100fe20000010800 */
[----:B------:R-:W-:Y:S01]  /*5690*/  LDSM.16.MT88.4 R40, [R232+0x800] ;  /* 0x00080000e828783b */ /* 0x000fe20000004200 */
[----:B------:R1:W-:Y:S03]  /*56a0*/  MUFU.EX2 R103, R2 ;  /* 0x0000000200677308 */ /* 0x0003e60000000800 */
[----:B------:R-:W-:Y:S04]  /*56b0*/  LDSM.16.MT88.4 R60, [R231+0x3000] ;  /* 0x00300000e73c783b */ /* 0x000fe80000004200 */
[----:B------:R-:W-:Y:S01]  /*56c0*/  LDSM.16.MT88.4 R52, [R233] ;  /* 0x00000000e934783b */ /* 0x000fe20000004200 */
[----:B------:R3:W-:Y:S03]  /*56d0*/  MUFU.EX2 R5, R3 ;  /* 0x0000000300057308 */ /* 0x0007e60000000800 */
[----:B------:R-:W-:Y:S04]  /*56e0*/  LDSM.16.MT88.4 R64, [R232+0x3000] ;  /* 0x00300000e840783b */ /* 0x000fe80000004200 */
[----:B------:R-:W-:Y:S01]  /*56f0*/  LDSM.16.MT88.4 R56, [R234+0x800] ;  /* 0x00080000ea38783b */ /* 0x000fe20000004200 */
[----:B-1----:R-:W-:-:S03]  /*5700*/  FFMA.FTZ R2, R9, c[0x0][0x2d0], -R0 ;  /* 0x0000b40009027a23 */ /* 0x002fc60000010800 */
[----:B------:R-:W-:Y:S01]  /*5710*/  LDSM.16.MT88.4 R44, [R233+0x800] ;  /* 0x00080000e92c783b */ /* 0x000fe20000004200 */
[----:B------:R1:W4:Y:S03]  /*5720*/  MUFU.EX2 R97, R2 ;  /* 0x0000000200617308 */ /* 0x0003260000000800 */
[----:B------:R-:W-:Y:S01]  /*5730*/  LDSM.16.MT88.4 R72, [R232+0x3800] ;  /* 0x00380000e848783b */ /* 0x000fe20000004200 */
[----:B---3--:R-:W-:-:S03]  /*5740*/  FFMA.FTZ R3, R21, c[0x0][0x2d0], -R0 ;  /* 0x0000b40015037a23 */ /* 0x008fc60000010800 */
[----:B------:R-:W3:Y:S01]  /*5750*/  LDSM.16.MT88.4 R20, [R231] ;  /* 0x00000000e714783b */ /* 0x000ee20000004200 */
[----:B------:R-:W-:Y:S03]  /*5760*/  MUFU.EX2 R102, R3 ;  /* 0x0000000300667308 */ /* 0x000fe60000000800 */
[----:B------:R-:W-:Y:S04]  /*5770*/  LDSM.16.MT88.4 R76, [R231+0x6000] ;  /* 0x00600000e74c783b */ /* 0x000fe80000004200 */
[----:B------:R-:W-:Y:S01]  /*5780*/  LDSM.16.MT88.4 R68, [R233+0x3000] ;  /* 0x00300000e944783b */ /* 0x000fe20000004200 */
[----:B-1----:R-:W-:Y:S01]  /*5790*/  FFMA.FTZ R2, R16, c[0x0][0x2d0], -R0 ;  /* 0x0000b40010027a23 */ /* 0x002fe20000010800 */
[----:B----4-:R-:W-:-:S03]  /*57a0*/  F2FP.BF16.PACK_AB R8, R97, R103 ;  /* 0x000000676108723e */ /* 0x010fc600000010ff */
[----:B------:R1:W-:Y:S02]  /*57b0*/  MUFU.EX2 R94, R2 ;  /* 0x00000002005e7308 */ /* 0x0003e40000000800 */
[----:B-1----:R-:W-:-:S06]  /*57c0*/  FFMA.FTZ R2, R17, c[0x0][0x2d0], -R0 ;  /* 0x0000b40011027a23 */ /* 0x002fcc0000010800 */
[----:B------:R1:W-:Y:S02]  /*57d0*/  MUFU.EX2 R98, R2 ;  /* 0x0000000200627308 */ /* 0x0003e40000000800 */
[----:B-1----:R-:W-:-:S06]  /*57e0*/  FFMA.FTZ R2, R18, c[0x0][0x2d0], -R0 ;  /* 0x0000b40012027a23 */ /* 0x002fcc0000010800 */
[----:B------:R1:W-:Y:S02]  /*57f0*/  MUFU.EX2 R92, R2 ;  /* 0x00000002005c7308 */ /* 0x0003e40000000800 */
[----:B-1----:R-:W-:-:S06]  /*5800*/  FFMA.FTZ R2, R19, c[0x0][0x2d0], -R0 ;  /* 0x0000b40013027a23 */ /* 0x002fcc0000010800 */
[----:B------:R1:W4:Y:S02]  /*5810*/  MUFU.EX2 R25, R2 ;  /* 0x0000000200197308 */ /* 0x0003240000000800 */
[----:B-1----:R-:W-:-:S05]  /*5820*/  FMUL.FTZ R2, R12, c[0x0][0x2d0] ;  /* 0x0000b4000c027a20 */ /* 0x002fca0000410000 */
[----:B------:R-:W-:-:S05]  /*5830*/  FSEL R2, R2, RZ, P0 ;  /* 0x000000ff02027208 */ /* 0x000fca0000000000 */
[----:B------:R-:W-:-:S04]  /*5840*/  FFMA.FTZ R3, R6, c[0x0][0x2d0], -R2 ;  /* 0x0000b40006037a23 */ /* 0x000fc80000010802 */
[----:B------:R1:W-:Y:S02]  /*5850*/  MUFU.EX2 R104, R3 ;  /* 0x0000000300687308 */ /* 0x0003e40000000800 */
[----:B-1----:R-:W-:-:S06]  /*5860*/  FFMA.FTZ R3, R7, c[0x0][0x2d0], -R2 ;  /* 0x0000b40007037a23 */ /* 0x002fcc0000010802 */
[----:B------:R1:W5:Y:S02]  /*5870*/  MUFU.EX2 R93, R3 ;  /* 0x00000003005d7308 */ /* 0x0003640000000800 */
[----:B-1----:R-:W-:Y:S01]  /*5880*/  FFMA.FTZ R3, R14, c[0x0][0x2d0], -R2 ;  /* 0x0000b4000e037a23 */ /* 0x002fe20000010802 */
[----:B----4-:R-:W-:Y:S02]  /*5890*/  MOV R14, R25 ;  /* 0x00000019000e7202 */ /* 0x010fe40000000f00 */
[----:B-----5:R-:W-:-:S03]  /*58a0*/  F2FP.BF16.PACK_AB R9, R93, R104 ;  /* 0x000000685d09723e */ /* 0x020fc600000010ff */
[----:B------:R1:W-:Y:S01]  /*58b0*/  MUFU.EX2 R101, R3 ;  /* 0x0000000300657308 */ /* 0x0003e20000000800 */
[----:B--2---:R-:W-:Y:S01]  /*58c0*/  F2FP.BF16.PACK_AB R4, R14, R92 ;  /* 0x0000005c0e04723e */ /* 0x004fe200000010ff */
[----:B-1----:R-:W-:-:S06]  /*58d0*/  FFMA.FTZ R3, R13, c[0x0][0x2d0], -R2 ;  /* 0x0000b4000d037a23 */ /* 0x002fcc0000010802 */
[----:B------:R1:W2:Y:S02]  /*58e0*/  MUFU.EX2 R99, R3 ;  /* 0x0000000300637308 */ /* 0x0002a40000000800 */
[----:B-1----:R-:W-:Y:S01]  /*58f0*/  FFMA.FTZ R3, R11, c[0x0][0x2d0], -R2 ;  /* 0x0000b4000b037a23 */ /* 0x002fe20000010802 */
[----:B--2---:R-:W-:-:S05]  /*5900*/  F2FP.BF16.PACK_AB R11, R99, R101 ;  /* 0x00000065630b723e */ /* 0x004fca00000010ff */
[----:B------:R1:W-:Y:S02]  /*5910*/  MUFU.EX2 R13, R3 ;  /* 0x00000003000d7308 */ /* 0x0003e40000000800 */
[----:B-1----:R-:W-:Y:S01]  /*5920*/  FFMA.FTZ R3, R10, c[0x0][0x2d0], -R2 ;  /* 0x0000b4000a037a23 */ /* 0x002fe20000010802 */
[----:B------:R-:W-:-:S05]  /*5930*/  F2FP.BF16.PACK_AB R10, R98, R94 ;  /* 0x0000005e620a723e */ /* 0x000fca00000010ff */
[----:B------:R1:W2:Y:S02]  /*5940*/  MUFU.EX2 R100, R3 ;  /* 0x0000000300647308 */ /* 0x0002a40000000800 */
[C---:B---3--:R-:W-:Y:S08]  /*5950*/  HMMA.16816.F32.BF16 R16, R8.reuse, R20, RZ ;  /* 0x000000140810723c */ /* 0x048ff000000418ff */
[----:B------:R-:W-:Y:S01]  /*5960*/  HMMA.16816.F32.BF16 R28, R8, R22, RZ ;  /* 0x00000016081c723c */ /* 0x000fe200000418ff */
[----:B-1----:R-:W-:Y:S01]  /*5970*/  FFMA.FTZ R3, R15, c[0x0][0x2d0], -R2 ;  /* 0x0000b4000f037a23 */ /* 0x002fe20000010802 */
[----:B------:R-:W-:-:S02]  /*5980*/  MOV R15, R5 ;  /* 0x00000005000f7202 */ /* 0x000fc40000000f00 */
[----:B--2---:R-:W-:Y:S01]  /*5990*/  F2FP.BF16.PACK_AB R5, R100, R13 ;  /* 0x0000000d6405723e */ /* 0x004fe200000010ff */
[----:B------:R1:W-:Y:S03]  /*59a0*/  MUFU.EX2 R95, R3 ;  /* 0x00000003005f7308 */ /* 0x0003e60000000800 */
[----:B------:R-:W-:Y:S01]  /*59b0*/  HMMA.16816.F32.BF16 R20, R8, R36, RZ ;  /* 0x000000240814723c */ /* 0x000fe200000418ff */
[----:B------:R-:W-:Y:S01]  /*59c0*/  F2FP.BF16.PACK_AB R6, R102, R15 ;  /* 0x0000000f6606723e */ /* 0x000fe200000010ff */
[----:B-1----:R-:W-:Y:S02]  /*59d0*/  FFMA.FTZ R3, R24, c[0x0][0x2d0], -R2 ;  /* 0x0000b40018037a23 */ /* 0x002fe40000010802 */
[----:B------:R-:W1:Y:S02]  /*59e0*/  LDSM.16.MT88.4 R24, [R234] ;  /* 0x00000000ea18783b */ /* 0x000e640000004200 */
[----:B------:R-:W2:Y:S02]  /*59f0*/  MUFU.EX2 R96, R3 ;  /* 0x0000000300607308 */ /* 0x000ea40000000800 */
[----:B--2---:R-:W-:Y:S01]  /*5a00*/  F2FP.BF16.PACK_AB R7, R96, R95 ;  /* 0x0000005f6007723e */ /* 0x004fe200000010ff */
[----:B------:R-:W-:-:S06]  /*5a10*/  FFMA.FTZ R3, R87, c[0x0][0x2d0], -R0 ;  /* 0x0000b40057037a23 */ /* 0x000fcc0000010800 */
[----:B------:R-:W-:Y:S08]  /*5a20*/  HMMA.16816.F32.BF16 R88, R4, R32, R16 ;  /* 0x000000200458723c */ /* 0x000ff00000041810 */
[----:B------:R-:W-:Y:S08]  /*5a30*/  HMMA.16816.F32.BF16 R16, R8, R38, RZ ;  /* 0x000000260810723c */ /* 0x000ff000000418ff */
[----:B------:R-:W-:Y:S08]  /*5a40*/  HMMA.16816.F32.BF16 R212, R4, R40, R20 ;  /* 0x0000002804d4723c */ /* 0x000ff00000041814 */
[C---:B-1----:R-:W-:Y:S08]  /*5a50*/  HMMA.16816.F32.BF16 R48, R8.reuse, R24, RZ ;  /* 0x000000180830723c */ /* 0x042ff000000418ff */
[C---:B------:R-:W-:Y:S08]  /*5a60*/  HMMA.16816.F32.BF16 R36, R8.reuse, R26, RZ ;  /* 0x0000001a0824723c */ /* 0x040ff000000418ff */
[C---:B------:R-:W-:Y:S08]  /*5a70*/  HMMA.16816.F32.BF16 R24, R8.reuse, R60, RZ ;  /* 0x0000003c0818723c */ /* 0x040ff000000418ff */
[----:B------:R-:W-:Y:S01]  /*5a80*/  HMMA.16816.F32.BF16 R20, R8, R62, RZ ;  /* 0x0000003e0814723c */ /* 0x000fe200000418ff */
[----:B------:R-:W1:Y:S07]  /*5a90*/  LDSM.16.MT88.4 R60, [R234+0x3000] ;  /* 0x00300000ea3c783b */ /* 0x000e6e0000004200 */
[C---:B------:R-:W-:Y:S08]  /*5aa0*/  HMMA.16816.F32.BF16 R208, R4.reuse, R34, R28 ;  /* 0x0000002204d0723c */ /* 0x040ff0000004181c */
[----:B------:R-:W-:Y:S01]  /*5ab0*/  HMMA.16816.F32.BF16 R204, R4, R42, R16 ;  /* 0x0000002a04cc723c */ /* 0x000fe20000041810 */
[----:B------:R-:W2:Y:S07]  /*5ac0*/  LDSM.16.MT88.4 R40, [R231+0x3800] ;  /* 0x00380000e728783b */ /* 0x000eae0000004200 */
[C---:B------:R-:W-:Y:S08]  /*5ad0*/  HMMA.16816.F32.BF16 R32, R8.reuse, R52, RZ ;  /* 0x000000340820723c */ /* 0x040ff000000418ff */
[C---:B------:R-:W-:Y:S01]  /*5ae0*/  HMMA.16816.F32.BF16 R28, R8.reuse, R54, RZ ;  /* 0x00000036081c723c */ /* 0x040fe200000418ff */
[----:B------:R-:W3:Y:S07]  /*5af0*/  LDSM.16.MT88.4 R52, [R234+0x3800] ;  /* 0x00380000ea34783b */ /* 0x000eee0000004200 */
[----:B------:R-:W-:Y:S08]  /*5b00*/  HMMA.16816.F32.BF16 R16, R8, R64, RZ ;  /* 0x000000400810723c */ /* 0x000ff000000418ff */
[C---:B------:R-:W-:Y:S08]  /*5b10*/  HMMA.16816.F32.BF16 R184, R4.reuse, R58, R36 ;  /* 0x0000003a04b8723c */ /* 0x040ff00000041824 */
[C---:B------:R-:W-:Y:S08]  /*5b20*/  HMMA.16816.F32.BF16 R196, R4.reuse, R44, R32 ;  /* 0x0000002c04c4723c */ /* 0x040ff00000041820 */
[C---:B------:R-:W-:Y:S01]  /*5b30*/  HMMA.16816.F32.BF16 R180, R4.reuse, R46, R28 ;  /* 0x0000002e04b4723c */ /* 0x040fe2000004181c */
[----:B------:R-:W4:Y:S07]  /*5b40*/  LDSM.16.MT88.4 R44, [R231+0x6800] ;  /* 0x00680000e72c783b */ /* 0x000f2e0000004200 */
[----:B------:R-:W-:Y:S01]  /*5b50*/  HMMA.16816.F32.BF16 R200, R4, R56, R48 ;  /* 0x0000003804c8723c */ /* 0x000fe20000041830 */
[----:B------:R-:W5:Y:S04]  /*5b60*/  LDSM.16.MT88.4 R56, [R232+0x6000] ;  /* 0x00600000e838783b */ /* 0x000f680000004200 */
[----:B------:R-:W3:Y:S03]  /*5b70*/  LDSM.16.MT88.4 R48, [R233+0x3800] ;  /* 0x00380000e930783b */ /* 0x000ee60000004200 */
[C---:B-1----:R-:W-:Y:S08]  /*5b80*/  HMMA.16816.F32.BF16 R36, R8.reuse, R60, RZ ;  /* 0x0000003c0824723c */ /* 0x042ff000000418ff */
[----:B------:R-:W-:Y:S01]  /*5b90*/  HMMA.16816.F32.BF16 R32, R8, R62, RZ ;  /* 0x0000003e0820723c */ /* 0x000fe200000418ff */
[----:B------:R-:W-:Y:S07]  /*5ba0*/  LDSM.16.MT88.4 R60, [R233+0x6000] ;  /* 0x00600000e93c783b */ /* 0x000fee0000004200 */
[C---:B--2---:R-:W-:Y:S08]  /*5bb0*/  HMMA.16816.F32.BF16 R176, R4.reuse, R42, R20 ;  /* 0x0000002a04b0723c */ /* 0x044ff00000041814 */
[C---:B------:R-:W-:Y:S08]  /*5bc0*/  HMMA.16816.F32.BF16 R188, R4.reuse, R72, R16 ;  /* 0x0000004804bc723c */ /* 0x040ff00000041810 */
[----:B------:R-:W-:Y:S08]  /*5bd0*/  HMMA.16816.F32.BF16 R192, R4, R40, R24 ;  /* 0x0000002804c0723c */ /* 0x000ff00000041818 */
[C---:B------:R-:W-:Y:S07]  /*5be0*/  HMMA.16816.F32.BF16 R20, R8.reuse, R76, RZ ;  /* 0x0000004c0814723c */ /* 0x040fee00000418ff */
[----:B------:R-:W-:Y:S01]  /*5bf0*/  MOV R77, R98 ;  /* 0x00000062004d7202 */ /* 0x000fe20000000f00 */
[C---:B------:R-:W-:Y:S08]  /*5c00*/  HMMA.16816.F32.BF16 R16, R8.reuse, R78, RZ ;  /* 0x0000004e0810723c */ /* 0x040ff000000418ff */
[----:B------:R-:W-:Y:S01]  /*5c10*/  HMMA.16816.F32.BF16 R40, R8, R66, RZ ;  /* 0x000000420828723c */ /* 0x000fe200000418ff */
[----:B------:R-:W-:Y:S07]  /*5c20*/  LDSM.16.MT88.4 R64, [R234+0x6000] ;  /* 0x00600000ea40783b */ /* 0x000fee0000004200 */
[C---:B---3--:R-:W-:Y:S01]  /*5c30*/  HMMA.16816.F32.BF16 R172, R4.reuse, R52, R36 ;  /* 0x0000003404ac723c */ /* 0x048fe20000041824 */
[----:B------:R-:W-:Y:S07]  /*5c40*/  LDSM.16.MT88.4 R36, [R234+0x6800] ;  /* 0x00680000ea24783b */ /* 0x000fee0000004200 */
[C---:B------:R-:W-:Y:S01]  /*5c50*/  HMMA.16816.F32.BF16 R156, R4.reuse, R54, R32 ;  /* 0x00000036049c723c */ /* 0x040fe20000041820 */
[----:B------:R-:W1:Y:S07]  /*5c60*/  LDSM.16.MT88.4 R52, [R232+0x6800] ;  /* 0x00680000e834783b */ /* 0x000e6e0000004200 */
[C---:B----4-:R-:W-:Y:S08]  /*5c70*/  HMMA.16816.F32.BF16 R164, R4.reuse, R44, R20 ;  /* 0x0000002c04a4723c */ /* 0x050ff00000041814 */
[----:B------:R-:W-:Y:S01]  /*5c80*/  HMMA.16816.F32.BF16 R144, R4, R46, R16 ;  /* 0x0000002e0490723c */ /* 0x000fe20000041810 */
[----:B------:R-:W-:Y:S07]  /*5c90*/  LDSM.16.MT88.4 R44, [R233+0x6800] ;  /* 0x00680000e92c783b */ /* 0x000fee0000004200 */
[----:B------:R-:W-:Y:S07]  /*5ca0*/  HMMA.16816.F32.BF16 R28, R8, R68, RZ ;  /* 0x00000044081c723c */ /* 0x000fee00000418ff */
[----:B------:R-:W-:Y:S01]  /*5cb0*/  MOV R69, R104 ;  /* 0x0000006800457202 */ /* 0x000fe20000000f00 */
[----:B------:R-:W-:Y:S01]  /*5cc0*/  HMMA.16816.F32.BF16 R160, R4, R74, R40 ;  /* 0x0000004a04a0723c */ /* 0x000fe20000041828 */
[----:B------:R-:W2:Y:S01]  /*5cd0*/  LDSM.16.MT88.4 R40, [R231+0x9000] ;  /* 0x00900000e728783b */ /* 0x000ea20000004200 */
[----:B------:R-:W-:-:S05]  /*5ce0*/  IMAD.MOV.U32 R68, RZ, RZ, R103 ;  /* 0x000000ffff447224 */ /* 0x000fca00078e0067 */
[----:B------:R-:W-:Y:S01]  /*5cf0*/  IMAD.MOV.U32 R75, RZ, RZ, R99 ;  /* 0x000000ffff4b7224 */ /* 0x000fe200078e0063 */
[C---:B-----5:R-:W-:Y:S07]  /*5d00*/  HMMA.16816.F32.BF16 R20, R8.reuse, R56, RZ ;  /* 0x000000380814723c */ /* 0x060fee00000418ff */
[----:B------:R-:W-:Y:S01]  /*5d10*/  IMAD.MOV.U32 R57, RZ, RZ, R95 ;  /* 0x000000ffff397224 */ /* 0x000fe200078e005f */
[----:B------:R-:W-:Y:S01]  /*5d20*/  HMMA.16816.F32.BF16 R16, R8, R58, RZ ;  /* 0x0000003a0810723c */ /* 0x000fe200000418ff */
[----:B------:R-:W-:-:S06]  /*5d30*/  MOV R56, R94 ;  /* 0x0000005e00387202 */ /* 0x000fcc0000000f00 */
[----:B------:R-:W-:Y:S01]  /*5d40*/  MOV R58, R100 ;  /* 0x00000064003a7202 */ /* 0x000fe20000000f00 */
[----:B------:R-:W-:Y:S01]  /*5d50*/  HMMA.16816.F32.BF16 R24, R8, R70, RZ ;  /* 0x000000460818723c */ /* 0x000fe200000418ff */
[----:B------:R-:W-:-:S06]  /*5d60*/  MOV R59, R93 ;  /* 0x0000005d003b7202 */ /* 0x000fcc0000000f00 */
[----:B------:R-:W-:Y:S01]  /*5d70*/  MOV R71, R102 ;  /* 0x0000006600477202 */ /* 0x000fe20000000f00 */
[----:B------:R-:W-:Y:S01]  /*5d80*/  HMMA.16816.F32.BF16 R168, R4, R48, R28 ;  /* 0x0000003004a8723c */ /* 0x000fe2000004181c */
[----:B------:R-:W-:-:S07]  /*5d90*/  MOV R70, R101 ;  /* 0x0000006500467202 */ /* 0x000fce0000000f00 */
[C---:B-1----:R-:W-:Y:S08]  /*5da0*/  HMMA.16816.F32.BF16 R100, R4.reuse, R52, R20 ;  /* 0x000000340464723c */ /* 0x042ff00000041814 */
[C---:B------:R-:W-:Y:S01]  /*5db0*/  HMMA.16816.F32.BF16 R104, R4.reuse, R54, R16 ;  /* 0x000000360468723c */ /* 0x040fe20000041810 */
[----:B------:R-:W1:Y:S07]  /*5dc0*/  LDSM.16.MT88.4 R52, [R231+0x9800] ;  /* 0x00980000e734783b */ /* 0x000e6e0000004200 */
[----:B------:R-:W-:Y:S01]  /*5dd0*/  HMMA.16816.F32.BF16 R148, R4, R50, R24 ;  /* 0x000000320494723c */ /* 0x000fe20000041818 */
[----:B------:R-:W3:Y:S07]  /*5de0*/  LDSM.16.MT88.4 R48, [R232+0x9000] ;  /* 0x00900000e830783b */ /* 0x000eee0000004200 */
[C---:B------:R-:W-:Y:S01]  /*5df0*/  HMMA.16816.F32.BF16 R28, R8.reuse, R66, RZ ;  /* 0x00000042081c723c */ /* 0x040fe200000418ff */
[----:B------:R4:W-:Y:S06]  /*5e00*/  MUFU.EX2 R67, R3 ;  /* 0x0000000300437308 */ /* 0x0009ec0000000800 */
[----:B------:R-:W-:Y:S01]  /*5e10*/  MOV R66, R96 ;  /* 0x0000006000427202 */ /* 0x000fe20000000f00 */
[C---:B--2---:R-:W-:Y:S08]  /*5e20*/  HMMA.16816.F32.BF16 R16, R8.reuse, R40, RZ ;  /* 0x000000280810723c */ /* 0x044ff000000418ff */
[----:B------:R-:W-:Y:S01]  /*5e30*/  HMMA.16816.F32.BF16 R32, R8, R64, RZ ;  /* 0x000000400820723c */ /* 0x000fe200000418ff */
[----:B----4-:R-:W-:-:S04]  /*5e40*/  FFMA.FTZ R3, R86, c[0x0][0x2d0], -R0 ;  /* 0x0000b40056037a23 */ /* 0x010fc80000010800 */
[----:B------:R2:W4:Y:S02]  /*5e50*/  MUFU.EX2 R79, R3 ;  /* 0x00000003004f7308 */ /* 0x0005240000000800 */
[----:B------:R-:W-:Y:S01]  /*5e60*/  MOV R64, R97 ;  /* 0x0000006100407202 */ /* 0x000fe20000000f00 */
[C---:B------:R-:W-:Y:S01]  /*5e70*/  HMMA.16816.F32.BF16 R112, R4.reuse, R38, R28 ;  /* 0x000000260470723c */ /* 0x040fe2000004181c */
[----:B------:R-:W5:Y:S07]  /*5e80*/  LDSM.16.MT88.4 R28, [R232+0x9800] ;  /* 0x00980000e81c783b */ /* 0x000f6e0000004200 */
[----:B-1----:R-:W-:Y:S01]  /*5e90*/  HMMA.16816.F32.BF16 R136, R4, R52, R16 ;  /* 0x000000340488723c */ /* 0x002fe20000041810 */
[----:B--2---:R-:W-:-:S07]  /*5ea0*/  FFMA.FTZ R3, R85, c[0x0][0x2d0], -R0 ;  /* 0x0000b40055037a23 */ /* 0x004fce0000010800 */
[C---:B---3--:R-:W-:Y:S01]  /*5eb0*/  HMMA.16816.F32.BF16 R16, R8.reuse, R50, RZ ;  /* 0x000000320810723c */ /* 0x048fe200000418ff */
[----:B------:R1:W-:Y:S07]  /*5ec0*/  MUFU.EX2 R76, R3 ;  /* 0x00000003004c7308 */ /* 0x0003ee0000000800 */
[C---:B------:R-:W-:Y:S07]  /*5ed0*/  HMMA.16816.F32.BF16 R24, R8.reuse, R60, RZ ;  /* 0x0000003c0818723c */ /* 0x040fee00000418ff */
[----:B------:R-:W-:Y:S01]  /*5ee0*/  MOV R61, R92 ;  /* 0x0000005c003d7202 */ /* 0x000fe20000000f00 */
[----:B------:R-:W-:Y:S01]  /*5ef0*/  HMMA.16816.F32.BF16 R20, R8, R62, RZ ;  /* 0x0000003e0814723c */ /* 0x000fe200000418ff */
[----:B-1----:R-:W-:-:S04]  /*5f00*/  FFMA.FTZ R3, R84, c[0x0][0x2d0], -R0 ;  /* 0x0000b40054037a23 */ /* 0x002fc80000010800 */
[----:B------:R1:W2:Y:S03]  /*5f10*/  MUFU.EX2 R73, R3 ;  /* 0x0000000300497308 */ /* 0x0002a60000000800 */
[C---:B------:R-:W-:Y:S01]  /*5f20*/  HMMA.16816.F32.BF16 R152, R4.reuse, R36, R32 ;  /* 0x000000240498723c */ /* 0x040fe20000041820 */
[----:B------:R-:W3:Y:S07]  /*5f30*/  LDSM.16.MT88.4 R32, [R234+0x9000] ;  /* 0x00900000ea20783b */ /* 0x000eee0000004200 */
[----:B-----5:R-:W-:Y:S01]  /*5f40*/  HMMA.16816.F32.BF16 R120, R4, R30, R16 ;  /* 0x0000001e0478723c */ /* 0x020fe20000041810 */
[----:B------:R-:W5:Y:S01]  /*5f50*/  LDSM.16.MT88.4 R16, [R233+0x9000] ;  /* 0x00900000e910783b */ /* 0x000f620000004200 */
[----:B-1----:R-:W-:-:S06]  /*5f60*/  FFMA.FTZ R3, R81, c[0x0][0x2d0], -R2 ;  /* 0x0000b40051037a23 */ /* 0x002fcc0000010802 */
[C---:B------:R-:W-:Y:S01]  /*5f70*/  HMMA.16816.F32.BF16 R140, R4.reuse, R44, R24 ;  /* 0x0000002c048c723c */ /* 0x040fe20000041818 */
[----:B------:R1:W-:Y:S07]  /*5f80*/  MUFU.EX2 R65, R3 ;  /* 0x0000000300417308 */ /* 0x0003ee0000000800 */
[----:B------:R-:W-:Y:S08]  /*5f90*/  HMMA.16816.F32.BF16 R116, R4, R46, R20 ;  /* 0x0000002e0474723c */ /* 0x000ff00000041814 */
[----:B------:R-:W-:Y:S01]  /*5fa0*/  HMMA.16816.F32.BF16 R24, R8, R42, RZ ;  /* 0x0000002a0818723c */ /* 0x000fe200000418ff */
[----:B-1----:R-:W-:-:S04]  /*5fb0*/  FFMA.FTZ R3, R80, c[0x0][0x2d0], -R2 ;  /* 0x0000b40050037a23 */ /* 0x002fc80000010802 */
[----:B------:R1:W1:Y:S03]  /*5fc0*/  MUFU.EX2 R78, R3 ;  /* 0x00000003004e7308 */ /* 0x0002660000000800 */
[----:B------:R-:W-:Y:S01]  /*5fd0*/  HMMA.16816.F32.BF16 R20, R8, R48, RZ ;  /* 0x000000300814723c */ /* 0x000fe200000418ff */
[--C-:B-1----:R-:W-:Y:S11]  /*5fe0*/  FFMA.FTZ R3, R83, c[0x0][0x2d0], -R2.reuse ;  /* 0x0000b40053037a23 */ /* 0x102ff60000010802 */
[----:B------:R-:W-:Y:S04]  /*5ff0*/  @!UPT UIADD3 URZ, URZ, URZ, URZ ;  /* 0x0000003f3f3ff290 */ /* 0x000fe8000fffe03f */
[C---:B------:R-:W-:Y:S01]  /*6000*/  HMMA.16816.F32.BF16 R128, R4.reuse, R54, R24 ;  /* 0x000000360480723c */ /* 0x040fe20000041818 */
[----:B------:R1:W-:Y:S07]  /*6010*/  MUFU.EX2 R74, R3 ;  /* 0x00000003004a7308 */ /* 0x0003ee0000000800 */
[----:B------:R-:W-:Y:S01]  /*6020*/  HMMA.16816.F32.BF16 R124, R4, R28, R20 ;  /* 0x0000001c047c723c */ /* 0x000fe20000041814 */
[----:B------:R-:W2:Y:S07]  /*6030*/  LDSM.16.MT88.4 R28, [R234+0x9800] ;  /* 0x00980000ea1c783b */ /* 0x000eae0000004200 */
[----:B---3--:R-:W-:Y:S01]  /*6040*/  HMMA.16816.F32.BF16 R24, R8, R32, RZ ;  /* 0x000000200818723c */ /* 0x008fe200000418ff */
[----:B-1----:R-:W-:-:S04]  /*6050*/  FFMA.FTZ R3, R82, c[0x0][0x2d0], -R2 ;  /* 0x0000b40052037a23 */ /* 0x002fc80000010802 */
[----:B------:R1:W3:Y:S03]  /*6060*/  MUFU.EX2 R72, R3 ;  /* 0x0000000300487308 */ /* 0x0002e60000000800 */
[C---:B------:R-:W-:Y:S08]  /*6070*/  HMMA.16816.F32.BF16 R20, R8.reuse, R34, RZ ;  /* 0x000000220814723c */ /* 0x040ff000000418ff */
[----:B-----5:R-:W-:Y:S01]  /*6080*/  HMMA.16816.F32.BF16 R32, R8, R16, RZ ;  /* 0x000000100820723c */ /* 0x020fe200000418ff */
[----:B-1----:R-:W-:-:S07]  /*6090*/  FFMA.FTZ R3, R221, c[0x0][0x2d0], -R0 ;  /* 0x0000b400dd037a23 */ /* 0x002fce0000010800 */
[----:B------:R-:W-:Y:S01]  /*60a0*/  HMMA.16816.F32.BF16 R8, R8, R18, RZ ;  /* 0x000000120808723c */ /* 0x000fe200000418ff */
[----:B------:R-:W1:Y:S07]  /*60b0*/  LDSM.16.MT88.4 R16, [R233+0x9800] ;  /* 0x00980000e910783b */ /* 0x000e6e0000004200 */
[C---:B--2---:R-:W-:Y:S08]  /*60c0*/  HMMA.16816.F32.BF16 R108, R4.reuse, R28, R24 ;  /* 0x0000001c046c723c */ /* 0x044ff00000041818 */
[C---:B------:R-:W-:Y:S08]  /*60d0*/  HMMA.16816.F32.BF16 R96, R4.reuse, R30, R20 ;  /* 0x0000001e0460723c */ /* 0x040ff00000041814 */
[C---:B-1----:R-:W-:Y:S08]  /*60e0*/  HMMA.16816.F32.BF16 R92, R4.reuse, R16, R32 ;  /* 0x00000010045c723c */ /* 0x042ff00000041820 */
[----:B------:R-:W-:Y:S01]  /*60f0*/  HMMA.16816.F32.BF16 R16, R4, R18, R8 ;  /* 0x000000120410723c */ /* 0x000fe20000041808 */
[----:B------:R-:W1:Y:S06]  /*6100*/  LDSM.16.MT88.4 R8, [R231+0x1000] ;  /* 0x00100000e708783b */ /* 0x000e6c0000004200 */
[----:B----4-:R-:W-:-:S02]  /*6110*/  F2FP.BF16.PACK_AB R4, R79, R67 ;  /* 0x000000434f04723e */ /* 0x010fc400000010ff */
[----:B------:R-:W-:Y:S02]  /*6120*/  F2FP.BF16.PACK_AB R6, R73, R76 ;  /* 0x0000004c4906723e */ /* 0x000fe400000010ff */
[----:B------:R-:W-:Y:S02]  /*6130*/  F2FP.BF16.PACK_AB R5, R78, R65 ;  /* 0x000000414e05723e */ /* 0x000fe400000010ff */
[----:B---3--:R-:W-:-:S07]  /*6140*/  F2FP.BF16.PACK_AB R7, R72, R74 ;  /* 0x0000004a4807723e */ /* 0x008fce00000010ff */
[C---:B-1----:R-:W-:Y:S08]  /*6150*/  HMMA.16816.F32.BF16 R88, R4.reuse, R8, R88 ;  /* 0x000000080458723c */ /* 0x042ff00000041858 */
[C---:B------:R-:W-:Y:S01]  /*6160*/  HMMA.16816.F32.BF16 R52, R4.reuse, R10, R208 ;  /* 0x0000000a0434723c */ /* 0x040fe200000418d0 */
[----:B------:R-:W1:Y:S07]  /*6170*/  LDSM.16.MT88.4 R8, [R232+0x1000] ;  /* 0x00100000e808783b */ /* 0x000e6e0000004200 */
[C---:B-1----:R-:W-:Y:S07]  /*6180*/  HMMA.16816.F32.BF16 R84, R4.reuse, R8, R212 ;  /* 0x000000080454723c */ /* 0x042fee00000418d4 */
[----:B------:R-:W-:Y:S01]  /*6190*/  MOV R212, R71 ;  /* 0x0000004700d47202 */ /* 0x000fe20000000f00 */
[----:B------:R-:W-:Y:S01]  /*61a0*/  HMMA.16816.F32.BF16 R48, R4, R10, R204 ;  /* 0x0000000a0430723c */ /* 0x000fe200000418cc */
[----:B------:R-:W1:Y:S01]  /*61b0*/  LDSM.16.MT88.4 R8, [R234+0x1000] ;  /* 0x00100000ea08783b */ /* 0x000e620000004200 */
[----:B------:R-:W-:Y:S01]  /*61c0*/  IMAD.MOV.U32 R213, RZ, RZ, R68 ;  /* 0x000000ffffd57224 */ /* 0x000fe200078e0044 */
[----:B------:R-:W-:-:S02]  /*61d0*/  MOV R214, R64 ;  /* 0x0000004000d67202 */ /* 0x000fc40000000f00 */
[----:B------:R-:W-:Y:S02]  /*61e0*/  MOV R215, R56 ;  /* 0x0000003800d77202 */ /* 0x000fe40000000f00 */
[----:B------:R-:W-:Y:S01]  /*61f0*/  MOV R206, R66 ;  /* 0x0000004200ce7202 */ /* 0x000fe20000000f00 */
[----:B------:R-:W-:Y:S01]  /*6200*/  IMAD.MOV.U32 R204, RZ, RZ, R65 ;  /* 0x000000ffffcc7224 */ /* 0x000fe200078e0041 */
[----:B------:R-:W-:Y:S01]  /*6210*/  MOV R205, R67 ;  /* 0x0000004300cd7202 */ /* 0x000fe20000000f00 */
[----:B------:R-:W-:Y:S01]  /*6220*/  IMAD.MOV.U32 R207, RZ, RZ, R61 ;  /* 0x000000ffffcf7224 */ /* 0x000fe200078e003d */
[C---:B-1----:R-:W-:Y:S08]  /*6230*/  HMMA.16816.F32.BF16 R80, R4.reuse, R8, R200 ;  /* 0x000000080450723c */ /* 0x042ff000000418c8 */
[----:B------:R-:W-:Y:S01]  /*6240*/  HMMA.16816.F32.BF16 R44, R4, R10, R184 ;  /* 0x0000000a042c723c */ /* 0x000fe200000418b8 */
[----:B------:R-:W1:Y:S06]  /*6250*/  LDSM.16.MT88.4 R8, [R233+0x1000] ;  /* 0x00100000e908783b */ /* 0x000e6c0000004200 */
[----:B------:R-:W-:Y:S01]  /*6260*/  MOV R187, R79 ;  /* 0x0000004f00bb7202 */ /* 0x000fe20000000f00 */
[----:B------:R-:W-:Y:S01]  /*6270*/  IMAD.MOV.U32 R184, RZ, RZ, R77 ;  /* 0x000000ffffb87224 */ /* 0x000fe200078e004d */
[----:B------:R-:W-:-:S02]  /*6280*/  MOV R186, R78 ;  /* 0x0000004e00ba7202 */ /* 0x000fc40000000f00 */
[----:B------:R-:W-:Y:S02]  /*6290*/  MOV R185, R76 ;  /* 0x0000004c00b97202 */ /* 0x000fe40000000f00 */
[C---:B-1----:R-:W-:Y:S07]  /*62a0*/  HMMA.16816.F32.BF16 R76, R4.reuse, R8, R196 ;  /* 0x00000008044c723c */ /* 0x042fee00000418c4 */
[----:B------:R-:W-:Y:S01]  /*62b0*/  MOV R199, R75 ;  /* 0x0000004b00c77202 */ /* 0x000fe20000000f00 */
[----:B------:R-:W-:Y:S01]  /*62c0*/  HMMA.16816.F32.BF16 R40, R4, R10, R180 ;  /* 0x0000000a0428723c */ /* 0x000fe200000418b4 */
[----:B------:R-:W1:Y:S01]  /*62d0*/  LDSM.16.MT88.4 R8, [R231+0x4000] ;  /* 0x00400000e708783b */ /* 0x000e620000004200 */
[----:B------:R-:W-:Y:S01]  /*62e0*/  MOV R198, R74 ;  /* 0x0000004a00c67202 */ /* 0x000fe20000000f00 */
[----:B------:R-:W-:Y:S01]  /*62f0*/  IMAD.MOV.U32 R196, RZ, RZ, R72 ;  /* 0x000000ffffc47224 */ /* 0x000fe200078e0048 */
[----:B------:R-:W-:-:S04]  /*6300*/  MOV R197, R73 ;  /* 0x0000004900c57202 */ /* 0x000fc80000000f00 */
[C---:B-1----:R-:W-:Y:S08]  /*6310*/  HMMA.16816.F32.BF16 R72, R4.reuse, R8, R192 ;  /* 0x000000080448723c */ /* 0x042ff000000418c0 */
[----:B------:R-:W-:Y:S01]  /*6320*/  HMMA.16816.F32.BF16 R36, R4, R10, R176 ;  /* 0x0000000a0424723c */ /* 0x000fe200000418b0 */
[----:B------:R-:W1:Y:S01]  /*6330*/  LDSM.16.MT88.4 R8, [R232+0x4000] ;  /* 0x00400000e808783b */ /* 0x000e620000004200 */
[----:B------:R2:W-:Y:S05]  /*6340*/  MUFU.EX2 R179, R3 ;  /* 0x0000000300b37308 */ /* 0x0005ea0000000800 */
[----:B------:R-:W-:-:S02]  /*6350*/  MOV R177, R70 ;  /* 0x0000004600b17202 */ /* 0x000fc40000000f00 */
[----:B------:R-:W-:Y:S02]  /*6360*/  MOV R176, R69 ;  /* 0x0000004500b07202 */ /* 0x000fe40000000f00 */
[----:B------:R-:W-:Y:S01]  /*6370*/  MOV R178, R58 ;  /* 0x0000003a00b27202 */ /* 0x000fe20000000f00 */
[----:B--2---:R-:W-:-:S04]  /*6380*/  FFMA.FTZ R3, R220, c[0x0][0x2d0], -R0 ;  /* 0x0000b400dc037a23 */ /* 0x004fc80000010800 */
[----:B------:R2:W3:Y:S02]  /*6390*/  MUFU.EX2 R192, R3 ;  /* 0x0000000300c07308 */ /* 0x0004e40000000800 */
[----:B--2---:R-:W-:Y:S01]  /*63a0*/  FFMA.FTZ R3, R219, c[0x0][0x2d0], -R0 ;  /* 0x0000b400db037a23 */ /* 0x004fe20000010800 */
[C---:B-1----:R-:W-:Y:S07]  /*63b0*/  HMMA.16816.F32.BF16 R68, R4.reuse, R8, R188 ;  /* 0x000000080444723c */ /* 0x042fee00000418bc */
[----:B------:R-:W-:Y:S01]  /*63c0*/  MOV R191, R59 ;  /* 0x0000003b00bf7202 */ /* 0x000fe20000000f00 */
[----:B------:R-:W-:Y:S01]  /*63d0*/  HMMA.16816.F32.BF16 R32, R4, R10, R160 ;  /* 0x0000000a0420723c */ /* 0x000fe200000418a0 */
[----:B------:R-:W1:Y:S01]  /*63e0*/  LDSM.16.MT88.4 R8, [R234+0x4000] ;  /* 0x00400000ea08783b */ /* 0x000e620000004200 */
[----:B------:R-:W-:-:S06]  /*63f0*/  IMAD.MOV.U32 R190, RZ, RZ, R57 ;  /* 0x000000ffffbe7224 */ /* 0x000fcc00078e0039 */
[C---:B-1----:R-:W-:Y:S01]  /*6400*/  HMMA.16816.F32.BF16 R64, R4.reuse, R8, R172 ;  /* 0x000000080440723c */ /* 0x042fe200000418ac */
[----:B------:R1:W-:Y:S07]  /*6410*/  MUFU.EX2 R175, R3 ;  /* 0x0000000300af7308 */ /* 0x0003ee0000000800 */
[----:B------:R-:W-:Y:S01]  /*6420*/  HMMA.16816.F32.BF16 R28, R4, R10, R156 ;  /* 0x0000000a041c723c */ /* 0x000fe2000004189c */
[----:B------:R-:W2:Y:S01]  /*6430*/  LDSM.16.MT88.4 R8, [R233+0x4000] ;  /* 0x00400000e908783b */ /* 0x000ea20000004200 */
[----:B-1----:R-:W-:-:S02]  /*6440*/  FFMA.FTZ R3, R218, c[0x0][0x2d0], -R0 ;  /* 0x0000b400da037a23 */ /* 0x002fc40000010800 */
[----:B------:R-:W-:Y:S02]  /*6450*/  IMAD.MOV.U32 R218, RZ, RZ, R177 ;  /* 0x000000ffffda7224 */ /* 0x000fe400078e00b1 */
[----:B------:R1:W4:Y:S02]  /*6460*/  MUFU.EX2 R189, R3 ;  /* 0x0000000300bd7308 */ /* 0x0003240000000800 */
[----:B-1----:R-:W-:Y:S01]  /*6470*/  FFMA.FTZ R3, R217, c[0x0][0x2d0], -R2 ;  /* 0x0000b400d9037a23 */ /* 0x002fe20000010802 */
[----:B------:R-:W-:-:S05]  /*6480*/  MOV R217, R207 ;  /* 0x000000cf00d97202 */ /* 0x000fca0000000f00 */
[----:B------:R1:W-:Y:S01]  /*6490*/  MUFU.EX2 R219, R3 ;  /* 0x0000000300db7308 */ /* 0x0003e20000000800 */
[C---:B--2---:R-:W-:Y:S08]  /*64a0*/  HMMA.16816.F32.BF16 R60, R4.reuse, R8, R168 ;  /* 0x00000008043c723c */ /* 0x044ff000000418a8 */
[----:B------:R-:W-:Y:S01]  /*64b0*/  HMMA.16816.F32.BF16 R24, R4, R10, R148 ;  /* 0x0000000a0418723c */ /* 0x000fe20000041894 */
[----:B------:R-:W2:Y:S01]  /*64c0*/  LDSM.16.MT88.4 R8, [R231+0x7000] ;  /* 0x00700000e708783b */ /* 0x000ea20000004200 */
[----:B-1----:R-:W-:Y:S01]  /*64d0*/  FFMA.FTZ R3, R134, c[0x0][0x2d0], -R2 ;  /* 0x0000b40086037a23 */ /* 0x002fe20000010802 */
[----:B------:R-:W-:-:S03]  /*64e0*/  MOV R134, R206 ;  /* 0x000000ce00867202 */ /* 0x000fc60000000f00 */
[----:B------:R1:W5:Y:S02]  /*64f0*/  MUFU.EX2 R220, R3 ;  /* 0x0000000300dc7308 */ /* 0x0003640000000800 */
[----:B-1----:R-:W-:Y:S02]  /*6500*/  FFMA.FTZ R3, R216, c[0x0][0x2d0], -R2 ;  /* 0x0000b400d8037a23 */ /* 0x002fe40000010802 */
[----:B------:R-:W-:-:S04]  /*6510*/  IMAD.MOV.U32 R216, RZ, RZ, R205 ;  /* 0x000000ffffd87224 */ /* 0x000fc800078e00cd */
[----:B------:R1:W-:Y:S01]  /*6520*/  MUFU.EX2 R221, R3 ;  /* 0x0000000300dd7308 */ /* 0x0003e20000000800 */
[----:B--2---:R-:W-:Y:S01]  /*6530*/  HMMA.16816.F32.BF16 R56, R4, R8, R164 ;  /* 0x000000080438723c */ /* 0x004fe200000418a4 */
[----:B-1----:R-:W-:Y:S01]  /*6540*/  FFMA.FTZ R3, R133, c[0x0][0x2d0], -R2 ;  /* 0x0000b40085037a23 */ /* 0x002fe20000010802 */
[----:B------:R-:W-:-:S05]  /*6550*/  MOV R133, R199 ;  /* 0x000000c700857202 */ /* 0x000fca0000000f00 */
[----:B------:R1:W2:Y:S01]  /*6560*/  MUFU.EX2 R188, R3 ;  /* 0x0000000300bc7308 */ /* 0x0002a20000000800 */
[----:B------:R-:W-:Y:S01]  /*6570*/  HMMA.16816.F32.BF16 R20, R4, R10, R144 ;  /* 0x0000000a0414723c */ /* 0x000fe20000041890 */
[----:B------:R-:W2:Y:S01]  /*6580*/  LDSM.16.MT88.4 R8, [R232+0x7000] ;  /* 0x00700000e808783b */ /* 0x000ea20000004200 */
[----:B-1----:R-:W-:-:S06]  /*6590*/  MOV R3, R204 ;  /* 0x000000cc00037202 */ /* 0x002fcc0000000f00 */
        /* <DEDUP_REMOVED lines=20> */
[----:B------:R-:W1:Y:S06]  /*66e0*/  LDSM.16.MT88.4 R8, [R231+0x1800] ;  /* 0x00180000e708783b */ /* 0x000e6c0000004200 */
[----:B---3--:R-:W-:-:S02]  /*66f0*/  F2FP.BF16.PACK_AB R4, R192, R179 ;  /* 0x000000b3c004723e */ /* 0x008fc400000010ff */
[----:B----4-:R-:W-:Y:S02]  /*6700*/  F2FP.BF16.PACK_AB R6, R189, R175 ;  /* 0x000000afbd06723e */ /* 0x010fe400000010ff */
[----:B-----5:R-:W-:Y:S02]  /*6710*/  F2FP.BF16.PACK_AB R5, R220, R219 ;  /* 0x000000dbdc05723e */ /* 0x020fe400000010ff */
[----:B------:R-:W-:-:S07]  /*6720*/  F2FP.BF16.PACK_AB R7, R188, R221 ;  /* 0x000000ddbc07723e */ /* 0x000fce00000010ff */
        /* <DEDUP_REMOVED lines=9> */
[----:B------:R-:W-:Y:S02]  /*67c0*/  MOV R53, R196 ;  /* 0x000000c400357202 */ /* 0x000fe40000000f00 */
[----:B------:R-:W-:Y:S01]  /*67d0*/  MOV R55, R198 ;  /* 0x000000c600377202 */ /* 0x000fe20000000f00 */
[C---:B-1----:R-:W-:Y:S07]  /*67e0*/  HMMA.16816.F32.BF16 R208, R4.reuse, R8, R84 ;  /* 0x0000000804d0723c */ /* 0x042fee0000041854 */
[----:B------:R-:W-:Y:S01]  /*67f0*/  MOV R84, R192 ;  /* 0x000000c000547202 */ /* 0x000fe20000000f00 */
[----:B------:R-:W-:Y:S01]  /*6800*/  HMMA.16816.F32.BF16 R200, R4, R10, R48 ;  /* 0x0000000a04c8723c */ /* 0x000fe20000041830 */
[----:B------:R-:W1:Y:S01]  /*6810*/  LDSM.16.MT88.4 R8, [R234+0x1800] ;  /* 0x00180000ea08783b */ /* 0x000e620000004200 */
[----:B------:R-:W-:Y:S01]  /*6820*/  MOV R87, R178 ;  /* 0x000000b200577202 */ /* 0x000fe20000000f00 */
[----:B------:R-:W-:Y:S01]  /*6830*/  IMAD.MOV.U32 R85, RZ, RZ, R52 ;  /* 0x000000ffff557224 */ /* 0x000fe200078e0034 */
[----:B------:R-:W-:-:S02]  /*6840*/  MOV R86, R53 ;  /* 0x0000003500567202 */ /* 0x000fc40000000f00 */
[----:B------:R-:W-:Y:S02]  /*6850*/  MOV R52, R55 ;  /* 0x0000003700347202 */ /* 0x000fe40000000f00 */
[----:B------:R-:W-:Y:S02]  /*6860*/  MOV R49, R176 ;  /* 0x000000b000317202 */ /* 0x000fe40000000f00 */
[----:B------:R-:W-:Y:S02]  /*6870*/  MOV R51, R190 ;  /* 0x000000be00337202 */ /* 0x000fe40000000f00 */
[----:B------:R-:W-:Y:S02]  /*6880*/  MOV R50, R191 ;  /* 0x000000bf00327202 */ /* 0x000fe40000000f00 */
[----:B------:R-:W-:Y:S02]  /*6890*/  MOV R53, R89 ;  /* 0x0000005900357202 */ /* 0x000fe40000000f00 */
[----:B------:R-:W-:Y:S01]  /*68a0*/  MOV R55, R91 ;  /* 0x0000005b00377202 */ /* 0x000fe20000000f00 */
[C---:B-1----:R-:W-:Y:S07]  /*68b0*/  HMMA.16816.F32.BF16 R192, R4.reuse, R8, R80 ;  /* 0x0000000804c0723c */ /* 0x042fee0000041850 */
[----:B------:R-:W-:Y:S01]  /*68c0*/  MOV R83, R175 ;  /* 0x000000af00537202 */ /* 0x000fe20000000f00 */
[----:B------:R-:W-:Y:S01]  /*68d0*/  HMMA.16816.F32.BF16 R184, R4, R10, R44 ;  /* 0x0000000a04b8723c */ /* 0x000fe2000004182c */
[----:B------:R-:W1:Y:S01]  /*68e0*/  LDSM.16.MT88.4 R8, [R233+0x1800] ;  /* 0x00180000e908783b */ /* 0x000e620000004200 */
[----:B------:R-:W-:Y:S01]  /*68f0*/  MOV R82, R189 ;  /* 0x000000bd00527202 */ /* 0x000fe20000000f00 */
[----:B------:R-:W-:-:S05]  /*6900*/  IMAD.MOV.U32 R81, RZ, RZ, R188 ;  /* 0x000000ffff517224 */ /* 0x000fca00078e00bc */
        /* <DEDUP_REMOVED lines=15> */
[----:B------:R-:W-:Y:S01]  /*6a00*/  MOV R27, R87 ;  /* 0x00000057001b7202 */ /* 0x000fe20000000f00 */
[----:B------:R-:W-:Y:S01]  /*6a10*/  IMAD.MOV.U32 R26, RZ, RZ, R88 ;  /* 0x000000ffff1a7224 */ /* 0x000fe200078e0058 */
[----:B------:R-:W-:-:S02]  /*6a20*/  MOV R87, R54 ;  /* 0x0000003600577202 */ /* 0x000fc40000000f00 */
[----:B------:R-:W-:Y:S02]  /*6a30*/  MOV R54, R90 ;  /* 0x0000005a00367202 */ /* 0x000fe40000000f00 */
[----:B------:R-:W-:Y:S02]  /*6a40*/  MOV R24, R217 ;  /* 0x000000d900187202 */ /* 0x000fe40000000f00 */
[----:B------:R-:W-:Y:S01]  /*6a50*/  MOV R25, R218 ;  /* 0x000000da00197202 */ /* 0x000fe20000000f00 */
[C---:B-1----:R-:W-:Y:S08]  /*6a60*/  HMMA.16816.F32.BF16 R88, R4.reuse, R8, R56 ;  /* 0x000000080458723c */ /* 0x042ff00000041838 */
[----:B------:R-:W-:Y:S01]  /*6a70*/  HMMA.16816.F32.BF16 R60, R4, R10, R20 ;  /* 0x0000000a043c723c */ /* 0x000fe20000041814 */
[----:B------:R-:W1:Y:S06]  /*6a80*/  LDSM.16.MT88.4 R8, [R232+0x7800] ;  /* 0x00780000e808783b */ /* 0x000e6c0000004200 */
[----:B------:R-:W-:Y:S01]  /*6a90*/  IMAD.MOV.U32 R23, RZ, RZ, R49 ;  /* 0x000000ffff177224 */ /* 0x000fe200078e0031 */
[----:B------:R-:W-:-:S02]  /*6aa0*/  MOV R22, R50 ;  /* 0x0000003200167202 */ /* 0x000fc40000000f00 */
        /* <DEDUP_REMOVED lines=8> */
[----:B------:R-:W-:-:S03]  /*6b30*/  MOV R101, R83 ;  /* 0x0000005300657202 */ /* 0x000fc60000000f00 */
        /* <DEDUP_REMOVED lines=8> */
[----:B------:R-:W-:Y:S01]  /*6bc0*/  IMAD.MOV.U32 R154, RZ, RZ, R54 ;  /* 0x000000ffff9a7224 */ /* 0x000fe200078e0036 */
[----:B------:R-:W-:-:S02]  /*6bd0*/  MOV R153, R55 ;  /* 0x0000003700997202 */ /* 0x000fc40000000f00 */
[----:B------:R-:W-:Y:S01]  /*6be0*/  MOV R152, R3 ;  /* 0x0000000300987202 */ /* 0x000fe20000000f00 */
[----:B------:R-:W-:Y:S01]  /*6bf0*/  FFMA.FTZ R3, R236, c[0x0][0x2d0], -R0 ;  /* 0x0000b400ec037a23 */ /* 0x000fe20000010800 */
[----:B------:R-:W-:Y:S01]  /*6c00*/  MOV R112, R214 ;  /* 0x000000d600707202 */ /* 0x000fe20000000f00 */
[----:B------:R-:W-:Y:S01]  /*6c10*/  IMAD.MOV.U32 R114, RZ, RZ, R134 ;  /* 0x000000ffff727224 */ /* 0x000fe200078e0086 */
[----:B------:R-:W-:Y:S01]  /*6c20*/  MOV R115, R216 ;  /* 0x000000d800737202 */ /* 0x000fe20000000f00 */
[----:B------:R2:W-:Y:S01]  /*6c30*/  MUFU.EX2 R214, R3 ;  /* 0x0000000300d67308 */ /* 0x0005e20000000800 */
[----:B------:R-:W-:Y:S01]  /*6c40*/  IMAD.MOV.U32 R113, RZ, RZ, R213 ;  /* 0x000000ffff717224 */ /* 0x000fe200078e00d5 */
[----:B------:R-:W-:Y:S01]  /*6c50*/  MOV R236, R103 ;  /* 0x0000006700ec7202 */ /* 0x000fe20000000f00 */
[----:B--2---:R-:W-:Y:S01]  /*6c60*/  FFMA.FTZ R3, R235, c[0x0][0x2d0], -R0 ;  /* 0x0000b400eb037a23 */ /* 0x004fe20000010800 */
[----:B------:R-:W-:-:S04]  /*6c70*/  MOV R235, R102 ;  /* 0x0000006600eb7202 */ /* 0x000fc80000000f00 */
[----:B------:R2:W-:Y:S01]  /*6c80*/  MUFU.EX2 R216, R3 ;  /* 0x0000000300d87308 */ /* 0x0005e20000000800 */
[----:B-1----:R-:W-:Y:S01]  /*6c90*/  HMMA.16816.F32.BF16 R68, R4, R8, R148 ;  /* 0x000000080444723c */ /* 0x002fe20000041894 */
[----:B--2---:R-:W-:Y:S01]  /*6ca0*/  FFMA.FTZ R3, R227, c[0x0][0x2d0], -R0 ;  /* 0x0000b400e3037a23 */ /* 0x004fe20000010800 */
[----:B------:R-:W-:-:S06]  /*6cb0*/  MOV R227, R101 ;  /* 0x0000006500e37202 */ /* 0x000fcc0000000f00 */
[----:B------:R-:W-:Y:S01]  /*6cc0*/  HMMA.16816.F32.BF16 R56, R4, R10, R116 ;  /* 0x0000000a0438723c */ /* 0x000fe20000041874 */
[----:B------:R-:W1:Y:S01]  /*6cd0*/  LDSM.16.MT88.4 R8, [R231+0xa800] ;  /* 0x00a80000e708783b */ /* 0x000e620000004200 */
[----:B------:R2:W-:Y:S01]  /*6ce0*/  MUFU.EX2 R217, R3 ;  /* 0x0000000300d97308 */ /* 0x0005e20000000800 */
[----:B------:R-:W-:Y:S01]  /*6cf0*/  MOV R149, R133 ;  /* 0x0000008500957202 */ /* 0x000fe20000000f00 */
[----:B--2---:R-:W-:Y:S02]  /*6d00*/  FFMA.FTZ R3, R226, c[0x0][0x2d0], -R0 ;  /* 0x0000b400e2037a23 */ /* 0x004fe40000010800 */
[----:B------:R-:W-:-:S04]  /*6d10*/  IMAD.MOV.U32 R226, RZ, RZ, R100 ;  /* 0x000000ffffe27224 */ /* 0x000fc800078e0064 */
[----:B------:R2:W3:Y:S02]  /*6d20*/  MUFU.EX2 R218, R3 ;  /* 0x0000000300da7308 */ /* 0x0004e40000000800 */
[--C-:B--2---:R-:W-:Y:S01]  /*6d30*/  FFMA.FTZ R3, R225, c[0x0][0x2d0], -R2.reuse ;  /* 0x0000b400e1037a23 */ /* 0x104fe20000010802 */
[----:B------:R-:W-:Y:S01]  /*6d40*/  MOV R225, R107 ;  /* 0x0000006b00e17202 */ /* 0x000fe20000000f00 */
[C---:B-1----:R-:W-:Y:S04]  /*6d50*/  HMMA.16816.F32.BF16 R44, R4.reuse, R8, R144 ;  /* 0x00000008042c723c */ /* 0x042fe80000041890 */
[----:B------:R1:W-:Y:S04]  /*6d60*/  MUFU.EX2 R134, R3 ;  /* 0x0000000300867308 */ /* 0x0003e80000000800 */
[----:B------:R-:W-:Y:S01]  /*6d70*/  HMMA.16816.F32.BF16 R32, R4, R10, R136 ;  /* 0x0000000a0420723c */ /* 0x000fe20000041888 */
[----:B------:R-:W2:Y:S01]  /*6d80*/  LDSM.16.MT88.4 R8, [R232+0xa800] ;  /* 0x00a80000e808783b */ /* 0x000ea20000004200 */
[----:B-1----:R-:W-:Y:S01]  /*6d90*/  FFMA.FTZ R3, R222, c[0x0][0x2d0], -R2 ;  /* 0x0000b400de037a23 */ /* 0x002fe20000010802 */
[----:B------:R-:W-:-:S03]  /*6da0*/  MOV R222, R105 ;  /* 0x0000006900de7202 */ /* 0x000fc60000000f00 */
[----:B------:R1:W-:Y:S02]  /*6db0*/  MUFU.EX2 R213, R3 ;  /* 0x0000000300d57308 */ /* 0x0003e40000000800 */
[----:B-1----:R-:W-:Y:S02]  /*6dc0*/  FFMA.FTZ R3, R224, c[0x0][0x2d0], -R2 ;  /* 0x0000b400e0037a23 */ /* 0x002fe40000010802 */
[----:B------:R-:W-:Y:S01]  /*6dd0*/  IMAD.MOV.U32 R224, RZ, RZ, R104 ;  /* 0x000000ffffe07224 */ /* 0x000fe200078e0068 */
[C---:B--2---:R-:W-:Y:S01]  /*6de0*/  HMMA.16816.F32.BF16 R80, R4.reuse, R8, R140 ;  /* 0x000000080450723c */ /* 0x044fe2000004188c */
[----:B------:R-:W-:Y:S07]  /*6df0*/  LDSM.16.MT88.4 R140, [R231+0x2800] ;  /* 0x00280000e78c783b */ /* 0x000fee0000004200 */
[----:B------:R-:W-:Y:S01]  /*6e00*/  HMMA.16816.F32.BF16 R72, R4, R10, R128 ;  /* 0x0000000a0448723c */ /* 0x000fe20000041880 */
[----:B------:R-:W1:Y:S06]  /*6e10*/  LDSM.16.MT88.4 R8, [R234+0xa800] ;  /* 0x00a80000ea08783b */ /* 0x000e6c0000004200 */
[----:B------:R-:W-:Y:S01]  /*6e20*/  IMAD.MOV.U32 R129, RZ, RZ, R152 ;  /* 0x000000ffff817224 */ /* 0x000fe200078e0098 */
[----:B------:R-:W-:-:S02]  /*6e30*/  MOV R128, R153 ;  /* 0x0000009900807202 */ /* 0x000fc40000000f00 */
[----:B------:R-:W-:Y:S02]  /*6e40*/  MOV R131, R114 ;  /* 0x0000007200837202 */ /* 0x000fe40000000f00 */
[----:B------:R-:W-:Y:S01]  /*6e50*/  MOV R130, R115 ;  /* 0x0000007300827202 */ /* 0x000fe20000000f00 */
[C---:B-1----:R-:W-:Y:S08]  /*6e60*/  HMMA.16816.F32.BF16 R64, R4.reuse, R8, R108 ;  /* 0x000000080440723c */ /* 0x042ff0000004186c */
[C---:B------:R-:W-:Y:S01]  /*6e70*/  HMMA.16816.F32.BF16 R52, R4.reuse, R10, R96 ;  /* 0x0000000a0434723c */ /* 0x040fe20000041860 */
[----:B------:R-:W1:Y:S07]  /*6e80*/  LDSM.16.MT88.4 R8, [R233+0xa800] ;  /* 0x00a80000e908783b */ /* 0x000e6e0000004200 */
[C---:B-1----:R-:W-:Y:S08]  /*6e90*/  HMMA.16816.F32.BF16 R40, R4.reuse, R8, R92 ;  /* 0x000000080428723c */ /* 0x042ff0000004185c */
[----:B------:R-:W-:Y:S01]  /*6ea0*/  HMMA.16816.F32.BF16 R28, R4, R10, R16 ;  /* 0x0000000a041c723c */ /* 0x000fe20000041810 */
[----:B------:R-:W1:Y:S04]  /*6eb0*/  LDSM.16.MT88.4 R8, [R231+0x2000] ;  /* 0x00200000e708783b */ /* 0x000e680000004200 */
[----:B------:R-:W2:Y:S02]  /*6ec0*/  LDSM.16.MT88.4 R16, [R234+0x2000] ;  /* 0x00200000ea10783b */ /* 0x000ea40000004200 */
[----:B------:R-:W-:Y:S01]  /*6ed0*/  FFMA.FTZ R4, R223, c[0x0][0x2d0], -R2 ;  /* 0x0000b400df047a23 */ /* 0x000fe20000010802 */
[----:B---3--:R-:W-:Y:S01]  /*6ee0*/  F2FP.BF16.PACK_AB R6, R218, R217 ;  /* 0x000000d9da06723e */ /* 0x008fe200000010ff */
[----:B------:R-:W-:Y:S01]  /*6ef0*/  FADD.FTZ R5, R23, R22 ;  /* 0x0000001617057221 */ /* 0x000fe20000010000 */
[----:B------:R-:W-:Y:S01]  /*6f00*/  MOV R22, R27 ;  /* 0x0000001b00167202 */ /* 0x000fe20000000f00 */
[----:B------:R3:W4:Y:S01]  /*6f10*/  MUFU.EX2 R212, R4 ;  /* 0x0000000400d47308 */ /* 0x0007220000000800 */
[----:B------:R-:W-:Y:S01]  /*6f20*/  MOV R23, R15 ;  /* 0x0000000f00177202 */ /* 0x000fe20000000f00 */
[----:B------:R-:W-:Y:S01]  /*6f30*/  FADD.FTZ R25, R25, R5 ;  /* 0x0000000519197221 */ /* 0x000fe20000010000 */
[----:B------:R-:W-:Y:S01]  /*6f40*/  MOV R27, R14 ;  /* 0x0000000e001b7202 */ /* 0x000fe20000000f00 */
[--C-:B------:R-:W-:Y:S01]  /*6f50*/  FFMA.FTZ R15, R247, c[0x0][0x2d0], -R0.reuse ;  /* 0x0000b400f70f7a23 */ /* 0x100fe20000010800 */
[----:B------:R-:W-:Y:S01]  /*6f60*/  MOV R247, R155 ;  /* 0x0000009b00f77202 */ /* 0x000fe20000000f00 */
[----:B------:R-:W-:Y:S01]  /*6f70*/  FFMA.FTZ R14, R244, c[0x0][0x2d0], -R0 ;  /* 0x0000b400f40e7a23 */ /* 0x000fe20000010800 */
[----:B------:R-:W-:-:S02]  /*6f80*/  MOV R244, R154 ;  /* 0x0000009a00f47202 */ /* 0x000fc40000000f00 */
[----:B------:R-:W-:Y:S01]  /*6f90*/  MOV R223, R106 ;  /* 0x0000006a00df7202 */ /* 0x000fe20000000f00 */
[----:B------:R-:W-:Y:S01]  /*6fa0*/  MUFU.EX2 R15, R15 ;  /* 0x0000000f000f7308 */ /* 0x000fe20000000800 */
[----:B------:R-:W-:Y:S01]  /*6fb0*/  MOV R150, R27 ;  /* 0x0000001b00967202 */ /* 0x000fe20000000f00 */
[----:B---3--:R-:W-:Y:S01]  /*6fc0*/  FADD.FTZ R4, R113, R112 ;  /* 0x0000007071047221 */ /* 0x008fe20000010000 */
[----:B----4-:R-:W-:-:S03]  /*6fd0*/  F2FP.BF16.PACK_AB R5, R212, R134 ;  /* 0x00000086d405723e */ /* 0x010fc600000010ff */
[----:B------:R-:W-:Y:S02]  /*6fe0*/  FADD.FTZ R4, R215, R4 ;  /* 0x00000004d7047221 */ /* 0x000fe40000010000 */
[----:B------:R3:W4:Y:S02]  /*6ff0*/  MUFU.EX2 R215, R3 ;  /* 0x0000000300d77308 */ /* 0x0007240000000800 */
[----:B---3--:R-:W-:Y:S01]  /*7000*/  FADD.FTZ R3, R26, R4 ;  /* 0x000000041a037221 */ /* 0x008fe20000010000 */
[----:B------:R-:W-:Y:S01]  /*7010*/  F2FP.BF16.PACK_AB R4, R216, R214 ;  /* 0x000000d6d804723e */ /* 0x000fe200000010ff */
[----:B------:R-:W-:Y:S01]  /*7020*/  IMAD.MOV.U32 R26, RZ, RZ, R13 ;  /* 0x000000ffff1a7224 */ /* 0x000fe200078e000d */
[----:B----4-:R-:W-:Y:S01]  /*7030*/  F2FP.BF16.PACK_AB R7, R215, R213 ;  /* 0x000000d5d707723e */ /* 0x010fe200000010ff */
[--C-:B------:R-:W-:Y:S02]  /*7040*/  FFMA.FTZ R13, R238, c[0x0][0x2d0], -R0.reuse ;  /* 0x0000b400ee0d7a23 */ /* 0x100fe40000010800 */
[----:B------:R-:W-:Y:S01]  /*7050*/  FFMA.FTZ R0, R237, c[0x0][0x2d0], -R0 ;  /* 0x0000b400ed007a23 */ /* 0x000fe20000010800 */
[----:B------:R-:W-:Y:S01]  /*7060*/  MOV R237, R21 ;  /* 0x0000001500ed7202 */ /* 0x000fe20000000f00 */
[----:B------:R-:W-:Y:S01]  /*7070*/  IMAD.MOV.U32 R238, RZ, RZ, R20 ;  /* 0x000000ffffee7224 */ /* 0x000fe200078e0014 */
[----:B------:R-:W-:Y:S01]  /*7080*/  MUFU.EX2 R27, R13 ;  /* 0x0000000d001b7308 */ /* 0x000fe20000000800 */
[----:B-1----:R-:W-:Y:S01]  /*7090*/  HMMA.16816.F32.BF16 R136, R4, R8, R180 ;  /* 0x000000080488723c */ /* 0x002fe200000418b4 */
[----:B------:R-:W-:-:S02]  /*70a0*/  FADD.FTZ R24, R24, R3 ;  /* 0x0000000318187221 */ /* 0x000fc40000010000 */
[----:B------:R-:W-:Y:S02]  /*70b0*/  FFMA.FTZ R3, R249, c[0x0][0x2d0], -R2 ;  /* 0x0000b400f9037a23 */ /* 0x000fe40000010802 */
[----:B------:R-:W-:Y:S02]  /*70c0*/  IMAD.MOV.U32 R151, RZ, RZ, R26 ;  /* 0x000000ffff977224 */ /* 0x000fe400078e001a */
[----:B------:R-:W-:Y:S01]  /*70d0*/  MOV R183, R22 ;  /* 0x0000001600b77202 */ /* 0x000fe20000000f00 */
[C---:B------:R-:W-:Y:S01]  /*70e0*/  HMMA.16816.F32.BF16 R92, R4.reuse, R10, R160 ;  /* 0x0000000a045c723c */ /* 0x040fe200000418a0 */
[----:B------:R-:W-:Y:S01]  /*70f0*/  MOV R182, R23 ;  /* 0x0000001700b67202 */ /* 0x000fe20000000f00 */
[----:B------:R-:W1:Y:S01]  /*7100*/  LDSM.16.MT88.4 R8, [R233+0x2000] ;  /* 0x00200000e908783b */ /* 0x000e620000004200 */
[----:B------:R3:W4:Y:S03]  /*7110*/  MUFU.EX2 R133, R0 ;  /* 0x0000000000857308 */ /* 0x0007260000000800 */
[----:B------:R-:W5:Y:S02]  /*7120*/  LDSM.16.MT88.4 R20, [R232+0x2000] ;  /* 0x00200000e814783b */ /* 0x000f640000004200 */
[C---:B--2---:R-:W-:Y:S03]  /*7130*/  HMMA.16816.F32.BF16 R152, R4.reuse, R16, R192 ;  /* 0x000000100498723c */ /* 0x044fe600000418c0 */
[----:B------:R-:W2:Y:S05]  /*7140*/  MUFU.EX2 R26, R14 ;  /* 0x0000000e001a7308 */ /* 0x000eaa0000000800 */
[----:B------:R-:W-:Y:S01]  /*7150*/  HMMA.16816.F32.BF16 R100, R4, R18, R184 ;  /* 0x000000120464723c */ /* 0x000fe200000418b8 */
[----:B------:R-:W2:Y:S01]  /*7160*/  LDSM.16.MT88.4 R16, [R232+0x5000] ;  /* 0x00500000e810783b */ /* 0x000ea20000004200 */
[----:B---3--:R-:W-:-:S06]  /*7170*/  FFMA.FTZ R0, R251, c[0x0][0x2d0], -R2 ;  /* 0x0000b400fb007a23 */ /* 0x008fcc0000010802 */
[C---:B-1----:R-:W-:Y:S08]  /*7180*/  HMMA.16816.F32.BF16 R160, R4.reuse, R8, R176 ;  /* 0x0000000804a0723c */ /* 0x042ff000000418b0 */
[C---:B-----5:R-:W-:Y:S08]  /*7190*/  HMMA.16816.F32.BF16 R144, R4.reuse, R20, R208 ;  /* 0x000000140490723c */ /* 0x060ff000000418d0 */
[C---:B------:R-:W-:Y:S01]  /*71a0*/  HMMA.16816.F32.BF16 R96, R4.reuse, R22, R200 ;  /* 0x000000160460723c */ /* 0x040fe200000418c8 */
[----:B------:R-:W1:Y:S07]  /*71b0*/  LDSM.16.MT88.4 R20, [R231+0x5000] ;  /* 0x00500000e714783b */ /* 0x000e6e0000004200 */
[C---:B------:R-:W-:Y:S01]  /*71c0*/  HMMA.16816.F32.BF16 R104, R4.reuse, R10, R168 ;  /* 0x0000000a0468723c */ /* 0x040fe200000418a8 */
[----:B------:R-:W3:Y:S07]  /*71d0*/  LDSM.16.MT88.4 R8, [R234+0x5000] ;  /* 0x00500000ea08783b */ /* 0x000eee0000004200 */
[C---:B--2---:R-:W-:Y:S08]  /*71e0*/  HMMA.16816.F32.BF16 R176, R4.reuse, R16, R188 ;  /* 0x0000001004b0723c */ /* 0x044ff000000418bc */
[C---:B-1----:R-:W-:Y:S08]  /*71f0*/  HMMA.16816.F32.BF16 R168, R4.reuse, R20, R204 ;  /* 0x0000001404a8723c */ /* 0x042ff000000418cc */
[C---:B------:R-:W-:Y:S01]  /*7200*/  HMMA.16816.F32.BF16 R108, R4.reuse, R22, R196 ;  /* 0x00000016046c723c */ /* 0x040fe200000418c4 */
[----:B------:R-:W1:Y:S07]  /*7210*/  LDSM.16.MT88.4 R20, [R233+0x5000] ;  /* 0x00500000e914783b */ /* 0x000e6e0000004200 */
[C---:B------:R-:W-:Y:S01]  /*7220*/  HMMA.16816.F32.BF16 R204, R4.reuse, R18, R172 ;  /* 0x0000001204cc723c */ /* 0x040fe200000418ac */
[----:B------:R-:W2:Y:S04]  /*7230*/  LDSM.16.MT88.4 R16, [R231+0x8000] ;  /* 0x00800000e710783b */ /* 0x000ea80000004200 */
[----:B------:R-:W-:Y:S03]  /*7240*/  LDSM.16.MT88.4 R172, [R231+0x5800] ;  /* 0x00580000e7ac783b */ /* 0x000fe60000004200 */
[C---:B---3--:R-:W-:Y:S01]  /*7250*/  HMMA.16816.F32.BF16 R200, R4.reuse, R8, R164 ;  /* 0x0000000804c8723c */ /* 0x048fe200000418a4 */
[----:B------:R-:W-:Y:S07]  /*7260*/  LDSM.16.MT88.4 R164, [R233+0x2800] ;  /* 0x00280000e9a4783b */ /* 0x000fee0000004200 */
[C---:B------:R-:W-:Y:S01]  /*7270*/  HMMA.16816.F32.BF16 R196, R4.reuse, R10, R124 ;  /* 0x0000000a04c4723c */ /* 0x040fe2000004187c */
[----:B------:R-:W3:Y:S07]  /*7280*/  LDSM.16.MT88.4 R8, [R232+0x8000] ;  /* 0x00800000e808783b */ /* 0x000eee0000004200 */
[C---:B-1----:R-:W-:Y:S01]  /*7290*/  HMMA.16816.F32.BF16 R184, R4.reuse, R20, R156 ;  /* 0x0000001404b8723c */ /* 0x042fe2000004189c */
[----:B------:R-:W-:Y:S07]  /*72a0*/  LDSM.16.MT88.4 R156, [R234+0x2800] ;  /* 0x00280000ea9c783b */ /* 0x000fee0000004200 */
        /* <DEDUP_REMOVED lines=13> */
[----:B------:R-:W2:Y:S04]  /*7380*/  LDSM.16.MT88.4 R16, [R234+0xb000] ;  /* 0x00b00000ea10783b */ /* 0x000ea80000004200 */
[----:B------:R-:W-:Y:S03]  /*7390*/  LDSM.16.MT88.4 R56, [R234+0x5800] ;  /* 0x00580000ea38783b */ /* 0x000fe60000004200 */
[C---:B---3--:R-:W-:Y:S08]  /*73a0*/  HMMA.16816.F32.BF16 R44, R4.reuse, R8, R44 ;  /* 0x00000008042c723c */ /* 0x048ff0000004182c */
[C---:B------:R-:W-:Y:S01]  /*73b0*/  HMMA.16816.F32.BF16 R32, R4.reuse, R10, R32 ;  /* 0x0000000a0420723c */ /* 0x040fe20000041820 */
[----:B------:R-:W3:Y:S07]  /*73c0*/  LDSM.16.MT88.4 R8, [R233+0xb000] ;  /* 0x00b00000e908783b */ /* 0x000eee0000004200 */
[C---:B-1----:R-:W-:Y:S01]  /*73d0*/  HMMA.16816.F32.BF16 R36, R4.reuse, R20, R80 ;  /* 0x000000140424723c */ /* 0x042fe20000041850 */
[----:B------:R-:W-:Y:S07]  /*73e0*/  LDSM.16.MT88.4 R80, [R232+0x8800] ;  /* 0x00880000e850783b */ /* 0x000fee0000004200 */
[C---:B------:R-:W-:Y:S01]  /*73f0*/  HMMA.16816.F32.BF16 R20, R4.reuse, R22, R72 ;  /* 0x000000160414723c */ /* 0x040fe20000041848 */
[----:B------:R-:W1:Y:S07]  /*7400*/  LDSM.16.MT88.4 R72, [R231+0x8800] ;  /* 0x00880000e748783b */ /* 0x000e6e0000004200 */
[C---:B--2---:R-:W-:Y:S01]  /*7410*/  HMMA.16816.F32.BF16 R208, R4.reuse, R16, R64 ;  /* 0x0000001004d0723c */ /* 0x044fe20000041840 */
[----:B------:R-:W-:Y:S07]  /*7420*/  LDSM.16.MT88.4 R64, [R233+0x5800] ;  /* 0x00580000e940783b */ /* 0x000fee0000004200 */
[C---:B------:R-:W-:Y:S08]  /*7430*/  HMMA.16816.F32.BF16 R16, R4.reuse, R18, R52 ;  /* 0x000000120410723c */ /* 0x040ff00000041834 */
[C---:B---3--:R-:W-:Y:S07]  /*7440*/  HMMA.16816.F32.BF16 R40, R4.reuse, R8, R40 ;  /* 0x000000080428723c */ /* 0x048fee0000041828 */
[----:B------:R-:W-:Y:S01]  /*7450*/  IMAD.MOV.U32 R9, RZ, RZ, R130 ;  /* 0x000000ffff097224 */ /* 0x000fe200078e0082 */
[----:B------:R-:W-:Y:S01]  /*7460*/  HMMA.16816.F32.BF16 R28, R4, R10, R28 ;  /* 0x0000000a041c723c */ /* 0x000fe2000004181c */
[----:B------:R2:W-:Y:S01]  /*7470*/  MUFU.EX2 R7, R0 ;  /* 0x0000000000077308 */ /* 0x0005e20000000800 */
[----:B------:R-:W-:Y:S01]  /*7480*/  MOV R8, R131 ;  /* 0x0000008300087202 */ /* 0x000fe20000000f00 */
[----:B------:R-:W3:Y:S04]  /*7490*/  LDL R5, [R1+0x40] ;  /* 0x0000400001057983 */ /* 0x000ee80000100800 */
[----:B------:R-:W-:-:S02]  /*74a0*/  FADD.FTZ R4, R149, R25 ;  /* 0x0000001995047221 */ /* 0x000fc40000010000 */
[----:B------:R-:W-:Y:S02]  /*74b0*/  MUFU.EX2 R6, R3 ;  /* 0x0000000300067308 */ /* 0x000fe40000000800 */
[----:B------:R-:W-:Y:S02]  /*74c0*/  FADD.FTZ R4, R151, R4 ;  /* 0x0000000497047221 */ /* 0x000fe40000010000 */
[--C-:B--2---:R-:W-:Y:S02]  /*74d0*/  FFMA.FTZ R0, R250, c[0x0][0x2d0], -R2.reuse ;  /* 0x0000b400fa007a23 */ /* 0x104fe40000010802 */
[----:B------:R-:W-:Y:S02]  /*74e0*/  FFMA.FTZ R2, R248, c[0x0][0x2d0], -R2 ;  /* 0x0000b400f8027a23 */ /* 0x000fe40000010802 */
[----:B------:R2:W5:Y:S08]  /*74f0*/  MUFU.EX2 R14, R0 ;  /* 0x00000000000e7308 */ /* 0x0005700000000800 */
[----:B------:R1:W1:Y:S01]  /*7500*/  MUFU.EX2 R13, R2 ;  /* 0x00000002000d7308 */ /* 0x0002620000000800 */
[----:B--2---:R-:W-:Y:S01]  /*7510*/  FADD.FTZ R0, R150, R24 ;  /* 0x0000001896007221 */ /* 0x004fe20000010000 */
[----:B----4-:R-:W-:Y:S01]  /*7520*/  F2FP.BF16.PACK_AB R130, R133, R27 ;  /* 0x0000001b8582723e */ /* 0x010fe200000010ff */
[----:B------:R-:W-:Y:S02]  /*7530*/  LDSM.16.MT88.4 R148, [R232+0x2800] ;  /* 0x00280000e894783b */ /* 0x000fe40000004200 */
[----:B------:R-:W-:-:S02]  /*7540*/  FADD.FTZ R0, R182, R0 ;  /* 0x00000000b6007221 */ /* 0x000fc40000010000 */
[----:B-1----:R-:W-:Y:S02]  /*7550*/  FADD.FTZ R2, R183, R4 ;  /* 0x00000004b7027221 */ /* 0x002fe40000010000 */
[----:B------:R-:W-:Y:S01]  /*7560*/  FADD.FTZ R3, R237, R0 ;  /* 0x00000000ed037221 */ /* 0x000fe20000010000 */
[----:B------:R-:W-:Y:S01]  /*7570*/  MOV R237, R129 ;  /* 0x0000008100ed7202 */ /* 0x000fe20000000f00 */
[----:B------:R-:W-:Y:S01]  /*7580*/  FADD.FTZ R0, R238, R2 ;  /* 0x00000002ee007221 */ /* 0x000fe20000010000 */
[----:B------:R-:W-:Y:S01]  /*7590*/  MOV R238, R128 ;  /* 0x0000008000ee7202 */ /* 0x000fe20000000f00 */
[----:B------:R-:W-:Y:S01]  /*75a0*/  LDSM.16.MT88.4 R180, [R232+0x5800] ;  /* 0x00580000e8b4783b */ /* 0x000fe20000004200 */
[----:B------:R-:W-:Y:S02]  /*75b0*/  F2FP.BF16.PACK_AB R128, R26, R15 ;  /* 0x0000000f1a80723e */ /* 0x000fe400000010ff */
[----:B-----5:R-:W-:Y:S02]  /*75c0*/  F2FP.BF16.PACK_AB R129, R14, R7 ;  /* 0x000000070e81723e */ /* 0x020fe400000010ff */
[----:B------:R-:W-:-:S07]  /*75d0*/  F2FP.BF16.PACK_AB R131, R13, R6 ;  /* 0x000000060d83723e */ /* 0x000fce00000010ff */
[C---:B------:R-:W-:Y:S01]  /*75e0*/  HMMA.16816.F32.BF16 R68, R128.reuse, R72, R112 ;  /* 0x000000488044723c */ /* 0x040fe20000041870 */
[----:B------:R-:W1:Y:S07]  /*75f0*/  LDSM.16.MT88.4 R112, [R232+0xb800] ;  /* 0x00b80000e870783b */ /* 0x000e6e0000004200 */
[C---:B------:R-:W-:Y:S08]  /*7600*/  HMMA.16816.F32.BF16 R168, R128.reuse, R172, R168 ;  /* 0x000000ac80a8723c */ /* 0x040ff000000418a8 */
[C---:B------:R-:W-:Y:S08]  /*7610*/  HMMA.16816.F32.BF16 R172, R128.reuse, R174, R108 ;  /* 0x000000ae80ac723c */ /* 0x040ff0000004186c */
[C---:B-1----:R-:W-:Y:S08]  /*7620*/  HMMA.16816.F32.BF16 R108, R128.reuse, R112, R36 ;  /* 0x00000070806c723c */ /* 0x042ff00000041824 */
[----:B------:R-:W-:Y:S01]  /*7630*/  HMMA.16816.F32.BF16 R112, R128, R114, R20 ;  /* 0x000000728070723c */ /* 0x000fe20000041814 */
[----:B------:R-:W2:Y:S01]  /*7640*/  LDL.LU R20, [R1+0x4] ;  /* 0x0000040001147983 */ /* 0x000ea20000300800 */
[----:B------:R-:W-:-:S02]  /*7650*/  FADD.FTZ R0, R8, R0 ;  /* 0x0000000008007221 */ /* 0x000fc40000010000 */
[----:B------:R-:W-:Y:S02]  /*7660*/  FADD.FTZ R2, R9, R3 ;  /* 0x0000000309027221 */ /* 0x000fe40000010000 */
[----:B------:R-:W-:Y:S01]  /*7670*/  FADD.FTZ R0, R237, R0 ;  /* 0x00000000ed007221 */ /* 0x000fe20000010000 */
[----:B------:R-:W-:Y:S01]  /*7680*/  MOV R4, c[0x0][0x2c4] ;  /* 0x0000b10000047a02 */ /* 0x000fe20000000f00 */
[----:B------:R-:W-:Y:S01]  /*7690*/  FADD.FTZ R2, R238, R2 ;  /* 0x00000002ee027221 */ /* 0x000fe20000010000 */
[----:B------:R-:W-:Y:S01]  /*76a0*/  MOV R24, c[0x0][0x2ac] ;  /* 0x0000ab0000187a02 */ /* 0x000fe20000000f00 */
[----:B------:R-:W-:Y:S01]  /*76b0*/  FADD.FTZ R0, R244, R0 ;  /* 0x00000000f4007221 */ /* 0x000fe20000010000 */
[----:B------:R-:W-:Y:S01]  /*76c0*/  HMMA.16816.F32.BF16 R144, R128, R148, R144 ;  /* 0x000000948090723c */ /* 0x000fe20000041890 */
[----:B------:R-:W-:Y:S01]  /*76d0*/  FADD.FTZ R2, R247, R2 ;  /* 0x00000002f7027221 */ /* 0x000fe20000010000 */
[----:B------:R-:W-:Y:S01]  /*76e0*/  ISETP.NE.AND P1, PT, R4, 0x1, PT ;  /* 0x000000010400780c */ /* 0x000fe20003f25270 */
[----:B------:R-:W-:Y:S01]  /*76f0*/  FADD.FTZ R0, R224, R0 ;  /* 0x00000000e0007221 */ /* 0x000fe20000010000 */
[----:B------:R-:W-:Y:S01]  /*7700*/  LDSM.16.MT88.4 R8, [R233+0xb800] ;  /* 0x00b80000e908783b */ /* 0x000fe20000004200 */
[----:B------:R-:W-:-:S02]  /*7710*/  FADD.FTZ R2, R222, R2 ;  /* 0x00000002de027221 */ /* 0x000fc40000010000 */
[----:B------:R-:W-:Y:S02]  /*7720*/  FADD.FTZ R0, R223, R0 ;  /* 0x00000000df007221 */ /* 0x000fe40000010000 */
[----:B------:R-:W-:Y:S02]  /*7730*/  FADD.FTZ R2, R225, R2 ;  /* 0x00000002e1027221 */ /* 0x000fe40000010000 */
[----:B------:R-:W-:Y:S02]  /*7740*/  FADD.FTZ R0, R219, R0 ;  /* 0x00000000db007221 */ /* 0x000fe40000010000 */
[----:B------:R-:W-:Y:S02]  /*7750*/  FADD.FTZ R4, R226, R2 ;  /* 0x00000002e2047221 */ /* 0x000fe40000010000 */
[----:B------:R-:W-:Y:S02]  /*7760*/  FADD.FTZ R3, R220, R0 ;  /* 0x00000000dc037221 */ /* 0x000fe40000010000 */
[----:B------:R-:W-:Y:S01]  /*7770*/  IMAD R24, R24, c[0x0][0x1d0], RZ ;  /* 0x0000740018187a24 */ /* 0x000fe200078e02ff */
[C---:B------:R-:W-:Y:S01]  /*7780*/  HMMA.16816.F32.BF16 R148, R128.reuse, R150, R96 ;  /* 0x000000968094723c */ /* 0x040fe20000041860 */
[----:B------:R-:W1:Y:S07]  /*7790*/  LDSM.16.MT88.4 R96, [R233+0x8800] ;  /* 0x00880000e960783b */ /* 0x000e6e0000004200 */
[C---:B------:R-:W-:Y:S08]  /*77a0*/  HMMA.16816.F32.BF16 R160, R128.reuse, R164, R160 ;  /* 0x000000a480a0723c */ /* 0x040ff000000418a0 */
[C---:B------:R-:W-:Y:S08]  /*77b0*/  HMMA.16816.F32.BF16 R60, R128.reuse, R64, R184 ;  /* 0x00000040803c723c */ /* 0x040ff000000418b8 */
[C---:B------:R-:W-:Y:S01]  /*77c0*/  HMMA.16816.F32.BF16 R164, R128.reuse, R166, R104 ;  /* 0x000000a680a4723c */ /* 0x040fe20000041868 */
[----:B------:R-:W-:Y:S07]  /*77d0*/  LDSM.16.MT88.4 R104, [R231+0xb800] ;  /* 0x00b80000e768783b */ /* 0x000fee0000004200 */
[C---:B------:R-:W-:Y:S01]  /*77e0*/  HMMA.16816.F32.BF16 R64, R128.reuse, R66, R120 ;  /* 0x000000428040723c */ /* 0x040fe20000041878 */
[----:B------:R-:W-:Y:S07]  /*77f0*/  LDSM.16.MT88.4 R120, [R234+0xb800] ;  /* 0x00b80000ea78783b */ /* 0x000fee0000004200 */
[C---:B------:R-:W-:Y:S01]  /*7800*/  HMMA.16816.F32.BF16 R72, R128.reuse, R74, R88 ;  /* 0x0000004a8048723c */ /* 0x040fe20000041858 */
[----:B------:R-:W4:Y:S07]  /*7810*/  LDSM.16.MT88.4 R88, [R234+0x8800] ;  /* 0x00880000ea58783b */ /* 0x000f2e0000004200 */
[C---:B------:R-:W-:Y:S08]  /*7820*/  HMMA.16816.F32.BF16 R136, R128.reuse, R140, R136 ;  /* 0x0000008c8088723c */ /* 0x040ff00000041888 */
[C---:B------:R-:W-:Y:S08]  /*7830*/  HMMA.16816.F32.BF16 R140, R128.reuse, R142, R92 ;  /* 0x0000008e808c723c */ /* 0x040ff0000004185c */
[C---:B------:R-:W-:Y:S08]  /*7840*/  HMMA.16816.F32.BF16 R152, R128.reuse, R156, R152 ;  /* 0x0000009c8098723c */ /* 0x040ff00000041898 */
[C---:B-1----:R-:W-:Y:S08]  /*7850*/  HMMA.16816.F32.BF16 R92, R128.reuse, R96, R124 ;  /* 0x00000060805c723c */ /* 0x042ff0000004187c */
[C---:B------:R-:W-:Y:S08]  /*7860*/  HMMA.16816.F32.BF16 R156, R128.reuse, R158, R100 ;  /* 0x0000009e809c723c */ /* 0x040ff00000041864 */
[C---:B------:R-:W-:Y:S08]  /*7870*/  HMMA.16816.F32.BF16 R96, R128.reuse, R98, R116 ;  /* 0x000000628060723c */ /* 0x040ff00000041874 */
[----:B------:R-:W-:Y:S01]  /*7880*/  HMMA.16816.F32.BF16 R176, R128, R180, R176 ;  /* 0x000000b480b0723c */ /* 0x000fe200000418b0 */
[----:B---3--:R-:W-:Y:S01]  /*7890*/  @P1 IMAD.HI.U32 R2, R5, c[0x0][0x2c8], RZ ;  /* 0x0000b20005021a27 */ /* 0x008fe200078e00ff */
[----:B------:R-:W-:-:S03]  /*78a0*/  MOV R0, R5 ;  /* 0x0000000500007202 */ /* 0x000fc60000000f00 */
[----:B------:R-:W-:Y:S02]  /*78b0*/  FADD.FTZ R5, R227, R4 ;  /* 0x00000004e3057221 */ /* 0x000fe40000010000 */
[----:B------:R-:W-:Y:S01]  /*78c0*/  FADD.FTZ R4, R221, R3 ;  /* 0x00000003dd047221 */ /* 0x000fe20000010000 */
[----:B------:R-:W-:Y:S01]  /*78d0*/  @P1 SHF.R.U32.HI R0, RZ, c[0x0][0x2cc], R2 ;  /* 0x0000b300ff001a19 */ /* 0x000fe20000011602 */
[----:B------:R-:W-:Y:S02]  /*78e0*/  FADD.FTZ R3, R235, R5 ;  /* 0x00000005eb037221 */ /* 0x000fe40000010000 */
[----:B------:R-:W-:Y:S01]  /*78f0*/  FADD.FTZ R2, R236, R4 ;  /* 0x00000004ec027221 */ /* 0x000fe20000010000 */
[----:B------:R-:W-:Y:S01]  /*7900*/  IADD3 R4, R0, -c[0x0][0x168], R24 ;  /* 0x80005a0000047a10 */ /* 0x000fe20007ffe018 */
[----:B------:R-:W-:Y:S02]  /*7910*/  FADD.FTZ R3, R214, R3 ;  /* 0x00000003d6037221 */ /* 0x000fe40000010000 */
[----:B------:R-:W-:-:S02]  /*7920*/  FADD.FTZ R0, R134, R2 ;  /* 0x0000000286007221 */ /* 0x000fc40000010000 */
[----:B------:R-:W-:Y:S02]  /*7930*/  FADD.FTZ R2, R216, R3 ;  /* 0x00000003d8027221 */ /* 0x000fe40000010000 */
[----:B------:R-:W-:Y:S02]  /*7940*/  FADD.FTZ R0, R212, R0 ;  /* 0x00000000d4007221 */ /* 0x000fe40000010000 */
[----:B------:R-:W-:Y:S02]  /*7950*/  FADD.FTZ R2, R217, R2 ;  /* 0x00000002d9027221 */ /* 0x000fe40000010000 */
[----:B------:R-:W-:Y:S02]  /*7960*/  FADD.FTZ R0, R213, R0 ;  /* 0x00000000d5007221 */ /* 0x000fe40000010000 */
[----:B------:R-:W-:Y:S02]  /*7970*/  FADD.FTZ R2, R218, R2 ;  /* 0x00000002da027221 */ /* 0x000fe40000010000 */
[----:B------:R-:W-:-:S02]  /*7980*/  FADD.FTZ R0, R215, R0 ;  /* 0x00000000d7007221 */ /* 0x000fc40000010000 */
[----:B------:R-:W-:-:S04]  /*7990*/  IMAD.HI R3, R4, 0x2aaaaaab, RZ ;  /* 0x2aaaaaab04037827 */ /* 0x000fc800078e02ff */
[----:B------:R-:W-:Y:S02]  /*79a0*/  FADD.FTZ R0, R7, R0 ;  /* 0x0000000007007221 */ /* 0x000fe40000010000 */
[----:B------:R-:W-:Y:S01]  /*79b0*/  FADD.FTZ R2, R15, R2 ;  /* 0x000000020f027221 */ /* 0x000fe20000010000 */
[----:B------:R-:W-:Y:S01]  /*79c0*/  SHF.R.U32.HI R4, RZ, 0x1f, R3 ;  /* 0x0000001fff047819 */ /* 0x000fe20000011603 */
[----:B------:R-:W-:Y:S02]  /*79d0*/  FADD.FTZ R0, R14, R0 ;  /* 0x000000000e007221 */ /* 0x000fe40000010000 */
[----:B------:R-:W-:Y:S01]  /*79e0*/  FADD.FTZ R2, R26, R2 ;  /* 0x000000021a027221 */ /* 0x000fe20000010000 */
[----:B------:R-:W-:Y:S01]  /*79f0*/  LEA.HI.SX32 R3, R3, R4, 0x1c ;  /* 0x0000000403037211 */ /* 0x000fe200078fe2ff */
[----:B------:R-:W-:Y:S02]  /*7a00*/  FADD.FTZ R0, R6, R0 ;  /* 0x0000000006007221 */ /* 0x000fe40000010000 */
[----:B------:R-:W-:Y:S01]  /*7a10*/  FADD.FTZ R2, R27, R2 ;  /* 0x000000021b027221 */ /* 0x000fe20000010000 */
[----:B------:R-:W-:Y:S01]  /*7a20*/  IMNMX R3, RZ, R3, !PT ;  /* 0x00000003ff037217 */ /* 0x000fe20007800200 */
[----:B------:R-:W-:-:S02]  /*7a30*/  FADD.FTZ R0, R13, R0 ;  /* 0x000000000d007221 */ /* 0x000fc40000010000 */
[----:B------:R-:W-:Y:S02]  /*7a40*/  FADD.FTZ R2, R133, R2 ;  /* 0x0000000285027221 */ /* 0x000fe40000010000 */
[----:B------:R1:W-:Y:S04]  /*7a50*/  STL [R1+0x14], R3 ;  /* 0x0000140301007387 */ /* 0x0003e80000100800 */
[----:B------:R1:W-:Y:S04]  /*7a60*/  STL [R1+0xc], R0 ;  /* 0x00000c0001007387 */ /* 0x0003e80000100800 */
[----:B------:R1:W-:Y:S01]  /*7a70*/  STL [R1+0x8], R2 ;  /* 0x0000080201007387 */ /* 0x0003e20000100800 */
[C---:B------:R-:W-:Y:S08]  /*7a80*/  HMMA.16816.F32.BF16 R52, R128.reuse, R56, R200 ;  /* 0x000000388034723c */ /* 0x040ff000000418c8 */
[C---:B------:R-:W-:Y:S08]  /*7a90*/  HMMA.16816.F32.BF16 R76, R128.reuse, R80, R48 ;  /* 0x00000050804c723c */ /* 0x040ff00000041830 */
[C---:B----4-:R-:W-:Y:S08]  /*7aa0*/  HMMA.16816.F32.BF16 R84, R128.reuse, R88, R84 ;  /* 0x000000588054723c */ /* 0x050ff00000041854 */
[C---:B------:R-:W-:Y:S08]  /*7ab0*/  HMMA.16816.F32.BF16 R100, R128.reuse, R104, R44 ;  /* 0x000000688064723c */ /* 0x040ff0000004182c */
[----:B------:R-:W-:Y:S01]  /*7ac0*/  HMMA.16816.F32.BF16 R116, R128, R120, R208 ;  /* 0x000000788074723c */ /* 0x000fe200000418d0 */
[----:B--2---:R-:W-:-:S04]  /*7ad0*/  IADD3 R247, R20, -0x2, RZ ;  /* 0xfffffffe14f77810 */ /* 0x004fc80007ffe0ff */
[----:B------:R-:W-:-:S03]  /*7ae0*/  ISETP.GE.AND P0, PT, R247, R3, PT ;  /* 0x00000003f700720c */ /* 0x000fc60003f06270 */
        /* <DEDUP_REMOVED lines=8> */
[----:B------:R-:W-:Y:S03]  /*7b70*/  @!UPT UIADD3 URZ, URZ, URZ, URZ ;  /* 0x0000003f3f3ff290 */ /* 0x000fe6000fffe03f */
[----:B------:R-:W-:Y:S11]  /*7b80*/  @!P0 BRA `(.L_x_1476) ;  /* 0x0000595000008947 */ /* 0x000ff60003800000 */
[----:B-1----:R-:W-:Y:S02]  /*7b90*/  MOV R134, R12 ;  /* 0x0000000c00867202 */ /* 0x002fe40000000f00 */
[----:B------:R-:W-:-:S07]  /*7ba0*/  MOV R133, R132 ;  /* 0x0000008400857202 */ /* 0x000fce0000000f00 */
.L_x_1487:
[----:B------:R-:W-:Y:S04]  /*7bb0*/  DEPBAR.LE SB0, 0x0 ;  /* 0x000080000000791a */ /* 0x000fe80000000000 */
[----:B------:R-:W-:Y:S01]  /*7bc0*/  WARPSYNC 0xffffffff ;  /* 0xffffffff00007948 */ /* 0x000fe20003800000 */
[----:B------:R-:W-:Y:S01]  /*7bd0*/  BAR.SYNC.DEFER_BLOCKING 0x0 ;  /* 0x0000000000007b1d */ /* 0x000fe20000010000 */
[----:B------:R-:W-:Y:S05]  /*7be0*/  ISETP.GE.AND P0, PT, R247, RZ, PT ;  /* 0x000000fff700720c */ /* 0x000fea0003f06270 */
[----:B------:R1:W2:Y:S01]  /*7bf0*/  LDSM.16.M88.4 R48, [R239] ;  /* 0x00000000ef30783b */ /* 0x0002a20000000200 */
[----:B------:R-:W-:Y:S03]  /*7c00*/  BSSY B0, `(.L_x_1477) ;  /* 0x0000077000007945 */ /* 0x000fe60003800000 */
[----:B------:R1:W3:Y:S04]  /*7c10*/  LDSM.16.M88.4 R8, [R228] ;  /* 0x00000000e408783b */ /* 0x0002e80000000200 */
[----:B------:R1:W4:Y:S04]  /*7c20*/  LDSM.16.M88.4 R16, [R228+0x800] ;  /* 0x00080000e410783b */ /* 0x0003280000000200 */
[----:B------:R1:W1:Y:S04]  /*7c30*/  LDSM.16.M88.4 R24, [R228+0x1000] ;  /* 0x00100000e418783b */ /* 0x0002680000000200 */
[----:B------:R1:W1:Y:S04]  /*7c40*/  LDSM.16.M88.4 R32, [R228+0x1800] ;  /* 0x00180000e420783b */ /* 0x0002680000000200 */
[----:B------:R1:W1:Y:S04]  /*7c50*/  LDSM.16.M88.4 R40, [R228+0x2000] ;  /* 0x00200000e428783b */ /* 0x0002680000000200 */
[----:B------:R1:W1:Y:S04]  /*7c60*/  LDSM.16.M88.4 R184, [R228+0x2800] ;  /* 0x00280000e4b8783b */ /* 0x0002680000000200 */
[----:B------:R1:W1:Y:S04]  /*7c70*/  LDSM.16.M88.4 R188, [R240] ;  /* 0x00000000f0bc783b */ /* 0x0002680000000200 */
[----:B------:R1:W1:Y:S04]  /*7c80*/  LDSM.16.M88.4 R192, [R135] ;  /* 0x0000000087c0783b */ /* 0x0002680000000200 */
[----:B------:R1:W1:Y:S04]  /*7c90*/  LDSM.16.M88.4 R196, [R135+0x800] ;  /* 0x0008000087c4783b */ /* 0x0002680000000200 */
[----:B------:R1:W1:Y:S04]  /*7ca0*/  LDSM.16.M88.4 R200, [R135+0x1000] ;  /* 0x0010000087c8783b */ /* 0x0002680000000200 */
[----:B------:R1:W1:Y:S04]  /*7cb0*/  LDSM.16.M88.4 R204, [R135+0x1800] ;  /* 0x0018000087cc783b */ /* 0x0002680000000200 */
[----:B------:R1:W1:Y:S04]  /*7cc0*/  LDSM.16.M88.4 R208, [R135+0x2000] ;  /* 0x0020000087d0783b */ /* 0x0002680000000200 */
[----:B------:R1:W1:Y:S01]  /*7cd0*/  LDSM.16.M88.4 R212, [R135+0x2800] ;  /* 0x0028000087d4783b */ /* 0x0002620000000200 */
[----:B------:R-:W-:-:S05]  /*7ce0*/  @!P0 BRA `(.L_x_1478) ;  /* 0x0000068000008947 */ /* 0x000fca0003800000 */
[----:B--234-:R-:W-:Y:S01]  /*7cf0*/  SHF.R.S32.HI R0, RZ, 0x1f, R252 ;  /* 0x0000001fff007819 */ /* 0x01cfe200000114fc */
[----:B------:R-:W2:Y:S01]  /*7d00*/  LDL.64 R14, [R1+0x30] ;  /* 0x00003000010e7983 */ /* 0x000ea20000100a00 */
[C---:B------:R-:W-:Y:S01]  /*7d10*/  IADD3 R12, R245.reuse, 0xc0, RZ ;  /* 0x000000c0f50c7810 */ /* 0x040fe20007ffe0ff */
[----:B------:R-:W-:Y:S01]  /*7d20*/  IMAD.WIDE.U32 R2, R252, c[0x0][0x208], RZ ;  /* 0x00008200fc027a25 */ /* 0x000fe200078e00ff */
[----:B------:R-:W-:Y:S02]  /*7d30*/  SHF.R.S32.HI R4, RZ, 0x1f, R246 ;  /* 0x0000001fff047819 */ /* 0x000fe400000114f6 */
[C---:B------:R-:W-:Y:S01]  /*7d40*/  IADD3 R7, R245.reuse, 0xc0, RZ ;  /* 0x000000c0f5077810 */ /* 0x040fe20007ffe0ff */
[----:B------:R-:W3:Y:S01]  /*7d50*/  LDL R6, [R1+0x3c] ;  /* 0x00003c0001067983 */ /* 0x000ee20000100800 */
[----:B------:R-:W-:Y:S01]  /*7d60*/  SHF.R.S32.HI R12, RZ, 0x1f, R12 ;  /* 0x0000001fff0c7819 */ /* 0x000fe2000001140c */
[----:B------:R-:W-:Y:S01]  /*7d70*/  IMAD R0, R0, c[0x0][0x208], RZ ;  /* 0x0000820000007a24 */ /* 0x000fe200078e02ff */
[----:B------:R-:W-:Y:S01]  /*7d80*/  IADD3 R20, R245, 0x80, RZ ;  /* 0x00000080f5147810 */ /* 0x000fe20007ffe0ff */
[----:B------:R-:W-:Y:S02]  /*7d90*/  IMAD.SHL.U32 R31, R7, 0x2, RZ ;  /* 0x00000002071f7824 */ /* 0x000fe400078e00ff */
[----:B------:R-:W-:Y:S02]  /*7da0*/  IMAD R0, R252, c[0x0][0x20c], R0 ;  /* 0x00008300fc007a24 */ /* 0x000fe400078e0200 */
[----:B------:R-:W-:Y:S02]  /*7db0*/  IMAD.SHL.U32 R30, R20, 0x2, RZ ;  /* 0x00000002141e7824 */ /* 0x000fe400078e00ff */
[----:B------:R-:W-:Y:S02]  /*7dc0*/  IMAD.IADD R3, R3, 0x1, R0 ;  /* 0x0000000103037824 */ /* 0x000fe400078e0200 */
[----:B------:R-:W-:Y:S02]  /*7dd0*/  IMAD R0, R4, c[0x0][0x218], RZ ;  /* 0x0000860004007a24 */ /* 0x000fe400078e02ff */
[C---:B------:R-:W-:Y:S04]  /*7de0*/  IMAD.WIDE.U32 R2, R246.reuse, c[0x0][0x218], R2 ;  /* 0x00008600f6027a25 */ /* 0x040fe800078e0002 */
[----:B------:R-:W-:Y:S02]  /*7df0*/  IMAD R0, R246, c[0x0][0x21c], R0 ;  /* 0x00008700f6007a24 */ /* 0x000fe400078e0200 */
[----:B------:R-:W-:Y:S01]  /*7e00*/  IMAD.SHL.U32 R28, R245, 0x2, RZ ;  /* 0x00000002f51c7824 */ /* 0x000fe200078e00ff */
[----:B--2---:R-:W-:Y:S02]  /*7e10*/  IADD3 R5, P0, R14, R2, RZ ;  /* 0x000000020e057210 */ /* 0x004fe40007f1e0ff */
[----:B------:R-:W-:Y:S02]  /*7e20*/  SHF.L.U64.HI R14, R7, 0x1, R12 ;  /* 0x00000001070e7819 */ /* 0x000fe4000001020c */
[C---:B------:R-:W-:Y:S02]  /*7e30*/  IADD3 R7, R245.reuse, 0x80, RZ ;  /* 0x00000080f5077810 */ /* 0x040fe40007ffe0ff */
[C---:B------:R-:W-:Y:S02]  /*7e40*/  IADD3 R12, R245.reuse, 0x40, RZ ;  /* 0x00000040f50c7810 */ /* 0x040fe40007ffe0ff */
[----:B------:R-:W-:Y:S02]  /*7e50*/  SHF.R.S32.HI R7, RZ, 0x1f, R7 ;  /* 0x0000001fff077819 */ /* 0x000fe40000011407 */
[----:B------:R-:W-:Y:S02]  /*7e60*/  IADD3 R15, R245, 0x40, RZ ;  /* 0x00000040f50f7810 */ /* 0x000fe40007ffe0ff */
[----:B---3--:R-:W-:Y:S02]  /*7e70*/  IADD3.X R0, R6, R3, R0, P0, !PT ;  /* 0x0000000306007210 */ /* 0x008fe400007fe400 */
[----:B------:R-:W-:Y:S01]  /*7e80*/  LEA R6, P0, R5, c[0x0][0x1f8], 0x1 ;  /* 0x00007e0005067a11 */ /* 0x000fe200078008ff */
[----:B------:R-:W-:Y:S01]  /*7e90*/  IMAD.SHL.U32 R29, R15, 0x2, RZ ;  /* 0x000000020f1d7824 */ /* 0x000fe200078e00ff */
[----:B------:R-:W-:Y:S02]  /*7ea0*/  SHF.R.S32.HI R12, RZ, 0x1f, R12 ;  /* 0x0000001fff0c7819 */ /* 0x000fe4000001140c */
[----:B------:R-:W-:Y:S02]  /*7eb0*/  SHF.L.U64.HI R13, R20, 0x1, R7 ;  /* 0x00000001140d7819 */ /* 0x000fe40000010207 */
[----:B------:R-:W-:Y:S02]  /*7ec0*/  SHF.R.S32.HI R7, RZ, 0x1f, R245 ;  /* 0x0000001fff077819 */ /* 0x000fe400000114f5 */
[----:B------:R-:W-:Y:S02]  /*7ed0*/  LEA.HI.X R5, R5, c[0x0][0x1fc], R0, 0x1, P0 ;  /* 0x00007f0005057a11 */ /* 0x000fe400000f0c00 */
[----:B------:R-:W-:Y:S02]  /*7ee0*/  SHF.L.U64.HI R12, R15, 0x1, R12 ;  /* 0x000000010f0c7819 */ /* 0x000fe4000001020c */
[----:B------:R-:W-:Y:S01]  /*7ef0*/  SHF.L.U64.HI R7, R245, 0x1, R7 ;  /* 0x00000001f5077819 */ /* 0x000fe20000010207 */
[----:B------:R-:W-:-:S05]  /*7f00*/  BRA.DIV ~URZ, `(.L_x_1479) ;  /* 0x0000e9327f007947 */ /* 0x000fca000b800000 */
[----:B------:R2:W3:Y:S02]  /*7f10*/  SHFL.IDX PT, R4, R5, RZ, 0x181f ;  /* 0x00181fff05047589 */ /* 0x0004e400000e0000 */
.L_x_1538:
[----:B------:R-:W-:-:S05]  /*7f20*/  BRA.DIV ~URZ, `(.L_x_1480) ;  /* 0x0000e9827f007947 */ /* 0x000fca000b800000 */
[----:B------:R-:W4:Y:S01]  /*7f30*/  SHFL.IDX PT, R3, R6, RZ, 0x181f ;  /* 0x00181fff06037589 */ /* 0x000f2200000e0000 */
[C---:B------:R-:W-:Y:S02]  /*7f40*/  ISETP.GE.AND P4, PT, R245.reuse, c[0x0][0x1d4], PT ;  /* 0x00007500f5007a0c */ /* 0x040fe40003f86270 */
[C---:B------:R-:W-:Y:S01]  /*7f50*/  IADD3 R2, R245.reuse, 0x40, RZ ;  /* 0x00000040f5027810 */ /* 0x040fe20007ffe0ff */
[----:B------:R-:W5:Y:S01]  /*7f60*/  SHFL.IDX PT, R0, R6, 0x1, 0x181f ;  /* 0x00381f0006007f89 */ /* 0x000f6200000e0000 */
[C---:B------:R-:W-:Y:S02]  /*7f70*/  IADD3 R36, R245.reuse, 0xc0, RZ ;  /* 0x000000c0f5247810 */ /* 0x040fe40007ffe0ff */
[----:B------:R-:W-:Y:S02]  /*7f80*/  ISETP.GE.AND P3, PT, R2, c[0x0][0x1d4], PT ;  /* 0x0000750002007a0c */ /* 0x000fe40003f66270 */
[----:B------:R-:W-:Y:S02]  /*7f90*/  IADD3 R2, R245, 0x80, RZ ;  /* 0x00000080f5027810 */ /* 0x000fe40007ffe0ff */
[----:B------:R-:W-:Y:S02]  /*7fa0*/  ISETP.GE.AND P1, PT, R36, c[0x0][0x1d4], PT ;  /* 0x0000750024007a0c */ /* 0x000fe40003f26270 */
[----:B------:R-:W-:Y:S02]  /*7fb0*/  ISETP.GE.AND P2, PT, R2, c[0x0][0x1d4], PT ;  /* 0x0000750002007a0c */ /* 0x000fe40003f46270 */
[----:B------:R-:W2:Y:S01]  /*7fc0*/  SHFL.IDX PT, R2, R5, 0x1, 0x181f ;  /* 0x00381f0005027f89 */ /* 0x000ea200000e0000 */
[----:B------:R-:W-:Y:S02]  /*7fd0*/  SEL R15, RZ, 0x10, P4 ;  /* 0x00000010ff0f7807 */ /* 0x000fe40002000000 */
[C---:B----4-:R-:W-:Y:S05]  /*7fe0*/  IADD3 R20, P0, R3.reuse, R28, RZ ;  /* 0x0000001c03147210 */ /* 0x050fea0007f1e0ff */
[C---:B---3--:R-:W-:Y:S05]  /*7ff0*/  IMAD.X R21, R4.reuse, 0x1, R7, P0 ;  /* 0x0000000104157824 */ /* 0x048fea00000e0607 */
[----:B------:R3:W-:Y:S02]  /*8000*/  LDGSTS.E.BYPASS.LTC128B.128 [R243+0x100], [R20.64], !P4 ;  /* 0x0010000014f37fae */ /* 0x0007e4000e101d46 */
[C---:B---3--:R-:W-:Y:S05]  /*8010*/  IADD3 R20, P0, R3.reuse, R29, RZ ;  /* 0x0000001d03147210 */ /* 0x048fea0007f1e0ff */
[C---:B------:R-:W-:Y:S05]  /*8020*/  IMAD.X R21, R4.reuse, 0x1, R12, P0 ;  /* 0x0000000104157824 */ /* 0x040fea00000e060c */
[----:B------:R3:W-:Y:S02]  /*8030*/  LDGSTS.E.BYPASS.LTC128B.128 [R243+0x3100], [R20.64], !P3 ;  /* 0x0310000014f37fae */ /* 0x0007e4000d901d46 */
[C---:B---3--:R-:W-:Y:S05]  /*8040*/  IADD3 R20, P0, R3.reuse, R30, RZ ;  /* 0x0000001e03147210 */ /* 0x048fea0007f1e0ff */
[C---:B------:R-:W-:Y:S01]  /*8050*/  IMAD.X R21, R4.reuse, 0x1, R13, P0 ;  /* 0x0000000104157824 */ /* 0x040fe200000e060d */
[----:B------:R-:W-:Y:S04]  /*8060*/  IADD3 R22, P0, R3, R31, RZ ;  /* 0x0000001f03167210 */ /* 0x000fe80007f1e0ff */
[----:B------:R5:W-:Y:S01]  /*8070*/  LDGSTS.E.BYPASS.LTC128B.128 [R243+0x6100], [R20.64], !P2 ;  /* 0x0610000014f37fae */ /* 0x000be2000d101d46 */
[----:B------:R-:W-:Y:S03]  /*8080*/  IMAD.X R23, R4, 0x1, R14, P0 ;  /* 0x0000000104177824 */ /* 0x000fe600000e060e */
[----:B------:R3:W4:Y:S04]  /*8090*/  SHFL.IDX PT, R4, R5, 0x2, 0x181f ;  /* 0x00581f0005047f89 */ /* 0x00072800000e0000 */
[----:B------:R1:W-:Y:S01]  /*80a0*/  LDGSTS.E.BYPASS.LTC128B.128 [R243+0x9100], [R22.64], !P1 ;  /* 0x0910000016f37fae */ /* 0x0003e2000c901d46 */
[----:B-----5:R-:W-:Y:S05]  /*80b0*/  IADD3 R20, P0, R0, R28, RZ ;  /* 0x0000001c00147210 */ /* 0x020fea0007f1e0ff */
[----:B--2---:R-:W-:Y:S05]  /*80c0*/  IMAD.X R21, R2, 0x1, R7, P0 ;  /* 0x0000000102157824 */ /* 0x004fea00000e0607 */
[----:B------:R2:W-:Y:S02]  /*80d0*/  LDGSTS.E.BYPASS.LTC128B.128 [R243+0x1100], [R20.64], !P4 ;  /* 0x0110000014f37fae */ /* 0x0005e4000e101d46 */
[----:B--2---:R-:W-:Y:S05]  /*80e0*/  IADD3 R20, P0, R0, R29, RZ ;  /* 0x0000001d00147210 */ /* 0x004fea0007f1e0ff */
[----:B------:R-:W-:Y:S01]  /*80f0*/  IMAD.X R21, R2, 0x1, R12, P0 ;  /* 0x0000000102157824 */ /* 0x000fe200000e060c */
[----:B-1----:R-:W-:Y:S04]  /*8100*/  IADD3 R22, P0, R0, R30, RZ ;  /* 0x0000001e00167210 */ /* 0x002fe80007f1e0ff */
[----:B------:R1:W-:Y:S01]  /*8110*/  LDGSTS.E.BYPASS.LTC128B.128 [R243+0x4100], [R20.64], !P3 ;  /* 0x0410000014f37fae */ /* 0x0003e2000d901d46 */
[----:B------:R-:W-:Y:S05]  /*8120*/  IMAD.X R23, R2, 0x1, R13, P0 ;  /* 0x0000000102177824 */ /* 0x000fea00000e060d */
[----:B------:R2:W-:Y:S01]  /*8130*/  LDGSTS.E.BYPASS.LTC128B.128 [R243+0x7100], [R22.64], !P2 ;  /* 0x0710000016f37fae */ /* 0x0005e2000d101d46 */
[----:B-1----:R-:W-:Y:S03]  /*8140*/  IADD3 R20, P0, R0, R31, RZ ;  /* 0x0000001f00147210 */ /* 0x002fe60007f1e0ff */
[----:B------:R3:W1:Y:S02]  /*8150*/  SHFL.IDX PT, R0, R6, 0x2, 0x181f ;  /* 0x00581f0006007f89 */ /* 0x00066400000e0000 */
[----:B------:R-:W-:Y:S01]  /*8160*/  IMAD.X R21, R2, 0x1, R14, P0 ;  /* 0x0000000102157824 */ /* 0x000fe200000e060e */
[----:B--2---:R-:W-:Y:S02]  /*8170*/  SEL R23, RZ, 0x10, P2 ;  /* 0x00000010ff177807 */ /* 0x004fe40001000000 */
[----:B------:R-:W-:Y:S02]  /*8180*/  SEL R22, RZ, 0x10, P1 ;  /* 0x00000010ff167807 */ /* 0x000fe40000800000 */
[----:B------:R2:W-:Y:S02]  /*8190*/  LDGSTS.E.BYPASS.LTC128B.128 [R243+0xa100], [R20.64], !P1 ;  /* 0x0a10000014f37fae */ /* 0x0005e4000c901d46 */
[----:B--2---:R-:W-:Y:S02]  /*81a0*/  SEL R20, RZ, 0x10, P3 ;  /* 0x00000010ff147807 */ /* 0x004fe40001800000 */
.L_x_1539:
[C---:B-1-34-:R-:W-:Y:S02]  /*81b0*/  ISETP.NE.U32.AND P2, PT, R15.reuse, RZ, PT ;  /* 0x000000ff0f00720c */ /* 0x05afe40003f45070 */
[----:B------:R-:W-:Y:S02]  /*81c0*/  IADD3 R15, -R15, 0x10, RZ ;  /* 0x000000100f0f7810 */ /* 0x000fe40007ffe1ff */
[C---:B------:R-:W-:Y:S02]  /*81d0*/  ISETP.NE.U32.AND P3, PT, R20.reuse, RZ, PT ;  /* 0x000000ff1400720c */ /* 0x040fe40003f65070 */
[----:B------:R-:W-:Y:S02]  /*81e0*/  LOP3.LUT R15, R15, 0xf, RZ, 0xc0, !PT ;  /* 0x0000000f0f0f7812 */ /* 0x000fe400078ec0ff */
[----:B------:R-:W-:Y:S02]  /*81f0*/  IADD3 R20, -R20, 0x10, RZ ;  /* 0x0000001014147810 */ /* 0x000fe40007ffe1ff */
[----:B------:R-:W-:Y:S02]  /*8200*/  IADD3 R2, P1, P0, R15, R0, R28 ;  /* 0x000000000f027210 */ /* 0x000fe4000783e01c */
[----:B------:R-:W-:Y:S02]  /*8210*/  LOP3.LUT R20, R20, 0xf, RZ, 0xc0, !PT ;  /* 0x0000000f14147812 */ /* 0x000fe400078ec0ff */
[----:B------:R-:W-:Y:S02]  /*8220*/  IADD3.X R3, RZ, R4, R7, P1, P0 ;  /* 0x00000004ff037210 */ /* 0x000fe40000fe0407 */
[C---:B------:R-:W-:Y:S02]  /*8230*/  IADD3 R6, -R23.reuse, 0x10, RZ ;  /* 0x0000001017067810 */ /* 0x040fe40007ffe1ff */
[----:B------:R-:W-:Y:S01]  /*8240*/  IADD3 R20, P1, P0, R20, R0, R29 ;  /* 0x0000000014147210 */ /* 0x000fe2000783e01d */
[----:B------:R-:W-:Y:S01]  /*8250*/  @!PT LDS RZ, [RZ] ;  /* 0x00000000fffff984 */ /* 0x000fe20000000800 */
[----:B------:R-:W-:Y:S01]  /*8260*/  @!PT LDS RZ, [RZ] ;  /* 0x00000000fffff984 */ /* 0x000fe20000000800 */
[----:B------:R-:W-:Y:S01]  /*8270*/  @!PT LDS RZ, [RZ] ;  /* 0x00000000fffff984 */ /* 0x000fe20000000800 */
[----:B------:R1:W-:Y:S01]  /*8280*/  LDGSTS.E.BYPASS.LTC128B.128.ZFILL [R243+0x2100], [R2.64], P2 ;  /* 0x0210000002f37fae */ /* 0x0003e20009141d46 */
[----:B------:R-:W-:Y:S02]  /*8290*/  LOP3.LUT R6, R6, 0xf, RZ, 0xc0, !PT ;  /* 0x0000000f06067812 */ /* 0x000fe400078ec0ff */
[----:B------:R-:W-:Y:S02]  /*82a0*/  IADD3.X R21, RZ, R4, R12, P1, P0 ;  /* 0x00000004ff157210 */ /* 0x000fe40000fe040c */
[----:B------:R-:W-:Y:S02]  /*82b0*/  IADD3 R6, P1, P0, R6, R0, R30 ;  /* 0x0000000006067210 */ /* 0x000fe4000783e01e */
[----:B------:R-:W-:Y:S01]  /*82c0*/  ISETP.NE.U32.AND P2, PT, R23, RZ, PT ;  /* 0x000000ff1700720c */ /* 0x000fe20003f45070 */
[----:B------:R2:W-:Y:S01]  /*82d0*/  LDGSTS.E.BYPASS.LTC128B.128.ZFILL [R243+0x5100], [R20.64], P3 ;  /* 0x0510000014f37fae */ /* 0x0005e20009941d46 */
[----:B------:R-:W-:Y:S11]  /*82e0*/  IADD3.X R7, RZ, R4, R13, P1, P0 ;  /* 0x00000004ff077210 */ /* 0x000ff60000fe040d */
        /* <DEDUP_REMOVED lines=8> */
.L_x_1478:
[----:B--234-:R-:W-:Y:S05]  /*8370*/  BSYNC B0 ;  /* 0x0000000000007941 */ /* 0x01cfea0003800000 */
.L_x_1477:
[----:B------:R-:W0:Y:S01]  /*8380*/  LDGDEPBAR ;  /* 0x00000000000079af */ /* 0x000e220000000000 */
[----:B------:R-:W-:Y:S01]  /*8390*/  WARPSYNC 0xffffffff ;  /* 0xffffffff00007948 */ /* 0x000fe20003800000 */
[C---:B------:R-:W-:Y:S01]  /*83a0*/  HMMA.16816.F32.BF16 R4, R48.reuse, R8, RZ ;  /* 0x000000083004723c */ /* 0x040fe200000418ff */
[----:B------:R-:W-:Y:S02]  /*83b0*/  BSSY B0, `(.L_x_1481) ;  /* 0x0000201000007945 */ /* 0x000fe40003800000 */
[----:B------:R-:W-:Y:S05]  /*83c0*/  ISETP.GE.AND P0, PT, R247, 0x1, PT ;  /* 0x00000001f700780c */ /* 0x000fea0003f06270 */
[C---:B------:R-:W-:Y:S08]  /*83d0*/  HMMA.16816.F32.BF16 R8, R48.reuse, R10, RZ ;  /* 0x0000000a3008723c */ /* 0x040ff000000418ff */
[C---:B------:R-:W-:Y:S08]  /*83e0*/  HMMA.16816.F32.BF16 R12, R48.reuse, R16, RZ ;  /* 0x00000010300c723c */ /* 0x040ff000000418ff */
[C---:B------:R-:W-:Y:S08]  /*83f0*/  HMMA.16816.F32.BF16 R16, R48.reuse, R18, RZ ;  /* 0x000000123010723c */ /* 0x040ff000000418ff */
[C---:B-1----:R-:W-:Y:S08]  /*8400*/  HMMA.16816.F32.BF16 R20, R48.reuse, R24, RZ ;  /* 0x000000183014723c */ /* 0x042ff000000418ff */
[C---:B------:R-:W-:Y:S08]  /*8410*/  HMMA.16816.F32.BF16 R24, R48.reuse, R26, RZ ;  /* 0x0000001a3018723c */ /* 0x040ff000000418ff */
[C---:B------:R-:W-:Y:S08]  /*8420*/  HMMA.16816.F32.BF16 R28, R48.reuse, R32, RZ ;  /* 0x00000020301c723c */ /* 0x040ff000000418ff */
[C---:B------:R-:W-:Y:S08]  /*8430*/  HMMA.16816.F32.BF16 R32, R48.reuse, R34, RZ ;  /* 0x000000223020723c */ /* 0x040ff000000418ff */
[C---:B------:R-:W-:Y:S08]  /*8440*/  HMMA.16816.F32.BF16 R36, R48.reuse, R40, RZ ;  /* 0x000000283024723c */ /* 0x040ff000000418ff */
[C---:B------:R-:W-:Y:S08]  /*8450*/  HMMA.16816.F32.BF16 R40, R48.reuse, R42, RZ ;  /* 0x0000002a3028723c */ /* 0x040ff000000418ff */
[C---:B------:R-:W-:Y:S08]  /*8460*/  HMMA.16816.F32.BF16 R44, R48.reuse, R184, RZ ;  /* 0x000000b8302c723c */ /* 0x040ff000000418ff */
[----:B------:R-:W-:Y:S01]  /*8470*/  HMMA.16816.F32.BF16 R48, R48, R186, RZ ;  /* 0x000000ba3030723c */ /* 0x000fe200000418ff */
[----:B------:R-:W-:Y:S07]  /*8480*/  LDSM.16.M88.4 R184, [R242] ;  /* 0x00000000f2b8783b */ /* 0x000fee0000000200 */
[C---:B------:R-:W-:Y:S08]  /*8490*/  HMMA.16816.F32.BF16 R4, R188.reuse, R192, R4 ;  /* 0x000000c0bc04723c */ /* 0x040ff00000041804 */
        /* <DEDUP_REMOVED lines=19> */
[----:B------:R-:W-:Y:S07]  /*85d0*/  LDSM.16.M88.4 R192, [R229+-0x9000] ;  /* 0xff700000e5c0783b */ /* 0x000fee0000000200 */
[C---:B--2---:R-:W-:Y:S08]  /*85e0*/  HMMA.16816.F32.BF16 R12, R184.reuse, R196, R12 ;  /* 0x000000c4b80c723c */ /* 0x044ff0000004180c */
[C---:B------:R-:W-:Y:S01]  /*85f0*/  HMMA.16816.F32.BF16 R16, R184.reuse, R198, R16 ;  /* 0x000000c6b810723c */ /* 0x040fe20000041810 */
[----:B------:R-:W-:Y:S07]  /*8600*/  LDSM.16.M88.4 R196, [R229+-0x8800] ;  /* 0xff780000e5c4783b */ /* 0x000fee0000000200 */
[C---:B---3--:R-:W-:Y:S08]  /*8610*/  HMMA.16816.F32.BF16 R20, R184.reuse, R200, R20 ;  /* 0x000000c8b814723c */ /* 0x048ff00000041814 */
[C---:B------:R-:W-:Y:S01]  /*8620*/  HMMA.16816.F32.BF16 R24, R184.reuse, R202, R24 ;  /* 0x000000cab818723c */ /* 0x040fe20000041818 */
[----:B------:R-:W-:Y:S07]  /*8630*/  LDSM.16.M88.4 R200, [R229+-0x8000] ;  /* 0xff800000e5c8783b */ /* 0x000fee0000000200 */
[C---:B----4-:R-:W-:Y:S08]  /*8640*/  HMMA.16816.F32.BF16 R28, R184.reuse, R204, R28 ;  /* 0x000000ccb81c723c */ /* 0x050ff0000004181c */
[C---:B------:R-:W-:Y:S01]  /*8650*/  HMMA.16816.F32.BF16 R32, R184.reuse, R206, R32 ;  /* 0x000000ceb820723c */ /* 0x040fe20000041820 */
[----:B------:R-:W-:Y:S07]  /*8660*/  LDSM.16.M88.4 R204, [R229+-0x7800] ;  /* 0xff880000e5cc783b */ /* 0x000fee0000000200 */
[C---:B-----5:R-:W-:Y:S08]  /*8670*/  HMMA.16816.F32.BF16 R36, R184.reuse, R188, R36 ;  /* 0x000000bcb824723c */ /* 0x060ff00000041824 */
[C---:B------:R-:W-:Y:S01]  /*8680*/  HMMA.16816.F32.BF16 R40, R184.reuse, R190, R40 ;  /* 0x000000beb828723c */ /* 0x040fe20000041828 */
[----:B------:R-:W1:Y:S07]  /*8690*/  LDSM.16.M88.4 R188, [R241] ;  /* 0x00000000f1bc783b */ /* 0x000e6e0000000200 */
[C---:B------:R-:W-:Y:S08]  /*86a0*/  HMMA.16816.F32.BF16 R44, R184.reuse, R208, R44 ;  /* 0x000000d0b82c723c */ /* 0x040ff0000004182c */
[----:B------:R-:W-:Y:S01]  /*86b0*/  HMMA.16816.F32.BF16 R48, R184, R210, R48 ;  /* 0x000000d2b830723c */ /* 0x000fe20000041830 */
[----:B------:R-:W2:Y:S08]  /*86c0*/  LDSM.16.M88.4 R184, [R229+-0x7000] ;  /* 0xff900000e5b8783b */ /* 0x000eb00000000200 */
[----:B------:R-:W3:Y:S01]  /*86d0*/  LDSM.16.M88.4 R208, [R229+-0x6800] ;  /* 0xff980000e5d0783b */ /* 0x000ee20000000200 */
        /* <DEDUP_REMOVED lines=17> */
[----:B------:R-:W2:Y:S08]  /*87f0*/  LDSM.16.M88.4 R188, [R228+0x5000] ;  /* 0x00500000e4bc783b */ /* 0x000eb00000000200 */
[----:B------:R-:W3:Y:S01]  /*8800*/  LDSM.16.M88.4 R208, [R228+0x5800] ;  /* 0x00580000e4d0783b */ /* 0x000ee20000000200 */
        /* <DEDUP_REMOVED lines=40> */
[----:B------:R-:W-:Y:S07]  /*8a90*/  LDSM.16.M88.4 R192, [R229+-0x6000] ;  /* 0xffa00000e5c0783b */ /* 0x000fee0000000200 */
[C---:B------:R-:W-:Y:S08]  /*8aa0*/  HMMA.16816.F32.BF16 R12, R184.reuse, R196, R12 ;  /* 0x000000c4b80c723c */ /* 0x040ff0000004180c */
        /* <DEDUP_REMOVED lines=8> */
[C---:B--2---:R-:W-:Y:S08]  /*8b30*/  HMMA.16816.F32.BF16 R36, R184.reuse, R188, R36 ;  /* 0x000000bcb824723c */ /* 0x044ff00000041824 */
[C---:B------:R-:W-:Y:S01]  /*8b40*/  HMMA.16816.F32.BF16 R40, R184.reuse, R190, R40 ;  /* 0x000000beb828723c */ /* 0x040fe20000041828 */
[----:B------:R-:W1:Y:S07]  /*8b50*/  LDSM.16.M88.4 R188, [R241+0x4000] ;  /* 0x00400000f1bc783b */ /* 0x000e6e0000000200 */
[C---:B---3--:R-:W-:Y:S08]  /*8b60*/  HMMA.16816.F32.BF16 R44, R184.reuse, R208, R44 ;  /* 0x000000d0b82c723c */ /* 0x048ff0000004182c */
        /* <DEDUP_REMOVED lines=116> */
[----:B------:R-:W-:Y:S01]  /*92b0*/  LDSM.16.M88.4 R208, [R230+0xa000] ;  /* 0x00a00000e6d0783b */ /* 0x000fe20000000200 */
        /* <DEDUP_REMOVED lines=17> */
[----:B------:R-:W1:Y:S07]  /*93d0*/  LDSM.16.M88.4 R188, [R230+0xb000] ;  /* 0x00b00000e6bc783b */ /* 0x000e6e0000000200 */
[C---:B---3--:R-:W-:Y:S01]  /*93e0*/  HMMA.16816.F32.BF16 R4, R196.reuse, R200, R4 ;  /* 0x000000c8c404723c */ /* 0x048fe20000041804 */
[----:B------:R-:W3:Y:S07]  /*93f0*/  LDSM.16.M88.4 R192, [R230+0xb800] ;  /* 0x00b80000e6c0783b */ /* 0x000eee0000000200 */
[C---:B------:R-:W-:Y:S01]  /*9400*/  HMMA.16816.F32.BF16 R8, R196.reuse, R202, R8 ;  /* 0x000000cac408723c */ /* 0x040fe20000041808 */
[----:B------:R-:W-:Y:S07]  /*9410*/  LDSM.16.M88.4 R200, [R241+0xc000] ;  /* 0x00c00000f1c8783b */ /* 0x000fee0000000200 */
[C---:B----4-:R-:W-:Y:S08]  /*9420*/  HMMA.16816.F32.BF16 R12, R196.reuse, R204, R12 ;  /* 0x000000ccc40c723c */ /* 0x050ff0000004180c */
[C---:B------:R-:W-:Y:S01]  /*9430*/  HMMA.16816.F32.BF16 R16, R196.reuse, R206, R16 ;  /* 0x000000cec410723c */ /* 0x040fe20000041810 */
[----:B------:R-:W4:Y:S07]  /*9440*/  LDSM.16.M88.4 R204, [R229] ;  /* 0x00000000e5cc783b */ /* 0x000f2e0000000200 */
[C---:B------:R-:W-:Y:S08]  /*9450*/  HMMA.16816.F32.BF16 R20, R196.reuse, R208, R20 ;  /* 0x000000d0c414723c */ /* 0x040ff00000041814 */
[C---:B------:R-:W-:Y:S08]  /*9460*/  HMMA.16816.F32.BF16 R24, R196.reuse, R210, R24 ;  /* 0x000000d2c418723c */ /* 0x040ff00000041818 */
[C---:B--2---:R-:W-:Y:S08]  /*9470*/  HMMA.16816.F32.BF16 R28, R196.reuse, R184, R28 ;  /* 0x000000b8c41c723c */ /* 0x044ff0000004181c */
[C---:B------:R-:W-:Y:S01]  /*9480*/  HMMA.16816.F32.BF16 R32, R196.reuse, R186, R32 ;  /* 0x000000bac420723c */ /* 0x040fe20000041820 */
[----:B------:R-:W2:Y:S07]  /*9490*/  LDSM.16.M88.4 R184, [R229+0x800] ;  /* 0x00080000e5b8783b */ /* 0x000eae0000000200 */
[C---:B-1----:R-:W-:Y:S08]  /*94a0*/  HMMA.16816.F32.BF16 R36, R196.reuse, R188, R36 ;  /* 0x000000bcc424723c */ /* 0x042ff00000041824 */
[C---:B------:R-:W-:Y:S08]  /*94b0*/  HMMA.16816.F32.BF16 R40, R196.reuse, R190, R40 ;  /* 0x000000bec428723c */ /* 0x040ff00000041828 */
[C---:B---3--:R-:W-:Y:S08]  /*94c0*/  HMMA.16816.F32.BF16 R44, R196.reuse, R192, R44 ;  /* 0x000000c0c42c723c */ /* 0x048ff0000004182c */
[----:B------:R-:W-:Y:S08]  /*94d0*/  HMMA.16816.F32.BF16 R48, R196, R194, R48 ;  /* 0x000000c2c430723c */ /* 0x000ff00000041830 */
[C---:B----4-:R-:W-:Y:S08]  /*94e0*/  HMMA.16816.F32.BF16 R4, R200.reuse, R204, R4 ;  /* 0x000000ccc804723c */ /* 0x050ff00000041804 */
[C---:B------:R-:W-:Y:S08]  /*94f0*/  HMMA.16816.F32.BF16 R8, R200.reuse, R206, R8 ;  /* 0x000000cec808723c */ /* 0x040ff00000041808 */
[C---:B--2---:R-:W-:Y:S08]  /*9500*/  HMMA.16816.F32.BF16 R12, R200.reuse, R184, R12 ;  /* 0x000000b8c80c723c */ /* 0x044ff0000004180c */
        /* <DEDUP_REMOVED lines=26> */
[----:B------:R-:W1:Y:S10]  /*96b0*/  MUFU.TANH R186, R16 ;  /* 0x0000001000ba7308 */ /* 0x000e740000002400 */
[----:B------:R-:W1:Y:S01]  /*96c0*/  MUFU.TANH R185, R17 ;  /* 0x0000001100b97308 */ /* 0x000e620000002400 */
[----:B-----5:R-:W5:Y:S01]  /*96d0*/  LDSM.16.M88.4 R8, [R229+0x1800] ;  /* 0x00180000e508783b */ /* 0x020f620000000200 */
[C---:B----4-:R-:W-:Y:S08]  /*96e0*/  HMMA.16816.F32.BF16 R20, R200.reuse, R4, R20 ;  /* 0x00000004c814723c */ /* 0x050ff00000041814 */
[----:B------:R-:W4:Y:S01]  /*96f0*/  MUFU.TANH R192, R18 ;  /* 0x0000001200c07308 */ /* 0x000f220000002400 */
[C---:B------:R-:W-:Y:S01]  /*9700*/  HMMA.16816.F32.BF16 R24, R200.reuse, R6, R24 ;  /* 0x00000006c818723c */ /* 0x040fe20000041818 */
[----:B------:R-:W1:Y:S08]  /*9710*/  LDSM.16.M88.4 R4, [R229+0x2000] ;  /* 0x00200000e504783b */ /* 0x000e700000000200 */
[----:B------:R-:W1:Y:S06]  /*9720*/  MUFU.TANH R193, R19 ;  /* 0x0000001300c17308 */ /* 0x000e6c0000002400 */
[----:B------:R-:W-:Y:S04]  /*9730*/  FMUL.FTZ R20, R20, c[0x0][0x320] ;  /* 0x0000c80014147a20 */ /* 0x000fe80000410000 */
[----:B------:R-:W1:Y:S01]  /*9740*/  MUFU.TANH R190, R12 ;  /* 0x0000000c00be7308 */ /* 0x000e620000002400 */
[----:B------:R-:W-:Y:S02]  /*9750*/  FMUL.FTZ R21, R21, c[0x0][0x320] ;  /* 0x0000c80015157a20 */ /* 0x000fe40000410000 */
[----:B------:R-:W-:Y:S02]  /*9760*/  FMUL.FTZ R22, R22, c[0x0][0x320] ;  /* 0x0000c80016167a20 */ /* 0x000fe40000410000 */
[----:B------:R-:W-:Y:S02]  /*9770*/  FMUL.FTZ R23, R23, c[0x0][0x320] ;  /* 0x0000c80017177a20 */ /* 0x000fe40000410000 */
[----:B------:R-:W-:Y:S02]  /*9780*/  FMUL.FTZ R24, R24, c[0x0][0x320] ;  /* 0x0000c80018187a20 */ /* 0x000fe40000410000 */
[----:B------:R-:W-:Y:S01]  /*9790*/  FMUL.FTZ R25, R25, c[0x0][0x320] ;  /* 0x0000c80019197a20 */ /* 0x000fe20000410000 */
[----:B------:R-:W2:Y:S01]  /*97a0*/  MUFU.TANH R184, R20 ;  /* 0x0000001400b87308 */ /* 0x000ea20000002400 */
[----:B------:R-:W-:Y:S02]  /*97b0*/  FMUL.FTZ R26, R26, c[0x0][0x320] ;  /* 0x0000c8001a1a7a20 */ /* 0x000fe40000410000 */
[----:B------:R-:W-:Y:S01]  /*97c0*/  FMUL.FTZ R27, R27, c[0x0][0x320] ;  /* 0x0000c8001b1b7a20 */ /* 0x000fe20000410000 */
[C---:B-----5:R-:W-:Y:S06]  /*97d0*/  HMMA.16816.F32.BF16 R28, R200.reuse, R8, R28 ;  /* 0x00000008c81c723c */ /* 0x060fec000004181c */
[----:B------:R-:W2:Y:S02]  /*97e0*/  MUFU.TANH R132, R21 ;  /* 0x0000001500847308 */ /* 0x000ea40000002400 */
[C---:B------:R-:W-:Y:S01]  /*97f0*/  HMMA.16816.F32.BF16 R32, R200.reuse, R10, R32 ;  /* 0x0000000ac820723c */ /* 0x040fe20000041820 */
[----:B------:R-:W5:Y:S01]  /*9800*/  LDSM.16.M88.4 R8, [R229+0x2800] ;  /* 0x00280000e508783b */ /* 0x000f620000000200 */
[----:B------:R-:W-:Y:S06]  /*9810*/  DEPBAR.LE SB0, 0x0 ;  /* 0x000080000000791a */ /* 0x000fec0000000000 */
[----:B------:R2:W2:Y:S01]  /*9820*/  MUFU.TANH R188, R22 ;  /* 0x0000001600bc7308 */ /* 0x0004a20000002400 */
[----:B------:R-:W-:Y:S01]  /*9830*/  BAR.SYNC.DEFER_BLOCKING 0x0 ;  /* 0x0000000000007b1d */ /* 0x000fe20000010000 */
[C---:B-1----:R-:W-:Y:S06]  /*9840*/  HMMA.16816.F32.BF16 R36, R200.reuse, R4, R36 ;  /* 0x00000004c824723c */ /* 0x042fec0000041824 */
[----:B------:R-:W-:Y:S02]  /*9850*/  FMUL.FTZ R28, R28, c[0x0][0x320] ;  /* 0x0000c8001c1c7a20 */ /* 0x000fe40000410000 */
[----:B------:R1:W1:Y:S01]  /*9860*/  MUFU.TANH R187, R23 ;  /* 0x0000001700bb7308 */ /* 0x0002620000002400 */
[C---:B------:R-:W-:Y:S03]  /*9870*/  HMMA.16816.F32.BF16 R40, R200.reuse, R6, R40 ;  /* 0x00000006c828723c */ /* 0x040fe60000041828 */
[----:B------:R-:W-:Y:S02]  /*9880*/  FMUL.FTZ R29, R29, c[0x0][0x320] ;  /* 0x0000c8001d1d7a20 */ /* 0x000fe40000410000 */
[----:B------:R-:W-:Y:S02]  /*9890*/  FMUL.FTZ R30, R30, c[0x0][0x320] ;  /* 0x0000c8001e1e7a20 */ /* 0x000fe40000410000 */
[----:B------:R-:W-:Y:S02]  /*98a0*/  FMUL.FTZ R31, R31, c[0x0][0x320] ;  /* 0x0000c8001f1f7a20 */ /* 0x000fe40000410000 */
[----:B------:R3:W3:Y:S03]  /*98b0*/  MUFU.TANH R189, R13 ;  /* 0x0000000d00bd7308 */ /* 0x0006e60000002400 */
[----:B------:R-:W-:Y:S02]  /*98c0*/  FMUL.FTZ R32, R32, c[0x0][0x320] ;  /* 0x0000c80020207a20 */ /* 0x000fe40000410000 */
[----:B------:R-:W-:Y:S02]  /*98d0*/  FMUL.FTZ R33, R33, c[0x0][0x320] ;  /* 0x0000c80021217a20 */ /* 0x000fe40000410000 */
[----:B------:R-:W-:Y:S02]  /*98e0*/  FMUL.FTZ R34, R34, c[0x0][0x320] ;  /* 0x0000c80022227a20 */ /* 0x000fe40000410000 */
[----:B------:R-:W-:Y:S01]  /*98f0*/  FMUL.FTZ R35, R35, c[0x0][0x320] ;  /* 0x0000c80023237a20 */ /* 0x000fe20000410000 */
[----:B------:R3:W3:Y:S01]  /*9900*/  MUFU.TANH R198, R14 ;  /* 0x0000000e00c67308 */ /* 0x0006e20000002400 */
[----:B--2---:R-:W-:Y:S01]  /*9910*/  FMUL.FTZ R22, R37, c[0x0][0x320] ;  /* 0x0000c80025167a20 */ /* 0x004fe20000410000 */
[C---:B-----5:R-:W-:Y:S03]  /*9920*/  HMMA.16816.F32.BF16 R44, R200.reuse, R8, R44 ;  /* 0x00000008c82c723c */ /* 0x060fe6000004182c */
[----:B-1----:R-:W-:Y:S02]  /*9930*/  FMUL.FTZ R23, R36, c[0x0][0x320] ;  /* 0x0000c80024177a20 */ /* 0x002fe40000410000 */
[----:B------:R-:W-:Y:S03]  /*9940*/  FMUL.FTZ R38, R38, c[0x0][0x320] ;  /* 0x0000c80026267a20 */ /* 0x000fe60000410000 */
[----:B------:R1:W2:Y:S01]  /*9950*/  MUFU.TANH R199, R15 ;  /* 0x0000000f00c77308 */ /* 0x0002a20000002400 */
[----:B------:R-:W-:Y:S03]  /*9960*/  HMMA.16816.F32.BF16 R48, R200, R10, R48 ;  /* 0x0000000ac830723c */ /* 0x000fe60000041830 */
[----:B------:R-:W-:Y:S02]  /*9970*/  FMUL.FTZ R39, R39, c[0x0][0x320] ;  /* 0x0000c80027277a20 */ /* 0x000fe40000410000 */
[----:B------:R-:W-:Y:S02]  /*9980*/  FMUL.FTZ R21, R40, c[0x0][0x320] ;  /* 0x0000c80028157a20 */ /* 0x000fe40000410000 */
[----:B------:R-:W-:Y:S02]  /*9990*/  FMUL.FTZ R20, R41, c[0x0][0x320] ;  /* 0x0000c80029147a20 */ /* 0x000fe40000410000 */
[----:B------:R-:W1:Y:S03]  /*99a0*/  MUFU.TANH R24, R24 ;  /* 0x0000001800187308 */ /* 0x000e660000002400 */
[----:B------:R-:W-:Y:S02]  /*99b0*/  FMUL.FTZ R42, R42, c[0x0][0x320] ;  /* 0x0000c8002a2a7a20 */ /* 0x000fe40000410000 */
[----:B------:R-:W-:Y:S02]  /*99c0*/  FMUL.FTZ R43, R43, c[0x0][0x320] ;  /* 0x0000c8002b2b7a20 */ /* 0x000fe40000410000 */
[----:B------:R-:W-:Y:S02]  /*99d0*/  FMUL.FTZ R19, R44, c[0x0][0x320] ;  /* 0x0000c8002c137a20 */ /* 0x000fe40000410000 */
[----:B------:R-:W-:Y:S01]  /*99e0*/  FMUL.FTZ R18, R45, c[0x0][0x320] ;  /* 0x0000c8002d127a20 */ /* 0x000fe20000410000 */
        /* <DEDUP_REMOVED lines=34> */
[C---:B--234-:R-:W-:Y:S01]  /*9c10*/  IADD3 R217, R245.reuse, 0xc0, RZ ;  /* 0x000000c0f5d97810 */ /* 0x05cfe20007ffe0ff */
[----:B------:R-:W2:Y:S01]  /*9c20*/  LDL R2, [R1+0x18] ;  /* 0x0000180001027983 */ /* 0x000ea20000100800 */
[----:B------:R-:W-:Y:S01]  /*9c30*/  IADD3 R7, R245, 0x80, RZ ;  /* 0x00000080f5077810 */ /* 0x000fe20007ffe0ff */
[----:B------:R-:W-:Y:S01]  /*9c40*/  IMAD.MOV.U32 R3, RZ, RZ, c[0x0][0x2b8] ;  /* 0x0000ae00ff037624 */ /* 0x000fe200078e00ff */
[----:B------:R-:W-:Y:S01]  /*9c50*/  SHF.R.S32.HI R217, RZ, 0x1f, R217 ;  /* 0x0000001fffd97819 */ /* 0x000fe200000114d9 */
[----:B------:R-:W3:Y:S01]  /*9c60*/  LDL R0, [R1+0x10] ;  /* 0x0000100001007983 */ /* 0x000ee20000100800 */
[----:B------:R-:W-:Y:S01]  /*9c70*/  SHF.R.S32.HI R7, RZ, 0x1f, R7 ;  /* 0x0000001fff077819 */ /* 0x000fe20000011407 */
[----:B------:R-:W-:Y:S01]  /*9c80*/  IMAD.MOV.U32 R246, RZ, RZ, RZ ;  /* 0x000000fffff67224 */ /* 0x000fe200078e00ff */
[----:B------:R-:W-:Y:S01]  /*9c90*/  ISETP.NE.AND P1, PT, R3, 0x1, PT ;  /* 0x000000010300780c */ /* 0x000fe20003f25270 */
[----:B------:R-:W4:Y:S01]  /*9ca0*/  LDL.64 R222, [R1+0x28] ;  /* 0x0000280001de7983 */ /* 0x000f220000100a00 */
[C---:B------:R-:W-:Y:S01]  /*9cb0*/  IADD3 R8, R245.reuse, 0x40, RZ ;  /* 0x00000040f5087810 */ /* 0x040fe20007ffe0ff */
[----:B------:R-:W-:Y:S03]  /*9cc0*/  IMAD.SHL.U32 R36, R245, 0x2, RZ ;  /* 0x00000002f5247824 */ /* 0x000fe600078e00ff */
[----:B------:R-:W-:Y:S01]  /*9cd0*/  SHF.R.S32.HI R8, RZ, 0x1f, R8 ;  /* 0x0000001fff087819 */ /* 0x000fe20000011408 */
[----:B------:R-:W5:Y:S04]  /*9ce0*/  LDL R216, [R1+0x38] ;  /* 0x0000380001d87983 */ /* 0x000f680000100800 */
[----:B------:R-:W4:Y:S06]  /*9cf0*/  LDL.64 R220, [R1+0x20] ;  /* 0x0000200001dc7983 */ /* 0x000f2c0000100a00 */
        /* <DEDUP_REMOVED lines=9> */
[----:B------:R-:W-:Y:S02]  /*9d90*/  @!P6 LEA R4, P0, R3, c[0x0][0x2a0], 0x2 ;  /* 0x0000a8000304ea11 */ /* 0x000fe400078010ff */
[----:B------:R-:W-:Y:S01]  /*9da0*/  IADD3 R216, R245, 0xc0, RZ ;  /* 0x000000c0f5d87810 */ /* 0x000fe20007ffe0ff */
[----:B------:R-:W-:Y:S01]  /*9db0*/  IMAD R252, R0, c[0x0][0x2b8], R2 ;  /* 0x0000ae0000fc7a24 */ /* 0x000fe200078e0202 */
[----:B------:R-:W-:Y:S02]  /*9dc0*/  @!P6 LEA.HI.X R5, R3, c[0x0][0x2a4], R5, 0x2, P0 ;  /* 0x0000a9000305ea11 */ /* 0x000fe400000f1405 */
[----:B------:R-:W-:Y:S01]  /*9dd0*/  SHF.L.U64.HI R10, R216, 0x1, R217 ;  /* 0x00000001d80a7819 */ /* 0x000fe200000102d9 */
[----:B------:R-:W-:Y:S01]  /*9de0*/  IMAD.WIDE.U32 R2, R252, c[0x0][0x1e0], RZ ;  /* 0x00007800fc027a25 */ /* 0x000fe200078e00ff */
[----:B------:R-:W-:Y:S01]  /*9df0*/  SHF.R.S32.HI R0, RZ, 0x1f, R252 ;  /* 0x0000001fff007819 */ /* 0x000fe200000114fc */
[----:B------:R-:W2:Y:S01]  /*9e00*/  @!P6 LDG.E R246, [R4.64] ;  /* 0x0000000604f6e981 */ /* 0x000ea2000c1e1900 */
[C---:B------:R-:W-:Y:S01]  /*9e10*/  IADD3 R217, R245.reuse, 0x80, RZ ;  /* 0x00000080f5d97810 */ /* 0x040fe20007ffe0ff */
[----:B------:R-:W-:Y:S01]  /*9e20*/  IMAD.SHL.U32 R41, R216, 0x2, RZ ;  /* 0x00000002d8297824 */ /* 0x000fe200078e00ff */
[----:B------:R-:W-:Y:S01]  /*9e30*/  IADD3 R216, R245, 0x40, RZ ;  /* 0x00000040f5d87810 */ /* 0x000fe20007ffe0ff */
[----:B------:R-:W-:Y:S01]  /*9e40*/  IMAD R0, R0, c[0x0][0x1e0], RZ ;  /* 0x0000780000007a24 */ /* 0x000fe200078e02ff */
[C---:B------:R-:W-:Y:S01]  /*9e50*/  SHF.L.U64.HI R9, R217.reuse, 0x1, R7 ;  /* 0x00000001d9097819 */ /* 0x040fe20000010207 */
[----:B------:R-:W-:Y:S01]  /*9e60*/  IMAD.SHL.U32 R40, R217, 0x2, RZ ;  /* 0x00000002d9287824 */ /* 0x000fe200078e00ff */
[----:B------:R-:W-:Y:S01]  /*9e70*/  SHF.R.S32.HI R7, RZ, 0x1f, R245 ;  /* 0x0000001fff077819 */ /* 0x000fe200000114f5 */
[----:B------:R-:W-:Y:S01]  /*9e80*/  IMAD R0, R252, c[0x0][0x1e4], R0 ;  /* 0x00007900fc007a24 */ /* 0x000fe200078e0200 */
[C---:B------:R-:W-:Y:S01]  /*9e90*/  SHF.L.U64.HI R8, R216.reuse, 0x1, R8 ;  /* 0x00000001d8087819 */ /* 0x040fe20000010208 */
[----:B------:R-:W-:Y:S01]  /*9ea0*/  IMAD.SHL.U32 R37, R216, 0x2, RZ ;  /* 0x00000002d8257824 */ /* 0x000fe200078e00ff */
[----:B------:R-:W-:Y:S01]  /*9eb0*/  SHF.L.U64.HI R7, R245, 0x1, R7 ;  /* 0x00000001f5077819 */ /* 0x000fe20000010207 */
        /* <DEDUP_REMOVED lines=11> */
.L_x_1540:
        /* <DEDUP_REMOVED lines=22> */
[----:B-1----:R-:W-:Y:S03]  /*a0d0*/  IMAD.X R15, R4, 0x1, R10, P0 ;  /* 0x00000001040f7824 */ /* 0x002fe600000e060a */
[----:B------:R1:W3:Y:S04]  /*a0e0*/  SHFL.IDX PT, R4, R5, 0x2, 0x181f ;  /* 0x00581f0005047f89 */ /* 0x0002e800000e0000 */
[----:B------:R4:W-:Y:S01]  /*a0f0*/  LDGSTS.E.BYPASS.LTC128B.128 [R243+0x15100], [R14.64], !P1 ;  /* 0x151000000ef37fae */ /* 0x0009e2000c901d46 */
[----:B-----5:R-:W-:Y:S05]  /*a100*/  IADD3 R12, P0, R0, R36, RZ ;  /* 0x00000024000c7210 */ /* 0x020fea0007f1e0ff */
[----:B--2---:R-:W-:Y:S05]  /*a110*/  IMAD.X R13, R2, 0x1, R7, P0 ;  /* 0x00000001020d7824 */ /* 0x004fea00000e0607 */
[----:B------:R2:W-:Y:S02]  /*a120*/  LDGSTS.E.BYPASS.LTC128B.128 [R243+0xd100], [R12.64], !P4 ;  /* 0x0d1000000cf37fae */ /* 0x0005e4000e101d46 */
[----:B--2---:R-:W-:Y:S05]  /*a130*/  IADD3 R12, P0, R0, R37, RZ ;  /* 0x00000025000c7210 */ /* 0x004fea0007f1e0ff */
[----:B------:R-:W-:Y:S01]  /*a140*/  IMAD.X R13, R2, 0x1, R8, P0 ;  /* 0x00000001020d7824 */ /* 0x000fe200000e0608 */
[----:B----4-:R-:W-:Y:S04]  /*a150*/  IADD3 R14, P0, R0, R40, RZ ;  /* 0x00000028000e7210 */ /* 0x010fe80007f1e0ff */
[----:B------:R2:W-:Y:S01]  /*a160*/  LDGSTS.E.BYPASS.LTC128B.128 [R243+0x10100], [R12.64], !P3 ;  /* 0x101000000cf37fae */ /* 0x0005e2000d901d46 */
[----:B------:R-:W-:Y:S05]  /*a170*/  IMAD.X R15, R2, 0x1, R9, P0 ;  /* 0x00000001020f7824 */ /* 0x000fea00000e0609 */
[----:B------:R4:W-:Y:S01]  /*a180*/  LDGSTS.E.BYPASS.LTC128B.128 [R243+0x13100], [R14.64], !P2 ;  /* 0x131000000ef37fae */ /* 0x0009e2000d101d46 */
[----:B--2---:R-:W-:Y:S03]  /*a190*/  IADD3 R12, P0, R0, R41, RZ ;  /* 0x00000029000c7210 */ /* 0x004fe60007f1e0ff */
[----:B------:R1:W2:Y:S02]  /*a1a0*/  SHFL.IDX PT, R0, R6, 0x2, 0x181f ;  /* 0x00581f0006007f89 */ /* 0x0002a400000e0000 */
[----:B------:R-:W-:Y:S01]  /*a1b0*/  IMAD.X R13, R2, 0x1, R10, P0 ;  /* 0x00000001020d7824 */ /* 0x000fe200000e060a */
[----:B----4-:R-:W-:Y:S02]  /*a1c0*/  SEL R15, RZ, 0x10, P2 ;  /* 0x00000010ff0f7807 */ /* 0x010fe40001000000 */
[----:B------:R-:W-:Y:S02]  /*a1d0*/  SEL R14, RZ, 0x10, P1 ;  /* 0x00000010ff0e7807 */ /* 0x000fe40000800000 */
[----:B------:R4:W-:Y:S02]  /*a1e0*/  LDGSTS.E.BYPASS.LTC128B.128 [R243+0x16100], [R12.64], !P1 ;  /* 0x161000000cf37fae */ /* 0x0009e4000c901d46 */
[----:B----4-:R-:W-:Y:S02]  /*a1f0*/  SEL R12, RZ, 0x10, P3 ;  /* 0x00000010ff0c7807 */ /* 0x010fe40001800000 */
.L_x_1541:
[C---:B-123--:R-:W-:Y:S02]  /*a200*/  ISETP.NE.U32.AND P2, PT, R11.reuse, RZ, PT ;  /* 0x000000ff0b00720c */ /* 0x04efe40003f45070 */
        /* <DEDUP_REMOVED lines=27> */
.L_x_1482:
[----:B--234-:R-:W-:Y:S05]  /*a3c0*/  BSYNC B0 ;  /* 0x0000000000007941 */ /* 0x01cfea0003800000 */
.L_x_1481:
[----:B------:R-:W2:Y:S01]  /*a3d0*/  LDL R4, [R1+0x40] ;  /* 0x0000400001047983 */ /* 0x000ea20000100800 */
[----:B------:R-:W-:Y:S02]  /*a3e0*/  IMAD.MOV.U32 R5, RZ, RZ, c[0x0][0x2c4] ;  /* 0x0000b100ff057624 */ /* 0x000fe400078e00ff */
[----:B------:R-:W-:Y:S01]  /*a3f0*/  IMAD R0, R247, -0x60, RZ ;  /* 0xffffffa0f7007824 */ /* 0x000fe200078e02ff */
[----:B------:R-:W2:Y:S02]  /*a400*/  LDL R3, [R1+0x4c] ;  /* 0x00004c0001037983 */ /* 0x000ea40000100800 */
[----:B------:R-:W-:Y:S02]  /*a410*/  ISETP.NE.AND P0, PT, R5, 0x1, PT ;  /* 0x000000010500780c */ /* 0x000fe40003f05270 */
[----:B------:R-:W3:Y:S04]  /*a420*/  LDL R2, [R1+0x50] ;  /* 0x0000500001027983 */ /* 0x000ee80000100800 */
[----:B------:R-:W0:Y:S01]  /*a430*/  LDGDEPBAR ;  /* 0x00000000000079af */ /* 0x000e220000000000 */
[----:B--2---:R-:W-:Y:S01]  /*a440*/  IADD3 R4, R3, R4, RZ ;  /* 0x0000000403047210 */ /* 0x004fe20007ffe0ff */
[----:B------:R-:W-:Y:S01]  /*a450*/  IMAD.MOV.U32 R3, RZ, RZ, c[0x0][0x2ac] ;  /* 0x0000ab00ff037624 */ /* 0x000fe200078e00ff */
[----:B---3--:R-:W-:Y:S04]  /*a460*/  IADD3 R0, -R2, 0x1, R0 ;  /* 0x0000000102007810 */ /* 0x008fe80007ffe100 */
[----:B------:R-:W-:Y:S04]  /*a470*/  @P0 IMAD.HI.U32 R2, R4, c[0x0][0x2c8], RZ ;  /* 0x0000b20004020a27 */ /* 0x000fe800078e00ff */
[----:B------:R-:W-:Y:S01]  /*a480*/  IMAD R0, R3, c[0x0][0x1d0], R0 ;  /* 0x0000740003007a24 */ /* 0x000fe200078e0200 */
[----:B------:R-:W-:Y:S04]  /*a490*/  @P0 SHF.R.U32.HI R4, RZ, c[0x0][0x2cc], R2 ;  /* 0x0000b300ff040a19 */ /* 0x000fe80000011602 */
[----:B------:R-:W-:Y:S01]  /*a4a0*/  IADD3 R5, R0, -c[0x0][0x168], RZ ;  /* 0x80005a0000057a10 */ /* 0x000fe20007ffe0ff */
[----:B------:R-:W-:-:S05]  /*a4b0*/  BRA.DIV ~URZ, `(.L_x_1485) ;  /* 0x0000cf227f007947 */ /* 0x000fca000b800000 */
[----:B------:R2:W3:Y:S02]  /*a4c0*/  SHFL.IDX PT, R0, R4, RZ, 0x1c1f ;  /* 0x001c1fff04007589 */ /* 0x0004e400000e0000 */
.L_x_1542:
[----:B---3--:R-:W-:Y:S05]  /*a4d0*/  IMAD.IADD R0, R5, 0x1, R0 ;  /* 0x0000000105007824 */ /* 0x008fea00078e0200 */
[C---:B------:R-:W-:Y:S02]  /*a4e0*/  ISETP.GT.AND P0, PT, R0.reuse, RZ, PT ;  /* 0x000000ff0000720c */ /* 0x040fe40003f04270 */
[C---:B------:R-:W-:Y:S02]  /*a4f0*/  ISETP.GT.AND P1, PT, R0.reuse, 0x1, PT ;  /* 0x000000010000780c */ /* 0x040fe40003f24270 */
[----:B------:R-:W-:Y:S02]  /*a500*/  ISETP.GT.AND P4, PT, R0, 0x9, PT ;  /* 0x000000090000780c */ /* 0x000fe40003f84270 */
[----:B------:R-:W-:Y:S02]  /*a510*/  FSEL R6, R196, -INF , P0 ;  /* 0xff800000c4067808 */ /* 0x000fe40000000000 */
[C---:B------:R-:W-:Y:S02]  /*a520*/  ISETP.GT.AND P0, PT, R0.reuse, 0x10, PT ;  /* 0x000000100000780c */ /* 0x040fe40003f04270 */
[C---:B------:R-:W-:Y:S02]  /*a530*/  ISETP.GT.AND P2, PT, R0.reuse, 0x8, PT ;  /* 0x000000080000780c */ /* 0x040fe40003f44270 */
[----:B------:R-:W-:Y:S02]  /*a540*/  FSEL R10, R195, -INF , P1 ;  /* 0xff800000c30a7808 */ /* 0x000fe40000800000 */
[C---:B------:R-:W-:Y:S02]  /*a550*/  ISETP.GT.AND P1, PT, R0.reuse, 0x11, PT ;  /* 0x000000110000780c */ /* 0x040fe40003f24270 */
[C---:B------:R-:W-:Y:S02]  /*a560*/  ISETP.GT.AND P3, PT, R0.reuse, 0x18, PT ;  /* 0x000000180000780c */ /* 0x040fe40003f64270 */
[----:B------:R-:W-:Y:S02]  /*a570*/  FSEL R12, R191, -INF , P4 ;  /* 0xff800000bf0c7808 */ /* 0x000fe40002000000 */
[----:B------:R-:W-:Y:S02]  /*a580*/  ISETP.GT.AND P4, PT, R0, 0x19, PT ;  /* 0x000000190000780c */ /* 0x000fe40003f84270 */
[----:B------:R-:W-:Y:S02]  /*a590*/  FSEL R197, R190, -INF , P0 ;  /* 0xff800000bec57808 */ /* 0x000fe40000000000 */
        /* <DEDUP_REMOVED lines=12> */
[----:B-1----:R-:W-:Y:S02]  /*a660*/  FSEL R203, R24, -INF , P3 ;  /* 0xff80000018cb7808 */ /* 0x002fe40001800000 */
[C---:B------:R-:W-:Y:S02]  /*a670*/  ISETP.GT.AND P3, PT, R0.reuse, 0x38, PT ;  /* 0x000000380000780c */ /* 0x040fe40003f64270 */
[----:B------:R-:W-:Y:S02]  /*a680*/  FSEL R202, R25, -INF , P4 ;  /* 0xff80000019ca7808 */ /* 0x000fe40002000000 */
[----:B------:R-:W-:Y:S02]  /*a690*/  ISETP.GT.AND P4, PT, R0, 0x39, PT ;  /* 0x000000390000780c */ /* 0x000fe40003f84270 */
[----:B------:R-:W-:Y:S02]  /*a6a0*/  FSEL R221, R28, -INF , P1 ;  /* 0xff8000001cdd7808 */ /* 0x000fe40000800000 */
[C---:B------:R-:W-:Y:S02]  /*a6b0*/  ISETP.GT.AND P2, PT, R0.reuse, 0x40, PT ;  /* 0x000000400000780c */ /* 0x040fe40003f44270 */
[----:B------:R-:W-:Y:S02]  /*a6c0*/  FSEL R220, R29, -INF , P0 ;  /* 0xff8000001ddc7808 */ /* 0x000fe40000000000 */
[C---:B------:R-:W-:Y:S02]  /*a6d0*/  ISETP.GT.AND P1, PT, R0.reuse, 0x41, PT ;  /* 0x000000410000780c */ /* 0x040fe40003f24270 */
[----:B------:R-:W-:Y:S02]  /*a6e0*/  ISETP.GT.AND P0, PT, R0, 0x48, PT ;  /* 0x000000480000780c */ /* 0x000fe40003f04270 */
[----:B------:R-:W-:Y:S02]  /*a6f0*/  FSEL R219, R32, -INF , P3 ;  /* 0xff80000020db7808 */ /* 0x000fe40001800000 */
[----:B------:R-:W-:Y:S02]  /*a700*/  FSEL R218, R33, -INF , P4 ;  /* 0xff80000021da7808 */ /* 0x000fe40002000000 */
        /* <DEDUP_REMOVED lines=14> */
[----:B------:R-:W-:Y:S01]  /*a7f0*/  FMNMX.FTZ R2, R6, R133, !PT ;  /* 0x0000008506027209 */ /* 0x000fe20007810000 */
[----:B------:R-:W1:Y:S03]  /*a800*/  SHFL.IDX PT, R0, R4, 0x1, 0x1c1f ;  /* 0x003c1f0004007f89 */ /* 0x000e6600000e0000 */
[----:B------:R-:W-:Y:S04]  /*a810*/  FMNMX.FTZ R2, R10, R2, !PT ;  /* 0x000000020a027209 */ /* 0x000fe80007810000 */
[----:B------:R-:W-:Y:S04]  /*a820*/  FMNMX.FTZ R2, R9, R2, !PT ;  /* 0x0000000209027209 */ /* 0x000fe80007810000 */
[----:B------:R-:W-:Y:S04]  /*a830*/  FMNMX.FTZ R2, R12, R2, !PT ;  /* 0x000000020c027209 */ /* 0x000fe80007810000 */
[----:B------:R-:W-:Y:S04]  /*a840*/  FMNMX.FTZ R2, R197, R2, !PT ;  /* 0x00000002c5027209 */ /* 0x000fe80007810000 */
[----:B------:R-:W-:Y:S04]  /*a850*/  FMNMX.FTZ R2, R196, R2, !PT ;  /* 0x00000002c4027209 */ /* 0x000fe80007810000 */
[----:B------:R-:W-:Y:S01]  /*a860*/  FMNMX.FTZ R2, R195, R2, !PT ;  /* 0x00000002c3027209 */ /* 0x000fe20007810000 */
[----:B-1----:R-:W-:Y:S03]  /*a870*/  IMAD.IADD R0, R5, 0x1, R0 ;  /* 0x0000000105007824 */ /* 0x002fe600078e0200 */
[----:B------:R-:W-:Y:S02]  /*a880*/  FMNMX.FTZ R2, R194, R2, !PT ;  /* 0x00000002c2027209 */ /* 0x000fe40007810000 */
[C---:B------:R-:W-:Y:S02]  /*a890*/  ISETP.GT.AND P0, PT, R0.reuse, RZ, PT ;  /* 0x000000ff0000720c */ /* 0x040fe40003f04270 */
[C---:B------:R-:W-:Y:S02]  /*a8a0*/  ISETP.GT.AND P1, PT, R0.reuse, 0x1, PT ;  /* 0x000000010000780c */ /* 0x040fe40003f24270 */
[----:B------:R-:W-:Y:S02]  /*a8b0*/  FSEL R5, R207, -INF , P0 ;  /* 0xff800000cf057808 */ /* 0x000fe40000000000 */
[----:B------:R-:W-:Y:S02]  /*a8c0*/  ISETP.GT.AND P0, PT, R0, 0x8, PT ;  /* 0x000000080000780c */ /* 0x000fe40003f04270 */
[----:B------:R-:W-:Y:S02]  /*a8d0*/  FSEL R8, R206, -INF , P1 ;  /* 0xff800000ce087808 */ /* 0x000fe40000800000 */
[----:B------:R-:W-:Y:S02]  /*a8e0*/  FMNMX.FTZ R3, R5, R134, !PT ;  /* 0x0000008605037209 */ /* 0x000fe40007810000 */
[----:B------:R-:W-:Y:S02]  /*a8f0*/  ISETP.GT.AND P1, PT, R0, 0x9, PT ;  /* 0x000000090000780c */ /* 0x000fe40003f24270 */
[----:B------:R-:W-:Y:S02]  /*a900*/  FSEL R7, R204, -INF , P0 ;  /* 0xff800000cc077808 */ /* 0x000fe40000000000 */
[----:B------:R-:W-:Y:S02]  /*a910*/  FMNMX.FTZ R3, R8, R3, !PT ;  /* 0x0000000308037209 */ /* 0x000fe40007810000 */
[C---:B------:R-:W-:Y:S02]  /*a920*/  ISETP.GT.AND P0, PT, R0.reuse, 0x10, PT ;  /* 0x000000100000780c */ /* 0x040fe40003f04270 */
[----:B------:R-:W-:Y:S02]  /*a930*/  FSEL R11, R205, -INF , P1 ;  /* 0xff800000cd0b7808 */ /* 0x000fe40000800000 */
[----:B--2---:R-:W-:Y:S02]  /*a940*/  FMNMX.FTZ R4, R7, R3, !PT ;  /* 0x0000000307047209 */ /* 0x004fe40007810000 */
[----:B------:R-:W-:Y:S02]  /*a950*/  ISETP.GT.AND P1, PT, R0, 0x11, PT ;  /* 0x000000110000780c */ /* 0x000fe40003f24270 */
[----:B------:R-:W-:Y:S02]  /*a960*/  FSEL R190, R198, -INF , P0 ;  /* 0xff800000c6be7808 */ /* 0x000fe40000000000 */
[----:B------:R-:W-:Y:S02]  /*a970*/  FMNMX.FTZ R4, R11, R4, !PT ;  /* 0x000000040b047209 */ /* 0x000fe40007810000 */
        /* <DEDUP_REMOVED lines=70> */
[----:B------:R-:W-:Y:S02]  /*ade0*/  FSEL R226, R51, -INF , P0 ;  /* 0xff80000033e27808 */ /* 0x000fe40000000000 */
[----:B------:R-:W-:Y:S01]  /*adf0*/  FMNMX.FTZ R4, R227, R4, !PT ;  /* 0x00000004e3047209 */ /* 0x000fe20007810000 */
[----:B------:R-:W1:Y:S03]  /*ae00*/  SHFL.BFLY PT, R132, R0, 0x2, 0x1f ;  /* 0x0c401f0000847f89 */ /* 0x000e6600000e0000 */
[----:B------:R-:W-:Y:S05]  /*ae10*/  FMNMX.FTZ R4, R226, R4, !PT ;  /* 0x00000004e2047209 */ /* 0x000fea0007810000 */
[----:B------:R-:W2:Y:S01]  /*ae20*/  SHFL.BFLY PT, R2, R4, 0x2, 0x1f ;  /* 0x0c401f0004027f89 */ /* 0x000ea200000e0000 */
[----:B-1----:R-:W-:Y:S07]  /*ae30*/  FMNMX.FTZ R132, R132, R0, !PT ;  /* 0x0000000084847209 */ /* 0x002fee0007810000 */
[----:B------:R-:W1:Y:S01]  /*ae40*/  SHFL.BFLY PT, R3, R132, 0x1, 0x1f ;  /* 0x0c201f0084037f89 */ /* 0x000e6200000e0000 */
[----:B--2---:R-:W-:Y:S07]  /*ae50*/  FMNMX.FTZ R4, R4, R2, !PT ;  /* 0x0000000204047209 */ /* 0x004fee0007810000 */
[----:B------:R2:W3:Y:S01]  /*ae60*/  SHFL.BFLY PT, R0, R4, 0x1, 0x1f ;  /* 0x0c201f0004007f89 */ /* 0x0004e200000e0000 */
[----:B-1----:R-:W-:Y:S07]  /*ae70*/  FMNMX.FTZ R132, R132, R3, !PT ;  /* 0x0000000384847209 */ /* 0x002fee0007810000 */
.L_x_1543:
[----:B------:R-:W4:Y:S01]  /*ae80*/  LDL.LU R16, [R1+0x8] ;  /* 0x0000080001107983 */ /* 0x000f220000300800 */
[C---:B------:R-:W-:Y:S01]  /*ae90*/  FSETP.NEU.FTZ.AND P0, PT, R132.reuse, -INF , PT ;  /* 0xff8000008400780b */ /* 0x040fe20003f1d000 */
[----:B------:R-:W-:Y:S01]  /*aea0*/  FMUL.FTZ R188, R132, c[0x0][0x2d0] ;  /* 0x0000b40084bc7a20 */ /* 0x000fe20000410000 */
[----:B---3--:R-:W-:Y:S01]  /*aeb0*/  FMNMX.FTZ R3, R0, R4, !PT ;  /* 0x0000000400037209 */ /* 0x008fe20007810000 */
[----:B------:R-:W-:Y:S01]  /*aec0*/  WARPSYNC 0xffffffff ;  /* 0xffffffff00007948 */ /* 0x000fe20003800000 */
[----:B------:R-:W-:Y:S01]  /*aed0*/  FSEL R2, R132, RZ, P0 ;  /* 0x000000ff84027208 */ /* 0x000fe20000000000 */
[----:B------:R-:W-:Y:S01]  /*aee0*/  LDSM.16.MT88.4 R20, [R232] ;  /* 0x00000000e814783b */ /* 0x000fe20000004200 */
[----:B------:R-:W-:Y:S01]  /*aef0*/  FSEL R188, R188, RZ, P0 ;  /* 0x000000ffbcbc7208 */ /* 0x000fe20000000000 */
[C---:B------:R-:W-:Y:S01]  /*af00*/  FMUL.FTZ R189, R3.reuse, c[0x0][0x2d0] ;  /* 0x0000b40003bd7a20 */ /* 0x040fe20000410000 */
[----:B------:R-:W-:Y:S01]  /*af10*/  FSETP.NEU.FTZ.AND P0, PT, R3, -INF , PT ;  /* 0xff8000000300780b */ /* 0x000fe20003f1d000 */
[----:B------:R-:W-:Y:S02]  /*af20*/  FADD.FTZ R0, -R2, R133 ;  /* 0x0000008502007221 */ /* 0x000fe40000010100 */
[--C-:B------:R-:W-:Y:S01]  /*af30*/  FFMA.FTZ R12, R12, c[0x0][0x2d0], -R188.reuse ;  /* 0x0000b4000c0c7a23 */ /* 0x100fe200000108bc */
[----:B------:R-:W-:Y:S01]  /*af40*/  FSEL R189, R189, RZ, P0 ;  /* 0x000000ffbdbd7208 */ /* 0x000fe20000000000 */
[----:B------:R-:W-:Y:S01]  /*af50*/  FMUL.FTZ R0, R0, c[0x0][0x2d0] ;  /* 0x0000b40000007a20 */ /* 0x000fe20000410000 */
[----:B------:R-:W-:Y:S01]  /*af60*/  LDSM.16.MT88.4 R28, [R234] ;  /* 0x00000000ea1c783b */ /* 0x000fe20000004200 */
[----:B------:R1:W-:Y:S01]  /*af70*/  MUFU.EX2 R251, R12 ;  /* 0x0000000c00fb7308 */ /* 0x0003e20000000800 */
[--C-:B------:R-:W-:Y:S02]  /*af80*/  FFMA.FTZ R6, R6, c[0x0][0x2d0], -R188.reuse ;  /* 0x0000b40006067a23 */ /* 0x100fe400000108bc */
[--C-:B------:R-:W-:Y:S02]  /*af90*/  FFMA.FTZ R10, R10, c[0x0][0x2d0], -R188.reuse ;  /* 0x0000b4000a0a7a23 */ /* 0x100fe400000108bc */
[----:B------:R-:W-:Y:S02]  /*afa0*/  FFMA.FTZ R9, R9, c[0x0][0x2d0], -R188 ;  /* 0x0000b40009097a23 */ /* 0x000fe400000108bc */
[--C-:B------:R-:W-:Y:S01]  /*afb0*/  FFMA.FTZ R5, R5, c[0x0][0x2d0], -R189.reuse ;  /* 0x0000b40005057a23 */ /* 0x100fe200000108bd */
[----:B------:R-:W-:Y:S01]  /*afc0*/  LDSM.16.MT88.4 R36, [R233] ;  /* 0x00000000e924783b */ /* 0x000fe20000004200 */
[--C-:B------:R-:W-:Y:S01]  /*afd0*/  FFMA.FTZ R8, R8, c[0x0][0x2d0], -R189.reuse ;  /* 0x0000b40008087a23 */ /* 0x100fe200000108bd */
[----:B------:R3:W5:Y:S01]  /*afe0*/  MUFU.EX2 R2, R0 ;  /* 0x0000000000027308 */ /* 0x0007620000000800 */
[--C-:B------:R-:W-:Y:S02]  /*aff0*/  FFMA.FTZ R7, R7, c[0x0][0x2d0], -R189.reuse ;  /* 0x0000b40007077a23 */ /* 0x100fe400000108bd */
[----:B------:R-:W-:Y:S03]  /*b000*/  FFMA.FTZ R11, R11, c[0x0][0x2d0], -R189 ;  /* 0x0000b4000b0b7a23 */ /* 0x000fe600000108bd */
[----:B------:R-:W-:Y:S04]  /*b010*/  LDSM.16.MT88.4 R44, [R231+0x3000] ;  /* 0x00300000e72c783b */ /* 0x000fe80000004200 */
[----:B------:R-:W-:Y:S04]  /*b020*/  MUFU.EX2 R6, R6 ;  /* 0x0000000600067308 */ /* 0x000fe80000000800 */
[----:B-1----:R-:W1:Y:S06]  /*b030*/  LDSM.16.MT88.4 R12, [R231] ;  /* 0x00000000e70c783b */ /* 0x002e6c0000004200 */
[----:B------:R-:W2:Y:S01]  /*b040*/  MUFU.EX2 R238, R10 ;  /* 0x0000000a00ee7308 */ /* 0x000ea20000000800 */
[----:B---3--:R-:W-:Y:S05]  /*b050*/  FSEL R0, R3, RZ, P0 ;  /* 0x000000ff03007208 */ /* 0x008fea0000000000 */
[----:B------:R-:W-:Y:S04]  /*b060*/  FADD.FTZ R0, -R0, R134 ;  /* 0x0000008600007221 */ /* 0x000fe80000010100 */
[----:B------:R-:W3:Y:S01]  /*b070*/  MUFU.EX2 R249, R9 ;  /* 0x0000000900f97308 */ /* 0x000ee20000000800 */
[----:B------:R-:W4:Y:S01]  /*b080*/  LDL.LU R134, [R1+0xc] ;  /* 0x00000c0001867983 */ /* 0x000f220000300800 */
[----:B------:R-:W-:Y:S08]  /*b090*/  FMUL.FTZ R0, R0, c[0x0][0x2d0] ;  /* 0x0000b40000007a20 */ /* 0x000ff00000410000 */
[----:B------:R1:W-:Y:S10]  /*b0a0*/  MUFU.EX2 R237, R5 ;  /* 0x0000000500ed7308 */ /* 0x0003f40000000800 */
[----:B------:R1:W1:Y:S10]  /*b0b0*/  MUFU.EX2 R244, R8 ;  /* 0x0000000800f47308 */ /* 0x0002740000000800 */
[----:B------:R-:W-:Y:S10]  /*b0c0*/  MUFU.EX2 R248, R7 ;  /* 0x0000000700f87308 */ /* 0x000ff40000000800 */
[----:B------:R-:W3:Y:S10]  /*b0d0*/  MUFU.EX2 R250, R11 ;  /* 0x0000000b00fa7308 */ /* 0x000ef40000000800 */
[----:B------:R-:W3:Y:S01]  /*b0e0*/  MUFU.EX2 R0, R0 ;  /* 0x0000000000007308 */ /* 0x000ee20000000800 */
[----:B--2--5:R-:W-:Y:S01]  /*b0f0*/  FMUL.FTZ R4, R2, R136 ;  /* 0x0000008802047220 */ /* 0x024fe20000410000 */
[----:B------:R-:W-:Y:S01]  /*b100*/  F2FP.BF16.PACK_AB R184, R238, R6 ;  /* 0x00000006eeb8723e */ /* 0x000fe200000010ff */
[C---:B-1----:R-:W-:Y:S01]  /*b110*/  FMUL.FTZ R5, R2.reuse, R137 ;  /* 0x0000008902057220 */ /* 0x042fe20000410000 */
[----:B---3--:R-:W-:Y:S01]  /*b120*/  F2FP.BF16.PACK_AB R186, R251, R249 ;  /* 0x000000f9fbba723e */ /* 0x008fe200000010ff */
[----:B------:R-:W-:Y:S01]  /*b130*/  FMUL.FTZ R8, R2, R140 ;  /* 0x0000008c02087220 */ /* 0x000fe20000410000 */
[----:B------:R-:W-:Y:S01]  /*b140*/  F2FP.BF16.PACK_AB R185, R244, R237 ;  /* 0x000000edf4b9723e */ /* 0x000fe200000010ff */
[C---:B------:R-:W-:Y:S02]  /*b150*/  FMUL.FTZ R9, R2.reuse, R141 ;  /* 0x0000008d02097220 */ /* 0x040fe40000410000 */
[C---:B------:R-:W-:Y:S02]  /*b160*/  FMUL.FTZ R17, R2.reuse, R149 ;  /* 0x0000009502117220 */ /* 0x040fe40000410000 */
[C---:B------:R-:W-:Y:S02]  /*b170*/  FMUL.FTZ R24, R2.reuse, R156 ;  /* 0x0000009c02187220 */ /* 0x040fe40000410000 */
[----:B------:R-:W-:Y:S01]  /*b180*/  FMUL.FTZ R25, R2, R157 ;  /* 0x0000009d02197220 */ /* 0x000fe20000410000 */
[----:B------:R-:W-:Y:S01]  /*b190*/  F2FP.BF16.PACK_AB R187, R250, R248 ;  /* 0x000000f8fabb723e */ /* 0x000fe200000010ff */
[C---:B------:R-:W-:Y:S02]  /*b1a0*/  FMUL.FTZ R32, R2.reuse, R164 ;  /* 0x000000a402207220 */ /* 0x040fe40000410000 */
[C---:B------:R-:W-:Y:S02]  /*b1b0*/  FMUL.FTZ R33, R2.reuse, R165 ;  /* 0x000000a502217220 */ /* 0x040fe40000410000 */
[C---:B------:R-:W-:Y:S02]  /*b1c0*/  FMUL.FTZ R40, R2.reuse, R172 ;  /* 0x000000ac02287220 */ /* 0x040fe40000410000 */
[C---:B------:R-:W-:Y:S02]  /*b1d0*/  FMUL.FTZ R41, R2.reuse, R173 ;  /* 0x000000ad02297220 */ /* 0x040fe40000410000 */
[----:B------:R-:W-:Y:S02]  /*b1e0*/  FMUL.FTZ R48, R2, R180 ;  /* 0x000000b402307220 */ /* 0x000fe40000410000 */
[C---:B------:R-:W-:Y:S02]  /*b1f0*/  FMUL.FTZ R7, R0.reuse, R139 ;  /* 0x0000008b00077220 */ /* 0x040fe40000410000 */
[C---:B------:R-:W-:Y:S02]  /*b200*/  FMUL.FTZ R10, R0.reuse, R142 ;  /* 0x0000008e000a7220 */ /* 0x040fe40000410000 */
[C---:B------:R-:W-:Y:S02]  /*b210*/  FMUL.FTZ R11, R0.reuse, R143 ;  /* 0x0000008f000b7220 */ /* 0x040fe40000410000 */
[C---:B------:R-:W-:Y:S01]  /*b220*/  FMUL.FTZ R18, R0.reuse, R150 ;  /* 0x0000009600127220 */ /* 0x040fe20000410000 */
[----:B------:R-:W-:Y:S01]  /*b230*/  LDSM.16.MT88.4 R140, [R231+0x800] ;  /* 0x00080000e78c783b */ /* 0x000fe20000004200 */
[C---:B------:R-:W-:Y:S02]  /*b240*/  FMUL.FTZ R19, R0.reuse, R151 ;  /* 0x0000009700137220 */ /* 0x040fe40000410000 */
[C---:B------:R-:W-:Y:S02]  /*b250*/  FMUL.FTZ R26, R0.reuse, R158 ;  /* 0x0000009e001a7220 */ /* 0x040fe40000410000 */
[C---:B------:R-:W-:Y:S02]  /*b260*/  FMUL.FTZ R27, R0.reuse, R159 ;  /* 0x0000009f001b7220 */ /* 0x040fe40000410000 */
[C---:B------:R-:W-:Y:S02]  /*b270*/  FMUL.FTZ R34, R0.reuse, R166 ;  /* 0x000000a600227220 */ /* 0x040fe40000410000 */
[C---:B------:R-:W-:Y:S02]  /*b280*/  FMUL.FTZ R35, R0.reuse, R167 ;  /* 0x000000a700237220 */ /* 0x040fe40000410000 */
[C---:B------:R-:W-:Y:S02]  /*b290*/  FMUL.FTZ R42, R0.reuse, R174 ;  /* 0x000000ae002a7220 */ /* 0x040fe40000410000 */
[----:B------:R-:W-:Y:S02]  /*b2a0*/  FMUL.FTZ R43, R0, R175 ;  /* 0x000000af002b7220 */ /* 0x000fe40000410000 */
[----:B------:R-:W-:Y:S01]  /*b2b0*/  FMUL.FTZ R49, R2, R181 ;  /* 0x000000b502317220 */ /* 0x000fe20000410000 */
[----:B------:R-:W-:Y:S01]  /*b2c0*/  LDSM.16.MT88.4 R172, [R231+0x5800] ;  /* 0x00580000e7ac783b */ /* 0x000fe20000004200 */
[C---:B------:R-:W-:Y:S02]  /*b2d0*/  FMUL.FTZ R50, R0.reuse, R182 ;  /* 0x000000b600327220 */ /* 0x040fe40000410000 */
[----:B------:R-:W-:Y:S02]  /*b2e0*/  FMUL.FTZ R51, R0, R183 ;  /* 0x000000b700337220 */ /* 0x000fe40000410000 */
[C---:B------:R-:W-:Y:S02]  /*b2f0*/  FMUL.FTZ R52, R2.reuse, R52 ;  /* 0x0000003402347220 */ /* 0x040fe40000410000 */
[----:B------:R-:W-:Y:S01]  /*b300*/  FMUL.FTZ R53, R2, R53 ;  /* 0x0000003502357220 */ /* 0x000fe20000410000 */
[----:B------:R-:W-:Y:S01]  /*b310*/  LDSM.16.MT88.4 R180, [R232+0x5800] ;  /* 0x00580000e8b4783b */ /* 0x000fe20000004200 */
        /* <DEDUP_REMOVED lines=69> */
[----:B----4-:R-:W-:Y:S02]  /*b770*/  FFMA.FTZ R133, R2, R16, R6 ;  /* 0x0000001002857223 */ /* 0x010fe40000010006 */
[----:B------:R-:W-:Y:S02]  /*b780*/  FMUL.FTZ R6, R0, R138 ;  /* 0x0000008a00067220 */ /* 0x000fe40000410000 */
[----:B------:R-:W1:Y:S01]  /*b790*/  LDSM.16.MT88.4 R136, [R232+0x3000] ;  /* 0x00300000e888783b */ /* 0x000e620000004200 */
[--C-:B------:R-:W-:Y:S02]  /*b7a0*/  FFMA.FTZ R157, R217, c[0x0][0x2d0], -R188.reuse ;  /* 0x0000b400d99d7a23 */ /* 0x100fe400000108bc */
[--C-:B------:R-:W-:Y:S02]  /*b7b0*/  FFMA.FTZ R156, R216, c[0x0][0x2d0], -R188.reuse ;  /* 0x0000b400d89c7a23 */ /* 0x100fe400000108bc */
[C---:B------:R-:W-:Y:S05]  /*b7c0*/  HMMA.16816.F32.BF16 R4, R184.reuse, R12, R4 ;  /* 0x0000000cb804723c */ /* 0x040fea0000041804 */
[--C-:B------:R-:W-:Y:S02]  /*b7d0*/  FFMA.FTZ R158, R215, c[0x0][0x2d0], -R188.reuse ;  /* 0x0000b400d79e7a23 */ /* 0x100fe400000108bc */
[C---:B------:R-:W-:Y:S01]  /*b7e0*/  FMUL.FTZ R12, R2.reuse, R144 ;  /* 0x00000090020c7220 */ /* 0x040fe20000410000 */
[C---:B------:R-:W-:Y:S04]  /*b7f0*/  HMMA.16816.F32.BF16 R8, R184.reuse, R14, R8 ;  /* 0x0000000eb808723c */ /* 0x040fe80000041808 */
[C---:B------:R-:W-:Y:S02]  /*b800*/  FMUL.FTZ R13, R2.reuse, R145 ;  /* 0x00000091020d7220 */ /* 0x040fe40000410000 */
[----:B------:R-:W-:Y:S02]  /*b810*/  FMUL.FTZ R16, R2, R148 ;  /* 0x0000009402107220 */ /* 0x000fe40000410000 */
[C---:B------:R-:W-:Y:S04]  /*b820*/  FMUL.FTZ R14, R0.reuse, R146 ;  /* 0x00000092000e7220 */ /* 0x040fe80000410000 */
[----:B------:R-:W-:Y:S02]  /*b830*/  FMUL.FTZ R15, R0, R147 ;  /* 0x00000093000f7220 */ /* 0x000fe40000410000 */
[----:B------:R-:W-:Y:S01]  /*b840*/  LDSM.16.MT88.4 R144, [R232+0x800] ;  /* 0x00080000e890783b */ /* 0x000fe20000004200 */
[--C-:B------:R-:W-:Y:S02]  /*b850*/  FFMA.FTZ R159, R214, c[0x0][0x2d0], -R188.reuse ;  /* 0x0000b400d69f7a23 */ /* 0x100fe400000108bc */
        /* <DEDUP_REMOVED lines=9> */
[----:B------:R-:W-:Y:S02]  /*b8f0*/  FMUL.FTZ R23, R0, R155 ;  /* 0x0000009b00177220 */ /* 0x000fe40000410000 */
[--C-:B------:R-:W-:Y:S02]  /*b900*/  FFMA.FTZ R152, R220, c[0x0][0x2d0], -R188.reuse ;  /* 0x0000b400dc987a23 */ /* 0x100fe400000108bc */
[----:B------:R-:W-:Y:S02]  /*b910*/  FMUL.FTZ R123, R0, R123 ;  /* 0x0000007b007b7220 */ /* 0x000fe40000410000 */
[----:B------:R-:W-:Y:S01]  /*b920*/  FADD.FTZ R153, R238, R133 ;  /* 0x00000085ee997221 */ /* 0x000fe20000010000 */
[C---:B------:R-:W-:Y:S03]  /*b930*/  HMMA.16816.F32.BF16 R20, R184.reuse, R28, R20 ;  /* 0x0000001cb814723c */ /* 0x040fe60000041814 */
[----:B------:R-:W-:Y:S02]  /*b940*/  FADD.FTZ R153, R249, R153 ;  /* 0x00000099f9997221 */ /* 0x000fe40000010000 */
[--C-:B------:R-:W-:Y:S02]  /*b950*/  FFMA.FTZ R133, R218, c[0x0][0x2d0], -R188.reuse ;  /* 0x0000b400da857a23 */ /* 0x100fe400000108bc */
[C---:B------:R-:W-:Y:S01]  /*b960*/  FMUL.FTZ R28, R2.reuse, R160 ;  /* 0x000000a0021c7220 */ /* 0x040fe20000410000 */
[C---:B------:R-:W-:Y:S04]  /*b970*/  HMMA.16816.F32.BF16 R24, R184.reuse, R30, R24 ;  /* 0x0000001eb818723c */ /* 0x040fe80000041818 */
[----:B------:R-:W-:Y:S02]  /*b980*/  FMUL.FTZ R29, R2, R161 ;  /* 0x000000a1021d7220 */ /* 0x000fe40000410000 */
[C---:B------:R-:W-:Y:S02]  /*b990*/  FMUL.FTZ R126, R0.reuse, R126 ;  /* 0x0000007e007e7220 */ /* 0x040fe40000410000 */
[C---:B------:R-:W-:Y:S04]  /*b9a0*/  FMUL.FTZ R30, R0.reuse, R162 ;  /* 0x000000a2001e7220 */ /* 0x040fe80000410000 */
[C---:B------:R-:W-:Y:S02]  /*b9b0*/  FMUL.FTZ R31, R0.reuse, R163 ;  /* 0x000000a3001f7220 */ /* 0x040fe40000410000 */
[C---:B------:R-:W-:Y:S02]  /*b9c0*/  FMUL.FTZ R127, R0.reuse, R127 ;  /* 0x0000007f007f7220 */ /* 0x040fe40000410000 */
[C---:B------:R-:W-:Y:S02]  /*b9d0*/  FMUL.FTZ R130, R0.reuse, R130 ;  /* 0x0000008200827220 */ /* 0x040fe40000410000 */
[----:B------:R-:W-:Y:S01]  /*b9e0*/  FMUL.FTZ R131, R0, R131 ;  /* 0x0000008300837220 */ /* 0x000fe20000410000 */
[C---:B------:R-:W-:Y:S07]  /*b9f0*/  HMMA.16816.F32.BF16 R28, R184.reuse, R36, R28 ;  /* 0x00000024b81c723c */ /* 0x040fee000004181c */
[C---:B------:R-:W-:Y:S01]  /*ba00*/  FMUL.FTZ R36, R2.reuse, R168 ;  /* 0x000000a802247220 */ /* 0x040fe20000410000 */
[C---:B------:R-:W-:Y:S04]  /*ba10*/  HMMA.16816.F32.BF16 R32, R184.reuse, R38, R32 ;  /* 0x00000026b820723c */ /* 0x040fe80000041820 */
[----:B------:R-:W-:Y:S03]  /*ba20*/  FMUL.FTZ R37, R2, R169 ;  /* 0x000000a902257220 */ /* 0x000fe60000410000 */
[C---:B------:R-:W-:Y:S02]  /*ba30*/  FMUL.FTZ R38, R0.reuse, R170 ;  /* 0x000000aa00267220 */ /* 0x040fe40000410000 */
[----:B------:R-:W-:Y:S07]  /*ba40*/  FMUL.FTZ R39, R0, R171 ;  /* 0x000000ab00277220 */ /* 0x000fee0000410000 */
[C---:B------:R-:W-:Y:S07]  /*ba50*/  HMMA.16816.F32.BF16 R36, R184.reuse, R44, R36 ;  /* 0x0000002cb824723c */ /* 0x040fee0000041824 */
[C---:B------:R-:W-:Y:S01]  /*ba60*/  FMUL.FTZ R44, R2.reuse, R176 ;  /* 0x000000b0022c7220 */ /* 0x040fe20000410000 */
[C---:B------:R-:W-:Y:S04]  /*ba70*/  HMMA.16816.F32.BF16 R40, R184.reuse, R46, R40 ;  /* 0x0000002eb828723c */ /* 0x040fe80000041828 */
[----:B------:R-:W-:Y:S02]  /*ba80*/  FMUL.FTZ R45, R2, R177 ;  /* 0x000000b1022d7220 */ /* 0x000fe40000410000 */
[--C-:B------:R-:W-:Y:S02]  /*ba90*/  FFMA.FTZ R2, R197, c[0x0][0x2d0], -R188.reuse ;  /* 0x0000b400c5027a23 */ /* 0x100fe400000108bc */
[C---:B------:R-:W-:Y:S02]  /*baa0*/  FMUL.FTZ R46, R0.reuse, R178 ;  /* 0x000000b2002e7220 */ /* 0x040fe40000410000 */
[----:B------:R2:W3:Y:S02]  /*bab0*/  MUFU.EX2 R155, R2 ;  /* 0x00000002009b7308 */ /* 0x0004e40000000800 */
[----:B------:R-:W-:Y:S07]  /*bac0*/  FMUL.FTZ R47, R0, R179 ;  /* 0x000000b3002f7220 */ /* 0x000fee0000410000 */
[C---:B-1----:R-:W-:Y:S08]  /*bad0*/  HMMA.16816.F32.BF16 R44, R184.reuse, R136, R44 ;  /* 0x00000088b82c723c */ /* 0x042ff0000004182c */
[C---:B------:R-:W-:Y:S01]  /*bae0*/  HMMA.16816.F32.BF16 R48, R184.reuse, R138, R48 ;  /* 0x0000008ab830723c */ /* 0x040fe20000041830 */
[----:B------:R-:W1:Y:S03]  /*baf0*/  LDSM.16.MT88.4 R136, [R234+0x3000] ;  /* 0x00300000ea88783b */ /* 0x000e660000004200 */
[--C-:B--2---:R-:W-:Y:S04]  /*bb00*/  FFMA.FTZ R2, R196, c[0x0][0x2d0], -R188.reuse ;  /* 0x0000b400c4027a23 */ /* 0x104fe800000108bc */
[----:B------:R2:W-:Y:S04]  /*bb10*/  MUFU.EX2 R165, R2 ;  /* 0x0000000200a57308 */ /* 0x0005e80000000800 */
[--C-:B--2---:R-:W-:Y:S06]  /*bb20*/  FFMA.FTZ R2, R195, c[0x0][0x2d0], -R188.reuse ;  /* 0x0000b400c3027a23 */ /* 0x104fec00000108bc */
[----:B------:R2:W-:Y:S01]  /*bb30*/  MUFU.EX2 R166, R2 ;  /* 0x0000000200a67308 */ /* 0x0005e20000000800 */
[C---:B-1----:R-:W-:Y:S08]  /*bb40*/  HMMA.16816.F32.BF16 R52, R184.reuse, R136, R52 ;  /* 0x00000088b834723c */ /* 0x042ff00000041834 */
[C---:B------:R-:W-:Y:S01]  /*bb50*/  HMMA.16816.F32.BF16 R56, R184.reuse, R138, R56 ;  /* 0x0000008ab838723c */ /* 0x040fe20000041838 */
[----:B------:R-:W1:Y:S03]  /*bb60*/  LDSM.16.MT88.4 R136, [R233+0x3000] ;  /* 0x00300000e988783b */ /* 0x000e660000004200 */
[--C-:B--2---:R-:W-:Y:S04]  /*bb70*/  FFMA.FTZ R2, R194, c[0x0][0x2d0], -R188.reuse ;  /* 0x0000b400c2027a23 */ /* 0x104fe800000108bc */
[----:B------:R2:W-:Y:S01]  /*bb80*/  MUFU.EX2 R169, R2 ;  /* 0x0000000200a97308 */ /* 0x0005e20000000800 */
[C---:B-1----:R-:W-:Y:S03]  /*bb90*/  HMMA.16816.F32.BF16 R60, R184.reuse, R136, R60 ;  /* 0x00000088b83c723c */ /* 0x042fe6000004183c */
[--C-:B--2---:R-:W-:Y:S02]  /*bba0*/  FFMA.FTZ R2, R190, c[0x0][0x2d0], -R189.reuse ;  /* 0x0000b400be027a23 */ /* 0x104fe400000108bd */
[--C-:B------:R-:W-:Y:S04]  /*bbb0*/  FFMA.FTZ R190, R213, c[0x0][0x2d0], -R188.reuse ;  /* 0x0000b400d5be7a23 */ /* 0x100fe800000108bc */
[----:B------:R1:W-:Y:S01]  /*bbc0*/  MUFU.EX2 R160, R2 ;  /* 0x0000000200a07308 */ /* 0x0003e20000000800 */
[C---:B------:R-:W-:Y:S01]  /*bbd0*/  HMMA.16816.F32.BF16 R64, R184.reuse, R138, R64 ;  /* 0x0000008ab840723c */ /* 0x040fe20000041840 */
[----:B------:R-:W2:Y:S08]  /*bbe0*/  LDSM.16.MT88.4 R136, [R231+0x6000] ;  /* 0x00600000e788783b */ /* 0x000eb00000004200 */
[----:B------:R-:W-:Y:S03]  /*bbf0*/  MUFU.EX2 R190, R190 ;  /* 0x000000be00be7308 */ /* 0x000fe60000000800 */
[----:B-1----:R-:W-:Y:S02]  /*bc00*/  FFMA.FTZ R2, R191, c[0x0][0x2d0], -R189 ;  /* 0x0000b400bf027a23 */ /* 0x002fe400000108bd */
[--C-:B------:R-:W-:Y:S05]  /*bc10*/  FFMA.FTZ R191, R212, c[0x0][0x2d0], -R188.reuse ;  /* 0x0000b400d4bf7a23 */ /* 0x100fea00000108bc */
[----:B------:R1:W-:Y:S10]  /*bc20*/  MUFU.EX2 R212, R133 ;  /* 0x0000008500d47308 */ /* 0x0003f40000000800 */
[----:B------:R4:W-:Y:S01]  /*bc30*/  MUFU.EX2 R161, R2 ;  /* 0x0000000200a17308 */ /* 0x0009e20000000800 */
[C---:B--2---:R-:W-:Y:S09]  /*bc40*/  HMMA.16816.F32.BF16 R68, R184.reuse, R136, R68 ;  /* 0x00000088b844723c */ /* 0x044ff20000041844 */
[----:B------:R-:W-:Y:S01]  /*bc50*/  MUFU.EX2 R191, R191 ;  /* 0x000000bf00bf7308 */ /* 0x000fe20000000800 */
[C---:B------:R-:W-:Y:S01]  /*bc60*/  HMMA.16816.F32.BF16 R72, R184.reuse, R138, R72 ;  /* 0x0000008ab848723c */ /* 0x040fe20000041848 */
[----:B------:R-:W2:Y:S02]  /*bc70*/  LDSM.16.MT88.4 R136, [R232+0x6000] ;  /* 0x00600000e888783b */ /* 0x000ea40000004200 */
[----:B-1----:R-:W-:Y:S04]  /*bc80*/  FADD.FTZ R133, R251, R153 ;  /* 0x00000099fb857221 */ /* 0x002fe80000010000 */
[----:B---3--:R-:W-:Y:S02]  /*bc90*/  FADD.FTZ R133, R155, R133 ;  /* 0x000000859b857221 */ /* 0x008fe40000010000 */
[----:B----4-:R-:W-:Y:S03]  /*bca0*/  FFMA.FTZ R2, R192, c[0x0][0x2d0], -R189 ;  /* 0x0000b400c0027a23 */ /* 0x010fe600000108bd */
[--C-:B------:R-:W-:Y:S01]  /*bcb0*/  FFMA.FTZ R192, R211, c[0x0][0x2d0], -R188.reuse ;  /* 0x0000b400d3c07a23 */ /* 0x100fe200000108bc */
[----:B------:R1:W-:Y:S10]  /*bcc0*/  MUFU.EX2 R167, R2 ;  /* 0x0000000200a77308 */ /* 0x0003f40000000800 */
[----:B------:R-:W-:Y:S01]  /*bcd0*/  MUFU.EX2 R192, R192 ;  /* 0x000000c000c07308 */ /* 0x000fe20000000800 */
[----:B-1----:R-:W-:Y:S01]  /*bce0*/  FFMA.FTZ R2, R0, R134, R237 ;  /* 0x0000008600027223 */ /* 0x002fe200000100ed */
[C---:B--2---:R-:W-:Y:S03]  /*bcf0*/  HMMA.16816.F32.BF16 R76, R184.reuse, R136, R76 ;  /* 0x00000088b84c723c */ /* 0x044fe6000004184c */
[--C-:B------:R-:W-:Y:S05]  /*bd00*/  FFMA.FTZ R0, R193, c[0x0][0x2d0], -R189.reuse ;  /* 0x0000b400c1007a23 */ /* 0x100fea00000108bd */
[----:B------:R1:W-:Y:S01]  /*bd10*/  MUFU.EX2 R168, R0 ;  /* 0x0000000000a87308 */ /* 0x0003e20000000800 */
[C---:B------:R-:W-:Y:S01]  /*bd20*/  HMMA.16816.F32.BF16 R80, R184.reuse, R138, R80 ;  /* 0x0000008ab850723c */ /* 0x040fe20000041850 */
[----:B------:R-:W2:Y:S02]  /*bd30*/  LDSM.16.MT88.4 R136, [R234+0x6000] ;  /* 0x00600000ea88783b */ /* 0x000ea40000004200 */
[--C-:B-1----:R-:W-:Y:S06]  /*bd40*/  FFMA.FTZ R0, R209, c[0x0][0x2d0], -R188.reuse ;  /* 0x0000b400d1007a23 */ /* 0x102fec00000108bc */
[----:B------:R1:W-:Y:S01]  /*bd50*/  MUFU.EX2 R164, R0 ;  /* 0x0000000000a47308 */ /* 0x0003e20000000800 */
[C---:B--2---:R-:W-:Y:S08]  /*bd60*/  HMMA.16816.F32.BF16 R84, R184.reuse, R136, R84 ;  /* 0x00000088b854723c */ /* 0x044ff00000041854 */
[C---:B------:R-:W-:Y:S01]  /*bd70*/  HMMA.16816.F32.BF16 R88, R184.reuse, R138, R88 ;  /* 0x0000008ab858723c */ /* 0x040fe20000041858 */
[----:B------:R-:W2:Y:S03]  /*bd80*/  LDSM.16.MT88.4 R136, [R233+0x6000] ;  /* 0x00600000e988783b */ /* 0x000ea60000004200 */
[--C-:B-1----:R-:W-:Y:S04]  /*bd90*/  FFMA.FTZ R0, R208, c[0x0][0x2d0], -R188.reuse ;  /* 0x0000b400d0007a23 */ /* 0x102fe800000108bc */
[----:B------:R1:W-:Y:S04]  /*bda0*/  MUFU.EX2 R163, R0 ;  /* 0x0000000000a37308 */ /* 0x0003e80000000800 */
[--C-:B-1----:R-:W-:Y:S06]  /*bdb0*/  FFMA.FTZ R0, R203, c[0x0][0x2d0], -R188.reuse ;  /* 0x0000b400cb007a23 */ /* 0x102fec00000108bc */
[----:B------:R1:W-:Y:S01]  /*bdc0*/  MUFU.EX2 R148, R0 ;  /* 0x0000000000947308 */ /* 0x0003e20000000800 */
[C---:B--2---:R-:W-:Y:S08]  /*bdd0*/  HMMA.16816.F32.BF16 R92, R184.reuse, R136, R92 ;  /* 0x00000088b85c723c */ /* 0x044ff0000004185c */
[C---:B------:R-:W-:Y:S01]  /*bde0*/  HMMA.16816.F32.BF16 R96, R184.reuse, R138, R96 ;  /* 0x0000008ab860723c */ /* 0x040fe20000041860 */
[----:B------:R-:W2:Y:S03]  /*bdf0*/  LDSM.16.MT88.4 R136, [R231+0x9000] ;  /* 0x00900000e788783b */ /* 0x000ea60000004200 */
[--C-:B-1----:R-:W-:Y:S04]  /*be00*/  FFMA.FTZ R0, R202, c[0x0][0x2d0], -R188.reuse ;  /* 0x0000b400ca007a23 */ /* 0x102fe800000108bc */
[----:B------:R1:W-:Y:S04]  /*be10*/  MUFU.EX2 R149, R0 ;  /* 0x0000000000957308 */ /* 0x0003e80000000800 */
[--C-:B-1----:R-:W-:Y:S01]  /*be20*/  FFMA.FTZ R0, R198, c[0x0][0x2d0], -R189.reuse ;  /* 0x0000b400c6007a23 */ /* 0x102fe200000108bd */
[C---:B--2---:R-:W-:Y:S05]  /*be30*/  HMMA.16816.F32.BF16 R100, R184.reuse, R136, R100 ;  /* 0x00000088b864723c */ /* 0x044fea0000041864 */
[----:B------:R-:W-:Y:S03]  /*be40*/  MUFU.EX2 R198, R159 ;  /* 0x0000009f00c67308 */ /* 0x000fe60000000800 */
[C---:B------:R-:W-:Y:S01]  /*be50*/  HMMA.16816.F32.BF16 R104, R184.reuse, R138, R104 ;  /* 0x0000008ab868723c */ /* 0x040fe20000041868 */
[----:B------:R-:W1:Y:S06]  /*be60*/  LDSM.16.MT88.4 R136, [R232+0x9000] ;  /* 0x00900000e888783b */ /* 0x000e6c0000004200 */
[----:B------:R2:W-:Y:S02]  /*be70*/  MUFU.EX2 R162, R0 ;  /* 0x0000000000a27308 */ /* 0x0005e40000000800 */
[--C-:B--2---:R-:W-:Y:S08]  /*be80*/  FFMA.FTZ R0, R199, c[0x0][0x2d0], -R189.reuse ;  /* 0x0000b400c7007a23 */ /* 0x104ff000000108bd */
[----:B------:R-:W-:Y:S10]  /*be90*/  MUFU.EX2 R199, R158 ;  /* 0x0000009e00c77308 */ /* 0x000ff40000000800 */
[----:B------:R2:W3:Y:S01]  /*bea0*/  MUFU.EX2 R134, R0 ;  /* 0x0000000000867308 */ /* 0x0004e20000000800 */
[C---:B-1----:R-:W-:Y:S08]  /*beb0*/  HMMA.16816.F32.BF16 R108, R184.reuse, R136, R108 ;  /* 0x00000088b86c723c */ /* 0x042ff0000004186c */
[C---:B------:R-:W-:Y:S01]  /*bec0*/  HMMA.16816.F32.BF16 R112, R184.reuse, R138, R112 ;  /* 0x0000008ab870723c */ /* 0x040fe20000041870 */
[----:B------:R-:W1:Y:S03]  /*bed0*/  LDSM.16.MT88.4 R136, [R234+0x9000] ;  /* 0x00900000ea88783b */ /* 0x000e660000004200 */
[--C-:B--2---:R-:W-:Y:S01]  /*bee0*/  FFMA.FTZ R0, R200, c[0x0][0x2d0], -R189.reuse ;  /* 0x0000b400c8007a23 */ /* 0x104fe200000108bd */
[----:B---3--:R-:W-:Y:S01]  /*bef0*/  MOV R220, R134 ;  /* 0x0000008600dc7202 */ /* 0x008fe20000000f00 */
[----:B------:R-:W-:Y:S01]  /*bf00*/  MUFU.EX2 R200, R157 ;  /* 0x0000009d00c87308 */ /* 0x000fe20000000800 */
[----:B------:R-:W-:Y:S09]  /*bf10*/  FFMA.FTZ R134, R219, c[0x0][0x2d0], -R188 ;  /* 0x0000b400db867a23 */ /* 0x000ff200000108bc */
[----:B------:R2:W-:Y:S10]  /*bf20*/  MUFU.EX2 R238, R0 ;  /* 0x0000000000ee7308 */ /* 0x0005f40000000800 */
[----:B------:R3:W-:Y:S01]  /*bf30*/  MUFU.EX2 R211, R134 ;  /* 0x0000008600d37308 */ /* 0x0007e20000000800 */
[C---:B-1----:R-:W-:Y:S08]  /*bf40*/  HMMA.16816.F32.BF16 R116, R184.reuse, R136, R116 ;  /* 0x00000088b874723c */ /* 0x042ff00000041874 */
[C---:B------:R-:W-:Y:S01]  /*bf50*/  HMMA.16816.F32.BF16 R120, R184.reuse, R138, R120 ;  /* 0x0000008ab878723c */ /* 0x040fe20000041878 */
[----:B------:R-:W1:Y:S03]  /*bf60*/  LDSM.16.MT88.4 R136, [R233+0x9000] ;  /* 0x00900000e988783b */ /* 0x000e660000004200 */
[--C-:B--2---:R-:W-:Y:S02]  /*bf70*/  FFMA.FTZ R0, R201, c[0x0][0x2d0], -R189.reuse ;  /* 0x0000b400c9007a23 */ /* 0x104fe400000108bd */
[----:B------:R2:W-:Y:S01]  /*bf80*/  MUFU.EX2 R201, R156 ;  /* 0x0000009c00c97308 */ /* 0x0005e20000000800 */
[--C-:B---3--:R-:W-:Y:S09]  /*bf90*/  FFMA.FTZ R134, R227, c[0x0][0x2d0], -R189.reuse ;  /* 0x0000b400e3867a23 */ /* 0x108ff200000108bd */
[----:B------:R3:W-:Y:S10]  /*bfa0*/  MUFU.EX2 R237, R0 ;  /* 0x0000000000ed7308 */ /* 0x0007f40000000800 */
[----:B------:R-:W-:Y:S01]  /*bfb0*/  MUFU.EX2 R134, R134 ;  /* 0x0000008600867308 */ /* 0x000fe20000000800 */
[----:B--2---:R-:W-:Y:S01]  /*bfc0*/  LDSM.16.MT88.4 R156, [R233+0x2000] ;  /* 0x00200000e99c783b */ /* 0x004fe20000004200 */
[----:B---3--:R-:W-:Y:S01]  /*bfd0*/  FADD.FTZ R0, R244, R2 ;  /* 0x00000002f4007221 */ /* 0x008fe20000010000 */
[C---:B-1----:R-:W-:Y:S03]  /*bfe0*/  HMMA.16816.F32.BF16 R124, R184.reuse, R136, R124 ;  /* 0x00000088b87c723c */ /* 0x042fe6000004187c */
[----:B------:R-:W-:Y:S01]  /*bff0*/  MOV R244, R149 ;  /* 0x0000009500f47202 */ /* 0x000fe20000000f00 */
[----:B------:R-:W-:Y:S02]  /*c000*/  FADD.FTZ R154, R248, R0 ;  /* 0x00000000f89a7221 */ /* 0x000fe40000010000 */
[--C-:B------:R-:W-:Y:S01]  /*c010*/  FFMA.FTZ R2, R221, c[0x0][0x2d0], -R188.reuse ;  /* 0x0000b400dd027a23 */ /* 0x100fe200000108bc */
[----:B------:R-:W-:Y:S01]  /*c020*/  F2FP.BF16.PACK_AB R136, R165, R155 ;  /* 0x0000009ba588723e */ /* 0x000fe200000010ff */
[----:B------:R-:W-:Y:S02]  /*c030*/  HMMA.16816.F32.BF16 R128, R184, R138, R128 ;  /* 0x0000008ab880723c */ /* 0x000fe40000041880 */
[----:B------:R1:W-:Y:S02]  /*c040*/  MUFU.EX2 R209, R2 ;  /* 0x0000000200d17308 */ /* 0x0003e40000000800 */
[----:B------:R-:W-:Y:S01]  /*c050*/  F2FP.BF16.PACK_AB R137, R161, R160 ;  /* 0x000000a0a189723e */ /* 0x000fe200000010ff */
[----:B------:R-:W-:Y:S01]  /*c060*/  FFMA.FTZ R188, R210, c[0x0][0x2d0], -R188 ;  /* 0x0000b400d2bc7a23 */ /* 0x000fe200000108bc */
[----:B------:R-:W-:Y:S01]  /*c070*/  MOV R221, R148 ;  /* 0x0000009400dd7202 */ /* 0x000fe20000000f00 */
[--C-:B------:R-:W-:Y:S01]  /*c080*/  FFMA.FTZ R0, R204, c[0x0][0x2d0], -R189.reuse ;  /* 0x0000b400cc007a23 */ /* 0x100fe200000108bd */
[----:B------:R-:W-:Y:S01]  /*c090*/  F2FP.BF16.PACK_AB R138, R169, R166 ;  /* 0x000000a6a98a723e */ /* 0x000fe200000010ff */
[----:B------:R-:W-:Y:S03]  /*c0a0*/  LDSM.16.MT88.4 R148, [R234+0x1000] ;  /* 0x00100000ea94783b */ /* 0x000fe60000004200 */
[----:B------:R-:W-:Y:S01]  /*c0b0*/  F2FP.BF16.PACK_AB R139, R168, R167 ;  /* 0x000000a7a88b723e */ /* 0x000fe200000010ff */
[----:B------:R2:W-:Y:S01]  /*c0c0*/  MUFU.EX2 R210, R152 ;  /* 0x0000009800d27308 */ /* 0x0005e20000000800 */
[----:B------:R-:W-:Y:S05]  /*c0d0*/  F2FP.BF16.PACK_AB R184, R191, R190 ;  /* 0x000000bebfb8723e */ /* 0x000fea00000010ff */
[C---:B------:R-:W-:Y:S04]  /*c0e0*/  HMMA.16816.F32.BF16 R4, R136.reuse, R140, R4 ;  /* 0x0000008c8804723c */ /* 0x040fe80000041804 */
[----:B------:R-:W3:Y:S01]  /*c0f0*/  MUFU.EX2 R193, R188 ;  /* 0x000000bc00c17308 */ /* 0x000ee20000000800 */
[----:B-1----:R-:W-:Y:S03]  /*c100*/  FADD.FTZ R2, R250, R154 ;  /* 0x0000009afa027221 */ /* 0x002fe60000010000 */
[C---:B------:R-:W-:Y:S01]  /*c110*/  HMMA.16816.F32.BF16 R8, R136.reuse, R142, R8 ;  /* 0x0000008e8808723c */ /* 0x040fe20000041808 */
[----:B------:R-:W1:Y:S03]  /*c120*/  LDSM.16.MT88.4 R140, [R234+0x800] ;  /* 0x00080000ea8c783b */ /* 0x000e660000004200 */
[----:B------:R-:W-:Y:S02]  /*c130*/  FADD.FTZ R160, R160, R2 ;  /* 0x00000002a0a07221 */ /* 0x000fe40000010000 */
[--C-:B------:R-:W-:Y:S01]  /*c140*/  FFMA.FTZ R2, R236, c[0x0][0x2d0], -R189.reuse ;  /* 0x0000b400ec027a23 */ /* 0x100fe200000108bd */
[----:B------:R4:W5:Y:S01]  /*c150*/  MUFU.EX2 R208, R0 ;  /* 0x0000000000d07308 */ /* 0x0009620000000800 */
[C---:B------:R-:W-:Y:S01]  /*c160*/  HMMA.16816.F32.BF16 R12, R136.reuse, R144, R12 ;  /* 0x00000090880c723c */ /* 0x040fe2000004180c */
[----:B--2---:R-:W-:Y:S03]  /*c170*/  LDSM.16.MT88.4 R152, [R234+0x1800] ;  /* 0x00180000ea98783b */ /* 0x004fe60000004200 */
[----:B------:R-:W-:Y:S04]  /*c180*/  FADD.FTZ R160, R161, R160 ;  /* 0x000000a0a1a07221 */ /* 0x000fe80000010000 */
[C---:B------:R-:W-:Y:S01]  /*c190*/  HMMA.16816.F32.BF16 R16, R136.reuse, R146, R16 ;  /* 0x000000928810723c */ /* 0x040fe20000041810 */
[----:B------:R2:W-:Y:S01]  /*c1a0*/  MUFU.EX2 R188, R2 ;  /* 0x0000000200bc7308 */ /* 0x0005e20000000800 */
[----:B------:R-:W5:Y:S02]  /*c1b0*/  LDSM.16.MT88.4 R144, [R233+0x800] ;  /* 0x00080000e990783b */ /* 0x000f640000004200 */
[----:B---3--:R-:W-:Y:S01]  /*c1c0*/  F2FP.BF16.PACK_AB R186, R193, R192 ;  /* 0x000000c0c1ba723e */ /* 0x008fe200000010ff */
[--C-:B----4-:R-:W-:Y:S06]  /*c1d0*/  FFMA.FTZ R0, R205, c[0x0][0x2d0], -R189.reuse ;  /* 0x0000b400cd007a23 */ /* 0x110fec00000108bd */
[----:B------:R3:W4:Y:S01]  /*c1e0*/  MUFU.EX2 R204, R0 ;  /* 0x0000000000cc7308 */ /* 0x0007220000000800 */
[C---:B-1----:R-:W-:Y:S03]  /*c1f0*/  HMMA.16816.F32.BF16 R20, R136.reuse, R140, R20 ;  /* 0x0000008c8814723c */ /* 0x042fe60000041814 */
[----:B--2---:R-:W-:Y:S04]  /*c200*/  FADD.FTZ R2, R167, R160 ;  /* 0x000000a0a7027221 */ /* 0x004fe80000010000 */
[----:B------:R-:W-:Y:S01]  /*c210*/  FADD.FTZ R2, R168, R2 ;  /* 0x00000002a8027221 */ /* 0x000fe20000010000 */
[C---:B------:R-:W-:Y:S01]  /*c220*/  HMMA.16816.F32.BF16 R24, R136.reuse, R142, R24 ;  /* 0x0000008e8818723c */ /* 0x040fe20000041818 */
[----:B------:R-:W1:Y:S03]  /*c230*/  LDSM.16.MT88.4 R140, [R231+0x3800] ;  /* 0x00380000e78c783b */ /* 0x000e660000004200 */
[----:B------:R-:W-:Y:S04]  /*c240*/  FADD.FTZ R2, R162, R2 ;  /* 0x00000002a2027221 */ /* 0x000fe80000010000 */
[----:B------:R-:W-:Y:S01]  /*c250*/  FADD.FTZ R2, R220, R2 ;  /* 0x00000002dc027221 */ /* 0x000fe20000010000 */
[C---:B-----5:R-:W-:Y:S03]  /*c260*/  HMMA.16816.F32.BF16 R28, R136.reuse, R144, R28 ;  /* 0x00000090881c723c */ /* 0x060fe6000004181c */
[--C-:B---3--:R-:W-:Y:S02]  /*c270*/  FFMA.FTZ R0, R206, c[0x0][0x2d0], -R189.reuse ;  /* 0x0000b400ce007a23 */ /* 0x108fe400000108bd */
[----:B------:R-:W-:Y:S02]  /*c280*/  FADD.FTZ R2, R238, R2 ;  /* 0x00000002ee027221 */ /* 0x000fe40000010000 */
[----:B------:R2:W3:Y:S01]  /*c290*/  MUFU.EX2 R203, R0 ;  /* 0x0000000000cb7308 */ /* 0x0004e20000000800 */
[C---:B------:R-:W-:Y:S01]  /*c2a0*/  HMMA.16816.F32.BF16 R32, R136.reuse, R146, R32 ;  /* 0x000000928820723c */ /* 0x040fe20000041820 */
[----:B------:R-:W5:Y:S03]  /*c2b0*/  LDSM.16.MT88.4 R144, [R232+0x3800] ;  /* 0x00380000e890783b */ /* 0x000f660000004200 */
[----:B------:R-:W-:Y:S04]  /*c2c0*/  FADD.FTZ R2, R237, R2 ;  /* 0x00000002ed027221 */ /* 0x000fe80000010000 */
[----:B------:R-:W-:Y:S04]  /*c2d0*/  FADD.FTZ R2, R208, R2 ;  /* 0x00000002d0027221 */ /* 0x000fe80000010000 */
[----:B----4-:R-:W-:Y:S02]  /*c2e0*/  FADD.FTZ R2, R204, R2 ;  /* 0x00000002cc027221 */ /* 0x010fe40000010000 */
[--C-:B--2---:R-:W-:Y:S01]  /*c2f0*/  FFMA.FTZ R0, R207, c[0x0][0x2d0], -R189.reuse ;  /* 0x0000b400cf007a23 */ /* 0x104fe200000108bd */
[C---:B-1----:R-:W-:Y:S03]  /*c300*/  HMMA.16816.F32.BF16 R36, R136.reuse, R140, R36 ;  /* 0x0000008c8824723c */ /* 0x042fe60000041824 */
[----:B------:R1:W2:Y:S01]  /*c310*/  MUFU.EX2 R202, R0 ;  /* 0x0000000000ca7308 */ /* 0x0002a20000000800 */
[----:B---3--:R-:W-:Y:S04]  /*c320*/  FADD.FTZ R2, R203, R2 ;  /* 0x00000002cb027221 */ /* 0x008fe80000010000 */
[C---:B------:R-:W-:Y:S01]  /*c330*/  HMMA.16816.F32.BF16 R40, R136.reuse, R142, R40 ;  /* 0x0000008e8828723c */ /* 0x040fe20000041828 */
[----:B------:R-:W3:Y:S07]  /*c340*/  LDSM.16.MT88.4 R140, [R234+0x3800] ;  /* 0x00380000ea8c783b */ /* 0x000eee0000004200 */
[C---:B-----5:R-:W-:Y:S08]  /*c350*/  HMMA.16816.F32.BF16 R44, R136.reuse, R144, R44 ;  /* 0x00000090882c723c */ /* 0x060ff0000004182c */
[C---:B------:R-:W-:Y:S01]  /*c360*/  HMMA.16816.F32.BF16 R48, R136.reuse, R146, R48 ;  /* 0x000000928830723c */ /* 0x040fe20000041830 */
[----:B------:R-:W4:Y:S03]  /*c370*/  LDSM.16.MT88.4 R144, [R233+0x3800] ;  /* 0x00380000e990783b */ /* 0x000f260000004200 */
[--C-:B-1----:R-:W-:Y:S02]  /*c380*/  FFMA.FTZ R0, R222, c[0x0][0x2d0], -R189.reuse ;  /* 0x0000b400de007a23 */ /* 0x102fe400000108bd */
[----:B--2---:R-:W-:Y:S02]  /*c390*/  FADD.FTZ R2, R202, R2 ;  /* 0x00000002ca027221 */ /* 0x004fe40000010000 */
[----:B------:R1:W2:Y:S01]  /*c3a0*/  MUFU.EX2 R197, R0 ;  /* 0x0000000000c57308 */ /* 0x0002a20000000800 */
[C---:B---3--:R-:W-:Y:S08]  /*c3b0*/  HMMA.16816.F32.BF16 R52, R136.reuse, R140, R52 ;  /* 0x0000008c8834723c */ /* 0x048ff00000041834 */
[C---:B------:R-:W-:Y:S01]  /*c3c0*/  HMMA.16816.F32.BF16 R56, R136.reuse, R142, R56 ;  /* 0x0000008e8838723c */ /* 0x040fe20000041838 */
[----:B------:R-:W3:Y:S03]  /*c3d0*/  LDSM.16.MT88.4 R140, [R231+0x6800] ;  /* 0x00680000e78c783b */ /* 0x000ee60000004200 */
[--C-:B-1----:R-:W-:Y:S02]  /*c3e0*/  FFMA.FTZ R0, R223, c[0x0][0x2d0], -R189.reuse ;  /* 0x0000b400df007a23 */ /* 0x102fe400000108bd */
[----:B--2---:R-:W-:Y:S02]  /*c3f0*/  FADD.FTZ R2, R197, R2 ;  /* 0x00000002c5027221 */ /* 0x004fe40000010000 */
[----:B------:R1:W2:Y:S01]  /*c400*/  MUFU.EX2 R196, R0 ;  /* 0x0000000000c47308 */ /* 0x0002a20000000800 */
[C---:B----4-:R-:W-:Y:S08]  /*c410*/  HMMA.16816.F32.BF16 R60, R136.reuse, R144, R60 ;  /* 0x00000090883c723c */ /* 0x050ff0000004183c */
[C---:B------:R-:W-:Y:S01]  /*c420*/  HMMA.16816.F32.BF16 R64, R136.reuse, R146, R64 ;  /* 0x000000928840723c */ /* 0x040fe20000041840 */
[----:B------:R-:W4:Y:S03]  /*c430*/  LDSM.16.MT88.4 R144, [R232+0x6800] ;  /* 0x00680000e890783b */ /* 0x000f260000004200 */
[--C-:B-1----:R-:W-:Y:S02]  /*c440*/  FFMA.FTZ R0, R224, c[0x0][0x2d0], -R189.reuse ;  /* 0x0000b400e0007a23 */ /* 0x102fe400000108bd */
[----:B--2---:R-:W-:Y:S02]  /*c450*/  FADD.FTZ R2, R196, R2 ;  /* 0x00000002c4027221 */ /* 0x004fe40000010000 */
[----:B------:R1:W2:Y:S01]  /*c460*/  MUFU.EX2 R195, R0 ;  /* 0x0000000000c37308 */ /* 0x0002a20000000800 */
[C---:B---3--:R-:W-:Y:S08]  /*c470*/  HMMA.16816.F32.BF16 R68, R136.reuse, R140, R68 ;  /* 0x0000008c8844723c */ /* 0x048ff00000041844 */
[C---:B------:R-:W-:Y:S01]  /*c480*/  HMMA.16816.F32.BF16 R72, R136.reuse, R142, R72 ;  /* 0x0000008e8848723c */ /* 0x040fe20000041848 */
[----:B------:R-:W3:Y:S07]  /*c490*/  LDSM.16.MT88.4 R140, [R234+0x6800] ;  /* 0x00680000ea8c783b */ /* 0x000eee0000004200 */
[C---:B----4-:R-:W-:Y:S04]  /*c4a0*/  HMMA.16816.F32.BF16 R76, R136.reuse, R144, R76 ;  /* 0x00000090884c723c */ /* 0x050fe8000004184c */
[----:B-1----:R-:W-:Y:S02]  /*c4b0*/  FFMA.FTZ R0, R225, c[0x0][0x2d0], -R189 ;  /* 0x0000b400e1007a23 */ /* 0x002fe400000108bd */
[----:B--2---:R-:W-:Y:S02]  /*c4c0*/  FADD.FTZ R2, R195, R2 ;  /* 0x00000002c3027221 */ /* 0x004fe40000010000 */
[----:B------:R1:W-:Y:S01]  /*c4d0*/  MUFU.EX2 R194, R0 ;  /* 0x0000000000c27308 */ /* 0x0003e20000000800 */
[C---:B------:R-:W-:Y:S01]  /*c4e0*/  HMMA.16816.F32.BF16 R80, R136.reuse, R146, R80 ;  /* 0x000000928850723c */ /* 0x040fe20000041850 */
[----:B------:R-:W2:Y:S02]  /*c4f0*/  LDSM.16.MT88.4 R144, [R233+0x6800] ;  /* 0x00680000e990783b */ /* 0x000ea40000004200 */
[----:B-1----:R-:W-:Y:S05]  /*c500*/  FADD.FTZ R0, R165, R133 ;  /* 0x00000085a5007221 */ /* 0x002fea0000010000 */
[C---:B---3--:R-:W-:Y:S04]  /*c510*/  HMMA.16816.F32.BF16 R84, R136.reuse, R140, R84 ;  /* 0x0000008c8854723c */ /* 0x048fe80000041854 */
[----:B------:R-:W-:Y:S02]  /*c520*/  FADD.FTZ R0, R166, R0 ;  /* 0x00000000a6007221 */ /* 0x000fe40000010000 */
[--C-:B------:R-:W-:Y:S02]  /*c530*/  FFMA.FTZ R133, R235, c[0x0][0x2d0], -R189.reuse ;  /* 0x0000b400eb857a23 */ /* 0x100fe400000108bd */
[----:B------:R-:W-:Y:S01]  /*c540*/  FADD.FTZ R0, R169, R0 ;  /* 0x00000000a9007221 */ /* 0x000fe20000010000 */
[C---:B------:R-:W-:Y:S01]  /*c550*/  HMMA.16816.F32.BF16 R88, R136.reuse, R142, R88 ;  /* 0x0000008e8858723c */ /* 0x040fe20000041858 */
[----:B------:R-:W1:Y:S02]  /*c560*/  LDSM.16.MT88.4 R140, [R231+0x9800] ;  /* 0x00980000e78c783b */ /* 0x000e640000004200 */
[----:B------:R-:W3:Y:S01]  /*c570*/  MUFU.EX2 R133, R133 ;  /* 0x0000008500857308 */ /* 0x000ee20000000800 */
[----:B------:R-:W-:Y:S02]  /*c580*/  FADD.FTZ R0, R164, R0 ;  /* 0x00000000a4007221 */ /* 0x000fe40000010000 */
[----:B------:R-:W-:Y:S02]  /*c590*/  FFMA.FTZ R189, R226, c[0x0][0x2d0], -R189 ;  /* 0x0000b400e2bd7a23 */ /* 0x000fe400000108bd */
[----:B------:R-:W-:Y:S01]  /*c5a0*/  FADD.FTZ R0, R163, R0 ;  /* 0x00000000a3007221 */ /* 0x000fe20000010000 */
[C---:B--2---:R-:W-:Y:S03]  /*c5b0*/  HMMA.16816.F32.BF16 R92, R136.reuse, R144, R92 ;  /* 0x00000090885c723c */ /* 0x044fe6000004185c */
[----:B------:R-:W-:Y:S01]  /*c5c0*/  FADD.FTZ R0, R221, R0 ;  /* 0x00000000dd007221 */ /* 0x000fe20000010000 */
[----:B------:R-:W2:Y:S03]  /*c5d0*/  MUFU.EX2 R189, R189 ;  /* 0x000000bd00bd7308 */ /* 0x000ea60000000800 */
[----:B------:R-:W-:Y:S01]  /*c5e0*/  FADD.FTZ R0, R244, R0 ;  /* 0x00000000f4007221 */ /* 0x000fe20000010000 */
[C---:B------:R-:W-:Y:S01]  /*c5f0*/  HMMA.16816.F32.BF16 R96, R136.reuse, R146, R96 ;  /* 0x000000928860723c */ /* 0x040fe20000041860 */
[----:B------:R-:W4:Y:S03]  /*c600*/  LDSM.16.MT88.4 R144, [R232+0x9800] ;  /* 0x00980000e890783b */ /* 0x000f260000004200 */
[----:B------:R-:W-:Y:S04]  /*c610*/  FADD.FTZ R0, R209, R0 ;  /* 0x00000000d1007221 */ /* 0x000fe80000010000 */
[----:B------:R-:W-:Y:S01]  /*c620*/  FADD.FTZ R0, R210, R0 ;  /* 0x00000000d2007221 */ /* 0x000fe20000010000 */
[----:B---3--:R-:W-:Y:S03]  /*c630*/  F2FP.BF16.PACK_AB R185, R133, R188 ;  /* 0x000000bc85b9723e */ /* 0x008fe600000010ff */
[----:B------:R-:W-:Y:S04]  /*c640*/  FADD.FTZ R0, R211, R0 ;  /* 0x00000000d3007221 */ /* 0x000fe80000010000 */
[----:B------:R-:W-:Y:S01]  /*c650*/  FADD.FTZ R0, R212, R0 ;  /* 0x00000000d4007221 */ /* 0x000fe20000010000 */
[----:B--2---:R-:W-:Y:S03]  /*c660*/  F2FP.BF16.PACK_AB R187, R189, R134 ;  /* 0x00000086bdbb723e */ /* 0x004fe600000010ff */
[----:B------:R-:W-:Y:S01]  /*c670*/  FADD.FTZ R0, R200, R0 ;  /* 0x00000000c8007221 */ /* 0x000fe20000010000 */
[C---:B-1----:R-:W-:Y:S03]  /*c680*/  HMMA.16816.F32.BF16 R100, R136.reuse, R140, R100 ;  /* 0x0000008c8864723c */ /* 0x042fe60000041864 */
[----:B------:R-:W-:Y:S04]  /*c690*/  FADD.FTZ R0, R201, R0 ;  /* 0x00000000c9007221 */ /* 0x000fe80000010000 */
[----:B------:R-:W-:Y:S01]  /*c6a0*/  FADD.FTZ R0, R199, R0 ;  /* 0x00000000c7007221 */ /* 0x000fe20000010000 */
[C---:B------:R-:W-:Y:S01]  /*c6b0*/  HMMA.16816.F32.BF16 R104, R136.reuse, R142, R104 ;  /* 0x0000008e8868723c */ /* 0x040fe20000041868 */
[----:B------:R-:W1:Y:S03]  /*c6c0*/  LDSM.16.MT88.4 R140, [R234+0x9800] ;  /* 0x00980000ea8c783b */ /* 0x000e660000004200 */
[----:B------:R-:W-:Y:S04]  /*c6d0*/  FADD.FTZ R0, R198, R0 ;  /* 0x00000000c6007221 */ /* 0x000fe80000010000 */
[C---:B----4-:R-:W-:Y:S08]  /*c6e0*/  HMMA.16816.F32.BF16 R108, R136.reuse, R144, R108 ;  /* 0x00000090886c723c */ /* 0x050ff0000004186c */
        /* <DEDUP_REMOVED lines=9> */
[----:B------:R-:W-:Y:S01]  /*c780*/  F2FP.BF16.PACK_AB R138, R244, R221 ;  /* 0x000000ddf48a723e */ /* 0x000fe200000010ff */
[----:B------:R-:W-:Y:S02]  /*c790*/  LDSM.16.MT88.4 R164, [R233+0x2800] ;  /* 0x00280000e9a4783b */ /* 0x000fe40000004200 */
[----:B------:R-:W-:Y:S02]  /*c7a0*/  F2FP.BF16.PACK_AB R137, R220, R162 ;  /* 0x000000a2dc89723e */ /* 0x000fe400000010ff */
[----:B------:R-:W-:Y:S07]  /*c7b0*/  F2FP.BF16.PACK_AB R139, R237, R238 ;  /* 0x000000eeed8b723e */ /* 0x000fee00000010ff */
[C---:B-1----:R-:W-:Y:S08]  /*c7c0*/  HMMA.16816.F32.BF16 R4, R136.reuse, R140, R4 ;  /* 0x0000008c8804723c */ /* 0x042ff00000041804 */
[C---:B------:R-:W-:Y:S01]  /*c7d0*/  HMMA.16816.F32.BF16 R8, R136.reuse, R142, R8 ;  /* 0x0000008e8808723c */ /* 0x040fe20000041808 */
[----:B------:R-:W1:Y:S07]  /*c7e0*/  LDSM.16.MT88.4 R140, [R233+0x1000] ;  /* 0x00100000e98c783b */ /* 0x000e6e0000004200 */
[C---:B--2---:R-:W-:Y:S08]  /*c7f0*/  HMMA.16816.F32.BF16 R12, R136.reuse, R144, R12 ;  /* 0x00000090880c723c */ /* 0x044ff0000004180c */
[C---:B------:R-:W-:Y:S01]  /*c800*/  HMMA.16816.F32.BF16 R16, R136.reuse, R146, R16 ;  /* 0x000000928810723c */ /* 0x040fe20000041810 */
[----:B------:R-:W2:Y:S07]  /*c810*/  LDSM.16.MT88.4 R144, [R231+0x4000] ;  /* 0x00400000e790783b */ /* 0x000eae0000004200 */
[C---:B------:R-:W-:Y:S08]  /*c820*/  HMMA.16816.F32.BF16 R20, R136.reuse, R148, R20 ;  /* 0x000000948814723c */ /* 0x040ff00000041814 */
        /* <DEDUP_REMOVED lines=39> */
[----:B------:R-:W-:Y:S01]  /*caa0*/  HMMA.16816.F32.BF16 R128, R136, R142, R128 ;  /* 0x0000008e8880723c */ /* 0x000fe20000041880 */
[----:B------:R-:W1:Y:S06]  /*cab0*/  LDSM.16.MT88.4 R140, [R233+0x1800] ;  /* 0x00180000e98c783b */ /* 0x000e6c0000004200 */
[----:B------:R-:W-:Y:S02]  /*cac0*/  F2FP.BF16.PACK_AB R136, R210, R209 ;  /* 0x000000d1d288723e */ /* 0x000fe400000010ff */
[----:B------:R-:W-:Y:S03]  /*cad0*/  F2FP.BF16.PACK_AB R138, R212, R211 ;  /* 0x000000d3d48a723e */ /* 0x000fe600000010ff */
[----:B------:R-:W-:Y:S02]  /*cae0*/  F2FP.BF16.PACK_AB R137, R204, R208 ;  /* 0x000000d0cc89723e */ /* 0x000fe400000010ff */
[----:B------:R-:W-:Y:S07]  /*caf0*/  F2FP.BF16.PACK_AB R139, R202, R203 ;  /* 0x000000cbca8b723e */ /* 0x000fee00000010ff */
        /* <DEDUP_REMOVED lines=46> */
[----:B------:R-:W-:Y:S01]  /*cde0*/  HMMA.16816.F32.BF16 R128, R136, R142, R128 ;  /* 0x0000008e8880723c */ /* 0x000fe20000041880 */
[----:B------:R-:W1:Y:S06]  /*cdf0*/  LDSM.16.MT88.4 R140, [R231+0x5000] ;  /* 0x00500000e78c783b */ /* 0x000e6c0000004200 */
[----:B------:R-:W-:Y:S02]  /*ce00*/  F2FP.BF16.PACK_AB R136, R201, R200 ;  /* 0x000000c8c988723e */ /* 0x000fe400000010ff */
[----:B------:R-:W-:Y:S03]  /*ce10*/  F2FP.BF16.PACK_AB R138, R198, R199 ;  /* 0x000000c7c68a723e */ /* 0x000fe600000010ff */
[----:B------:R-:W-:Y:S02]  /*ce20*/  F2FP.BF16.PACK_AB R137, R196, R197 ;  /* 0x000000c5c489723e */ /* 0x000fe400000010ff */
[C---:B------:R-:W-:Y:S07]  /*ce30*/  F2FP.BF16.PACK_AB R139, R194.reuse, R195 ;  /* 0x000000c3c28b723e */ /* 0x040fee00000010ff */
        /* <DEDUP_REMOVED lines=40> */
[C---:B------:R-:W-:Y:S08]  /*d0c0*/  HMMA.16816.F32.BF16 R112, R136.reuse, R154, R112 ;  /* 0x0000009a8870723c */ /* 0x040ff00000041870 */
[C---:B----4-:R-:W-:Y:S08]  /*d0d0*/  HMMA.16816.F32.BF16 R116, R136.reuse, R156, R116 ;  /* 0x0000009c8874723c */ /* 0x050ff00000041874 */
[C---:B------:R-:W-:Y:S01]  /*d0e0*/  HMMA.16816.F32.BF16 R120, R136.reuse, R158, R120 ;  /* 0x0000009e8878723c */ /* 0x040fe20000041878 */
[----:B------:R-:W3:Y:S07]  /*d0f0*/  LDSM.16.MT88.4 R156, [R234+0x2800] ;  /* 0x00280000ea9c783b */ /* 0x000eee0000004200 */
[C---:B--2---:R-:W-:Y:S08]  /*d100*/  HMMA.16816.F32.BF16 R124, R136.reuse, R144, R124 ;  /* 0x00000090887c723c */ /* 0x044ff0000004187c */
[----:B------:R-:W-:Y:S08]  /*d110*/  HMMA.16816.F32.BF16 R128, R136, R146, R128 ;  /* 0x000000928880723c */ /* 0x000ff00000041880 */
[C---:B-1----:R-:W-:Y:S01]  /*d120*/  HMMA.16816.F32.BF16 R136, R184.reuse, R140, R4 ;  /* 0x0000008cb888723c */ /* 0x042fe20000041804 */
[----:B------:R-:W1:Y:S07]  /*d130*/  LDSM.16.MT88.4 R4, [R234+0x5800] ;  /* 0x00580000ea04783b */ /* 0x000e6e0000004200 */
[C---:B------:R-:W-:Y:S01]  /*d140*/  HMMA.16816.F32.BF16 R140, R184.reuse, R142, R8 ;  /* 0x0000008eb88c723c */ /* 0x040fe20000041808 */
[----:B------:R-:W2:Y:S07]  /*d150*/  LDSM.16.MT88.4 R8, [R233+0x5800] ;  /* 0x00580000e908783b */ /* 0x000eae0000004200 */
[C---:B------:R-:W-:Y:S01]  /*d160*/  HMMA.16816.F32.BF16 R144, R184.reuse, R148, R12 ;  /* 0x00000094b890723c */ /* 0x040fe2000004180c */
[----:B------:R-:W4:Y:S07]  /*d170*/  LDSM.16.MT88.4 R12, [R231+0x8800] ;  /* 0x00880000e70c783b */ /* 0x000f2e0000004200 */
[C---:B------:R-:W-:Y:S01]  /*d180*/  HMMA.16816.F32.BF16 R148, R184.reuse, R150, R16 ;  /* 0x00000096b894723c */ /* 0x040fe20000041810 */
[----:B------:R-:W5:Y:S07]  /*d190*/  LDSM.16.MT88.4 R16, [R232+0x8800] ;  /* 0x00880000e810783b */ /* 0x000f6e0000004200 */
[C---:B---3--:R-:W-:Y:S01]  /*d1a0*/  HMMA.16816.F32.BF16 R152, R184.reuse, R156, R20 ;  /* 0x0000009cb898723c */ /* 0x048fe20000041814 */
[----:B------:R-:W3:Y:S07]  /*d1b0*/  LDSM.16.MT88.4 R20, [R234+0x8800] ;  /* 0x00880000ea14783b */ /* 0x000eee0000004200 */
        /* <DEDUP_REMOVED lines=17> */
[C---:B-----5:R-:W-:Y:S01]  /*d2d0*/  HMMA.16816.F32.BF16 R76, R184.reuse, R16, R76 ;  /* 0x00000010b84c723c */ /* 0x060fe2000004184c */
[----:B------:R-:W5:Y:S07]  /*d2e0*/  LDL R16, [R1+0x14] ;  /* 0x0000140001107983 */ /* 0x000f6e0000100800 */
[C---:B------:R-:W-:Y:S08]  /*d2f0*/  HMMA.16816.F32.BF16 R80, R184.reuse, R18, R80 ;  /* 0x00000012b850723c */ /* 0x040ff00000041850 */
[C---:B---3--:R-:W-:Y:S08]  /*d300*/  HMMA.16816.F32.BF16 R84, R184.reuse, R20, R84 ;  /* 0x00000014b854723c */ /* 0x048ff00000041854 */
[C---:B------:R-:W-:Y:S08]  /*d310*/  HMMA.16816.F32.BF16 R88, R184.reuse, R22, R88 ;  /* 0x00000016b858723c */ /* 0x040ff00000041858 */
[C---:B------:R-:W-:Y:S08]  /*d320*/  HMMA.16816.F32.BF16 R92, R184.reuse, R24, R92 ;  /* 0x00000018b85c723c */ /* 0x040ff0000004185c */
[C---:B------:R-:W-:Y:S08]  /*d330*/  HMMA.16816.F32.BF16 R96, R184.reuse, R26, R96 ;  /* 0x0000001ab860723c */ /* 0x040ff00000041860 */
[C---:B-1----:R-:W-:Y:S08]  /*d340*/  HMMA.16816.F32.BF16 R100, R184.reuse, R4, R100 ;  /* 0x00000004b864723c */ /* 0x042ff00000041864 */
[C---:B------:R-:W-:Y:S01]  /*d350*/  HMMA.16816.F32.BF16 R104, R184.reuse, R6, R104 ;  /* 0x00000006b868723c */ /* 0x040fe20000041868 */
[----:B------:R-:W1:Y:S07]  /*d360*/  LDSM.16.MT88.4 R4, [R233+0xb800] ;  /* 0x00b80000e904783b */ /* 0x000e6e0000004200 */
[C---:B--2---:R-:W-:Y:S08]  /*d370*/  HMMA.16816.F32.BF16 R108, R184.reuse, R8, R108 ;  /* 0x00000008b86c723c */ /* 0x044ff0000004186c */
[C---:B------:R-:W-:Y:S08]  /*d380*/  HMMA.16816.F32.BF16 R112, R184.reuse, R10, R112 ;  /* 0x0000000ab870723c */ /* 0x040ff00000041870 */
[C---:B----4-:R-:W-:Y:S07]  /*d390*/  HMMA.16816.F32.BF16 R116, R184.reuse, R12, R116 ;  /* 0x0000000cb874723c */ /* 0x050fee0000041874 */
[-C--:B------:R-:W-:Y:S01]  /*d3a0*/  MOV R12, R3.reuse ;  /* 0x00000003000c7202 */ /* 0x080fe20000000f00 */
[C---:B------:R-:W-:Y:S08]  /*d3b0*/  HMMA.16816.F32.BF16 R120, R184.reuse, R14, R120 ;  /* 0x0000000eb878723c */ /* 0x040ff00000041878 */
[C---:B-1----:R-:W-:Y:S07]  /*d3c0*/  HMMA.16816.F32.BF16 R124, R184.reuse, R4, R124 ;  /* 0x00000004b87c723c */ /* 0x042fee000004187c */
[----:B------:R-:W-:Y:S01]  /*d3d0*/  FADD.FTZ R4, R194, R2 ;  /* 0x00000002c2047221 */ /* 0x000fe20000010000 */
[----:B------:R-:W-:Y:S04]  /*d3e0*/  HMMA.16816.F32.BF16 R128, R184, R6, R128 ;  /* 0x00000006b880723c */ /* 0x000fe80000041880 */
[----:B------:R-:W-:Y:S02]  /*d3f0*/  FADD.FTZ R2, R190, R0 ;  /* 0x00000000be027221 */ /* 0x000fe40000010000 */
[----:B------:R-:W-:Y:S02]  /*d400*/  FADD.FTZ R0, R188, R4 ;  /* 0x00000004bc007221 */ /* 0x000fe40000010000 */
[----:B------:R-:W-:Y:S04]  /*d410*/  FADD.FTZ R2, R191, R2 ;  /* 0x00000002bf027221 */ /* 0x000fe80000010000 */
[----:B------:R-:W-:Y:S01]  /*d420*/  FADD.FTZ R0, R133, R0 ;  /* 0x0000000085007221 */ /* 0x000fe20000010000 */
[----:B------:R-:W-:Y:S01]  /*d430*/  MOV R133, R132 ;  /* 0x0000008400857202 */ /* 0x000fe20000000f00 */
[----:B------:R-:W-:Y:S02]  /*d440*/  FADD.FTZ R2, R192, R2 ;  /* 0x00000002c0027221 */ /* 0x000fe40000010000 */
[----:B------:R-:W-:Y:S01]  /*d450*/  FADD.FTZ R0, R134, R0 ;  /* 0x0000000086007221 */ /* 0x000fe20000010000 */
[----:B------:R-:W-:Y:S01]  /*d460*/  MOV R134, R3 ;  /* 0x0000000300867202 */ /* 0x000fe20000000f00 */
[----:B------:R-:W-:Y:S02]  /*d470*/  FADD.FTZ R2, R193, R2 ;  /* 0x00000002c1027221 */ /* 0x000fe40000010000 */
[----:B------:R-:W-:Y:S03]  /*d480*/  FADD.FTZ R0, R189, R0 ;  /* 0x00000000bd007221 */ /* 0x000fe60000010000 */
[----:B------:R1:W-:Y:S04]  /*d490*/  STL [R1+0x8], R2 ;  /* 0x0000080201007387 */ /* 0x0003e80000100800 */
[----:B------:R1:W-:Y:S01]  /*d4a0*/  STL [R1+0xc], R0 ;  /* 0x00000c0001007387 */ /* 0x0003e20000100800 */
[C---:B-----5:R-:W-:Y:S02]  /*d4b0*/  ISETP.GT.AND P0, PT, R247.reuse, R16, PT ;  /* 0x00000010f700720c */ /* 0x060fe40003f04270 */
[----:B------:R-:W-:Y:S11]  /*d4c0*/  IADD3 R247, R247, -0x1, RZ ;  /* 0xfffffffff7f77810 */ /* 0x000ff60007ffe0ff */
[----:B-1----:R-:W-:-:S05]  /*d4d0*/  @P0 BRA `(.L_x_1487) ;  /* 0xffffa6d000000947 */ /* 0x002fca000383ffff */
.L_x_1476:
[----:B-1----:R-:W-:-:S13]  /*d4e0*/  ISETP.GE.AND P0, PT, R247, RZ, PT ;  /* 0x000000fff700720c */ /* 0x002fda0003f06270 */
[----:B------:R-:W-:Y:S05]  /*d4f0*/  @!P0 BRA `(.L_x_1488) ;  /* 0x0000516000008947 */ /* 0x000fea0003800000 */
[----:B------:R-:W-:Y:S02]  /*d500*/  MOV R134, R12 ;  /* 0x0000000c00867202 */ /* 0x000fe40000000f00 */
[----:B------:R-:W-:Y:S02]  /*d510*/  MOV R133, R132 ;  /* 0x0000008400857202 */ /* 0x000fe40000000f00 */
.L_x_1495:
[----:B------:R-:W-:Y:S01]  /*d520*/  SHF.R.S32.HI R0, RZ, 0x1f, R252 ;  /* 0x0000001fff007819 */ /* 0x000fe200000114fc */
[----:B------:R-:W2:Y:S01]  /*d530*/  LDL.64 R6, [R1+0x30] ;  /* 0x0000300001067983 */ /* 0x000ea20000100a00 */
[----:B------:R-:W-:Y:S01]  /*d540*/  SHF.R.S32.HI R4, RZ, 0x1f, R246 ;  /* 0x0000001fff047819 */ /* 0x000fe200000114f6 */
[----:B------:R-:W-:Y:S04]  /*d550*/  DEPBAR.LE SB0, 0x0 ;  /* 0x000080000000791a */ /* 0x000fe80000000000 */
[C---:B------:R-:W-:Y:S01]  /*d560*/  IADD3 R14, R245.reuse, 0x80, RZ ;  /* 0x00000080f50e7810 */ /* 0x040fe20007ffe0ff */
[----:B------:R-:W3:Y:S01]  /*d570*/  LDL R5, [R1+0x3c] ;  /* 0x00003c0001057983 */ /* 0x000ee20000100800 */
[----:B------:R-:W-:Y:S01]  /*d580*/  IADD3 R13, R245, 0x40, RZ ;  /* 0x00000040f50d7810 */ /* 0x000fe20007ffe0ff */
[----:B------:R-:W-:Y:S01]  /*d590*/  WARPSYNC 0xffffffff ;  /* 0xffffffff00007948 */ /* 0x000fe20003800000 */
[C---:B------:R-:W-:Y:S01]  /*d5a0*/  IADD3 R238, R135.reuse, 0xb800, RZ ;  /* 0x0000b80087ee7810 */ /* 0x040fe20007ffe0ff */
[----:B------:R-:W-:Y:S01]  /*d5b0*/  BAR.SYNC.DEFER_BLOCKING 0x0 ;  /* 0x0000000000007b1d */ /* 0x000fe20000010000 */
[----:B------:R-:W-:Y:S01]  /*d5c0*/  SHF.R.S32.HI R13, RZ, 0x1f, R13 ;  /* 0x0000001fff0d7819 */ /* 0x000fe2000001140d */
[----:B------:R-:W-:Y:S01]  /*d5d0*/  IMAD R0, R0, c[0x0][0x208], RZ ;  /* 0x0000820000007a24 */ /* 0x000fe200078e02ff */
[C---:B------:R-:W-:Y:S01]  /*d5e0*/  IADD3 R237, R135.reuse, 0xb000, RZ ;  /* 0x0000b00087ed7810 */ /* 0x040fe20007ffe0ff */
[C---:B------:R-:W-:Y:S01]  /*d5f0*/  IMAD.WIDE.U32 R2, R252.reuse, c[0x0][0x208], RZ ;  /* 0x00008200fc027a25 */ /* 0x040fe200078e00ff */
[C---:B------:R-:W-:Y:S02]  /*d600*/  IADD3 R236, R135.reuse, 0xa800, RZ ;  /* 0x0000a80087ec7810 */ /* 0x040fe40007ffe0ff */
[C---:B------:R-:W-:Y:S01]  /*d610*/  IADD3 R235, R135.reuse, 0xa000, RZ ;  /* 0x0000a00087eb7810 */ /* 0x040fe20007ffe0ff */
[----:B------:R-:W-:Y:S01]  /*d620*/  IMAD R0, R252, c[0x0][0x20c], R0 ;  /* 0x00008300fc007a24 */ /* 0x000fe200078e0200 */
[C---:B------:R-:W-:Y:S01]  /*d630*/  IADD3 R227, R135.reuse, 0x9800, RZ ;  /* 0x0000980087e37810 */ /* 0x040fe20007ffe0ff */
[----:B------:R-:W-:Y:S01]  /*d640*/  IMAD R4, R4, c[0x0][0x218], RZ ;  /* 0x0000860004047a24 */ /* 0x000fe200078e02ff */
[----:B------:R-:W-:Y:S01]  /*d650*/  IADD3 R226, R135, 0x9000, RZ ;  /* 0x0000900087e27810 */ /* 0x000fe20007ffe0ff */
[----:B------:R-:W-:Y:S01]  /*d660*/  IMAD.IADD R3, R3, 0x1, R0 ;  /* 0x0000000103037824 */ /* 0x000fe200078e0200 */
[C---:B------:R-:W-:Y:S01]  /*d670*/  IADD3 R225, R135.reuse, 0x8800, RZ ;  /* 0x0000880087e17810 */ /* 0x040fe20007ffe0ff */
[C---:B------:R-:W-:Y:S01]  /*d680*/  IMAD R4, R246.reuse, c[0x0][0x21c], R4 ;  /* 0x00008700f6047a24 */ /* 0x040fe200078e0204 */
[C---:B------:R-:W-:Y:S01]  /*d690*/  IADD3 R224, R135.reuse, 0x8000, RZ ;  /* 0x0000800087e07810 */ /* 0x040fe20007ffe0ff */
[----:B------:R-:W-:Y:S01]  /*d6a0*/  IMAD.WIDE.U32 R2, R246, c[0x0][0x218], R2 ;  /* 0x00008600f6027a25 */ /* 0x000fe200078e0002 */
[C---:B------:R-:W-:Y:S02]  /*d6b0*/  IADD3 R223, R135.reuse, 0x7800, RZ ;  /* 0x0000780087df7810 */ /* 0x040fe40007ffe0ff */
[C---:B------:R-:W-:Y:S01]  /*d6c0*/  IADD3 R222, R135.reuse, 0x7000, RZ ;  /* 0x0000700087de7810 */ /* 0x040fe20007ffe0ff */
[----:B------:R-:W-:Y:S01]  /*d6d0*/  IMAD.SHL.U32 R45, R14, 0x2, RZ ;  /* 0x000000020e2d7824 */ /* 0x000fe200078e00ff */
[----:B------:R-:W-:Y:S01]  /*d6e0*/  IADD3 R221, R135, 0x6800, RZ ;  /* 0x0000680087dd7810 */ /* 0x000fe20007ffe0ff */
[----:B------:R-:W-:Y:S01]  /*d6f0*/  IMAD.SHL.U32 R37, R245, 0x2, RZ ;  /* 0x00000002f5257824 */ /* 0x000fe200078e00ff */
[C---:B------:R-:W-:Y:S01]  /*d700*/  IADD3 R220, R135.reuse, 0x6000, RZ ;  /* 0x0000600087dc7810 */ /* 0x040fe20007ffe0ff */
[----:B------:R1:W4:Y:S01]  /*d710*/  LDSM.16.M88.4 R48, [R239] ;  /* 0x00000000ef30783b */ /* 0x0003220000000200 */
[C---:B------:R-:W-:Y:S02]  /*d720*/  IADD3 R219, R135.reuse, 0x5800, RZ ;  /* 0x0000580087db7810 */ /* 0x040fe40007ffe0ff */
[C---:B------:R-:W-:Y:S01]  /*d730*/  IADD3 R218, R135.reuse, 0x5000, RZ ;  /* 0x0000500087da7810 */ /* 0x040fe20007ffe0ff */
[----:B------:R1:W1:Y:S01]  /*d740*/  LDSM.16.M88.4 R8, [R228] ;  /* 0x00000000e408783b */ /* 0x0002620000000200 */
[C---:B------:R-:W-:Y:S02]  /*d750*/  IADD3 R217, R135.reuse, 0x4800, RZ ;  /* 0x0000480087d97810 */ /* 0x040fe40007ffe0ff */
[C---:B------:R-:W-:Y:S01]  /*d760*/  IADD3 R216, R135.reuse, 0x4000, RZ ;  /* 0x0000400087d87810 */ /* 0x040fe20007ffe0ff */
[----:B------:R1:W1:Y:S01]  /*d770*/  LDSM.16.M88.4 R16, [R228+0x800] ;  /* 0x00080000e410783b */ /* 0x0002620000000200 */
[C---:B------:R-:W-:Y:S02]  /*d780*/  IADD3 R132, R135.reuse, 0x3800, RZ ;  /* 0x0000380087847810 */ /* 0x040fe40007ffe0ff */
[----:B------:R-:W-:Y:S01]  /*d790*/  IADD3 R0, R135, 0x3000, RZ ;  /* 0x0000300087007810 */ /* 0x000fe20007ffe0ff */
        /* <DEDUP_REMOVED lines=11> */
[----:B--2---:R-:W-:Y:S02]  /*d850*/  IADD3 R12, P0, R6, R2, RZ ;  /* 0x00000002060c7210 */ /* 0x004fe40007f1e0ff */
[----:B------:R-:W-:Y:S04]  /*d860*/  IADD3 R6, R245, 0xc0, RZ ;  /* 0x000000c0f5067810 */ /* 0x000fe80007ffe0ff */
[----:B------:R-:W-:Y:S02]  /*d870*/  SHF.R.S32.HI R6, RZ, 0x1f, R6 ;  /* 0x0000001fff067819 */ /* 0x000fe40000011406 */
[----:B---3--:R-:W-:Y:S02]  /*d880*/  IADD3.X R4, R5, R3, R4, P0, !PT ;  /* 0x0000000305047210 */ /* 0x008fe400007fe404 */
[----:B------:R-:W-:Y:S02]  /*d890*/  IADD3 R5, R245, 0xc0, RZ ;  /* 0x000000c0f5057810 */ /* 0x000fe40007ffe0ff */
[C---:B------:R-:W-:Y:S02]  /*d8a0*/  LEA R7, P0, R12.reuse, c[0x0][0x1f8], 0x1 ;  /* 0x00007e000c077a11 */ /* 0x040fe400078008ff */
[C---:B------:R-:W-:Y:S01]  /*d8b0*/  SHF.L.U64.HI R20, R5.reuse, 0x1, R6 ;  /* 0x0000000105147819 */ /* 0x040fe20000010206 */
[----:B------:R-:W-:Y:S01]  /*d8c0*/  IMAD.SHL.U32 R47, R5, 0x2, RZ ;  /* 0x00000002052f7824 */ /* 0x000fe200078e00ff */
[C---:B------:R-:W-:Y:S02]  /*d8d0*/  IADD3 R5, R245.reuse, 0x80, RZ ;  /* 0x00000080f5057810 */ /* 0x040fe40007ffe0ff */
[C---:B------:R-:W-:Y:S02]  /*d8e0*/  IADD3 R6, R245.reuse, 0x40, RZ ;  /* 0x00000040f5067810 */ /* 0x040fe40007ffe0ff */
[----:B------:R-:W-:Y:S02]  /*d8f0*/  SHF.R.S32.HI R5, RZ, 0x1f, R5 ;  /* 0x0000001fff057819 */ /* 0x000fe40000011405 */
[----:B------:R-:W-:Y:S01]  /*d900*/  LEA.HI.X R12, R12, c[0x0][0x1fc], R4, 0x1, P0 ;  /* 0x00007f000c0c7a11 */ /* 0x000fe200000f0c04 */
[----:B------:R-:W-:Y:S01]  /*d910*/  IMAD.SHL.U32 R39, R6, 0x2, RZ ;  /* 0x0000000206277824 */ /* 0x000fe200078e00ff */
[----:B------:R-:W-:Y:S02]  /*d920*/  SHF.L.U64.HI R15, R14, 0x1, R5 ;  /* 0x000000010e0f7819 */ /* 0x000fe40000010205 */
[----:B------:R-:W-:Y:S02]  /*d930*/  SHF.R.S32.HI R5, RZ, 0x1f, R245 ;  /* 0x0000001fff057819 */ /* 0x000fe400000114f5 */
[----:B------:R-:W-:Y:S02]  /*d940*/  SHF.L.U64.HI R14, R6, 0x1, R13 ;  /* 0x00000001060e7819 */ /* 0x000fe4000001020d */
[----:B------:R-:W-:Y:S01]  /*d950*/  SHF.L.U64.HI R13, R245, 0x1, R5 ;  /* 0x00000001f50d7819 */ /* 0x000fe20000010205 */
[----:B------:R-:W-:-:S05]  /*d960*/  BRA.DIV ~URZ, `(.L_x_1489) ;  /* 0x0000a2627f007947 */ /* 0x000fca000b800000 */
[----:B-1--4-:R1:W2:Y:S02]  /*d970*/  SHFL.IDX PT, R2, R12, RZ, 0x181f ;  /* 0x00181fff0c027589 */ /* 0x0122a400000e0000 */
.L_x_1544:
[----:B------:R-:W3:Y:S01]  /*d980*/  SHFL.IDX PT, R6, R7, RZ, 0x181f ;  /* 0x00181fff07067589 */ /* 0x000ee200000e0000 */
[C---:B------:R-:W-:Y:S01]  /*d990*/  ISETP.GE.AND P1, PT, R245.reuse, c[0x0][0x1d4], PT ;  /* 0x00007500f5007a0c */ /* 0x040fe20003f26270 */
[----:B------:R-:W-:Y:S01]  /*d9a0*/  BSSY B0, `(.L_x_1490) ;  /* 0x0000231000007945 */ /* 0x000fe20003800000 */
[C---:B------:R-:W-:Y:S02]  /*d9b0*/  IADD3 R3, R245.reuse, 0x80, RZ ;  /* 0x00000080f5037810 */ /* 0x040fe40007ffe0ff */
[----:B------:R-:W-:Y:S02]  /*d9c0*/  IADD3 R21, R245, 0x40, RZ ;  /* 0x00000040f5157810 */ /* 0x000fe40007ffe0ff */
[----:B------:R-:W-:Y:S01]  /*d9d0*/  ISETP.GE.AND P4, PT, R3, c[0x0][0x1d4], PT ;  /* 0x0000750003007a0c */ /* 0x000fe20003f86270 */
[----:B------:R-:W4:Y:S01]  /*d9e0*/  SHFL.IDX PT, R4, R7, 0x1, 0x181f ;  /* 0x00381f0007047f89 */ /* 0x000f2200000e0000 */
[----:B------:R-:W-:Y:S02]  /*d9f0*/  IADD3 R3, R245, 0xc0, RZ ;  /* 0x000000c0f5037810 */ /* 0x000fe40007ffe0ff */
[----:B------:R-:W-:Y:S02]  /*da00*/  ISETP.GE.AND P5, PT, R21, c[0x0][0x1d4], PT ;  /* 0x0000750015007a0c */ /* 0x000fe40003fa6270 */
[----:B------:R-:W-:Y:S02]  /*da10*/  ISETP.GE.AND P3, PT, R3, c[0x0][0x1d4], PT ;  /* 0x0000750003007a0c */ /* 0x000fe40003f66270 */
[----:B------:R-:W-:Y:S01]  /*da20*/  SEL R244, RZ, 0x10, P1 ;  /* 0x00000010fff47807 */ /* 0x000fe20000800000 */
[----:B------:R5:W-:Y:S01]  /*da30*/  SHFL.IDX PT, R3, R7, 0x2, 0x181f ;  /* 0x00581f0007037f89 */ /* 0x000be200000e0000 */
[----:B------:R-:W-:Y:S02]  /*da40*/  SEL R21, RZ, 0x10, P4 ;  /* 0x00000010ff157807 */ /* 0x000fe40002000000 */
[----:B------:R-:W-:Y:S02]  /*da50*/  IADD3 R36, -R244, 0x10, RZ ;  /* 0x00000010f4247810 */ /* 0x000fe40007ffe1ff */
[----:B------:R-:W-:Y:S02]  /*da60*/  SEL R46, RZ, 0x10, P3 ;  /* 0x00000010ff2e7807 */ /* 0x000fe40001800000 */
[----:B------:R-:W-:Y:S01]  /*da70*/  LOP3.LUT R36, R36, 0xf, RZ, 0xc0, !PT ;  /* 0x0000000f24247812 */ /* 0x000fe200078ec0ff */
[----:B------:R-:W1:Y:S01]  /*da80*/  SHFL.IDX PT, R5, R12, 0x1, 0x181f ;  /* 0x00381f000c057f89 */ /* 0x000e6200000e0000 */
[----:B------:R-:W-:Y:S02]  /*da90*/  IADD3 R38, -R21, 0x10, RZ ;  /* 0x0000001015267810 */ /* 0x000fe40007ffe1ff */
[----:B------:R-:W-:Y:S02]  /*daa0*/  IADD3 R44, -R46, 0x10, RZ ;  /* 0x000000102e2c7810 */ /* 0x000fe40007ffe1ff */
[----:B------:R-:W-:Y:S02]  /*dab0*/  LOP3.LUT R38, R38, 0xf, RZ, 0xc0, !PT ;  /* 0x0000000f26267812 */ /* 0x000fe400078ec0ff */
[----:B------:R-:W-:Y:S02]  /*dac0*/  LOP3.LUT R44, R44, 0xf, RZ, 0xc0, !PT ;  /* 0x0000000f2c2c7812 */ /* 0x000fe400078ec0ff */
[C---:B---3--:R-:W-:Y:S02]  /*dad0*/  IADD3 R28, P0, R6.reuse, R37, RZ ;  /* 0x00000025061c7210 */ /* 0x048fe40007f1e0ff */
[----:B------:R-:W-:Y:S02]  /*dae0*/  IADD3 R22, P2, R6, R39, RZ ;  /* 0x0000002706167210 */ /* 0x000fe40007f5e0ff */
[C---:B--2---:R-:W-:Y:S02]  /*daf0*/  IADD3.X R29, R2.reuse, R13, RZ, P0, !PT ;  /* 0x0000000d021d7210 */ /* 0x044fe400007fe4ff */
[----:B------:R-:W-:Y:S02]  /*db00*/  IADD3.X R23, R2, R14, RZ, P2, !PT ;  /* 0x0000000e02177210 */ /* 0x000fe400017fe4ff */
[----:B------:R-:W-:Y:S01]  /*db10*/  IADD3 R30, P0, R6, R45, RZ ;  /* 0x0000002d061e7210 */ /* 0x000fe20007f1e0ff */
[----:B------:R2:W-:Y:S03]  /*db20*/  LDGSTS.E.BYPASS.LTC128B.128 [R243+0x100], [R28.64], !P1 ;  /* 0x001000001cf37fae */ /* 0x0005e6000c901d46 */
[----:B------:R-:W-:Y:S02]  /*db30*/  IADD3.X R31, R2, R15, RZ, P0, !PT ;  /* 0x0000000f021f7210 */ /* 0x000fe400007fe4ff */
[----:B------:R-:W-:Y:S03]  /*db40*/  IADD3 R6, P0, R6, R47, RZ ;  /* 0x0000002f06067210 */ /* 0x000fe60007f1e0ff */
[----:B------:R4:W-:Y:S01]  /*db50*/  LDGSTS.E.BYPASS.LTC128B.128 [R243+0x3100], [R22.64], !P5 ;  /* 0x0310000016f37fae */ /* 0x0009e2000e901d46 */
[----:B-----5:R-:W-:Y:S07]  /*db60*/  IADD3.X R7, R2, R20, RZ, P0, !PT ;  /* 0x0000001402077210 */ /* 0x020fee00007fe4ff */
[----:B------:R3:W-:Y:S08]  /*db70*/  LDGSTS.E.BYPASS.LTC128B.128 [R243+0x6100], [R30.64], !P4 ;  /* 0x061000001ef37fae */ /* 0x0007f0000e101d46 */
[----:B------:R5:W-:Y:S08]  /*db80*/  LDGSTS.E.BYPASS.LTC128B.128 [R243+0x9100], [R6.64], !P3 ;  /* 0x0910000006f37fae */ /* 0x000bf0000d901d46 */
[----:B------:R2:W2:Y:S01]  /*db90*/  SHFL.IDX PT, R2, R12, 0x2, 0x181f ;  /* 0x00581f000c027f89 */ /* 0x0004a200000e0000 */
[C---:B----4-:R-:W-:Y:S04]  /*dba0*/  IADD3 R22, P0, R4.reuse, R37, RZ ;  /* 0x0000002504167210 */ /* 0x050fe80007f1e0ff */
[C---:B-1----:R-:W-:Y:S05]  /*dbb0*/  IADD3.X R23, R5.reuse, R13, RZ, P0, !PT ;  /* 0x0000000d05177210 */ /* 0x042fea00007fe4ff */
[----:B------:R1:W-:Y:S01]  /*dbc0*/  LDGSTS.E.BYPASS.LTC128B.128 [R243+0x1100], [R22.64], !P1 ;  /* 0x0110000016f37fae */ /* 0x0003e2000c901d46 */
[C---:B-----5:R-:W-:Y:S04]  /*dbd0*/  IADD3 R6, P0, R4.reuse, R39, RZ ;  /* 0x0000002704067210 */ /* 0x060fe80007f1e0ff */
[C---:B------:R-:W-:Y:S02]  /*dbe0*/  IADD3.X R7, R5.reuse, R14, RZ, P0, !PT ;  /* 0x0000000e05077210 */ /* 0x040fe400007fe4ff */
[----:B--2---:R-:W-:Y:S02]  /*dbf0*/  SEL R12, RZ, 0x10, P5 ;  /* 0x00000010ff0c7807 */ /* 0x004fe40002800000 */
[----:B------:R-:W-:Y:S01]  /*dc00*/  IADD3 R28, P0, R4, R47, RZ ;  /* 0x0000002f041c7210 */ /* 0x000fe20007f1e0ff */
[----:B------:R2:W-:Y:S01]  /*dc10*/  LDGSTS.E.BYPASS.LTC128B.128 [R243+0x4100], [R6.64], !P5 ;  /* 0x0410000006f37fae */ /* 0x0005e2000e901d46 */
[----:B---3--:R-:W-:Y:S02]  /*dc20*/  IADD3 R30, -R12, 0x10, RZ ;  /* 0x000000100c1e7810 */ /* 0x008fe40007ffe1ff */
[C---:B------:R-:W-:Y:S02]  /*dc30*/  IADD3.X R29, R5.reuse, R20, RZ, P0, !PT ;  /* 0x00000014051d7210 */ /* 0x040fe400007fe4ff */
[----:B------:R-:W-:Y:S02]  /*dc40*/  LOP3.LUT R30, R30, 0xf, RZ, 0xc0, !PT ;  /* 0x0000000f1e1e7812 */ /* 0x000fe400078ec0ff */
[----:B------:R-:W-:Y:S02]  /*dc50*/  ISETP.NE.U32.AND P2, PT, R12, RZ, PT ;  /* 0x000000ff0c00720c */ /* 0x000fe40003f45070 */
[----:B-1----:R-:W-:Y:S04]  /*dc60*/  IADD3 R22, P1, R4, R45, RZ ;  /* 0x0000002d04167210 */ /* 0x002fe80007f3e0ff */
[----:B------:R-:W-:Y:S02]  /*dc70*/  IADD3.X R23, R5, R15, RZ, P1, !PT ;  /* 0x0000000f05177210 */ /* 0x000fe40000ffe4ff */
[-C--:B------:R-:W-:Y:S03]  /*dc80*/  IADD3 R36, P1, P0, R36, R3.reuse, R37 ;  /* 0x0000000324247210 */ /* 0x080fe6000783e025 */
[----:B------:R1:W-:Y:S01]  /*dc90*/  LDGSTS.E.BYPASS.LTC128B.128 [R243+0x7100], [R22.64], !P4 ;  /* 0x0710000016f37fae */ /* 0x0003e2000e101d46 */
[-C--:B------:R-:W-:Y:S02]  /*dca0*/  IADD3.X R37, RZ, R2.reuse, R13, P1, P0 ;  /* 0x00000002ff257210 */ /* 0x080fe40000fe040d */
[-C--:B------:R-:W-:Y:S01]  /*dcb0*/  IADD3 R30, P1, P0, R30, R3.reuse, R39 ;  /* 0x000000031e1e7210 */ /* 0x080fe2000783e027 */
[C---:B--2---:R-:W-:Y:S04]  /*dcc0*/  HMMA.16816.F32.BF16 R4, R48.reuse, R8, RZ ;  /* 0x000000083004723c */ /* 0x044fe800000418ff */
[----:B------:R2:W-:Y:S01]  /*dcd0*/  LDGSTS.E.BYPASS.LTC128B.128 [R243+0xa100], [R28.64], !P3 ;  /* 0x0a1000001cf37fae */ /* 0x0005e2000d901d46 */
[-C--:B------:R-:W-:Y:S02]  /*dce0*/  IADD3.X R31, RZ, R2.reuse, R14, P1, P0 ;  /* 0x00000002ff1f7210 */ /* 0x080fe40000fe040e */
[-C--:B------:R-:W-:Y:S01]  /*dcf0*/  IADD3 R38, P1, P0, R38, R3.reuse, R45 ;  /* 0x0000000326267210 */ /* 0x080fe2000783e02d */
[C---:B------:R-:W-:Y:S04]  /*dd00*/  HMMA.16816.F32.BF16 R8, R48.reuse, R10, RZ ;  /* 0x0000000a3008723c */ /* 0x040fe800000418ff */
[-C--:B------:R-:W-:Y:S02]  /*dd10*/  IADD3.X R39, RZ, R2.reuse, R15, P1, P0 ;  /* 0x00000002ff277210 */ /* 0x080fe40000fe040f */
[----:B------:R-:W-:Y:S02]  /*dd20*/  IADD3 R44, P1, P0, R44, R3, R47 ;  /* 0x000000032c2c7210 */ /* 0x000fe4000783e02f */
[C---:B------:R-:W-:Y:S04]  /*dd30*/  HMMA.16816.F32.BF16 R12, R48.reuse, R16, RZ ;  /* 0x00000010300c723c */ /* 0x040fe800000418ff */
[----:B------:R-:W-:Y:S02]  /*dd40*/  IADD3.X R45, RZ, R2, R20, P1, P0 ;  /* 0x00000002ff2d7210 */ /* 0x000fe40000fe0414 */
[----:B------:R-:W-:Y:S02]  /*dd50*/  ISETP.NE.U32.AND P0, PT, R244, RZ, PT ;  /* 0x000000fff400720c */ /* 0x000fe40003f05070 */
[----:B------:R-:W-:Y:S01]  /*dd60*/  ISETP.NE.U32.AND P1, PT, R21, RZ, PT ;  /* 0x000000ff1500720c */ /* 0x000fe20003f25070 */
[C---:B------:R-:W-:Y:S08]  /*dd70*/  HMMA.16816.F32.BF16 R16, R48.reuse, R18, RZ ;  /* 0x000000123010723c */ /* 0x040ff000000418ff */
[C---:B-1----:R-:W-:Y:S02]  /*dd80*/  HMMA.16816.F32.BF16 R20, R48.reuse, R24, RZ ;  /* 0x000000183014723c */ /* 0x042fe400000418ff */
[----:B------:R1:W-:Y:S01]  /*dd90*/  LDGSTS.E.BYPASS.LTC128B.128.ZFILL [R243+0x2100], [R36.64], P0 ;  /* 0x0210000024f37fae */ /* 0x0003e20008141d46 */
[----:B------:R-:W-:Y:S05]  /*dda0*/  ISETP.NE.U32.AND P0, PT, R46, RZ, PT ;  /* 0x000000ff2e00720c */ /* 0x000fea0003f05070 */
[C---:B------:R-:W-:Y:S02]  /*ddb0*/  HMMA.16816.F32.BF16 R24, R48.reuse, R26, RZ ;  /* 0x0000001a3018723c */ /* 0x040fe400000418ff */
[----:B------:R2:W-:Y:S08]  /*ddc0*/  LDGSTS.E.BYPASS.LTC128B.128.ZFILL [R243+0x5100], [R30.64], P2 ;  /* 0x051000001ef37fae */ /* 0x0005f00009141d46 */
[----:B------:R1:W-:Y:S08]  /*ddd0*/  LDGSTS.E.BYPASS.LTC128B.128.ZFILL [R243+0x8100], [R38.64], P1 ;  /* 0x0810000026f37fae */ /* 0x0003f00008941d46 */
[----:B------:R3:W-:Y:S01]  /*dde0*/  LDGSTS.E.BYPASS.LTC128B.128.ZFILL [R243+0xb100], [R44.64], P0 ;  /* 0x0b1000002cf37fae */ /* 0x0007e20008141d46 */
[----:B------:R-:W-:Y:S07]  /*ddf0*/  ISETP.GE.AND P0, PT, R247, 0x1, PT ;  /* 0x00000001f700780c */ /* 0x000fee0003f06270 */
[----:B------:R-:W0:Y:S01]  /*de00*/  LDGDEPBAR ;  /* 0x00000000000079af */ /* 0x000e220000000000 */
[C---:B--2---:R-:W-:Y:S08]  /*de10*/  HMMA.16816.F32.BF16 R28, R48.reuse, R32, RZ ;  /* 0x00000020301c723c */ /* 0x044ff000000418ff */
[C---:B------:R-:W-:Y:S08]  /*de20*/  HMMA.16816.F32.BF16 R32, R48.reuse, R34, RZ ;  /* 0x000000223020723c */ /* 0x040ff000000418ff */
[C---:B-1----:R-:W-:Y:S08]  /*de30*/  HMMA.16816.F32.BF16 R36, R48.reuse, R40, RZ ;  /* 0x000000283024723c */ /* 0x042ff000000418ff */
[C---:B------:R-:W-:Y:S08]  /*de40*/  HMMA.16816.F32.BF16 R40, R48.reuse, R42, RZ ;  /* 0x0000002a3028723c */ /* 0x040ff000000418ff */
[C---:B---3--:R-:W-:Y:S08]  /*de50*/  HMMA.16816.F32.BF16 R44, R48.reuse, R184, RZ ;  /* 0x000000b8302c723c */ /* 0x048ff000000418ff */
        /* <DEDUP_REMOVED lines=20> */
[C---:B-1----:R-:W-:Y:S01]  /*dfa0*/  HMMA.16816.F32.BF16 R4, R184.reuse, R192, R4 ;  /* 0x000000c0b804723c */ /* 0x042fe20000041804 */
[----:B------:R-:W-:Y:S07]  /*dfb0*/  LDSM.16.M88.4 R212, [R228+0x7000] ;  /* 0x00700000e4d4783b */ /* 0x000fee0000000200 */
[C---:B------:R-:W-:Y:S01]  /*dfc0*/  HMMA.16816.F32.BF16 R8, R184.reuse, R194, R8 ;  /* 0x000000c2b808723c */ /* 0x040fe20000041808 */
[----:B------:R-:W-:Y:S07]  /*dfd0*/  LDSM.16.M88.4 R192, [R241] ;  /* 0x00000000f1c0783b */ /* 0x000fee0000000200 */
[C---:B--2---:R-:W-:Y:S08]  /*dfe0*/  HMMA.16816.F32.BF16 R12, R184.reuse, R196, R12 ;  /* 0x000000c4b80c723c */ /* 0x044ff0000004180c */
[C---:B------:R-:W-:Y:S01]  /*dff0*/  HMMA.16816.F32.BF16 R16, R184.reuse, R198, R16 ;  /* 0x000000c6b810723c */ /* 0x040fe20000041810 */
[----:B------:R-:W1:Y:S07]  /*e000*/  LDSM.16.M88.4 R196, [R229+-0x9000] ;  /* 0xff700000e5c4783b */ /* 0x000e6e0000000200 */
[C---:B---3--:R-:W-:Y:S08]  /*e010*/  HMMA.16816.F32.BF16 R20, R184.reuse, R200, R20 ;  /* 0x000000c8b814723c */ /* 0x048ff00000041814 */
[C---:B------:R-:W-:Y:S01]  /*e020*/  HMMA.16816.F32.BF16 R24, R184.reuse, R202, R24 ;  /* 0x000000cab818723c */ /* 0x040fe20000041818 */
[----:B------:R-:W2:Y:S07]  /*e030*/  LDSM.16.M88.4 R200, [R229+-0x8800] ;  /* 0xff780000e5c8783b */ /* 0x000eae0000000200 */
[C---:B----4-:R-:W-:Y:S08]  /*e040*/  HMMA.16816.F32.BF16 R28, R184.reuse, R204, R28 ;  /* 0x000000ccb81c723c */ /* 0x050ff0000004181c */
[C---:B------:R-:W-:Y:S01]  /*e050*/  HMMA.16816.F32.BF16 R32, R184.reuse, R206, R32 ;  /* 0x000000ceb820723c */ /* 0x040fe20000041820 */
[----:B------:R-:W3:Y:S07]  /*e060*/  LDSM.16.M88.4 R204, [R229+-0x8000] ;  /* 0xff800000e5cc783b */ /* 0x000eee0000000200 */
[C---:B-----5:R-:W-:Y:S08]  /*e070*/  HMMA.16816.F32.BF16 R36, R184.reuse, R188, R36 ;  /* 0x000000bcb824723c */ /* 0x060ff00000041824 */
[C---:B------:R-:W-:Y:S01]  /*e080*/  HMMA.16816.F32.BF16 R40, R184.reuse, R190, R40 ;  /* 0x000000beb828723c */ /* 0x040fe20000041828 */
[----:B------:R-:W4:Y:S07]  /*e090*/  LDSM.16.M88.4 R188, [R229+-0x7800] ;  /* 0xff880000e5bc783b */ /* 0x000f2e0000000200 */
[C---:B------:R-:W-:Y:S08]  /*e0a0*/  HMMA.16816.F32.BF16 R44, R184.reuse, R208, R44 ;  /* 0x000000d0b82c723c */ /* 0x040ff0000004182c */
[----:B------:R-:W-:Y:S01]  /*e0b0*/  HMMA.16816.F32.BF16 R48, R184, R210, R48 ;  /* 0x000000d2b830723c */ /* 0x000fe20000041830 */
[----:B------:R-:W5:Y:S07]  /*e0c0*/  LDSM.16.M88.4 R184, [R229+-0x7000] ;  /* 0xff900000e5b8783b */ /* 0x000f6e0000000200 */
[C---:B-1----:R-:W-:Y:S01]  /*e0d0*/  HMMA.16816.F32.BF16 R4, R192.reuse, R196, R4 ;  /* 0x000000c4c004723c */ /* 0x042fe20000041804 */
[----:B------:R-:W-:Y:S07]  /*e0e0*/  LDSM.16.M88.4 R208, [R228+0x3000] ;  /* 0x00300000e4d0783b */ /* 0x000fee0000000200 */
[C---:B------:R-:W-:Y:S01]  /*e0f0*/  HMMA.16816.F32.BF16 R8, R192.reuse, R198, R8 ;  /* 0x000000c6c008723c */ /* 0x040fe20000041808 */
[----:B------:R-:W1:Y:S07]  /*e100*/  LDSM.16.M88.4 R196, [R229+-0x6800] ;  /* 0xff980000e5c4783b */ /* 0x000e6e0000000200 */
[C---:B--2---:R-:W-:Y:S08]  /*e110*/  HMMA.16816.F32.BF16 R12, R192.reuse, R200, R12 ;  /* 0x000000c8c00c723c */ /* 0x044ff0000004180c */
[C---:B------:R-:W-:Y:S01]  /*e120*/  HMMA.16816.F32.BF16 R16, R192.reuse, R202, R16 ;  /* 0x000000cac010723c */ /* 0x040fe20000041810 */
[----:B------:R-:W2:Y:S07]  /*e130*/  LDSM.16.M88.4 R200, [R239+0x4000] ;  /* 0x00400000efc8783b */ /* 0x000eae0000000200 */
[C---:B---3--:R-:W-:Y:S08]  /*e140*/  HMMA.16816.F32.BF16 R20, R192.reuse, R204, R20 ;  /* 0x000000ccc014723c */ /* 0x048ff00000041814 */
[C---:B------:R-:W-:Y:S01]  /*e150*/  HMMA.16816.F32.BF16 R24, R192.reuse, R206, R24 ;  /* 0x000000cec018723c */ /* 0x040fe20000041818 */
[----:B------:R-:W3:Y:S07]  /*e160*/  LDSM.16.M88.4 R204, [R228+0x3800] ;  /* 0x00380000e4cc783b */ /* 0x000eee0000000200 */
[C---:B----4-:R-:W-:Y:S08]  /*e170*/  HMMA.16816.F32.BF16 R28, R192.reuse, R188, R28 ;  /* 0x000000bcc01c723c */ /* 0x050ff0000004181c */
[C---:B------:R-:W-:Y:S01]  /*e180*/  HMMA.16816.F32.BF16 R32, R192.reuse, R190, R32 ;  /* 0x000000bec020723c */ /* 0x040fe20000041820 */
[----:B------:R-:W4:Y:S07]  /*e190*/  LDSM.16.M88.4 R188, [R228+0x4000] ;  /* 0x00400000e4bc783b */ /* 0x000f2e0000000200 */
[C---:B-----5:R-:W-:Y:S08]  /*e1a0*/  HMMA.16816.F32.BF16 R36, R192.reuse, R184, R36 ;  /* 0x000000b8c024723c */ /* 0x060ff00000041824 */
[C---:B------:R-:W-:Y:S01]  /*e1b0*/  HMMA.16816.F32.BF16 R40, R192.reuse, R186, R40 ;  /* 0x000000bac028723c */ /* 0x040fe20000041828 */
[----:B------:R-:W5:Y:S07]  /*e1c0*/  LDSM.16.M88.4 R184, [R228+0x4800] ;  /* 0x00480000e4b8783b */ /* 0x000f6e0000000200 */
[C---:B-1----:R-:W-:Y:S08]  /*e1d0*/  HMMA.16816.F32.BF16 R44, R192.reuse, R196, R44 ;  /* 0x000000c4c02c723c */ /* 0x042ff0000004182c */
[----:B------:R-:W-:Y:S01]  /*e1e0*/  HMMA.16816.F32.BF16 R48, R192, R198, R48 ;  /* 0x000000c6c030723c */ /* 0x000fe20000041830 */
[----:B------:R-:W1:Y:S07]  /*e1f0*/  LDSM.16.M88.4 R192, [R228+0x5000] ;  /* 0x00500000e4c0783b */ /* 0x000e6e0000000200 */
[C---:B--2---:R-:W-:Y:S01]  /*e200*/  HMMA.16816.F32.BF16 R4, R200.reuse, R208, R4 ;  /* 0x000000d0c804723c */ /* 0x044fe20000041804 */
[----:B------:R-:W2:Y:S07]  /*e210*/  LDSM.16.M88.4 R196, [R228+0x5800] ;  /* 0x00580000e4c4783b */ /* 0x000eae0000000200 */
[C---:B------:R-:W-:Y:S01]  /*e220*/  HMMA.16816.F32.BF16 R8, R200.reuse, R210, R8 ;  /* 0x000000d2c808723c */ /* 0x040fe20000041808 */
[----:B------:R-:W-:Y:S07]  /*e230*/  LDSM.16.M88.4 R208, [R0] ;  /* 0x0000000000d0783b */ /* 0x000fee0000000200 */
[C---:B---3--:R-:W-:Y:S08]  /*e240*/  HMMA.16816.F32.BF16 R12, R200.reuse, R204, R12 ;  /* 0x000000ccc80c723c */ /* 0x048ff0000004180c */
[C---:B------:R-:W-:Y:S01]  /*e250*/  HMMA.16816.F32.BF16 R16, R200.reuse, R206, R16 ;  /* 0x000000cec810723c */ /* 0x040fe20000041810 */
[----:B------:R-:W3:Y:S07]  /*e260*/  LDSM.16.M88.4 R204, [R240+0x4000] ;  /* 0x00400000f0cc783b */ /* 0x000eee0000000200 */
[C---:B----4-:R-:W-:Y:S08]  /*e270*/  HMMA.16816.F32.BF16 R20, R200.reuse, R188, R20 ;  /* 0x000000bcc814723c */ /* 0x050ff00000041814 */
[C---:B------:R-:W-:Y:S01]  /*e280*/  HMMA.16816.F32.BF16 R24, R200.reuse, R190, R24 ;  /* 0x000000bec818723c */ /* 0x040fe20000041818 */
[----:B------:R-:W4:Y:S07]  /*e290*/  LDSM.16.M88.4 R188, [R132] ;  /* 0x0000000084bc783b */ /* 0x000f2e0000000200 */
[C---:B-----5:R-:W-:Y:S08]  /*e2a0*/  HMMA.16816.F32.BF16 R28, R200.reuse, R184, R28 ;  /* 0x000000b8c81c723c */ /* 0x060ff0000004181c */
[C---:B------:R-:W-:Y:S01]  /*e2b0*/  HMMA.16816.F32.BF16 R32, R200.reuse, R186, R32 ;  /* 0x000000bac820723c */ /* 0x040fe20000041820 */
[----:B------:R-:W5:Y:S07]  /*e2c0*/  LDSM.16.M88.4 R184, [R216] ;  /* 0x00000000d8b8783b */ /* 0x000f6e0000000200 */
[C---:B-1----:R-:W-:Y:S08]  /*e2d0*/  HMMA.16816.F32.BF16 R36, R200.reuse, R192, R36 ;  /* 0x000000c0c824723c */ /* 0x042ff00000041824 */
[C---:B------:R-:W-:Y:S01]  /*e2e0*/  HMMA.16816.F32.BF16 R40, R200.reuse, R194, R40 ;  /* 0x000000c2c828723c */ /* 0x040fe20000041828 */
[----:B------:R-:W1:Y:S07]  /*e2f0*/  LDSM.16.M88.4 R192, [R217] ;  /* 0x00000000d9c0783b */ /* 0x000e6e0000000200 */
[C---:B--2---:R-:W-:Y:S08]  /*e300*/  HMMA.16816.F32.BF16 R44, R200.reuse, R196, R44 ;  /* 0x000000c4c82c723c */ /* 0x044ff0000004182c */
[----:B------:R-:W-:Y:S01]  /*e310*/  HMMA.16816.F32.BF16 R48, R200, R198, R48 ;  /* 0x000000c6c830723c */ /* 0x000fe20000041830 */
[----:B------:R-:W2:Y:S07]  /*e320*/  LDSM.16.M88.4 R196, [R218] ;  /* 0x00000000dac4783b */ /* 0x000eae0000000200 */
[C---:B---3--:R-:W-:Y:S01]  /*e330*/  HMMA.16816.F32.BF16 R4, R204.reuse, R208, R4 ;  /* 0x000000d0cc04723c */ /* 0x048fe20000041804 */
[----:B------:R-:W3:Y:S07]  /*e340*/  LDSM.16.M88.4 R200, [R219] ;  /* 0x00000000dbc8783b */ /* 0x000eee0000000200 */
[C---:B------:R-:W-:Y:S01]  /*e350*/  HMMA.16816.F32.BF16 R8, R204.reuse, R210, R8 ;  /* 0x000000d2cc08723c */ /* 0x040fe20000041808 */
[----:B------:R-:W-:Y:S07]  /*e360*/  LDSM.16.M88.4 R208, [R230+0x3000] ;  /* 0x00300000e6d0783b */ /* 0x000fee0000000200 */
[C---:B----4-:R-:W-:Y:S01]  /*e370*/  HMMA.16816.F32.BF16 R12, R204.reuse, R188, R12 ;  /* 0x000000bccc0c723c */ /* 0x050fe2000004180c */
[----:B------:R-:W-:Y:S07]  /*e380*/  LDSM.16.M88.4 R216, [R222] ;  /* 0x00000000ded8783b */ /* 0x000fee0000000200 */
[C---:B------:R-:W-:Y:S01]  /*e390*/  HMMA.16816.F32.BF16 R16, R204.reuse, R190, R16 ;  /* 0x000000becc10723c */ /* 0x040fe20000041810 */
[----:B------:R-:W4:Y:S07]  /*e3a0*/  LDSM.16.M88.4 R188, [R242+0x4000] ;  /* 0x00400000f2bc783b */ /* 0x000f2e0000000200 */
[C---:B-----5:R-:W-:Y:S08]  /*e3b0*/  HMMA.16816.F32.BF16 R20, R204.reuse, R184, R20 ;  /* 0x000000b8cc14723c */ /* 0x060ff00000041814 */
[C---:B------:R-:W-:Y:S01]  /*e3c0*/  HMMA.16816.F32.BF16 R24, R204.reuse, R186, R24 ;  /* 0x000000bacc18723c */ /* 0x040fe20000041818 */
[----:B------:R-:W5:Y:S07]  /*e3d0*/  LDSM.16.M88.4 R184, [R230+0x3800] ;  /* 0x00380000e6b8783b */ /* 0x000f6e0000000200 */
        /* <DEDUP_REMOVED lines=8> */
[----:B------:R-:W3:Y:S07]  /*e460*/  LDSM.16.M88.4 R200, [R230+0x5000] ;  /* 0x00500000e6c8783b */ /* 0x000eee0000000200 */
[C---:B----4-:R-:W-:Y:S01]  /*e470*/  HMMA.16816.F32.BF16 R4, R188.reuse, R208, R4 ;  /* 0x000000d0bc04723c */ /* 0x050fe20000041804 */
[----:B------:R-:W-:Y:S07]  /*e480*/  LDSM.16.M88.4 R204, [R241+0x4000] ;  /* 0x00400000f1cc783b */ /* 0x000fee0000000200 */
[C---:B------:R-:W-:Y:S01]  /*e490*/  HMMA.16816.F32.BF16 R8, R188.reuse, R210, R8 ;  /* 0x000000d2bc08723c */ /* 0x040fe20000041808 */
[----:B------:R-:W-:Y:S07]  /*e4a0*/  LDSM.16.M88.4 R208, [R229+-0x6000] ;  /* 0xffa00000e5d0783b */ /* 0x000fee0000000200 */
[C---:B-----5:R-:W-:Y:S08]  /*e4b0*/  HMMA.16816.F32.BF16 R12, R188.reuse, R184, R12 ;  /* 0x000000b8bc0c723c */ /* 0x060ff0000004180c */
[C---:B------:R-:W-:Y:S01]  /*e4c0*/  HMMA.16816.F32.BF16 R16, R188.reuse, R186, R16 ;  /* 0x000000babc10723c */ /* 0x040fe20000041810 */
[----:B------:R-:W4:Y:S07]  /*e4d0*/  LDSM.16.M88.4 R184, [R230+0x5800] ;  /* 0x00580000e6b8783b */ /* 0x000f2e0000000200 */
[C---:B-1----:R-:W-:Y:S08]  /*e4e0*/  HMMA.16816.F32.BF16 R20, R188.reuse, R192, R20 ;  /* 0x000000c0bc14723c */ /* 0x042ff00000041814 */
[C---:B------:R-:W-:Y:S01]  /*e4f0*/  HMMA.16816.F32.BF16 R24, R188.reuse, R194, R24 ;  /* 0x000000c2bc18723c */ /* 0x040fe20000041818 */
[----:B------:R-:W1:Y:S07]  /*e500*/  LDSM.16.M88.4 R192, [R229+-0x5800] ;  /* 0xffa80000e5c0783b */ /* 0x000e6e0000000200 */
[C---:B--2---:R-:W-:Y:S08]  /*e510*/  HMMA.16816.F32.BF16 R28, R188.reuse, R196, R28 ;  /* 0x000000c4bc1c723c */ /* 0x044ff0000004181c */
[C---:B------:R-:W-:Y:S01]  /*e520*/  HMMA.16816.F32.BF16 R32, R188.reuse, R198, R32 ;  /* 0x000000c6bc20723c */ /* 0x040fe20000041820 */
[----:B------:R-:W2:Y:S07]  /*e530*/  LDSM.16.M88.4 R196, [R229+-0x5000] ;  /* 0xffb00000e5c4783b */ /* 0x000eae0000000200 */
[C---:B---3--:R-:W-:Y:S08]  /*e540*/  HMMA.16816.F32.BF16 R36, R188.reuse, R200, R36 ;  /* 0x000000c8bc24723c */ /* 0x048ff00000041824 */
[C---:B------:R-:W-:Y:S01]  /*e550*/  HMMA.16816.F32.BF16 R40, R188.reuse, R202, R40 ;  /* 0x000000cabc28723c */ /* 0x040fe20000041828 */
[----:B------:R-:W3:Y:S07]  /*e560*/  LDSM.16.M88.4 R200, [R229+-0x4800] ;  /* 0xffb80000e5c8783b */ /* 0x000eee0000000200 */
[C---:B----4-:R-:W-:Y:S08]  /*e570*/  HMMA.16816.F32.BF16 R44, R188.reuse, R184, R44 ;  /* 0x000000b8bc2c723c */ /* 0x050ff0000004182c */
[----:B------:R-:W-:Y:S01]  /*e580*/  HMMA.16816.F32.BF16 R48, R188, R186, R48 ;  /* 0x000000babc30723c */ /* 0x000fe20000041830 */
[----:B------:R-:W4:Y:S07]  /*e590*/  LDSM.16.M88.4 R184, [R229+-0x4000] ;  /* 0xffc00000e5b8783b */ /* 0x000f2e0000000200 */
[C---:B------:R-:W-:Y:S01]  /*e5a0*/  HMMA.16816.F32.BF16 R4, R204.reuse, R208, R4 ;  /* 0x000000d0cc04723c */ /* 0x040fe20000041804 */
[----:B------:R-:W5:Y:S07]  /*e5b0*/  LDSM.16.M88.4 R188, [R229+-0x3800] ;  /* 0xffc80000e5bc783b */ /* 0x000f6e0000000200 */
[C---:B------:R-:W-:Y:S01]  /*e5c0*/  HMMA.16816.F32.BF16 R8, R204.reuse, R210, R8 ;  /* 0x000000d2cc08723c */ /* 0x040fe20000041808 */
[----:B------:R-:W-:Y:S07]  /*e5d0*/  LDSM.16.M88.4 R208, [R228+0x6800] ;  /* 0x00680000e4d0783b */ /* 0x000fee0000000200 */
[C---:B-1----:R-:W-:Y:S08]  /*e5e0*/  HMMA.16816.F32.BF16 R12, R204.reuse, R192, R12 ;  /* 0x000000c0cc0c723c */ /* 0x042ff0000004180c */
[C---:B------:R-:W-:Y:S01]  /*e5f0*/  HMMA.16816.F32.BF16 R16, R204.reuse, R194, R16 ;  /* 0x000000c2cc10723c */ /* 0x040fe20000041810 */
[----:B------:R-:W-:Y:S07]  /*e600*/  LDSM.16.M88.4 R192, [R239+0x8000] ;  /* 0x00800000efc0783b */ /* 0x000fee0000000200 */
[C---:B--2---:R-:W-:Y:S08]  /*e610*/  HMMA.16816.F32.BF16 R20, R204.reuse, R196, R20 ;  /* 0x000000c4cc14723c */ /* 0x044ff00000041814 */
[C---:B------:R-:W-:Y:S01]  /*e620*/  HMMA.16816.F32.BF16 R24, R204.reuse, R198, R24 ;  /* 0x000000c6cc18723c */ /* 0x040fe20000041818 */
[----:B------:R-:W1:Y:S07]  /*e630*/  LDSM.16.M88.4 R196, [R228+0x6000] ;  /* 0x00600000e4c4783b */ /* 0x000e6e0000000200 */
        /* <DEDUP_REMOVED lines=8> */
[----:B------:R-:W4:Y:S07]  /*e6c0*/  LDSM.16.M88.4 R188, [R228+0x8800] ;  /* 0x00880000e4bc783b */ /* 0x000f2e0000000200 */
[C---:B-1----:R-:W-:Y:S01]  /*e6d0*/  HMMA.16816.F32.BF16 R4, R192.reuse, R196, R4 ;  /* 0x000000c4c004723c */ /* 0x042fe20000041804 */
[----:B------:R-:W-:Y:S07]  /*e6e0*/  LDSM.16.M88.4 R204, [R220] ;  /* 0x00000000dccc783b */ /* 0x000fee0000000200 */
[C---:B------:R-:W-:Y:S01]  /*e6f0*/  HMMA.16816.F32.BF16 R8, R192.reuse, R198, R8 ;  /* 0x000000c6c008723c */ /* 0x040fe20000041808 */
[----:B------:R-:W1:Y:S07]  /*e700*/  LDSM.16.M88.4 R196, [R240+0x8000] ;  /* 0x00800000f0c4783b */ /* 0x000e6e0000000200 */
[C---:B------:R-:W-:Y:S08]  /*e710*/  HMMA.16816.F32.BF16 R12, R192.reuse, R208, R12 ;  /* 0x000000d0c00c723c */ /* 0x040ff0000004180c */
[C---:B------:R-:W-:Y:S01]  /*e720*/  HMMA.16816.F32.BF16 R16, R192.reuse, R210, R16 ;  /* 0x000000d2c010723c */ /* 0x040fe20000041810 */
[----:B------:R-:W5:Y:S07]  /*e730*/  LDSM.16.M88.4 R208, [R221] ;  /* 0x00000000ddd0783b */ /* 0x000f6e0000000200 */
[C---:B------:R-:W-:Y:S08]  /*e740*/  HMMA.16816.F32.BF16 R20, R192.reuse, R212, R20 ;  /* 0x000000d4c014723c */ /* 0x040ff00000041814 */
[C---:B------:R-:W-:Y:S01]  /*e750*/  HMMA.16816.F32.BF16 R24, R192.reuse, R214, R24 ;  /* 0x000000d6c018723c */ /* 0x040fe20000041818 */
[----:B------:R-:W-:Y:S07]  /*e760*/  LDSM.16.M88.4 R212, [R230+0x6000] ;  /* 0x00600000e6d4783b */ /* 0x000fee0000000200 */
[C---:B--2---:R-:W-:Y:S08]  /*e770*/  HMMA.16816.F32.BF16 R28, R192.reuse, R200, R28 ;  /* 0x000000c8c01c723c */ /* 0x044ff0000004181c */
[C---:B------:R-:W-:Y:S01]  /*e780*/  HMMA.16816.F32.BF16 R32, R192.reuse, R202, R32 ;  /* 0x000000cac020723c */ /* 0x040fe20000041820 */
[----:B------:R-:W2:Y:S07]  /*e790*/  LDSM.16.M88.4 R200, [R223] ;  /* 0x00000000dfc8783b */ /* 0x000eae0000000200 */
[C---:B---3--:R-:W-:Y:S01]  /*e7a0*/  HMMA.16816.F32.BF16 R36, R192.reuse, R184, R36 ;  /* 0x000000b8c024723c */ /* 0x048fe20000041824 */
[----:B------:R-:W-:Y:S07]  /*e7b0*/  LDSM.16.M88.4 R220, [R230+0x6800] ;  /* 0x00680000e6dc783b */ /* 0x000fee0000000200 */
[C---:B------:R-:W-:Y:S01]  /*e7c0*/  HMMA.16816.F32.BF16 R40, R192.reuse, R186, R40 ;  /* 0x000000bac028723c */ /* 0x040fe20000041828 */
[----:B------:R-:W3:Y:S07]  /*e7d0*/  LDSM.16.M88.4 R184, [R224] ;  /* 0x00000000e0b8783b */ /* 0x000eee0000000200 */
[C---:B----4-:R-:W-:Y:S08]  /*e7e0*/  HMMA.16816.F32.BF16 R44, R192.reuse, R188, R44 ;  /* 0x000000bcc02c723c */ /* 0x050ff0000004182c */
[----:B------:R-:W-:Y:S01]  /*e7f0*/  HMMA.16816.F32.BF16 R48, R192, R190, R48 ;  /* 0x000000bec030723c */ /* 0x000fe20000041830 */
[----:B------:R-:W4:Y:S07]  /*e800*/  LDSM.16.M88.4 R188, [R225] ;  /* 0x00000000e1bc783b */ /* 0x000f2e0000000200 */
[C---:B-1----:R-:W-:Y:S01]  /*e810*/  HMMA.16816.F32.BF16 R4, R196.reuse, R204, R4 ;  /* 0x000000ccc404723c */ /* 0x042fe20000041804 */
[----:B------:R-:W1:Y:S07]  /*e820*/  LDSM.16.M88.4 R192, [R242+0x8000] ;  /* 0x00800000f2c0783b */ /* 0x000e6e0000000200 */
[C---:B------:R-:W-:Y:S01]  /*e830*/  HMMA.16816.F32.BF16 R8, R196.reuse, R206, R8 ;  /* 0x000000cec408723c */ /* 0x040fe20000041808 */
[----:B------:R-:W1:Y:S07]  /*e840*/  LDSM.16.M88.4 R204, [R230+0x7000] ;  /* 0x00700000e6cc783b */ /* 0x000e6e0000000200 */
[C---:B-----5:R-:W-:Y:S08]  /*e850*/  HMMA.16816.F32.BF16 R12, R196.reuse, R208, R12 ;  /* 0x000000d0c40c723c */ /* 0x060ff0000004180c */
[C---:B------:R-:W-:Y:S01]  /*e860*/  HMMA.16816.F32.BF16 R16, R196.reuse, R210, R16 ;  /* 0x000000d2c410723c */ /* 0x040fe20000041810 */
[----:B------:R-:W5:Y:S07]  /*e870*/  LDSM.16.M88.4 R208, [R230+0x7800] ;  /* 0x00780000e6d0783b */ /* 0x000f6e0000000200 */
[C---:B------:R-:W-:Y:S08]  /*e880*/  HMMA.16816.F32.BF16 R20, R196.reuse, R216, R20 ;  /* 0x000000d8c414723c */ /* 0x040ff00000041814 */
[C---:B------:R-:W-:Y:S01]  /*e890*/  HMMA.16816.F32.BF16 R24, R196.reuse, R218, R24 ;  /* 0x000000dac418723c */ /* 0x040fe20000041818 */
[----:B------:R-:W1:Y:S07]  /*e8a0*/  LDSM.16.M88.4 R216, [R230+0x8000] ;  /* 0x00800000e6d8783b */ /* 0x000e6e0000000200 */
[C---:B--2---:R-:W-:Y:S08]  /*e8b0*/  HMMA.16816.F32.BF16 R28, R196.reuse, R200, R28 ;  /* 0x000000c8c41c723c */ /* 0x044ff0000004181c */
[C---:B------:R-:W-:Y:S01]  /*e8c0*/  HMMA.16816.F32.BF16 R32, R196.reuse, R202, R32 ;  /* 0x000000cac420723c */ /* 0x040fe20000041820 */
[----:B------:R-:W-:Y:S07]  /*e8d0*/  LDSM.16.M88.4 R200, [R229+-0x2800] ;  /* 0xffd80000e5c8783b */ /* 0x000fee0000000200 */
[C---:B---3--:R-:W-:Y:S08]  /*e8e0*/  HMMA.16816.F32.BF16 R36, R196.reuse, R184, R36 ;  /* 0x000000b8c424723c */ /* 0x048ff00000041824 */
[C---:B------:R-:W-:Y:S01]  /*e8f0*/  HMMA.16816.F32.BF16 R40, R196.reuse, R186, R40 ;  /* 0x000000bac428723c */ /* 0x040fe20000041828 */
[----:B------:R-:W2:Y:S07]  /*e900*/  LDSM.16.M88.4 R184, [R230+0x8800] ;  /* 0x00880000e6b8783b */ /* 0x000eae0000000200 */
[C---:B----4-:R-:W-:Y:S08]  /*e910*/  HMMA.16816.F32.BF16 R44, R196.reuse, R188, R44 ;  /* 0x000000bcc42c723c */ /* 0x050ff0000004182c */
[----:B------:R-:W-:Y:S01]  /*e920*/  HMMA.16816.F32.BF16 R48, R196, R190, R48 ;  /* 0x000000bec430723c */ /* 0x000fe20000041830 */
[----:B------:R-:W-:Y:S07]  /*e930*/  LDSM.16.M88.4 R188, [R241+0x8000] ;  /* 0x00800000f1bc783b */ /* 0x000fee0000000200 */
[C---:B-1----:R-:W-:Y:S01]  /*e940*/  HMMA.16816.F32.BF16 R4, R192.reuse, R212, R4 ;  /* 0x000000d4c004723c */ /* 0x042fe20000041804 */
[----:B------:R-:W1:Y:S07]  /*e950*/  LDSM.16.M88.4 R196, [R229+-0x3000] ;  /* 0xffd00000e5c4783b */ /* 0x000e6e0000000200 */
[C---:B------:R-:W-:Y:S01]  /*e960*/  HMMA.16816.F32.BF16 R8, R192.reuse, R214, R8 ;  /* 0x000000d6c008723c */ /* 0x040fe20000041808 */
[----:B------:R-:W-:Y:S07]  /*e970*/  LDSM.16.M88.4 R212, [R229+-0x1000] ;  /* 0xfff00000e5d4783b */ /* 0x000fee0000000200 */
[C---:B------:R-:W-:Y:S08]  /*e980*/  HMMA.16816.F32.BF16 R12, R192.reuse, R220, R12 ;  /* 0x000000dcc00c723c */ /* 0x040ff0000004180c */
[C---:B------:R-:W-:Y:S01]  /*e990*/  HMMA.16816.F32.BF16 R16, R192.reuse, R222, R16 ;  /* 0x000000dec010723c */ /* 0x040fe20000041810 */
[----:B------:R-:W-:Y:S07]  /*e9a0*/  LDSM.16.M88.4 R220, [R229+-0x800] ;  /* 0xfff80000e5dc783b */ /* 0x000fee0000000200 */
[C---:B------:R-:W-:Y:S08]  /*e9b0*/  HMMA.16816.F32.BF16 R20, R192.reuse, R204, R20 ;  /* 0x000000ccc014723c */ /* 0x040ff00000041814 */
[C---:B------:R-:W-:Y:S01]  /*e9c0*/  HMMA.16816.F32.BF16 R24, R192.reuse, R206, R24 ;  /* 0x000000cec018723c */ /* 0x040fe20000041818 */
[----:B------:R-:W3:Y:S07]  /*e9d0*/  LDSM.16.M88.4 R204, [R229+-0x2000] ;  /* 0xffe00000e5cc783b */ /* 0x000eee0000000200 */
[C---:B-----5:R-:W-:Y:S08]  /*e9e0*/  HMMA.16816.F32.BF16 R28, R192.reuse, R208, R28 ;  /* 0x000000d0c01c723c */ /* 0x060ff0000004181c */
[C---:B------:R-:W-:Y:S01]  /*e9f0*/  HMMA.16816.F32.BF16 R32, R192.reuse, R210, R32 ;  /* 0x000000d2c020723c */ /* 0x040fe20000041820 */
[----:B------:R-:W4:Y:S07]  /*ea00*/  LDSM.16.M88.4 R208, [R229+-0x1800] ;  /* 0xffe80000e5d0783b */ /* 0x000f2e0000000200 */
[C---:B------:R-:W-:Y:S08]  /*ea10*/  HMMA.16816.F32.BF16 R36, R192.reuse, R216, R36 ;  /* 0x000000d8c024723c */ /* 0x040ff00000041824 */
[C---:B------:R-:W-:Y:S01]  /*ea20*/  HMMA.16816.F32.BF16 R40, R192.reuse, R218, R40 ;  /* 0x000000dac028723c */ /* 0x040fe20000041828 */
[----:B------:R-:W-:Y:S07]  /*ea30*/  LDSM.16.M88.4 R216, [R226] ;  /* 0x00000000e2d8783b */ /* 0x000fee0000000200 */
[C---:B--2---:R-:W-:Y:S08]  /*ea40*/  HMMA.16816.F32.BF16 R44, R192.reuse, R184, R44 ;  /* 0x000000b8c02c723c */ /* 0x044ff0000004182c */
[----:B------:R-:W-:Y:S01]  /*ea50*/  HMMA.16816.F32.BF16 R48, R192, R186, R48 ;  /* 0x000000bac030723c */ /* 0x000fe20000041830 */
[----:B------:R-:W-:Y:S07]  /*ea60*/  LDSM.16.M88.4 R184, [R239+0xc000] ;  /* 0x00c00000efb8783b */ /* 0x000fee0000000200 */
[C---:B-1----:R-:W-:Y:S01]  /*ea70*/  HMMA.16816.F32.BF16 R4, R188.reuse, R196, R4 ;  /* 0x000000c4bc04723c */ /* 0x042fe20000041804 */
[----:B------:R-:W1:Y:S07]  /*ea80*/  LDSM.16.M88.4 R192, [R228+0x9000] ;  /* 0x00900000e4c0783b */ /* 0x000e6e0000000200 */
[C---:B------:R-:W-:Y:S01]  /*ea90*/  HMMA.16816.F32.BF16 R8, R188.reuse, R198, R8 ;  /* 0x000000c6bc08723c */ /* 0x040fe20000041808 */
[----:B------:R-:W2:Y:S07]  /*eaa0*/  LDSM.16.M88.4 R196, [R228+0x9800] ;  /* 0x00980000e4c4783b */ /* 0x000eae0000000200 */
[C---:B------:R-:W-:Y:S08]  /*eab0*/  HMMA.16816.F32.BF16 R12, R188.reuse, R200, R12 ;  /* 0x000000c8bc0c723c */ /* 0x040ff0000004180c */
[C---:B------:R-:W-:Y:S01]  /*eac0*/  HMMA.16816.F32.BF16 R16, R188.reuse, R202, R16 ;  /* 0x000000cabc10723c */ /* 0x040fe20000041810 */
[----:B------:R-:W5:Y:S07]  /*ead0*/  LDSM.16.M88.4 R200, [R228+0xa000] ;  /* 0x00a00000e4c8783b */ /* 0x000f6e0000000200 */
[C---:B---3--:R-:W-:Y:S08]  /*eae0*/  HMMA.16816.F32.BF16 R20, R188.reuse, R204, R20 ;  /* 0x000000ccbc14723c */ /* 0x048ff00000041814 */
[C---:B------:R-:W-:Y:S01]  /*eaf0*/  HMMA.16816.F32.BF16 R24, R188.reuse, R206, R24 ;  /* 0x000000cebc18723c */ /* 0x040fe20000041818 */
[----:B------:R-:W3:Y:S07]  /*eb00*/  LDSM.16.M88.4 R204, [R228+0xa800] ;  /* 0x00a80000e4cc783b */ /* 0x000eee0000000200 */
[C---:B----4-:R-:W-:Y:S08]  /*eb10*/  HMMA.16816.F32.BF16 R28, R188.reuse, R208, R28 ;  /* 0x000000d0bc1c723c */ /* 0x050ff0000004181c */
[C---:B------:R-:W-:Y:S01]  /*eb20*/  HMMA.16816.F32.BF16 R32, R188.reuse, R210, R32 ;  /* 0x000000d2bc20723c */ /* 0x040fe20000041820 */
[----:B------:R-:W4:Y:S07]  /*eb30*/  LDSM.16.M88.4 R208, [R228+0xb000] ;  /* 0x00b00000e4d0783b */ /* 0x000f2e0000000200 */
[C---:B------:R-:W-:Y:S08]  /*eb40*/  HMMA.16816.F32.BF16 R36, R188.reuse, R212, R36 ;  /* 0x000000d4bc24723c */ /* 0x040ff00000041824 */
[C---:B------:R-:W-:Y:S01]  /*eb50*/  HMMA.16816.F32.BF16 R40, R188.reuse, R214, R40 ;  /* 0x000000d6bc28723c */ /* 0x040fe20000041828 */
[----:B------:R-:W-:Y:S07]  /*eb60*/  LDSM.16.M88.4 R212, [R240+0xc000] ;  /* 0x00c00000f0d4783b */ /* 0x000fee0000000200 */
[C---:B------:R-:W-:Y:S08]  /*eb70*/  HMMA.16816.F32.BF16 R44, R188.reuse, R220, R44 ;  /* 0x000000dcbc2c723c */ /* 0x040ff0000004182c */
[----:B------:R-:W-:Y:S01]  /*eb80*/  HMMA.16816.F32.BF16 R48, R188, R222, R48 ;  /* 0x000000debc30723c */ /* 0x000fe20000041830 */
[----:B------:R-:W3:Y:S07]  /*eb90*/  LDSM.16.M88.4 R188, [R228+0xb800] ;  /* 0x00b80000e4bc783b */ /* 0x000eee0000000200 */
[C---:B-1----:R-:W-:Y:S01]  /*eba0*/  HMMA.16816.F32.BF16 R4, R184.reuse, R192, R4 ;  /* 0x000000c0b804723c */ /* 0x042fe20000041804 */
[----:B------:R-:W1:Y:S07]  /*ebb0*/  LDSM.16.M88.4 R220, [R227] ;  /* 0x00000000e3dc783b */ /* 0x000e6e0000000200 */
[C---:B------:R-:W-:Y:S01]  /*ebc0*/  HMMA.16816.F32.BF16 R8, R184.reuse, R194, R8 ;  /* 0x000000c2b808723c */ /* 0x040fe20000041808 */
[----:B------:R-:W1:Y:S07]  /*ebd0*/  LDSM.16.M88.4 R192, [R235] ;  /* 0x00000000ebc0783b */ /* 0x000e6e0000000200 */
[C---:B--2---:R-:W-:Y:S01]  /*ebe0*/  HMMA.16816.F32.BF16 R12, R184.reuse, R196, R12 ;  /* 0x000000c4b80c723c */ /* 0x044fe2000004180c */
[----:B------:R-:W2:Y:S07]  /*ebf0*/  LDSM.16.M88.4 R224, [R236] ;  /* 0x00000000ece0783b */ /* 0x000eae0000000200 */
[C---:B------:R-:W-:Y:S01]  /*ec00*/  HMMA.16816.F32.BF16 R16, R184.reuse, R198, R16 ;  /* 0x000000c6b810723c */ /* 0x040fe20000041810 */
[----:B------:R-:W1:Y:S07]  /*ec10*/  LDSM.16.M88.4 R196, [R237] ;  /* 0x00000000edc4783b */ /* 0x000e6e0000000200 */
[C---:B-----5:R-:W-:Y:S08]  /*ec20*/  HMMA.16816.F32.BF16 R20, R184.reuse, R200, R20 ;  /* 0x000000c8b814723c */ /* 0x060ff00000041814 */
        /* <DEDUP_REMOVED lines=8> */
[C---:B------:R-:W-:Y:S08]  /*ecb0*/  HMMA.16816.F32.BF16 R44, R184.reuse, R188, R44 ;  /* 0x000000bcb82c723c */ /* 0x040ff0000004182c */
[----:B------:R-:W-:Y:S01]  /*ecc0*/  HMMA.16816.F32.BF16 R48, R184, R190, R48 ;  /* 0x000000beb830723c */ /* 0x000fe20000041830 */
[----:B------:R-:W3:Y:S07]  /*ecd0*/  LDSM.16.M88.4 R184, [R238] ;  /* 0x00000000eeb8783b */ /* 0x000eee0000000200 */
[C---:B------:R-:W-:Y:S01]  /*ece0*/  HMMA.16816.F32.BF16 R4, R212.reuse, R216, R4 ;  /* 0x000000d8d404723c */ /* 0x040fe20000041804 */
[----:B------:R-:W4:Y:S07]  /*ecf0*/  LDSM.16.M88.4 R188, [R242+0xc000] ;  /* 0x00c00000f2bc783b */ /* 0x000f2e0000000200 */
[C---:B------:R-:W-:Y:S01]  /*ed00*/  HMMA.16816.F32.BF16 R8, R212.reuse, R218, R8 ;  /* 0x000000dad408723c */ /* 0x040fe20000041808 */
[----:B------:R-:W-:Y:S07]  /*ed10*/  LDSM.16.M88.4 R216, [R230+0xb000] ;  /* 0x00b00000e6d8783b */ /* 0x000fee0000000200 */
[C---:B-1----:R-:W-:Y:S08]  /*ed20*/  HMMA.16816.F32.BF16 R12, R212.reuse, R220, R12 ;  /* 0x000000dcd40c723c */ /* 0x042ff0000004180c */
[C---:B------:R-:W-:Y:S01]  /*ed30*/  HMMA.16816.F32.BF16 R16, R212.reuse, R222, R16 ;  /* 0x000000ded410723c */ /* 0x040fe20000041810 */
[----:B------:R-:W-:Y:S07]  /*ed40*/  LDSM.16.M88.4 R220, [R241+0xc000] ;  /* 0x00c00000f1dc783b */ /* 0x000fee0000000200 */
[C---:B------:R-:W-:Y:S08]  /*ed50*/  HMMA.16816.F32.BF16 R20, R212.reuse, R192, R20 ;  /* 0x000000c0d414723c */ /* 0x040ff00000041814 */
[C---:B------:R-:W-:Y:S01]  /*ed60*/  HMMA.16816.F32.BF16 R24, R212.reuse, R194, R24 ;  /* 0x000000c2d418723c */ /* 0x040fe20000041818 */
[----:B------:R-:W1:Y:S07]  /*ed70*/  LDSM.16.M88.4 R192, [R230+0x9800] ;  /* 0x00980000e6c0783b */ /* 0x000e6e0000000200 */
[C---:B--2---:R-:W-:Y:S08]  /*ed80*/  HMMA.16816.F32.BF16 R28, R212.reuse, R224, R28 ;  /* 0x000000e0d41c723c */ /* 0x044ff0000004181c */
[C---:B------:R-:W-:Y:S01]  /*ed90*/  HMMA.16816.F32.BF16 R32, R212.reuse, R226, R32 ;  /* 0x000000e2d420723c */ /* 0x040fe20000041820 */
[----:B------:R-:W-:Y:S07]  /*eda0*/  LDSM.16.M88.4 R224, [R229] ;  /* 0x00000000e5e0783b */ /* 0x000fee0000000200 */
[C---:B------:R-:W-:Y:S08]  /*edb0*/  HMMA.16816.F32.BF16 R36, R212.reuse, R196, R36 ;  /* 0x000000c4d424723c */ /* 0x040ff00000041824 */
[C---:B------:R-:W-:Y:S01]  /*edc0*/  HMMA.16816.F32.BF16 R40, R212.reuse, R198, R40 ;  /* 0x000000c6d428723c */ /* 0x040fe20000041828 */
[----:B------:R-:W2:Y:S07]  /*edd0*/  LDSM.16.M88.4 R196, [R230+0xb800] ;  /* 0x00b80000e6c4783b */ /* 0x000eae0000000200 */
[C---:B---3--:R-:W-:Y:S08]  /*ede0*/  HMMA.16816.F32.BF16 R44, R212.reuse, R184, R44 ;  /* 0x000000b8d42c723c */ /* 0x048ff0000004182c */
[----:B------:R-:W-:Y:S01]  /*edf0*/  HMMA.16816.F32.BF16 R48, R212, R186, R48 ;  /* 0x000000bad430723c */ /* 0x000fe20000041830 */
[----:B------:R-:W3:Y:S07]  /*ee00*/  LDSM.16.M88.4 R184, [R229+0x800] ;  /* 0x00080000e5b8783b */ /* 0x000eee0000000200 */
[C---:B----4-:R-:W-:Y:S08]  /*ee10*/  HMMA.16816.F32.BF16 R4, R188.reuse, R200, R4 ;  /* 0x000000c8bc04723c */ /* 0x050ff00000041804 */
[C---:B------:R-:W-:Y:S08]  /*ee20*/  HMMA.16816.F32.BF16 R8, R188.reuse, R202, R8 ;  /* 0x000000cabc08723c */ /* 0x040ff00000041808 */
[C---:B-1----:R-:W-:Y:S08]  /*ee30*/  HMMA.16816.F32.BF16 R12, R188.reuse, R192, R12 ;  /* 0x000000c0bc0c723c */ /* 0x042ff0000004180c */
        /* <DEDUP_REMOVED lines=8> */
[----:B------:R-:W-:Y:S08]  /*eec0*/  HMMA.16816.F32.BF16 R48, R188, R198, R48 ;  /* 0x000000c6bc30723c */ /* 0x000ff00000041830 */
[C---:B------:R-:W-:Y:S08]  /*eed0*/  HMMA.16816.F32.BF16 R4, R220.reuse, R224, R4 ;  /* 0x000000e0dc04723c */ /* 0x040ff00000041804 */
[C---:B------:R-:W-:Y:S08]  /*eee0*/  HMMA.16816.F32.BF16 R8, R220.reuse, R226, R8 ;  /* 0x000000e2dc08723c */ /* 0x040ff00000041808 */
[C---:B---3--:R-:W-:Y:S08]  /*eef0*/  HMMA.16816.F32.BF16 R12, R220.reuse, R184, R12 ;  /* 0x000000b8dc0c723c */ /* 0x048ff0000004180c */
        /* <DEDUP_REMOVED lines=26> */
[----:B------:R1:W1:Y:S10]  /*f0a0*/  MUFU.TANH R200, R12 ;  /* 0x0000000c00c87308 */ /* 0x0002740000002400 */
[----:B------:R1:W1:Y:S01]  /*f0b0*/  MUFU.TANH R197, R13 ;  /* 0x0000000d00c57308 */ /* 0x0002620000002400 */
[----:B-----5:R-:W5:Y:S01]  /*f0c0*/  LDSM.16.M88.4 R8, [R229+0x1800] ;  /* 0x00180000e508783b */ /* 0x020f620000000200 */
[C---:B----4-:R-:W-:Y:S08]  /*f0d0*/  HMMA.16816.F32.BF16 R20, R220.reuse, R4, R20 ;  /* 0x00000004dc14723c */ /* 0x050ff00000041814 */
[----:B------:R4:W1:Y:S01]  /*f0e0*/  MUFU.TANH R199, R14 ;  /* 0x0000000e00c77308 */ /* 0x0008620000002400 */
[C---:B------:R-:W-:Y:S01]  /*f0f0*/  HMMA.16816.F32.BF16 R24, R220.reuse, R6, R24 ;  /* 0x00000006dc18723c */ /* 0x040fe20000041818 */
[----:B------:R-:W1:Y:S08]  /*f100*/  LDSM.16.M88.4 R4, [R229+0x2000] ;  /* 0x00200000e504783b */ /* 0x000e700000000200 */
[----:B------:R4:W1:Y:S06]  /*f110*/  MUFU.TANH R201, R15 ;  /* 0x0000000f00c97308 */ /* 0x00086c0000002400 */
[----:B------:R-:W-:Y:S04]  /*f120*/  FMUL.FTZ R20, R20, c[0x0][0x320] ;  /* 0x0000c80014147a20 */ /* 0x000fe80000410000 */
[----:B------:R4:W1:Y:S01]  /*f130*/  MUFU.TANH R196, R16 ;  /* 0x0000001000c47308 */ /* 0x0008620000002400 */
[----:B------:R-:W-:Y:S02]  /*f140*/  FMUL.FTZ R21, R21, c[0x0][0x320] ;  /* 0x0000c80015157a20 */ /* 0x000fe40000410000 */
[----:B------:R-:W-:Y:S02]  /*f150*/  FMUL.FTZ R22, R22, c[0x0][0x320] ;  /* 0x0000c80016167a20 */ /* 0x000fe40000410000 */
[----:B------:R-:W-:Y:S02]  /*f160*/  FMUL.FTZ R23, R23, c[0x0][0x320] ;  /* 0x0000c80017177a20 */ /* 0x000fe40000410000 */
[----:B------:R-:W-:Y:S02]  /*f170*/  FMUL.FTZ R24, R24, c[0x0][0x320] ;  /* 0x0000c80018187a20 */ /* 0x000fe40000410000 */
[----:B------:R-:W-:Y:S01]  /*f180*/  FMUL.FTZ R25, R25, c[0x0][0x320] ;  /* 0x0000c80019197a20 */ /* 0x000fe20000410000 */
[----:B------:R4:W2:Y:S01]  /*f190*/  MUFU.TANH R195, R17 ;  /* 0x0000001100c37308 */ /* 0x0008a20000002400 */
[----:B------:R-:W-:Y:S02]  /*f1a0*/  FMUL.FTZ R26, R26, c[0x0][0x320] ;  /* 0x0000c8001a1a7a20 */ /* 0x000fe40000410000 */
[----:B------:R-:W-:Y:S01]  /*f1b0*/  FMUL.FTZ R27, R27, c[0x0][0x320] ;  /* 0x0000c8001b1b7a20 */ /* 0x000fe20000410000 */
[C---:B-----5:R-:W-:Y:S06]  /*f1c0*/  HMMA.16816.F32.BF16 R28, R220.reuse, R8, R28 ;  /* 0x00000008dc1c723c */ /* 0x060fec000004181c */
[----:B------:R4:W2:Y:S02]  /*f1d0*/  MUFU.TANH R198, R18 ;  /* 0x0000001200c67308 */ /* 0x0008a40000002400 */
        /* <DEDUP_REMOVED lines=12> */
[----:B------:R4:W1:Y:S03]  /*f2a0*/  MUFU.TANH R216, R21 ;  /* 0x0000001500d87308 */ /* 0x0008660000002400 */
[----:B------:R-:W-:Y:S02]  /*f2b0*/  FMUL.FTZ R32, R32, c[0x0][0x320] ;  /* 0x0000c80020207a20 */ /* 0x000fe40000410000 */
[----:B------:R-:W-:Y:S02]  /*f2c0*/  FMUL.FTZ R33, R33, c[0x0][0x320] ;  /* 0x0000c80021217a20 */ /* 0x000fe40000410000 */
[----:B------:R-:W-:Y:S02]  /*f2d0*/  FMUL.FTZ R34, R34, c[0x0][0x320] ;  /* 0x0000c80022227a20 */ /* 0x000fe40000410000 */
[----:B------:R-:W-:Y:S01]  /*f2e0*/  FMUL.FTZ R35, R35, c[0x0][0x320] ;  /* 0x0000c80023237a20 */ /* 0x000fe20000410000 */
[----:B------:R4:W1:Y:S01]  /*f2f0*/  MUFU.TANH R218, R22 ;  /* 0x0000001600da7308 */ /* 0x0008620000002400 */
[----:B------:R-:W-:Y:S01]  /*f300*/  FMUL.FTZ R36, R36, c[0x0][0x320] ;  /* 0x0000c80024247a20 */ /* 0x000fe20000410000 */
[C---:B-----5:R-:W-:Y:S03]  /*f310*/  HMMA.16816.F32.BF16 R44, R220.reuse, R8, R44 ;  /* 0x00000008dc2c723c */ /* 0x060fe6000004182c */
[----:B------:R-:W-:Y:S02]  /*f320*/  FMUL.FTZ R37, R37, c[0x0][0x320] ;  /* 0x0000c80025257a20 */ /* 0x000fe40000410000 */
[----:B------:R-:W-:Y:S03]  /*f330*/  FMUL.FTZ R38, R38, c[0x0][0x320] ;  /* 0x0000c80026267a20 */ /* 0x000fe60000410000 */
[----:B------:R4:W1:Y:S01]  /*f340*/  MUFU.TANH R225, R23 ;  /* 0x0000001700e17308 */ /* 0x0008620000002400 */
[----:B------:R-:W-:Y:S03]  /*f350*/  HMMA.16816.F32.BF16 R48, R220, R10, R48 ;  /* 0x0000000adc30723c */ /* 0x000fe60000041830 */
        /* <DEDUP_REMOVED lines=42> */
[C---:B--23--:R-:W-:Y:S01]  /*f600*/  IADD3 R194, R245.reuse, 0xc0, RZ ;  /* 0x000000c0f5c27810 */ /* 0x04cfe20007ffe0ff */
[----:B------:R-:W2:Y:S01]  /*f610*/  LDL R2, [R1+0x18] ;  /* 0x0000180001027983 */ /* 0x000ea20000100800 */
[C---:B------:R-:W-:Y:S01]  /*f620*/  IADD3 R7, R245.reuse, 0x80, RZ ;  /* 0x00000080f5077810 */ /* 0x040fe20007ffe0ff */
[----:B------:R-:W-:Y:S01]  /*f630*/  IMAD.MOV.U32 R0, RZ, RZ, c[0x0][0x2b8] ;  /* 0x0000ae00ff007624 */ /* 0x000fe200078e00ff */
[----:B------:R-:W-:Y:S01]  /*f640*/  SHF.R.S32.HI R194, RZ, 0x1f, R194 ;  /* 0x0000001fffc27819 */ /* 0x000fe200000114c2 */
[----:B------:R-:W3:Y:S01]  /*f650*/  LDL R3, [R1+0x10] ;  /* 0x0000100001037983 */ /* 0x000ee20000100800 */
[----:B------:R-:W-:Y:S01]  /*f660*/  SHF.R.S32.HI R7, RZ, 0x1f, R7 ;  /* 0x0000001fff077819 */ /* 0x000fe20000011407 */
[----:B------:R-:W-:Y:S01]  /*f670*/  IMAD.MOV.U32 R246, RZ, RZ, RZ ;  /* 0x000000fffff67224 */ /* 0x000fe200078e00ff */
[----:B------:R-:W-:Y:S01]  /*f680*/  ISETP.NE.AND P2, PT, R0, 0x1, PT ;  /* 0x000000010000780c */ /* 0x000fe20003f45270 */
[----:B----4-:R-:W4:Y:S01]  /*f690*/  LDL.64 R14, [R1+0x28] ;  /* 0x00002800010e7983 */ /* 0x010f220000100a00 */
        /* <DEDUP_REMOVED lines=24> */
[C---:B------:R-:W-:Y:S01]  /*f820*/  IADD3 R132, R245.reuse, 0x40, RZ ;  /* 0x00000040f5847810 */ /* 0x040fe20007ffe0ff */
        /* <DEDUP_REMOVED lines=19> */
.L_x_1545:
[----:B------:R-:W-:-:S05]  /*f960*/  BRA.DIV ~URZ, `(.L_x_1493) ;  /* 0x000083427f007947 */ /* 0x000fca000b800000 */
[----:B------:R-:W4:Y:S01]  /*f970*/  SHFL.IDX PT, R0, R6, RZ, 0x181f ;  /* 0x00181fff06007589 */ /* 0x000f2200000e0000 */
[C---:B------:R-:W-:Y:S02]  /*f980*/  IADD3 R12, -R244.reuse, 0x10, RZ ;  /* 0x00000010f40c7810 */ /* 0x040fe40007ffe1ff */
[----:B------:R-:W-:Y:S02]  /*f990*/  ISETP.NE.U32.AND P2, PT, R244, RZ, PT ;  /* 0x000000fff400720c */ /* 0x000fe40003f45070 */
[----:B------:R-:W-:Y:S04]  /*f9a0*/  LOP3.LUT R12, R12, 0xf, RZ, 0xc0, !PT ;  /* 0x0000000f0c0c7812 */ /* 0x000fe800078ec0ff */
[----:B----4-:R-:W-:Y:S04]  /*f9b0*/  IADD3 R2, P1, P0, R12, R0, R11 ;  /* 0x000000000c027210 */ /* 0x010fe8000783e00b */
[----:B---3--:R-:W-:Y:S02]  /*f9c0*/  IADD3.X R3, RZ, R4, R7, P1, P0 ;  /* 0x00000004ff037210 */ /* 0x008fe40000fe0407 */
[----:B------:R-:W-:Y:S03]  /*f9d0*/  IADD3 R14, P0, R0, R16, RZ ;  /* 0x00000010000e7210 */ /* 0x000fe60007f1e0ff */
[----:B------:R-:W-:Y:S01]  /*f9e0*/  @!PT LDS RZ, [RZ] ;  /* 0x00000000fffff984 */ /* 0x000fe20000000800 */
[----:B------:R-:W-:Y:S01]  /*f9f0*/  @!PT LDS RZ, [RZ] ;  /* 0x00000000fffff984 */ /* 0x000fe20000000800 */
[----:B------:R3:W-:Y:S02]  /*fa00*/  LDGSTS.E.BYPASS.LTC128B.128.ZFILL [R243+0xc100], [R2.64], P2 ;  /* 0x0c10000002f37fae */ /* 0x0007e40009141d46 */
[----:B------:R-:W-:Y:S05]  /*fa10*/  IMAD.X R15, R4, 0x1, R8, P0 ;  /* 0x00000001040f7824 */ /* 0x000fea00000e0608 */
[----:B------:R4:W-:Y:S01]  /*fa20*/  LDGSTS.E.BYPASS.LTC128B.128 [R243+0xf100], [R14.64], !P5 ;  /* 0x0f1000000ef37fae */ /* 0x0009e2000e901d46 */
[-C--:B---3--:R-:W-:Y:S05]  /*fa30*/  IADD3 R2, P0, R0, R17.reuse, RZ ;  /* 0x0000001100027210 */ /* 0x088fea0007f1e0ff */
[----:B------:R-:W-:Y:S05]  /*fa40*/  IMAD.X R3, R4, 0x1, R9, P0 ;  /* 0x0000000104037824 */ /* 0x000fea00000e0609 */
[----:B------:R3:W-:Y:S02]  /*fa50*/  LDGSTS.E.BYPASS.LTC128B.128 [R243+0x12100], [R2.64], !P4 ;  /* 0x1210000002f37fae */ /* 0x0007e4000e101d46 */
[----:B---3--:R-:W-:Y:S02]  /*fa60*/  IADD3 R2, P0, R0, R18, RZ ;  /* 0x0000001200027210 */ /* 0x008fe40007f1e0ff */
[----:B------:R-:W3:Y:S03]  /*fa70*/  SHFL.IDX PT, R0, R6, 0x1, 0x181f ;  /* 0x00381f0006007f89 */ /* 0x000ee600000e0000 */
[----:B------:R-:W-:Y:S02]  /*fa80*/  IMAD.X R3, R4, 0x1, R10, P0 ;  /* 0x0000000104037824 */ /* 0x000fe400000e060a */
[----:B------:R-:W-:Y:S04]  /*fa90*/  SHFL.IDX PT, R4, R5, 0x2, 0x181f ;  /* 0x00581f0005047f89 */ /* 0x000fe800000e0000 */
[----:B------:R5:W-:Y:S01]  /*faa0*/  LDGSTS.E.BYPASS.LTC128B.128 [R243+0x15100], [R2.64], !P3 ;  /* 0x1510000002f37fae */ /* 0x000be2000d901d46 */
[----:B---3--:R-:W-:Y:S03]  /*fab0*/  IADD3 R12, P1, P0, R12, R0, R11 ;  /* 0x000000000c0c7210 */ /* 0x008fe6000783e00b */
[----:B-----5:R-:W3:Y:S02]  /*fac0*/  SHFL.IDX PT, R2, R5, 0x1, 0x181f ;  /* 0x00381f0005027f89 */ /* 0x020ee400000e0000 */
[----:B---3--:R-:W-:Y:S05]  /*fad0*/  IADD3.X R13, RZ, R2, R7, P1, P0 ;  /* 0x00000002ff0d7210 */ /* 0x008fea0000fe0407 */
[----:B------:R3:W-:Y:S02]  /*fae0*/  LDGSTS.E.BYPASS.LTC128B.128.ZFILL [R243+0xd100], [R12.64], P2 ;  /* 0x0d1000000cf37fae */ /* 0x0007e40009141d46 */
[----:B---3--:R-:W-:Y:S05]  /*faf0*/  IADD3 R12, P0, R0, R16, RZ ;  /* 0x00000010000c7210 */ /* 0x008fea0007f1e0ff */
[----:B------:R-:W-:Y:S05]  /*fb00*/  IMAD.X R13, R2, 0x1, R8, P0 ;  /* 0x00000001020d7824 */ /* 0x000fea00000e0608 */
[----:B------:R3:W-:Y:S02]  /*fb10*/  LDGSTS.E.BYPASS.LTC128B.128 [R243+0x10100], [R12.64], !P5 ;  /* 0x101000000cf37fae */ /* 0x0007e4000e901d46 */
[----:B---3--:R-:W-:Y:S05]  /*fb20*/  IADD3 R12, P0, R0, R17, RZ ;  /* 0x00000011000c7210 */ /* 0x008fea0007f1e0ff */
[----:B------:R-:W-:Y:S01]  /*fb30*/  IMAD.X R13, R2, 0x1, R9, P0 ;  /* 0x00000001020d7824 */ /* 0x000fe200000e0609 */
[----:B----4-:R-:W-:Y:S02]  /*fb40*/  IADD3 R14, P0, R0, R18, RZ ;  /* 0x00000012000e7210 */ /* 0x010fe40007f1e0ff */
[----:B------:R3:W4:Y:S03]  /*fb50*/  SHFL.IDX PT, R0, R6, 0x2, 0x181f ;  /* 0x00581f0006007f89 */ /* 0x00072600000e0000 */
[----:B------:R-:W-:Y:S01]  /*fb60*/  IMAD.X R15, R2, 0x1, R10, P0 ;  /* 0x00000001020f7824 */ /* 0x000fe200000e060a */
[----:B------:R3:W-:Y:S04]  /*fb70*/  LDGSTS.E.BYPASS.LTC128B.128 [R243+0x13100], [R12.64], !P4 ;  /* 0x131000000cf37fae */ /* 0x0007e8000e101d46 */
[----:B------:R3:W-:Y:S03]  /*fb80*/  LDGSTS.E.BYPASS.LTC128B.128 [R243+0x16100], [R14.64], !P3 ;  /* 0x161000000ef37fae */ /* 0x0007e6000d901d46 */
.L_x_1546:
[C---:B---3--:R-:W-:Y:S02]  /*fb90*/  IADD3 R14, -R244.reuse, 0x10, RZ ;  /* 0x00000010f40e7810 */ /* 0x048fe40007ffe1ff */
[----:B------:R-:W-:Y:S02]  /*fba0*/  ISETP.NE.U32.AND P2, PT, R244, RZ, PT ;  /* 0x000000fff400720c */ /* 0x000fe40003f45070 */
[----:B------:R-:W-:Y:S04]  /*fbb0*/  LOP3.LUT R14, R14, 0xf, RZ, 0xc0, !PT ;  /* 0x0000000f0e0e7812 */ /* 0x000fe800078ec0ff */
[----:B----4-:R-:W-:Y:S04]  /*fbc0*/  IADD3 R14, P1, P0, R14, R0, R11 ;  /* 0x000000000e0e7210 */ /* 0x010fe8000783e00b */
[----:B------:R-:W-:Y:S02]  /*fbd0*/  IADD3.X R15, RZ, R4, R7, P1, P0 ;  /* 0x00000004ff0f7210 */ /* 0x000fe40000fe0407 */
[----:B------:R-:W-:Y:S03]  /*fbe0*/  IADD3 R12, P0, R0, R16, RZ ;  /* 0x00000010000c7210 */ /* 0x000fe60007f1e0ff */
[----:B------:R-:W-:Y:S01]  /*fbf0*/  @!PT LDS RZ, [RZ] ;  /* 0x00000000fffff984 */ /* 0x000fe20000000800 */
[----:B------:R-:W-:Y:S01]  /*fc00*/  @!PT LDS RZ, [RZ] ;  /* 0x00000000fffff984 */ /* 0x000fe20000000800 */
[----:B------:R-:W-:Y:S01]  /*fc10*/  @!PT LDS RZ, [RZ] ;  /* 0x00000000fffff984 */ /* 0x000fe20000000800 */
[----:B------:R3:W-:Y:S02]  /*fc20*/  LDGSTS.E.BYPASS.LTC128B.128.ZFILL [R243+0xe100], [R14.64], P2 ;  /* 0x0e1000000ef37fae */ /* 0x0007e40009141d46 */
        /* <DEDUP_REMOVED lines=8> */
.L_x_1491:
[----:B--23--:R-:W-:Y:S05]  /*fcb0*/  BSYNC B0 ;  /* 0x0000000000007941 */ /* 0x00cfea0003800000 */
.L_x_1490:
        /* <DEDUP_REMOVED lines=17> */
[----:B-1----:R-:W-:Y:S02]  /*fdd0*/  FMNMX.FTZ R4, R219, R4, !PT ;  /* 0x00000004db047209 */ /* 0x002fe40007810000 */
        /* <DEDUP_REMOVED lines=32> */
[----:B------:R-:W1:Y:S04]  /*ffe0*/  SHFL.BFLY PT, R132, R4, 0x2, 0x1f ;  /* 0x0c401f0004847f89 */ /* 0x000e6800000e0000 */
[----:B------:R-:W2:Y:S01]  /*fff0*/  SHFL.BFLY PT, R0, R5, 0x2, 0x1f ;  /* 0x0c401f0005007f89 */ /* 0x000ea200000e0000 */
[----:B-1----:R-:W-:Y:S02]  /*10000*/  FMNMX.FTZ R132, R4, R132, !PT ;  /* 0x0000008404847209 */ /* 0x002fe40007810000 */
[----:B--2---:R-:W-:Y:S03]  /*10010*/  FMNMX.FTZ R4, R5, R0, !PT ;  /* 0x0000000005047209 */ /* 0x004fe60007810000 */
[----:B------:R-:W1:Y:S04]  /*10020*/  SHFL.BFLY PT, R2, R132, 0x1, 0x1f ;  /* 0x0c201f0084027f89 */ /* 0x000e6800000e0000 */
[----:B------:R2:W3:Y:S01]  /*10030*/  SHFL.BFLY PT, R0, R4, 0x1, 0x1f ;  /* 0x0c201f0004007f89 */ /* 0x0004e200000e0000 */
[----:B-1----:R-:W-:Y:S05]  /*10040*/  FMNMX.FTZ R132, R132, R2, !PT ;  /* 0x0000000284847209 */ /* 0x002fea0007810000 */
.L_x_1547:
[C---:B------:R-:W-:Y:S01]  /*10050*/  FMUL.FTZ R194, R132.reuse, c[0x0][0x2d0] ;  /* 0x0000b40084c27a20 */ /* 0x040fe20000410000 */
[----:B------:R-:W-:Y:S01]  /*10060*/  WARPSYNC 0xffffffff ;  /* 0xffffffff00007948 */ /* 0x000fe20003800000 */
[----:B------:R-:W-:Y:S01]  /*10070*/  FADD.FTZ R2, -R132, R133 ;  /* 0x0000008584027221 */ /* 0x000fe20000010100 */
[----:B----4-:R-:W1:Y:S01]  /*10080*/  LDSM.16.MT88.4 R12, [R231] ;  /* 0x00000000e70c783b */ /* 0x010e620000004200 */
[--C-:B------:R-:W-:Y:S01]  /*10090*/  FFMA.FTZ R3, R188, c[0x0][0x2d0], -R194.reuse ;  /* 0x0000b400bc037a23 */ /* 0x100fe200000108c2 */
[----:B------:R-:W-:Y:S01]  /*100a0*/  ISETP.GT.AND P0, PT, R247, RZ, PT ;  /* 0x000000fff700720c */ /* 0x000fe20003f04270 */
[----:B------:R-:W-:Y:S02]  /*100b0*/  FMUL.FTZ R2, R2, c[0x0][0x2d0] ;  /* 0x0000b40002027a20 */ /* 0x000fe40000410000 */
[----:B------:R4:W-:Y:S01]  /*100c0*/  MUFU.EX2 R220, R3 ;  /* 0x0000000300dc7308 */ /* 0x0009e20000000800 */
[--C-:B------:R-:W-:Y:S02]  /*100d0*/  FFMA.FTZ R133, R200, c[0x0][0x2d0], -R194.reuse ;  /* 0x0000b400c8857a23 */ /* 0x100fe400000108c2 */
[----:B------:R-:W5:Y:S07]  /*100e0*/  LDSM.16.MT88.4 R20, [R232] ;  /* 0x00000000e814783b */ /* 0x000f6e0000004200 */
[----:B------:R-:W-:Y:S01]  /*100f0*/  MUFU.EX2 R2, R2 ;  /* 0x0000000200027308 */ /* 0x000fe20000000800 */
[----:B------:R-:W2:Y:S08]  /*10100*/  LDSM.16.MT88.4 R28, [R234] ;  /* 0x00000000ea1c783b */ /* 0x000eb00000004200 */
[----:B------:R-:W3:Y:S01]  /*10110*/  LDSM.16.MT88.4 R36, [R233] ;  /* 0x00000000e924783b */ /* 0x000ee20000004200 */
[--C-:B----4-:R-:W-:Y:S07]  /*10120*/  FFMA.FTZ R3, R191, c[0x0][0x2d0], -R194.reuse ;  /* 0x0000b400bf037a23 */ /* 0x110fee00000108c2 */
[----:B------:R-:W4:Y:S01]  /*10130*/  LDSM.16.MT88.4 R44, [R231+0x3000] ;  /* 0x00300000e72c783b */ /* 0x000f220000004200 */
[----:B------:R1:W1:Y:S02]  /*10140*/  MUFU.EX2 R191, R3 ;  /* 0x0000000300bf7308 */ /* 0x0002640000000800 */
[--C-:B-1----:R-:W-:Y:S08]  /*10150*/  FFMA.FTZ R3, R190, c[0x0][0x2d0], -R194.reuse ;  /* 0x0000b400be037a23 */ /* 0x102ff000000108c2 */
[----:B------:R1:W-:Y:S02]  /*10160*/  MUFU.EX2 R190, R3 ;  /* 0x0000000300be7308 */ /* 0x0003e40000000800 */
[----:B-1-3--:R-:W-:Y:S01]  /*10170*/  FMNMX.FTZ R3, R0, R4, !PT ;  /* 0x0000000400037209 */ /* 0x00afe20007810000 */
[----:B------:R-:W-:Y:S01]  /*10180*/  FFMA.FTZ R0, R184, c[0x0][0x2d0], -R194 ;  /* 0x0000b400b8007a23 */ /* 0x000fe200000108c2 */
[----:B------:R-:W-:Y:S01]  /*10190*/  F2FP.BF16.PACK_AB R184, R191, R220 ;  /* 0x000000dcbfb8723e */ /* 0x000fe200000010ff */
[C---:B------:R-:W-:Y:S05]  /*101a0*/  FMUL.FTZ R8, R2.reuse, R140 ;  /* 0x0000008c02087220 */ /* 0x040fea0000410000 */
[----:B------:R1:W3:Y:S01]  /*101b0*/  MUFU.EX2 R5, R0 ;  /* 0x0000000000057308 */ /* 0x0002e20000000800 */
[----:B------:R-:W-:Y:S02]  /*101c0*/  FMUL.FTZ R188, R3, c[0x0][0x2d0] ;  /* 0x0000b40003bc7a20 */ /* 0x000fe40000410000 */
[C---:B------:R-:W-:Y:S02]  /*101d0*/  FMUL.FTZ R9, R2.reuse, R141 ;  /* 0x0000008d02097220 */ /* 0x040fe40000410000 */
[----:B--2---:R-:W-:Y:S02]  /*101e0*/  FFMA.FTZ R4, R189, c[0x0][0x2d0], -R188 ;  /* 0x0000b400bd047a23 */ /* 0x004fe400000108bc */
        /* <DEDUP_REMOVED lines=9> */
[----:B-1----:R-:W-:Y:S02]  /*10280*/  FADD.FTZ R0, -R3, R134 ;  /* 0x0000008603007221 */ /* 0x002fe40000010100 */
[----:B------:R1:W-:Y:S01]  /*10290*/  MUFU.EX2 R134, R4 ;  /* 0x0000000400867308 */ /* 0x0003e20000000800 */
[----:B------:R-:W-:Y:S02]  /*102a0*/  FMUL.FTZ R49, R2, R181 ;  /* 0x000000b502317220 */ /* 0x000fe40000410000 */
[----:B------:R-:W-:Y:S02]  /*102b0*/  FMUL.FTZ R0, R0, c[0x0][0x2d0] ;  /* 0x0000b40000007a20 */ /* 0x000fe40000410000 */
        /* <DEDUP_REMOVED lines=11> */
[--C-:B-1----:R-:W-:Y:S01]  /*10370*/  FFMA.FTZ R4, R193, c[0x0][0x2d0], -R188.reuse ;  /* 0x0000b400c1047a23 */ /* 0x102fe200000108bc */
[----:B---3--:R-:W-:Y:S01]  /*10380*/  MOV R193, R5 ;  /* 0x0000000500c17202 */ /* 0x008fe20000000f00 */
[C---:B------:R-:W-:Y:S02]  /*10390*/  FMUL.FTZ R5, R2.reuse, R137 ;  /* 0x0000008902057220 */ /* 0x040fe40000410000 */
[----:B------:R1:W3:Y:S01]  /*103a0*/  MUFU.EX2 R189, R4 ;  /* 0x0000000400bd7308 */ /* 0x0002e20000000800 */
[----:B------:R-:W-:Y:S01]  /*103b0*/  F2FP.BF16.PACK_AB R186, R193, R190 ;  /* 0x000000bec1ba723e */ /* 0x000fe200000010ff */
[C---:B------:R-:W-:Y:S02]  /*103c0*/  FMUL.FTZ R72, R2.reuse, R72 ;  /* 0x0000004802487220 */ /* 0x040fe40000410000 */
[----:B------:R-:W-:Y:S02]  /*103d0*/  FMUL.FTZ R73, R2, R73 ;  /* 0x0000004902497220 */ /* 0x000fe40000410000 */
[C---:B--2---:R-:W-:Y:S02]  /*103e0*/  FMUL.FTZ R6, R0.reuse, R138 ;  /* 0x0000008a00067220 */ /* 0x044fe40000410000 */
        /* <DEDUP_REMOVED lines=9> */
[--C-:B-1----:R-:W-:Y:S01]  /*10480*/  FFMA.FTZ R4, R185, c[0x0][0x2d0], -R188.reuse ;  /* 0x0000b400b9047a23 */ /* 0x102fe200000108bc */
[----:B---3--:R-:W-:Y:S01]  /*10490*/  F2FP.BF16.PACK_AB R185, R189, R134 ;  /* 0x00000086bdb9723e */ /* 0x008fe200000010ff */
[C---:B------:R-:W-:Y:S02]  /*104a0*/  FMUL.FTZ R35, R0.reuse, R167 ;  /* 0x000000a700237220 */ /* 0x040fe40000410000 */
[----:B------:R1:W-:Y:S01]  /*104b0*/  MUFU.EX2 R244, R4 ;  /* 0x0000000400f47308 */ /* 0x0003e20000000800 */
[C---:B------:R-:W-:Y:S02]  /*104c0*/  FMUL.FTZ R42, R0.reuse, R174 ;  /* 0x000000ae002a7220 */ /* 0x040fe40000410000 */
[C---:B------:R-:W-:Y:S02]  /*104d0*/  FMUL.FTZ R43, R0.reuse, R175 ;  /* 0x000000af002b7220 */ /* 0x040fe40000410000 */
[C---:B------:R-:W-:Y:S01]  /*104e0*/  FMUL.FTZ R50, R0.reuse, R182 ;  /* 0x000000b600327220 */ /* 0x040fe20000410000 */
[----:B------:R-:W-:Y:S01]  /*104f0*/  LDSM.16.MT88.4 R172, [R231+0x5800] ;  /* 0x00580000e7ac783b */ /* 0x000fe20000004200 */
        /* <DEDUP_REMOVED lines=9> */
[----:B------:R-:W-:Y:S02]  /*10590*/  FMUL.FTZ R67, R0, R67 ;  /* 0x0000004300437220 */ /* 0x000fe40000410000 */
[----:B-1----:R-:W-:Y:S02]  /*105a0*/  FFMA.FTZ R4, R192, c[0x0][0x2d0], -R188 ;  /* 0x0000b400c0047a23 */ /* 0x002fe400000108bc */
[C---:B------:R-:W-:Y:S02]  /*105b0*/  FMUL.FTZ R70, R0.reuse, R70 ;  /* 0x0000004600467220 */ /* 0x040fe40000410000 */
[----:B------:R-:W1:Y:S01]  /*105c0*/  MUFU.EX2 R192, R4 ;  /* 0x0000000400c07308 */ /* 0x000e620000000800 */
[C---:B------:R-:W-:Y:S02]  /*105d0*/  FMUL.FTZ R71, R0.reuse, R71 ;  /* 0x0000004700477220 */ /* 0x040fe40000410000 */
        /* <DEDUP_REMOVED lines=11> */
[----:B-1----:R-:W-:Y:S01]  /*10690*/  F2FP.BF16.PACK_AB R187, R192, R244 ;  /* 0x000000f4c0bb723e */ /* 0x002fe200000010ff */
[----:B------:R-:W-:Y:S02]  /*106a0*/  FMUL.FTZ R4, R2, R136 ;  /* 0x0000008802047220 */ /* 0x000fe40000410000 */
[----:B------:R-:W1:Y:S01]  /*106b0*/  LDSM.16.MT88.4 R136, [R232+0x3000] ;  /* 0x00300000e888783b */ /* 0x000e620000004200 */
[--C-:B------:R-:W-:Y:S02]  /*106c0*/  FFMA.FTZ R157, R210, c[0x0][0x2d0], -R194.reuse ;  /* 0x0000b400d29d7a23 */ /* 0x100fe400000108c2 */
[--C-:B------:R-:W-:Y:S02]  /*106d0*/  FFMA.FTZ R159, R207, c[0x0][0x2d0], -R194.reuse ;  /* 0x0000b400cf9f7a23 */ /* 0x100fe400000108c2 */
[C---:B------:R-:W-:Y:S05]  /*106e0*/  HMMA.16816.F32.BF16 R4, R184.reuse, R12, R4 ;  /* 0x0000000cb804723c */ /* 0x040fea0000041804 */
[--C-:B------:R-:W-:Y:S02]  /*106f0*/  FFMA.FTZ R158, R208, c[0x0][0x2d0], -R194.reuse ;  /* 0x0000b400d09e7a23 */ /* 0x100fe400000108c2 */
[C---:B------:R-:W-:Y:S01]  /*10700*/  FMUL.FTZ R12, R2.reuse, R144 ;  /* 0x00000090020c7220 */ /* 0x040fe20000410000 */
[C---:B------:R-:W-:Y:S01]  /*10710*/  HMMA.16816.F32.BF16 R8, R184.reuse, R14, R8 ;  /* 0x0000000eb808723c */ /* 0x040fe20000041808 */
[----:B------:R-:W2:Y:S01]  /*10720*/  LDL.LU R144, [R1+0x8] ;  /* 0x0000080001907983 */ /* 0x000ea20000300800 */
[----:B------:R-:W-:Y:S02]  /*10730*/  MUFU.EX2 R200, R158 ;  /* 0x0000009e00c87308 */ /* 0x000fe40000000800 */
[C---:B------:R-:W-:Y:S01]  /*10740*/  FMUL.FTZ R13, R2.reuse, R145 ;  /* 0x00000091020d7220 */ /* 0x040fe20000410000 */
[----:B------:R-:W3:Y:S01]  /*10750*/  LDL.LU R148, [R1+0xc] ;  /* 0x00000c0001947983 */ /* 0x000ee20000300800 */
[----:B------:R-:W-:Y:S02]  /*10760*/  FMUL.FTZ R85, R2, R85 ;  /* 0x0000005502557220 */ /* 0x000fe40000410000 */
[C---:B------:R-:W-:Y:S04]  /*10770*/  FMUL.FTZ R14, R0.reuse, R146 ;  /* 0x00000092000e7220 */ /* 0x040fe80000410000 */
[C---:B------:R-:W-:Y:S02]  /*10780*/  FMUL.FTZ R15, R0.reuse, R147 ;  /* 0x00000093000f7220 */ /* 0x040fe40000410000 */
[--C-:B------:R-:W-:Y:S02]  /*10790*/  FFMA.FTZ R156, R209, c[0x0][0x2d0], -R194.reuse ;  /* 0x0000b400d19c7a23 */ /* 0x100fe400000108c2 */
[C---:B------:R-:W-:Y:S02]  /*107a0*/  FMUL.FTZ R86, R0.reuse, R86 ;  /* 0x0000005600567220 */ /* 0x040fe40000410000 */
[----:B------:R-:W-:Y:S01]  /*107b0*/  FMUL.FTZ R87, R0, R87 ;  /* 0x0000005700577220 */ /* 0x000fe20000410000 */
[C---:B-----5:R-:W-:Y:S03]  /*107c0*/  HMMA.16816.F32.BF16 R12, R184.reuse, R20, R12 ;  /* 0x00000014b80c723c */ /* 0x060fe6000004180c */
[C---:B------:R-:W-:Y:S02]  /*107d0*/  FMUL.FTZ R88, R2.reuse, R88 ;  /* 0x0000005802587220 */ /* 0x040fe40000410000 */
[C---:B------:R-:W-:Y:S02]  /*107e0*/  FMUL.FTZ R89, R2.reuse, R89 ;  /* 0x0000005902597220 */ /* 0x040fe40000410000 */
[C---:B------:R-:W-:Y:S01]  /*107f0*/  FMUL.FTZ R20, R2.reuse, R152 ;  /* 0x0000009802147220 */ /* 0x040fe20000410000 */
[C---:B------:R-:W-:Y:S04]  /*10800*/  HMMA.16816.F32.BF16 R16, R184.reuse, R22, R16 ;  /* 0x00000016b810723c */ /* 0x040fe80000041810 */
[----:B------:R-:W-:Y:S02]  /*10810*/  FMUL.FTZ R21, R2, R153 ;  /* 0x0000009902157220 */ /* 0x000fe40000410000 */
[C---:B------:R-:W-:Y:S02]  /*10820*/  FMUL.FTZ R90, R0.reuse, R90 ;  /* 0x0000005a005a7220 */ /* 0x040fe40000410000 */
[C---:B------:R-:W-:Y:S04]  /*10830*/  FMUL.FTZ R22, R0.reuse, R154 ;  /* 0x0000009a00167220 */ /* 0x040fe80000410000 */
[C---:B------:R-:W-:Y:S01]  /*10840*/  FMUL.FTZ R23, R0.reuse, R155 ;  /* 0x0000009b00177220 */ /* 0x040fe20000410000 */
[----:B------:R-:W-:Y:S01]  /*10850*/  MOV R155, R192 ;  /* 0x000000c0009b7202 */ /* 0x000fe20000000f00 */
[--C-:B------:R-:W-:Y:S02]  /*10860*/  FFMA.FTZ R152, R217, c[0x0][0x2d0], -R194.reuse ;  /* 0x0000b400d9987a23 */ /* 0x100fe400000108c2 */
[----:B------:R-:W-:Y:S02]  /*10870*/  FMUL.FTZ R91, R0, R91 ;  /* 0x0000005b005b7220 */ /* 0x000fe40000410000 */
[----:B------:R-:W-:Y:S01]  /*10880*/  MUFU.EX2 R208, R152 ;  /* 0x0000009800d07308 */ /* 0x000fe20000000800 */
[C---:B------:R-:W-:Y:S03]  /*10890*/  HMMA.16816.F32.BF16 R20, R184.reuse, R28, R20 ;  /* 0x0000001cb814723c */ /* 0x040fe60000041814 */
[C---:B------:R-:W-:Y:S02]  /*108a0*/  FMUL.FTZ R92, R2.reuse, R92 ;  /* 0x0000005c025c7220 */ /* 0x040fe40000410000 */
[----:B------:R-:W-:Y:S02]  /*108b0*/  FMUL.FTZ R93, R2, R93 ;  /* 0x0000005d025d7220 */ /* 0x000fe40000410000 */
[----:B------:R-:W-:Y:S01]  /*108c0*/  FMUL.FTZ R94, R0, R94 ;  /* 0x0000005e005e7220 */ /* 0x000fe20000410000 */
[C---:B------:R-:W-:Y:S04]  /*108d0*/  HMMA.16816.F32.BF16 R24, R184.reuse, R30, R24 ;  /* 0x0000001eb818723c */ /* 0x040fe80000041818 */
[C---:B------:R-:W-:Y:S02]  /*108e0*/  FMUL.FTZ R28, R2.reuse, R160 ;  /* 0x000000a0021c7220 */ /* 0x040fe40000410000 */
[----:B------:R-:W-:Y:S02]  /*108f0*/  FMUL.FTZ R29, R2, R161 ;  /* 0x000000a1021d7220 */ /* 0x000fe40000410000 */
[C---:B------:R-:W-:Y:S01]  /*10900*/  FMUL.FTZ R30, R0.reuse, R162 ;  /* 0x000000a2001e7220 */ /* 0x040fe20000410000 */
[----:B------:R5:W-:Y:S03]  /*10910*/  MUFU.EX2 R161, R133 ;  /* 0x0000008500a17308 */ /* 0x000be60000000800 */
[C---:B------:R-:W-:Y:S02]  /*10920*/  FMUL.FTZ R31, R0.reuse, R163 ;  /* 0x000000a3001f7220 */ /* 0x040fe40000410000 */
[----:B------:R-:W-:Y:S02]  /*10930*/  FMUL.FTZ R95, R0, R95 ;  /* 0x0000005f005f7220 */ /* 0x000fe40000410000 */
[C---:B------:R-:W-:Y:S02]  /*10940*/  FMUL.FTZ R96, R2.reuse, R96 ;  /* 0x0000006002607220 */ /* 0x040fe40000410000 */
[----:B------:R-:W-:Y:S01]  /*10950*/  FMUL.FTZ R97, R2, R97 ;  /* 0x0000006102617220 */ /* 0x000fe20000410000 */
[C---:B------:R-:W-:Y:S03]  /*10960*/  HMMA.16816.F32.BF16 R28, R184.reuse, R36, R28 ;  /* 0x00000024b81c723c */ /* 0x040fe6000004181c */
[C---:B------:R-:W-:Y:S02]  /*10970*/  FMUL.FTZ R98, R0.reuse, R98 ;  /* 0x0000006200627220 */ /* 0x040fe40000410000 */
[----:B------:R-:W-:Y:S02]  /*10980*/  FMUL.FTZ R99, R0, R99 ;  /* 0x0000006300637220 */ /* 0x000fe40000410000 */
[C---:B------:R-:W-:Y:S01]  /*10990*/  FMUL.FTZ R100, R2.reuse, R100 ;  /* 0x0000006402647220 */ /* 0x040fe20000410000 */
[C---:B------:R-:W-:Y:S04]  /*109a0*/  HMMA.16816.F32.BF16 R32, R184.reuse, R38, R32 ;  /* 0x00000026b820723c */ /* 0x040fe80000041820 */
[C---:B------:R-:W-:Y:S02]  /*109b0*/  FMUL.FTZ R36, R2.reuse, R168 ;  /* 0x000000a802247220 */ /* 0x040fe40000410000 */
[----:B------:R-:W-:Y:S02]  /*109c0*/  FMUL.FTZ R37, R2, R169 ;  /* 0x000000a902257220 */ /* 0x000fe40000410000 */
[C---:B------:R-:W-:Y:S01]  /*109d0*/  FMUL.FTZ R38, R0.reuse, R170 ;  /* 0x000000aa00267220 */ /* 0x040fe20000410000 */
[----:B------:R-:W-:Y:S03]  /*109e0*/  MOV R170, R193 ;  /* 0x000000c100aa7202 */ /* 0x000fe60000000f00 */
[----:B------:R-:W-:Y:S02]  /*109f0*/  FMUL.FTZ R39, R0, R171 ;  /* 0x000000ab00277220 */ /* 0x000fe40000410000 */
[--C-:B-----5:R-:W-:Y:S02]  /*10a00*/  FFMA.FTZ R133, R197, c[0x0][0x2d0], -R194.reuse ;  /* 0x0000b400c5857a23 */ /* 0x120fe400000108c2 */
[----:B------:R-:W-:Y:S02]  /*10a10*/  FMUL.FTZ R101, R2, R101 ;  /* 0x0000006502657220 */ /* 0x000fe40000410000 */
[----:B------:R5:W-:Y:S01]  /*10a20*/  MUFU.EX2 R165, R133 ;  /* 0x0000008500a57308 */ /* 0x000be20000000800 */
[C---:B----4-:R-:W-:Y:S03]  /*10a30*/  HMMA.16816.F32.BF16 R36, R184.reuse, R44, R36 ;  /* 0x0000002cb824723c */ /* 0x050fe60000041824 */
        /* <DEDUP_REMOVED lines=19> */
[----:B------:R-:W-:Y:S04]  /*10b70*/  FMUL.FTZ R113, R2, R113 ;  /* 0x0000007102717220 */ /* 0x000fe80000410000 */
        /* <DEDUP_REMOVED lines=13> */
[----:B------:R-:W-:Y:S02]  /*10c50*/  FMUL.FTZ R129, R2, R129 ;  /* 0x0000008102817220 */ /* 0x000fe40000410000 */
[C---:B------:R-:W-:Y:S01]  /*10c60*/  FMUL.FTZ R126, R0.reuse, R126 ;  /* 0x0000007e007e7220 */ /* 0x040fe20000410000 */
[C---:B-1----:R-:W-:Y:S03]  /*10c70*/  HMMA.16816.F32.BF16 R52, R184.reuse, R136, R52 ;  /* 0x00000088b834723c */ /* 0x042fe60000041834 */
[C---:B------:R-:W-:Y:S02]  /*10c80*/  FMUL.FTZ R127, R0.reuse, R127 ;  /* 0x0000007f007f7220 */ /* 0x040fe40000410000 */
[C---:B------:R-:W-:Y:S02]  /*10c90*/  FMUL.FTZ R130, R0.reuse, R130 ;  /* 0x0000008200827220 */ /* 0x040fe40000410000 */
[----:B------:R-:W-:Y:S01]  /*10ca0*/  FMUL.FTZ R131, R0, R131 ;  /* 0x0000008300837220 */ /* 0x000fe20000410000 */
[C---:B------:R-:W-:Y:S01]  /*10cb0*/  HMMA.16816.F32.BF16 R56, R184.reuse, R138, R56 ;  /* 0x0000008ab838723c */ /* 0x040fe20000041838 */
[----:B------:R-:W1:Y:S03]  /*10cc0*/  LDSM.16.MT88.4 R136, [R233+0x3000] ;  /* 0x00300000e988783b */ /* 0x000e660000004200 */
[--C-:B-----5:R-:W-:Y:S02]  /*10cd0*/  FFMA.FTZ R133, R196, c[0x0][0x2d0], -R194.reuse ;  /* 0x0000b400c4857a23 */ /* 0x120fe400000108c2 */
[--C-:B------:R-:W-:Y:S02]  /*10ce0*/  FFMA.FTZ R192, R205, c[0x0][0x2d0], -R194.reuse ;  /* 0x0000b400cdc07a23 */ /* 0x100fe400000108c2 */
[----:B------:R4:W-:Y:S01]  /*10cf0*/  MUFU.EX2 R168, R133 ;  /* 0x0000008500a87308 */ /* 0x0009e20000000800 */
[--C-:B------:R-:W-:Y:S09]  /*10d00*/  FFMA.FTZ R193, R204, c[0x0][0x2d0], -R194.reuse ;  /* 0x0000b400ccc17a23 */ /* 0x100ff200000108c2 */
[----:B------:R-:W-:Y:S10]  /*10d10*/  MUFU.EX2 R192, R192 ;  /* 0x000000c000c07308 */ /* 0x000ff40000000800 */
[----:B------:R-:W-:Y:S01]  /*10d20*/  MUFU.EX2 R193, R193 ;  /* 0x000000c100c17308 */ /* 0x000fe20000000800 */
[----:B----4-:R-:W-:Y:S09]  /*10d30*/  FFMA.FTZ R133, R195, c[0x0][0x2d0], -R194 ;  /* 0x0000b400c3857a23 */ /* 0x010ff200000108c2 */
[----:B------:R4:W-:Y:S01]  /*10d40*/  MUFU.EX2 R169, R133 ;  /* 0x0000008500a97308 */ /* 0x0009e20000000800 */
[C---:B-1----:R-:W-:Y:S08]  /*10d50*/  HMMA.16816.F32.BF16 R60, R184.reuse, R136, R60 ;  /* 0x00000088b83c723c */ /* 0x042ff0000004183c */
[C---:B------:R-:W-:Y:S01]  /*10d60*/  HMMA.16816.F32.BF16 R64, R184.reuse, R138, R64 ;  /* 0x0000008ab840723c */ /* 0x040fe20000041840 */
[----:B------:R-:W1:Y:S03]  /*10d70*/  LDSM.16.MT88.4 R136, [R231+0x6000] ;  /* 0x00600000e788783b */ /* 0x000e660000004200 */
[--C-:B----4-:R-:W-:Y:S02]  /*10d80*/  FFMA.FTZ R133, R199, c[0x0][0x2d0], -R188.reuse ;  /* 0x0000b400c7857a23 */ /* 0x110fe400000108bc */
[----:B------:R-:W-:Y:S10]  /*10d90*/  MUFU.EX2 R199, R159 ;  /* 0x0000009f00c77308 */ /* 0x000ff40000000800 */
[----:B------:R4:W-:Y:S01]  /*10da0*/  MUFU.EX2 R160, R133 ;  /* 0x0000008500a07308 */ /* 0x0009e20000000800 */
[C---:B-1----:R-:W-:Y:S08]  /*10db0*/  HMMA.16816.F32.BF16 R68, R184.reuse, R136, R68 ;  /* 0x00000088b844723c */ /* 0x042ff00000041844 */
[C---:B------:R-:W-:Y:S01]  /*10dc0*/  HMMA.16816.F32.BF16 R72, R184.reuse, R138, R72 ;  /* 0x0000008ab848723c */ /* 0x040fe20000041848 */
[----:B------:R-:W1:Y:S03]  /*10dd0*/  LDSM.16.MT88.4 R136, [R232+0x6000] ;  /* 0x00600000e888783b */ /* 0x000e660000004200 */
[----:B----4-:R-:W-:Y:S02]  /*10de0*/  FFMA.FTZ R133, R201, c[0x0][0x2d0], -R188 ;  /* 0x0000b400c9857a23 */ /* 0x010fe400000108bc */
[----:B------:R-:W-:Y:S10]  /*10df0*/  MUFU.EX2 R201, R157 ;  /* 0x0000009d00c97308 */ /* 0x000ff40000000800 */
[----:B------:R4:W-:Y:S01]  /*10e00*/  MUFU.EX2 R162, R133 ;  /* 0x0000008500a27308 */ /* 0x0009e20000000800 */
[----:B---3--:R-:W-:Y:S02]  /*10e10*/  FFMA.FTZ R153, R0, R148, R134 ;  /* 0x0000009400997223 */ /* 0x008fe40000010086 */
[----:B------:R-:W-:Y:S01]  /*10e20*/  LDSM.16.MT88.4 R148, [R234+0x1000] ;  /* 0x00100000ea94783b */ /* 0x000fe20000004200 */
[--C-:B------:R-:W-:Y:S02]  /*10e30*/  FFMA.FTZ R0, R219, c[0x0][0x2d0], -R194.reuse ;  /* 0x0000b400db007a23 */ /* 0x100fe400000108c2 */
[----:B------:R-:W-:Y:S04]  /*10e40*/  FADD.FTZ R154, R189, R153 ;  /* 0x00000099bd9a7221 */ /* 0x000fe80000010000 */
[----:B------:R3:W-:Y:S01]  /*10e50*/  MUFU.EX2 R164, R0 ;  /* 0x0000000000a47308 */ /* 0x0007e20000000800 */
[----:B------:R-:W-:Y:S02]  /*10e60*/  FFMA.FTZ R134, R214, c[0x0][0x2d0], -R194 ;  /* 0x0000b400d6867a23 */ /* 0x000fe400000108c2 */
[----:B----4-:R-:W-:Y:S01]  /*10e70*/  FFMA.FTZ R133, R198, c[0x0][0x2d0], -R188 ;  /* 0x0000b400c6857a23 */ /* 0x010fe200000108bc */
[C---:B-1----:R-:W-:Y:S06]  /*10e80*/  HMMA.16816.F32.BF16 R76, R184.reuse, R136, R76 ;  /* 0x00000088b84c723c */ /* 0x042fec000004184c */
[----:B------:R1:W-:Y:S02]  /*10e90*/  MUFU.EX2 R209, R134 ;  /* 0x0000008600d17308 */ /* 0x0003e40000000800 */
[C---:B------:R-:W-:Y:S01]  /*10ea0*/  HMMA.16816.F32.BF16 R80, R184.reuse, R138, R80 ;  /* 0x0000008ab850723c */ /* 0x040fe20000041850 */
[----:B------:R-:W4:Y:S07]  /*10eb0*/  LDSM.16.MT88.4 R136, [R234+0x6000] ;  /* 0x00600000ea88783b */ /* 0x000f2e0000004200 */
[----:B------:R2:W-:Y:S01]  /*10ec0*/  MUFU.EX2 R166, R133 ;  /* 0x0000008500a67308 */ /* 0x0005e20000000800 */
[----:B---3--:R-:W-:Y:S03]  /*10ed0*/  FFMA.FTZ R0, R216, c[0x0][0x2d0], -R194 ;  /* 0x0000b400d8007a23 */ /* 0x008fe600000108c2 */
[----:B-1----:R-:W-:Y:S02]  /*10ee0*/  FFMA.FTZ R134, R222, c[0x0][0x2d0], -R188 ;  /* 0x0000b400de867a23 */ /* 0x002fe400000108bc */
[----:B--2---:R-:W-:Y:S02]  /*10ef0*/  FFMA.FTZ R133, R2, R144, R220 ;  /* 0x0000009002857223 */ /* 0x004fe400000100dc */
[----:B------:R-:W-:Y:S01]  /*10f00*/  LDSM.16.MT88.4 R144, [R232+0x800] ;  /* 0x00080000e890783b */ /* 0x000fe20000004200 */
[----:B------:R-:W-:Y:S01]  /*10f10*/  FFMA.FTZ R2, R202, c[0x0][0x2d0], -R188 ;  /* 0x0000b400ca027a23 */ /* 0x000fe200000108bc */
[----:B------:R1:W-:Y:S01]  /*10f20*/  MUFU.EX2 R220, R0 ;  /* 0x0000000000dc7308 */ /* 0x0003e20000000800 */
[C---:B----4-:R-:W-:Y:S09]  /*10f30*/  HMMA.16816.F32.BF16 R84, R184.reuse, R136, R84 ;  /* 0x00000088b854723c */ /* 0x050ff20000041854 */
[----:B------:R-:W-:Y:S01]  /*10f40*/  MUFU.EX2 R167, R2 ;  /* 0x0000000200a77308 */ /* 0x000fe20000000800 */
[C---:B------:R-:W-:Y:S01]  /*10f50*/  HMMA.16816.F32.BF16 R88, R184.reuse, R138, R88 ;  /* 0x0000008ab858723c */ /* 0x040fe20000041858 */
[----:B------:R-:W2:Y:S08]  /*10f60*/  LDSM.16.MT88.4 R136, [R233+0x6000] ;  /* 0x00600000e988783b */ /* 0x000eb00000004200 */
[----:B------:R3:W-:Y:S03]  /*10f70*/  MUFU.EX2 R202, R156 ;  /* 0x0000009c00ca7308 */ /* 0x0007e60000000800 */
[--C-:B-1----:R-:W-:Y:S07]  /*10f80*/  FFMA.FTZ R0, R213, c[0x0][0x2d0], -R194.reuse ;  /* 0x0000b400d5007a23 */ /* 0x102fee00000108c2 */
[----:B------:R1:W-:Y:S01]  /*10f90*/  MUFU.EX2 R219, R0 ;  /* 0x0000000000db7308 */ /* 0x0003e20000000800 */
[----:B---3--:R-:W-:Y:S01]  /*10fa0*/  LDSM.16.MT88.4 R156, [R233+0x2000] ;  /* 0x00200000e99c783b */ /* 0x008fe20000004200 */
[----:B-1----:R-:W-:Y:S01]  /*10fb0*/  FFMA.FTZ R0, R211, c[0x0][0x2d0], -R194 ;  /* 0x0000b400d3007a23 */ /* 0x002fe200000108c2 */
[C---:B--2---:R-:W-:Y:S07]  /*10fc0*/  HMMA.16816.F32.BF16 R92, R184.reuse, R136, R92 ;  /* 0x00000088b85c723c */ /* 0x044fee000004185c */
[----:B------:R1:W2:Y:S01]  /*10fd0*/  MUFU.EX2 R2, R0 ;  /* 0x0000000000027308 */ /* 0x0002a20000000800 */
[C---:B------:R-:W-:Y:S01]  /*10fe0*/  HMMA.16816.F32.BF16 R96, R184.reuse, R138, R96 ;  /* 0x0000008ab860723c */ /* 0x040fe20000041860 */
[----:B------:R-:W3:Y:S03]  /*10ff0*/  LDSM.16.MT88.4 R136, [R231+0x9000] ;  /* 0x00900000e788783b */ /* 0x000ee60000004200 */
[----:B-1----:R-:W-:Y:S01]  /*11000*/  FFMA.FTZ R0, R218, c[0x0][0x2d0], -R188 ;  /* 0x0000b400da007a23 */ /* 0x002fe200000108bc */
[----:B--2---:R-:W-:Y:S01]  /*11010*/  MOV R218, R2 ;  /* 0x0000000200da7202 */ /* 0x004fe20000000f00 */
[----:B------:R-:W-:Y:S03]  /*11020*/  FFMA.FTZ R2, R224, c[0x0][0x2d0], -R194 ;  /* 0x0000b400e0027a23 */ /* 0x000fe600000108c2 */
[----:B------:R1:W-:Y:S10]  /*11030*/  MUFU.EX2 R163, R0 ;  /* 0x0000000000a37308 */ /* 0x0003f40000000800 */
[----:B------:R-:W-:Y:S01]  /*11040*/  MUFU.EX2 R207, R2 ;  /* 0x0000000200cf7308 */ /* 0x000fe20000000800 */
[C---:B---3--:R-:W-:Y:S03]  /*11050*/  HMMA.16816.F32.BF16 R100, R184.reuse, R136, R100 ;  /* 0x00000088b864723c */ /* 0x048fe60000041864 */
[--C-:B-1----:R-:W-:Y:S05]  /*11060*/  FFMA.FTZ R0, R225, c[0x0][0x2d0], -R188.reuse ;  /* 0x0000b400e1007a23 */ /* 0x102fea00000108bc */
[C---:B------:R-:W-:Y:S01]  /*11070*/  HMMA.16816.F32.BF16 R104, R184.reuse, R138, R104 ;  /* 0x0000008ab868723c */ /* 0x040fe20000041868 */
[----:B------:R-:W1:Y:S01]  /*11080*/  LDSM.16.MT88.4 R136, [R232+0x9000] ;  /* 0x00900000e888783b */ /* 0x000e620000004200 */
[----:B------:R2:W-:Y:S02]  /*11090*/  MUFU.EX2 R216, R0 ;  /* 0x0000000000d87308 */ /* 0x0005e40000000800 */
[--C-:B--2---:R-:W-:Y:S08]  /*110a0*/  FFMA.FTZ R0, R215, c[0x0][0x2d0], -R188.reuse ;  /* 0x0000b400d7007a23 */ /* 0x104ff000000108bc */
[----:B------:R2:W-:Y:S01]  /*110b0*/  MUFU.EX2 R213, R0 ;  /* 0x0000000000d57308 */ /* 0x0005e20000000800 */
[C---:B-1----:R-:W-:Y:S08]  /*110c0*/  HMMA.16816.F32.BF16 R108, R184.reuse, R136, R108 ;  /* 0x00000088b86c723c */ /* 0x042ff0000004186c */
[C---:B------:R-:W-:Y:S01]  /*110d0*/  HMMA.16816.F32.BF16 R112, R184.reuse, R138, R112 ;  /* 0x0000008ab870723c */ /* 0x040fe20000041870 */
[----:B------:R-:W1:Y:S03]  /*110e0*/  LDSM.16.MT88.4 R136, [R234+0x9000] ;  /* 0x00900000ea88783b */ /* 0x000e660000004200 */
[----:B--2---:R-:W-:Y:S04]  /*110f0*/  FFMA.FTZ R0, R226, c[0x0][0x2d0], -R188 ;  /* 0x0000b400e2007a23 */ /* 0x004fe800000108bc */
[----:B------:R2:W-:Y:S04]  /*11100*/  MUFU.EX2 R211, R0 ;  /* 0x0000000000d37308 */ /* 0x0005e80000000800 */
[----:B--2---:R-:W-:Y:S02]  /*11110*/  FADD.FTZ R0, R191, R133 ;  /* 0x00000085bf007221 */ /* 0x004fe40000010000 */
[----:B------:R-:W-:Y:S02]  /*11120*/  FFMA.FTZ R133, R212, c[0x0][0x2d0], -R194 ;  /* 0x0000b400d4857a23 */ /* 0x000fe400000108c2 */
[----:B------:R-:W-:Y:S02]  /*11130*/  FADD.FTZ R153, R190, R0 ;  /* 0x00000000be997221 */ /* 0x000fe40000010000 */
[----:B------:R2:W-:Y:S01]  /*11140*/  MUFU.EX2 R210, R133 ;  /* 0x0000008500d27308 */ /* 0x0005e20000000800 */
[----:B------:R-:W-:Y:S01]  /*11150*/  FFMA.FTZ R0, R235, c[0x0][0x2d0], -R188 ;  /* 0x0000b400eb007a23 */ /* 0x000fe200000108bc */
[C---:B-1----:R-:W-:Y:S03]  /*11160*/  HMMA.16816.F32.BF16 R116, R184.reuse, R136, R116 ;  /* 0x00000088b874723c */ /* 0x042fe60000041874 */
[----:B------:R-:W-:Y:S02]  /*11170*/  FADD.FTZ R2, R170, R153 ;  /* 0x00000099aa027221 */ /* 0x000fe40000010000 */
[--C-:B------:R-:W-:Y:S02]  /*11180*/  FFMA.FTZ R191, R206, c[0x0][0x2d0], -R194.reuse ;  /* 0x0000b400cebf7a23 */ /* 0x100fe400000108c2 */
[----:B------:R-:W-:Y:S01]  /*11190*/  FFMA.FTZ R194, R203, c[0x0][0x2d0], -R194 ;  /* 0x0000b400cbc27a23 */ /* 0x000fe200000108c2 */
[C---:B------:R-:W-:Y:S01]  /*111a0*/  HMMA.16816.F32.BF16 R120, R184.reuse, R138, R120 ;  /* 0x0000008ab878723c */ /* 0x040fe20000041878 */
[----:B------:R-:W1:Y:S01]  /*111b0*/  LDSM.16.MT88.4 R136, [R233+0x9000] ;  /* 0x00900000e988783b */ /* 0x000e620000004200 */
[----:B------:R3:W-:Y:S10]  /*111c0*/  MUFU.EX2 R206, R0 ;  /* 0x0000000000ce7308 */ /* 0x0007f40000000800 */
[----:B------:R-:W-:Y:S01]  /*111d0*/  MUFU.EX2 R194, R194 ;  /* 0x000000c200c27308 */ /* 0x000fe20000000800 */
[----:B--2---:R-:W-:Y:S04]  /*111e0*/  FADD.FTZ R133, R244, R154 ;  /* 0x0000009af4857221 */ /* 0x004fe80000010000 */
[----:B------:R-:W-:Y:S02]  /*111f0*/  FADD.FTZ R133, R155, R133 ;  /* 0x000000859b857221 */ /* 0x000fe40000010000 */
[----:B------:R-:W-:Y:S03]  /*11200*/  LDSM.16.MT88.4 R152, [R234+0x1800] ;  /* 0x00180000ea98783b */ /* 0x000fe60000004200 */
[----:B------:R-:W2:Y:S01]  /*11210*/  MUFU.EX2 R191, R191 ;  /* 0x000000bf00bf7308 */ /* 0x000ea20000000800 */
[----:B---3--:R-:W-:Y:S09]  /*11220*/  FFMA.FTZ R0, R236, c[0x0][0x2d0], -R188 ;  /* 0x0000b400ec007a23 */ /* 0x008ff200000108bc */
[----:B------:R3:W-:Y:S01]  /*11230*/  MUFU.EX2 R205, R0 ;  /* 0x0000000000cd7308 */ /* 0x0007e20000000800 */
[C---:B-1----:R-:W-:Y:S07]  /*11240*/  HMMA.16816.F32.BF16 R124, R184.reuse, R136, R124 ;  /* 0x00000088b87c723c */ /* 0x042fee000004187c */
[----:B------:R-:W-:Y:S01]  /*11250*/  F2FP.BF16.PACK_AB R136, R165, R161 ;  /* 0x000000a1a588723e */ /* 0x000fe200000010ff */
[----:B------:R-:W-:Y:S04]  /*11260*/  HMMA.16816.F32.BF16 R128, R184, R138, R128 ;  /* 0x0000008ab880723c */ /* 0x000fe80000041880 */
[----:B------:R-:W-:Y:S01]  /*11270*/  F2FP.BF16.PACK_AB R137, R162, R160 ;  /* 0x000000a0a289723e */ /* 0x000fe200000010ff */
[----:B------:R-:W-:Y:S02]  /*11280*/  FADD.FTZ R161, R161, R2 ;  /* 0x00000002a1a17221 */ /* 0x000fe40000010000 */
[----:B------:R-:W-:Y:S01]  /*11290*/  F2FP.BF16.PACK_AB R139, R167, R166 ;  /* 0x000000a6a78b723e */ /* 0x000fe200000010ff */
[--C-:B---3--:R-:W-:Y:S01]  /*112a0*/  FFMA.FTZ R0, R227, c[0x0][0x2d0], -R188.reuse ;  /* 0x0000b400e3007a23 */ /* 0x108fe200000108bc */
[----:B------:R-:W-:Y:S03]  /*112b0*/  F2FP.BF16.PACK_AB R138, R169, R168 ;  /* 0x000000a8a98a723e */ /* 0x000fe600000010ff */
[----:B------:R-:W-:Y:S01]  /*112c0*/  FADD.FTZ R161, R165, R161 ;  /* 0x000000a1a5a17221 */ /* 0x000fe20000010000 */
[----:B--2---:R-:W-:Y:S01]  /*112d0*/  F2FP.BF16.PACK_AB R184, R192, R191 ;  /* 0x000000bfc0b8723e */ /* 0x004fe200000010ff */
[----:B------:R1:W-:Y:S01]  /*112e0*/  MUFU.EX2 R204, R0 ;  /* 0x0000000000cc7308 */ /* 0x0003e20000000800 */
[----:B------:R-:W-:Y:S01]  /*112f0*/  F2FP.BF16.PACK_AB R186, R194, R193 ;  /* 0x000000c1c2ba723e */ /* 0x000fe200000010ff */
[C---:B------:R-:W-:Y:S05]  /*11300*/  HMMA.16816.F32.BF16 R4, R136.reuse, R140, R4 ;  /* 0x0000008c8804723c */ /* 0x040fea0000041804 */
[--C-:B------:R-:W-:Y:S03]  /*11310*/  FFMA.FTZ R2, R251, c[0x0][0x2d0], -R188.reuse ;  /* 0x0000b400fb027a23 */ /* 0x100fe600000108bc */
[C---:B------:R-:W-:Y:S01]  /*11320*/  HMMA.16816.F32.BF16 R8, R136.reuse, R142, R8 ;  /* 0x0000008e8808723c */ /* 0x040fe20000041808 */
[----:B------:R-:W2:Y:S01]  /*11330*/  LDSM.16.MT88.4 R140, [R234+0x800] ;  /* 0x00080000ea8c783b */ /* 0x000ea20000004200 */
[----:B------:R3:W-:Y:S06]  /*11340*/  MUFU.EX2 R190, R2 ;  /* 0x0000000200be7308 */ /* 0x0007ec0000000800 */
[C---:B------:R-:W-:Y:S04]  /*11350*/  HMMA.16816.F32.BF16 R12, R136.reuse, R144, R12 ;  /* 0x00000090880c723c */ /* 0x040fe8000004180c */
[----:B-1----:R-:W-:Y:S04]  /*11360*/  FFMA.FTZ R0, R237, c[0x0][0x2d0], -R188 ;  /* 0x0000b400ed007a23 */ /* 0x002fe800000108bc */
[C---:B------:R-:W-:Y:S01]  /*11370*/  HMMA.16816.F32.BF16 R16, R136.reuse, R146, R16 ;  /* 0x000000928810723c */ /* 0x040fe20000041810 */
[----:B------:R-:W1:Y:S01]  /*11380*/  LDSM.16.MT88.4 R144, [R233+0x800] ;  /* 0x00080000e990783b */ /* 0x000e620000004200 */
[----:B------:R4:W-:Y:S02]  /*11390*/  MUFU.EX2 R203, R0 ;  /* 0x0000000000cb7308 */ /* 0x0009e40000000800 */
[----:B---3--:R-:W-:Y:S04]  /*113a0*/  FADD.FTZ R2, R168, R161 ;  /* 0x000000a1a8027221 */ /* 0x008fe80000010000 */
[----:B------:R-:W-:Y:S01]  /*113b0*/  FADD.FTZ R2, R169, R2 ;  /* 0x00000002a9027221 */ /* 0x000fe20000010000 */
[C---:B--2---:R-:W-:Y:S03]  /*113c0*/  HMMA.16816.F32.BF16 R20, R136.reuse, R140, R20 ;  /* 0x0000008c8814723c */ /* 0x044fe60000041814 */
[--C-:B----4-:R-:W-:Y:S04]  /*113d0*/  FFMA.FTZ R0, R248, c[0x0][0x2d0], -R188.reuse ;  /* 0x0000b400f8007a23 */ /* 0x110fe800000108bc */
[----:B------:R2:W-:Y:S01]  /*113e0*/  MUFU.EX2 R198, R0 ;  /* 0x0000000000c67308 */ /* 0x0005e20000000800 */
[C---:B------:R-:W-:Y:S01]  /*113f0*/  HMMA.16816.F32.BF16 R24, R136.reuse, R142, R24 ;  /* 0x0000008e8818723c */ /* 0x040fe20000041818 */
[----:B------:R-:W3:Y:S07]  /*11400*/  LDSM.16.MT88.4 R140, [R231+0x3800] ;  /* 0x00380000e78c783b */ /* 0x000eee0000004200 */
[C---:B-1----:R-:W-:Y:S08]  /*11410*/  HMMA.16816.F32.BF16 R28, R136.reuse, R144, R28 ;  /* 0x00000090881c723c */ /* 0x042ff0000004181c */
[C---:B------:R-:W-:Y:S01]  /*11420*/  HMMA.16816.F32.BF16 R32, R136.reuse, R146, R32 ;  /* 0x000000928820723c */ /* 0x040fe20000041820 */
[----:B------:R-:W1:Y:S03]  /*11430*/  LDSM.16.MT88.4 R144, [R232+0x3800] ;  /* 0x00380000e890783b */ /* 0x000e660000004200 */
[--C-:B--2---:R-:W-:Y:S04]  /*11440*/  FFMA.FTZ R0, R250, c[0x0][0x2d0], -R188.reuse ;  /* 0x0000b400fa007a23 */ /* 0x104fe800000108bc */
[----:B------:R2:W-:Y:S01]  /*11450*/  MUFU.EX2 R197, R0 ;  /* 0x0000000000c57308 */ /* 0x0005e20000000800 */
[C---:B---3--:R-:W-:Y:S08]  /*11460*/  HMMA.16816.F32.BF16 R36, R136.reuse, R140, R36 ;  /* 0x0000008c8824723c */ /* 0x048ff00000041824 */
[C---:B------:R-:W-:Y:S01]  /*11470*/  HMMA.16816.F32.BF16 R40, R136.reuse, R142, R40 ;  /* 0x0000008e8828723c */ /* 0x040fe20000041828 */
[----:B------:R-:W3:Y:S03]  /*11480*/  LDSM.16.MT88.4 R140, [R234+0x3800] ;  /* 0x00380000ea8c783b */ /* 0x000ee60000004200 */
[--C-:B--2---:R-:W-:Y:S04]  /*11490*/  FFMA.FTZ R0, R238, c[0x0][0x2d0], -R188.reuse ;  /* 0x0000b400ee007a23 */ /* 0x104fe800000108bc */
[C---:B-1----:R-:W-:Y:S01]  /*114a0*/  HMMA.16816.F32.BF16 R44, R136.reuse, R144, R44 ;  /* 0x00000090882c723c */ /* 0x042fe2000004182c */
[----:B------:R1:W-:Y:S07]  /*114b0*/  MUFU.EX2 R196, R0 ;  /* 0x0000000000c47308 */ /* 0x0003ee0000000800 */
[C---:B------:R-:W-:Y:S01]  /*114c0*/  HMMA.16816.F32.BF16 R48, R136.reuse, R146, R48 ;  /* 0x000000928830723c */ /* 0x040fe20000041830 */
[----:B------:R-:W2:Y:S03]  /*114d0*/  LDSM.16.MT88.4 R144, [R233+0x3800] ;  /* 0x00380000e990783b */ /* 0x000ea60000004200 */
[--C-:B-1----:R-:W-:Y:S04]  /*114e0*/  FFMA.FTZ R0, R249, c[0x0][0x2d0], -R188.reuse ;  /* 0x0000b400f9007a23 */ /* 0x102fe800000108bc */
[----:B------:R1:W-:Y:S01]  /*114f0*/  MUFU.EX2 R195, R0 ;  /* 0x0000000000c37308 */ /* 0x0003e20000000800 */
[C---:B---3--:R-:W-:Y:S08]  /*11500*/  HMMA.16816.F32.BF16 R52, R136.reuse, R140, R52 ;  /* 0x0000008c8834723c */ /* 0x048ff00000041834 */
[C---:B------:R-:W-:Y:S01]  /*11510*/  HMMA.16816.F32.BF16 R56, R136.reuse, R142, R56 ;  /* 0x0000008e8838723c */ /* 0x040fe20000041838 */
[----:B------:R-:W3:Y:S07]  /*11520*/  LDSM.16.MT88.4 R140, [R231+0x6800] ;  /* 0x00680000e78c783b */ /* 0x000eee0000004200 */
[C---:B--2---:R-:W-:Y:S04]  /*11530*/  HMMA.16816.F32.BF16 R60, R136.reuse, R144, R60 ;  /* 0x00000090883c723c */ /* 0x044fe8000004183c */
[----:B-1----:R-:W-:Y:S02]  /*11540*/  FADD.FTZ R0, R160, R133 ;  /* 0x00000085a0007221 */ /* 0x002fe40000010000 */
[----:B------:R-:W-:Y:S02]  /*11550*/  FFMA.FTZ R133, R223, c[0x0][0x2d0], -R188 ;  /* 0x0000b400df857a23 */ /* 0x000fe400000108bc */
[C---:B------:R-:W-:Y:S01]  /*11560*/  HMMA.16816.F32.BF16 R64, R136.reuse, R146, R64 ;  /* 0x000000928840723c */ /* 0x040fe20000041840 */
[----:B------:R-:W1:Y:S01]  /*11570*/  LDSM.16.MT88.4 R144, [R232+0x6800] ;  /* 0x00680000e890783b */ /* 0x000e620000004200 */
[----:B------:R2:W4:Y:S02]  /*11580*/  MUFU.EX2 R189, R133 ;  /* 0x0000008500bd7308 */ /* 0x0005240000000800 */
[----:B------:R-:W-:Y:S02]  /*11590*/  FADD.FTZ R0, R162, R0 ;  /* 0x00000000a2007221 */ /* 0x000fe40000010000 */
[----:B------:R-:W-:Y:S02]  /*115a0*/  FFMA.FTZ R160, R221, c[0x0][0x2d0], -R188 ;  /* 0x0000b400dda07a23 */ /* 0x000fe400000108bc */
[----:B------:R-:W-:Y:S04]  /*115b0*/  FADD.FTZ R0, R166, R0 ;  /* 0x00000000a6007221 */ /* 0x000fe80000010000 */
[----:B------:R-:W-:Y:S01]  /*115c0*/  FADD.FTZ R0, R167, R0 ;  /* 0x00000000a7007221 */ /* 0x000fe20000010000 */
[----:B------:R-:W-:Y:S10]  /*115d0*/  MUFU.EX2 R188, R134 ;  /* 0x0000008600bc7308 */ /* 0x000ff40000000800 */
[----:B------:R-:W5:Y:S01]  /*115e0*/  MUFU.EX2 R134, R160 ;  /* 0x000000a000867308 */ /* 0x000f620000000800 */
[C---:B---3--:R-:W-:Y:S03]  /*115f0*/  HMMA.16816.F32.BF16 R68, R136.reuse, R140, R68 ;  /* 0x0000008c8844723c */ /* 0x048fe60000041844 */
[----:B--2---:R-:W-:Y:S01]  /*11600*/  FADD.FTZ R133, R164, R2 ;  /* 0x00000002a4857221 */ /* 0x004fe20000010000 */
[----:B----4-:R-:W-:Y:S01]  /*11610*/  F2FP.BF16.PACK_AB R185, R189, R190 ;  /* 0x000000bebdb9723e */ /* 0x010fe200000010ff */
[----:B------:R-:W-:Y:S02]  /*11620*/  FADD.FTZ R2, R163, R0 ;  /* 0x00000000a3027221 */ /* 0x000fe40000010000 */
[----:B------:R-:W-:Y:S01]  /*11630*/  FADD.FTZ R0, R220, R133 ;  /* 0x00000085dc007221 */ /* 0x000fe20000010000 */
[C---:B------:R-:W-:Y:S01]  /*11640*/  HMMA.16816.F32.BF16 R72, R136.reuse, R142, R72 ;  /* 0x0000008e8848723c */ /* 0x040fe20000041848 */
[----:B------:R-:W2:Y:S03]  /*11650*/  LDSM.16.MT88.4 R140, [R234+0x6800] ;  /* 0x00680000ea8c783b */ /* 0x000ea60000004200 */
[----:B------:R-:W-:Y:S01]  /*11660*/  FADD.FTZ R2, R216, R2 ;  /* 0x00000002d8027221 */ /* 0x000fe20000010000 */
[----:B------:R-:W-:Y:S01]  /*11670*/  MOV R133, R132 ;  /* 0x0000008400857202 */ /* 0x000fe20000000f00 */
[----:B------:R-:W-:Y:S02]  /*11680*/  FADD.FTZ R0, R219, R0 ;  /* 0x00000000db007221 */ /* 0x000fe40000010000 */
[C---:B-1----:R-:W-:Y:S04]  /*11690*/  HMMA.16816.F32.BF16 R76, R136.reuse, R144, R76 ;  /* 0x00000090884c723c */ /* 0x042fe8000004184c */
[----:B------:R-:W-:Y:S01]  /*116a0*/  FADD.FTZ R2, R213, R2 ;  /* 0x00000002d5027221 */ /* 0x000fe20000010000 */
[----:B-----5:R-:W-:Y:S01]  /*116b0*/  F2FP.BF16.PACK_AB R187, R134, R188 ;  /* 0x000000bc86bb723e */ /* 0x020fe200000010ff */
[----:B------:R-:W-:Y:S02]  /*116c0*/  FADD.FTZ R0, R218, R0 ;  /* 0x00000000da007221 */ /* 0x000fe40000010000 */
[C---:B------:R-:W-:Y:S01]  /*116d0*/  HMMA.16816.F32.BF16 R80, R136.reuse, R146, R80 ;  /* 0x000000928850723c */ /* 0x040fe20000041850 */
[----:B------:R-:W1:Y:S03]  /*116e0*/  LDSM.16.MT88.4 R144, [R233+0x6800] ;  /* 0x00680000e990783b */ /* 0x000e660000004200 */
        /* <DEDUP_REMOVED lines=9> */
[----:B------:R-:W-:Y:S01]  /*11780*/  FADD.FTZ R2, R198, R2 ;  /* 0x00000002c6027221 */ /* 0x000fe20000010000 */
[C---:B--2---:R-:W-:Y:S03]  /*11790*/  HMMA.16816.F32.BF16 R84, R136.reuse, R140, R84 ;  /* 0x0000008c8854723c */ /* 0x044fe60000041854 */
[----:B------:R-:W-:Y:S02]  /*117a0*/  FADD.FTZ R2, R197, R2 ;  /* 0x00000002c5027221 */ /* 0x000fe40000010000 */
[----:B------:R-:W-:Y:S02]  /*117b0*/  FADD.FTZ R0, R201, R0 ;  /* 0x00000000c9007221 */ /* 0x000fe40000010000 */
[----:B------:R-:W-:Y:S01]  /*117c0*/  FADD.FTZ R2, R196, R2 ;  /* 0x00000002c4027221 */ /* 0x000fe20000010000 */
        /* <DEDUP_REMOVED lines=21> */
[----:B------:R-:W-:Y:S01]  /*11920*/  F2FP.BF16.PACK_AB R138, R218, R219 ;  /* 0x000000dbda8a723e */ /* 0x000fe200000010ff */
[----:B------:R-:W-:Y:S02]  /*11930*/  LDSM.16.MT88.4 R164, [R233+0x2800] ;  /* 0x00280000e9a4783b */ /* 0x000fe40000004200 */
        /* <DEDUP_REMOVED lines=57> */
[C---:B---3--:R-:W-:Y:S08]  /*11cd0*/  HMMA.16816.F32.BF16 R12, R136.reuse, R148, R12 ;  /* 0x00000094880c723c */ /* 0x048ff0000004180c */
[C---:B------:R-:W-:Y:S01]  /*11ce0*/  HMMA.16816.F32.BF16 R16, R136.reuse, R150, R16 ;  /* 0x000000968810723c */ /* 0x040fe20000041810 */
[----:B------:R-:W3:Y:S07]  /*11cf0*/  LDSM.16.MT88.4 R148, [R232+0x4800] ;  /* 0x00480000e894783b */ /* 0x000eee0000004200 */
[C---:B------:R-:W-:Y:S08]  /*11d00*/  HMMA.16816.F32.BF16 R20, R136.reuse, R152, R20 ;  /* 0x000000988814723c */ /* 0x040ff00000041814 */
        /* <DEDUP_REMOVED lines=39> */
[----:B------:R-:W-:Y:S01]  /*11f80*/  HMMA.16816.F32.BF16 R128, R136, R142, R128 ;  /* 0x0000008e8880723c */ /* 0x000fe20000041880 */
[----:B------:R-:W2:Y:S06]  /*11f90*/  LDSM.16.MT88.4 R140, [R231+0x5000] ;  /* 0x00500000e78c783b */ /* 0x000eac0000004200 */
[----:B------:R-:W-:Y:S02]  /*11fa0*/  F2FP.BF16.PACK_AB R136, R202, R201 ;  /* 0x000000c9ca88723e */ /* 0x000fe400000010ff */
[----:B------:R-:W-:Y:S03]  /*11fb0*/  F2FP.BF16.PACK_AB R138, R199, R200 ;  /* 0x000000c8c78a723e */ /* 0x000fe600000010ff */
[----:B------:R-:W-:Y:S02]  /*11fc0*/  F2FP.BF16.PACK_AB R137, R197, R198 ;  /* 0x000000c6c589723e */ /* 0x000fe400000010ff */
[C---:B------:R-:W-:Y:S07]  /*11fd0*/  F2FP.BF16.PACK_AB R139, R195.reuse, R196 ;  /* 0x000000c4c38b723e */ /* 0x040fee00000010ff */
        /* <DEDUP_REMOVED lines=23> */
[----:B------:R-:W-:Y:S07]  /*12150*/  LDSM.16.MT88.4 R152, [R232+0xb000] ;  /* 0x00b00000e898783b */ /* 0x000fee0000004200 */
        /* <DEDUP_REMOVED lines=11> */
[----:B------:R-:W-:Y:S07]  /*12210*/  LDSM.16.MT88.4 R148, [R232+0x2800] ;  /* 0x00280000e894783b */ /* 0x000fee0000004200 */
[C---:B--2---:R-:W-:Y:S08]  /*12220*/  HMMA.16816.F32.BF16 R100, R136.reuse, R140, R100 ;  /* 0x0000008c8864723c */ /* 0x044ff00000041864 */
[C---:B------:R-:W-:Y:S01]  /*12230*/  HMMA.16816.F32.BF16 R104, R136.reuse, R142, R104 ;  /* 0x0000008e8868723c */ /* 0x040fe20000041868 */
[----:B------:R-:W2:Y:S07]  /*12240*/  LDSM.16.MT88.4 R140, [R231+0x2800] ;  /* 0x00280000e78c783b */ /* 0x000eae0000004200 */
[C---:B------:R-:W-:Y:S08]  /*12250*/  HMMA.16816.F32.BF16 R108, R136.reuse, R152, R108 ;  /* 0x00000098886c723c */ /* 0x040ff0000004186c */
[C---:B------:R-:W-:Y:S08]  /*12260*/  HMMA.16816.F32.BF16 R112, R136.reuse, R154, R112 ;  /* 0x0000009a8870723c */ /* 0x040ff00000041870 */
[C---:B----4-:R-:W-:Y:S08]  /*12270*/  HMMA.16816.F32.BF16 R116, R136.reuse, R156, R116 ;  /* 0x0000009c8874723c */ /* 0x050ff00000041874 */
[C---:B------:R-:W-:Y:S01]  /*12280*/  HMMA.16816.F32.BF16 R120, R136.reuse, R158, R120 ;  /* 0x0000009e8878723c */ /* 0x040fe20000041878 */
[----:B------:R-:W3:Y:S07]  /*12290*/  LDSM.16.MT88.4 R156, [R234+0x2800] ;  /* 0x00280000ea9c783b */ /* 0x000eee0000004200 */
[C---:B-1----:R-:W-:Y:S08]  /*122a0*/  HMMA.16816.F32.BF16 R124, R136.reuse, R144, R124 ;  /* 0x00000090887c723c */ /* 0x042ff0000004187c */
[----:B------:R-:W-:Y:S08]  /*122b0*/  HMMA.16816.F32.BF16 R128, R136, R146, R128 ;  /* 0x000000928880723c */ /* 0x000ff00000041880 */
[C---:B--2---:R-:W-:Y:S01]  /*122c0*/  HMMA.16816.F32.BF16 R136, R184.reuse, R140, R4 ;  /* 0x0000008cb888723c */ /* 0x044fe20000041804 */
        /* <DEDUP_REMOVED lines=26> */
[C---:B-----5:R-:W-:Y:S08]  /*12470*/  HMMA.16816.F32.BF16 R76, R184.reuse, R16, R76 ;  /* 0x00000010b84c723c */ /* 0x060ff0000004184c */
        /* <DEDUP_REMOVED lines=19> */
[----:B------:R-:W-:Y:S02]  /*125b0*/  FADD.FTZ R0, R189, R0 ;  /* 0x00000000bd007221 */ /* 0x000fe40000010000 */
[----:B------:R-:W-:Y:S02]  /*125c0*/  FADD.FTZ R4, R193, R2 ;  /* 0x00000002c1047221 */ /* 0x000fe40000010000 */
[----:B------:R-:W-:Y:S01]  /*125d0*/  FADD.FTZ R2, R188, R0 ;  /* 0x00000000bc027221 */ /* 0x000fe20000010000 */
[----:B------:R-:W-:Y:S01]  /*125e0*/  IADD3 R0, R247, -0x1, RZ ;  /* 0xfffffffff7007810 */ /* 0x000fe20007ffe0ff */
[----:B------:R-:W-:Y:S02]  /*125f0*/  FADD.FTZ R4, R194, R4 ;  /* 0x00000004c2047221 */ /* 0x000fe40000010000 */
[----:B------:R-:W-:Y:S01]  /*12600*/  FADD.FTZ R2, R134, R2 ;  /* 0x0000000286027221 */ /* 0x000fe20000010000 */
[----:B------:R-:W-:Y:S02]  /*12610*/  MOV R247, R0 ;  /* 0x0000000000f77202 */ /* 0x000fe40000000f00 */
[----:B------:R1:W-:Y:S01]  /*12620*/  STL [R1+0x8], R4 ;  /* 0x0000080401007387 */ /* 0x0003e20000100800 */
[----:B------:R-:W-:Y:S03]  /*12630*/  MOV R134, R3 ;  /* 0x0000000300867202 */ /* 0x000fe60000000f00 */
[----:B------:R1:W-:Y:S02]  /*12640*/  STL [R1+0xc], R2 ;  /* 0x00000c0201007387 */ /* 0x0003e40000100800 */
[----:B-1----:R-:W-:-:S05]  /*12650*/  @P0 BRA `(.L_x_1495) ;  /* 0xffffaec000000947 */ /* 0x002fca000383ffff */
.L_x_1488:
[----:B------:R-:W-:Y:S05]  /*12660*/  BRA.DIV ~URZ, `(.L_x_1496) ;  /* 0x00005bc27f007947 */ /* 0x000fea000b800000 */
[----:B------:R-:W2:Y:S04]  /*12670*/  LDL R0, [R1+0x8] ;  /* 0x0000080001007983 */ /* 0x000ea80000100800 */
[----:B--2---:R1:W2:Y:S02]  /*12680*/  SHFL.BFLY PT, R5, R0, 0x2, 0x1f ;  /* 0x0c401f0000057f89 */ /* 0x0042a400000e0000 */
.L_x_1548:
        /* <DEDUP_REMOVED lines=9> */
.L_x_1549:
        /* <DEDUP_REMOVED lines=77> */
[----:B------:R3:W4:Y:S01]  /*12bf0*/  @P0 MUFU.LG2 R2, R3 ;  /* 0x0000000300020308 */ /* 0x0007220000000c00 */
[----:B-1----:R-:W-:Y:S02]  /*12c00*/  @P1 FMUL.FTZ R5, R5, 0.69314718246459960938 ;  /* 0x3f31721805051820 */ /* 0x002fe40000410000 */
[----:B--2---:R-:W-:Y:S02]  /*12c10*/  FMUL.FTZ R138, R0, R138 ;  /* 0x0000008a008a7220 */ /* 0x004fe40000410000 */
[----:B------:R-:W-:Y:S02]  /*12c20*/  @P1 FFMA.FTZ R184, R4, R132, R5 ;  /* 0x0000008404b81223 */ /* 0x000fe40000010005 */
[C---:B------:R-:W-:Y:S02]  /*12c30*/  FMUL.FTZ R139, R0.reuse, R139 ;  /* 0x0000008b008b7220 */ /* 0x040fe40000410000 */
[----:B------:R-:W-:-:S02]  /*12c40*/  FMUL.FTZ R142, R0, R142 ;  /* 0x0000008e008e7220 */ /* 0x000fc40000410000 */
[C---:B------:R-:W-:Y:S02]  /*12c50*/  FMUL.FTZ R61, R0.reuse, R143 ;  /* 0x0000008f003d7220 */ /* 0x040fe40000410000 */
[C---:B------:R-:W-:Y:S02]  /*12c60*/  FMUL.FTZ R146, R0.reuse, R146 ;  /* 0x0000009200927220 */ /* 0x040fe40000410000 */
[----:B------:R-:W-:Y:S01]  /*12c70*/  FMUL.FTZ R147, R0, R147 ;  /* 0x0000009300937220 */ /* 0x000fe20000410000 */
[----:B---3--:R-:W-:Y:S01]  /*12c80*/  @P0 MOV R3, 0x3f317218 ;  /* 0x3f31721800030802 */ /* 0x008fe20000000f00 */
[----:B----4-:R-:W-:Y:S02]  /*12c90*/  @P0 FMUL.FTZ R2, R2, 0.69314718246459960938 ;  /* 0x3f31721802020820 */ /* 0x010fe40000410000 */
[----:B------:R-:W-:Y:S02]  /*12ca0*/  FMUL.FTZ R150, R0, R150 ;  /* 0x0000009600967220 */ /* 0x000fe40000410000 */
[----:B------:R-:W-:-:S02]  /*12cb0*/  @P0 FMUL.FTZ R3, R3, c[0x0][0x2d0] ;  /* 0x0000b40003030a20 */ /* 0x000fc40000410000 */
        /* <DEDUP_REMOVED lines=56> */
[----:B------:R-:W-:Y:S01]  /*13040*/  FMUL.FTZ R131, R0, R131 ;  /* 0x0000008300837220 */ /* 0x000fe20000410000 */
[----:B------:R-:W-:Y:S01]  /*13050*/  PRMT R0, R52, 0x7610, R0 ;  /* 0x0000761034007816 */ /* 0x000fe20000000000 */
[----:B------:R-:W-:Y:S02]  /*13060*/  @P0 FFMA.FTZ R65, R3, R12, R2 ;  /* 0x0000000c03410223 */ /* 0x000fe40000010002 */
.L_x_1457:
[----:B-1----:R1:W5:Y:S01]  /*13070*/  LDL R52, [R1+0x54] ;  /* 0x0000540001347983 */ /* 0x0023620000100800 */
[----:B------:R-:W-:Y:S03]  /*13080*/  BSSY B0, `(.L_x_1498) ;  /* 0x0000012000007945 */ /* 0x000fe60003800000 */
[----:B------:R-:W2:Y:S02]  /*13090*/  S2R R69, SR_TID.X ;  /* 0x0000000000457919 */ /* 0x000ea40000002100 */
[----:B--2---:R-:W-:-:S13]  /*130a0*/  LOP3.LUT P0, RZ, R69, 0xff, RZ, 0xc0, !PT ;  /* 0x000000ff45ff7812 */ /* 0x004fda000780c0ff */
[----:B------:R-:W-:Y:S05]  /*130b0*/  @P0 BRA `(.L_x_1499) ;  /* 0x000000e000000947 */ /* 0x000fea0003800000 */
[----:B-1----:R-:W1:Y:S01]  /*130c0*/  S2R R12, SR_LANEID ;  /* 0x00000000000c7919 */ /* 0x002e620000000000 */
        /* <DEDUP_REMOVED lines=13> */
.L_x_1499:
[----:B-1----:R-:W-:Y:S05]  /*131a0*/  BSYNC B0 ;  /* 0x0000000000007941 */ /* 0x002fea0003800000 */
.L_x_1498:
        /* <DEDUP_REMOVED lines=145> */
[----:B------:R2:W-:Y:S01]  /*13ac0*/  STL [R1], RZ ;  /* 0x000000ff01007387 */ /* 0x0005e20000100800 */
[----:B-1----:R-:W-:Y:S01]  /*13ad0*/  SHF.R.S32.HI R67, RZ, 0x1f, R69 ;  /* 0x0000001fff437819 */ /* 0x002fe20000011445 */
[----:B------:R-:W-:Y:S01]  /*13ae0*/  IMAD.MOV.U32 R3, RZ, RZ, 0x1f ;  /* 0x0000001fff037424 */ /* 0x000fe200078e00ff */
[----:B------:R-:W-:-:S02]  /*13af0*/  MOV R2, 0x13b40 ;  /* 0x00013b4000027802 */ /* 0x000fc40000000f00 */
[----:B------:R-:W-:-:S04]  /*13b00*/  LEA.HI R67, R67, R69, RZ, 0x7 ;  /* 0x0000004543437211 */ /* 0x000fc800078f38ff */
[----:B------:R-:W-:-:S05]  /*13b10*/  SHF.R.S32.HI R67, RZ, 0x7, R67 ;  /* 0x00000007ff437819 */ /* 0x000fca0000011443 */
[----:B------:R-:W-:Y:S02]  /*13b20*/  IMAD.MOV.U32 R44, RZ, RZ, R67 ;  /* 0x000000ffff2c7224 */ /* 0x000fe400078e0043 */
[----:B--2---:R-:W-:Y:S05]  /*13b30*/  CALL.REL.NOINC `($__internal_8_$__cuda_sm70_shflsync_idx_p) ;  /* 0x00004ce000007944 */ /* 0x004fea0003c00000 */
.L_x_1502:
        /* <DEDUP_REMOVED lines=8> */
[----:B------:R-:W1:Y:S01]  /*13bc0*/  S2R R16, SR_TID.X ;  /* 0x0000000000107919 */ /* 0x000e620000002100 */
[----:B------:R-:W-:Y:S02]  /*13bd0*/  ULDC UR5, c[0x0][0x4e8] ;  /* 0x00013a0000057ab9 */ /* 0x000fe40000000800 */
[----:B------:R-:W-:Y:S02]  /*13be0*/  ULDC UR4, c[0x0][0x388] ;  /* 0x0000e20000047ab9 */ /* 0x000fe40000000800 */
[----:B------:R-:W-:Y:S01]  /*13bf0*/  UIMAD UR4, UR5, UR4, URZ ;  /* 0x00000004050472a4 */ /* 0x000fe2000f8e023f */
[C---:B------:R-:W-:Y:S01]  /*13c00*/  IADD3 R80, R245.reuse, 0xc0, RZ ;  /* 0x000000c0f5507810 */ /* 0x040fe20007ffe0ff */
[----:B------:R-:W-:Y:S01]  /*13c10*/  BSSY B0, `(.L_x_1503) ;  /* 0x0000075000007945 */ /* 0x000fe20003800000 */
[----:B------:R-:W-:-:S02]  /*13c20*/  IADD3 R83, R245, 0x80, RZ ;  /* 0x00000080f5537810 */ /* 0x000fc40007ffe0ff */
[C---:B------:R-:W-:Y:S02]  /*13c30*/  IADD3 R85, R245.reuse, 0x40, RZ ;  /* 0x00000040f5557810 */ /* 0x040fe40007ffe0ff */
[----:B------:R-:W-:Y:S02]  /*13c40*/  SHF.R.S32.HI R80, RZ, 0x1f, R80 ;  /* 0x0000001fff507819 */ /* 0x000fe40000011450 */
[C---:B------:R-:W-:Y:S02]  /*13c50*/  IADD3 R82, R245.reuse, 0x80, RZ ;  /* 0x00000080f5527810 */ /* 0x040fe40007ffe0ff */
[----:B------:R-:W-:Y:S02]  /*13c60*/  SHF.R.S32.HI R83, RZ, 0x1f, R83 ;  /* 0x0000001fff537819 */ /* 0x000fe40000011453 */
[----:B------:R-:W-:Y:S02]  /*13c70*/  IADD3 R84, R245, 0x40, RZ ;  /* 0x00000040f5547810 */ /* 0x000fe40007ffe0ff */
[----:B------:R-:W-:-:S02]  /*13c80*/  SHF.R.S32.HI R85, RZ, 0x1f, R85 ;  /* 0x0000001fff557819 */ /* 0x000fc40000011455 */
[----:B------:R-:W-:Y:S02]  /*13c90*/  SHF.R.S32.HI R86, RZ, 0x1f, R245 ;  /* 0x0000001fff567819 */ /* 0x000fe400000114f5 */
[----:B----4-:R-:W-:Y:S01]  /*13ca0*/  SHF.R.S32.HI R5, RZ, 0x1f, R10 ;  /* 0x0000001fff057819 */ /* 0x010fe2000001140a */
[----:B--2---:R-:W-:-:S04]  /*13cb0*/  IMAD.IADD R4, R2, 0x1, R15 ;  /* 0x0000000102047824 */ /* 0x004fc800078e020f */
[----:B------:R-:W-:Y:S02]  /*13cc0*/  IMAD R6, R5, c[0x0][0x490], RZ ;  /* 0x0001240005067a24 */ /* 0x000fe400078e02ff */
[----:B------:R-:W-:-:S04]  /*13cd0*/  @P0 IMAD.HI.U32 R7, R4, c[0x0][0x4ec], RZ ;  /* 0x00013b0004070a27 */ /* 0x000fc800078e00ff */
[----:B------:R-:W-:Y:S01]  /*13ce0*/  IMAD.MOV.U32 R0, RZ, RZ, R4 ;  /* 0x000000ffff007224 */ /* 0x000fe200078e0004 */
[----:B------:R-:W-:Y:S01]  /*13cf0*/  @P0 SHF.R.U32.HI R0, RZ, c[0x0][0x4f0], R7 ;  /* 0x00013c00ff000a19 */ /* 0x000fe20000011607 */
[----:B------:R-:W-:-:S04]  /*13d00*/  IMAD.WIDE.U32 R2, R10, c[0x0][0x490], RZ ;  /* 0x000124000a027a25 */ /* 0x000fc800078e00ff */
[----:B------:R-:W-:Y:S01]  /*13d10*/  IMAD R6, R10, c[0x0][0x494], R6 ;  /* 0x000125000a067a24 */ /* 0x000fe200078e0206 */
[----:B------:R-:W-:Y:S02]  /*13d20*/  SHF.R.S32.HI R11, RZ, 0x1f, R12 ;  /* 0x0000001fff0b7819 */ /* 0x000fe4000001140c */
[----:B------:R-:W-:Y:S01]  /*13d30*/  IADD3 R8, -R0, RZ, RZ ;  /* 0x000000ff00087210 */ /* 0x000fe20007ffe1ff */
[----:B------:R-:W-:Y:S02]  /*13d40*/  IMAD.IADD R3, R3, 0x1, R6 ;  /* 0x0000000103037824 */ /* 0x000fe400078e0206 */
[----:B------:R-:W-:Y:S02]  /*13d50*/  IMAD R9, R11, c[0x0][0x498], RZ ;  /* 0x000126000b097a24 */ /* 0x000fe400078e02ff */
[----:B------:R-:W-:-:S04]  /*13d60*/  IMAD.WIDE.U32 R6, R12, c[0x0][0x498], R2 ;  /* 0x000126000c067a25 */ /* 0x000fc800078e0002 */
[----:B------:R-:W-:Y:S01]  /*13d70*/  IMAD R2, R8, c[0x0][0x4e8], R4 ;  /* 0x00013a0008027a24 */ /* 0x000fe200078e0204 */
[----:B------:R-:W-:Y:S01]  /*13d80*/  IADD3 R4, P1, R0, R6, RZ ;  /* 0x0000000600047210 */ /* 0x000fe20007f3e0ff */
[----:B------:R-:W-:Y:S01]  /*13d90*/  IMAD R3, R12, c[0x0][0x49c], R9 ;  /* 0x000127000c037a24 */ /* 0x000fe200078e0209 */
[----:B------:R-:W-:Y:S02]  /*13da0*/  SHF.R.S32.HI R8, RZ, 0x1f, R0 ;  /* 0x0000001fff087819 */ /* 0x000fe40000011400 */
[----:B------:R-:W-:Y:S01]  /*13db0*/  SHF.R.S32.HI R6, RZ, 0x1f, R2 ;  /* 0x0000001fff067819 */ /* 0x000fe20000011402 */
[----:B------:R-:W-:Y:S01]  /*13dc0*/  IMAD R0, R5, c[0x0][0x3e8], RZ ;  /* 0x0000fa0005007a24 */ /* 0x000fe200078e02ff */
[----:B------:R-:W-:Y:S01]  /*13dd0*/  IADD3.X R5, R8, R7, R3, P1, !PT ;  /* 0x0000000708057210 */ /* 0x000fe20000ffe403 */
[----:B---3--:R-:W-:Y:S02]  /*13de0*/  IMAD.IADD R8, R14, 0x1, R15 ;  /* 0x000000010e087824 */ /* 0x008fe400078e020f */
[----:B------:R-:W-:-:S02]  /*13df0*/  IMAD R3, R6, c[0x0][0x488], RZ ;  /* 0x0001220006037a24 */ /* 0x000fc400078e02ff */
[C---:B------:R-:W-:Y:S02]  /*13e00*/  IMAD R9, R10.reuse, c[0x0][0x3ec], R0 ;  /* 0x0000fb000a097a24 */ /* 0x040fe400078e0200 */
[----:B------:R-:W-:-:S04]  /*13e10*/  IMAD.WIDE.U32 R6, R10, c[0x0][0x3e8], RZ ;  /* 0x0000fa000a067a25 */ /* 0x000fc800078e00ff */
[C---:B------:R-:W-:Y:S02]  /*13e20*/  IMAD R10, R2.reuse, c[0x0][0x48c], R3 ;  /* 0x00012300020a7a24 */ /* 0x040fe400078e0203 */
[----:B------:R-:W-:-:S04]  /*13e30*/  IMAD.WIDE.U32 R4, R2, c[0x0][0x488], R4 ;  /* 0x0001220002047a25 */ /* 0x000fc800078e0004 */
[----:B------:R-:W-:Y:S01]  /*13e40*/  @P0 IMAD.HI.U32 R2, R8, c[0x0][0x4ec], RZ ;  /* 0x00013b0008020a27 */ /* 0x000fe200078e00ff */
[----:B-1----:R-:W-:-:S03]  /*13e50*/  SHF.R.S32.HI R14, RZ, 0x1f, R16 ;  /* 0x0000001fff0e7819 */ /* 0x002fc60000011410 */
[----:B------:R-:W-:Y:S01]  /*13e60*/  IMAD.MOV.U32 R0, RZ, RZ, R8 ;  /* 0x000000ffff007224 */ /* 0x000fe200078e0008 */
[----:B------:R-:W-:Y:S01]  /*13e70*/  @P0 SHF.R.U32.HI R0, RZ, c[0x0][0x4f0], R2 ;  /* 0x00013c00ff000a19 */ /* 0x000fe20000011602 */
[----:B------:R-:W-:Y:S01]  /*13e80*/  IMAD.IADD R3, R7, 0x1, R9 ;  /* 0x0000000107037824 */ /* 0x000fe200078e0209 */
[----:B------:R-:W-:Y:S02]  /*13e90*/  IADD3 R5, R5, R10, RZ ;  /* 0x0000000a05057210 */ /* 0x000fe40007ffe0ff */
[----:B------:R-:W-:Y:S01]  /*13ea0*/  LEA R9, P0, R4, c[0x0][0x450], 0x2 ;  /* 0x0001140004097a11 */ /* 0x000fe200078010ff */
[----:B------:R-:W-:Y:S01]  /*13eb0*/  IMAD.MOV.U32 R2, RZ, RZ, R6 ;  /* 0x000000ffff027224 */ /* 0x000fe200078e0006 */
[----:B------:R-:W-:Y:S01]  /*13ec0*/  LEA.HI R14, R14, R16, RZ, 0x5 ;  /* 0x000000100e0e7211 */ /* 0x000fe200078f28ff */
[----:B------:R-:W-:Y:S01]  /*13ed0*/  IMAD R6, R11, c[0x0][0x3f0], RZ ;  /* 0x0000fc000b067a24 */ /* 0x000fe200078e02ff */
[----:B------:R-:W-:Y:S02]  /*13ee0*/  LEA.HI.X R5, R4, c[0x0][0x454], R5, 0x2, P0 ;  /* 0x0001150004057a11 */ /* 0x000fe400000f1405 */
[----:B------:R-:W-:Y:S01]  /*13ef0*/  LOP3.LUT R14, R14, 0xffffffe0, RZ, 0xc0, !PT ;  /* 0xffffffe00e0e7812 */ /* 0x000fe200078ec0ff */
[----:B------:R-:W-:Y:S01]  /*13f00*/  IMAD R10, R12, c[0x0][0x3f4], R6 ;  /* 0x0000fd000c0a7a24 */ /* 0x000fe200078e0206 */
[----:B------:R-:W-:Y:S01]  /*13f10*/  SHFL.IDX PT, R4, R9, 0x1, 0x1c1f ;  /* 0x003c1f0009047f89 */ /* 0x000fe200000e0000 */
[----:B------:R-:W-:-:S03]  /*13f20*/  IMAD.MOV R11, RZ, RZ, -R0 ;  /* 0x000000ffff0b7224 */ /* 0x000fc600078e0a00 */
[----:B------:R1:W-:Y:S01]  /*13f30*/  SHFL.IDX PT, R6, R9, RZ, 0x1c1f ;  /* 0x001c1fff09067589 */ /* 0x0003e200000e0000 */
[----:B------:R-:W-:-:S03]  /*13f40*/  IMAD.IADD R14, R16, 0x1, -R14 ;  /* 0x00000001100e7824 */ /* 0x000fc600078e0a0e */
[----:B------:R-:W2:Y:S04]  /*13f50*/  SHFL.IDX PT, R7, R5, RZ, 0x1c1f ;  /* 0x001c1fff05077589 */ /* 0x000ea800000e0000 */
[----:B------:R-:W3:Y:S01]  /*13f60*/  SHFL.IDX PT, R5, R5, 0x1, 0x1c1f ;  /* 0x003c1f0005057f89 */ /* 0x000ee200000e0000 */
[----:B------:R-:W-:Y:S01]  /*13f70*/  LOP3.LUT P0, RZ, R14, 0x3, RZ, 0xc0, !PT ;  /* 0x000000030eff7812 */ /* 0x000fe2000780c0ff */
[----:B------:R-:W-:Y:S02]  /*13f80*/  IMAD R8, R11, c[0x0][0x4e8], R8 ;  /* 0x00013a000b087a24 */ /* 0x000fe400078e0208 */
[----:B-1----:R-:W-:-:S05]  /*13f90*/  IMAD.IADD R9, R13, 0x1, R15 ;  /* 0x000000010d097824 */ /* 0x002fca00078e020f */
[C---:B------:R-:W-:Y:S02]  /*13fa0*/  IADD3 R11, R9.reuse, 0x8, RZ ;  /* 0x00000008090b7810 */ /* 0x040fe40007ffe0ff */
[----:B------:R-:W-:Y:S02]  /*13fb0*/  ISETP.GE.OR P1, PT, R9, UR4, P0 ;  /* 0x0000000409007c0c */ /* 0x000fe40008726670 */
[----:B------:R-:W-:Y:S01]  /*13fc0*/  ISETP.GE.OR P0, PT, R11, UR4, P0 ;  /* 0x000000040b007c0c */ /* 0x000fe20008706670 */
[----:B------:R-:W-:Y:S01]  /*13fd0*/  IMAD.WIDE.U32 R2, R12, c[0x0][0x3f0], R2 ;  /* 0x0000fc000c027a25 */ /* 0x000fe200078e0002 */
[----:B------:R-:W-:-:S04]  /*13fe0*/  SHF.R.S32.HI R12, RZ, 0x1f, R0 ;  /* 0x0000001fff0c7819 */ /* 0x000fc80000011400 */
[----:B------:R-:W-:Y:S01]  /*13ff0*/  IADD3 R3, R3, R10, RZ ;  /* 0x0000000a03037210 */ /* 0x000fe20007ffe0ff */
[----:B------:R-:W-:-:S04]  /*14000*/  IMAD R10, R12, c[0x0][0x3e0], RZ ;  /* 0x0000f8000c0a7a24 */ /* 0x000fc800078e02ff */
[----:B--2---:R1:W-:Y:S01]  /*14010*/  @!P1 ST.E [R6.64], R184 ;  /* 0x000000b806009985 */ /* 0x0043e2000c101906 */
[----:B------:R-:W-:-:S03]  /*14020*/  IMAD R9, R0, c[0x0][0x3e4], R10 ;  /* 0x0000f90000097a24 */ /* 0x000fc600078e020a */
[----:B---3--:R1:W-:Y:S01]  /*14030*/  @!P0 ST.E [R4.64], R65 ;  /* 0x0000004104008985 */ /* 0x0083e2000c101906 */
[----:B------:R-:W-:Y:S01]  /*14040*/  IMAD.WIDE.U32 R2, R0, c[0x0][0x3e0], R2 ;  /* 0x0000f80000027a25 */ /* 0x000fe200078e0002 */
[----:B------:R-:W-:Y:S02]  /*14050*/  SHF.R.S32.HI R0, RZ, 0x1f, R8 ;  /* 0x0000001fff007819 */ /* 0x000fe40000011408 */
[----:B------:R1:W2:Y:S01]  /*14060*/  LDS.128 R44, [R243+0x1080] ;  /* 0x00108000f32c7984 */ /* 0x0002a20000000c00 */
[----:B------:R-:W-:-:S03]  /*14070*/  SHF.R.S32.HI R13, RZ, 0x1f, R16 ;  /* 0x0000001fff0d7819 */ /* 0x000fc60000011410 */
        /* <DEDUP_REMOVED lines=23> */
[----:B------:R-:W-:-:S03]  /*141f0*/  IADD3 R15, R245, 0xc0, RZ ;  /* 0x000000c0f50f7810 */ /* 0x000fc60007ffe0ff */
[----:B------:R1:W1:Y:S08]  /*14200*/  SHFL.IDX PT, R2, R12, RZ, 0x181f ;  /* 0x00181fff0c027589 */ /* 0x00027000000e0000 */
[----:B------:R-:W-:Y:S05]  /*14210*/  @P0 BRA `(.L_x_1504) ;  /* 0x0000014000000947 */ /* 0x000fea0003800000 */
[----:B--234-:R-:W2:Y:S01]  /*14220*/  LDS.128 R28, [R243+0x80] ;  /* 0x00008000f31c7984 */ /* 0x01cea20000000c00 */
[----:B------:R-:W-:Y:S02]  /*14230*/  ISETP.GE.AND P3, PT, R245, c[0x0][0x3c8], PT ;  /* 0x0000f200f5007a0c */ /* 0x000fe40003f66270 */
[----:B------:R-:W-:Y:S01]  /*14240*/  ISETP.GE.AND P2, PT, R84, c[0x0][0x3c8], PT ;  /* 0x0000f20054007a0c */ /* 0x000fe20003f46270 */
[----:B------:R-:W3:Y:S01]  /*14250*/  LDS.128 R24, [R243+0x4080] ;  /* 0x00408000f3187984 */ /* 0x000ee20000000c00 */
[----:B------:R-:W-:-:S02]  /*14260*/  ISETP.GE.AND P1, PT, R82, c[0x0][0x3c8], PT ;  /* 0x0000f20052007a0c */ /* 0x000fc40003f26270 */
[----:B------:R-:W-:Y:S01]  /*14270*/  ISETP.GE.AND P0, PT, R15, c[0x0][0x3c8], PT ;  /* 0x0000f2000f007a0c */ /* 0x000fe20003f06270 */
[----:B------:R-:W4:Y:S04]  /*14280*/  LDS.128 R20, [R243+0x8080] ;  /* 0x00808000f3147984 */ /* 0x000f280000000c00 */
[----:B------:R-:W5:Y:S02]  /*14290*/  LDS.128 R16, [R243+0xc080] ;  /* 0x00c08000f3107984 */ /* 0x000f640000000c00 */
[CC--:B-1----:R-:W-:Y:S02]  /*142a0*/  @!P3 LEA R10, P4, R245.reuse, R0.reuse, 0x1 ;  /* 0x00000000f50ab211 */ /* 0x0c2fe400078808ff */
[----:B------:R-:W-:Y:S02]  /*142b0*/  @!P2 LEA R8, P6, R84, R0, 0x1 ;  /* 0x000000005408a211 */ /* 0x000fe400078c08ff */
[----:B------:R-:W-:-:S02]  /*142c0*/  @!P3 LEA.HI.X R11, R245, R2, R86, 0x1, P4 ;  /* 0x00000002f50bb211 */ /* 0x000fc400020f0c56 */
[-C--:B------:R-:W-:Y:S02]  /*142d0*/  @!P1 LEA R6, P5, R82, R0.reuse, 0x1 ;  /* 0x0000000052069211 */ /* 0x080fe400078a08ff */
[C---:B------:R-:W-:Y:S02]  /*142e0*/  @!P0 LEA R4, P4, R15.reuse, R0, 0x1 ;  /* 0x000000000f048211 */ /* 0x040fe400078808ff */
[-C--:B------:R-:W-:Y:S02]  /*142f0*/  @!P2 LEA.HI.X R9, R84, R2.reuse, R85, 0x1, P6 ;  /* 0x000000025409a211 */ /* 0x080fe400030f0c55 */
[-C--:B------:R-:W-:Y:S02]  /*14300*/  @!P1 LEA.HI.X R7, R82, R2.reuse, R83, 0x1, P5 ;  /* 0x0000000252079211 */ /* 0x080fe400028f0c53 */
[----:B------:R-:W-:Y:S01]  /*14310*/  @!P0 LEA.HI.X R5, R15, R2, R80, 0x1, P4 ;  /* 0x000000020f058211 */ /* 0x000fe200020f0c50 */
[----:B--2---:R1:W-:Y:S04]  /*14320*/  @!P3 ST.E.128 [R10.64], R28 ;  /* 0x0000001c0a00b985 */ /* 0x0043e8000c101d06 */
[----:B---3--:R1:W-:Y:S04]  /*14330*/  @!P2 ST.E.128 [R8.64], R24 ;  /* 0x000000180800a985 */ /* 0x0083e8000c101d06 */
[----:B----4-:R1:W-:Y:S04]  /*14340*/  @!P1 ST.E.128 [R6.64], R20 ;  /* 0x0000001406009985 */ /* 0x0103e8000c101d06 */
[----:B-----5:R1:W-:Y:S02]  /*14350*/  @!P0 ST.E.128 [R4.64], R16 ;  /* 0x0000001004008985 */ /* 0x0203e4000c101d06 */
.L_x_1504:
[----:B--234-:R-:W-:Y:S05]  /*14360*/  BSYNC B0 ;  /* 0x0000000000007941 */ /* 0x01cfea0003800000 */
.L_x_1503:
[----:B------:R-:W-:Y:S01]  /*14370*/  IADD3 R3, R13, 0x20, RZ ;  /* 0x000000200d037810 */ /* 0x000fe20007ffe0ff */
[----:B-1----:R1:W2:Y:S01]  /*14380*/  SHFL.IDX PT, R2, R12, 0x1, 0x181f ;  /* 0x00381f000c027f89 */ /* 0x0022a200000e0000 */
[----:B------:R-:W-:Y:S02]  /*14390*/  BSSY B0, `(.L_x_1505) ;  /* 0x0000014000007945 */ /* 0x000fe40003800000 */
[----:B------:R-:W-:Y:S01]  /*143a0*/  ISETP.GE.AND P0, PT, R3, UR4, PT ;  /* 0x0000000403007c0c */ /* 0x000fe2000bf06270 */
[----:B------:R1:W3:-:S12]  /*143b0*/  SHFL.IDX PT, R0, R14, 0x1, 0x181f ;  /* 0x00381f000e007f89 */ /* 0x0002d800000e0000 */
[----:B------:R-:W-:Y:S05]  /*143c0*/  @P0 BRA `(.L_x_1506) ;  /* 0x0000010000000947 */ /* 0x000fea0003800000 */
[----:B------:R-:W-:Y:S02]  /*143d0*/  ISETP.GE.AND P3, PT, R245, c[0x0][0x3c8], PT ;  /* 0x0000f200f5007a0c */ /* 0x000fe40003f66270 */
[----:B------:R-:W-:Y:S02]  /*143e0*/  ISETP.GE.AND P2, PT, R84, c[0x0][0x3c8], PT ;  /* 0x0000f20054007a0c */ /* 0x000fe40003f46270 */
[----:B------:R-:W-:Y:S02]  /*143f0*/  ISETP.GE.AND P1, PT, R82, c[0x0][0x3c8], PT ;  /* 0x0000f20052007a0c */ /* 0x000fe40003f26270 */
[----:B------:R-:W-:-:S07]  /*14400*/  ISETP.GE.AND P0, PT, R15, c[0x0][0x3c8], PT ;  /* 0x0000f2000f007a0c */ /* 0x000fce0003f06270 */
[CC--:B---3--:R-:W-:Y:S02]  /*14410*/  @!P3 LEA R10, P4, R245.reuse, R0.reuse, 0x1 ;  /* 0x00000000f50ab211 */ /* 0x0c8fe400078808ff */
[----:B------:R-:W-:Y:S02]  /*14420*/  @!P2 LEA R8, P6, R84, R0, 0x1 ;  /* 0x000000005408a211 */ /* 0x000fe400078c08ff */
[----:B--2---:R-:W-:Y:S02]  /*14430*/  @!P3 LEA.HI.X R11, R245, R2, R86, 0x1, P4 ;  /* 0x00000002f50bb211 */ /* 0x004fe400020f0c56 */
        /* <DEDUP_REMOVED lines=9> */
.L_x_1506:
[----:B------:R-:W-:Y:S05]  /*144d0*/  BSYNC B0 ;  /* 0x0000000000007941 */ /* 0x000fea0003800000 */
.L_x_1505:
[----:B------:R-:W-:Y:S01]  /*144e0*/  IADD3 R3, R13, 0x40, RZ ;  /* 0x000000400d037810 */ /* 0x000fe20007ffe0ff */
[----:B--2---:R2:W4:Y:S01]  /*144f0*/  SHFL.IDX PT, R2, R12, 0x2, 0x181f ;  /* 0x00581f000c027f89 */ /* 0x00452200000e0000 */
[----:B------:R-:W-:Y:S02]  /*14500*/  BSSY B0, `(.L_x_1507) ;  /* 0x0000014000007945 */ /* 0x000fe40003800000 */
[----:B------:R-:W-:Y:S01]  /*14510*/  ISETP.GE.AND P0, PT, R3, UR4, PT ;  /* 0x0000000403007c0c */ /* 0x000fe2000bf06270 */
[----:B---3--:R2:W3:-:S12]  /*14520*/  SHFL.IDX PT, R0, R14, 0x2, 0x181f ;  /* 0x00581f000e007f89 */ /* 0x0084d800000e0000 */
[----:B------:R-:W-:Y:S05]  /*14530*/  @P0 BRA `(.L_x_1508) ;  /* 0x0000010000000947 */ /* 0x000fea0003800000 */
[----:B------:R-:W-:Y:S02]  /*14540*/  ISETP.GE.AND P3, PT, R245, c[0x0][0x3c8], PT ;  /* 0x0000f200f5007a0c */ /* 0x000fe40003f66270 */
[----:B------:R-:W-:Y:S02]  /*14550*/  ISETP.GE.AND P2, PT, R84, c[0x0][0x3c8], PT ;  /* 0x0000f20054007a0c */ /* 0x000fe40003f46270 */
[----:B------:R-:W-:Y:S02]  /*14560*/  ISETP.GE.AND P1, PT, R82, c[0x0][0x3c8], PT ;  /* 0x0000f20052007a0c */ /* 0x000fe40003f26270 */
[----:B------:R-:W-:-:S07]  /*14570*/  ISETP.GE.AND P0, PT, R15, c[0x0][0x3c8], PT ;  /* 0x0000f2000f007a0c */ /* 0x000fce0003f06270 */
[CC--:B---3--:R-:W-:Y:S02]  /*14580*/  @!P3 LEA R10, P4, R245.reuse, R0.reuse, 0x1 ;  /* 0x00000000f50ab211 */ /* 0x0c8fe400078808ff */
[----:B------:R-:W-:Y:S02]  /*14590*/  @!P2 LEA R8, P6, R84, R0, 0x1 ;  /* 0x000000005408a211 */ /* 0x000fe400078c08ff */
[----:B----4-:R-:W-:Y:S02]  /*145a0*/  @!P3 LEA.HI.X R11, R245, R2, R86, 0x1, P4 ;  /* 0x00000002f50bb211 */ /* 0x010fe400020f0c56 */
        /* <DEDUP_REMOVED lines=9> */
.L_x_1508:
[----:B------:R-:W-:Y:S05]  /*14640*/  BSYNC B0 ;  /* 0x0000000000007941 */ /* 0x000fea0003800000 */
.L_x_1507:
[----:B------:R-:W-:Y:S01]  /*14650*/  IADD3 R3, R13, 0x60, RZ ;  /* 0x000000600d037810 */ /* 0x000fe20007ffe0ff */
[----:B----4-:R4:W1:Y:S03]  /*14660*/  SHFL.IDX PT, R2, R12, 0x3, 0x181f ;  /* 0x00781f000c027f89 */ /* 0x01086600000e0000 */
[----:B------:R-:W-:Y:S01]  /*14670*/  ISETP.GE.AND P0, PT, R3, UR4, PT ;  /* 0x0000000403007c0c */ /* 0x000fe2000bf06270 */
[----:B---3--:R4:W3:-:S12]  /*14680*/  SHFL.IDX PT, R0, R14, 0x3, 0x181f ;  /* 0x00781f000e007f89 */ /* 0x0088d800000e0000 */
[----:B------:R-:W-:Y:S05]  /*14690*/  @P0 BRA `(.L_x_1509) ;  /* 0x00000e9000000947 */ /* 0x000fea0003800000 */
[----:B------:R-:W-:Y:S02]  /*146a0*/  ISETP.GE.AND P2, PT, R245, c[0x0][0x3c8], PT ;  /* 0x0000f200f5007a0c */ /* 0x000fe40003f46270 */
[----:B------:R-:W-:Y:S02]  /*146b0*/  ISETP.GE.AND P1, PT, R84, c[0x0][0x3c8], PT ;  /* 0x0000f20054007a0c */ /* 0x000fe40003f26270 */
[----:B------:R-:W-:-:S09]  /*146c0*/  ISETP.GE.AND P0, PT, R82, c[0x0][0x3c8], PT ;  /* 0x0000f20052007a0c */ /* 0x000fd20003f06270 */
[CC--:B---3--:R-:W-:Y:S02]  /*146d0*/  @!P2 LEA R8, P5, R245.reuse, R0.reuse, 0x1 ;  /* 0x00000000f508a211 */ /* 0x0c8fe400078a08ff */
[-C--:B------:R-:W-:Y:S02]  /*146e0*/  @!P1 LEA R6, P4, R84, R0.reuse, 0x1 ;  /* 0x0000000054069211 */ /* 0x080fe400078808ff */
[----:B------:R-:W-:Y:S02]  /*146f0*/  @!P0 LEA R4, P3, R82, R0, 0x1 ;  /* 0x0000000052048211 */ /* 0x000fe400078608ff */
[-C--:B-1----:R-:W-:Y:S02]  /*14700*/  @!P2 LEA.HI.X R9, R245, R2.reuse, R86, 0x1, P5 ;  /* 0x00000002f509a211 */ /* 0x082fe400028f0c56 */
[-C--:B------:R-:W-:Y:S02]  /*14710*/  @!P1 LEA.HI.X R7, R84, R2.reuse, R85, 0x1, P4 ;  /* 0x0000000254079211 */ /* 0x080fe400020f0c55 */
[----:B------:R-:W-:Y:S01]  /*14720*/  @!P0 LEA.HI.X R5, R82, R2, R83, 0x1, P3 ;  /* 0x0000000252058211 */ /* 0x000fe200018f0c53 */
[----:B------:R1:W-:Y:S04]  /*14730*/  @!P2 ST.E.128 [R8.64], R72 ;  /* 0x000000480800a985 */ /* 0x0003e8000c101d06 */
[----:B------:R1:W-:Y:S04]  /*14740*/  @!P1 ST.E.128 [R6.64], R68 ;  /* 0x0000004406009985 */ /* 0x0003e8000c101d06 */
[----:B------:R1:W-:Y:S01]  /*14750*/  @!P0 ST.E.128 [R4.64], R64 ;  /* 0x0000004004008985 */ /* 0x0003e2000c101d06 */
[----:B------:R-:W-:-:S13]  /*14760*/  ISETP.GE.AND P0, PT, R15, c[0x0][0x3c8], PT ;  /* 0x0000f2000f007a0c */ /* 0x000fda0003f06270 */
[----:B------:R-:W-:Y:S05]  /*14770*/  @P0 BRA `(.L_x_1509) ;  /* 0x00000db000000947 */ /* 0x000fea0003800000 */
[----:B-1----:R-:W-:-:S04]  /*14780*/  LEA R4, P0, R15, R0, 0x1 ;  /* 0x000000000f047211 */ /* 0x002fc800078008ff */
[----:B------:R-:W-:-:S05]  /*14790*/  LEA.HI.X R5, R15, R2, R80, 0x1, P0 ;  /* 0x000000020f057211 */ /* 0x000fca00000f0c50 */
[----:B------:R1:W-:Y:S01]  /*147a0*/  ST.E.128 [R4.64], R76 ;  /* 0x0000004c04007985 */ /* 0x0003e2000c101d06 */
[----:B------:R-:W-:Y:S05]  /*147b0*/  BRA `(.L_x_1509) ;  /* 0x00000d7000007947 */ /* 0x000fea0003800000 */
.L_x_1501:
[----:B------:R-:W2:Y:S04]  /*147c0*/  LDL R2, [R1+0x48] ;  /* 0x0000480001027983 */ /* 0x000ea80000100800 */
[----:B------:R-:W3:Y:S04]  /*147d0*/  LDL R0, [R1+0x44] ;  /* 0x0000440001007983 */ /* 0x000ee80000100800 */
[----:B------:R-:W4:Y:S04]  /*147e0*/  LDL R4, [R1+0x40] ;  /* 0x0000400001047983 */ /* 0x000f280000100800 */
[----:B------:R-:W1:Y:S01]  /*147f0*/  S2R R3, SR_TID.X ;  /* 0x0000000000037919 */ /* 0x000e620000002100 */
[----:B------:R-:W-:Y:S01]  /*14800*/  BSSY B0, `(.L_x_1510) ;  /* 0x0000026000007945 */ /* 0x000fe20003800000 */
[----:B-1----:R-:W-:Y:S01]  /*14810*/  ISETP.GE.AND P0, PT, R3, 0x80, PT ;  /* 0x000000800300780c */ /* 0x002fe20003f06270 */
        /* <DEDUP_REMOVED lines=36> */
.L_x_1511:
[----:B------:R-:W-:Y:S05]  /*14a60*/  BSYNC B0 ;  /* 0x0000000000007941 */ /* 0x000fea0003800000 */
.L_x_1510:
[----:B------:R-:W2:Y:S01]  /*14a70*/  LDL R2, [R1+0x10] ;  /* 0x0000100001027983 */ /* 0x000ea20000100800 */
[----:B-1----:R-:W-:Y:S01]  /*14a80*/  MOV R0, c[0x0][0x4e8] ;  /* 0x00013a0000007a02 */ /* 0x002fe20000000f00 */
[----:B------:R-:W-:-:S03]  /*14a90*/  IMAD R6, R10, c[0x0][0x3f0], RZ ;  /* 0x0000fc000a067a24 */ /* 0x000fc600078e02ff */
[----:B------:R-:W-:Y:S01]  /*14aa0*/  ISETP.NE.AND P0, PT, R0, 0x1, PT ;  /* 0x000000010000780c */ /* 0x000fe20003f05270 */
[----:B------:R-:W-:Y:S02]  /*14ab0*/  IMAD R0, R9, c[0x0][0x3e8], RZ ;  /* 0x0000fa0009007a24 */ /* 0x000fe400078e02ff */
[----:B------:R-:W-:Y:S02]  /*14ac0*/  IMAD R8, R11, c[0x0][0x3f4], R6 ;  /* 0x0000fd000b087a24 */ /* 0x000fe400078e0206 */
[----:B------:R-:W-:Y:S01]  /*14ad0*/  IMAD R5, R12, c[0x0][0x3ec], R0 ;  /* 0x0000fb000c057a24 */ /* 0x000fe200078e0200 */
[----:B--2---:R-:W-:Y:S01]  /*14ae0*/  IADD3 R4, R2, R13, RZ ;  /* 0x0000000d02047210 */ /* 0x004fe20007ffe0ff */
        /* <DEDUP_REMOVED lines=22> */
[----:B------:R1:W2:Y:S02]  /*14c50*/  SHFL.IDX PT, R4, R5, RZ, 0x181f ;  /* 0x00181fff05047589 */ /* 0x0002a400000e0000 */
.L_x_1550:
[----:B------:R-:W-:Y:S05]  /*14c60*/  BRA.DIV ~URZ, `(.L_x_1513) ;  /* 0x000037927f007947 */ /* 0x000fea000b800000 */
[----:B------:R3:W4:Y:S02]  /*14c70*/  SHFL.IDX PT, R0, R13, RZ, 0x181f ;  /* 0x00181fff0d007589 */ /* 0x00072400000e0000 */
.L_x_1551:
[----:B------:R-:W5:Y:S04]  /*14c80*/  LDL.LU R3, [R1+0x40] ;  /* 0x0000400001037983 */ /* 0x000f680000300800 */
[----:B------:R-:W1:Y:S01]  /*14c90*/  S2R R6, SR_TID.X ;  /* 0x0000000000067919 */ /* 0x000e620000002100 */
[----:B------:R-:W-:-:S04]  /*14ca0*/  IMAD.MOV.U32 R14, RZ, RZ, c[0x0][0x4e8] ;  /* 0x00013a00ff0e7624 */ /* 0x000fc800078e00ff */
[----:B------:R-:W-:Y:S01]  /*14cb0*/  IMAD R14, R14, c[0x0][0x388], RZ ;  /* 0x0000e2000e0e7a24 */ /* 0x000fe200078e02ff */
[----:B-1----:R-:W-:-:S04]  /*14cc0*/  SHF.R.S32.HI R2, RZ, 0x1f, R6 ;  /* 0x0000001fff027819 */ /* 0x002fc80000011406 */
[----:B------:R-:W-:-:S04]  /*14cd0*/  LEA.HI R2, R2, R6, RZ, 0x3 ;  /* 0x0000000602027211 */ /* 0x000fc800078f18ff */
[----:B------:R-:W-:Y:S01]  /*14ce0*/  SHF.R.S32.HI R2, RZ, 0x3, R2 ;  /* 0x00000003ff027819 */ /* 0x000fe20000011402 */
[----:B------:R-:W-:Y:S04]  /*14cf0*/  BSSY B0, `(.L_x_1514) ;  /* 0x000001e000007945 */ /* 0x000fe80003800000 */
[----:B-----5:R-:W-:-:S05]  /*14d00*/  IMAD.IADD R12, R2, 0x1, R3 ;  /* 0x00000001020c7824 */ /* 0x020fca00078e0203 */
[----:B------:R-:W-:-:S13]  /*14d10*/  ISETP.GE.AND P0, PT, R12, R14, PT ;  /* 0x0000000e0c00720c */ /* 0x000fda0003f06270 */
[----:B------:R-:W-:Y:S05]  /*14d20*/  @P0 BRA `(.L_x_1515) ;  /* 0x000001a000000947 */ /* 0x000fea0003800000 */
[C---:B------:R-:W-:Y:S02]  /*14d30*/  ISETP.GE.AND P3, PT, R245.reuse, c[0x0][0x3c8], PT ;  /* 0x0000f200f5007a0c */ /* 0x040fe40003f66270 */
[C---:B------:R-:W-:Y:S02]  /*14d40*/  IADD3 R2, R245.reuse, 0x40, RZ ;  /* 0x00000040f5027810 */ /* 0x040fe40007ffe0ff */
[C---:B------:R-:W-:Y:S02]  /*14d50*/  IADD3 R17, R245.reuse, 0x80, RZ ;  /* 0x00000080f5117810 */ /* 0x040fe40007ffe0ff */
[----:B------:R-:W-:Y:S02]  /*14d60*/  ISETP.GE.AND P2, PT, R2, c[0x0][0x3c8], PT ;  /* 0x0000f20002007a0c */ /* 0x000fe40003f46270 */
[----:B------:R-:W-:Y:S02]  /*14d70*/  IADD3 R15, R245, 0xc0, RZ ;  /* 0x000000c0f50f7810 */ /* 0x000fe40007ffe0ff */
[----:B------:R-:W-:-:S02]  /*14d80*/  ISETP.GE.AND P1, PT, R17, c[0x0][0x3c8], PT ;  /* 0x0000f20011007a0c */ /* 0x000fc40003f26270 */
[----:B------:R-:W-:Y:S02]  /*14d90*/  SHF.R.S32.HI R3, RZ, 0x1f, R245 ;  /* 0x0000001fff037819 */ /* 0x000fe400000114f5 */
[----:B----4-:R-:W-:Y:S02]  /*14da0*/  @!P3 LEA R10, P4, R245, R0, 0x1 ;  /* 0x00000000f50ab211 */ /* 0x010fe400078808ff */
[----:B------:R-:W-:Y:S02]  /*14db0*/  ISETP.GE.AND P0, PT, R15, c[0x0][0x3c8], PT ;  /* 0x0000f2000f007a0c */ /* 0x000fe40003f06270 */
[C---:B--2---:R-:W-:Y:S02]  /*14dc0*/  @!P3 LEA.HI.X R11, R245.reuse, R4, R3, 0x1, P4 ;  /* 0x00000004f50bb211 */ /* 0x044fe400020f0c03 */
[----:B------:R-:W-:Y:S02]  /*14dd0*/  IADD3 R3, R245, 0x40, RZ ;  /* 0x00000040f5037810 */ /* 0x000fe40007ffe0ff */
[----:B------:R-:W-:Y:S01]  /*14de0*/  @!P2 LEA R8, P6, R2, R0, 0x1 ;  /* 0x000000000208a211 */ /* 0x000fe200078c08ff */
[----:B------:R1:W-:Y:S01]  /*14df0*/  @!P3 ST.E.128 [R10.64], RZ ;  /* 0x000000ff0a00b985 */ /* 0x0003e2000c101d06 */
[----:B------:R-:W-:-:S02]  /*14e00*/  SHF.R.S32.HI R3, RZ, 0x1f, R3 ;  /* 0x0000001fff037819 */ /* 0x000fc40000011403 */
[C---:B------:R-:W-:Y:S02]  /*14e10*/  IADD3 R18, R245.reuse, 0x80, RZ ;  /* 0x00000080f5127810 */ /* 0x040fe40007ffe0ff */
[----:B------:R-:W-:Y:S02]  /*14e20*/  IADD3 R16, R245, 0xc0, RZ ;  /* 0x000000c0f5107810 */ /* 0x000fe40007ffe0ff */
[----:B------:R-:W-:Y:S02]  /*14e30*/  @!P1 LEA R6, P5, R17, R0, 0x1 ;  /* 0x0000000011069211 */ /* 0x000fe400078a08ff */
[----:B------:R-:W-:Y:S02]  /*14e40*/  SHF.R.S32.HI R18, RZ, 0x1f, R18 ;  /* 0x0000001fff127819 */ /* 0x000fe40000011412 */
[----:B------:R-:W-:Y:S02]  /*14e50*/  @!P2 LEA.HI.X R9, R2, R4, R3, 0x1, P6 ;  /* 0x000000040209a211 */ /* 0x000fe400030f0c03 */
[----:B------:R-:W-:-:S02]  /*14e60*/  SHF.R.S32.HI R16, RZ, 0x1f, R16 ;  /* 0x0000001fff107819 */ /* 0x000fc40000011410 */
[----:B------:R-:W-:Y:S01]  /*14e70*/  @!P0 LEA R2, P4, R15, R0, 0x1 ;  /* 0x000000000f028211 */ /* 0x000fe200078808ff */
[----:B------:R1:W-:Y:S01]  /*14e80*/  @!P2 ST.E.128 [R8.64], RZ ;  /* 0x000000ff0800a985 */ /* 0x0003e2000c101d06 */
[-C--:B------:R-:W-:Y:S02]  /*14e90*/  @!P1 LEA.HI.X R7, R17, R4.reuse, R18, 0x1, P5 ;  /* 0x0000000411079211 */ /* 0x080fe400028f0c12 */
[----:B------:R-:W-:-:S03]  /*14ea0*/  @!P0 LEA.HI.X R3, R15, R4, R16, 0x1, P4 ;  /* 0x000000040f038211 */ /* 0x000fc600020f0c10 */
[----:B------:R1:W-:Y:S04]  /*14eb0*/  @!P1 ST.E.128 [R6.64], RZ ;  /* 0x000000ff06009985 */ /* 0x0003e8000c101d06 */
[----:B------:R1:W-:Y:S02]  /*14ec0*/  @!P0 ST.E.128 [R2.64], RZ ;  /* 0x000000ff02008985 */ /* 0x0003e4000c101d06 */
.L_x_1515:
[----:B------:R-:W-:Y:S05]  /*14ed0*/  BSYNC B0 ;  /* 0x0000000000007941 */ /* 0x000fea0003800000 */
.L_x_1514:
[----:B------:R-:W-:Y:S05]  /*14ee0*/  BRA.DIV ~URZ, `(.L_x_1516) ;  /* 0x000035827f007947 */ /* 0x000fea000b800000 */
[----:B--2---:R2:W1:Y:S04]  /*14ef0*/  SHFL.IDX PT, R4, R5, 0x1, 0x181f ;  /* 0x00381f0005047f89 */ /* 0x00446800000e0000 */
[----:B----4-:R2:W4:Y:S02]  /*14f00*/  SHFL.IDX PT, R0, R13, 0x1, 0x181f ;  /* 0x00381f000d007f89 */ /* 0x01052400000e0000 */
.L_x_1552:
[----:B-1----:R-:W-:Y:S01]  /*14f10*/  IADD3 R2, R12, 0x20, RZ ;  /* 0x000000200c027810 */ /* 0x002fe20007ffe0ff */
[----:B------:R-:W-:Y:S03]  /*14f20*/  BSSY B0, `(.L_x_1517) ;  /* 0x000001d000007945 */ /* 0x000fe60003800000 */
[----:B------:R-:W-:-:S13]  /*14f30*/  ISETP.GE.AND P0, PT, R2, R14, PT ;  /* 0x0000000e0200720c */ /* 0x000fda0003f06270 */
[----:B------:R-:W-:Y:S05]  /*14f40*/  @P0 BRA `(.L_x_1518) ;  /* 0x000001a000000947 */ /* 0x000fea0003800000 */
[C---:B------:R-:W-:Y:S02]  /*14f50*/  IADD3 R3, R245.reuse, 0x40, RZ ;  /* 0x00000040f5037810 */ /* 0x040fe40007ffe0ff */
[C---:B------:R-:W-:Y:S02]  /*14f60*/  ISETP.GE.AND P3, PT, R245.reuse, c[0x0][0x3c8], PT ;  /* 0x0000f200f5007a0c */ /* 0x040fe40003f66270 */
[C---:B------:R-:W-:Y:S02]  /*14f70*/  IADD3 R17, R245.reuse, 0x80, RZ ;  /* 0x00000080f5117810 */ /* 0x040fe40007ffe0ff */
[----:B------:R-:W-:Y:S02]  /*14f80*/  IADD3 R15, R245, 0xc0, RZ ;  /* 0x000000c0f50f7810 */ /* 0x000fe40007ffe0ff */
[----:B------:R-:W-:Y:S02]  /*14f90*/  ISETP.GE.AND P2, PT, R3, c[0x0][0x3c8], PT ;  /* 0x0000f20003007a0c */ /* 0x000fe40003f46270 */
[----:B------:R-:W-:-:S02]  /*14fa0*/  ISETP.GE.AND P1, PT, R17, c[0x0][0x3c8], PT ;  /* 0x0000f20011007a0c */ /* 0x000fc40003f26270 */
[----:B------:R-:W-:Y:S02]  /*14fb0*/  ISETP.GE.AND P0, PT, R15, c[0x0][0x3c8], PT ;  /* 0x0000f2000f007a0c */ /* 0x000fe40003f06270 */
[----:B------:R-:W-:Y:S02]  /*14fc0*/  SHF.R.S32.HI R6, RZ, 0x1f, R245 ;  /* 0x0000001fff067819 */ /* 0x000fe400000114f5 */
[C---:B----4-:R-:W-:Y:S02]  /*14fd0*/  @!P3 LEA R10, P4, R245.reuse, R0, 0x1 ;  /* 0x00000000f50ab211 */ /* 0x050fe400078808ff */
[C---:B------:R-:W-:Y:S02]  /*14fe0*/  IADD3 R19, R245.reuse, 0x40, RZ ;  /* 0x00000040f5137810 */ /* 0x040fe40007ffe0ff */
[C---:B------:R-:W-:Y:S02]  /*14ff0*/  IADD3 R18, R245.reuse, 0x80, RZ ;  /* 0x00000080f5127810 */ /* 0x040fe40007ffe0ff */
[----:B------:R-:W-:-:S02]  /*15000*/  IADD3 R16, R245, 0xc0, RZ ;  /* 0x000000c0f5107810 */ /* 0x000fc40007ffe0ff */
[----:B------:R-:W-:Y:S02]  /*15010*/  @!P2 LEA R8, P6, R3, R0, 0x1 ;  /* 0x000000000308a211 */ /* 0x000fe400078c08ff */
[----:B------:R-:W-:Y:S02]  /*15020*/  @!P3 LEA.HI.X R11, R245, R4, R6, 0x1, P4 ;  /* 0x00000004f50bb211 */ /* 0x000fe400020f0c06 */
[----:B------:R-:W-:Y:S02]  /*15030*/  SHF.R.S32.HI R19, RZ, 0x1f, R19 ;  /* 0x0000001fff137819 */ /* 0x000fe40000011413 */
[----:B------:R-:W-:Y:S01]  /*15040*/  @!P1 LEA R6, P5, R17, R0, 0x1 ;  /* 0x0000000011069211 */ /* 0x000fe200078a08ff */
[----:B------:R1:W-:Y:S01]  /*15050*/  @!P3 ST.E.128 [R10.64], RZ ;  /* 0x000000ff0a00b985 */ /* 0x0003e2000c101d06 */
[----:B------:R-:W-:Y:S02]  /*15060*/  SHF.R.S32.HI R18, RZ, 0x1f, R18 ;  /* 0x0000001fff127819 */ /* 0x000fe40000011412 */
[----:B------:R-:W-:-:S02]  /*15070*/  SHF.R.S32.HI R16, RZ, 0x1f, R16 ;  /* 0x0000001fff107819 */ /* 0x000fc40000011410 */
[----:B------:R-:W-:Y:S02]  /*15080*/  @!P0 LEA R2, P4, R15, R0, 0x1 ;  /* 0x000000000f028211 */ /* 0x000fe400078808ff */
[-C--:B------:R-:W-:Y:S02]  /*15090*/  @!P2 LEA.HI.X R9, R3, R4.reuse, R19, 0x1, P6 ;  /* 0x000000040309a211 */ /* 0x080fe400030f0c13 */
[-C--:B------:R-:W-:Y:S02]  /*150a0*/  @!P1 LEA.HI.X R7, R17, R4.reuse, R18, 0x1, P5 ;  /* 0x0000000411079211 */ /* 0x080fe400028f0c12 */
[----:B------:R-:W-:Y:S01]  /*150b0*/  @!P0 LEA.HI.X R3, R15, R4, R16, 0x1, P4 ;  /* 0x000000040f038211 */ /* 0x000fe200020f0c10 */
[----:B------:R1:W-:Y:S04]  /*150c0*/  @!P2 ST.E.128 [R8.64], RZ ;  /* 0x000000ff0800a985 */ /* 0x0003e8000c101d06 */
[----:B------:R1:W-:Y:S04]  /*150d0*/  @!P1 ST.E.128 [R6.64], RZ ;  /* 0x000000ff06009985 */ /* 0x0003e8000c101d06 */
[----:B------:R1:W-:Y:S02]  /*150e0*/  @!P0 ST.E.128 [R2.64], RZ ;  /* 0x000000ff02008985 */ /* 0x0003e4000c101d06 */
.L_x_1518:
[----:B------:R-:W-:Y:S05]  /*150f0*/  BSYNC B0 ;  /* 0x0000000000007941 */ /* 0x000fea0003800000 */
.L_x_1517:
[----:B------:R-:W-:Y:S05]  /*15100*/  BRA.DIV ~URZ, `(.L_x_1519) ;  /* 0x000034527f007947 */ /* 0x000fea000b800000 */
[----:B------:R1:W2:Y:S02]  /*15110*/  SHFL.IDX PT, R4, R5, 0x2, 0x181f ;  /* 0x00581f0005047f89 */ /* 0x0002a400000e0000 */
.L_x_1553:
[----:B------:R-:W-:Y:S05]  /*15120*/  BRA.DIV ~URZ, `(.L_x_1520) ;  /* 0x000034b27f007947 */ /* 0x000fea000b800000 */
[----:B----4-:R4:W1:Y:S02]  /*15130*/  SHFL.IDX PT, R0, R13, 0x2, 0x181f ;  /* 0x00581f000d007f89 */ /* 0x01086400000e0000 */
.L_x_1554:
        /* <DEDUP_REMOVED lines=12> */
[C---:B------:R-:W-:Y:S02]  /*15200*/  @!P3 LEA R10, P4, R245.reuse, R0, 0x1 ;  /* 0x00000000f50ab211 */ /* 0x040fe400078808ff */
[C---:B------:R-:W-:Y:S02]  /*15210*/  IADD3 R19, R245.reuse, 0x40, RZ ;  /* 0x00000040f5137810 */ /* 0x040fe40007ffe0ff */
[C---:B------:R-:W-:Y:S02]  /*15220*/  IADD3 R18, R245.reuse, 0x80, RZ ;  /* 0x00000080f5127810 */ /* 0x040fe40007ffe0ff */
[----:B------:R-:W-:-:S02]  /*15230*/  IADD3 R16, R245, 0xc0, RZ ;  /* 0x000000c0f5107810 */ /* 0x000fc40007ffe0ff */
[----:B------:R-:W-:Y:S02]  /*15240*/  @!P2 LEA R8, P6, R3, R0, 0x1 ;  /* 0x000000000308a211 */ /* 0x000fe400078c08ff */
[----:B--2---:R-:W-:Y:S02]  /*15250*/  @!P3 LEA.HI.X R11, R245, R4, R6, 0x1, P4 ;  /* 0x00000004f50bb211 */ /* 0x004fe400020f0c06 */
        /* <DEDUP_REMOVED lines=12> */
.L_x_1522:
[----:B------:R-:W-:Y:S05]  /*15320*/  BSYNC B0 ;  /* 0x0000000000007941 */ /* 0x000fea0003800000 */
.L_x_1521:
[----:B------:R-:W-:Y:S05]  /*15330*/  BRA.DIV ~URZ, `(.L_x_1523) ;  /* 0x000033227f007947 */ /* 0x000fea000b800000 */
[----:B--2---:R2:W1:Y:S04]  /*15340*/  SHFL.IDX PT, R4, R5, 0x3, 0x181f ;  /* 0x00781f0005047f89 */ /* 0x00446800000e0000 */
[----:B------:R2:W3:Y:S02]  /*15350*/  SHFL.IDX PT, R0, R13, 0x3, 0x181f ;  /* 0x00781f000d007f89 */ /* 0x0004e400000e0000 */
.L_x_1555:
[----:B-1----:R-:W-:-:S04]  /*15360*/  IADD3 R2, R12, 0x60, RZ ;  /* 0x000000600c027810 */ /* 0x002fc80007ffe0ff */
[----:B------:R-:W-:-:S13]  /*15370*/  ISETP.GE.AND P0, PT, R2, R14, PT ;  /* 0x0000000e0200720c */ /* 0x000fda0003f06270 */
[----:B------:R-:W-:Y:S05]  /*15380*/  @P0 BRA `(.L_x_1509) ;  /* 0x000001a000000947 */ /* 0x000fea0003800000 */
[C---:B------:R-:W-:Y:S02]  /*15390*/  IADD3 R3, R245.reuse, 0x40, RZ ;  /* 0x00000040f5037810 */ /* 0x040fe40007ffe0ff */
[C---:B------:R-:W-:Y:S02]  /*153a0*/  ISETP.GE.AND P3, PT, R245.reuse, c[0x0][0x3c8], PT ;  /* 0x0000f200f5007a0c */ /* 0x040fe40003f66270 */
[C---:B------:R-:W-:Y:S02]  /*153b0*/  IADD3 R15, R245.reuse, 0x80, RZ ;  /* 0x00000080f50f7810 */ /* 0x040fe40007ffe0ff */
[----:B--2---:R-:W-:Y:S02]  /*153c0*/  IADD3 R5, R245, 0xc0, RZ ;  /* 0x000000c0f5057810 */ /* 0x004fe40007ffe0ff */
[----:B------:R-:W-:Y:S02]  /*153d0*/  ISETP.GE.AND P2, PT, R3, c[0x0][0x3c8], PT ;  /* 0x0000f20003007a0c */ /* 0x000fe40003f46270 */
[----:B------:R-:W-:-:S02]  /*153e0*/  ISETP.GE.AND P1, PT, R15, c[0x0][0x3c8], PT ;  /* 0x0000f2000f007a0c */ /* 0x000fc40003f26270 */
[----:B------:R-:W-:Y:S02]  /*153f0*/  ISETP.GE.AND P0, PT, R5, c[0x0][0x3c8], PT ;  /* 0x0000f20005007a0c */ /* 0x000fe40003f06270 */
[----:B------:R-:W-:Y:S02]  /*15400*/  SHF.R.S32.HI R6, RZ, 0x1f, R245 ;  /* 0x0000001fff067819 */ /* 0x000fe400000114f5 */
[C---:B---3--:R-:W-:Y:S02]  /*15410*/  @!P3 LEA R10, P4, R245.reuse, R0, 0x1 ;  /* 0x00000000f50ab211 */ /* 0x048fe400078808ff */
[C---:B------:R-:W-:Y:S02]  /*15420*/  IADD3 R17, R245.reuse, 0x40, RZ ;  /* 0x00000040f5117810 */ /* 0x040fe40007ffe0ff */
[C---:B------:R-:W-:Y:S02]  /*15430*/  IADD3 R16, R245.reuse, 0x80, RZ ;  /* 0x00000080f5107810 */ /* 0x040fe40007ffe0ff */
[----:B----4-:R-:W-:-:S02]  /*15440*/  IADD3 R13, R245, 0xc0, RZ ;  /* 0x000000c0f50d7810 */ /* 0x010fc40007ffe0ff */
        /* <DEDUP_REMOVED lines=14> */
.L_x_1509:
[----:B------:R-:W-:Y:S05]  /*15530*/  BSYNC B1 ;  /* 0x0000000000017941 */ /* 0x000fea0003800000 */
.L_x_1500:
[----:B---3--:R-:W3:Y:S02]  /*15540*/  LDL R0, [R1+0x78] ;  /* 0x0000780001007983 */ /* 0x008ee40000100800 */
        /* <DEDUP_REMOVED lines=8> */
[----:B---3--:R3:W2:Y:S02]  /*155d0*/  SHFL.IDX PT, R0, R81, RZ, 0x1f ;  /* 0x00001fff51007589 */ /* 0x0086a400000e0000 */
.L_x_1556:
[----:B-1----:R-:W1:Y:S01]  /*155e0*/  S2R R2, SR_TID.X ;  /* 0x0000000000027919 */ /* 0x002e620000002100 */
[----:B------:R-:W-:Y:S03]  /*155f0*/  WARPSYNC 0xffffffff ;  /* 0xffffffff00007948 */ /* 0x000fe60003800000 */
[----:B------:R-:W-:Y:S06]  /*15600*/  BAR.SYNC.DEFER_BLOCKING 0x4, 0x100 ;  /* 0x0104000000007b1d */ /* 0x000fec0000010000 */
[----:B--2---:R2:W-:Y:S01]  /*15610*/  STL [R1+0x54], R0 ;  /* 0x0000540001007387 */ /* 0x0045e20000100800 */
[----:B-1----:R-:W-:-:S13]  /*15620*/  LOP3.LUT P0, RZ, R2, 0xff, RZ, 0xc0, !PT ;  /* 0x000000ff02ff7812 */ /* 0x002fda000780c0ff */
[----:B------:R2:W-:Y:S04]  /*15630*/  @!P0 STS [0x28100], R81 ;  /* 0x02810051ff008388 */ /* 0x0005e80000000800 */
[----:B------:R-:W-:Y:S06]  /*15640*/  BAR.ARV 0x5, 0x100 ;  /* 0x0144000000007b1d */ /* 0x000fec0000002000 */
.L_x_1524:
[----:B--23--:R-:W2:Y:S02]  /*15650*/  LDL R0, [R1+0x54] ;  /* 0x0000540001007983 */ /* 0x00cea40000100800 */
[----:B--2---:R-:W-:-:S13]  /*15660*/  ISETP.GE.AND P0, PT, R0, c[0x0][0x538], PT ;  /* 0x00014e0000007a0c */ /* 0x004fda0003f06270 */
[----:B-1--4-:R-:W-:Y:S01]  /*15670*/  @P0 CALL.REL.NOINC `(.L_x_1526) ;  /* 0x0000001000000944 */ /* 0x012fe20003c00000 */
[----:B------:R-:W-:Y:S05]  /*15680*/  BRA `(.L_x_1527) ;  /* 0xfffeb22000007947 */ /* 0x000fea000383ffff */
.L_x_1526:
[----:B------:R-:W-:Y:S05]  /*15690*/  EXIT ;  /* 0x000000000000794d */ /* 0x000fea0003800000 */
.L_x_1458:
[----:B------:R1:W-:Y:S01]  /*156a0*/  STL [R1], RZ ;  /* 0x000000ff01007387 */ /* 0x0003e20000100800 */
[----:B------:R-:W-:Y:S01]  /*156b0*/  IMAD.MOV.U32 R44, RZ, RZ, R5 ;  /* 0x000000ffff2c7224 */ /* 0x000fe200078e0005 */
[----:B------:R-:W-:Y:S02]  /*156c0*/  MOV R3, 0x181f ;  /* 0x0000181f00037802 */ /* 0x000fe40000000f00 */
[----:B------:R-:W-:Y:S02]  /*156d0*/  MOV R2, 0x156f0 ;  /* 0x000156f000027802 */ /* 0x000fe40000000f00 */
[----:B-1---5:R-:W-:Y:S05]  /*156e0*/  CALL.REL.NOINC `($__internal_8_$__cuda_sm70_shflsync_idx_p) ;  /* 0x0000313000007944 */ /* 0x022fea0003c00000 */
[----:B-----5:R-:W-:Y:S01]  /*156f0*/  MOV R4, R44 ;  /* 0x0000002c00047202 */ /* 0x020fe20000000f00 */
[----:B-1----:R-:W-:Y:S05]  /*15700*/  BRA `(.L_x_1528) ;  /* 0xfffebe5000007947 */ /* 0x002fea000383ffff */
.L_x_1459:
[----:B------:R3:W-:Y:S01]  /*15710*/  STL [R1], RZ ;  /* 0x000000ff01007387 */ /* 0x0007e20000100800 */
[----:B------:R-:W-:Y:S01]  /*15720*/  IMAD.MOV.U32 R44, RZ, RZ, R13 ;  /* 0x000000ffff2c7224 */ /* 0x000fe200078e000d */
[----:B------:R-:W-:Y:S02]  /*15730*/  MOV R3, 0x181f ;  /* 0x0000181f00037802 */ /* 0x000fe40000000f00 */
[----:B------:R-:W-:Y:S02]  /*15740*/  MOV R2, 0x15760 ;  /* 0x0001576000027802 */ /* 0x000fe40000000f00 */
[----:B-123-5:R-:W-:Y:S05]  /*15750*/  CALL.REL.NOINC `($__internal_8_$__cuda_sm70_shflsync_idx_p) ;  /* 0x000030c000007944 */ /* 0x02efea0003c00000 */
[----:B-----5:R-:W-:Y:S01]  /*15760*/  MOV R0, R44 ;  /* 0x0000002c00007202 */ /* 0x020fe20000000f00 */
[----:B-1----:R-:W-:Y:S05]  /*15770*/  BRA `(.L_x_1529) ;  /* 0xfffebe0000007947 */ /* 0x002fea000383ffff */
.L_x_1462:
[----:B----4-:R-:W-:Y:S01]  /*15780*/  MOV R0, 0x1 ;  /* 0x0000000100007802 */ /* 0x010fe20000000f00 */
[----:B------:R-:W-:Y:S01]  /*15790*/  IMAD.MOV.U32 R44, RZ, RZ, R5 ;  /* 0x000000ffff2c7224 */ /* 0x000fe200078e0005 */
[----:B-1----:R-:W-:Y:S01]  /*157a0*/  MOV R2, 0x157e0 ;  /* 0x000157e000027802 */ /* 0x002fe20000000f00 */
[----:B------:R-:W-:-:S02]  /*157b0*/  IMAD.MOV.U32 R3, RZ, RZ, 0x181f ;  /* 0x0000181fff037424 */ /* 0x000fc400078e00ff */
[----:B------:R1:W-:Y:S04]  /*157c0*/  STL [R1], R0 ;  /* 0x0000000001007387 */ /* 0x0003e80000100800 */
[----:B-12--5:R-:W-:Y:S05]  /*157d0*/  CALL.REL.NOINC `($__internal_8_$__cuda_sm70_shflsync_idx_p) ;  /* 0x0000304000007944 */ /* 0x026fea0003c00000 */
[----:B-----5:R-:W-:Y:S01]  /*157e0*/  MOV R0, 0x1 ;  /* 0x0000000100007802 */ /* 0x020fe20000000f00 */
[----:B------:R-:W-:Y:S01]  /*157f0*/  IMAD.MOV.U32 R4, RZ, RZ, R44 ;  /* 0x000000ffff047224 */ /* 0x000fe200078e002c */
[----:B------:R-:W-:Y:S01]  /*15800*/  MOV R3, 0x181f ;  /* 0x0000181f00037802 */ /* 0x000fe20000000f00 */
[----:B------:R-:W-:Y:S01]  /*15810*/  IMAD.MOV.U32 R44, RZ, RZ, R13 ;  /* 0x000000ffff2c7224 */ /* 0x000fe200078e000d */
[----:B------:R-:W-:Y:S01]  /*15820*/  MOV R2, 0x15850 ;  /* 0x0001585000027802 */ /* 0x000fe20000000f00 */
[----:B------:R2:W-:Y:S04]  /*15830*/  STL [R1], R0 ;  /* 0x0000000001007387 */ /* 0x0005e80000100800 */
[----:B-12---:R-:W-:Y:S05]  /*15840*/  CALL.REL.NOINC `($__internal_8_$__cuda_sm70_shflsync_idx_p) ;  /* 0x00002fd000007944 */ /* 0x006fea0003c00000 */
[----:B-----5:R-:W-:Y:S01]  /*15850*/  MOV R0, R44 ;  /* 0x0000002c00007202 */ /* 0x020fe20000000f00 */
[----:B-1----:R-:W-:Y:S05]  /*15860*/  BRA `(.L_x_1530) ;  /* 0xfffebf9000007947 */ /* 0x002fea000383ffff */
.L_x_1465:
[----:B----4-:R-:W-:Y:S01]  /*15870*/  MOV R0, 0x2 ;  /* 0x0000000200007802 */ /* 0x010fe20000000f00 */
[----:B------:R-:W-:Y:S01]  /*15880*/  IMAD.MOV.U32 R44, RZ, RZ, R5 ;  /* 0x000000ffff2c7224 */ /* 0x000fe200078e0005 */
[----:B-1----:R-:W-:Y:S01]  /*15890*/  MOV R2, 0x158d0 ;  /* 0x000158d000027802 */ /* 0x002fe20000000f00 */
[----:B------:R-:W-:Y:S02]  /*158a0*/  IMAD.MOV.U32 R3, RZ, RZ, 0x181f ;  /* 0x0000181fff037424 */ /* 0x000fe400078e00ff */
[----:B------:R1:W-:Y:S04]  /*158b0*/  STL [R1], R0 ;  /* 0x0000000001007387 */ /* 0x0003e80000100800 */
[----:B-123-5:R-:W-:Y:S05]  /*158c0*/  CALL.REL.NOINC `($__internal_8_$__cuda_sm70_shflsync_idx_p) ;  /* 0x00002f5000007944 */ /* 0x02efea0003c00000 */
[----:B-----5:R-:W-:Y:S01]  /*158d0*/  MOV R4, R44 ;  /* 0x0000002c00047202 */ /* 0x020fe20000000f00 */
[----:B-1----:R-:W-:Y:S05]  /*158e0*/  BRA `(.L_x_1531) ;  /* 0xfffec11000007947 */ /* 0x002fea000383ffff */
.L_x_1466:
[----:B----4-:R-:W-:Y:S01]  /*158f0*/  MOV R0, 0x2 ;  /* 0x0000000200007802 */ /* 0x010fe20000000f00 */
[----:B------:R-:W-:Y:S01]  /*15900*/  IMAD.MOV.U32 R44, RZ, RZ, R13 ;  /* 0x000000ffff2c7224 */ /* 0x000fe200078e000d */
[----:B-1----:R-:W-:Y:S01]  /*15910*/  MOV R2, 0x15950 ;  /* 0x0001595000027802 */ /* 0x002fe20000000f00 */
[----:B------:R-:W-:-:S02]  /*15920*/  IMAD.MOV.U32 R3, RZ, RZ, 0x181f ;  /* 0x0000181fff037424 */ /* 0x000fc400078e00ff */
[----:B------:R1:W-:Y:S04]  /*15930*/  STL [R1], R0 ;  /* 0x0000000001007387 */ /* 0x0003e80000100800 */
[----:B-123-5:R-:W-:Y:S05]  /*15940*/  CALL.REL.NOINC `($__internal_8_$__cuda_sm70_shflsync_idx_p) ;  /* 0x00002ed000007944 */ /* 0x02efea0003c00000 */
[----:B-----5:R-:W-:Y:S01]  /*15950*/  MOV R0, R44 ;  /* 0x0000002c00007202 */ /* 0x020fe20000000f00 */
[----:B-1----:R-:W-:Y:S05]  /*15960*/  BRA `(.L_x_1532) ;  /* 0xfffec0b000007947 */ /* 0x002fea000383ffff */
.L_x_1469:
[----:B--2---:R-:W-:Y:S01]  /*15970*/  MOV R0, 0x3 ;  /* 0x0000000300007802 */ /* 0x004fe20000000f00 */
[----:B------:R-:W-:Y:S01]  /*15980*/  IMAD.MOV.U32 R44, RZ, RZ, R5 ;  /* 0x000000ffff2c7224 */ /* 0x000fe200078e0005 */
[----:B-1----:R-:W-:Y:S01]  /*15990*/  MOV R2, 0x159d0 ;  /* 0x000159d000027802 */ /* 0x002fe20000000f00 */
[----:B------:R-:W-:Y:S02]  /*159a0*/  IMAD.MOV.U32 R3, RZ, RZ, 0x181f ;  /* 0x0000181fff037424 */ /* 0x000fe400078e00ff */
[----:B------:R1:W-:Y:S04]  /*159b0*/  STL [R1], R0 ;  /* 0x0000000001007387 */ /* 0x0003e80000100800 */
[----:B-1-345:R-:W-:Y:S05]  /*159c0*/  CALL.REL.NOINC `($__internal_8_$__cuda_sm70_shflsync_idx_p) ;  /* 0x00002e5000007944 */ /* 0x03afea0003c00000 */
        /* <DEDUP_REMOVED lines=9> */
.L_x_1472:
[----:B------:R1:W-:Y:S01]  /*15a60*/  STL [R1], RZ ;  /* 0x000000ff01007387 */ /* 0x0003e20000100800 */
[----:B------:R-:W-:Y:S01]  /*15a70*/  IMAD.MOV.U32 R44, RZ, RZ, R22 ;  /* 0x000000ffff2c7224 */ /* 0x000fe200078e0016 */
[----:B------:R-:W-:-:S02]  /*15a80*/  MOV R3, 0x181f ;  /* 0x0000181f00037802 */ /* 0x000fc40000000f00 */
[----:B------:R-:W-:Y:S02]  /*15a90*/  MOV R2, 0x15ab0 ;  /* 0x00015ab000027802 */ /* 0x000fe40000000f00 */
[----:B-1----:R-:W-:Y:S05]  /*15aa0*/  CALL.REL.NOINC `($__internal_8_$__cuda_sm70_shflsync_idx_p) ;  /* 0x00002d7000007944 */ /* 0x002fea0003c00000 */
[----:B-----5:R-:W-:Y:S01]  /*15ab0*/  MOV R4, R44 ;  /* 0x0000002c00047202 */ /* 0x020fe20000000f00 */
[----:B-1----:R-:W-:Y:S05]  /*15ac0*/  BRA `(.L_x_1534) ;  /* 0xfffeec4000007947 */ /* 0x002fea000383ffff */
.L_x_1473:
[----:B------:R3:W-:Y:S01]  /*15ad0*/  STL [R1], RZ ;  /* 0x000000ff01007387 */ /* 0x0007e20000100800 */
[----:B------:R-:W-:Y:S01]  /*15ae0*/  IMAD.MOV.U32 R44, RZ, RZ, R23 ;  /* 0x000000ffff2c7224 */ /* 0x000fe200078e0017 */
[----:B------:R-:W-:Y:S02]  /*15af0*/  MOV R3, 0x181f ;  /* 0x0000181f00037802 */ /* 0x000fe40000000f00 */
[----:B------:R-:W-:Y:S02]  /*15b00*/  MOV R2, 0x15b20 ;  /* 0x00015b2000027802 */ /* 0x000fe40000000f00 */
[----:B-123--:R-:W-:Y:S05]  /*15b10*/  CALL.REL.NOINC `($__internal_8_$__cuda_sm70_shflsync_idx_p) ;  /* 0x00002d0000007944 */ /* 0x00efea0003c00000 */
[C---:B-----5:R-:W-:Y:S02]  /*15b20*/  IADD3 R0, R245.reuse, 0x40, RZ ;  /* 0x00000040f5007810 */ /* 0x060fe40007ffe0ff */
[----:B------:R-:W-:Y:S02]  /*15b30*/  IADD3 R8, P0, R44, R156, RZ ;  /* 0x0000009c2c087210 */ /* 0x000fe40007f1e0ff */
[----:B------:R-:W-:Y:S02]  /*15b40*/  ISETP.GE.AND P2, PT, R0, c[0x0][0x1d4], PT ;  /* 0x0000750000007a0c */ /* 0x000fe40003f46270 */
[----:B------:R-:W-:Y:S01]  /*15b50*/  IADD3 R0, R245, 0xc0, RZ ;  /* 0x000000c0f5007810 */ /* 0x000fe20007ffe0ff */
[----:B------:R-:W-:Y:S01]  /*15b60*/  IMAD.X R9, R4, 0x1, R133, P0 ;  /* 0x0000000104097824 */ /* 0x000fe200000e0685 */
[----:B------:R-:W-:-:S02]  /*15b70*/  IADD3 R10, P1, R44, R155, RZ ;  /* 0x0000009b2c0a7210 */ /* 0x000fc40007f3e0ff */
[----:B------:R-:W-:Y:S01]  /*15b80*/  ISETP.GE.AND P0, PT, R0, c[0x0][0x1d4], PT ;  /* 0x0000750000007a0c */ /* 0x000fe20003f06270 */
[----:B------:R-:W-:Y:S01]  /*15b90*/  IMAD.MOV.U32 R0, RZ, RZ, 0x1 ;  /* 0x00000001ff007424 */ /* 0x000fe200078e00ff */
[C---:B------:R-:W-:Y:S01]  /*15ba0*/  IADD3 R5, R245.reuse, 0x80, RZ ;  /* 0x00000080f5057810 */ /* 0x040fe20007ffe0ff */
[----:B------:R-:W-:Y:S01]  /*15bb0*/  IMAD.X R11, R4, 0x1, R132, P1 ;  /* 0x00000001040b7824 */ /* 0x000fe200008e0684 */
[----:B------:R-:W-:Y:S02]  /*15bc0*/  ISETP.GE.AND P3, PT, R245, c[0x0][0x1d4], PT ;  /* 0x00007500f5007a0c */ /* 0x000fe40003f66270 */
[----:B------:R2:W-:Y:S01]  /*15bd0*/  STL [R1], R0 ;  /* 0x0000000001007387 */ /* 0x0005e20000100800 */
[----:B------:R-:W-:Y:S02]  /*15be0*/  ISETP.GE.AND P1, PT, R5, c[0x0][0x1d4], PT ;  /* 0x0000750005007a0c */ /* 0x000fe40003f26270 */
[C---:B------:R-:W-:Y:S02]  /*15bf0*/  IADD3 R6, P5, R44.reuse, R157, RZ ;  /* 0x0000009d2c067210 */ /* 0x040fe40007fbe0ff */
[----:B------:R-:W-:Y:S01]  /*15c00*/  IADD3 R2, P4, R44, R158, RZ ;  /* 0x0000009e2c027210 */ /* 0x000fe20007f9e0ff */
[----:B------:R-:W-:Y:S01]  /*15c10*/  IMAD.MOV.U32 R44, RZ, RZ, R22 ;  /* 0x000000ffff2c7224 */ /* 0x000fe200078e0016 */
[----:B------:R-:W-:Y:S01]  /*15c20*/  SEL R5, RZ, 0x10, P3 ;  /* 0x00000010ff057807 */ /* 0x000fe20001800000 */
[C---:B------:R-:W-:Y:S01]  /*15c30*/  IMAD.X R7, R4.reuse, 0x1, R134, P5 ;  /* 0x0000000104077824 */ /* 0x040fe200028e0686 */
[----:B------:R-:W-:Y:S01]  /*15c40*/  SEL R14, RZ, 0x10, P2 ;  /* 0x00000010ff0e7807 */ /* 0x000fe20001000000 */
[----:B------:R-:W-:Y:S01]  /*15c50*/  IMAD.X R3, R4, 0x1, R152, P4 ;  /* 0x0000000104037824 */ /* 0x000fe200020e0698 */
[----:B------:R-:W-:Y:S01]  /*15c60*/  @!PT LDS RZ, [RZ] ;  /* 0x00000000fffff984 */ /* 0x000fe20000000800 */
[----:B------:R-:W-:Y:S01]  /*15c70*/  @!PT LDS RZ, [RZ] ;  /* 0x00000000fffff984 */ /* 0x000fe20000000800 */
[----:B------:R-:W-:Y:S01]  /*15c80*/  @!PT LDS RZ, [RZ] ;  /* 0x00000000fffff984 */ /* 0x000fe20000000800 */
[----:B------:R2:W-:Y:S01]  /*15c90*/  LDGSTS.E.BYPASS.LTC128B.128 [R243+0xc100], [R10.64], !P3 ;  /* 0x0c1000000af37fae */ /* 0x0005e2000d901d46 */
[----:B------:R-:W-:-:S02]  /*15ca0*/  SEL R13, RZ, 0x10, P1 ;  /* 0x00000010ff0d7807 */ /* 0x000fc40000800000 */
[----:B------:R-:W-:Y:S01]  /*15cb0*/  SEL R12, RZ, 0x10, P0 ;  /* 0x00000010ff0c7807 */ /* 0x000fe20000000000 */
[----:B------:R2:W-:Y:S04]  /*15cc0*/  LDGSTS.E.BYPASS.LTC128B.128 [R243+0xf100], [R8.64], !P2 ;  /* 0x0f10000008f37fae */ /* 0x0005e8000d101d46 */
[----:B------:R2:W-:Y:S04]  /*15cd0*/  LDGSTS.E.BYPASS.LTC128B.128 [R243+0x12100], [R6.64], !P1 ;  /* 0x1210000006f37fae */ /* 0x0005e8000c901d46 */
[----:B------:R3:W-:Y:S02]  /*15ce0*/  LDGSTS.E.BYPASS.LTC128B.128 [R243+0x15100], [R2.64], !P0 ;  /* 0x1510000002f37fae */ /* 0x0007e4000c101d46 */
[----:B---3--:R-:W-:Y:S01]  /*15cf0*/  IMAD.MOV.U32 R3, RZ, RZ, 0x181f ;  /* 0x0000181fff037424 */ /* 0x008fe200078e00ff */
[----:B------:R-:W-:-:S02]  /*15d00*/  MOV R2, 0x15d20 ;  /* 0x00015d2000027802 */ /* 0x000fc40000000f00 */
[----:B-12---:R-:W-:Y:S05]  /*15d10*/  CALL.REL.NOINC `($__internal_8_$__cuda_sm70_shflsync_idx_p) ;  /* 0x00002b0000007944 */ /* 0x006fea0003c00000 */
[----:B------:R-:W-:Y:S01]  /*15d20*/  MOV R2, 0x1 ;  /* 0x0000000100027802 */ /* 0x000fe20000000f00 */
[----:B-----5:R-:W-:Y:S01]  /*15d30*/  IMAD.MOV.U32 R0, RZ, RZ, R44 ;  /* 0x000000ffff007224 */ /* 0x020fe200078e002c */
[----:B------:R-:W-:Y:S01]  /*15d40*/  MOV R3, 0x181f ;  /* 0x0000181f00037802 */ /* 0x000fe20000000f00 */
[----:B------:R-:W-:-:S02]  /*15d50*/  IMAD.MOV.U32 R44, RZ, RZ, R23 ;  /* 0x000000ffff2c7224 */ /* 0x000fc400078e0017 */
[----:B------:R2:W-:Y:S02]  /*15d60*/  STL [R1], R2 ;  /* 0x0000000201007387 */ /* 0x0005e40000100800 */
[----:B--2---:R-:W-:Y:S02]  /*15d70*/  MOV R2, 0x15d90 ;  /* 0x00015d9000027802 */ /* 0x004fe40000000f00 */
[----:B-1----:R-:W-:Y:S05]  /*15d80*/  CALL.REL.NOINC `($__internal_8_$__cuda_sm70_shflsync_idx_p) ;  /* 0x00002a9000007944 */ /* 0x002fea0003c00000 */
[----:B------:R-:W-:Y:S02]  /*15d90*/  IADD3 R10, -R5, 0x10, RZ ;  /* 0x00000010050a7810 */ /* 0x000fe40007ffe1ff */
[----:B------:R-:W-:Y:S02]  /*15da0*/  IADD3 R2, -R14, 0x10, RZ ;  /* 0x000000100e027810 */ /* 0x000fe40007ffe1ff */
[----:B------:R-:W-:Y:S02]  /*15db0*/  LOP3.LUT R10, R10, 0xf, RZ, 0xc0, !PT ;  /* 0x0000000f0a0a7812 */ /* 0x000fe400078ec0ff */
[----:B------:R-:W-:Y:S02]  /*15dc0*/  IADD3 R6, -R13, 0x10, RZ ;  /* 0x000000100d067810 */ /* 0x000fe40007ffe1ff */
[----:B------:R-:W-:-:S02]  /*15dd0*/  IADD3 R3, -R12, 0x10, RZ ;  /* 0x000000100c037810 */ /* 0x000fc40007ffe1ff */
[----:B------:R-:W-:Y:S02]  /*15de0*/  LOP3.LUT R2, R2, 0xf, RZ, 0xc0, !PT ;  /* 0x0000000f02027812 */ /* 0x000fe400078ec0ff */
[-C--:B------:R-:W-:Y:S02]  /*15df0*/  IADD3 R10, P1, P0, R10, R44.reuse, R155 ;  /* 0x0000002c0a0a7210 */ /* 0x080fe4000783e09b */
[----:B------:R-:W-:Y:S02]  /*15e00*/  LOP3.LUT R6, R6, 0xf, RZ, 0xc0, !PT ;  /* 0x0000000f06067812 */ /* 0x000fe400078ec0ff */
[----:B------:R-:W-:Y:S02]  /*15e10*/  LOP3.LUT R3, R3, 0xf, RZ, 0xc0, !PT ;  /* 0x0000000f03037812 */ /* 0x000fe400078ec0ff */
[----:B------:R-:W-:Y:S02]  /*15e20*/  IADD3 R8, P5, P4, R2, R44, R156 ;  /* 0x0000002c02087210 */ /* 0x000fe40007cbe09c */
[----:B-----5:R-:W-:-:S02]  /*15e30*/  IADD3.X R11, RZ, R0, R132, P1, P0 ;  /* 0x00000000ff0b7210 */ /* 0x020fc40000fe0484 */
[-C--:B------:R-:W-:Y:S02]  /*15e40*/  IADD3 R6, P3, P2, R6, R44.reuse, R157 ;  /* 0x0000002c06067210 */ /* 0x080fe40007a7e09d */
[----:B------:R-:W-:Y:S01]  /*15e50*/  IADD3 R2, P1, P0, R3, R44, R158 ;  /* 0x0000002c03027210 */ /* 0x000fe2000783e09e */
[----:B------:R-:W-:Y:S01]  /*15e60*/  IMAD.MOV.U32 R44, RZ, RZ, R22 ;  /* 0x000000ffff2c7224 */ /* 0x000fe200078e0016 */
[-C--:B------:R-:W-:Y:S02]  /*15e70*/  IADD3.X R9, RZ, R0.reuse, R133, P5, P4 ;  /* 0x00000000ff097210 */ /* 0x080fe40002fe8485 */
[-C--:B------:R-:W-:Y:S02]  /*15e80*/  IADD3.X R7, RZ, R0.reuse, R134, P3, P2 ;  /* 0x00000000ff077210 */ /* 0x080fe40001fe4486 */
[----:B------:R-:W-:Y:S01]  /*15e90*/  IADD3.X R3, RZ, R0, R152, P1, P0 ;  /* 0x00000000ff037210 */ /* 0x000fe20000fe0498 */
[----:B------:R-:W-:Y:S01]  /*15ea0*/  IMAD.MOV.U32 R0, RZ, RZ, 0x2 ;  /* 0x00000002ff007424 */ /* 0x000fe200078e00ff */
[----:B------:R-:W-:-:S02]  /*15eb0*/  ISETP.NE.U32.AND P3, PT, R5, RZ, PT ;  /* 0x000000ff0500720c */ /* 0x000fc40003f65070 */
[----:B------:R-:W-:Y:S02]  /*15ec0*/  ISETP.NE.U32.AND P2, PT, R14, RZ, PT ;  /* 0x000000ff0e00720c */ /* 0x000fe40003f45070 */
[----:B------:R2:W-:Y:S01]  /*15ed0*/  STL [R1], R0 ;  /* 0x0000000001007387 */ /* 0x0005e20000100800 */
[----:B------:R-:W-:Y:S02]  /*15ee0*/  ISETP.NE.U32.AND P1, PT, R13, RZ, PT ;  /* 0x000000ff0d00720c */ /* 0x000fe40003f25070 */
[----:B------:R-:W-:-:S06]  /*15ef0*/  ISETP.NE.U32.AND P0, PT, R12, RZ, PT ;  /* 0x000000ff0c00720c */ /* 0x000fcc0003f05070 */
[----:B------:R-:W-:Y:S01]  /*15f00*/  @!PT LDS RZ, [RZ] ;  /* 0x00000000fffff984 */ /* 0x000fe20000000800 */
[----:B------:R-:W-:Y:S01]  /*15f10*/  @!PT LDS RZ, [RZ] ;  /* 0x00000000fffff984 */ /* 0x000fe20000000800 */
[----:B------:R-:W-:Y:S01]  /*15f20*/  @!PT LDS RZ, [RZ] ;  /* 0x00000000fffff984 */ /* 0x000fe20000000800 */
[----:B------:R2:W-:Y:S04]  /*15f30*/  LDGSTS.E.BYPASS.LTC128B.128.ZFILL [R243+0xd100], [R10.64], P3 ;  /* 0x0d1000000af37fae */ /* 0x0005e80009941d46 */
[----:B------:R2:W-:Y:S04]  /*15f40*/  LDGSTS.E.BYPASS.LTC128B.128.ZFILL [R243+0x10100], [R8.64], P2 ;  /* 0x1010000008f37fae */ /* 0x0005e80009141d46 */
[----:B------:R2:W-:Y:S04]  /*15f50*/  LDGSTS.E.BYPASS.LTC128B.128.ZFILL [R243+0x13100], [R6.64], P1 ;  /* 0x1310000006f37fae */ /* 0x0005e80008941d46 */
[----:B------:R3:W-:Y:S02]  /*15f60*/  LDGSTS.E.BYPASS.LTC128B.128.ZFILL [R243+0x16100], [R2.64], P0 ;  /* 0x1610000002f37fae */ /* 0x0007e40008141d46 */
[----:B---3--:R-:W-:Y:S01]  /*15f70*/  IMAD.MOV.U32 R3, RZ, RZ, 0x181f ;  /* 0x0000181fff037424 */ /* 0x008fe200078e00ff */
[----:B------:R-:W-:-:S02]  /*15f80*/  MOV R2, 0x15fa0 ;  /* 0x00015fa000027802 */ /* 0x000fc40000000f00 */
[----:B-12---:R-:W-:Y:S05]  /*15f90*/  CALL.REL.NOINC `($__internal_8_$__cuda_sm70_shflsync_idx_p) ;  /* 0x0000288000007944 */ /* 0x006fea0003c00000 */
        /* <DEDUP_REMOVED lines=9> */
.L_x_1474:
[----:B------:R1:W-:Y:S01]  /*16030*/  STL [R1], RZ ;  /* 0x000000ff01007387 */ /* 0x0003e20000100800 */
[----:B------:R-:W-:Y:S01]  /*16040*/  IMAD.MOV.U32 R44, RZ, RZ, R4 ;  /* 0x000000ffff2c7224 */ /* 0x000fe200078e0004 */
[----:B------:R-:W-:-:S02]  /*16050*/  MOV R3, 0x1c1f ;  /* 0x00001c1f00037802 */ /* 0x000fc40000000f00 */
[----:B------:R-:W-:Y:S02]  /*16060*/  MOV R2, 0x16080 ;  /* 0x0001608000027802 */ /* 0x000fe40000000f00 */
[----:B-1----:R-:W-:Y:S05]  /*16070*/  CALL.REL.NOINC `($__internal_8_$__cuda_sm70_shflsync_idx_p) ;  /* 0x000027a000007944 */ /* 0x002fea0003c00000 */
[----:B-----5:R-:W-:Y:S01]  /*16080*/  MOV R0, R44 ;  /* 0x0000002c00007202 */ /* 0x020fe20000000f00 */
[----:B-1----:R-:W-:Y:S05]  /*16090*/  BRA `(.L_x_1536) ;  /* 0xfffeeba000007947 */ /* 0x002fea000383ffff */
.L_x_1475:
[----:B------:R-:W-:Y:S01]  /*160a0*/  MOV R0, 0x1 ;  /* 0x0000000100007802 */ /* 0x000fe20000000f00 */
[----:B------:R-:W-:Y:S01]  /*160b0*/  IMAD.MOV.U32 R44, RZ, RZ, R4 ;  /* 0x000000ffff2c7224 */ /* 0x000fe200078e0004 */
[----:B------:R-:W-:Y:S01]  /*160c0*/  MOV R2, 0x16100 ;  /* 0x0001610000027802 */ /* 0x000fe20000000f00 */
[----:B------:R-:W-:Y:S02]  /*160d0*/  IMAD.MOV.U32 R3, RZ, RZ, 0x1c1f ;  /* 0x00001c1fff037424 */ /* 0x000fe400078e00ff */
[----:B------:R2:W-:Y:S04]  /*160e0*/  STL [R1], R0 ;  /* 0x0000000001007387 */ /* 0x0005e80000100800 */
[----:B-12---:R-:W-:Y:S05]  /*160f0*/  CALL.REL.NOINC `($__internal_8_$__cuda_sm70_shflsync_idx_p) ;  /* 0x0000272000007944 */ /* 0x006fea0003c00000 */
        /* <DEDUP_REMOVED lines=89> */
[----:B------:R-:W-:Y:S01]  /*16690*/  ISETP.GT.AND P0, PT, R0, 0x59, PT ;  /* 0x000000590000780c */ /* 0x000fe20003f04270 */
[----:B------:R-:W-:Y:S01]  /*166a0*/  IMAD.MOV.U32 R0, RZ, RZ, 0x2 ;  /* 0x00000002ff007424 */ /* 0x000fe200078e00ff */
[----:B------:R-:W-:Y:S02]  /*166b0*/  FSEL R249, R31, -INF , P1 ;  /* 0xff8000001ff97808 */ /* 0x000fe40000800000 */
[----:B------:R-:W-:-:S02]  /*166c0*/  FMNMX.FTZ R5, R250, R5, !PT ;  /* 0x00000005fa057209 */ /* 0x000fc40007810000 */
[----:B------:R-:W-:Y:S02]  /*166d0*/  FMNMX.FTZ R132, R237, R132, !PT ;  /* 0x00000084ed847209 */ /* 0x000fe40007810000 */
[----:B------:R-:W-:Y:S02]  /*166e0*/  FSEL R248, R30, -INF , P0 ;  /* 0xff8000001ef87808 */ /* 0x000fe40000000000 */
[----:B------:R-:W-:Y:S01]  /*166f0*/  FMNMX.FTZ R5, R249, R5, !PT ;  /* 0x00000005f9057209 */ /* 0x000fe20007810000 */
[----:B------:R-:W-:Y:S01]  /*16700*/  IMAD.MOV.U32 R4, RZ, RZ, R132 ;  /* 0x000000ffff047224 */ /* 0x000fe200078e0084 */
[----:B------:R-:W-:Y:S02]  /*16710*/  MOV R2, 0x16740 ;  /* 0x0001674000027802 */ /* 0x000fe40000000f00 */
[----:B------:R-:W-:Y:S02]  /*16720*/  FMNMX.FTZ R5, R248, R5, !PT ;  /* 0x00000005f8057209 */ /* 0x000fe40007810000 */
[----:B-1----:R-:W-:Y:S05]  /*16730*/  CALL.REL.NOINC `($__internal_7_$__cuda_sm70_shflsync_bfly_p) ;  /* 0x0000208000007944 */ /* 0x002fea0003c00000 */
[----:B------:R-:W-:Y:S01]  /*16740*/  FMNMX.FTZ R132, R132, R0, !PT ;  /* 0x0000000084847209 */ /* 0x000fe20007810000 */
[----:B------:R-:W-:Y:S01]  /*16750*/  IMAD.MOV.U32 R0, RZ, RZ, 0x1 ;  /* 0x00000001ff007424 */ /* 0x000fe200078e00ff */
[----:B------:R-:W-:-:S03]  /*16760*/  MOV R2, 0x16790 ;  /* 0x0001679000027802 */ /* 0x000fc60000000f00 */
[----:B------:R-:W-:Y:S02]  /*16770*/  IMAD.MOV.U32 R4, RZ, RZ, R132 ;  /* 0x000000ffff047224 */ /* 0x000fe400078e0084 */
[----:B------:R-:W-:Y:S05]  /*16780*/  CALL.REL.NOINC `($__internal_7_$__cuda_sm70_shflsync_bfly_p) ;  /* 0x0000203000007944 */ /* 0x000fea0003c00000 */
[----:B------:R-:W-:Y:S01]  /*16790*/  FMNMX.FTZ R132, R132, R0, !PT ;  /* 0x0000000084847209 */ /* 0x000fe20007810000 */
[----:B------:R-:W-:Y:S01]  /*167a0*/  IMAD.MOV.U32 R4, RZ, RZ, R5 ;  /* 0x000000ffff047224 */ /* 0x000fe200078e0005 */
[----:B------:R-:W-:Y:S01]  /*167b0*/  MOV R2, 0x167e0 ;  /* 0x000167e000027802 */ /* 0x000fe20000000f00 */
[----:B------:R-:W-:Y:S02]  /*167c0*/  IMAD.MOV.U32 R0, RZ, RZ, 0x2 ;  /* 0x00000002ff007424 */ /* 0x000fe400078e00ff */
[----:B------:R-:W-:Y:S05]  /*167d0*/  CALL.REL.NOINC `($__internal_7_$__cuda_sm70_shflsync_bfly_p) ;  /* 0x00001fe000007944 */ /* 0x000fea0003c00000 */
[----:B------:R-:W-:Y:S01]  /*167e0*/  FMNMX.FTZ R4, R5, R0, !PT ;  /* 0x0000000005047209 */ /* 0x000fe20007810000 */
[----:B------:R-:W-:Y:S01]  /*167f0*/  IMAD.MOV.U32 R0, RZ, RZ, 0x1 ;  /* 0x00000001ff007424 */ /* 0x000fe200078e00ff */
[----:B------:R-:W-:Y:S02]  /*16800*/  MOV R2, 0x16820 ;  /* 0x0001682000027802 */ /* 0x000fe40000000f00 */
[----:B------:R-:W-:Y:S05]  /*16810*/  CALL.REL.NOINC `($__internal_7_$__cuda_sm70_shflsync_bfly_p) ;  /* 0x00001fa000007944 */ /* 0x000fea0003c00000 */
[----:B------:R-:W-:Y:S01]  /*16820*/  MOV R12, R0 ;  /* 0x00000000000c7202 */ /* 0x000fe20000000f00 */
[----:B------:R-:W-:Y:S05]  /*16830*/  BRA `(.L_x_1537) ;  /* 0xfffeedb000007947 */ /* 0x000fea000383ffff */
.L_x_1479:
[----:B------:R-:W-:Y:S01]  /*16840*/  MOV R3, 0x181f ;  /* 0x0000181f00037802 */ /* 0x000fe20000000f00 */
[----:B------:R2:W-:Y:S01]  /*16850*/  STL [R1], RZ ;  /* 0x000000ff01007387 */ /* 0x0005e20000100800 */
[----:B------:R-:W-:Y:S01]  /*16860*/  MOV R2, 0x16890 ;  /* 0x0001689000027802 */ /* 0x000fe20000000f00 */
[----:B------:R-:W-:Y:S02]  /*16870*/  IMAD.MOV.U32 R44, RZ, RZ, R5 ;  /* 0x000000ffff2c7224 */ /* 0x000fe400078e0005 */
[----:B-12---:R-:W-:Y:S05]  /*16880*/  CALL.REL.NOINC `($__internal_8_$__cuda_sm70_shflsync_idx_p) ;  /* 0x00001f9000007944 */ /* 0x006fea0003c00000 */
[----:B-----5:R-:W-:Y:S01]  /*16890*/  MOV R4, R44 ;  /* 0x0000002c00047202 */ /* 0x020fe20000000f00 */
[----:B-1----:R-:W-:-:S05]  /*168a0*/  BRA `(.L_x_1538) ;  /* 0xffff167000007947 */ /* 0x002fca000383ffff */
.L_x_1480:
[----:B------:R-:W-:Y:S01]  /*168b0*/  MOV R3, 0x181f ;  /* 0x0000181f00037802 */ /* 0x000fe20000000f00 */
[----:B------:R4:W-:Y:S01]  /*168c0*/  STL [R1], RZ ;  /* 0x000000ff01007387 */ /* 0x0009e20000100800 */
[----:B------:R-:W-:Y:S01]  /*168d0*/  MOV R2, 0x16900 ;  /* 0x0001690000027802 */ /* 0x000fe20000000f00 */
[----:B------:R-:W-:Y:S02]  /*168e0*/  IMAD.MOV.U32 R44, RZ, RZ, R6 ;  /* 0x000000ffff2c7224 */ /* 0x000fe400078e0006 */
[----:B-1234-:R-:W-:Y:S05]  /*168f0*/  CALL.REL.NOINC `($__internal_8_$__cuda_sm70_shflsync_idx_p) ;  /* 0x00001f2000007944 */ /* 0x01efea0003c00000 */
[C---:B------:R-:W-:Y:S02]  /*16900*/  ISETP.GE.AND P3, PT, R245.reuse, c[0x0][0x1d4], PT ;  /* 0x00007500f5007a0c */ /* 0x040fe40003f66270 */
[C---:B-----5:R-:W-:Y:S02]  /*16910*/  IADD3 R0, R245.reuse, 0x40, RZ ;  /* 0x00000040f5007810 */ /* 0x060fe40007ffe0ff */
[----:B------:R-:W-:Y:S02]  /*16920*/  IADD3 R20, P0, R44, R28, RZ ;  /* 0x0000001c2c147210 */ /* 0x000fe40007f1e0ff */
[----:B------:R-:W-:Y:S02]  /*16930*/  ISETP.GE.AND P2, PT, R0, c[0x0][0x1d4], PT ;  /* 0x0000750000007a0c */ /* 0x000fe40003f46270 */
[C---:B------:R-:W-:Y:S01]  /*16940*/  IADD3 R0, R245.reuse, 0x80, RZ ;  /* 0x00000080f5007810 */ /* 0x040fe20007ffe0ff */
[----:B------:R-:W-:Y:S01]  /*16950*/  IMAD.X R21, R4, 0x1, R7, P0 ;  /* 0x0000000104157824 */ /* 0x000fe200000e0607 */
[----:B------:R-:W-:Y:S02]  /*16960*/  IADD3 R2, P0, R44, R29, RZ ;  /* 0x0000001d2c027210 */ /* 0x000fe40007f1e0ff */
[----:B------:R-:W-:Y:S02]  /*16970*/  ISETP.GE.AND P1, PT, R0, c[0x0][0x1d4], PT ;  /* 0x0000750000007a0c */ /* 0x000fe40003f26270 */
[----:B------:R-:W-:Y:S01]  /*16980*/  @!PT LDS RZ, [RZ] ;  /* 0x00000000fffff984 */ /* 0x000fe20000000800 */
[----:B------:R-:W-:Y:S01]  /*16990*/  @!PT LDS RZ, [RZ] ;  /* 0x00000000fffff984 */ /* 0x000fe20000000800 */
[----:B------:R-:W-:Y:S01]  /*169a0*/  @!PT LDS RZ, [RZ] ;  /* 0x00000000fffff984 */ /* 0x000fe20000000800 */
[----:B------:R2:W-:Y:S01]  /*169b0*/  LDGSTS.E.BYPASS.LTC128B.128 [R243+0x100], [R20.64], !P3 ;  /* 0x0010000014f37fae */ /* 0x0005e2000d901d46 */
[----:B------:R-:W-:Y:S01]  /*169c0*/  IADD3 R0, R245, 0xc0, RZ ;  /* 0x000000c0f5007810 */ /* 0x000fe20007ffe0ff */
[----:B------:R-:W-:Y:S01]  /*169d0*/  IMAD.X R3, R4, 0x1, R12, P0 ;  /* 0x0000000104037824 */ /* 0x000fe200000e060c */
[----:B------:R-:W-:Y:S02]  /*169e0*/  SEL R15, RZ, 0x10, P3 ;  /* 0x00000010ff0f7807 */ /* 0x000fe40001800000 */
[----:B------:R-:W-:Y:S02]  /*169f0*/  SEL R23, RZ, 0x10, P1 ;  /* 0x00000010ff177807 */ /* 0x000fe40000800000 */
[----:B------:R3:W-:Y:S01]  /*16a00*/  LDGSTS.E.BYPASS.LTC128B.128 [R243+0x3100], [R2.64], !P2 ;  /* 0x0310000002f37fae */ /* 0x0007e2000d101d46 */
[----:B--2---:R-:W-:Y:S02]  /*16a10*/  SEL R20, RZ, 0x10, P2 ;  /* 0x00000010ff147807 */ /* 0x004fe40001000000 */
[----:B---3--:R-:W-:Y:S05]  /*16a20*/  IADD3 R2, P0, R44, R30, RZ ;  /* 0x0000001e2c027210 */ /* 0x008fea0007f1e0ff */
[----:B------:R-:W-:Y:S05]  /*16a30*/  IMAD.X R3, R4, 0x1, R13, P0 ;  /* 0x0000000104037824 */ /* 0x000fea00000e060d */
[----:B------:R2:W-:Y:S02]  /*16a40*/  LDGSTS.E.BYPASS.LTC128B.128 [R243+0x6100], [R2.64], !P1 ;  /* 0x0610000002f37fae */ /* 0x0005e4000c901d46 */
[----:B--2---:R-:W-:Y:S01]  /*16a50*/  IADD3 R2, P0, R44, R31, RZ ;  /* 0x0000001f2c027210 */ /* 0x004fe20007f1e0ff */
[----:B------:R-:W-:Y:S04]  /*16a60*/  IMAD.MOV.U32 R44, RZ, RZ, R5 ;  /* 0x000000ffff2c7224 */ /* 0x000fe800078e0005 */
[----:B------:R-:W-:Y:S01]  /*16a70*/  IMAD.X R3, R4, 0x1, R14, P0 ;  /* 0x0000000104037824 */ /* 0x000fe200000e060e */
[----:B------:R-:W-:Y:S01]  /*16a80*/  ISETP.GE.AND P0, PT, R0, c[0x0][0x1d4], PT ;  /* 0x0000750000007a0c */ /* 0x000fe20003f06270 */
[----:B------:R-:W-:Y:S03]  /*16a90*/  IMAD.MOV.U32 R0, RZ, RZ, 0x1 ;  /* 0x00000001ff007424 */ /* 0x000fe600078e00ff */
[----:B------:R-:W-:Y:S02]  /*16aa0*/  SEL R22, RZ, 0x10, P0 ;  /* 0x00000010ff167807 */ /* 0x000fe40000000000 */
[----:B------:R2:W-:Y:S07]  /*16ab0*/  STL [R1], R0 ;  /* 0x0000000001007387 */ /* 0x0005ee0000100800 */
[----:B------:R3:W-:Y:S02]  /*16ac0*/  LDGSTS.E.BYPASS.LTC128B.128 [R243+0x9100], [R2.64], !P0 ;  /* 0x0910000002f37fae */ /* 0x0007e4000c101d46 */
[----:B---3--:R-:W-:Y:S01]  /*16ad0*/  MOV R2, 0x16b00 ;  /* 0x00016b0000027802 */ /* 0x008fe20000000f00 */
[----:B------:R-:W-:Y:S02]  /*16ae0*/  IMAD.MOV.U32 R3, RZ, RZ, 0x181f ;  /* 0x0000181fff037424 */ /* 0x000fe400078e00ff */
[----:B-12---:R-:W-:Y:S05]  /*16af0*/  CALL.REL.NOINC `($__internal_8_$__cuda_sm70_shflsync_idx_p) ;  /* 0x00001d2000007944 */ /* 0x006fea0003c00000 */
[----:B------:R-:W-:Y:S01]  /*16b00*/  MOV R2, 0x1 ;  /* 0x0000000100027802 */ /* 0x000fe20000000f00 */
[----:B-----5:R-:W-:Y:S01]  /*16b10*/  IMAD.MOV.U32 R0, RZ, RZ, R44 ;  /* 0x000000ffff007224 */ /* 0x020fe200078e002c */
[----:B------:R-:W-:Y:S01]  /*16b20*/  MOV R3, 0x181f ;  /* 0x0000181f00037802 */ /* 0x000fe20000000f00 */
[----:B------:R-:W-:Y:S02]  /*16b30*/  IMAD.MOV.U32 R44, RZ, RZ, R6 ;  /* 0x000000ffff2c7224 */ /* 0x000fe400078e0006 */
[----:B------:R2:W-:Y:S02]  /*16b40*/  STL [R1], R2 ;  /* 0x0000000201007387 */ /* 0x0005e40000100800 */
[----:B--2---:R-:W-:Y:S02]  /*16b50*/  MOV R2, 0x16b70 ;  /* 0x00016b7000027802 */ /* 0x004fe40000000f00 */
[----:B-1----:R-:W-:Y:S05]  /*16b60*/  CALL.REL.NOINC `($__internal_8_$__cuda_sm70_shflsync_idx_p) ;  /* 0x00001cb000007944 */ /* 0x002fea0003c00000 */
[C---:B------:R-:W-:Y:S02]  /*16b70*/  IADD3 R2, -R15.reuse, 0x10, RZ ;  /* 0x000000100f027810 */ /* 0x040fe40007ffe1ff */
[----:B------:R-:W-:Y:S02]  /*16b80*/  ISETP.NE.U32.AND P2, PT, R15, RZ, PT ;  /* 0x000000ff0f00720c */ /* 0x000fe40003f45070 */
[----:B------:R-:W-:Y:S04]  /*16b90*/  LOP3.LUT R2, R2, 0xf, RZ, 0xc0, !PT ;  /* 0x0000000f02027812 */ /* 0x000fe800078ec0ff */
[----:B------:R-:W-:Y:S04]  /*16ba0*/  IADD3 R2, P1, P0, R2, R44, R28 ;  /* 0x0000002c02027210 */ /* 0x000fe8000783e01c */
[----:B-----5:R-:W-:Y:S05]  /*16bb0*/  IADD3.X R3, RZ, R0, R7, P1, P0 ;  /* 0x00000000ff037210 */ /* 0x020fea0000fe0407 */
[----:B------:R-:W-:Y:S01]  /*16bc0*/  @!PT LDS RZ, [RZ] ;  /* 0x00000000fffff984 */ /* 0x000fe20000000800 */
[----:B------:R-:W-:Y:S01]  /*16bd0*/  @!PT LDS RZ, [RZ] ;  /* 0x00000000fffff984 */ /* 0x000fe20000000800 */
[----:B------:R-:W-:Y:S01]  /*16be0*/  @!PT LDS RZ, [RZ] ;  /* 0x00000000fffff984 */ /* 0x000fe20000000800 */
[----:B------:R2:W-:Y:S01]  /*16bf0*/  LDGSTS.E.BYPASS.LTC128B.128.ZFILL [R243+0x1100], [R2.64], P2 ;  /* 0x0110000002f37fae */ /* 0x0005e20009141d46 */
[C---:B------:R-:W-:Y:S02]  /*16c00*/  ISETP.NE.U32.AND P2, PT, R20.reuse, RZ, PT ;  /* 0x000000ff1400720c */ /* 0x040fe40003f45070 */
[----:B--2---:R-:W-:Y:S04]  /*16c10*/  IADD3 R2, -R20, 0x10, RZ ;  /* 0x0000001014027810 */ /* 0x004fe80007ffe1ff */
[----:B------:R-:W-:Y:S04]  /*16c20*/  LOP3.LUT R2, R2, 0xf, RZ, 0xc0, !PT ;  /* 0x0000000f02027812 */ /* 0x000fe800078ec0ff */
[----:B------:R-:W-:Y:S04]  /*16c30*/  IADD3 R2, P1, P0, R2, R44, R29 ;  /* 0x0000002c02027210 */ /* 0x000fe8000783e01d */
[----:B------:R-:W-:Y:S05]  /*16c40*/  IADD3.X R3, RZ, R0, R12, P1, P0 ;  /* 0x00000000ff037210 */ /* 0x000fea0000fe040c */
        /* <DEDUP_REMOVED lines=10> */
[----:B------:R-:W-:Y:S01]  /*16cf0*/  IADD3 R2, P1, P0, R2, R44, R31 ;  /* 0x0000002c02027210 */ /* 0x000fe2000783e01f */
[----:B------:R-:W-:Y:S03]  /*16d00*/  IMAD.MOV.U32 R44, RZ, RZ, R5 ;  /* 0x000000ffff2c7224 */ /* 0x000fe600078e0005 */
[----:B------:R-:W-:Y:S01]  /*16d10*/  IADD3.X R3, RZ, R0, R14, P1, P0 ;  /* 0x00000000ff037210 */ /* 0x000fe20000fe040e */
[----:B------:R-:W-:Y:S04]  /*16d20*/  IMAD.MOV.U32 R0, RZ, RZ, 0x2 ;  /* 0x00000002ff007424 */ /* 0x000fe800078e00ff */
[----:B------:R2:W-:Y:S04]  /*16d30*/  LDGSTS.E.BYPASS.LTC128B.128.ZFILL [R243+0xa100], [R2.64], P2 ;  /* 0x0a10000002f37fae */ /* 0x0005e80009141d46 */
[----:B------:R3:W-:Y:S01]  /*16d40*/  STL [R1], R0 ;  /* 0x0000000001007387 */ /* 0x0007e20000100800 */
[----:B--2---:R-:W-:Y:S01]  /*16d50*/  MOV R2, 0x16d80 ;  /* 0x00016d8000027802 */ /* 0x004fe20000000f00 */
[----:B------:R-:W-:Y:S02]  /*16d60*/  IMAD.MOV.U32 R3, RZ, RZ, 0x181f ;  /* 0x0000181fff037424 */ /* 0x000fe400078e00ff */
[----:B-1-3--:R-:W-:Y:S05]  /*16d70*/  CALL.REL.NOINC `($__internal_8_$__cuda_sm70_shflsync_idx_p) ;  /* 0x00001aa000007944 */ /* 0x00afea0003c00000 */
        /* <DEDUP_REMOVED lines=8> */
[----:B-1----:R-:W-:-:S05]  /*16e00*/  BRA `(.L_x_1539) ;  /* 0xffff13a000007947 */ /* 0x002fca000383ffff */
.L_x_1483:
[----:B------:R-:W-:Y:S01]  /*16e10*/  MOV R3, 0x181f ;  /* 0x0000181f00037802 */ /* 0x000fe20000000f00 */
[----:B------:R2:W-:Y:S01]  /*16e20*/  STL [R1], RZ ;  /* 0x000000ff01007387 */ /* 0x0005e20000100800 */
[----:B------:R-:W-:Y:S01]  /*16e30*/  MOV R2, 0x16e60 ;  /* 0x00016e6000027802 */ /* 0x000fe20000000f00 */
[----:B------:R-:W-:Y:S02]  /*16e40*/  IMAD.MOV.U32 R44, RZ, RZ, R5 ;  /* 0x000000ffff2c7224 */ /* 0x000fe400078e0005 */
[----:B-12---:R-:W-:Y:S05]  /*16e50*/  CALL.REL.NOINC `($__internal_8_$__cuda_sm70_shflsync_idx_p) ;  /* 0x000019c000007944 */ /* 0x006fea0003c00000 */
[----:B-----5:R-:W-:Y:S01]  /*16e60*/  MOV R4, R44 ;  /* 0x0000002c00047202 */ /* 0x020fe20000000f00 */
[----:B-1----:R-:W-:-:S05]  /*16e70*/  BRA `(.L_x_1540) ;  /* 0xffff30f000007947 */ /* 0x002fca000383ffff */
.L_x_1484:
        /* <DEDUP_REMOVED lines=86> */
.L_x_1485:
[----:B------:R-:W-:Y:S01]  /*173e0*/  MOV R3, 0x1c1f ;  /* 0x00001c1f00037802 */ /* 0x000fe20000000f00 */
[----:B------:R2:W-:Y:S01]  /*173f0*/  STL [R1], RZ ;  /* 0x000000ff01007387 */ /* 0x0005e20000100800 */
[----:B------:R-:W-:Y:S01]  /*17400*/  MOV R2, 0x17430 ;  /* 0x0001743000027802 */ /* 0x000fe20000000f00 */
[----:B------:R-:W-:Y:S02]  /*17410*/  IMAD.MOV.U32 R44, RZ, RZ, R4 ;  /* 0x000000ffff2c7224 */ /* 0x000fe400078e0004 */
[----:B-12---:R-:W-:Y:S05]  /*17420*/  CALL.REL.NOINC `($__internal_8_$__cuda_sm70_shflsync_idx_p) ;  /* 0x000013f000007944 */ /* 0x006fea0003c00000 */
[----:B-----5:R-:W-:Y:S01]  /*17430*/  MOV R0, R44 ;  /* 0x0000002c00007202 */ /* 0x020fe20000000f00 */
[----:B-1----:R-:W-:-:S05]  /*17440*/  BRA `(.L_x_1542) ;  /* 0xffff308000007947 */ /* 0x002fca000383ffff */
.L_x_1486:
[----:B------:R-:W-:Y:S01]  /*17450*/  MOV R0, 0x1 ;  /* 0x0000000100007802 */ /* 0x000fe20000000f00 */
[----:B------:R-:W-:Y:S01]  /*17460*/  IMAD.MOV.U32 R44, RZ, RZ, R4 ;  /* 0x000000ffff2c7224 */ /* 0x000fe200078e0004 */
[----:B------:R-:W-:Y:S01]  /*17470*/  MOV R2, 0x174b0 ;  /* 0x000174b000027802 */ /* 0x000fe20000000f00 */
[----:B------:R-:W-:Y:S02]  /*17480*/  IMAD.MOV.U32 R3, RZ, RZ, 0x1c1f ;  /* 0x00001c1fff037424 */ /* 0x000fe400078e00ff */
[----:B------:R1:W-:Y:S04]  /*17490*/  STL [R1], R0 ;  /* 0x0000000001007387 */ /* 0x0003e80000100800 */
[----:B-12---:R-:W-:Y:S05]  /*174a0*/  CALL.REL.NOINC `($__internal_8_$__cuda_sm70_shflsync_idx_p) ;  /* 0x0000137000007944 */ /* 0x006fea0003c00000 */
[----:B-----5:R-:W-:Y:S01]  /*174b0*/  FMNMX.FTZ R0, R6, R133, !PT ;  /* 0x0000008506007209 */ /* 0x020fe20007810000 */
[----:B------:R-:W-:Y:S03]  /*174c0*/  IMAD.IADD R44, R5, 0x1, R44 ;  /* 0x00000001052c7824 */ /* 0x000fe600078e022c */
        /* <DEDUP_REMOVED lines=82> */
[----:B------:R-:W-:Y:S02]  /*179f0*/  ISETP.GT.AND P1, PT, R44, 0x58, PT ;  /* 0x000000582c00780c */ /* 0x000fe40003f24270 */
[----:B------:R-:W-:Y:S01]  /*17a00*/  FMNMX.FTZ R4, R213, R0, !PT ;  /* 0x00000000d5047209 */ /* 0x000fe20007810000 */
[----:B------:R-:W-:Y:S01]  /*17a10*/  IMAD.MOV.U32 R0, RZ, RZ, 0x2 ;  /* 0x00000002ff007424 */ /* 0x000fe200078e00ff */
[----:B------:R-:W-:Y:S02]  /*17a20*/  FSEL R235, R47, -INF , P2 ;  /* 0xff8000002feb7808 */ /* 0x000fe40001000000 */
[----:B------:R-:W-:Y:S02]  /*17a30*/  FMNMX.FTZ R13, R236, R13, !PT ;  /* 0x0000000dec0d7209 */ /* 0x000fe40007810000 */
[----:B------:R-:W-:Y:S02]  /*17a40*/  ISETP.GT.AND P0, PT, R44, 0x59, PT ;  /* 0x000000592c00780c */ /* 0x000fe40003f04270 */
[----:B------:R-:W-:Y:S02]  /*17a50*/  FMNMX.FTZ R4, R212, R4, !PT ;  /* 0x00000004d4047209 */ /* 0x000fe40007810000 */
[----:B------:R-:W-:Y:S02]  /*17a60*/  FSEL R227, R50, -INF , P1 ;  /* 0xff80000032e37808 */ /* 0x000fe40000800000 */
[----:B------:R-:W-:Y:S02]  /*17a70*/  FMNMX.FTZ R13, R235, R13, !PT ;  /* 0x0000000deb0d7209 */ /* 0x000fe40007810000 */
[----:B------:R-:W-:Y:S02]  /*17a80*/  FMNMX.FTZ R4, R211, R4, !PT ;  /* 0x00000004d3047209 */ /* 0x000fe40007810000 */
[----:B------:R-:W-:Y:S02]  /*17a90*/  FSEL R226, R51, -INF , P0 ;  /* 0xff80000033e27808 */ /* 0x000fe40000000000 */
[----:B------:R-:W-:Y:S02]  /*17aa0*/  FMNMX.FTZ R13, R227, R13, !PT ;  /* 0x0000000de30d7209 */ /* 0x000fe40007810000 */
[----:B------:R-:W-:Y:S02]  /*17ab0*/  FMNMX.FTZ R4, R210, R4, !PT ;  /* 0x00000004d2047209 */ /* 0x000fe40007810000 */
[----:B------:R-:W-:Y:S02]  /*17ac0*/  FMNMX.FTZ R13, R226, R13, !PT ;  /* 0x0000000de20d7209 */ /* 0x000fe40007810000 */
[----:B------:R-:W-:Y:S02]  /*17ad0*/  MOV R2, 0x17af0 ;  /* 0x00017af000027802 */ /* 0x000fe40000000f00 */
[----:B-1----:R-:W-:Y:S05]  /*17ae0*/  CALL.REL.NOINC `($__internal_7_$__cuda_sm70_shflsync_bfly_p) ;  /* 0x00000cd000007944 */ /* 0x002fea0003c00000 */
[----:B------:R-:W-:Y:S01]  /*17af0*/  FMNMX.FTZ R4, R4, R0, !PT ;  /* 0x0000000004047209 */ /* 0x000fe20007810000 */
[----:B------:R-:W-:Y:S01]  /*17b00*/  IMAD.MOV.U32 R0, RZ, RZ, 0x1 ;  /* 0x00000001ff007424 */ /* 0x000fe200078e00ff */
[----:B------:R-:W-:Y:S02]  /*17b10*/  MOV R2, 0x17b30 ;  /* 0x00017b3000027802 */ /* 0x000fe40000000f00 */
        /* <DEDUP_REMOVED lines=10> */
[----:B------:R-:W-:-:S05]  /*17bc0*/  BRA `(.L_x_1543) ;  /* 0xffff32b000007947 */ /* 0x000fca000383ffff */
.L_x_1489:
[----:B-1--4-:R-:W-:Y:S01]  /*17bd0*/  MOV R3, 0x181f ;  /* 0x0000181f00037802 */ /* 0x012fe20000000f00 */
[----:B------:R1:W-:Y:S01]  /*17be0*/  STL [R1], RZ ;  /* 0x000000ff01007387 */ /* 0x0003e20000100800 */
[----:B------:R-:W-:Y:S01]  /*17bf0*/  MOV R2, 0x17c20 ;  /* 0x00017c2000027802 */ /* 0x000fe20000000f00 */
[----:B------:R-:W-:Y:S02]  /*17c00*/  IMAD.MOV.U32 R44, RZ, RZ, R12 ;  /* 0x000000ffff2c7224 */ /* 0x000fe400078e000c */
[----:B-1----:R-:W-:Y:S05]  /*17c10*/  CALL.REL.NOINC `($__internal_8_$__cuda_sm70_shflsync_idx_p) ;  /* 0x00000c0000007944 */ /* 0x002fea0003c00000 */
[----:B------:R-:W-:Y:S01]  /*17c20*/  MOV R2, R44 ;  /* 0x0000002c00027202 */ /* 0x000fe20000000f00 */
[----:B-1---5:R-:W-:-:S05]  /*17c30*/  BRA `(.L_x_1544) ;  /* 0xffff5d4000007947 */ /* 0x022fca000383ffff */
.L_x_1492:
[----:B------:R-:W-:Y:S01]  /*17c40*/  MOV R3, 0x181f ;  /* 0x0000181f00037802 */ /* 0x000fe20000000f00 */
[----:B------:R2:W-:Y:S01]  /*17c50*/  STL [R1], RZ ;  /* 0x000000ff01007387 */ /* 0x0005e20000100800 */
[----:B------:R-:W-:Y:S01]  /*17c60*/  MOV R2, 0x17c90 ;  /* 0x00017c9000027802 */ /* 0x000fe20000000f00 */
[----:B------:R-:W-:Y:S02]  /*17c70*/  IMAD.MOV.U32 R44, RZ, RZ, R5 ;  /* 0x000000ffff2c7224 */ /* 0x000fe400078e0005 */
[----:B-12---:R-:W-:Y:S05]  /*17c80*/  CALL.REL.NOINC `($__internal_8_$__cuda_sm70_shflsync_idx_p) ;  /* 0x00000b9000007944 */ /* 0x006fea0003c00000 */
[----:B-----5:R-:W-:Y:S01]  /*17c90*/  MOV R4, R44 ;  /* 0x0000002c00047202 */ /* 0x020fe20000000f00 */
[----:B-1----:R-:W-:-:S05]  /*17ca0*/  BRA `(.L_x_1545) ;  /* 0xffff7cb000007947 */ /* 0x002fca000383ffff */
.L_x_1493:
[----:B------:R-:W-:Y:S01]  /*17cb0*/  MOV R3, 0x181f ;  /* 0x0000181f00037802 */ /* 0x000fe20000000f00 */
[----:B------:R4:W-:Y:S01]  /*17cc0*/  STL [R1], RZ ;  /* 0x000000ff01007387 */ /* 0x0009e20000100800 */
[----:B------:R-:W-:Y:S01]  /*17cd0*/  MOV R2, 0x17d00 ;  /* 0x00017d0000027802 */ /* 0x000fe20000000f00 */
[----:B------:R-:W-:Y:S02]  /*17ce0*/  IMAD.MOV.U32 R44, RZ, RZ, R6 ;  /* 0x000000ffff2c7224 */ /* 0x000fe400078e0006 */
[----:B-1234-:R-:W-:Y:S05]  /*17cf0*/  CALL.REL.NOINC `($__internal_8_$__cuda_sm70_shflsync_idx_p) ;  /* 0x00000b2000007944 */ /* 0x01efea0003c00000 */
[----:B------:R-:W-:Y:S01]  /*17d00*/  IADD3 R2, -R244, 0x10, RZ ;  /* 0x00000010f4027810 */ /* 0x000fe20007ffe1ff */
[----:B-----5:R-:W-:Y:S03]  /*17d10*/  IMAD.MOV.U32 R0, RZ, RZ, 0x1 ;  /* 0x00000001ff007424 */ /* 0x020fe600078e00ff */
[----:B------:R-:W-:Y:S02]  /*17d20*/  LOP3.LUT R2, R2, 0xf, RZ, 0xc0, !PT ;  /* 0x0000000f02027812 */ /* 0x000fe400078ec0ff */
[----:B------:R2:W-:Y:S02]  /*17d30*/  STL [R1], R0 ;  /* 0x0000000001007387 */ /* 0x0005e40000100800 */
[----:B------:R-:W-:Y:S04]  /*17d40*/  IADD3 R2, P1, P0, R2, R44, R11 ;  /* 0x0000002c02027210 */ /* 0x000fe8000783e00b */
[----:B------:R-:W-:Y:S02]  /*17d50*/  IADD3.X R3, RZ, R4, R7, P1, P0 ;  /* 0x00000004ff037210 */ /* 0x000fe40000fe0407 */
[----:B------:R-:W-:Y:S11]  /*17d60*/  ISETP.NE.U32.AND P0, PT, R244, RZ, PT ;  /* 0x000000fff400720c */ /* 0x000ff60003f05070 */
[----:B------:R-:W-:Y:S02]  /*17d70*/  @!UPT UIADD3 URZ, URZ, URZ, URZ ;  /* 0x0000003f3f3ff290 */ /* 0x000fe4000fffe03f */
[----:B------:R-:W-:Y:S01]  /*17d80*/  @!PT LDS RZ, [RZ] ;  /* 0x00000000fffff984 */ /* 0x000fe20000000800 */
[----:B------:R-:W-:Y:S01]  /*17d90*/  @!PT LDS RZ, [RZ] ;  /* 0x00000000fffff984 */ /* 0x000fe20000000800 */
[----:B------:R-:W-:Y:S01]  /*17da0*/  @!PT LDS RZ, [RZ] ;  /* 0x00000000fffff984 */ /* 0x000fe20000000800 */
[----:B------:R3:W-:Y:S02]  /*17db0*/  LDGSTS.E.BYPASS.LTC128B.128.ZFILL [R243+0xc100], [R2.64], P0 ;  /* 0x0c10000002f37fae */ /* 0x0007e40008141d46 */
[----:B---3--:R-:W-:Y:S05]  /*17dc0*/  IADD3 R2, P0, R44, R16, RZ ;  /* 0x000000102c027210 */ /* 0x008fea0007f1e0ff */
[----:B------:R-:W-:Y:S01]  /*17dd0*/  IMAD.X R3, R4, 0x1, R8, P0 ;  /* 0x0000000104037824 */ /* 0x000fe200000e0608 */
[----:B------:R-:W-:Y:S04]  /*17de0*/  IADD3 R12, P0, R44, R17, RZ ;  /* 0x000000112c0c7210 */ /* 0x000fe80007f1e0ff */
[----:B------:R3:W-:Y:S01]  /*17df0*/  LDGSTS.E.BYPASS.LTC128B.128 [R243+0xf100], [R2.64], !P5 ;  /* 0x0f10000002f37fae */ /* 0x0007e2000e901d46 */
[----:B------:R-:W-:Y:S05]  /*17e00*/  IMAD.X R13, R4, 0x1, R9, P0 ;  /* 0x00000001040d7824 */ /* 0x000fea00000e0609 */
[----:B------:R2:W-:Y:S01]  /*17e10*/  LDGSTS.E.BYPASS.LTC128B.128 [R243+0x12100], [R12.64], !P4 ;  /* 0x121000000cf37fae */ /* 0x0005e2000e101d46 */
[----:B---3--:R-:W-:Y:S01]  /*17e20*/  IADD3 R2, P0, R44, R18, RZ ;  /* 0x000000122c027210 */ /* 0x008fe20007f1e0ff */
[----:B------:R-:W-:Y:S04]  /*17e30*/  IMAD.MOV.U32 R44, RZ, RZ, R5 ;  /* 0x000000ffff2c7224 */ /* 0x000fe800078e0005 */
[----:B------:R-:W-:Y:S05]  /*17e40*/  IMAD.X R3, R4, 0x1, R10, P0 ;  /* 0x0000000104037824 */ /* 0x000fea00000e060a */
        /* <DEDUP_REMOVED lines=11> */
[----:B------:R-:W-:Y:S04]  /*17f00*/  IADD3 R2, -R244, 0x10, RZ ;  /* 0x00000010f4027810 */ /* 0x000fe80007ffe1ff */
[----:B------:R-:W-:Y:S04]  /*17f10*/  LOP3.LUT R2, R2, 0xf, RZ, 0xc0, !PT ;  /* 0x0000000f02027812 */ /* 0x000fe800078ec0ff */
[----:B------:R-:W-:Y:S04]  /*17f20*/  IADD3 R2, P1, P0, R2, R44, R11 ;  /* 0x0000002c02027210 */ /* 0x000fe8000783e00b */
[----:B-----5:R-:W-:Y:S02]  /*17f30*/  IADD3.X R3, RZ, R0, R7, P1, P0 ;  /* 0x00000000ff037210 */ /* 0x020fe40000fe0407 */
[----:B------:R-:W-:Y:S11]  /*17f40*/  ISETP.NE.U32.AND P0, PT, R244, RZ, PT ;  /* 0x000000fff400720c */ /* 0x000ff60003f05070 */
[----:B------:R-:W-:Y:S02]  /*17f50*/  @!UPT UIADD3 URZ, URZ, URZ, URZ ;  /* 0x0000003f3f3ff290 */ /* 0x000fe4000fffe03f */
[----:B------:R-:W-:Y:S01]  /*17f60*/  @!PT LDS RZ, [RZ] ;  /* 0x00000000fffff984 */ /* 0x000fe20000000800 */
[----:B------:R-:W-:Y:S01]  /*17f70*/  @!PT LDS RZ, [RZ] ;  /* 0x00000000fffff984 */ /* 0x000fe20000000800 */
[----:B------:R-:W-:Y:S01]  /*17f80*/  @!PT LDS RZ, [RZ] ;  /* 0x00000000fffff984 */ /* 0x000fe20000000800 */
[----:B------:R2:W-:Y:S02]  /*17f90*/  LDGSTS.E.BYPASS.LTC128B.128.ZFILL [R243+0xd100], [R2.64], P0 ;  /* 0x0d10000002f37fae */ /* 0x0005e40008141d46 */
[----:B--2---:R-:W-:Y:S05]  /*17fa0*/  IADD3 R2, P0, R44, R16, RZ ;  /* 0x000000102c027210 */ /* 0x004fea0007f1e0ff */
[----:B------:R-:W-:Y:S01]  /*17fb0*/  IMAD.X R3, R0, 0x1, R8, P0 ;  /* 0x0000000100037824 */ /* 0x000fe200000e0608 */
[----:B------:R-:W-:Y:S04]  /*17fc0*/  IADD3 R12, P0, R44, R17, RZ ;  /* 0x000000112c0c7210 */ /* 0x000fe80007f1e0ff */
[----:B------:R2:W-:Y:S01]  /*17fd0*/  LDGSTS.E.BYPASS.LTC128B.128 [R243+0x10100], [R2.64], !P5 ;  /* 0x1010000002f37fae */ /* 0x0005e2000e901d46 */
[----:B------:R-:W-:Y:S05]  /*17fe0*/  IMAD.X R13, R0, 0x1, R9, P0 ;  /* 0x00000001000d7824 */ /* 0x000fea00000e0609 */
[----:B------:R3:W-:Y:S01]  /*17ff0*/  LDGSTS.E.BYPASS.LTC128B.128 [R243+0x13100], [R12.64], !P4 ;  /* 0x131000000cf37fae */ /* 0x0007e2000e101d46 */
[----:B--2---:R-:W-:Y:S01]  /*18000*/  IADD3 R2, P0, R44, R18, RZ ;  /* 0x000000122c027210 */ /* 0x004fe20007f1e0ff */
[----:B------:R-:W-:Y:S04]  /*18010*/  IMAD.MOV.U32 R44, RZ, RZ, R5 ;  /* 0x000000ffff2c7224 */ /* 0x000fe800078e0005 */
[----:B------:R-:W-:Y:S02]  /*18020*/  IMAD.X R3, R0, 0x1, R10, P0 ;  /* 0x0000000100037824 */ /* 0x000fe400000e060a */
[----:B------:R-:W-:Y:S03]  /*18030*/  IMAD.MOV.U32 R0, RZ, RZ, 0x2 ;  /* 0x00000002ff007424 */ /* 0x000fe600078e00ff */
[----:B------:R2:W-:Y:S04]  /*18040*/  LDGSTS.E.BYPASS.LTC128B.128 [R243+0x16100], [R2.64], !P3 ;  /* 0x1610000002f37fae */ /* 0x0005e8000d901d46 */
        /* <DEDUP_REMOVED lines=13> */
.L_x_1494:
[----:B------:R-:W-:Y:S02]  /*18120*/  MOV R0, 0x2 ;  /* 0x0000000200007802 */ /* 0x000fe40000000f00 */
[----:B------:R-:W-:Y:S02]  /*18130*/  MOV R2, 0x18150 ;  /* 0x0001815000027802 */ /* 0x000fe40000000f00 */
[----:B----4-:R-:W-:Y:S05]  /*18140*/  CALL.REL.NOINC `($__internal_7_$__cuda_sm70_shflsync_bfly_p) ;  /* 0x0000067000007944 */ /* 0x010fea0003c00000 */
        /* <DEDUP_REMOVED lines=14> */
.L_x_1496:
[----:B------:R1:W5:Y:S01]  /*18230*/  LDL R4, [R1+0x8] ;  /* 0x0000080001047983 */ /* 0x0003620000100800 */
[----:B------:R-:W-:-:S02]  /*18240*/  MOV R0, 0x2 ;  /* 0x0000000200007802 */ /* 0x000fc40000000f00 */
[----:B------:R-:W-:Y:S02]  /*18250*/  MOV R2, 0x18270 ;  /* 0x0001827000027802 */ /* 0x000fe40000000f00 */
[----:B-1---5:R-:W-:Y:S05]  /*18260*/  CALL.REL.NOINC `($__internal_7_$__cuda_sm70_shflsync_bfly_p) ;  /* 0x0000055000007944 */ /* 0x022fea0003c00000 */
[----:B------:R-:W-:Y:S01]  /*18270*/  MOV R5, R0 ;  /* 0x0000000000057202 */ /* 0x000fe20000000f00 */
[----:B------:R-:W-:Y:S05]  /*18280*/  BRA `(.L_x_1548) ;  /* 0xffffa40000007947 */ /* 0x000fea000383ffff */
.L_x_1497:
[----:B------:R-:W-:Y:S01]  /*18290*/  IMAD.MOV.U32 R4, RZ, RZ, R5 ;  /* 0x000000ffff047224 */ /* 0x000fe200078e0005 */
[----:B------:R-:W-:Y:S02]  /*182a0*/  MOV R0, 0x1 ;  /* 0x0000000100007802 */ /* 0x000fe40000000f00 */
[----:B------:R-:W-:Y:S02]  /*182b0*/  MOV R2, 0x182d0 ;  /* 0x000182d000027802 */ /* 0x000fe40000000f00 */
[----:B------:R-:W-:Y:S05]  /*182c0*/  CALL.REL.NOINC `($__internal_7_$__cuda_sm70_shflsync_bfly_p) ;  /* 0x000004f000007944 */ /* 0x000fea0003c00000 */
[----:B------:R1:W5:Y:S01]  /*182d0*/  LDL R4, [R1+0xc] ;  /* 0x00000c0001047983 */ /* 0x0003620000100800 */
[----:B------:R-:W-:Y:S01]  /*182e0*/  FADD.FTZ R5, R5, R0 ;  /* 0x0000000005057221 */ /* 0x000fe20000010000 */
[----:B------:R-:W-:Y:S02]  /*182f0*/  MOV R0, 0x2 ;  /* 0x0000000200007802 */ /* 0x000fe40000000f00 */
[----:B------:R-:W-:Y:S02]  /*18300*/  MOV R2, 0x18320 ;  /* 0x0001832000027802 */ /* 0x000fe40000000f00 */
[----:B-1---5:R-:W-:Y:S05]  /*18310*/  CALL.REL.NOINC `($__internal_7_$__cuda_sm70_shflsync_bfly_p) ;  /* 0x000004a000007944 */ /* 0x022fea0003c00000 */
[----:B------:R-:W2:Y:S02]  /*18320*/  LDL.LU R2, [R1+0xc] ;  /* 0x00000c0001027983 */ /* 0x000ea40000300800 */
[----:B--2---:R-:W-:Y:S01]  /*18330*/  FADD.FTZ R4, R2, R0 ;  /* 0x0000000002047221 */ /* 0x004fe20000010000 */
[----:B------:R-:W-:-:S02]  /*18340*/  MOV R0, 0x1 ;  /* 0x0000000100007802 */ /* 0x000fc40000000f00 */
[----:B------:R-:W-:Y:S02]  /*18350*/  MOV R2, 0x18370 ;  /* 0x0001837000027802 */ /* 0x000fe40000000f00 */
[----:B------:R-:W-:Y:S05]  /*18360*/  CALL.REL.NOINC `($__internal_7_$__cuda_sm70_shflsync_bfly_p) ;  /* 0x0000045000007944 */ /* 0x000fea0003c00000 */
[----:B------:R-:W-:Y:S01]  /*18370*/  MOV R3, R0 ;  /* 0x0000000000037202 */ /* 0x000fe20000000f00 */
[----:B------:R-:W-:Y:S05]  /*18380*/  BRA `(.L_x_1549) ;  /* 0xffffa39000007947 */ /* 0x000fea000383ffff */
.L_x_1512:
[----:B------:R1:W-:Y:S01]  /*18390*/  STL [R1], RZ ;  /* 0x000000ff01007387 */ /* 0x0003e20000100800 */
[----:B------:R-:W-:Y:S01]  /*183a0*/  IMAD.MOV.U32 R44, RZ, RZ, R5 ;  /* 0x000000ffff2c7224 */ /* 0x000fe200078e0005 */
[----:B------:R-:W-:Y:S02]  /*183b0*/  MOV R3, 0x181f ;  /* 0x0000181f00037802 */ /* 0x000fe40000000f00 */
[----:B------:R-:W-:Y:S02]  /*183c0*/  MOV R2, 0x183e0 ;  /* 0x000183e000027802 */ /* 0x000fe40000000f00 */
[----:B-1----:R-:W-:Y:S05]  /*183d0*/  CALL.REL.NOINC `($__internal_8_$__cuda_sm70_shflsync_idx_p) ;  /* 0x0000044000007944 */ /* 0x002fea0003c00000 */
[----:B-----5:R-:W-:Y:S01]  /*183e0*/  MOV R4, R44 ;  /* 0x0000002c00047202 */ /* 0x020fe20000000f00 */
[----:B-1----:R-:W-:Y:S05]  /*183f0*/  BRA `(.L_x_1550) ;  /* 0xffffc86000007947 */ /* 0x002fea000383ffff */
.L_x_1513:
[----:B------:R3:W-:Y:S01]  /*18400*/  STL [R1], RZ ;  /* 0x000000ff01007387 */ /* 0x0007e20000100800 */
[----:B------:R-:W-:Y:S01]  /*18410*/  IMAD.MOV.U32 R44, RZ, RZ, R13 ;  /* 0x000000ffff2c7224 */ /* 0x000fe200078e000d */
[----:B------:R-:W-:Y:S02]  /*18420*/  MOV R3, 0x181f ;  /* 0x0000181f00037802 */ /* 0x000fe40000000f00 */
[----:B------:R-:W-:-:S02]  /*18430*/  MOV R2, 0x18450 ;  /* 0x0001845000027802 */ /* 0x000fc40000000f00 */
[----:B-123--:R-:W-:Y:S05]  /*18440*/  CALL.REL.NOINC `($__internal_8_$__cuda_sm70_shflsync_idx_p) ;  /* 0x000003d000007944 */ /* 0x00efea0003c00000 */
[----:B-----5:R-:W-:Y:S01]  /*18450*/  MOV R0, R44 ;  /* 0x0000002c00007202 */ /* 0x020fe20000000f00 */
[----:B-1----:R-:W-:Y:S05]  /*18460*/  BRA `(.L_x_1551) ;  /* 0xffffc81000007947 */ /* 0x002fea000383ffff */
.L_x_1516:
[----:B----4-:R-:W-:Y:S01]  /*18470*/  MOV R0, 0x1 ;  /* 0x0000000100007802 */ /* 0x010fe20000000f00 */
[----:B------:R-:W-:Y:S01]  /*18480*/  IMAD.MOV.U32 R44, RZ, RZ, R5 ;  /* 0x000000ffff2c7224 */ /* 0x000fe200078e0005 */
[----:B-1----:R-:W-:Y:S01]  /*18490*/  MOV R2, 0x184d0 ;  /* 0x000184d000027802 */ /* 0x002fe20000000f00 */
[----:B------:R-:W-:-:S02]  /*184a0*/  IMAD.MOV.U32 R3, RZ, RZ, 0x181f ;  /* 0x0000181fff037424 */ /* 0x000fc400078e00ff */
[----:B------:R1:W-:Y:S04]  /*184b0*/  STL [R1], R0 ;  /* 0x0000000001007387 */ /* 0x0003e80000100800 */
[----:B-123--:R-:W-:Y:S05]  /*184c0*/  CALL.REL.NOINC `($__internal_8_$__cuda_sm70_shflsync_idx_p) ;  /* 0x0000035000007944 */ /* 0x00efea0003c00000 */
        /* <DEDUP_REMOVED lines=9> */
.L_x_1519:
[----:B----4-:R-:W-:Y:S01]  /*18560*/  MOV R0, 0x2 ;  /* 0x0000000200007802 */ /* 0x010fe20000000f00 */
[----:B------:R-:W-:Y:S01]  /*18570*/  IMAD.MOV.U32 R44, RZ, RZ, R5 ;  /* 0x000000ffff2c7224 */ /* 0x000fe200078e0005 */
[----:B-1----:R-:W-:Y:S01]  /*18580*/  MOV R2, 0x185c0 ;  /* 0x000185c000027802 */ /* 0x002fe20000000f00 */
[----:B------:R-:W-:Y:S02]  /*18590*/  IMAD.MOV.U32 R3, RZ, RZ, 0x181f ;  /* 0x0000181fff037424 */ /* 0x000fe400078e00ff */
[----:B------:R1:W-:Y:S04]  /*185a0*/  STL [R1], R0 ;  /* 0x0000000001007387 */ /* 0x0003e80000100800 */
[----:B-123--:R-:W-:Y:S05]  /*185b0*/  CALL.REL.NOINC `($__internal_8_$__cuda_sm70_shflsync_idx_p) ;  /* 0x0000026000007944 */ /* 0x00efea0003c00000 */
[----:B-----5:R-:W-:Y:S01]  /*185c0*/  MOV R4, R44 ;  /* 0x0000002c00047202 */ /* 0x020fe20000000f00 */
[----:B-1----:R-:W-:Y:S05]  /*185d0*/  BRA `(.L_x_1553) ;  /* 0xffffcb4000007947 */ /* 0x002fea000383ffff */
.L_x_1520:
[----:B----4-:R-:W-:Y:S01]  /*185e0*/  MOV R0, 0x2 ;  /* 0x0000000200007802 */ /* 0x010fe20000000f00 */
[----:B------:R-:W-:Y:S01]  /*185f0*/  IMAD.MOV.U32 R44, RZ, RZ, R13 ;  /* 0x000000ffff2c7224 */ /* 0x000fe200078e000d */
[----:B-1----:R-:W-:Y:S01]  /*18600*/  MOV R2, 0x18640 ;  /* 0x0001864000027802 */ /* 0x002fe20000000f00 */
[----:B------:R-:W-:-:S02]  /*18610*/  IMAD.MOV.U32 R3, RZ, RZ, 0x181f ;  /* 0x0000181fff037424 */ /* 0x000fc400078e00ff */
[----:B------:R1:W-:Y:S04]  /*18620*/  STL [R1], R0 ;  /* 0x0000000001007387 */ /* 0x0003e80000100800 */
[----:B-123--:R-:W-:Y:S05]  /*18630*/  CALL.REL.NOINC `($__internal_8_$__cuda_sm70_shflsync_idx_p) ;  /* 0x000001e000007944 */ /* 0x00efea0003c00000 */
[----:B-----5:R-:W-:Y:S01]  /*18640*/  MOV R0, R44 ;  /* 0x0000002c00007202 */ /* 0x020fe20000000f00 */
[----:B-1----:R-:W-:Y:S05]  /*18650*/  BRA `(.L_x_1554) ;  /* 0xffffcae000007947 */ /* 0x002fea000383ffff */
.L_x_1523:
[----:B------:R-:W-:Y:S01]  /*18660*/  MOV R0, 0x3 ;  /* 0x0000000300007802 */ /* 0x000fe20000000f00 */
[----:B------:R-:W-:Y:S01]  /*18670*/  IMAD.MOV.U32 R44, RZ, RZ, R5 ;  /* 0x000000ffff2c7224 */ /* 0x000fe200078e0005 */
[----:B-1----:R-:W-:Y:S01]  /*18680*/  MOV R2, 0x186c0 ;  /* 0x000186c000027802 */ /* 0x002fe20000000f00 */
[----:B------:R-:W-:Y:S02]  /*18690*/  IMAD.MOV.U32 R3, RZ, RZ, 0x181f ;  /* 0x0000181fff037424 */ /* 0x000fe400078e00ff */
[----:B------:R1:W-:Y:S04]  /*186a0*/  STL [R1], R0 ;  /* 0x0000000001007387 */ /* 0x0003e80000100800 */
[----:B-1234-:R-:W-:Y:S05]  /*186b0*/  CALL.REL.NOINC `($__internal_8_$__cuda_sm70_shflsync_idx_p) ;  /* 0x0000016000007944 */ /* 0x01efea0003c00000 */
        /* <DEDUP_REMOVED lines=9> */
.L_x_1525:
[----:B------:R2:W-:Y:S01]  /*18750*/  STL [R1], RZ ;  /* 0x000000ff01007387 */ /* 0x0005e20000100800 */
[----:B------:R-:W-:Y:S01]  /*18760*/  IMAD.MOV.U32 R44, RZ, RZ, R81 ;  /* 0x000000ffff2c7224 */ /* 0x000fe200078e0051 */
[----:B-1----:R-:W-:-:S02]  /*18770*/  MOV R3, 0x1f ;  /* 0x0000001f00037802 */ /* 0x002fc40000000f00 */
[----:B------:R-:W-:Y:S02]  /*18780*/  MOV R2, 0x187a0 ;  /* 0x000187a000027802 */ /* 0x000fe40000000f00 */
[----:B--234-:R-:W-:Y:S05]  /*18790*/  CALL.REL.NOINC `($__internal_8_$__cuda_sm70_shflsync_idx_p) ;  /* 0x0000008000007944 */ /* 0x01cfea0003c00000 */
[----:B-----5:R-:W-:Y:S01]  /*187a0*/  MOV R0, R44 ;  /* 0x0000002c00007202 */ /* 0x020fe20000000f00 */
[----:B-1----:R-:W-:Y:S05]  /*187b0*/  BRA `(.L_x_1556) ;  /* 0xffffce2000007947 */ /* 0x002fea000383ffff */
        .weak           $__internal_7_$__cuda_sm70_shflsync_bfly_p
        .type           $__internal_7_$__cuda_sm70_shflsync_bfly_p,@function
        .size           $__internal_7_$__cuda_sm70_shflsync_bfly_p,($__internal_8_$__cuda_sm70_shflsync_idx_p - $__internal_7_$__cuda_sm70_shflsync_bfly_p)
$__internal_7_$__cuda_sm70_shflsync_bfly_p:
[----:B------:R-:W-:Y:S02]  /*187c0*/  MOV R22, 0xffffffff ;  /* 0xffffffff00167802 */ /* 0x000fe40000000f00 */
[----:B------:R-:W-:Y:S02]  /*187d0*/  MOV R3, 0x1f ;  /* 0x0000001f00037802 */ /* 0x000fe40000000f00 */
[----:B------:R-:W-:Y:S04]  /*187e0*/  WARPSYNC R22 ;  /* 0x0000001600007348 */ /* 0x000fe80003800000 */
[----:B------:R1:W2:Y:S02]  /*187f0*/  SHFL.BFLY PT, R0, R4, R0, R3 ;  /* 0x0c00000004007389 */ /* 0x0002a400000e0003 */
[----:B-1----:R-:W-:-:S04]  /*18800*/  MOV R3, 0x0 ;  /* 0x0000000000037802 */ /* 0x002fc80000000f00 */
[----:B--2---:R-:W-:Y:S05]  /*18810*/  RET.REL.NODEC R2 `(_ZN7cutlass13device_kernelIN5flash19enable_sm80_to_sm89INS1_16FlashAttnFwdSm80INS1_25CollectiveMainloopFwdSm80ILi8ELi1ELb0EN4cute5tupleIJNS5_1CILi128EEENS7_ILi96EEENS7_ILi256EEEEEELi256ENS_10bfloat16_tEfNS_4arch4Sm80ELb1ELb0ELb1ELb0ELb1ELb0ELb1ELb0EEENS1_21CollectiveEpilogueFwdINS6_IJS8_SA_S9_EEENS6_IJNS7_ILi1EEESI_SI_EEESC_SE_Li256ELb0ELb1ELb0ELb0EEENS1_30DynamicPersistentTileSchedulerILi256ELi256ELb0ELb1ELb0EEEEEEEEEvNT_6ParamsE) ;  /* 0xfffe77e002007950 */ /* 0x004fea0003c3ffff */
        .weak           $__internal_8_$__cuda_sm70_shflsync_idx_p
        .type           $__internal_8_$__cuda_sm70_shflsync_idx_p,@function
        .size           $__internal_8_$__cuda_sm70_shflsync_idx_p,(.L_x_3650 - $__internal_8_$__cuda_sm70_shflsync_idx_p)
$__internal_8_$__cuda_sm70_shflsync_idx_p:
[----:B------:R1:W-:Y:S04]  /*18820*/  STL [R1+0x84], R4 ;  /* 0x0000840401007387 */ /* 0x0003e80000100800 */
[----:B------:R2:W-:Y:S01]  /*18830*/  STL [R1+0x80], R0 ;  /* 0x0000800001007387 */ /* 0x0005e20000100800 */
[----:B-1----:R-:W-:-:S03]  /*18840*/  MOV R4, 0xffffffff ;  /* 0xffffffff00047802 */ /* 0x002fc60000000f00 */
[----:B--2---:R-:W2:Y:S01]  /*18850*/  LDL.LU R0, [R1] ;  /* 0x0000000001007983 */ /* 0x004ea20000300800 */
[----:B------:R-:W-:Y:S04]  /*18860*/  WARPSYNC R4 ;  /* 0x0000000400007348 */ /* 0x000fe80003800000 */
[----:B--2---:R1:W2:Y:S04]  /*18870*/  SHFL.IDX PT, R44, R44, R0, R3 ;  /* 0x000000002c2c7389 */ /* 0x0042a800000e0003 */
[----:B-1----:R1:W5:Y:S04]  /*18880*/  LDL.LU R4, [R1+0x84] ;  /* 0x0000840001047983 */ /* 0x0023680000300800 */
[----:B------:R1:W5:Y:S01]  /*18890*/  LDL.LU R0, [R1+0x80] ;  /* 0x0000800001007983 */ /* 0x0003620000300800 */
[----:B------:R-:W-:-:S04]  /*188a0*/  MOV R3, 0x0 ;  /* 0x0000000000037802 */ /* 0x000fc80000000f00 */
[----:B--2---:R-:W-:Y:S05]  /*188b0*/  RET.REL.NODEC R2 `(_ZN7cutlass13device_kernelIN5flash19enable_sm80_to_sm89INS1_16FlashAttnFwdSm80INS1_25CollectiveMainloopFwdSm80ILi8ELi1ELb0EN4cute5tupleIJNS5_1CILi128EEENS7_ILi96EEENS7_ILi256EEEEEELi256ENS_10bfloat16_tEfNS_4arch4Sm80ELb1ELb0ELb1ELb0ELb1ELb0ELb1ELb0EEENS1_21CollectiveEpilogueFwdINS6_IJS8_SA_S9_EEENS6_IJNS7_ILi1EEESI_SI_EEESC_SE_Li256ELb0ELb1ELb0ELb0EEENS1_30DynamicPersistentTileSchedulerILi256ELi256ELb0ELb1ELb0EEEEEEEEEvNT_6ParamsE) ;  /* 0xfffe774002007950 */ /* 0x004fea0003c3ffff */
.L_x_1557:
        /* <DEDUP_REMOVED lines=12> */
.L_x_3650:


//--------------------- .text._ZN7cutlass13device_kernelIN5flash19enable_sm80_to_sm89INS1_16FlashAttnFwdSm80INS1_25CollectiveMainloopFwdSm80ILi8ELi1ELb0EN4cute5tupleIJNS5_1CILi128EEENS7_ILi96EEENS7_ILi256EEEEEELi256ENS_10bfloat16_tEfNS_4arch4Sm80ELb1ELb0ELb1ELb1ELb1ELb0ELb1ELb0EEENS1_21CollectiveEpilogueFwdINS6_IJS8_SA_S9_EEENS6_IJNS7_ILi1EEESI_SI_EEESC_SE_Li256ELb1ELb1ELb0ELb0EEENS1_19SingleTileSchedulerILb1ELb0ELb1ELi128EEEEEEEEEvNT_6ParamsE --------------------------
	.section	.text._ZN7cutlass13device_kernelIN5flash19enable_sm80_to_sm89INS1_16FlashAttnFwdSm80INS1_25CollectiveMainloopFwdSm80ILi8ELi1ELb0EN4cute5tupleIJNS5_1CILi128EEENS7_ILi96EEENS7_ILi256EEEEEELi256ENS_10bfloat16_tEfNS_4arch4Sm80ELb1ELb0ELb1ELb1ELb1ELb0ELb1ELb0EEENS1_21CollectiveEpilogueFwdINS6_IJS8_SA_S9_EEENS6_IJNS7_ILi1EEESI_SI_EEESC_SE_Li256ELb1ELb1ELb0ELb0EEENS1_19SingleTileSchedulerILb1ELb0ELb1ELi128EEEEEEEEEvNT_6ParamsE,"ax",@progbits
	.sectioninfo	@"SHI_REGISTERS=255"
	.align	128
.text._ZN7cutlass13device_kernelIN5flash19enable_sm80_to_sm89INS1_16FlashAttnFwdSm80INS1_25CollectiveMainloopFwdSm80ILi8ELi1ELb0EN4cute5tupleIJNS5_1CILi128EEENS7_ILi96EEENS7_ILi256EEEEEELi256ENS_10bfloat16_tEfNS_4arch4Sm80ELb1ELb0ELb1ELb1ELb1ELb0ELb1ELb0EEENS1_21CollectiveEpilogueFwdINS6_IJS8_SA_S9_EEENS6_IJNS7_ILi1EEESI_SI_EEESC_SE_Li256ELb1ELb1ELb0ELb0EEENS1_19SingleTileSchedulerILb1ELb0ELb1ELi128EEEEEEEEEvNT_6ParamsE:
        .type           _ZN7cutlass13device_kernelIN5flash19enable_sm80_to_sm89INS1_16FlashAttnFwdSm80INS1_25CollectiveMainloopFwdSm80ILi8ELi1ELb0EN4cute5tupleIJNS5_1CILi128EEENS7_ILi96EEENS7_ILi256EEEEEELi256ENS_10bfloat16_tEfNS_4arch4Sm80ELb1ELb0ELb1ELb1ELb1ELb0ELb1ELb0EEENS1_21CollectiveEpilogueFwdINS6_IJS8_SA_S9_EEENS6_IJNS7_ILi1EEESI_SI_EEESC_SE_Li256ELb1ELb1ELb0ELb0EEENS1_19SingleTileSchedulerILb1ELb0ELb1ELi128EEEEEEEEEvNT_6ParamsE,@function
        .size           _ZN7cutlass13device_kernelIN5flash19enable_sm80_to_sm89INS1_16FlashAttnFwdSm80INS1_25CollectiveMainloopFwdSm80ILi8ELi1ELb0EN4cute5tupleIJNS5_1CILi128EEENS7_ILi96EEENS7_ILi256EEEEEELi256ENS_10bfloat16_tEfNS_4arch4Sm80ELb1ELb0ELb1ELb1ELb1ELb0ELb1ELb0EEENS1_21CollectiveEpilogueFwdINS6_IJS8_SA_S9_EEENS6_IJNS7_ILi1EEESI_SI_EEESC_SE_Li256ELb1ELb1ELb0ELb0EEENS1_19SingleTileSchedulerILb1ELb0ELb1ELi128EEEEEEEEEvNT_6ParamsE,(.L_x_3653 - _ZN7cutlass13device_kernelIN5flash19enable_sm80_to_sm89INS1_16FlashAttnFwdSm80INS1_25CollectiveMainloopFwdSm80ILi8ELi1ELb0EN4cute5tupleIJNS5_1CILi128EEENS7_ILi96EEENS7_ILi256EEEEEELi256ENS_10bfloat16_tEfNS_4arch4Sm80ELb1ELb0ELb1ELb1ELb1ELb0ELb1ELb0EEENS1_21CollectiveEpilogueFwdINS6_IJS8_SA_S9_EEENS6_IJNS7_ILi1EEESI_SI_EEESC_SE_Li256ELb1ELb1ELb0ELb0EEENS1_19SingleTileSchedulerILb1ELb0ELb1ELi128EEEEEEEEEvNT_6ParamsE)
        .other          _ZN7cutlass13device_kernelIN5flash19enable_sm80_to_sm89INS1_16FlashAttnFwdSm80INS1_25CollectiveMainloopFwdSm80ILi8ELi1ELb0EN4cute5tupleIJNS5_1CILi128EEENS7_ILi96EEENS7_ILi256EEEEEELi256ENS_10bfloat16_tEfNS_4arch4Sm80ELb1ELb0ELb1ELb1ELb1ELb0ELb1ELb0EEENS1_21CollectiveEpilogueFwdINS6_IJS8_SA_S9_EEENS6_IJNS7_ILi1EEESI_SI_EEESC_SE_Li256ELb1ELb1ELb0ELb0EEENS1_19SingleTileSchedulerILb1ELb0ELb1ELi128EEEEEEEEEvNT_6ParamsE,@"STO_CUDA_ENTRY STV_DEFAULT"
_ZN7cutlass13device_kernelIN5flash19enable_sm80_to_sm89INS1_16FlashAttnFwdSm80INS1_25CollectiveMainloopFwdSm80ILi8ELi1ELb0EN4cute5tupleIJNS5_1CILi128EEENS7_ILi96EEENS7_ILi256EEEEEELi256ENS_10bfloat16_tEfNS_4arch4Sm80ELb1ELb0ELb1ELb1ELb1ELb0ELb1ELb0EEENS1_21CollectiveEpilogueFwdINS6_IJS8_SA_S9_EEENS6_IJNS7_ILi1EEESI_SI_EEESC_SE_Li256ELb1ELb1ELb0ELb0EEENS1_19SingleTileSchedulerILb1ELb0ELb1ELi128EEEEEEEEEvNT_6ParamsE:
        /* <DEDUP_REMOVED lines=21> */
.L_x_1559:
        /* <DEDUP_REMOVED lines=13> */
.L_x_1561:
[----:B------:R-:W-:Y:S02]  /*0220*/  ULDC UR5, c[0x0][0x54c] ;  /* 0x0001530000057ab9 */ /* 0x000fe40000000800 */
.L_x_1560:
[----:B------:R-:W-:Y:S02]  /*0230*/  ULDC UR4, c[0x0][0x548] ;  /* 0x0001520000047ab9 */ /* 0x000fe40000000800 */
[----:B------:R-:W-:-:S02]  /*0240*/  USHF.L.U32 UR11, UR10, 0x7, URZ ;  /* 0x000000070a0b7899 */ /* 0x000fc4000800063f */
[----:B------:R-:W-:-:S04]  /*0250*/  UIMAD UR4, UR5, UR4, URZ ;  /* 0x00000004050472a4 */ /* 0x000fc8000f8e023f */
[----:B------:R-:W-:-:S04]  /*0260*/  UISETP.GE.AND UP0, UPT, UR11, UR4, UPT ;  /* 0x000000040b00728c */ /* 0x000fc8000bf06270 */
[----:B------:R-:W-:Y:S01]  /*0270*/  USEL UR14, UR14, 0xffffffff, !UP0 ;  /* 0xffffffff0e0e7887 */ /* 0x000fe2000c000000 */
[----:B------:R-:W-:Y:S05]  /*0280*/  BRA `(.L_x_1562) ;  /* 0x000001b000007947 */ /* 0x000fea0003800000 */
.L_x_1558:
        /* <DEDUP_REMOVED lines=8> */
.L_x_1563:
        /* <DEDUP_REMOVED lines=13> */
.L_x_1565:
[----:B------:R-:W-:Y:S02]  /*03e0*/  ULDC UR5, c[0x0][0x54c] ;  /* 0x0001530000057ab9 */ /* 0x000fe40000000800 */
.L_x_1564:
[----:B------:R-:W-:Y:S02]  /*03f0*/  ULDC UR4, c[0x0][0x548] ;  /* 0x0001520000047ab9 */ /* 0x000fe40000000800 */
[----:B------:R-:W-:-:S02]  /*0400*/  USHF.L.U32 UR11, UR10, 0x7, URZ ;  /* 0x000000070a0b7899 */ /* 0x000fc4000800063f */
[----:B------:R-:W-:-:S04]  /*0410*/  UIMAD UR4, UR5, UR4, URZ ;  /* 0x00000004050472a4 */ /* 0x000fc8000f8e023f */
[----:B------:R-:W-:-:S04]  /*0420*/  UISETP.GE.AND UP0, UPT, UR11, UR4, UPT ;  /* 0x000000040b00728c */ /* 0x000fc8000bf06270 */
[----:B------:R-:W-:-:S06]  /*0430*/  USEL UR14, UR14, 0xffffffff, !UP0 ;  /* 0xffffffff0e0e7887 */ /* 0x000fcc000c000000 */
.L_x_1562:
[----:B------:R-:W-:-:S13]  /*0440*/  ISETP.LE.AND P0, PT, RZ, UR14, PT ;  /* 0x0000000eff007c0c */ /* 0x000fda000bf03270 */
[----:B------:R-:W-:Y:S05]  /*0450*/  @!P0 EXIT ;  /* 0x000000000000894d */ /* 0x000fea0003800000 */
[----:B------:R-:W-:Y:S02]  /*0460*/  ULDC.64 UR8, c[0x0][0x370] ;  /* 0x0000dc0000087ab9 */ /* 0x000fe40000000a00 */
[----:B------:R-:W-:Y:S02]  /*0470*/  ULDC.64 UR4, c[0x0][0x360] ;  /* 0x0000d80000047ab9 */ /* 0x000fe40000000a00 */
[----:B------:R-:W-:Y:S02]  /*0480*/  UISETP.NE.U32.AND UP1, UPT, URZ, UR8, UPT ;  /* 0x000000083f00728c */ /* 0x000fe4000bf25070 */
        /* <DEDUP_REMOVED lines=21> */
[----:B------:R-:W2:Y:S04]  /*05e0*/  @P2 LDG.E R4, [R4.64] ;  /* 0x0000001004042981 */ /* 0x000ea8000c1e1900 */
[----:B------:R-:W3:Y:S04]  /*05f0*/  @P0 LDG.E R0, [R8.64] ;  /* 0x0000001008000981 */ /* 0x000ee8000c1e1900 */
[----:B------:R-:W4:Y:S01]  /*0600*/  @P1 LDG.E R3, [R6.64] ;  /* 0x0000001006031981 */ /* 0x000f22000c1e1900 */
        /* <DEDUP_REMOVED lines=12> */
[----:B------:R-:W-:Y:S05]  /*06d0*/  @!P1 BRA `(.L_x_1566) ;  /* 0x0000005000009947 */ /* 0x000fea0003800000 */
[----:B------:R1:W4:Y:S04]  /*06e0*/  LDG.E R0, [R6.64] ;  /* 0x0000001006007981 */ /* 0x000328000c1e1900 */
[----:B-1----:R-:W5:Y:S01]  /*06f0*/  LDG.E R6, [R6.64+0x4] ;  /* 0x0000041006067981 */ /* 0x002f62000c1e1900 */
[----:B---34-:R-:W1:Y:S08]  /*0700*/  R2UR UR13, R0 ;  /* 0x00000000000d73c2 */ /* 0x018e7000000e0000 */
[----:B-----5:R-:W1:Y:S02]  /*0710*/  R2UR UR4, R6 ;  /* 0x00000000060473c2 */ /* 0x020e6400000e0000 */
[----:B-1----:R-:W-:-:S06]  /*0720*/  UIADD3 UR13, -UR13, UR4, URZ ;  /* 0x000000040d0d7290 */ /* 0x002fcc000fffe13f */
.L_x_1566:
[----:B------:R-:W-:-:S04]  /*0730*/  ISETP.NE.U32.AND P0, PT, RZ, c[0x0][0x368], PT ;  /* 0x0000da00ff007a0c */ /* 0x000fc80003f05070 */
[----:B------:R-:W-:-:S13]  /*0740*/  ISETP.NE.AND.EX P0, PT, RZ, c[0x0][0x36c], PT, P0 ;  /* 0x0000db00ff007a0c */ /* 0x000fda0003f05300 */
[----:B------:R-:W-:Y:S05]  /*0750*/  @!P0 BRA `(.L_x_1567) ;  /* 0x0000007000008947 */ /* 0x000fea0003800000 */
[----:B------:R-:W-:Y:S02]  /*0760*/  ULDC.64 UR4, c[0x0][0x368] ;  /* 0x0000da0000047ab9 */ /* 0x000fe40000000a00 */
[----:B------:R-:W-:-:S06]  /*0770*/  UIMAD.WIDE UR4, UR14, UR15, UR4 ;  /* 0x0000000f0e0472a5 */ /* 0x000fcc000f8e0204 */
[----:B------:R-:W-:Y:S02]  /*0780*/  MOV R4, UR4 ;  /* 0x0000000400047c02 */ /* 0x000fe40008000f00 */
[----:B------:R-:W-:-:S05]  /*0790*/  MOV R5, UR5 ;  /* 0x0000000500057c02 */ /* 0x000fca0008000f00 */
[----:B------:R-:W4:Y:S02]  /*07a0*/  LDG.E R4, [R4.64] ;  /* 0x0000001004047981 */ /* 0x000f24000c1e1900 */
[----:B----4-:R1:W4:Y:S02]  /*07b0*/  R2UR UR7, R4 ;  /* 0x00000000040773c2 */ /* 0x01032400000e0000 */
[----:B-1--4-:R-:W-:Y:S05]  /*07c0*/  BRA `(.L_x_1568) ;  /* 0x000000c000007947 */ /* 0x012fea0003800000 */
.L_x_1567:
[----:B------:R-:W-:-:S04]  /*07d0*/  ISETP.NE.U32.AND P0, PT, RZ, c[0x0][0x350], PT ;  /* 0x0000d400ff007a0c */ /* 0x000fc80003f05070 */
[----:B------:R-:W-:-:S13]  /*07e0*/  ISETP.NE.AND.EX P0, PT, RZ, c[0x0][0x354], PT, P0 ;  /* 0x0000d500ff007a0c */ /* 0x000fda0003f05300 */
[----:B------:R-:W-:Y:S05]  /*07f0*/  @!P0 BRA `(.L_x_1568) ;  /* 0x0000009000008947 */ /* 0x000fea0003800000 */
[----:B------:R-:W-:Y:S02]  /*0800*/  ULDC.64 UR4, c[0x0][0x350] ;  /* 0x0000d40000047ab9 */ /* 0x000fe40000000a00 */
[----:B------:R-:W-:-:S06]  /*0810*/  UIMAD.WIDE UR4, UR14, UR15, UR4 ;  /* 0x0000000f0e0472a5 */ /* 0x000fcc000f8e0204 */
[----:B------:R-:W-:Y:S02]  /*0820*/  MOV R4, UR4 ;  /* 0x0000000400047c02 */ /* 0x000fe40008000f00 */
[----:B------:R-:W-:-:S05]  /*0830*/  MOV R5, UR5 ;  /* 0x0000000500057c02 */ /* 0x000fca0008000f00 */
[----:B------:R-:W4:Y:S04]  /*0840*/  LDG.E R3, [R4.64] ;  /* 0x0000001004037981 */ /* 0x000f28000c1e1900 */
[----:B------:R-:W5:Y:S01]  /*0850*/  LDG.E R0, [R4.64+0x4] ;  /* 0x0000041004007981 */ /* 0x000f62000c1e1900 */
[----:B----4-:R-:W1:Y:S08]  /*0860*/  R2UR UR4, R3 ;  /* 0x00000000030473c2 */ /* 0x010e7000000e0000 */
[----:B-----5:R-:W1:Y:S02]  /*0870*/  R2UR UR7, R0 ;  /* 0x00000000000773c2 */ /* 0x020e6400000e0000 */
[----:B-1----:R-:W-:-:S06]  /*0880*/  UIADD3 UR7, -UR4, UR7, URZ ;  /* 0x0000000704077290 */ /* 0x002fcc000fffe13f */
.L_x_1568:
[----:B------:R-:W-:Y:S01]  /*0890*/  ULDC UR4, c[0x0][0x2c4] ;  /* 0x0000b10000047ab9 */ /* 0x000fe20000000800 */
[----:B------:R-:W-:Y:S01]  /*08a0*/  PLOP3.LUT P2, PT, PT, PT, PT, 0x80, 0x0 ;  /* 0x000000000000781c */ /* 0x000fe20003f4f070 */
[----:B------:R-:W-:Y:S01]  /*08b0*/  UISETP.NE.AND UP1, UPT, UR4, 0x1, UPT ;  /* 0x000000010400788c */ /* 0x000fe2000bf25270 */
[----:B------:R-:W-:Y:S01]  /*08c0*/  CS2R R4, SRZ ;  /* 0x0000000000047805 */ /* 0x000fe2000001ff00 */
[----:B--2---:R-:W-:Y:S01]  /*08d0*/  UIADD3 UR7, -UR12, UR7, URZ ;  /* 0x000000070c077290 */ /* 0x004fe2000fffe13f */
[----:B------:R-:W-:Y:S01]  /*08e0*/  IMAD.MOV.U32 R130, RZ, RZ, RZ ;  /* 0x000000ffff827224 */ /* 0x000fe200078e00ff */
[----:B------:R-:W-:Y:S01]  /*08f0*/  ULDC.64 UR4, c[0x0][0x2c8] ;  /* 0x0000b20000047ab9 */ /* 0x000fe20000000a00 */
[----:B------:R-:W-:Y:S01]  /*0900*/  IMAD.MOV.U32 R128, RZ, RZ, RZ ;  /* 0x000000ffff807224 */ /* 0x000fe200078e00ff */
[----:B------:R-:W-:Y:S01]  /*0910*/  UIADD3 UR6, UR7, 0x5f, URZ ;  /* 0x0000005f07067890 */ /* 0x000fe2000fffe03f */
[----:B------:R-:W-:Y:S01]  /*0920*/  CS2R R126, SRZ ;  /* 0x00000000007e7805 */ /* 0x000fe2000001ff00 */
[----:B------:R-:W-:Y:S01]  /*0930*/  CS2R R124, SRZ ;  /* 0x00000000007c7805 */ /* 0x000fe2000001ff00 */
[----:B------:R-:W-:Y:S01]  /*0940*/  CS2R R122, SRZ ;  /* 0x00000000007a7805 */ /* 0x000fe2000001ff00 */
[----:B------:R-:W-:Y:S01]  /*0950*/  CS2R R120, SRZ ;  /* 0x0000000000787805 */ /* 0x000fe2000001ff00 */
[----:B------:R-:W-:Y:S01]  /*0960*/  @UP1 UIADD3 UR20, UR11, 0x7f, URZ ;  /* 0x0000007f0b141890 */ /* 0x000fe2000fffe03f */
[----:B------:R-:W-:Y:S01]  /*0970*/  CS2R R118, SRZ ;  /* 0x0000000000767805 */ /* 0x000fe2000001ff00 */
[----:B------:R-:W-:Y:S01]  /*0980*/  CS2R R116, SRZ ;  /* 0x0000000000747805 */ /* 0x000fe2000001ff00 */
[----:B------:R-:W-:Y:S01]  /*0990*/  CS2R R114, SRZ ;  /* 0x0000000000727805 */ /* 0x000fe2000001ff00 */
[----:B------:R-:W-:Y:S01]  /*09a0*/  UIMAD.WIDE.U32 UR20, UR20, UR4, URZ ;  /* 0x00000004141472a5 */ /* 0x000fe2000f8e003f */
[----:B------:R-:W-:Y:S01]  /*09b0*/  CS2R R112, SRZ ;  /* 0x0000000000707805 */ /* 0x000fe2000001ff00 */
[----:B------:R-:W-:Y:S01]  /*09c0*/  UIADD3 UR4, UR11, 0x7f, URZ ;  /* 0x0000007f0b047890 */ /* 0x000fe2000fffe03f */
[----:B------:R-:W-:Y:S01]  /*09d0*/  CS2R R110, SRZ ;  /* 0x00000000006e7805 */ /* 0x000fe2000001ff00 */
[----:B------:R-:W-:Y:S01]  /*09e0*/  @UP1 USHF.R.U32.HI UR4, URZ, UR5, UR21 ;  /* 0x000000053f041299 */ /* 0x000fe20008011615 */
[----:B------:R-:W-:Y:S01]  /*09f0*/  CS2R R108, SRZ ;  /* 0x00000000006c7805 */ /* 0x000fe2000001ff00 */
[----:B---3--:R-:W-:Y:S01]  /*0a00*/  UIADD3 UR5, UR7, 0x60, -UR13 ;  /* 0x0000006007057890 */ /* 0x008fe2000fffe80d */
[----:B------:R-:W-:Y:S01]  /*0a10*/  CS2R R106, SRZ ;  /* 0x00000000006a7805 */ /* 0x000fe2000001ff00 */
[----:B------:R-:W-:Y:S01]  /*0a20*/  UIMAD.WIDE UR20, UR6, 0x2aaaaaab, URZ ;  /* 0x2aaaaaab061478a5 */ /* 0x000fe2000f8e023f */
[----:B------:R-:W-:Y:S01]  /*0a30*/  CS2R R104, SRZ ;  /* 0x0000000000687805 */ /* 0x000fe2000001ff00 */
[----:B------:R-:W-:Y:S01]  /*0a40*/  UIADD3 UR4, UR5, UR4, URZ ;  /* 0x0000000405047290 */ /* 0x000fe2000fffe03f */
[----:B------:R-:W-:Y:S01]  /*0a50*/  CS2R R102, SRZ ;  /* 0x0000000000667805 */ /* 0x000fe2000001ff00 */
[----:B------:R-:W-:Y:S01]  /*0a60*/  CS2R R100, SRZ ;  /* 0x0000000000647805 */ /* 0x000fe2000001ff00 */
[----:B------:R-:W-:Y:S01]  /*0a70*/  CS2R R98, SRZ ;  /* 0x0000000000627805 */ /* 0x000fe2000001ff00 */
[----:B------:R-:W-:Y:S01]  /*0a80*/  UIMAD.WIDE UR4, UR4, 0x2aaaaaab, URZ ;  /* 0x2aaaaaab040478a5 */ /* 0x000fe2000f8e023f */
[----:B------:R-:W-:Y:S01]  /*0a90*/  CS2R R96, SRZ ;  /* 0x0000000000607805 */ /* 0x000fe2000001ff00 */
[----:B------:R-:W-:Y:S01]  /*0aa0*/  UMOV UR19, UR21 ;  /* 0x0000001500137c82 */ /* 0x000fe20008000000 */
[----:B------:R-:W-:Y:S01]  /*0ab0*/  CS2R R94, SRZ ;  /* 0x00000000005e7805 */ /* 0x000fe2000001ff00 */
[----:B------:R-:W-:Y:S01]  /*0ac0*/  USHF.R.U32.HI UR6, URZ, 0x1f, UR19 ;  /* 0x0000001f3f067899 */ /* 0x000fe20008011613 */
[----:B------:R-:W-:Y:S01]  /*0ad0*/  CS2R R92, SRZ ;  /* 0x00000000005c7805 */ /* 0x000fe2000001ff00 */
[----:B------:R-:W-:Y:S01]  /*0ae0*/  USHF.R.U32.HI UR4, URZ, 0x1f, UR5 ;  /* 0x0000001f3f047899 */ /* 0x000fe20008011605 */
[----:B------:R-:W-:Y:S01]  /*0af0*/  CS2R R90, SRZ ;  /* 0x00000000005a7805 */ /* 0x000fe2000001ff00 */
[----:B------:R-:W-:Y:S01]  /*0b00*/  ULEA.HI.SX32 UR6, UR19, UR6, 0x1c ;  /* 0x0000000613067291 */ /* 0x000fe2000f8fe23f */
[----:B------:R-:W-:Y:S01]  /*0b10*/  CS2R R88, SRZ ;  /* 0x0000000000587805 */ /* 0x000fe2000001ff00 */
[----:B------:R-:W-:Y:S01]  /*0b20*/  ULEA.HI.SX32 UR4, UR5, UR4, 0x1c ;  /* 0x0000000405047291 */ /* 0x000fe2000f8fe23f */
        /* <DEDUP_REMOVED lines=61> */
[----:B------:R-:W-:Y:S01]  /*0f00*/  LEA.HI R84, R7, R2, RZ, 0x3 ;  /* 0x0000000207547211 */ /* 0x000fe200078f18ff */
[----:B------:R-:W-:Y:S01]  /*0f10*/  UIMAD UR15, UR15, UR4, URZ ;  /* 0x000000040f0f72a4 */ /* 0x000fe2000f8e023f */
[----:B------:R-:W-:Y:S01]  /*0f20*/  PLOP3.LUT P1, PT, PT, PT, UP1, 0x80, 0x0 ;  /* 0x000000000000781c */ /* 0x000fe20003f2f018 */
[----:B------:R-:W-:Y:S01]  /*0f30*/  UIMAD.WIDE.U32 UR20, UR18, UR4, URZ ;  /* 0x00000004121472a5 */ /* 0x000fe2000f8e003f */
[----:B------:R-:W-:Y:S01]  /*0f40*/  LOP3.LUT R13, R84, 0xfffffff8, RZ, 0xc0, !PT ;  /* 0xfffffff8540d7812 */ /* 0x000fe200078ec0ff */
[----:B------:R-:W-:Y:S01]  /*0f50*/  UIMAD UR15, UR18, UR5, UR15 ;  /* 0x00000005120f72a4 */ /* 0x000fe2000f8e020f */
[----:B------:R-:W-:Y:S01]  /*0f60*/  SHF.R.S32.HI R84, RZ, 0x3, R84 ;  /* 0x00000003ff547819 */ /* 0x000fe20000011454 */
[----:B------:R-:W-:Y:S01]  /*0f70*/  USHF.R.S32.HI UR18, URZ, 0x1f, UR14 ;  /* 0x0000001f3f127899 */ /* 0x000fe2000801140e */
[----:B------:R-:W-:Y:S01]  /*0f80*/  PLOP3.LUT P0, PT, PT, PT, UP1, 0x80, 0x0 ;  /* 0x000000000000781c */ /* 0x000fe20003f0f018 */
[----:B------:R-:W-:Y:S01]  /*0f90*/  IMAD.IADD R13, R2, 0x1, -R13 ;  /* 0x00000001020d7824 */ /* 0x000fe200078e0a0d */
[----:B------:R-:W-:Y:S01]  /*0fa0*/  ULDC.64 UR4, c[0x0][0x1b8] ;  /* 0x00006e0000047ab9 */ /* 0x000fe20000000a00 */
[----:B------:R-:W-:Y:S01]  /*0fb0*/  IMAD.SHL.U32 R251, R84, 0x40, RZ ;  /* 0x0000004054fb7824 */ /* 0x000fe200078e00ff */
[----:B------:R-:W-:Y:S01]  /*0fc0*/  UIADD3 UR21, UR21, UR15, URZ ;  /* 0x0000000f15157290 */ /* 0x000fe2000fffe03f */
[C---:B------:R-:W-:Y:S01]  /*0fd0*/  IMAD R112, R13.reuse, 0x20, R84 ;  /* 0x000000200d707824 */ /* 0x040fe200078e0254 */
[----:B------:R-:W-:Y:S01]  /*0fe0*/  UIMAD UR15, UR8, UR4, URZ ;  /* 0x00000004080f72a4 */ /* 0x000fe2000f8e023f */
[----:B------:R-:W-:Y:S01]  /*0ff0*/  IMAD.SHL.U32 R211, R13, 0x8, RZ ;  /* 0x000000080dd37824 */ /* 0x000fe200078e00ff */
[----:B------:R-:W-:Y:S01]  /*1000*/  UIMAD.WIDE.U32 UR20, UR9, UR4, UR20 ;  /* 0x00000004091472a5 */ /* 0x000fe2000f8e0014 */
[----:B------:R-:W-:Y:S01]  /*1010*/  LOP3.LUT R251, R251, 0x1c0, RZ, 0xc0, !PT ;  /* 0x000001c0fbfb7812 */ /* 0x000fe200078ec0ff */
[----:B------:R-:W-:Y:S01]  /*1020*/  UIMAD UR15, UR9, UR5, UR15 ;  /* 0x00000005090f72a4 */ /* 0x000fe2000f8e020f */
[----:B------:R-:W-:Y:S01]  /*1030*/  IADD3 R0, R112, UR11, RZ ;  /* 0x0000000b70007c10 */ /* 0x000fe2000fffe0ff */
[----:B------:R-:W-:Y:S01]  /*1040*/  USEL UR18, UR18, URZ, !UP2 ;  /* 0x0000003f12127287 */ /* 0x000fe2000d000000 */
[----:B------:R3:W-:Y:S01]  /*1050*/  STL [R1+0x8], R112 ;  /* 0x0000087001007387 */ /* 0x0007e20000100800 */
[----:B------:R-:W-:Y:S01]  /*1060*/  ULDC.64 UR4, c[0x0][0x1c0] ;  /* 0x0000700000047ab9 */ /* 0x000fe20000000a00 */
[C---:B------:R-:W-:Y:S01]  /*1070*/  IADD3 R12, R211.reuse, 0x40, RZ ;  /* 0x00000040d30c7810 */ /* 0x040fe20007ffe0ff */
[----:B-1----:R-:W-:Y:S01]  /*1080*/  @P1 IMAD.HI.U32 R4, R0, c[0x0][0x2c8], RZ ;  /* 0x0000b20000041a27 */ /* 0x002fe200078e00ff */
[----:B------:R-:W-:Y:S01]  /*1090*/  USEL UR19, UR14, URZ, !UP2 ;  /* 0x0000003f0e137287 */ /* 0x000fe2000d000000 */
[----:B------:R3:W-:Y:S01]  /*10a0*/  STL [R1+0x1c], R211 ;  /* 0x00001cd301007387 */ /* 0x0007e20000100800 */
[----:B------:R-:W-:Y:S01]  /*10b0*/  UIMAD UR18, UR18, UR4, URZ ;  /* 0x00000004121272a4 */ /* 0x000fe2000f8e023f */
[----:B------:R-:W-:Y:S01]  /*10c0*/  IMAD.MOV.U32 R6, RZ, RZ, R0 ;  /* 0x000000ffff067224 */ /* 0x000fe200078e0000 */
[----:B------:R-:W-:Y:S01]  /*10d0*/  UIADD3 UR21, UR21, UR15, URZ ;  /* 0x0000000f15157290 */ /* 0x000fe2000fffe03f */
[----:B------:R-:W-:Y:S01]  /*10e0*/  @P0 SHF.R.U32.HI R6, RZ, c[0x0][0x2cc], R4 ;  /* 0x0000b300ff060a19 */ /* 0x000fe20000011604 */
[----:B------:R-:W-:Y:S01]  /*10f0*/  UIMAD UR5, UR19, UR5, UR18 ;  /* 0x00000005130572a4 */ /* 0x000fe2000f8e0212 */
[C---:B------:R-:W-:Y:S01]  /*1100*/  IADD3 R85, R211.reuse, 0x80, RZ ;  /* 0x00000080d3557810 */ /* 0x040fe20007ffe0ff */
[----:B------:R-:W-:Y:S01]  /*1110*/  UIMAD.WIDE.U32 UR20, UR19, UR4, UR20 ;  /* 0x00000004131472a5 */ /* 0x000fe2000f8e0014 */
[--C-:B------:R-:W-:Y:S01]  /*1120*/  SHF.R.S32.HI R5, RZ, 0x1f, R6.reuse ;  /* 0x0000001fff057819 */ /* 0x100fe20000011406 */
[----:B------:R-:W-:Y:S01]  /*1130*/  IMAD.MOV R4, RZ, RZ, -R6 ;  /* 0x000000ffff047224 */ /* 0x000fe200078e0a06 */
[----:B------:R-:W-:Y:S01]  /*1140*/  ULDC UR4, c[0x0][0x2c4] ;  /* 0x0000b10000047ab9 */ /* 0x000fe20000000800 */
[----:B------:R-:W-:Y:S01]  /*1150*/  ISETP.GE.AND P4, PT, R211, c[0x0][0x198], PT ;  /* 0x00006600d3007a0c */ /* 0x000fe20003f86270 */
[----:B------:R-:W-:Y:S01]  /*1160*/  UIADD3 UR5, UR21, UR5, URZ ;  /* 0x0000000515057290 */ /* 0x000fe2000fffe03f */
[----:B------:R-:W-:Y:S01]  /*1170*/  IMAD R4, R4, c[0x0][0x2c4], R0 ;  /* 0x0000b10004047a24 */ /* 0x000fe200078e0200 */
[----:B------:R-:W-:Y:S01]  /*1180*/  UIMAD UR4, UR13, UR4, URZ ;  /* 0x000000040d0472a4 */ /* 0x000fe2000f8e023f */
[----:B------:R-:W-:Y:S01]  /*1190*/  IMAD.U32 R9, RZ, RZ, UR21 ;  /* 0x00000015ff097e24 */ /* 0x000fe2000f8e00ff */
[----:B------:R-:W-:Y:S01]  /*11a0*/  ISETP.GE.AND P3, PT, R12, c[0x0][0x198], PT ;  /* 0x000066000c007a0c */ /* 0x000fe20003f66270 */
[----:B------:R-:W-:Y:S01]  /*11b0*/  IMAD.U32 R8, RZ, RZ, UR20 ;  /* 0x00000014ff087e24 */ /* 0x000fe2000f8e00ff */
[----:B------:R-:W-:Y:S01]  /*11c0*/  SHF.R.S32.HI R0, RZ, 0x1f, R4 ;  /* 0x0000001fff007819 */ /* 0x000fe20000011404 */
[----:B------:R-:W-:Y:S01]  /*11d0*/  IMAD.U32 R9, RZ, RZ, UR5 ;  /* 0x00000005ff097e24 */ /* 0x000fe2000f8e00ff */
[----:B------:R-:W-:Y:S01]  /*11e0*/  ISETP.GE.AND P6, PT, R85, c[0x0][0x198], PT ;  /* 0x0000660055007a0c */ /* 0x000fe20003fc6270 */
[----:B------:R-:W-:Y:S01]  /*11f0*/  IMAD R5, R5, c[0x0][0x1b0], RZ ;  /* 0x00006c0005057a24 */ /* 0x000fe200078e02ff */
[----:B------:R-:W-:Y:S01]  /*1200*/  BSSY B0, `(.L_x_1570) ;  /* 0x0000039000007945 */ /* 0x000fe20003800000 */
[----:B------:R-:W-:-:S04]  /*1210*/  IMAD.WIDE.U32 R8, R6, c[0x0][0x1b0], R8 ;  /* 0x00006c0006087a25 */ /* 0x000fc800078e0008 */
[----:B------:R-:W-:Y:S02]  /*1220*/  IMAD R5, R6, c[0x0][0x1b4], R5 ;  /* 0x00006d0006057a24 */ /* 0x000fe400078e0205 */
[----:B------:R-:W-:Y:S02]  /*1230*/  IMAD R0, R0, c[0x0][0x1a8], RZ ;  /* 0x00006a0000007a24 */ /* 0x000fe400078e02ff */
[----:B------:R-:W-:Y:S02]  /*1240*/  IMAD.IADD R11, R9, 0x1, R5 ;  /* 0x00000001090b7824 */ /* 0x000fe400078e0205 */
[----:B------:R-:W-:Y:S01]  /*1250*/  IMAD.MOV.U32 R10, RZ, RZ, R8 ;  /* 0x000000ffff0a7224 */ /* 0x000fe200078e0008 */
[----:B------:R-:W-:Y:S01]  /*1260*/  IADD3 R8, R84, UR11, RZ ;  /* 0x0000000b54087c10 */ /* 0x000fe2000fffe0ff */
[C---:B------:R-:W-:Y:S02]  /*1270*/  IMAD R9, R4.reuse, c[0x0][0x1ac], R0 ;  /* 0x00006b0004097a24 */ /* 0x040fe400078e0200 */
[----:B------:R-:W-:Y:S01]  /*1280*/  IMAD.WIDE.U32 R4, R4, c[0x0][0x1a8], R10 ;  /* 0x00006a0004047a25 */ /* 0x000fe200078e000a */
[----:B------:R-:W-:-:S02]  /*1290*/  LEA.HI R11, R7, R2, RZ, 0x4 ;  /* 0x00000002070b7211 */ /* 0x000fc400078f20ff */
[----:B------:R-:W-:Y:S01]  /*12a0*/  LEA.HI R10, R7, R2, RZ, 0x6 ;  /* 0x00000002070a7211 */ /* 0x000fe200078f30ff */
[----:B------:R-:W-:Y:S01]  /*12b0*/  IMAD.IADD R9, R5, 0x1, R9 ;  /* 0x0000000105097824 */ /* 0x000fe200078e0209 */
[----:B------:R-:W-:Y:S02]  /*12c0*/  LOP3.LUT R0, R11, 0xfffffff0, RZ, 0xc0, !PT ;  /* 0xfffffff00b007812 */ /* 0x000fe400078ec0ff */
[----:B------:R-:W-:Y:S01]  /*12d0*/  LEA R16, P0, R4, c[0x0][0x160], 0x1 ;  /* 0x0000580004107a11 */ /* 0x000fe200078008ff */
[----:B------:R-:W-:Y:S02]  /*12e0*/  IMAD.SHL.U32 R10, R10, 0x8, RZ ;  /* 0x000000080a0a7824 */ /* 0x000fe400078e00ff */
[----:B------:R-:W-:Y:S01]  /*12f0*/  IMAD.IADD R0, R2, 0x1, -R0 ;  /* 0x0000000102007824 */ /* 0x000fe200078e0a00 */
[----:B------:R-:W-:Y:S01]  /*1300*/  LEA.HI.X R9, R4, c[0x0][0x164], R9, 0x1, P0 ;  /* 0x0000590004097a11 */ /* 0x000fe200000f0c09 */
[----:B------:R-:W-:Y:S01]  /*1310*/  IMAD.MOV.U32 R4, RZ, RZ, 0x10 ;  /* 0x00000010ff047424 */ /* 0x000fe200078e00ff */
[----:B------:R-:W-:Y:S01]  /*1320*/  ISETP.GE.AND P0, PT, R8, UR4, PT ;  /* 0x0000000408007c0c */ /* 0x000fe2000bf06270 */
[----:B------:R3:W1:Y:S01]  /*1330*/  SHFL.IDX PT, R18, R16, RZ, 0x181f ;  /* 0x00181fff10127589 */ /* 0x00066200000e0000 */
[----:B------:R-:W-:-:S03]  /*1340*/  SHF.R.S32.HI R6, RZ, 0x1f, R0 ;  /* 0x0000001fff067819 */ /* 0x000fc60000011400 */
[----:B------:R3:W4:Y:S01]  /*1350*/  SHFL.IDX PT, R19, R9, RZ, 0x181f ;  /* 0x00181fff09137589 */ /* 0x00072200000e0000 */
[----:B------:R-:W-:-:S04]  /*1360*/  LEA.HI R6, R6, R0, RZ, 0x3 ;  /* 0x0000000006067211 */ /* 0x000fc800078f18ff */
[----:B------:R-:W-:-:S05]  /*1370*/  LOP3.LUT R5, R6, 0xfffffff8, RZ, 0xc0, !PT ;  /* 0xfffffff806057812 */ /* 0x000fca00078ec0ff */
[----:B------:R-:W-:Y:S01]  /*1380*/  IMAD.IADD R5, R0, 0x1, -R5 ;  /* 0x0000000100057824 */ /* 0x000fe200078e0a05 */
[----:B------:R-:W-:-:S04]  /*1390*/  IADD3 R0, R211, 0xc0, RZ ;  /* 0x000000c0d3007810 */ /* 0x000fc80007ffe0ff */
[----:B------:R-:W-:Y:S01]  /*13a0*/  ISETP.GE.AND P5, PT, R0, c[0x0][0x198], PT ;  /* 0x0000660000007a0c */ /* 0x000fe20003fa6270 */
[----:B--2---:R2:W5:Y:S03]  /*13b0*/  @P2 R2UR UR19, R3 ;  /* 0x00000000031323c2 */ /* 0x00456600000e0000 */
[----:B------:R-:W-:Y:S01]  /*13c0*/  R2P PR, R5, 0x6 ;  /* 0x0000000605007804 */ /* 0x000fe20000000000 */
[----:B-----5:R-:W-:-:S04]  /*13d0*/  @!UP0 UMOV UR19, UR14 ;  /* 0x0000000e00138c82 */ /* 0x020fc80008000000 */
[----:B------:R-:W-:Y:S02]  /*13e0*/  SEL R4, R4, 0xfffffff0, !P1 ;  /* 0xfffffff004047807 */ /* 0x000fe40004800000 */
[----:B--2---:R-:W-:Y:S02]  /*13f0*/  SHF.R.U32.HI R3, RZ, 0x3, R251 ;  /* 0x00000003ff037819 */ /* 0x004fe400000116fb */
[----:B------:R-:W-:-:S04]  /*1400*/  LOP3.LUT R251, R251, 0x38, R211, 0xf8, !PT ;  /* 0x00000038fbfb7812 */ /* 0x000fc800078ef8d3 */
[----:B------:R-:W-:Y:S01]  /*1410*/  LOP3.LUT R251, R251, R3, RZ, 0x3c, !PT ;  /* 0x00000003fbfb7212 */ /* 0x000fe200078e3cff */
[----:B------:R-:W-:-:S03]  /*1420*/  IMAD.MOV.U32 R3, RZ, RZ, 0x20 ;  /* 0x00000020ff037424 */ /* 0x000fc600078e00ff */
[----:B------:R-:W-:Y:S02]  /*1430*/  LOP3.LUT R251, R251, 0xfffffe00, R10, 0xf8, !PT ;  /* 0xfffffe00fbfb7812 */ /* 0x000fe400078ef80a */
        /* <DEDUP_REMOVED lines=21> */
.L_x_1571:
[----:B-1-34-:R-:W-:Y:S05]  /*1590*/  BSYNC B0 ;  /* 0x0000000000007941 */ /* 0x01afea0003800000 */
.L_x_1570:
        /* <DEDUP_REMOVED lines=25> */
.L_x_1573:
[----:B------:R-:W-:Y:S05]  /*1730*/  BSYNC B0 ;  /* 0x0000000000007941 */ /* 0x000fea0003800000 */
.L_x_1572:
        /* <DEDUP_REMOVED lines=25> */
.L_x_1575:
[----:B------:R-:W-:Y:S05]  /*18d0*/  BSYNC B0 ;  /* 0x0000000000007941 */ /* 0x000fea0003800000 */
.L_x_1574:
[----:B------:R-:W-:Y:S01]  /*18e0*/  IMAD.MOV.U32 R252, RZ, RZ, c[0x0][0x2b8] ;  /* 0x0000ae00fffc7624 */ /* 0x000fe200078e00ff */
[----:B------:R-:W-:Y:S01]  /*18f0*/  UMOV UR15, 0x60 ;  /* 0x00000060000f7882 */ /* 0x000fe20000000000 */
[----:B-12---:R-:W-:Y:S01]  /*1900*/  SHFL.IDX PT, R16, R16, 0x3, 0x181f ;  /* 0x00781f0010107f89 */ /* 0x006fe200000e0000 */
[----:B------:R-:W-:Y:S01]  /*1910*/  UIMAD UR15, UR6, UR15, -0x60 ;  /* 0xffffffa0060f74a4 */ /* 0x000fe2000f8e020f */
[----:B---3--:R-:W-:Y:S01]  /*1920*/  SHF.R.S32.HI R15, RZ, 0x1f, R12 ;  /* 0x0000001fff0f7819 */ /* 0x008fe2000001140c */
[----:B------:R-:W-:Y:S01]  /*1930*/  IMAD.SHL.U32 R251, R251, 0x2, RZ ;  /* 0x00000002fbfb7824 */ /* 0x000fe200078e00ff */
[----:B------:R-:W-:Y:S01]  /*1940*/  ISETP.NE.AND P2, PT, R252, 0x1, PT ;  /* 0x00000001fc00780c */ /* 0x000fe20003f45270 */
[----:B------:R1:W2:Y:S01]  /*1950*/  SHFL.IDX PT, R17, R9, 0x3, 0x181f ;  /* 0x00781f0009117f89 */ /* 0x0002a200000e0000 */
[----:B------:R-:W-:Y:S01]  /*1960*/  LEA.HI R15, R15, R12, RZ, 0x3 ;  /* 0x0000000c0f0f7211 */ /* 0x000fe200078f18ff */
[----:B------:R-:W-:Y:S01]  /*1970*/  USHF.R.S32.HI UR18, URZ, 0x1f, UR19 ;  /* 0x0000001f3f127899 */ /* 0x000fe20008011413 */
[----:B------:R-:W-:Y:S01]  /*1980*/  IADD3 R10, R112, UR15, RZ ;  /* 0x0000000f700a7c10 */ /* 0x000fe2000fffe0ff */
[----:B------:R-:W-:Y:S01]  /*1990*/  IMAD.MOV.U32 R23, RZ, RZ, RZ ;  /* 0x000000ffff177224 */ /* 0x000fe200078e00ff */
[----:B------:R-:W-:-:S02]  /*19a0*/  LOP3.LUT R209, R15, 0xfffffff8, RZ, 0xc0, !PT ;  /* 0xfffffff80fd17812 */ /* 0x000fc400078ec0ff */
[----:B------:R-:W-:Y:S01]  /*19b0*/  ISETP.GE.AND P1, PT, R10, UR7, PT ;  /* 0x000000070a007c0c */ /* 0x000fe2000bf26270 */
[----:B------:R-:W-:Y:S02]  /*19c0*/  IMAD.SHL.U32 R249, R13, 0x40, RZ ;  /* 0x000000400df97824 */ /* 0x000fe400078e00ff */
[----:B------:R-:W-:Y:S01]  /*19d0*/  STL [R1+0x18], R209 ;  /* 0x000018d101007387 */ /* 0x000fe20000100800 */
[----:B------:R-:W-:Y:S02]  /*19e0*/  ISETP.GT.OR P1, PT, R112, 0x5f, P1 ;  /* 0x0000005f7000780c */ /* 0x000fe40000f24670 */
[----:B-1----:R-:W-:Y:S02]  /*19f0*/  IADD3 R9, R8, 0x60, RZ ;  /* 0x0000006008097810 */ /* 0x002fe40007ffe0ff */
[----:B------:R-:W-:Y:S02]  /*1a00*/  IADD3 R8, R10, UR12, RZ ;  /* 0x0000000c0a087c10 */ /* 0x000fe4000fffe0ff */
[----:B------:R-:W-:Y:S01]  /*1a10*/  ISETP.GE.AND P0, PT, R9, UR4, PT ;  /* 0x0000000409007c0c */ /* 0x000fe2000bf06270 */
[----:B------:R-:W-:Y:S01]  /*1a20*/  ULDC.64 UR4, c[0x0][0x2b0] ;  /* 0x0000ac0000047ab9 */ /* 0x000fe20000000a00 */
[----:B------:R-:W-:Y:S01]  /*1a30*/  SHF.R.S32.HI R10, RZ, 0x1f, R0 ;  /* 0x0000001fff0a7819 */ /* 0x000fe20000011400 */
[----:B------:R-:W-:Y:S01]  /*1a40*/  @P2 IMAD.HI.U32 R14, R8, c[0x0][0x2bc], RZ ;  /* 0x0000af00080e2a27 */ /* 0x000fe200078e00ff */
[----:B------:R-:W-:-:S02]  /*1a50*/  UIMAD UR18, UR18, UR4, URZ ;  /* 0x00000004121272a4 */ /* 0x000fc4000f8e023f */
[----:B------:R-:W-:Y:S01]  /*1a60*/  LEA.HI R10, R10, R0, RZ, 0x3 ;  /* 0x000000000a0a7211 */ /* 0x000fe200078f18ff */
[----:B------:R-:W-:Y:S01]  /*1a70*/  IMAD.MOV.U32 R9, RZ, RZ, R8 ;  /* 0x000000ffff097224 */ /* 0x000fe200078e0008 */
[----:B------:R-:W-:Y:S01]  /*1a80*/  @P2 SHF.R.U32.HI R9, RZ, c[0x0][0x2c0], R14 ;  /* 0x0000b000ff092a19 */ /* 0x000fe2000001160e */
[----:B------:R-:W-:Y:S01]  /*1a90*/  UIMAD.WIDE.U32 UR20, UR19, UR4, URZ ;  /* 0x00000004131472a5 */ /* 0x000fe2000f8e003f */
[----:B------:R-:W-:Y:S01]  /*1aa0*/  SHF.R.S32.HI R14, RZ, 0x1f, R85 ;  /* 0x0000001fff0e7819 */ /* 0x000fe20000011455 */
[----:B------:R-:W-:Y:S01]  /*1ab0*/  UIMAD UR18, UR19, UR5, UR18 ;  /* 0x00000005131272a4 */ /* 0x000fe2000f8e0212 */
[----:B------:R-:W-:Y:S01]  /*1ac0*/  LOP3.LUT R111, R10, 0xfffffff8, RZ, 0xc0, !PT ;  /* 0xfffffff80a6f7812 */ /* 0x000fe200078ec0ff */
[--C-:B--2---:R-:W-:Y:S01]  /*1ad0*/  @!P0 IMAD.WIDE R20, R211, 0x2, R16.reuse ;  /* 0x00000002d3148825 */ /* 0x104fe200078e0210 */
[----:B------:R-:W-:Y:S01]  /*1ae0*/  LEA.HI R14, R14, R85, RZ, 0x3 ;  /* 0x000000550e0e7211 */ /* 0x000fe200078f18ff */
[----:B------:R-:W-:Y:S01]  /*1af0*/  UIADD3 UR18, UR21, UR18, URZ ;  /* 0x0000001215127290 */ /* 0x000fe2000fffe03f */
[----:B------:R-:W-:Y:S01]  /*1b00*/  @!P1 IADD3 R15, P2, R9, UR20, RZ ;  /* 0x00000014090f9c10 */ /* 0x000fe2000ff5e0ff */
[----:B----4-:R-:W-:Y:S01]  /*1b10*/  @!P0 IMAD.WIDE R18, R209, 0x2, R16 ;  /* 0x00000002d1128825 */ /* 0x010fe200078e0210 */
[----:B------:R-:W-:Y:S01]  /*1b20*/  LOP3.LUT R207, R14, 0xfffffff8, RZ, 0xc0, !PT ;  /* 0xfffffff80ecf7812 */ /* 0x000fe200078ec0ff */
[----:B------:R-:W-:Y:S01]  /*1b30*/  @!PT LDS RZ, [RZ] ;  /* 0x00000000fffff984 */ /* 0x000fe20000000800 */
[----:B------:R1:W-:Y:S01]  /*1b40*/  @!P0 LDGSTS.E.BYPASS.LTC128B.128 [R251+0x1b100], [R20.64], !P4 ;  /* 0x1b10000014fb8fae */ /* 0x0003e2000e101d50 */
[----:B------:R-:W-:Y:S01]  /*1b50*/  LOP3.LUT R249, R249, 0x1c0, RZ, 0xc0, !PT ;  /* 0x000001c0f9f97812 */ /* 0x000fe200078ec0ff */
[----:B------:R-:W-:Y:S01]  /*1b60*/  ULDC.64 UR4, c[0x0][0x1e8] ;  /* 0x00007a0000047ab9 */ /* 0x000fe20000000a00 */
[----:B------:R-:W-:Y:S01]  /*1b70*/  @!P1 LEA.HI.X.SX32 R10, R9, UR18, 0x1, P2 ;  /* 0x00000012090a9c11 */ /* 0x000fe200090f0eff */
[----:B------:R2:W-:Y:S01]  /*1b80*/  @!P0 LDGSTS.E.BYPASS.LTC128B.128 [R251+0x1f100], [R18.64], !P3 ;  /* 0x1f10000012fb8fae */ /* 0x0005e2000d901d50 */
[----:B------:R-:W-:-:S03]  /*1b90*/  @!P1 LEA R14, P2, R15, c[0x0][0x2a0], 0x2 ;  /* 0x0000a8000f0e9a11 */ /* 0x000fc600078410ff */
[----:B------:R-:W-:Y:S01]  /*1ba0*/  STL [R1+0x14], R207 ;  /* 0x000014cf01007387 */ /* 0x000fe20000100800 */
[----:B------:R-:W-:Y:S01]  /*1bb0*/  @!P1 LEA.HI.X R15, R15, c[0x0][0x2a4], R10, 0x2, P2 ;  /* 0x0000a9000f0f9a11 */ /* 0x000fe200010f140a */
[--C-:B--2---:R-:W-:Y:S01]  /*1bc0*/  @!P0 IMAD.WIDE R18, R207, 0x2, R16.reuse ;  /* 0x00000002cf128825 */ /* 0x104fe200078e0210 */
[----:B------:R-:W-:Y:S01]  /*1bd0*/  UIMAD UR19, UR8, UR4, URZ ;  /* 0x00000004081372a4 */ /* 0x000fe2000f8e023f */
[----:B------:R-:W-:Y:S01]  /*1be0*/  ISETP.GE.AND P4, PT, R85, c[0x0][0x1d4], PT ;  /* 0x0000750055007a0c */ /* 0x000fe20003f86270 */
[----:B------:R-:W-:Y:S01]  /*1bf0*/  UIMAD.WIDE.U32 UR22, UR9, UR4, URZ ;  /* 0x00000004091672a5 */ /* 0x000fe2000f8e003f */
[----:B------:R-:W-:Y:S01]  /*1c00*/  @!P0 IMAD.WIDE R16, R111, 0x2, R16 ;  /* 0x000000026f108825 */ /* 0x000fe200078e0210 */
[----:B------:R2:W-:Y:S04]  /*1c10*/  @!P0 LDGSTS.E.BYPASS.LTC128B.128 [R251+0x23100], [R18.64], !P6 ;  /* 0x2310000012fb8fae */ /* 0x0005e8000f101d50 */
[----:B------:R3:W-:Y:S04]  /*1c20*/  @!P0 LDGSTS.E.BYPASS.LTC128B.128 [R251+0x27100], [R16.64], !P5 ;  /* 0x2710000010fb8fae */ /* 0x0007e8000e901d50 */
[----:B------:R-:W0:Y:S04]  /*1c30*/  LDGDEPBAR ;  /* 0x00000000000079af */ /* 0x000e280000000000 */
[----:B------:R-:W-:Y:S01]  /*1c40*/  BAR.SYNC.DEFER_BLOCKING 0x0 ;  /* 0x0000000000007b1d */ /* 0x000fe20000010000 */
[----:B------:R-:W-:-:S04]  /*1c50*/  IMAD.MOV R9, RZ, RZ, -R9 ;  /* 0x000000ffff097224 */ /* 0x000fc800078e0a09 */
[----:B------:R-:W-:Y:S01]  /*1c60*/  IMAD R24, R9, c[0x0][0x2b8], R8 ;  /* 0x0000ae0009187a24 */ /* 0x000fe200078e0208 */
[----:B------:R-:W-:Y:S01]  /*1c70*/  STL [R1+0x10], R111 ;  /* 0x0000106f01007387 */ /* 0x000fe20000100800 */
[----:B------:R-:W-:-:S03]  /*1c80*/  IMAD.SHL.U32 R8, R84, 0x8, RZ ;  /* 0x0000000854087824 */ /* 0x000fc600078e00ff */
[----:B------:R-:W-:Y:S02]  /*1c90*/  SHF.R.S32.HI R10, RZ, 0x1f, R24 ;  /* 0x0000001fff0a7819 */ /* 0x000fe40000011418 */
[----:B------:R-:W-:-:S03]  /*1ca0*/  LOP3.LUT R8, R249, 0x8, R8, 0xf8, !PT ;  /* 0x00000008f9087812 */ /* 0x000fc600078ef808 */
[----:B------:R-:W-:Y:S01]  /*1cb0*/  IMAD R9, R10, c[0x0][0x1e0], RZ ;  /* 0x000078000a097a24 */ /* 0x000fe200078e02ff */
[----:B------:R-:W-:Y:S01]  /*1cc0*/  SHF.R.U32.HI R249, RZ, 0x3, R249 ;  /* 0x00000003fff97819 */ /* 0x000fe200000116f9 */
[----:B---3--:R-:W-:-:S03]  /*1cd0*/  IMAD.WIDE.U32 R16, R24, c[0x0][0x1e0], RZ ;  /* 0x0000780018107a25 */ /* 0x008fc600078e00ff */
[----:B------:R-:W-:Y:S01]  /*1ce0*/  LOP3.LUT R249, R8, R249, RZ, 0x3c, !PT ;  /* 0x000000f908f97212 */ /* 0x000fe200078e3cff */
[----:B------:R-:W-:Y:S01]  /*1cf0*/  IMAD R9, R24, c[0x0][0x1e4], R9 ;  /* 0x0000790018097a24 */ /* 0x000fe200078e0209 */
[----:B------:R3:W4:Y:S01]  /*1d00*/  @!P1 LDG.E R23, [R14.64] ;  /* 0x000000100e179981 */ /* 0x000722000c1e1900 */
[----:B------:R-:W-:Y:S01]  /*1d10*/  UIMAD UR19, UR9, UR5, UR19 ;  /* 0x00000005091372a4 */ /* 0x000fe2000f8e0213 */
[----:B------:R-:W-:Y:S01]  /*1d20*/  IMAD R10, R10, c[0x0][0x208], RZ ;  /* 0x000082000a0a7a24 */ /* 0x000fe200078e02ff */
[----:B------:R-:W-:Y:S01]  /*1d30*/  LOP3.LUT P1, RZ, R13, 0x2, RZ, 0xc0, !PT ;  /* 0x000000020dff7812 */ /* 0x000fe2000782c0ff */
[----:B------:R-:W-:Y:S01]  /*1d40*/  IMAD.IADD R17, R17, 0x1, R9 ;  /* 0x0000000111117824 */ /* 0x000fe200078e0209 */
[----:B------:R-:W-:Y:S01]  /*1d50*/  UIADD3 UR19, UR23, UR19, URZ ;  /* 0x0000001317137290 */ /* 0x000fe2000fffe03f */
[C---:B--2---:R-:W-:Y:S01]  /*1d60*/  IMAD.WIDE.U32 R18, R24.reuse, c[0x0][0x208], RZ ;  /* 0x0000820018127a25 */ /* 0x044fe200078e00ff */
[----:B------:R-:W-:Y:S01]  /*1d70*/  ULDC.64 UR4, c[0x0][0x210] ;  /* 0x0000840000047ab9 */ /* 0x000fe20000000a00 */
[----:B------:R-:W-:Y:S01]  /*1d80*/  ISETP.GE.AND P2, PT, R211, c[0x0][0x1d4], PT ;  /* 0x00007500d3007a0c */ /* 0x000fe20003f46270 */
[----:B------:R-:W-:Y:S01]  /*1d90*/  UIMAD UR8, UR8, UR4, URZ ;  /* 0x00000004080872a4 */ /* 0x000fe2000f8e023f */
[----:B------:R-:W-:Y:S01]  /*1da0*/  IMAD R10, R24, c[0x0][0x20c], R10 ;  /* 0x00008300180a7a24 */ /* 0x000fe200078e020a */
[----:B------:R-:W-:Y:S01]  /*1db0*/  UIMAD.WIDE.U32 UR24, UR9, UR4, URZ ;  /* 0x00000004091872a5 */ /* 0x000fe2000f8e003f */
[----:B------:R-:W-:Y:S01]  /*1dc0*/  ISETP.GE.AND P5, PT, R12, c[0x0][0x1d4], PT ;  /* 0x000075000c007a0c */ /* 0x000fe20003fa6270 */
[----:B------:R-:W-:Y:S01]  /*1dd0*/  UIMAD UR8, UR9, UR5, UR8 ;  /* 0x00000005090872a4 */ /* 0x000fe2000f8e0208 */
[----:B------:R-:W-:Y:S01]  /*1de0*/  IMAD.IADD R19, R19, 0x1, R10 ;  /* 0x0000000113137824 */ /* 0x000fe200078e020a */
[----:B------:R-:W-:Y:S01]  /*1df0*/  UIADD3 UR4, UR6, -0x1, URZ ;  /* 0xffffffff06047890 */ /* 0x000fe2000fffe03f */
[----:B------:R-:W-:Y:S01]  /*1e00*/  ISETP.GE.AND P6, PT, R0, c[0x0][0x1d4], PT ;  /* 0x0000750000007a0c */ /* 0x000fe20003fc6270 */
[----:B------:R-:W-:Y:S01]  /*1e10*/  UIADD3 UR8, UR25, UR8, URZ ;  /* 0x0000000819087290 */ /* 0x000fe2000fffe03f */
[----:B-1----:R-:W-:Y:S01]  /*1e20*/  IMAD.U32 R20, RZ, RZ, UR9 ;  /* 0x00000009ff147e24 */ /* 0x002fe2000f8e00ff */
[----:B------:R-:W-:Y:S01]  /*1e30*/  UIMAD UR4, UR4, -0x60, UR7 ;  /* 0xffffffa0040478a4 */ /* 0x000fe2000f8e0207 */
[----:B------:R-:W-:Y:S01]  /*1e40*/  IMAD.SHL.U32 R5, R5, 0x40, RZ ;  /* 0x0000004005057824 */ /* 0x000fe200078e00ff */
[----:B------:R-:W-:Y:S01]  /*1e50*/  LEA.HI R109, R7, R2, RZ, 0x5 ;  /* 0x00000002076d7211 */ /* 0x000fe200078f28ff */
[----:B------:R-:W-:Y:S01]  /*1e60*/  IMAD.SHL.U32 R6, R6, 0x40, RZ ;  /* 0x0000004006067824 */ /* 0x000fe200078e00ff */
[----:B------:R-:W-:Y:S01]  /*1e70*/  SHF.R.S32.HI R210, RZ, 0x1f, R209 ;  /* 0x0000001fffd27819 */ /* 0x000fe200000114d1 */
[----:B------:R-:W-:Y:S01]  /*1e80*/  UISETP.GE.AND UP0, UPT, UR6, 0x2, UPT ;  /* 0x000000020600788c */ /* 0x000fe2000bf06270 */
[----:B---3--:R-:W-:-:S02]  /*1e90*/  SHF.R.S32.HI R14, RZ, 0x4, R11 ;  /* 0x00000004ff0e7819 */ /* 0x008fc4000001140b */
[----:B------:R-:W-:Y:S02]  /*1ea0*/  IADD3 R84, -R84, UR4, RZ ;  /* 0x0000000454547c10 */ /* 0x000fe4000fffe1ff */
[----:B------:R-:W-:Y:S02]  /*1eb0*/  LEA.HI R11, R11, R14, RZ, 0x1 ;  /* 0x0000000e0b0b7211 */ /* 0x000fe400078f08ff */
[----:B------:R-:W-:Y:S02]  /*1ec0*/  LOP3.LUT R5, R5, 0x1c0, RZ, 0xc0, !PT ;  /* 0x000001c005057812 */ /* 0x000fe400078ec0ff */
[----:B------:R-:W-:Y:S02]  /*1ed0*/  LOP3.LUT R11, R11, 0xfffffffe, RZ, 0xc0, !PT ;  /* 0xfffffffe0b0b7812 */ /* 0x000fe400078ec0ff */
[----:B------:R-:W-:Y:S02]  /*1ee0*/  LOP3.LUT R6, R6, 0xfffffe00, RZ, 0xc0, !PT ;  /* 0xfffffe0006067812 */ /* 0x000fe400078ec0ff */
[----:B------:R-:W-:Y:S01]  /*1ef0*/  SHF.R.S32.HI R108, RZ, 0x5, R109 ;  /* 0x00000005ff6c7819 */ /* 0x000fe2000001146d */
[----:B------:R-:W-:Y:S01]  /*1f00*/  IMAD.IADD R11, R14, 0x1, -R11 ;  /* 0x000000010e0b7824 */ /* 0x000fe200078e0a0b */
[----:B------:R-:W-:-:S02]  /*1f10*/  SHF.R.S32.HI R208, RZ, 0x1f, R207 ;  /* 0x0000001fffd07819 */ /* 0x000fc400000114cf */
[----:B------:R-:W-:Y:S01]  /*1f20*/  SEL R110, RZ, 0x10, P6 ;  /* 0x00000010ff6e7807 */ /* 0x000fe20003000000 */
[C---:B------:R-:W-:Y:S02]  /*1f30*/  IMAD R249, R11.reuse, 0x200, R249 ;  /* 0x000002000bf97824 */ /* 0x040fe400078e02f9 */
[----:B------:R-:W-:Y:S02]  /*1f40*/  IMAD.SHL.U32 R11, R11, 0x8, RZ ;  /* 0x000000080b0b7824 */ /* 0x000fe400078e00ff */
[----:B------:R-:W-:Y:S02]  /*1f50*/  IMAD.SHL.U32 R249, R249, 0x2, RZ ;  /* 0x00000002f9f97824 */ /* 0x000fe400078e00ff */
[----:B------:R-:W-:Y:S01]  /*1f60*/  IMAD R250, R108, 0x400, R6 ;  /* 0x000004006cfa7824 */ /* 0x000fe200078e0206 */
[----:B------:R-:W-:Y:S02]  /*1f70*/  LOP3.LUT R11, R5, 0x8, R11, 0xf8, !PT ;  /* 0x00000008050b7812 */ /* 0x000fe400078ef80b */
[----:B------:R-:W-:-:S02]  /*1f80*/  IADD3 R248, R249, 0xc120, RZ ;  /* 0x0000c120f9f87810 */ /* 0x000fc40007ffe0ff */
[----:B------:R-:W-:-:S04]  /*1f90*/  SHF.R.U32.HI R5, RZ, 0x3, R5 ;  /* 0x00000003ff057819 */ /* 0x000fc80000011605 */
[----:B------:R-:W-:-:S05]  /*1fa0*/  LOP3.LUT R5, R11, R5, RZ, 0x3c, !PT ;  /* 0x000000050b057212 */ /* 0x000fca00078e3cff */
[----:B------:R-:W-:-:S04]  /*1fb0*/  IMAD.IADD R250, R5, 0x1, R250 ;  /* 0x0000000105fa7824 */ /* 0x000fc800078e02fa */
[----:B------:R-:W-:-:S04]  /*1fc0*/  IMAD.SHL.U32 R250, R250, 0x2, RZ ;  /* 0x00000002fafa7824 */ /* 0x000fc800078e00ff */
[--C-:B------:R-:W-:Y:S02]  /*1fd0*/  IMAD R246, R4, 0x2, R250.reuse ;  /* 0x0000000204f67824 */ /* 0x100fe400078e02fa */
[C---:B------:R-:W-:Y:S02]  /*1fe0*/  IMAD R245, R3.reuse, 0x2, R250 ;  /* 0x0000000203f57824 */ /* 0x040fe400078e02fa */
[----:B------:R-:W-:Y:S01]  /*1ff0*/  IMAD R243, R3, 0x2, R246 ;  /* 0x0000000203f37824 */ /* 0x000fe200078e02f6 */
[----:B----4-:R-:W-:Y:S01]  /*2000*/  SHF.R.S32.HI R8, RZ, 0x1f, R23 ;  /* 0x0000001fff087819 */ /* 0x010fe20000011417 */
[C---:B------:R-:W-:Y:S01]  /*2010*/  IMAD.WIDE.U32 R16, R23.reuse, c[0x0][0x1f0], R16 ;  /* 0x00007c0017107a25 */ /* 0x040fe200078e0010 */
[----:B------:R-:W-:Y:S03]  /*2020*/  STL [R1], R23 ;  /* 0x0000001701007387 */ /* 0x000fe60000100800 */
[----:B------:R-:W-:Y:S01]  /*2030*/  IMAD R14, R8, c[0x0][0x1f0], RZ ;  /* 0x00007c00080e7a24 */ /* 0x000fe200078e02ff */
[----:B------:R-:W-:Y:S01]  /*2040*/  IADD3 R9, P0, R16, UR22, RZ ;  /* 0x0000001610097c10 */ /* 0x000fe2000ff1e0ff */
[----:B------:R-:W-:Y:S01]  /*2050*/  IMAD R8, R8, c[0x0][0x218], RZ ;  /* 0x0000860008087a24 */ /* 0x000fe200078e02ff */
[----:B------:R-:W-:Y:S01]  /*2060*/  STL [R1+0x4], R24 ;  /* 0x0000041801007387 */ /* 0x000fe20000100800 */
[----:B------:R-:W-:-:S02]  /*2070*/  IMAD R14, R23, c[0x0][0x1f4], R14 ;  /* 0x00007d00170e7a24 */ /* 0x000fc400078e020e */
[----:B------:R-:W-:Y:S01]  /*2080*/  IMAD.WIDE.U32 R18, R23, c[0x0][0x218], R18 ;  /* 0x0000860017127a25 */ /* 0x000fe200078e0012 */
[----:B------:R-:W-:Y:S02]  /*2090*/  STL [R1+0x28], R210 ;  /* 0x000028d201007387 */ /* 0x000fe40000100800 */
[----:B------:R-:W-:Y:S01]  /*20a0*/  IADD3.X R14, R17, UR19, R14, P0, !PT ;  /* 0x00000013110e7c10 */ /* 0x000fe200087fe40e */
[----:B------:R-:W-:Y:S01]  /*20b0*/  IMAD R8, R23, c[0x0][0x21c], R8 ;  /* 0x0000870017087a24 */ /* 0x000fe200078e0208 */
[----:B------:R-:W-:-:S04]  /*20c0*/  LEA R22, P0, R9, c[0x0][0x1c8], 0x1 ;  /* 0x0000720009167a11 */ /* 0x000fc800078008ff */
[----:B------:R-:W-:Y:S01]  /*20d0*/  LEA.HI.X R14, R9, c[0x0][0x1cc], R14, 0x1, P0 ;  /* 0x00007300090e7a11 */ /* 0x000fe200000f0c0e */
[----:B------:R-:W-:Y:S01]  /*20e0*/  SHFL.IDX PT, R16, R22, RZ, 0x181f ;  /* 0x00181fff16107589 */ /* 0x000fe200000e0000 */
[----:B------:R-:W-:Y:S02]  /*20f0*/  IADD3 R10, P0, R18, UR24, RZ ;  /* 0x00000018120a7c10 */ /* 0x000fe4000ff1e0ff */
[----:B------:R-:W-:Y:S01]  /*2100*/  IADD3 R9, R249, 0xc100, RZ ;  /* 0x0000c100f9097810 */ /* 0x000fe20007ffe0ff */
[----:B------:R-:W1:Y:S01]  /*2110*/  SHFL.IDX PT, R17, R14, RZ, 0x181f ;  /* 0x00181fff0e117589 */ /* 0x000e6200000e0000 */
[----:B------:R-:W-:Y:S02]  /*2120*/  IADD3.X R8, R19, UR8, R8, P0, !PT ;  /* 0x0000000813087c10 */ /* 0x000fe400087fe408 */
[----:B------:R-:W-:Y:S01]  /*2130*/  LEA R80, P0, R10, c[0x0][0x1f8], 0x1 ;  /* 0x00007e000a507a11 */ /* 0x000fe200078008ff */
[----:B------:R-:W-:Y:S01]  /*2140*/  SHFL.IDX PT, R22, R22, 0x1, 0x181f ;  /* 0x00381f0016167f89 */ /* 0x000fe200000e0000 */
[----:B------:R-:W-:Y:S01]  /*2150*/  @P1 IADD3 R248, R9, -0x20, RZ ;  /* 0xffffffe009f81810 */ /* 0x000fe20007ffe0ff */
[----:B------:R-:W-:Y:S01]  /*2160*/  IMAD R9, R24, c[0x0][0x1e0], RZ ;  /* 0x0000780018097a24 */ /* 0x000fe200078e02ff */
[----:B------:R-:W-:Y:S01]  /*2170*/  LEA.HI.X R8, R10, c[0x0][0x1fc], R8, 0x1, P0 ;  /* 0x00007f000a087a11 */ /* 0x000fe200000f0c08 */
[----:B------:R-:W-:Y:S01]  /*2180*/  SHFL.IDX PT, R21, R14, 0x2, 0x181f ;  /* 0x00581f000e157f89 */ /* 0x000fe200000e0000 */
[----:B------:R-:W-:Y:S01]  /*2190*/  ISETP.GE.AND P0, PT, R84, 0x1, PT ;  /* 0x000000015400780c */ /* 0x000fe20003f06270 */
[----:B------:R-:W-:Y:S01]  /*21a0*/  IMAD R9, R23, c[0x0][0x1f0], R9 ;  /* 0x00007c0017097a24 */ /* 0x000fe200078e0209 */
[C---:B------:R-:W-:Y:S01]  /*21b0*/  IADD3 R239, R248.reuse, 0x800, RZ ;  /* 0x00000800f8ef7810 */ /* 0x040fe20007ffe0ff */
[----:B------:R-:W-:Y:S01]  /*21c0*/  SHFL.IDX PT, R23, R14, 0x1, 0x181f ;  /* 0x00381f000e177f89 */ /* 0x000fe200000e0000 */
[----:B------:R-:W-:Y:S01]  /*21d0*/  IADD3 R238, R248, 0x1000, RZ ;  /* 0x00001000f8ee7810 */ /* 0x000fe20007ffe0ff */
[----:B------:R-:W-:Y:S01]  /*21e0*/  IMAD R20, R20, c[0x0][0x1e8], R9 ;  /* 0x00007a0014147a24 */ /* 0x000fe200078e0209 */
[C---:B------:R-:W-:Y:S01]  /*21f0*/  IADD3 R237, R248.reuse, 0x1800, RZ ;  /* 0x00001800f8ed7810 */ /* 0x040fe20007ffe0ff */
[----:B------:R-:W2:Y:S01]  /*2200*/  SHFL.IDX PT, R38, R80, RZ, 0x181f ;  /* 0x00181fff50267589 */ /* 0x000ea200000e0000 */
[----:B------:R-:W-:-:S02]  /*2210*/  IADD3 R236, R248, 0x2000, RZ ;  /* 0x00002000f8ec7810 */ /* 0x000fc40007ffe0ff */
[----:B------:R-:W-:Y:S01]  /*2220*/  LEA R20, R20, c[0x0][0x1c8], 0x1 ;  /* 0x0000720014147a11 */ /* 0x000fe200078e08ff */
[----:B------:R-:W3:Y:S01]  /*2230*/  SHFL.IDX PT, R10, R8, RZ, 0x181f ;  /* 0x00181fff080a7589 */ /* 0x000ee200000e0000 */
[C---:B------:R-:W-:Y:S02]  /*2240*/  IADD3 R235, R248.reuse, 0x2800, RZ ;  /* 0x00002800f8eb7810 */ /* 0x040fe40007ffe0ff */
[C---:B------:R-:W-:Y:S01]  /*2250*/  IADD3 R233, R248.reuse, 0x3000, RZ ;  /* 0x00003000f8e97810 */ /* 0x040fe20007ffe0ff */
[--C-:B-1----:R-:W-:Y:S01]  /*2260*/  @P0 IMAD.WIDE R28, R211, 0x2, R16.reuse ;  /* 0x00000002d31c0825 */ /* 0x102fe200078e0210 */
[----:B------:R-:W-:Y:S01]  /*2270*/  SHFL.IDX PT, R20, R20, 0x2, 0x181f ;  /* 0x00581f0014147f89 */ /* 0x000fe200000e0000 */
[C---:B------:R-:W-:Y:S02]  /*2280*/  IADD3 R232, R248.reuse, 0x3800, RZ ;  /* 0x00003800f8e87810 */ /* 0x040fe40007ffe0ff */
[----:B------:R-:W-:Y:S01]  /*2290*/  @P0 IMAD.WIDE R26, R209, 0x2, R16 ;  /* 0x00000002d11a0825 */ /* 0x000fe200078e0210 */
[----:B------:R1:W-:Y:S01]  /*22a0*/  @P0 LDGSTS.E.BYPASS.LTC128B.128 [R251+0xc100], [R28.64], !P2 ;  /* 0x0c1000001cfb0fae */ /* 0x0003e2000d101d50 */
[----:B------:R-:W-:-:S02]  /*22b0*/  IADD3 R231, R248, 0x4000, RZ ;  /* 0x00004000f8e77810 */ /* 0x000fc40007ffe0ff */
[--C-:B------:R-:W-:Y:S01]  /*22c0*/  @P0 IMAD.WIDE R24, R207, 0x2, R16.reuse ;  /* 0x00000002cf180825 */ /* 0x100fe200078e0210 */
[----:B------:R4:W-:Y:S01]  /*22d0*/  @P0 LDGSTS.E.BYPASS.LTC128B.128 [R251+0xf100], [R26.64], !P5 ;  /* 0x0f1000001afb0fae */ /* 0x0009e2000e901d50 */
[C---:B------:R-:W-:Y:S02]  /*22e0*/  IADD3 R230, R248.reuse, 0x4800, RZ ;  /* 0x00004800f8e67810 */ /* 0x040fe40007ffe0ff */
[----:B------:R-:W-:Y:S01]  /*22f0*/  @P0 IMAD.WIDE R30, R111, 0x2, R16 ;  /* 0x000000026f1e0825 */ /* 0x000fe200078e0210 */
[----:B------:R5:W-:Y:S01]  /*2300*/  @P0 LDGSTS.E.BYPASS.LTC128B.128 [R251+0x12100], [R24.64], !P4 ;  /* 0x1210000018fb0fae */ /* 0x000be2000e101d50 */
[----:B------:R-:W-:Y:S02]  /*2310*/  IADD3 R229, R248, 0x5000, RZ ;  /* 0x00005000f8e57810 */ /* 0x000fe40007ffe0ff */
[----:B------:R-:W-:Y:S01]  /*2320*/  IMAD.WIDE R16, R211, 0x2, RZ ;  /* 0x00000002d3107825 */ /* 0x000fe200078e02ff */
[----:B------:R1:W-:Y:S01]  /*2330*/  @P0 LDGSTS.E.BYPASS.LTC128B.128 [R251+0x15100], [R30.64], !P6 ;  /* 0x151000001efb0fae */ /* 0x0003e2000f101d50 */
[----:B------:R-:W-:-:S02]  /*2340*/  ISETP.GE.AND P0, PT, R84, 0x21, PT ;  /* 0x000000215400780c */ /* 0x000fc40003f06270 */
[----:B------:R-:W-:Y:S01]  /*2350*/  IADD3 R228, R248, 0x5800, RZ ;  /* 0x00005800f8e47810 */ /* 0x000fe20007ffe0ff */
[----:B------:R-:W1:Y:S01]  /*2360*/  SHFL.IDX PT, R18, R80, 0x1, 0x181f ;  /* 0x00381f0050127f89 */ /* 0x000e6200000e0000 */
[----:B--2---:R-:W-:Y:S02]  /*2370*/  IADD3 R52, P1, R38, R16, RZ ;  /* 0x0000001026347210 */ /* 0x004fe40007f3e0ff */
[C---:B------:R-:W-:Y:S01]  /*2380*/  IADD3 R227, R248.reuse, 0x6000, RZ ;  /* 0x00006000f8e37810 */ /* 0x040fe20007ffe0ff */
[----:B------:R-:W2:Y:S01]  /*2390*/  SHFL.IDX PT, R9, R8, 0x1, 0x181f ;  /* 0x00381f0008097f89 */ /* 0x000ea200000e0000 */
[----:B------:R-:W-:Y:S01]  /*23a0*/  IADD3 R226, R248, 0x6800, RZ ;  /* 0x00006800f8e27810 */ /* 0x000fe20007ffe0ff */
[----:B---3--:R-:W-:Y:S01]  /*23b0*/  IMAD.X R53, R10, 0x1, R17, P1 ;  /* 0x000000010a357824 */ /* 0x008fe200008e0611 */
[C---:B------:R-:W-:Y:S01]  /*23c0*/  IADD3 R225, R248.reuse, 0x7000, RZ ;  /* 0x00007000f8e17810 */ /* 0x040fe20007ffe0ff */
[----:B------:R-:W3:Y:S01]  /*23d0*/  SHFL.IDX PT, R80, R80, 0x2, 0x181f ;  /* 0x00581f0050507f89 */ /* 0x000ee200000e0000 */
[C---:B------:R-:W-:Y:S01]  /*23e0*/  IADD3 R224, R248.reuse, 0x7800, RZ ;  /* 0x00007800f8e07810 */ /* 0x040fe20007ffe0ff */
[--C-:B------:R-:W-:Y:S01]  /*23f0*/  @P0 IMAD.WIDE R14, R209, 0x2, R22.reuse ;  /* 0x00000002d10e0825 */ /* 0x100fe200078e0216 */
[C---:B------:R-:W-:Y:S01]  /*2400*/  IADD3 R223, R248.reuse, 0x8000, RZ ;  /* 0x00008000f8df7810 */ /* 0x040fe20007ffe0ff */
[----:B------:R-:W3:Y:S01]  /*2410*/  SHFL.IDX PT, R8, R8, 0x2, 0x181f ;  /* 0x00581f0008087f89 */ /* 0x000ee200000e0000 */
[C---:B------:R-:W-:Y:S01]  /*2420*/  IADD3 R222, R248.reuse, 0x8800, RZ ;  /* 0x00008800f8de7810 */ /* 0x040fe20007ffe0ff */
[----:B----4-:R-:W-:Y:S01]  /*2430*/  @P0 IMAD.WIDE R26, R211, 0x2, R22 ;  /* 0x00000002d31a0825 */ /* 0x010fe200078e0216 */
[----:B------:R-:W-:-:S02]  /*2440*/  IADD3 R221, R248, 0x9000, RZ ;  /* 0x00009000f8dd7810 */ /* 0x000fc40007ffe0ff */
[C---:B------:R-:W-:Y:S01]  /*2450*/  IADD3 R220, R248.reuse, 0x9800, RZ ;  /* 0x00009800f8dc7810 */ /* 0x040fe20007ffe0ff */
[--C-:B-----5:R-:W-:Y:S01]  /*2460*/  @P0 IMAD.WIDE R24, R207, 0x2, R22.reuse ;  /* 0x00000002cf180825 */ /* 0x120fe200078e0216 */
[----:B------:R4:W-:Y:S01]  /*2470*/  @P0 LDGSTS.E.BYPASS.LTC128B.128 [R251+0xd100], [R26.64], !P2 ;  /* 0x0d1000001afb0fae */ /* 0x0009e2000d101d50 */
[----:B------:R-:W-:Y:S02]  /*2480*/  IADD3 R219, R248, 0xa000, RZ ;  /* 0x0000a000f8db7810 */ /* 0x000fe40007ffe0ff */
[----:B------:R-:W-:Y:S01]  /*2490*/  @P0 IMAD.WIDE R22, R111, 0x2, R22 ;  /* 0x000000026f160825 */ /* 0x000fe200078e0216 */
[----:B------:R5:W-:Y:S01]  /*24a0*/  @P0 LDGSTS.E.BYPASS.LTC128B.128 [R251+0x10100], [R14.64], !P5 ;  /* 0x101000000efb0fae */ /* 0x000be2000e901d50 */
[----:B-1----:R-:W-:Y:S02]  /*24b0*/  IADD3 R36, P1, R16, R18, RZ ;  /* 0x0000001210247210 */ /* 0x002fe40007f3e0ff */
[C---:B------:R-:W-:Y:S01]  /*24c0*/  IADD3 R218, R248.reuse, 0xa800, RZ ;  /* 0x0000a800f8da7810 */ /* 0x040fe20007ffe0ff */
[----:B------:R1:W-:Y:S01]  /*24d0*/  @P0 LDGSTS.E.BYPASS.LTC128B.128 [R251+0x13100], [R24.64], !P4 ;  /* 0x1310000018fb0fae */ /* 0x0003e2000e101d50 */
[C---:B------:R-:W-:Y:S01]  /*24e0*/  IADD3 R217, R248.reuse, 0xb000, RZ ;  /* 0x0000b000f8d97810 */ /* 0x040fe20007ffe0ff */
[----:B--2---:R-:W-:Y:S01]  /*24f0*/  IMAD.X R37, R17, 0x1, R9, P1 ;  /* 0x0000000111257824 */ /* 0x004fe200008e0609 */
[----:B------:R-:W-:Y:S01]  /*2500*/  IADD3 R216, R248, 0xb800, RZ ;  /* 0x0000b800f8d87810 */ /* 0x000fe20007ffe0ff */
[----:B------:R2:W-:Y:S01]  /*2510*/  @P0 LDGSTS.E.BYPASS.LTC128B.128 [R251+0x16100], [R22.64], !P6 ;  /* 0x1610000016fb0fae */ /* 0x0005e2000f101d50 */
[----:B------:R-:W-:-:S02]  /*2520*/  ISETP.GT.AND P0, PT, R84, 0x40, PT ;  /* 0x000000405400780c */ /* 0x000fc40003f04270 */
[----:B---3--:R-:W-:-:S05]  /*2530*/  IADD3 R16, P1, R16, R80, RZ ;  /* 0x0000005010107210 */ /* 0x008fca0007f3e0ff */
[----:B------:R-:W-:Y:S02]  /*2540*/  IMAD.X R17, R17, 0x1, R8, P1 ;  /* 0x0000000111117824 */ /* 0x000fe400008e0608 */
[----:B-----5:R-:W-:-:S04]  /*2550*/  IMAD.WIDE R14, R209, 0x2, RZ ;  /* 0x00000002d10e7825 */ /* 0x020fc800078e02ff */
[----:B-1----:R-:W-:Y:S01]  /*2560*/  @P0 IMAD.WIDE R24, R211, 0x2, R20 ;  /* 0x00000002d3180825 */ /* 0x002fe200078e0214 */
[----:B------:R-:W-:-:S03]  /*2570*/  IADD3 R46, P1, R38, R14, RZ ;  /* 0x0000000e262e7210 */ /* 0x000fc60007f3e0ff */
[----:B--2---:R-:W-:Y:S01]  /*2580*/  @P0 IMAD.WIDE R22, R209, 0x2, R20 ;  /* 0x00000002d1160825 */ /* 0x004fe200078e0214 */
[----:B------:R1:W-:Y:S03]  /*2590*/  @P0 LDGSTS.E.BYPASS.LTC128B.128 [R251+0xe100], [R24.64], !P2 ;  /* 0x0e10000018fb0fae */ /* 0x0003e6000d101d50 */
[----:B------:R-:W-:Y:S01]  /*25a0*/  IMAD.X R47, R10, 0x1, R15, P1 ;  /* 0x000000010a2f7824 */ /* 0x000fe200008e060f */
[----:B------:R2:W-:Y:S01]  /*25b0*/  @P0 LDGSTS.E.BYPASS.LTC128B.128 [R251+0x11100], [R22.64], !P5 ;  /* 0x1110000016fb0fae */ /* 0x0005e2000e901d50 */
[----:B----4-:R-:W-:-:S05]  /*25c0*/  IADD3 R26, P1, R14, R18, RZ ;  /* 0x000000120e1a7210 */ /* 0x010fca0007f3e0ff */
[----:B------:R-:W-:Y:S01]  /*25d0*/  IMAD.X R27, R15, 0x1, R9, P1 ;  /* 0x000000010f1b7824 */ /* 0x000fe200008e0609 */
[----:B------:R-:W-:-:S05]  /*25e0*/  IADD3 R14, P1, R14, R80, RZ ;  /* 0x000000500e0e7210 */ /* 0x000fca0007f3e0ff */
[----:B------:R-:W-:Y:S02]  /*25f0*/  IMAD.X R15, R15, 0x1, R8, P1 ;  /* 0x000000010f0f7824 */ /* 0x000fe400008e0608 */
[----:B-1----:R-:W-:-:S04]  /*2600*/  @P0 IMAD.WIDE R24, R207, 0x2, R20 ;  /* 0x00000002cf180825 */ /* 0x002fc800078e0214 */
[----:B------:R-:W-:Y:S01]  /*2610*/  @P0 IMAD.WIDE R20, R111, 0x2, R20 ;  /* 0x000000026f140825 */ /* 0x000fe200078e0214 */
[----:B------:R1:W-:Y:S03]  /*2620*/  @P0 LDGSTS.E.BYPASS.LTC128B.128 [R251+0x14100], [R24.64], !P4 ;  /* 0x1410000018fb0fae */ /* 0x0003e6000e101d50 */
[----:B--2---:R-:W-:Y:S01]  /*2630*/  IMAD.WIDE R22, R207, 0x2, RZ ;  /* 0x00000002cf167825 */ /* 0x004fe200078e02ff */
[----:B------:R2:W-:Y:S04]  /*2640*/  @P0 LDGSTS.E.BYPASS.LTC128B.128 [R251+0x17100], [R20.64], !P6 ;  /* 0x1710000014fb0fae */ /* 0x0005e8000f101d50 */
[----:B------:R-:W0:Y:S01]  /*2650*/  LDGDEPBAR ;  /* 0x00000000000079af */ /* 0x000e220000000000 */
[----:B------:R-:W-:-:S05]  /*2660*/  IADD3 R44, P0, R38, R22, RZ ;  /* 0x00000016262c7210 */ /* 0x000fca0007f1e0ff */
[----:B------:R-:W-:Y:S01]  /*2670*/  IMAD.X R45, R10, 0x1, R23, P0 ;  /* 0x000000010a2d7824 */ /* 0x000fe200000e0617 */
[----:B------:R-:W-:-:S05]  /*2680*/  IADD3 R82, P0, R22, R80, RZ ;  /* 0x0000005016527210 */ /* 0x000fca0007f1e0ff */
[----:B------:R-:W-:Y:S01]  /*2690*/  IMAD.X R83, R23, 0x1, R8, P0 ;  /* 0x0000000117537824 */ /* 0x000fe200000e0608 */
[----:B-1----:R-:W-:Y:S01]  /*26a0*/  IADD3 R24, P1, R22, R18, RZ ;  /* 0x0000001216187210 */ /* 0x002fe20007f3e0ff */
[----:B--2---:R-:W-:Y:S01]  /*26b0*/  IMAD.WIDE R20, R111, 0x2, RZ ;  /* 0x000000026f147825 */ /* 0x004fe200078e02ff */
[----:B------:R-:W-:-:S04]  /*26c0*/  DEPBAR.LE SB0, 0x1 ;  /* 0x000080400000791a */ /* 0x000fc80000000000 */
[----:B------:R-:W-:-:S04]  /*26d0*/  DEPBAR.LE SB0, 0x0 ;  /* 0x000080000000791a */ /* 0x000fc80000000000 */
[----:B------:R-:W-:Y:S01]  /*26e0*/  BAR.SYNC.DEFER_BLOCKING 0x0 ;  /* 0x0000000000007b1d */ /* 0x000fe20000010000 */
[----:B------:R-:W-:Y:S01]  /*26f0*/  IADD3 R38, P3, R38, R20, RZ ;  /* 0x0000001426267210 */ /* 0x000fe20007f7e0ff */
[----:B------:R-:W-:Y:S01]  /*2700*/  IMAD.X R25, R23, 0x1, R9, P1 ;  /* 0x0000000117197824 */ /* 0x000fe200008e0609 */
[C---:B------:R-:W-:Y:S02]  /*2710*/  IADD3 R80, P0, R20.reuse, R80, RZ ;  /* 0x0000005014507210 */ /* 0x040fe40007f1e0ff */
[----:B------:R-:W-:Y:S01]  /*2720*/  IADD3 R18, P1, R20, R18, RZ ;  /* 0x0000001214127210 */ /* 0x000fe20007f3e0ff */
[----:B------:R-:W-:Y:S01]  /*2730*/  IMAD.X R39, R10, 0x1, R21, P3 ;  /* 0x000000010a277824 */ /* 0x000fe200018e0615 */
[----:B------:R-:W-:Y:S01]  /*2740*/  ISETP.GE.AND P3, PT, R211, c[0x0][0x1d4], PT ;  /* 0x00007500d3007a0c */ /* 0x000fe20003f66270 */
[C---:B------:R-:W-:Y:S02]  /*2750*/  IMAD.X R81, R21.reuse, 0x1, R8, P0 ;  /* 0x0000000115517824 */ /* 0x040fe400000e0608 */
[----:B------:R-:W-:Y:S01]  /*2760*/  IMAD.X R19, R21, 0x1, R9, P1 ;  /* 0x0000000115137824 */ /* 0x000fe200008e0609 */
[----:B------:R-:W-:-:S02]  /*2770*/  ISETP.LT.OR P0, PT, R84, 0x1, P3 ;  /* 0x000000015400780c */ /* 0x000fc40001f01670 */
[----:B------:R-:W-:Y:S02]  /*2780*/  ISETP.GE.AND P1, PT, R12, c[0x0][0x1d4], PT ;  /* 0x000075000c007a0c */ /* 0x000fe40003f26270 */
[----:B------:R-:W-:Y:S01]  /*2790*/  ISETP.GE.AND P3, PT, R85, c[0x0][0x1d4], PT ;  /* 0x0000750055007a0c */ /* 0x000fe20003f66270 */
[----:B------:R-:W-:Y:S04]  /*27a0*/  LDSM.16.M88.4 R64, [R250+0x18100] ;  /* 0x01810000fa40783b */ /* 0x000fe80000000200 */
[----:B------:R-:W-:Y:S04]  /*27b0*/  LDSM.16.M88.4 R96, [R246+0x18100] ;  /* 0x01810000f660783b */ /* 0x000fe80000000200 */
[----:B------:R-:W-:Y:S04]  /*27c0*/  LDSM.16.M88.4 R20, [R249+0xc100] ;  /* 0x00c10000f914783b */ /* 0x000fe80000000200 */
[----:B------:R-:W-:Y:S04]  /*27d0*/  LDSM.16.M88.4 R32, [R249+0xc900] ;  /* 0x00c90000f920783b */ /* 0x000fe80000000200 */
[----:B------:R-:W-:Y:S04]  /*27e0*/  LDSM.16.M88.4 R8, [R249+0xd100] ;  /* 0x00d10000f908783b */ /* 0x000fe80000000200 */
[----:B------:R-:W1:Y:S04]  /*27f0*/  LDSM.16.M88.4 R48, [R249+0xd900] ;  /* 0x00d90000f930783b */ /* 0x000e680000000200 */
[----:B------:R-:W-:Y:S04]  /*2800*/  LDSM.16.M88.4 R40, [R249+0xe100] ;  /* 0x00e10000f928783b */ /* 0x000fe80000000200 */
[----:B------:R-:W-:Y:S04]  /*2810*/  LDSM.16.M88.4 R76, [R249+0xe900] ;  /* 0x00e90000f94c783b */ /* 0x000fe80000000200 */
[----:B------:R-:W-:Y:S04]  /*2820*/  LDSM.16.M88.4 R68, [R248] ;  /* 0x00000000f844783b */ /* 0x000fe80000000200 */
[----:B------:R-:W-:Y:S04]  /*2830*/  LDSM.16.M88.4 R28, [R248+0x800] ;  /* 0x00080000f81c783b */ /* 0x000fe80000000200 */
[----:B------:R-:W-:Y:S04]  /*2840*/  LDSM.16.M88.4 R72, [R248+0x1000] ;  /* 0x00100000f848783b */ /* 0x000fe80000000200 */
[----:B------:R-:W2:Y:S04]  /*2850*/  LDSM.16.M88.4 R60, [R248+0x1800] ;  /* 0x00180000f83c783b */ /* 0x000ea80000000200 */
[----:B------:R-:W3:Y:S04]  /*2860*/  LDSM.16.M88.4 R56, [R248+0x2000] ;  /* 0x00200000f838783b */ /* 0x000ee80000000200 */
[----:B------:R-:W4:Y:S04]  /*2870*/  LDSM.16.M88.4 R100, [R248+0x2800] ;  /* 0x00280000f864783b */ /* 0x000f280000000200 */
[----:B------:R-:W-:Y:S01]  /*2880*/  @!PT LDS RZ, [RZ] ;  /* 0x00000000fffff984 */ /* 0x000fe20000000800 */
[----:B------:R-:W-:Y:S01]  /*2890*/  @!PT LDS RZ, [RZ] ;  /* 0x00000000fffff984 */ /* 0x000fe20000000800 */
[----:B------:R-:W-:Y:S01]  /*28a0*/  @!PT LDS RZ, [RZ] ;  /* 0x00000000fffff984 */ /* 0x000fe20000000800 */
[----:B------:R1:W-:Y:S01]  /*28b0*/  LDGSTS.E.BYPASS.LTC128B.128 [R251+0x100], [R52.64], !P0 ;  /* 0x0010000034fb7fae */ /* 0x0003e2000c101d50 */
[----:B------:R-:W-:-:S13]  /*28c0*/  ISETP.LT.OR P0, PT, R84, 0x1, P1 ;  /* 0x000000015400780c */ /* 0x000fda0000f01670 */
[----:B------:R5:W-:Y:S01]  /*28d0*/  LDGSTS.E.BYPASS.LTC128B.128 [R251+0x3100], [R46.64], !P0 ;  /* 0x031000002efb7fae */ /* 0x000be2000c101d50 */
[----:B------:R-:W-:Y:S02]  /*28e0*/  ISETP.LT.OR P0, PT, R84, 0x1, P3 ;  /* 0x000000015400780c */ /* 0x000fe40001f01670 */
[----:B------:R-:W-:Y:S01]  /*28f0*/  ISETP.GE.AND P3, PT, R0, c[0x0][0x1d4], PT ;  /* 0x0000750000007a0c */ /* 0x000fe20003f66270 */
[----:B------:R-:W-:Y:S01]  /*2900*/  IMAD.MOV.U32 R0, RZ, RZ, 0x40 ;  /* 0x00000040ff007424 */ /* 0x000fe200078e00ff */
[C---:B-1----:R-:W-:Y:S09]  /*2910*/  HMMA.16816.F32.BF16 R52, R64.reuse, R48, RZ ;  /* 0x000000304034723c */ /* 0x042ff200000418ff */
[----:B------:R5:W-:Y:S01]  /*2920*/  LDGSTS.E.BYPASS.LTC128B.128 [R251+0x6100], [R44.64], !P0 ;  /* 0x061000002cfb7fae */ /* 0x000be2000c101d50 */
[----:B------:R-:W-:Y:S01]  /*2930*/  ISETP.LT.OR P0, PT, R84, 0x1, P3 ;  /* 0x000000015400780c */ /* 0x000fe20001f01670 */
[----:B------:R-:W-:Y:S11]  /*2940*/  HMMA.16816.F32.BF16 R48, R64, R50, RZ ;  /* 0x000000324030723c */ /* 0x000ff600000418ff */
[----:B------:R-:W-:Y:S01]  /*2950*/  @!UPT UIADD3 URZ, URZ, URZ, URZ ;  /* 0x0000003f3f3ff290 */ /* 0x000fe2000fffe03f */
[----:B------:R1:W-:Y:S01]  /*2960*/  LDGSTS.E.BYPASS.LTC128B.128 [R251+0x9100], [R38.64], !P0 ;  /* 0x0910000026fb7fae */ /* 0x0003e2000c101d50 */
[----:B------:R-:W-:-:S04]  /*2970*/  ISETP.GE.AND P0, PT, R211, c[0x0][0x1d4], PT ;  /* 0x00007500d3007a0c */ /* 0x000fc80003f06270 */
[C---:B------:R-:W-:Y:S01]  /*2980*/  ISETP.LT.OR P0, PT, R84.reuse, 0x21, P0 ;  /* 0x000000215400780c */ /* 0x040fe20000701670 */
[----:B--2---:R-:W-:Y:S08]  /*2990*/  HMMA.16816.F32.BF16 R52, R96, R60, R52 ;  /* 0x0000003c6034723c */ /* 0x004ff00000041834 */
[----:B-----5:R-:W-:Y:S04]  /*29a0*/  HMMA.16816.F32.BF16 R44, R64, R40, RZ ;  /* 0x00000028402c723c */ /* 0x020fe800000418ff */
[----:B------:R1:W-:Y:S01]  /*29b0*/  LDGSTS.E.BYPASS.LTC128B.128 [R251+0x1100], [R36.64], !P0 ;  /* 0x0110000024fb7fae */ /* 0x0003e2000c101d50 */
[----:B------:R-:W-:-:S03]  /*29c0*/  ISETP.LT.OR P0, PT, R84, 0x21, P1 ;  /* 0x000000215400780c */ /* 0x000fc60000f01670 */
[----:B------:R-:W-:Y:S10]  /*29d0*/  HMMA.16816.F32.BF16 R40, R64, R42, RZ ;  /* 0x0000002a4028723c */ /* 0x000ff400000418ff */
[----:B------:R2:W-:Y:S01]  /*29e0*/  LDGSTS.E.BYPASS.LTC128B.128 [R251+0x4100], [R26.64], !P0 ;  /* 0x041000001afb7fae */ /* 0x0005e2000c101d50 */
[----:B------:R-:W-:Y:S01]  /*29f0*/  ISETP.GE.AND P0, PT, R85, c[0x0][0x1d4], PT ;  /* 0x0000750055007a0c */ /* 0x000fe20003f06270 */
[----:B------:R-:W-:Y:S03]  /*2a00*/  HMMA.16816.F32.BF16 R48, R96, R62, R48 ;  /* 0x0000003e6030723c */ /* 0x000fe60000041830 */
[----:B------:R-:W-:-:S05]  /*2a10*/  ISETP.LT.OR P0, PT, R84, 0x21, P0 ;  /* 0x000000215400780c */ /* 0x000fca0000701670 */
[----:B---3--:R-:W-:Y:S08]  /*2a20*/  HMMA.16816.F32.BF16 R44, R96, R56, R44 ;  /* 0x00000038602c723c */ /* 0x008ff0000004182c */
[----:B------:R2:W-:Y:S01]  /*2a30*/  LDGSTS.E.BYPASS.LTC128B.128 [R251+0x7100], [R24.64], !P0 ;  /* 0x0710000018fb7fae */ /* 0x0005e2000c101d50 */
[----:B------:R-:W-:Y:S01]  /*2a40*/  ISETP.LT.OR P0, PT, R84, 0x21, P3 ;  /* 0x000000215400780c */ /* 0x000fe20001f01670 */
[----:B-1----:R-:W-:Y:S08]  /*2a50*/  HMMA.16816.F32.BF16 R36, R64, R76, RZ ;  /* 0x0000004c4024723c */ /* 0x002ff000000418ff */
[----:B------:R-:W-:Y:S04]  /*2a60*/  HMMA.16816.F32.BF16 R40, R96, R58, R40 ;  /* 0x0000003a6028723c */ /* 0x000fe80000041828 */
[----:B------:R1:W-:Y:S01]  /*2a70*/  LDGSTS.E.BYPASS.LTC128B.128 [R251+0xa100], [R18.64], !P0 ;  /* 0x0a10000012fb7fae */ /* 0x0003e2000c101d50 */
[----:B------:R-:W-:-:S04]  /*2a80*/  ISETP.GE.AND P0, PT, R211, c[0x0][0x1d4], PT ;  /* 0x00007500d3007a0c */ /* 0x000fc80003f06270 */
[----:B------:R-:W-:-:S07]  /*2a90*/  ISETP.LT.OR P0, PT, R84, 0x41, P0 ;  /* 0x000000415400780c */ /* 0x000fce0000701670 */
[----:B----4-:R-:W-:Y:S06]  /*2aa0*/  HMMA.16816.F32.BF16 R36, R96, R100, R36 ;  /* 0x000000646024723c */ /* 0x010fec0000041824 */
[----:B------:R1:W-:Y:S01]  /*2ab0*/  LDGSTS.E.BYPASS.LTC128B.128 [R251+0x2100], [R16.64], !P0 ;  /* 0x0210000010fb7fae */ /* 0x0003e2000c101d50 */
[----:B------:R-:W-:Y:S01]  /*2ac0*/  ISETP.LT.OR P0, PT, R84, 0x41, P1 ;  /* 0x000000415400780c */ /* 0x000fe20000f01670 */
[----:B--2---:R-:W-:Y:S01]  /*2ad0*/  HMMA.16816.F32.BF16 R24, R64, R20, RZ ;  /* 0x000000144018723c */ /* 0x004fe200000418ff */
[----:B------:R-:W-:-:S04]  /*2ae0*/  ISETP.GE.AND P1, PT, R85, c[0x0][0x1d4], PT ;  /* 0x0000750055007a0c */ /* 0x000fc80003f26270 */
[----:B------:R-:W-:-:S03]  /*2af0*/  ISETP.LT.OR P1, PT, R84, 0x41, P1 ;  /* 0x000000415400780c */ /* 0x000fc60000f21670 */
[----:B------:R-:W-:Y:S04]  /*2b00*/  HMMA.16816.F32.BF16 R20, R64, R22, RZ ;  /* 0x000000164014723c */ /* 0x000fe800000418ff */
[----:B------:R2:W-:Y:S01]  /*2b10*/  LDGSTS.E.BYPASS.LTC128B.128 [R251+0x5100], [R14.64], !P0 ;  /* 0x051000000efb7fae */ /* 0x0005e2000c101d50 */
[----:B------:R-:W-:-:S04]  /*2b20*/  LOP3.LUT P0, RZ, R13, 0x4, RZ, 0xc0, !PT ;  /* 0x000000040dff7812 */ /* 0x000fc8000780c0ff */
[----:B------:R-:W-:Y:S01]  /*2b30*/  SEL R0, R0, 0xffffffc0, !P0 ;  /* 0xffffffc000007807 */ /* 0x000fe20004000000 */
[----:B------:R3:W-:Y:S01]  /*2b40*/  LDGSTS.E.BYPASS.LTC128B.128 [R251+0x8100], [R82.64], !P1 ;  /* 0x0810000052fb7fae */ /* 0x0007e2000c901d50 */
[----:B------:R-:W-:Y:S02]  /*2b50*/  ISETP.LT.OR P0, PT, R84, 0x41, P3 ;  /* 0x000000415400780c */ /* 0x000fe40001f01670 */
[----:B------:R-:W-:Y:S01]  /*2b60*/  ISETP.GT.AND P3, PT, R112, 0x5f, PT ;  /* 0x0000005f7000780c */ /* 0x000fe20003f64270 */
[----:B------:R-:W-:Y:S02]  /*2b70*/  IMAD.IADD R244, R249, 0x1, R0 ;  /* 0x00000001f9f47824 */ /* 0x000fe400078e0200 */
[----:B------:R-:W-:Y:S01]  /*2b80*/  HMMA.16816.F32.BF16 R24, R96, R68, R24 ;  /* 0x000000446018723c */ /* 0x000fe20000041818 */
[----:B------:R-:W-:Y:S01]  /*2b90*/  IMAD.IADD R234, R0, 0x1, R248 ;  /* 0x0000000100ea7824 */ /* 0x000fe200078e02f8 */
[----:B------:R-:W-:-:S06]  /*2ba0*/  IADD3 R0, R251, 0x100, RZ ;  /* 0x00000100fb007810 */ /* 0x000fcc0007ffe0ff */
[----:B------:R-:W-:Y:S01]  /*2bb0*/  HMMA.16816.F32.BF16 R20, R96, R70, R20 ;  /* 0x000000466014723c */ /* 0x000fe20000041814 */
[----:B------:R3:W-:Y:S01]  /*2bc0*/  LDGSTS.E.BYPASS.LTC128B.128 [R251+0xb100], [R80.64], !P0 ;  /* 0x0b10000050fb7fae */ /* 0x0007e2000c101d50 */
[----:B------:R-:W-:-:S03]  /*2bd0*/  PLOP3.LUT P0, PT, PT, PT, UP0, 0x40, 0x0 ;  /* 0x000000000000781c */ /* 0x000fc60003f0e808 */
[----:B------:R-:W-:Y:S03]  /*2be0*/  LDSM.16.M88.4 R68, [R244+0xc100] ;  /* 0x00c10000f444783b */ /* 0x000fe60000000200 */
[C---:B--2---:R-:W-:Y:S01]  /*2bf0*/  HMMA.16816.F32.BF16 R12, R64.reuse, R32, RZ ;  /* 0x00000020400c723c */ /* 0x044fe200000418ff */
[----:B------:R-:W-:Y:S04]  /*2c00*/  LDSM.16.M88.4 R60, [R244+0xd100] ;  /* 0x00d10000f43c783b */ /* 0x000fe80000000200 */
[----:B------:R-:W-:Y:S03]  /*2c10*/  LDSM.16.M88.4 R92, [R244+0xd900] ;  /* 0x00d90000f45c783b */ /* 0x000fe60000000200 */
[C---:B------:R-:W-:Y:S01]  /*2c20*/  HMMA.16816.F32.BF16 R32, R64.reuse, R34, RZ ;  /* 0x000000224020723c */ /* 0x040fe200000418ff */
[----:B------:R-:W-:Y:S04]  /*2c30*/  LDSM.16.M88.4 R88, [R244+0xe100] ;  /* 0x00e10000f458783b */ /* 0x000fe80000000200 */
[----:B------:R-:W-:Y:S03]  /*2c40*/  LDSM.16.M88.4 R84, [R244+0xe900] ;  /* 0x00e90000f454783b */ /* 0x000fe60000000200 */
[----:B-1----:R-:W-:Y:S01]  /*2c50*/  HMMA.16816.F32.BF16 R16, R64, R8, RZ ;  /* 0x000000084010723c */ /* 0x002fe200000418ff */
[----:B------:R-:W-:Y:S04]  /*2c60*/  LDSM.16.M88.4 R56, [R234] ;  /* 0x00000000ea38783b */ /* 0x000fe80000000200 */
[----:B---3--:R-:W-:Y:S03]  /*2c70*/  LDSM.16.M88.4 R80, [R234+0x800] ;  /* 0x00080000ea50783b */ /* 0x008fe60000000200 */
[C---:B------:R-:W-:Y:S01]  /*2c80*/  HMMA.16816.F32.BF16 R12, R96.reuse, R28, R12 ;  /* 0x0000001c600c723c */ /* 0x040fe2000004180c */
[----:B------:R-:W-:Y:S04]  /*2c90*/  LDSM.16.M88.4 R104, [R244+0x15900] ;  /* 0x01590000f468783b */ /* 0x000fe80000000200 */
[----:B------:R-:W0:Y:S03]  /*2ca0*/  LDGDEPBAR ;  /* 0x00000000000079af */ /* 0x000e260000000000 */
[----:B------:R-:W-:Y:S01]  /*2cb0*/  HMMA.16816.F32.BF16 R32, R96, R30, R32 ;  /* 0x0000001e6020723c */ /* 0x000fe20000041820 */
[----:B------:R-:W1:Y:S07]  /*2cc0*/  LDSM.16.M88.4 R28, [R245+0x18100] ;  /* 0x01810000f51c783b */ /* 0x000e6e0000000200 */
[C---:B------:R-:W-:Y:S08]  /*2cd0*/  HMMA.16816.F32.BF16 R8, R64.reuse, R10, RZ ;  /* 0x0000000a4008723c */ /* 0x040ff000000418ff */
[----:B------:R-:W-:Y:S01]  /*2ce0*/  HMMA.16816.F32.BF16 R64, R64, R78, RZ ;  /* 0x0000004e4040723c */ /* 0x000fe200000418ff */
[----:B------:R-:W2:Y:S07]  /*2cf0*/  LDSM.16.M88.4 R76, [R244+0xc900] ;  /* 0x00c90000f44c783b */ /* 0x000eae0000000200 */
[C---:B------:R-:W-:Y:S08]  /*2d00*/  HMMA.16816.F32.BF16 R16, R96.reuse, R72, R16 ;  /* 0x000000486010723c */ /* 0x040ff00000041810 */
[C---:B------:R-:W-:Y:S01]  /*2d10*/  HMMA.16816.F32.BF16 R8, R96.reuse, R74, R8 ;  /* 0x0000004a6008723c */ /* 0x040fe20000041808 */
[----:B------:R-:W3:Y:S07]  /*2d20*/  LDSM.16.M88.4 R72, [R243+0x18100] ;  /* 0x01810000f348783b */ /* 0x000eee0000000200 */
[----:B------:R-:W-:Y:S01]  /*2d30*/  HMMA.16816.F32.BF16 R64, R96, R102, R64 ;  /* 0x000000666040723c */ /* 0x000fe20000041840 */
[----:B------:R-:W-:Y:S04]  /*2d40*/  LDSM.16.M88.4 R96, [R234+0x2800] ;  /* 0x00280000ea60783b */ /* 0x000fe80000000200 */
[----:B------:R-:W-:Y:S03]  /*2d50*/  LDSM.16.M88.4 R100, [R249+0x17100] ;  /* 0x01710000f964783b */ /* 0x000fe60000000200 */
[C---:B-1----:R-:W-:Y:S08]  /*2d60*/  HMMA.16816.F32.BF16 R24, R28.reuse, R68, R24 ;  /* 0x000000441c18723c */ /* 0x042ff00000041818 */
[C---:B------:R-:W-:Y:S01]  /*2d70*/  HMMA.16816.F32.BF16 R20, R28.reuse, R70, R20 ;  /* 0x000000461c14723c */ /* 0x040fe20000041814 */
[----:B------:R-:W1:Y:S07]  /*2d80*/  LDSM.16.M88.4 R68, [R234+0x1000] ;  /* 0x00100000ea44783b */ /* 0x000e6e0000000200 */
[C---:B------:R-:W-:Y:S08]  /*2d90*/  HMMA.16816.F32.BF16 R16, R28.reuse, R60, R16 ;  /* 0x0000003c1c10723c */ /* 0x040ff00000041810 */
[C---:B------:R-:W-:Y:S01]  /*2da0*/  HMMA.16816.F32.BF16 R8, R28.reuse, R62, R8 ;  /* 0x0000003e1c08723c */ /* 0x040fe20000041808 */
[----:B------:R-:W-:Y:S07]  /*2db0*/  LDSM.16.M88.4 R60, [R234+0x2000] ;  /* 0x00200000ea3c783b */ /* 0x000fee0000000200 */
[C---:B--2---:R-:W-:Y:S08]  /*2dc0*/  HMMA.16816.F32.BF16 R12, R28.reuse, R76, R12 ;  /* 0x0000004c1c0c723c */ /* 0x044ff0000004180c */
        /* <DEDUP_REMOVED lines=10> */
[----:B------:R-:W-:Y:S04]  /*2e70*/  LDSM.16.M88.4 R64, [R250+0x1c100] ;  /* 0x01c10000fa40783b */ /* 0x000fe80000000200 */
[----:B------:R-:W-:Y:S03]  /*2e80*/  LDSM.16.M88.4 R84, [R249+0x11100] ;  /* 0x01110000f954783b */ /* 0x000fe60000000200 */
        /* <DEDUP_REMOVED lines=8> */
[----:B------:R-:W4:Y:S07]  /*2f10*/  LDSM.16.M88.4 R80, [R249+0x11900] ;  /* 0x01190000f950783b */ /* 0x000f2e0000000200 */
[C---:B--2---:R-:W-:Y:S08]  /*2f20*/  HMMA.16816.F32.BF16 R52, R72.reuse, R76, R52 ;  /* 0x0000004c4834723c */ /* 0x044ff00000041834 */
[C---:B------:R-:W-:Y:S01]  /*2f30*/  HMMA.16816.F32.BF16 R48, R72.reuse, R78, R48 ;  /* 0x0000004e4830723c */ /* 0x040fe20000041830 */
[----:B------:R-:W-:Y:S07]  /*2f40*/  LDSM.16.M88.4 R76, [R248+0x3000] ;  /* 0x00300000f84c783b */ /* 0x000fee0000000200 */
[C---:B------:R-:W-:Y:S08]  /*2f50*/  HMMA.16816.F32.BF16 R44, R72.reuse, R60, R44 ;  /* 0x0000003c482c723c */ /* 0x040ff0000004182c */
[C---:B------:R-:W-:Y:S01]  /*2f60*/  HMMA.16816.F32.BF16 R40, R72.reuse, R62, R40 ;  /* 0x0000003e4828723c */ /* 0x040fe20000041828 */
[----:B------:R-:W-:Y:S07]  /*2f70*/  LDSM.16.M88.4 R60, [R246+0x1c100] ;  /* 0x01c10000f63c783b */ /* 0x000fee0000000200 */
[C---:B------:R-:W-:Y:S08]  /*2f80*/  HMMA.16816.F32.BF16 R36, R72.reuse, R96, R36 ;  /* 0x000000604824723c */ /* 0x040ff00000041824 */
[----:B------:R-:W-:Y:S01]  /*2f90*/  HMMA.16816.F32.BF16 R28, R72, R98, R28 ;  /* 0x00000062481c723c */ /* 0x000fe2000004181c */
[----:B------:R-:W2:Y:S04]  /*2fa0*/  LDSM.16.M88.4 R72, [R248+0x3800] ;  /* 0x00380000f848783b */ /* 0x000ea80000000200 */
        /* <DEDUP_REMOVED lines=24> */
[C---:B------:R-:W-:Y:S01]  /*3130*/  HMMA.16816.F32.BF16 R8, R60.reuse, R58, R8 ;  /* 0x0000003a3c08723c */ /* 0x040fe20000041808 */
[----:B------:R-:W3:Y:S07]  /*3140*/  LDSM.16.M88.4 R56, [R244+0x11100] ;  /* 0x01110000f438783b */ /* 0x000eee0000000200 */
[C---:B------:R-:W-:Y:S08]  /*3150*/  HMMA.16816.F32.BF16 R24, R60.reuse, R76, R24 ;  /* 0x0000004c3c18723c */ /* 0x040ff00000041818 */
        /* <DEDUP_REMOVED lines=8> */
[C---:B--2---:R-:W-:Y:S08]  /*31e0*/  HMMA.16816.F32.BF16 R24, R72.reuse, R92, R24 ;  /* 0x0000005c4818723c */ /* 0x044ff00000041818 */
[----:B------:R-:W-:Y:S01]  /*31f0*/  HMMA.16816.F32.BF16 R20, R72, R94, R20 ;  /* 0x0000005e4814723c */ /* 0x000fe20000041814 */
        /* <DEDUP_REMOVED lines=15> */
[----:B------:R-:W-:Y:S01]  /*32f0*/  HMMA.16816.F32.BF16 R20, R64, R70, R20 ;  /* 0x000000464014723c */ /* 0x000fe20000041814 */
[----:B------:R-:W1:Y:S07]  /*3300*/  LDSM.16.M88.4 R68, [R234+0x5000] ;  /* 0x00500000ea44783b */ /* 0x000e6e0000000200 */
[C---:B------:R-:W-:Y:S08]  /*3310*/  HMMA.16816.F32.BF16 R36, R72.reuse, R76, R36 ;  /* 0x0000004c4824723c */ /* 0x040ff00000041824 */
[C---:B------:R-:W-:Y:S01]  /*3320*/  HMMA.16816.F32.BF16 R28, R72.reuse, R78, R28 ;  /* 0x0000004e481c723c */ /* 0x040fe2000004181c */
[----:B------:R-:W4:Y:S07]  /*3330*/  LDSM.16.M88.4 R76, [R234+0x4800] ;  /* 0x00480000ea4c783b */ /* 0x000f2e0000000200 */
[C---:B------:R-:W-:Y:S08]  /*3340*/  HMMA.16816.F32.BF16 R52, R72.reuse, R80, R52 ;  /* 0x000000504834723c */ /* 0x040ff00000041834 */
[----:B------:R-:W-:Y:S01]  /*3350*/  HMMA.16816.F32.BF16 R48, R72, R82, R48 ;  /* 0x000000524830723c */ /* 0x000fe20000041830 */
[----:B------:R-:W-:Y:S04]  /*3360*/  LDSM.16.M88.4 R72, [R249+0x12100] ;  /* 0x01210000f948783b */ /* 0x000fe80000000200 */
[----:B------:R-:W-:Y:S03]  /*3370*/  LDSM.16.M88.4 R80, [R249+0x13100] ;  /* 0x01310000f950783b */ /* 0x000fe60000000200 */
        /* <DEDUP_REMOVED lines=11> */
[----:B------:R-:W-:Y:S07]  /*3430*/  LDSM.16.M88.4 R76, [R249+0x14100] ;  /* 0x01410000f94c783b */ /* 0x000fee0000000200 */
[C---:B------:R-:W-:Y:S08]  /*3440*/  HMMA.16816.F32.BF16 R36, R64.reuse, R84, R36 ;  /* 0x000000544024723c */ /* 0x040ff00000041824 */
[----:B------:R-:W-:Y:S01]  /*3450*/  HMMA.16816.F32.BF16 R28, R64, R86, R28 ;  /* 0x00000056401c723c */ /* 0x000fe2000004181c */
[----:B------:R-:W4:Y:S04]  /*3460*/  LDSM.16.M88.4 R64, [R249+0x14900] ;  /* 0x01490000f940783b */ /* 0x000f280000000200 */
[----:B------:R-:W-:Y:S03]  /*3470*/  LDSM.16.M88.4 R84, [R244+0x12100] ;  /* 0x01210000f454783b */ /* 0x000fe60000000200 */
[C---:B--2---:R-:W-:Y:S08]  /*3480*/  HMMA.16816.F32.BF16 R24, R60.reuse, R72, R24 ;  /* 0x000000483c18723c */ /* 0x044ff00000041818 */
[C---:B------:R-:W-:Y:S01]  /*3490*/  HMMA.16816.F32.BF16 R20, R60.reuse, R74, R20 ;  /* 0x0000004a3c14723c */ /* 0x040fe20000041814 */
[----:B------:R-:W-:Y:S07]  /*34a0*/  LDSM.16.M88.4 R72, [R248+0x6000] ;  /* 0x00600000f848783b */ /* 0x000fee0000000200 */
[C---:B---3--:R-:W-:Y:S08]  /*34b0*/  HMMA.16816.F32.BF16 R12, R60.reuse, R56, R12 ;  /* 0x000000383c0c723c */ /* 0x048ff0000004180c */
[C---:B------:R-:W-:Y:S01]  /*34c0*/  HMMA.16816.F32.BF16 R32, R60.reuse, R58, R32 ;  /* 0x0000003a3c20723c */ /* 0x040fe20000041820 */
[----:B------:R-:W2:Y:S07]  /*34d0*/  LDSM.16.M88.4 R56, [R246+0x20100] ;  /* 0x02010000f638783b */ /* 0x000eae0000000200 */
[C---:B-1----:R-:W-:Y:S08]  /*34e0*/  HMMA.16816.F32.BF16 R52, R60.reuse, R68, R52 ;  /* 0x000000443c34723c */ /* 0x042ff00000041834 */
[C---:B------:R-:W-:Y:S01]  /*34f0*/  HMMA.16816.F32.BF16 R48, R60.reuse, R70, R48 ;  /* 0x000000463c30723c */ /* 0x040fe20000041830 */
[----:B------:R-:W1:Y:S07]  /*3500*/  LDSM.16.M88.4 R68, [R248+0x6800] ;  /* 0x00680000f844783b */ /* 0x000e6e0000000200 */
[C---:B------:R-:W-:Y:S08]  /*3510*/  HMMA.16816.F32.BF16 R16, R60.reuse, R80, R16 ;  /* 0x000000503c10723c */ /* 0x040ff00000041810 */
[C---:B------:R-:W-:Y:S01]  /*3520*/  HMMA.16816.F32.BF16 R8, R60.reuse, R82, R8 ;  /* 0x000000523c08723c */ /* 0x040fe20000041808 */
[----:B------:R-:W-:Y:S07]  /*3530*/  LDSM.16.M88.4 R80, [R244+0x12900] ;  /* 0x01290000f450783b */ /* 0x000fee0000000200 */
[C---:B----4-:R-:W-:Y:S08]  /*3540*/  HMMA.16816.F32.BF16 R36, R60.reuse, R64, R36 ;  /* 0x000000403c24723c */ /* 0x050ff00000041824 */
[C---:B------:R-:W-:Y:S01]  /*3550*/  HMMA.16816.F32.BF16 R28, R60.reuse, R66, R28 ;  /* 0x000000423c1c723c */ /* 0x040fe2000004181c */
[----:B------:R-:W3:Y:S07]  /*3560*/  LDSM.16.M88.4 R64, [R248+0x8800] ;  /* 0x00880000f840783b */ /* 0x000eee0000000200 */
[C---:B------:R-:W-:Y:S08]  /*3570*/  HMMA.16816.F32.BF16 R44, R60.reuse, R76, R44 ;  /* 0x0000004c3c2c723c */ /* 0x040ff0000004182c */
[----:B------:R-:W-:Y:S01]  /*3580*/  HMMA.16816.F32.BF16 R40, R60, R78, R40 ;  /* 0x0000004e3c28723c */ /* 0x000fe20000041828 */
[----:B------:R-:W4:Y:S04]  /*3590*/  LDSM.16.M88.4 R60, [R245+0x20100] ;  /* 0x02010000f53c783b */ /* 0x000f280000000200 */
[----:B------:R-:W5:Y:S03]  /*35a0*/  LDSM.16.M88.4 R76, [R244+0x13100] ;  /* 0x01310000f44c783b */ /* 0x000f660000000200 */
        /* <DEDUP_REMOVED lines=15> */
[C---:B---3--:R-:W-:Y:S08]  /*36a0*/  HMMA.16816.F32.BF16 R36, R56.reuse, R64, R36 ;  /* 0x000000403824723c */ /* 0x048ff00000041824 */
[----:B------:R-:W-:Y:S01]  /*36b0*/  HMMA.16816.F32.BF16 R28, R56, R66, R28 ;  /* 0x00000042381c723c */ /* 0x000fe2000004181c */
[----:B------:R-:W-:Y:S04]  /*36c0*/  LDSM.16.M88.4 R56, [R243+0x20100] ;  /* 0x02010000f338783b */ /* 0x000fe80000000200 */
[----:B------:R-:W3:Y:S03]  /*36d0*/  LDSM.16.M88.4 R64, [R234+0x6000] ;  /* 0x00600000ea40783b */ /* 0x000ee60000000200 */
[C---:B----4-:R-:W-:Y:S08]  /*36e0*/  HMMA.16816.F32.BF16 R24, R60.reuse, R84, R24 ;  /* 0x000000543c18723c */ /* 0x050ff00000041818 */
[C---:B------:R-:W-:Y:S01]  /*36f0*/  HMMA.16816.F32.BF16 R20, R60.reuse, R86, R20 ;  /* 0x000000563c14723c */ /* 0x040fe20000041814 */
[----:B------:R-:W4:Y:S07]  /*3700*/  LDSM.16.M88.4 R84, [R234+0x7000] ;  /* 0x00700000ea54783b */ /* 0x000f2e0000000200 */
[C---:B------:R-:W-:Y:S08]  /*3710*/  HMMA.16816.F32.BF16 R12, R60.reuse, R80, R12 ;  /* 0x000000503c0c723c */ /* 0x040ff0000004180c */
[C---:B------:R-:W-:Y:S01]  /*3720*/  HMMA.16816.F32.BF16 R32, R60.reuse, R82, R32 ;  /* 0x000000523c20723c */ /* 0x040fe20000041820 */
[----:B------:R-:W3:Y:S07]  /*3730*/  LDSM.16.M88.4 R80, [R234+0x7800] ;  /* 0x00780000ea50783b */ /* 0x000eee0000000200 */
[C---:B-----5:R-:W-:Y:S08]  /*3740*/  HMMA.16816.F32.BF16 R16, R60.reuse, R76, R16 ;  /* 0x0000004c3c10723c */ /* 0x060ff00000041810 */
[C---:B------:R-:W-:Y:S01]  /*3750*/  HMMA.16816.F32.BF16 R8, R60.reuse, R78, R8 ;  /* 0x0000004e3c08723c */ /* 0x040fe20000041808 */
[----:B------:R-:W5:Y:S07]  /*3760*/  LDSM.16.M88.4 R76, [R234+0x8000] ;  /* 0x00800000ea4c783b */ /* 0x000f6e0000000200 */
[C---:B--2---:R-:W-:Y:S08]  /*3770*/  HMMA.16816.F32.BF16 R52, R60.reuse, R72, R52 ;  /* 0x000000483c34723c */ /* 0x044ff00000041834 */
[C---:B------:R-:W-:Y:S01]  /*3780*/  HMMA.16816.F32.BF16 R48, R60.reuse, R74, R48 ;  /* 0x0000004a3c30723c */ /* 0x040fe20000041830 */
[----:B------:R-:W2:Y:S07]  /*3790*/  LDSM.16.M88.4 R72, [R234+0x8800] ;  /* 0x00880000ea48783b */ /* 0x000eae0000000200 */
[C---:B-1----:R-:W-:Y:S08]  /*37a0*/  HMMA.16816.F32.BF16 R44, R60.reuse, R68, R44 ;  /* 0x000000443c2c723c */ /* 0x042ff0000004182c */
[C---:B------:R-:W-:Y:S01]  /*37b0*/  HMMA.16816.F32.BF16 R40, R60.reuse, R70, R40 ;  /* 0x000000463c28723c */ /* 0x040fe20000041828 */
[----:B------:R-:W-:Y:S07]  /*37c0*/  LDSM.16.M88.4 R68, [R249+0x15100] ;  /* 0x01510000f944783b */ /* 0x000fee0000000200 */
[C---:B------:R-:W-:Y:S08]  /*37d0*/  HMMA.16816.F32.BF16 R36, R60.reuse, R96, R36 ;  /* 0x000000603c24723c */ /* 0x040ff00000041824 */
[----:B------:R-:W-:Y:S01]  /*37e0*/  HMMA.16816.F32.BF16 R28, R60, R98, R28 ;  /* 0x000000623c1c723c */ /* 0x000fe2000004181c */
[----:B------:R-:W1:Y:S04]  /*37f0*/  LDSM.16.M88.4 R60, [R249+0x15900] ;  /* 0x01590000f93c783b */ /* 0x000e680000000200 */
[----:B------:R-:W-:Y:S03]  /*3800*/  LDSM.16.M88.4 R96, [R249+0x17900] ;  /* 0x01790000f960783b */ /* 0x000fe60000000200 */
[C---:B---3--:R-:W-:Y:S08]  /*3810*/  HMMA.16816.F32.BF16 R24, R56.reuse, R64, R24 ;  /* 0x000000403818723c */ /* 0x048ff00000041818 */
[C---:B------:R-:W-:Y:S01]  /*3820*/  HMMA.16816.F32.BF16 R20, R56.reuse, R66, R20 ;  /* 0x000000423814723c */ /* 0x040fe20000041814 */
[----:B------:R-:W3:Y:S07]  /*3830*/  LDSM.16.M88.4 R64, [R249+0x16100] ;  /* 0x01610000f940783b */ /* 0x000eee0000000200 */
[C---:B------:R-:W-:Y:S08]  /*3840*/  HMMA.16816.F32.BF16 R12, R56.reuse, R88, R12 ;  /* 0x00000058380c723c */ /* 0x040ff0000004180c */
[C---:B------:R-:W-:Y:S01]  /*3850*/  HMMA.16816.F32.BF16 R32, R56.reuse, R90, R32 ;  /* 0x0000005a3820723c */ /* 0x040fe20000041820 */
[----:B------:R-:W-:Y:S07]  /*3860*/  LDSM.16.M88.4 R88, [R248+0x9000] ;  /* 0x00900000f858783b */ /* 0x000fee0000000200 */
[C---:B----4-:R-:W-:Y:S08]  /*3870*/  HMMA.16816.F32.BF16 R16, R56.reuse, R84, R16 ;  /* 0x000000543810723c */ /* 0x050ff00000041810 */
[C---:B------:R-:W-:Y:S01]  /*3880*/  HMMA.16816.F32.BF16 R8, R56.reuse, R86, R8 ;  /* 0x000000563808723c */ /* 0x040fe20000041808 */
[----:B------:R-:W-:Y:S07]  /*3890*/  LDSM.16.M88.4 R84, [R245+0x24100] ;  /* 0x02410000f554783b */ /* 0x000fee0000000200 */
[C---:B------:R-:W-:Y:S08]  /*38a0*/  HMMA.16816.F32.BF16 R52, R56.reuse, R80, R52 ;  /* 0x000000503834723c */ /* 0x040ff00000041834 */
[C---:B------:R-:W-:Y:S01]  /*38b0*/  HMMA.16816.F32.BF16 R48, R56.reuse, R82, R48 ;  /* 0x000000523830723c */ /* 0x040fe20000041830 */
[----:B------:R-:W-:Y:S07]  /*38c0*/  LDSM.16.M88.4 R80, [R248+0x9800] ;  /* 0x00980000f850783b */ /* 0x000fee0000000200 */
[C---:B-----5:R-:W-:Y:S08]  /*38d0*/  HMMA.16816.F32.BF16 R44, R56.reuse, R76, R44 ;  /* 0x0000004c382c723c */ /* 0x060ff0000004182c */
[C---:B------:R-:W-:Y:S01]  /*38e0*/  HMMA.16816.F32.BF16 R40, R56.reuse, R78, R40 ;  /* 0x0000004e3828723c */ /* 0x040fe20000041828 */
[----:B------:R-:W-:Y:S07]  /*38f0*/  LDSM.16.M88.4 R76, [R248+0xa000] ;  /* 0x00a00000f84c783b */ /* 0x000fee0000000200 */
[C---:B--2---:R-:W-:Y:S08]  /*3900*/  HMMA.16816.F32.BF16 R36, R56.reuse, R72, R36 ;  /* 0x000000483824723c */ /* 0x044ff00000041824 */
[----:B------:R-:W-:Y:S01]  /*3910*/  HMMA.16816.F32.BF16 R28, R56, R74, R28 ;  /* 0x0000004a381c723c */ /* 0x000fe2000004181c */
[----:B------:R-:W2:Y:S04]  /*3920*/  LDSM.16.M88.4 R56, [R249+0x16900] ;  /* 0x01690000f938783b */ /* 0x000ea80000000200 */
[----:B------:R-:W-:Y:S03]  /*3930*/  LDSM.16.M88.4 R72, [R248+0xa800] ;  /* 0x00a80000f848783b */ /* 0x000fe60000000200 */
[C---:B-1----:R-:W-:Y:S08]  /*3940*/  HMMA.16816.F32.BF16 R12, R92.reuse, R60, R12 ;  /* 0x0000003c5c0c723c */ /* 0x042ff0000004180c */
[C---:B------:R-:W-:Y:S01]  /*3950*/  HMMA.16816.F32.BF16 R32, R92.reuse, R62, R32 ;  /* 0x0000003e5c20723c */ /* 0x040fe20000041820 */
[----:B------:R-:W1:Y:S07]  /*3960*/  LDSM.16.M88.4 R60, [R246+0x24100] ;  /* 0x02410000f63c783b */ /* 0x000e6e0000000200 */
[C---:B------:R-:W-:Y:S08]  /*3970*/  HMMA.16816.F32.BF16 R24, R92.reuse, R68, R24 ;  /* 0x000000445c18723c */ /* 0x040ff00000041818 */
[C---:B------:R-:W-:Y:S01]  /*3980*/  HMMA.16816.F32.BF16 R20, R92.reuse, R70, R20 ;  /* 0x000000465c14723c */ /* 0x040fe20000041814 */
[----:B------:R-:W-:Y:S07]  /*3990*/  LDSM.16.M88.4 R68, [R248+0xb000] ;  /* 0x00b00000f844783b */ /* 0x000fee0000000200 */
[C---:B---3--:R-:W-:Y:S08]  /*39a0*/  HMMA.16816.F32.BF16 R16, R92.reuse, R64, R16 ;  /* 0x000000405c10723c */ /* 0x048ff00000041810 */
[C---:B------:R-:W-:Y:S01]  /*39b0*/  HMMA.16816.F32.BF16 R8, R92.reuse, R66, R8 ;  /* 0x000000425c08723c */ /* 0x040fe20000041808 */
[----:B------:R-:W3:Y:S07]  /*39c0*/  LDSM.16.M88.4 R64, [R248+0xb800] ;  /* 0x00b80000f840783b */ /* 0x000eee0000000200 */
        /* <DEDUP_REMOVED lines=8> */
[----:B------:R-:W-:Y:S04]  /*3a50*/  LDSM.16.M88.4 R96, [R244+0x16900] ;  /* 0x01690000f460783b */ /* 0x000fe80000000200 */
[----:B------:R-:W-:Y:S03]  /*3a60*/  LDSM.16.M88.4 R92, [R244+0x17100] ;  /* 0x01710000f45c783b */ /* 0x000fe60000000200 */
[C---:B-1----:R-:W-:Y:S08]  /*3a70*/  HMMA.16816.F32.BF16 R24, R60.reuse, R88, R24 ;  /* 0x000000583c18723c */ /* 0x042ff00000041818 */
[C---:B------:R-:W-:Y:S01]  /*3a80*/  HMMA.16816.F32.BF16 R20, R60.reuse, R90, R20 ;  /* 0x0000005a3c14723c */ /* 0x040fe20000041814 */
[----:B------:R-:W1:Y:S07]  /*3a90*/  LDSM.16.M88.4 R88, [R244+0x17900] ;  /* 0x01790000f458783b */ /* 0x000e6e0000000200 */
[C---:B---3--:R-:W-:Y:S08]  /*3aa0*/  HMMA.16816.F32.BF16 R36, R60.reuse, R64, R36 ;  /* 0x000000403c24723c */ /* 0x048ff00000041824 */
        /* <DEDUP_REMOVED lines=12> */
[----:B------:R-:W-:Y:S01]  /*3b70*/  HMMA.16816.F32.BF16 R28, R60, R66, R28 ;  /* 0x000000423c1c723c */ /* 0x000fe2000004181c */
[----:B------:R-:W-:Y:S04]  /*3b80*/  LDSM.16.M88.4 R64, [R234+0xa800] ;  /* 0x00a80000ea40783b */ /* 0x000fe80000000200 */
[----:B------:R-:W-:Y:S03]  /*3b90*/  LDSM.16.M88.4 R60, [R234+0xb000] ;  /* 0x00b00000ea3c783b */ /* 0x000fe60000000200 */
[C---:B--2---:R-:W-:Y:S08]  /*3ba0*/  HMMA.16816.F32.BF16 R24, R84.reuse, R56, R24 ;  /* 0x000000385418723c */ /* 0x044ff00000041818 */
[----:B------:R-:W-:Y:S01]  /*3bb0*/  HMMA.16816.F32.BF16 R20, R84, R58, R20 ;  /* 0x0000003a5414723c */ /* 0x000fe20000041814 */
[----:B------:R-:W2:Y:S01]  /*3bc0*/  LDSM.16.M88.4 R56, [R234+0xb800] ;  /* 0x00b80000ea38783b */ /* 0x000ea20000000200 */
[----:B------:R-:W-:-:S06]  /*3bd0*/  DEPBAR.LE SB0, 0x0 ;  /* 0x000080000000791a */ /* 0x000fcc0000000000 */
        /* <DEDUP_REMOVED lines=21> */
[----:B------:R-:W-:Y:S07]  /*3d30*/  HMMA.16816.F32.BF16 R56, R68, R58, R28 ;  /* 0x0000003a4438723c */ /* 0x000fee000004181c */
[----:B------:R-:W-:-:S02]  /*3d40*/  SHF.R.S32.HI R70, RZ, 0x1f, R111 ;  /* 0x0000001fff467819 */ /* 0x000fc4000001146f */
[----:B------:R-:W-:-:S03]  /*3d50*/  SHF.R.S32.HI R28, RZ, 0x1f, R211 ;  /* 0x0000001fff1c7819 */ /* 0x000fc600000114d3 */
[----:B------:R1:W-:Y:S04]  /*3d60*/  STL [R1+0x20], R70 ;  /* 0x0000204601007387 */ /* 0x0003e80000100800 */
[----:B------:R1:W-:Y:S04]  /*3d70*/  STL [R1+0x24], R208 ;  /* 0x000024d001007387 */ /* 0x0003e80000100800 */
[----:B------:R-:W-:Y:S06]  /*3d80*/  BAR.SYNC.DEFER_BLOCKING 0x0 ;  /* 0x0000000000007b1d */ /* 0x000fec0000010000 */
[----:B------:R-:W-:Y:S05]  /*3d90*/  @P0 BRA `(.L_x_1576) ;  /* 0x000005f000000947 */ /* 0x000fea0003800000 */
[----:B------:R-:W-:Y:S01]  /*3da0*/  IMAD.U32 R0, RZ, RZ, UR15 ;  /* 0x0000000fff007e24 */ /* 0x000fe2000f8e00ff */
        /* <DEDUP_REMOVED lines=17> */
[----:B------:R-:W-:Y:S02]  /*3ec0*/  IADD3 R78, -R64, 0x10, RZ ;  /* 0x00000010404e7810 */ /* 0x000fe40007ffe1ff */
[----:B------:R-:W-:Y:S02]  /*3ed0*/  SHF.L.U64.HI R63, R209, 0x1, R210 ;  /* 0x00000001d13f7819 */ /* 0x000fe400000102d2 */
[----:B------:R-:W-:-:S02]  /*3ee0*/  SHF.R.S32.HI R0, RZ, 0x1f, R62 ;  /* 0x0000001fff007819 */ /* 0x000fc4000001143e */
[----:B------:R-:W-:Y:S02]  /*3ef0*/  LOP3.LUT R78, R78, 0xf, RZ, 0xc0, !PT ;  /* 0x0000000f4e4e7812 */ /* 0x000fe400078ec0ff */
[----:B------:R-:W-:Y:S01]  /*3f00*/  IADD3 R72, -R110, 0x10, RZ ;  /* 0x000000106e487810 */ /* 0x000fe20007ffe1ff */
[----:B------:R-:W-:Y:S01]  /*3f10*/  IMAD R0, R0, c[0x0][0x1e0], RZ ;  /* 0x0000780000007a24 */ /* 0x000fe200078e02ff */
[----:B------:R-:W-:Y:S02]  /*3f20*/  SHF.L.U64.HI R60, R207, 0x1, R208 ;  /* 0x00000001cf3c7819 */ /* 0x000fe400000102d0 */
[----:B------:R-:W-:Y:S01]  /*3f30*/  LOP3.LUT R72, R72, 0xf, RZ, 0xc0, !PT ;  /* 0x0000000f48487812 */ /* 0x000fe200078ec0ff */
[C---:B------:R-:W-:Y:S01]  /*3f40*/  IMAD R0, R62.reuse, c[0x0][0x1e4], R0 ;  /* 0x000079003e007a24 */ /* 0x040fe200078e0200 */
[----:B------:R-:W-:Y:S01]  /*3f50*/  SHF.L.U64.HI R29, R111, 0x1, R70 ;  /* 0x000000016f1d7819 */ /* 0x000fe20000010246 */
[----:B--2---:R-:W-:-:S04]  /*3f60*/  IMAD.WIDE.U32 R30, R62, c[0x0][0x1e0], RZ ;  /* 0x000078003e1e7a25 */ /* 0x004fc800078e00ff */
[----:B------:R-:W-:Y:S01]  /*3f70*/  IMAD.IADD R31, R31, 0x1, R0 ;  /* 0x000000011f1f7824 */ /* 0x000fe200078e0200 */
[----:B---3--:R-:W-:-:S03]  /*3f80*/  SHF.R.S32.HI R0, RZ, 0x1f, R61 ;  /* 0x0000001fff007819 */ /* 0x008fc6000001143d */
[C---:B------:R-:W-:Y:S01]  /*3f90*/  IMAD.WIDE.U32 R30, R61.reuse, c[0x0][0x1f0], R30 ;  /* 0x00007c003d1e7a25 */ /* 0x040fe200078e001e */
[----:B------:R2:W-:Y:S03]  /*3fa0*/  STL [R1], R61 ;  /* 0x0000003d01007387 */ /* 0x0005e60000100800 */
[----:B------:R-:W-:Y:S01]  /*3fb0*/  IMAD R0, R0, c[0x0][0x1f0], RZ ;  /* 0x00007c0000007a24 */ /* 0x000fe200078e02ff */
[----:B------:R-:W-:Y:S01]  /*3fc0*/  IADD3 R67, P0, R30, UR22, RZ ;  /* 0x000000161e437c10 */ /* 0x000fe2000ff1e0ff */
[----:B------:R3:W-:Y:S01]  /*3fd0*/  STL [R1+0x4], R62 ;  /* 0x0000043e01007387 */ /* 0x0007e20000100800 */
[----:B------:R-:W-:Y:S01]  /*3fe0*/  SEL R30, RZ, 0x10, P4 ;  /* 0x00000010ff1e7807 */ /* 0x000fe20002000000 */
[----:B------:R-:W-:-:S03]  /*3ff0*/  IMAD R0, R61, c[0x0][0x1f4], R0 ;  /* 0x00007d003d007a24 */ /* 0x000fc600078e0200 */
[----:B------:R-:W-:Y:S02]  /*4000*/  IADD3 R74, -R30, 0x10, RZ ;  /* 0x000000101e4a7810 */ /* 0x000fe40007ffe1ff */
[----:B------:R-:W-:Y:S01]  /*4010*/  IADD3.X R0, R31, UR19, R0, P0, !PT ;  /* 0x000000131f007c10 */ /* 0x000fe200087fe400 */
[----:B------:R-:W-:Y:S01]  /*4020*/  IMAD.SHL.U32 R31, R207, 0x2, RZ ;  /* 0x00000002cf1f7824 */ /* 0x000fe200078e00ff */
[C---:B------:R-:W-:Y:S02]  /*4030*/  LEA R68, P0, R67.reuse, c[0x0][0x1c8], 0x1 ;  /* 0x0000720043447a11 */ /* 0x040fe400078008ff */
[----:B------:R-:W-:Y:S02]  /*4040*/  LOP3.LUT R74, R74, 0xf, RZ, 0xc0, !PT ;  /* 0x0000000f4a4a7812 */ /* 0x000fe400078ec0ff */
[----:B------:R-:W-:Y:S01]  /*4050*/  LEA.HI.X R67, R67, c[0x0][0x1cc], R0, 0x1, P0 ;  /* 0x0000730043437a11 */ /* 0x000fe200000f0c00 */
[----:B------:R-:W4:Y:S01]  /*4060*/  SHFL.IDX PT, R73, R68, 0x2, 0x181f ;  /* 0x00581f0044497f89 */ /* 0x000f2200000e0000 */
[----:B------:R-:W-:-:S03]  /*4070*/  IMAD.SHL.U32 R0, R111, 0x2, RZ ;  /* 0x000000026f007824 */ /* 0x000fc600078e00ff */
[----:B------:R-:W5:Y:S01]  /*4080*/  SHFL.IDX PT, R69, R67, 0x2, 0x181f ;  /* 0x00581f0043457f89 */ /* 0x000f6200000e0000 */
[----:B--2---:R-:W-:-:S03]  /*4090*/  SEL R61, RZ, 0x10, P5 ;  /* 0x00000010ff3d7807 */ /* 0x004fc60002800000 */
[----:B-1----:R-:W-:Y:S01]  /*40a0*/  SHFL.IDX PT, R70, R67, RZ, 0x181f ;  /* 0x00181fff43467589 */ /* 0x002fe200000e0000 */
[----:B------:R-:W-:Y:S01]  /*40b0*/  IADD3 R76, -R61, 0x10, RZ ;  /* 0x000000103d4c7810 */ /* 0x000fe20007ffe1ff */
[----:B---3--:R-:W-:Y:S02]  /*40c0*/  IMAD.SHL.U32 R62, R209, 0x2, RZ ;  /* 0x00000002d13e7824 */ /* 0x008fe400078e00ff */
[----:B------:R-:W-:Y:S01]  /*40d0*/  SHFL.IDX PT, R67, R67, 0x1, 0x181f ;  /* 0x00381f0043437f89 */ /* 0x000fe200000e0000 */
[----:B------:R-:W-:Y:S02]  /*40e0*/  LOP3.LUT R76, R76, 0xf, RZ, 0xc0, !PT ;  /* 0x0000000f4c4c7812 */ /* 0x000fe400078ec0ff */
[----:B----4-:R-:W-:-:S04]  /*40f0*/  IADD3 R78, P1, P0, R78, R73, R65 ;  /* 0x000000494e4e7210 */ /* 0x010fc8000783e041 */
[----:B-----5:R-:W-:Y:S02]  /*4100*/  IADD3.X R79, RZ, R69, R66, P1, P0 ;  /* 0x00000045ff4f7210 */ /* 0x020fe40000fe0442 */
        /* <DEDUP_REMOVED lines=40> */
.L_x_1576:
[----:B------:R-:W-:Y:S01]  /*4390*/  FMUL.FTZ R9, R9, c[0x0][0x320] ;  /* 0x0000c80009097a20 */ /* 0x000fe20000410000 */
[----:B------:R-:W-:Y:S01]  /*43a0*/  LEA.HI R7, R7, R2, RZ, 0x2 ;  /* 0x0000000207077211 */ /* 0x000fe200078f10ff */
[----:B------:R-:W-:Y:S01]  /*43b0*/  FMUL.FTZ R13, R13, c[0x0][0x320] ;  /* 0x0000c8000d0d7a20 */ /* 0x000fe20000410000 */
[----:B------:R-:W-:Y:S01]  /*43c0*/  PLOP3.LUT P0, PT, PT, PT, UP1, 0x80, 0x0 ;  /* 0x000000000000781c */ /* 0x000fe20003f0f018 */
[----:B------:R2:W-:Y:S01]  /*43d0*/  MUFU.TANH R29, R9 ;  /* 0x00000009001d7308 */ /* 0x0005e20000002400 */
[----:B------:R-:W-:Y:S01]  /*43e0*/  FMUL.FTZ R8, R8, c[0x0][0x320] ;  /* 0x0000c80008087a20 */ /* 0x000fe20000410000 */
[----:B------:R-:W-:Y:S01]  /*43f0*/  LOP3.LUT R7, R7, 0xfffffffc, RZ, 0xc0, !PT ;  /* 0xfffffffc07077812 */ /* 0x000fe200078ec0ff */
[----:B------:R-:W-:Y:S01]  /*4400*/  FMUL.FTZ R0, R16, c[0x0][0x320] ;  /* 0x0000c80010007a20 */ /* 0x000fe20000410000 */
[----:B------:R-:W-:Y:S01]  /*4410*/  @UP1 USHF.L.U32 UR10, UR10, 0x7, URZ ;  /* 0x000000070a0a1899 */ /* 0x000fe2000800063f */
[----:B------:R-:W-:Y:S01]  /*4420*/  FMUL.FTZ R20, R20, c[0x0][0x320] ;  /* 0x0000c80014147a20 */ /* 0x000fe20000410000 */
[----:B------:R-:W-:Y:S01]  /*4430*/  UIADD3 UR6, UR6, -0x2, URZ ;  /* 0xfffffffe06067890 */ /* 0x000fe2000fffe03f */
[----:B------:R-:W-:Y:S01]  /*4440*/  IMAD.IADD R7, R2, 0x1, -R7 ;  /* 0x0000000102077824 */ /* 0x000fe200078e0a07 */
[----:B------:R3:W-:Y:S01]  /*4450*/  MUFU.TANH R30, R13 ;  /* 0x0000000d001e7308 */ /* 0x0007e20000002400 */
[----:B------:R-:W-:Y:S01]  /*4460*/  FMUL.FTZ R12, R12, c[0x0][0x320] ;  /* 0x0000c8000c0c7a20 */ /* 0x000fe20000410000 */
[----:B------:R-:W0:Y:S01]  /*4470*/  LDGDEPBAR ;  /* 0x00000000000079af */ /* 0x000e220000000000 */
[----:B------:R-:W-:-:S02]  /*4480*/  FMUL.FTZ R17, R17, c[0x0][0x320] ;  /* 0x0000c80011117a20 */ /* 0x000fc40000410000 */
[----:B------:R-:W-:Y:S02]  /*4490*/  FMUL.FTZ R44, R44, c[0x0][0x320] ;  /* 0x0000c8002c2c7a20 */ /* 0x000fe40000410000 */
[----:B------:R-:W-:Y:S01]  /*44a0*/  FMUL.FTZ R25, R25, c[0x0][0x320] ;  /* 0x0000c80019197a20 */ /* 0x000fe20000410000 */
[----:B--2---:R-:W-:Y:S01]  /*44b0*/  LOP3.LUT R9, R109, 0xffffffe0, RZ, 0xc0, !PT ;  /* 0xffffffe06d097812 */ /* 0x004fe200078ec0ff */
[----:B------:R-:W-:Y:S01]  /*44c0*/  MUFU.TANH R31, R20 ;  /* 0x00000014001f7308 */ /* 0x000fe20000002400 */
[----:B------:R-:W-:Y:S02]  /*44d0*/  FMUL.FTZ R24, R24, c[0x0][0x320] ;  /* 0x0000c80018187a20 */ /* 0x000fe40000410000 */
[----:B------:R-:W-:Y:S02]  /*44e0*/  FMUL.FTZ R40, R40, c[0x0][0x320] ;  /* 0x0000c80028287a20 */ /* 0x000fe40000410000 */
[----:B------:R-:W-:Y:S02]  /*44f0*/  IMAD.IADD R9, R2, 0x1, -R9 ;  /* 0x0000000102097824 */ /* 0x000fe400078e0a09 */
[----:B---3--:R-:W-:Y:S01]  /*4500*/  FMUL.FTZ R13, R32, c[0x0][0x320] ;  /* 0x0000c800200d7a20 */ /* 0x008fe20000410000 */
[----:B------:R2:W-:Y:S01]  /*4510*/  MUFU.TANH R20, R12 ;  /* 0x0000000c00147308 */ /* 0x0005e20000002400 */
[----:B------:R-:W-:Y:S01]  /*4520*/  FMUL.FTZ R41, R41, c[0x0][0x320] ;  /* 0x0000c80029297a20 */ /* 0x000fe20000410000 */
[----:B------:R-:W-:Y:S01]  /*4530*/  SHF.R.S32.HI R16, RZ, 0x1f, R9 ;  /* 0x0000001fff107819 */ /* 0x000fe20000011409 */
[----:B------:R-:W-:-:S02]  /*4540*/  FMUL.FTZ R21, R21, c[0x0][0x320] ;  /* 0x0000c80015157a20 */ /* 0x000fc40000410000 */
[----:B------:R-:W-:Y:S01]  /*4550*/  FMUL.FTZ R52, R52, c[0x0][0x320] ;  /* 0x0000c80034347a20 */ /* 0x000fe20000410000 */
[----:B------:R-:W-:Y:S01]  /*4560*/  LEA.HI R2, R16, R9, RZ, 0x2 ;  /* 0x0000000910027211 */ /* 0x000fe200078f10ff */
[----:B------:R-:W-:Y:S01]  /*4570*/  FMUL.FTZ R53, R53, c[0x0][0x320] ;  /* 0x0000c80035357a20 */ /* 0x000fe20000410000 */
[----:B------:R3:W-:Y:S01]  /*4580*/  MUFU.TANH R32, R8 ;  /* 0x0000000800207308 */ /* 0x0007e20000002400 */
[----:B------:R-:W-:Y:S01]  /*4590*/  LEA.HI R16, R7, R7, RZ, 0x1 ;  /* 0x0000000707107211 */ /* 0x000fe200078f08ff */
[----:B------:R-:W-:Y:S02]  /*45a0*/  FMUL.FTZ R48, R48, c[0x0][0x320] ;  /* 0x0000c80030307a20 */ /* 0x000fe40000410000 */
[----:B------:R-:W-:Y:S01]  /*45b0*/  FMUL.FTZ R49, R49, c[0x0][0x320] ;  /* 0x0000c80031317a20 */ /* 0x000fe20000410000 */
[----:B------:R-:W-:Y:S01]  /*45c0*/  LOP3.LUT R16, R16, 0x1ffffffe, RZ, 0xc0, !PT ;  /* 0x1ffffffe10107812 */ /* 0x000fe200078ec0ff */
[----:B------:R-:W-:Y:S02]  /*45d0*/  FMUL.FTZ R45, R45, c[0x0][0x320] ;  /* 0x0000c8002d2d7a20 */ /* 0x000fe40000410000 */
[----:B--2---:R-:W-:Y:S01]  /*45e0*/  FMUL.FTZ R12, R33, c[0x0][0x320] ;  /* 0x0000c800210c7a20 */ /* 0x004fe20000410000 */
[----:B------:R-:W-:Y:S01]  /*45f0*/  MUFU.TANH R197, R44 ;  /* 0x0000002c00c57308 */ /* 0x000fe20000002400 */
[----:B------:R-:W-:-:S02]  /*4600*/  IMAD.IADD R16, R7, 0x1, -R16 ;  /* 0x0000000107107824 */ /* 0x000fc400078e0a10 */
[----:B------:R-:W-:Y:S02]  /*4610*/  FMUL.FTZ R7, R37, c[0x0][0x320] ;  /* 0x0000c80025077a20 */ /* 0x000fe40000410000 */
[----:B------:R-:W-:Y:S01]  /*4620*/  FMUL.FTZ R51, R51, c[0x0][0x320] ;  /* 0x0000c80033337a20 */ /* 0x000fe20000410000 */
[----:B---3--:R-:W-:Y:S02]  /*4630*/  SHF.R.S32.HI R8, RZ, 0x1f, R108 ;  /* 0x0000001fff087819 */ /* 0x008fe4000001146c */
[----:B------:R2:W-:Y:S01]  /*4640*/  MUFU.TANH R33, R17 ;  /* 0x0000001100217308 */ /* 0x0005e20000002400 */
[----:B------:R-:W-:Y:S01]  /*4650*/  FMUL.FTZ R50, R50, c[0x0][0x320] ;  /* 0x0000c80032327a20 */ /* 0x000fe20000410000 */
[----:B------:R-:W-:Y:S01]  /*4660*/  LEA.HI R8, R8, R108, RZ, 0x3 ;  /* 0x0000006c08087211 */ /* 0x000fe200078f18ff */
[----:B------:R-:W-:Y:S02]  /*4670*/  FMUL.FTZ R22, R22, c[0x0][0x320] ;  /* 0x0000c80016167a20 */ /* 0x000fe40000410000 */
[----:B------:R-:W-:Y:S01]  /*4680*/  FMUL.FTZ R18, R18, c[0x0][0x320] ;  /* 0x0000c80012127a20 */ /* 0x000fe20000410000 */
[----:B------:R-:W-:-:S02]  /*4690*/  LOP3.LUT R8, R8, 0xffffff8, RZ, 0xc0, !PT ;  /* 0x0ffffff808087812 */ /* 0x000fc400078ec0ff */
[----:B------:R-:W-:Y:S01]  /*46a0*/  MUFU.TANH R60, R25 ;  /* 0x00000019003c7308 */ /* 0x000fe20000002400 */
[----:B------:R-:W-:Y:S02]  /*46b0*/  FMUL.FTZ R19, R19, c[0x0][0x320] ;  /* 0x0000c80013137a20 */ /* 0x000fe40000410000 */
[----:B------:R-:W-:Y:S02]  /*46c0*/  FMUL.FTZ R11, R11, c[0x0][0x320] ;  /* 0x0000c8000b0b7a20 */ /* 0x000fe40000410000 */
[----:B------:R-:W-:Y:S02]  /*46d0*/  IMAD.IADD R8, R108, 0x1, -R8 ;  /* 0x000000016c087824 */ /* 0x000fe400078e0a08 */
[----:B------:R-:W-:Y:S01]  /*46e0*/  FMUL.FTZ R10, R10, c[0x0][0x320] ;  /* 0x0000c8000a0a7a20 */ /* 0x000fe20000410000 */
[C---:B--2---:R-:W-:Y:S01]  /*46f0*/  LEA.HI.SX32 R17, R2.reuse, UR11, 0x1e ;  /* 0x0000000b02117c11 */ /* 0x044fe2000f8ff2ff */
[----:B------:R-:W2:Y:S01]  /*4700*/  MUFU.TANH R25, R24 ;  /* 0x0000001800197308 */ /* 0x000ea20000002400 */
[----:B------:R-:W-:Y:S01]  /*4710*/  LOP3.LUT R2, R2, 0x7ffffffc, RZ, 0xc0, !PT ;  /* 0x7ffffffc02027812 */ /* 0x000fe200078ec0ff */
[----:B------:R-:W-:-:S02]  /*4720*/  FMUL.FTZ R54, R54, c[0x0][0x320] ;  /* 0x0000c80036367a20 */ /* 0x000fc40000410000 */
[----:B------:R-:W-:Y:S02]  /*4730*/  IMAD R8, R8, 0x10, R17 ;  /* 0x0000001008087824 */ /* 0x000fe400078e0211 */
[----:B------:R-:W-:Y:S02]  /*4740*/  IMAD.IADD R9, R9, 0x1, -R2 ;  /* 0x0000000109097824 */ /* 0x000fe400078e0a02 */
[----:B------:R-:W-:Y:S01]  /*4750*/  IMAD R212, R16, 0x8, R8 ;  /* 0x0000000810d47824 */ /* 0x000fe200078e0208 */
[----:B------:R3:W-:Y:S01]  /*4760*/  MUFU.TANH R195, R40 ;  /* 0x0000002800c37308 */ /* 0x0007e20000002400 */
[----:B------:R-:W-:Y:S02]  /*4770*/  IMAD.U32 R2, RZ, RZ, UR4 ;  /* 0x00000004ff027e24 */ /* 0x000fe4000f8e00ff */
[----:B------:R-:W-:Y:S01]  /*4780*/  @P0 IMAD.HI.U32 R16, R212, c[0x0][0x2c8], RZ ;  /* 0x0000b200d4100a27 */ /* 0x000fe200078e00ff */
[----:B------:R-:W-:Y:S01]  /*4790*/  PLOP3.LUT P0, PT, PT, PT, UP1, 0x80, 0x0 ;  /* 0x000000000000781c */ /* 0x000fe20003f0f018 */
[----:B------:R-:W-:Y:S02]  /*47a0*/  STL [R1+0x2c], R212 ;  /* 0x00002cd401007387 */ /* 0x000fe40000100800 */
[----:B------:R-:W-:Y:S01]  /*47b0*/  IMAD.MOV.U32 R44, RZ, RZ, R212 ;  /* 0x000000ffff2c7224 */ /* 0x000fe200078e00d4 */
[----:B------:R4:W-:Y:S01]  /*47c0*/  MUFU.TANH R194, R41 ;  /* 0x0000002900c27308 */ /* 0x0009e20000002400 */
[----:B------:R-:W-:-:S02]  /*47d0*/  IMAD.SHL.U32 R61, R9, 0x2, RZ ;  /* 0x00000002093d7824 */ /* 0x000fc400078e00ff */
[----:B------:R-:W-:Y:S02]  /*47e0*/  FMUL.FTZ R8, R36, c[0x0][0x320] ;  /* 0x0000c80024087a20 */ /* 0x000fe40000410000 */
[----:B------:R-:W-:Y:S01]  /*47f0*/  FMUL.FTZ R9, R23, c[0x0][0x320] ;  /* 0x0000c80017097a20 */ /* 0x000fe20000410000 */
[----:B------:R-:W-:Y:S01]  /*4800*/  IADD3 R2, -R61, 0x1, R2 ;  /* 0x000000013d027810 */ /* 0x000fe20007ffe102 */
[----:B------:R-:W-:Y:S01]  /*4810*/  FMUL.FTZ R55, R55, c[0x0][0x320] ;  /* 0x0000c80037377a20 */ /* 0x000fe20000410000 */
[----:B---3--:R-:W-:Y:S01]  /*4820*/  IADD3 R40, -R61, UR4, RZ ;  /* 0x000000043d287c10 */ /* 0x008fe2000fffe1ff */
[----:B------:R-:W3:Y:S01]  /*4830*/  MUFU.TANH R21, R21 ;  /* 0x0000001500157308 */ /* 0x000ee20000002400 */
[----:B------:R-:W-:Y:S01]  /*4840*/  @P0 SHF.R.U32.HI R44, RZ, c[0x0][0x2cc], R16 ;  /* 0x0000b300ff2c0a19 */ /* 0x000fe20000011610 */
[----:B------:R-:W-:Y:S01]  /*4850*/  FMUL.FTZ R46, R46, c[0x0][0x320] ;  /* 0x0000c8002e2e7a20 */ /* 0x000fe20000410000 */
[----:B------:R-:W-:Y:S01]  /*4860*/  IADD3 R36, R2, -UR13, RZ ;  /* 0x8000000d02247c10 */ /* 0x000fe2000fffe0ff */
[----:B------:R-:W-:Y:S01]  /*4870*/  FMUL.FTZ R47, R47, c[0x0][0x320] ;  /* 0x0000c8002f2f7a20 */ /* 0x000fe20000410000 */
[----:B------:R-:W-:Y:S01]  /*4880*/  STL [R1+0x30], R61 ;  /* 0x0000303d01007387 */ /* 0x000fe20000100800 */
[----:B------:R-:W-:Y:S01]  /*4890*/  FMUL.FTZ R42, R42, c[0x0][0x320] ;  /* 0x0000c8002a2a7a20 */ /* 0x000fe20000410000 */
[----:B------:R-:W-:Y:S01]  /*48a0*/  ULDC.64 UR4, c[0x0][0x2c8] ;  /* 0x0000b20000047ab9 */ /* 0x000fe20000000a00 */
[----:B------:R-:W5:Y:S01]  /*48b0*/  MUFU.TANH R13, R13 ;  /* 0x0000000d000d7308 */ /* 0x000f620000002400 */
[----:B------:R-:W1:Y:S01]  /*48c0*/  SHFL.IDX PT, R16, R44, RZ, 0x1c1f ;  /* 0x001c1fff2c107589 */ /* 0x000e6200000e0000 */
[----:B------:R-:W-:Y:S01]  /*48d0*/  FMUL.FTZ R43, R43, c[0x0][0x320] ;  /* 0x0000c8002b2b7a20 */ /* 0x000fe20000410000 */
[----:B------:R-:W-:Y:S01]  /*48e0*/  UIMAD.WIDE.U32 UR26, UR10, UR4, URZ ;  /* 0x000000040a1a72a5 */ /* 0x000fe2000f8e003f */
[----:B------:R-:W-:-:S02]  /*48f0*/  FMUL.FTZ R38, R38, c[0x0][0x320] ;  /* 0x0000c80026267a20 */ /* 0x000fc40000410000 */
[----:B------:R-:W-:Y:S02]  /*4900*/  FMUL.FTZ R39, R39, c[0x0][0x320] ;  /* 0x0000c80027277a20 */ /* 0x000fe40000410000 */
[----:B------:R-:W1:Y:S01]  /*4910*/  MUFU.TANH R12, R12 ;  /* 0x0000000c000c7308 */ /* 0x000e620000002400 */
[----:B------:R-:W-:Y:S01]  /*4920*/  FMUL.FTZ R58, R58, c[0x0][0x320] ;  /* 0x0000c8003a3a7a20 */ /* 0x000fe20000410000 */
[----:B------:R-:W-:Y:S01]  /*4930*/  @UP1 UMOV UR15, UR27 ;  /* 0x0000001b000f1c82 */ /* 0x000fe20008000000 */
[----:B------:R-:W-:Y:S01]  /*4940*/  FMUL.FTZ R59, R59, c[0x0][0x320] ;  /* 0x0000c8003b3b7a20 */ /* 0x000fe20000410000 */
[----:B------:R-:W-:Y:S01]  /*4950*/  @UP1 USHF.R.U32.HI UR11, URZ, UR5, UR15 ;  /* 0x000000053f0b1299 */ /* 0x000fe2000801160f */
[----:B------:R-:W-:-:S03]  /*4960*/  IMAD.IADD R247, R6, 0x1, R5 ;  /* 0x0000000106f77824 */ /* 0x000fc600078e0205 */
[----:B------:R-:W2:Y:S01]  /*4970*/  MUFU.TANH R0, R0 ;  /* 0x0000000000007308 */ /* 0x000ea20000002400 */
[----:B------:R-:W-:Y:S01]  /*4980*/  IMAD.SHL.U32 R247, R247, 0x2, RZ ;  /* 0x00000002f7f77824 */ /* 0x000fe200078e00ff */
[----:B------:R-:W-:-:S03]  /*4990*/  UIADD3 UR11, UR11, UR7, -UR13 ;  /* 0x000000070b0b7290 */ /* 0x000fc6000fffe80d */
[--C-:B------:R-:W-:Y:S01]  /*49a0*/  IMAD R242, R4, 0x2, R247.reuse ;  /* 0x0000000204f27824 */ /* 0x100fe200078e02f7 */
[----:B------:R-:W-:Y:S01]  /*49b0*/  LDSM.16.MT88.4 R172, [R247+0x100] ;  /* 0x00010000f7ac783b */ /* 0x000fe20000004200 */
[C---:B------:R-:W-:Y:S01]  /*49c0*/  IMAD R241, R3.reuse, 0x2, R247 ;  /* 0x0000000203f17824 */ /* 0x040fe200078e02f7 */
[----:B------:R-:W3:Y:S01]  /*49d0*/  MUFU.TANH R193, R52 ;  /* 0x0000003400c17308 */ /* 0x000ee20000002400 */
[----:B-1----:R-:W-:Y:S01]  /*49e0*/  IMAD.IADD R16, R36, 0x1, R16 ;  /* 0x0000000124107824 */ /* 0x002fe200078e0210 */
[----:B------:R-:W-:Y:S01]  /*49f0*/  LDSM.16.MT88.4 R164, [R242+0x100] ;  /* 0x00010000f2a4783b */ /* 0x000fe20000004200 */
[----:B------:R-:W-:Y:S01]  /*4a00*/  IMAD R240, R3, 0x2, R242 ;  /* 0x0000000203f07824 */ /* 0x000fe200078e02f2 */
[----:B------:R-:W-:Y:S02]  /*4a10*/  UIMAD.WIDE UR4, UR11, 0x2aaaaaab, URZ ;  /* 0x2aaaaaab0b0478a5 */ /* 0x000fe4000f8e023f */
[----:B----4-:R-:W-:Y:S01]  /*4a20*/  IMNMX R41, R40, R16, PT ;  /* 0x0000001028297217 */ /* 0x010fe20003800200 */
[----:B------:R-:W-:Y:S01]  /*4a30*/  LDSM.16.MT88.4 R156, [R241+0x100] ;  /* 0x00010000f19c783b */ /* 0x000fe20000004200 */
[----:B------:R-:W1:Y:S01]  /*4a40*/  MUFU.TANH R192, R53 ;  /* 0x0000003500c07308 */ /* 0x000e620000002400 */
[----:B------:R-:W-:Y:S01]  /*4a50*/  USHF.R.U32.HI UR4, URZ, 0x1f, UR5 ;  /* 0x0000001f3f047899 */ /* 0x000fe20008011605 */
[----:B------:R-:W-:Y:S01]  /*4a60*/  ISETP.GT.AND P0, PT, R41, RZ, PT ;  /* 0x000000ff2900720c */ /* 0x000fe20003f04270 */
[----:B------:R-:W-:Y:S02]  /*4a70*/  LDSM.16.MT88.4 R132, [R242+0x3100] ;  /* 0x00310000f284783b */ /* 0x000fe40000004200 */
[----:B------:R-:W-:Y:S01]  /*4a80*/  ULEA.HI.SX32 UR4, UR5, UR4, 0x1c ;  /* 0x0000000405047291 */ /* 0x000fe2000f8fe23f */
[----:B--2---:R-:W-:Y:S01]  /*4a90*/  FSEL R25, R25, -INF , P0 ;  /* 0xff80000019197808 */ /* 0x004fe20000000000 */
[----:B------:R-:W-:Y:S01]  /*4aa0*/  LDSM.16.MT88.4 R68, [R241+0x900] ;  /* 0x00090000f144783b */ /* 0x000fe20000004200 */
[----:B------:R-:W-:Y:S01]  /*4ab0*/  ISETP.GT.AND P0, PT, R41, 0x1, PT ;  /* 0x000000012900780c */ /* 0x000fe20003f04270 */
[----:B------:R2:W4:Y:S01]  /*4ac0*/  MUFU.TANH R205, R48 ;  /* 0x0000003000cd7308 */ /* 0x0005220000002400 */
[----:B------:R-:W-:Y:S01]  /*4ad0*/  UISETP.LT.AND UP0, UPT, URZ, UR4, UPT ;  /* 0x000000043f00728c */ /* 0x000fe2000bf01270 */
[----:B------:R-:W-:Y:S01]  /*4ae0*/  LDSM.16.MT88.4 R72, [R247+0x6100] ;  /* 0x00610000f748783b */ /* 0x000fe20000004200 */
[----:B------:R-:W-:-:S02]  /*4af0*/  FSEL R24, R60, -INF , P0 ;  /* 0xff8000003c187808 */ /* 0x000fc40000000000 */
[----:B------:R-:W-:Y:S01]  /*4b00*/  ISETP.GT.AND P0, PT, R41, 0x8, PT ;  /* 0x000000082900780c */ /* 0x000fe20003f04270 */
[----:B------:R-:W-:Y:S01]  /*4b10*/  LDSM.16.MT88.4 R140, [R247+0x3100] ;  /* 0x00310000f78c783b */ /* 0x000fe20000004200 */
[----:B------:R-:W-:Y:S01]  /*4b20*/  USEL UR4, URZ, UR4, !UP0 ;  /* 0x000000043f047287 */ /* 0x000fe2000c000000 */
[----:B------:R1:W1:Y:S01]  /*4b30*/  MUFU.TANH R204, R49 ;  /* 0x0000003100cc7308 */ /* 0x0002620000002400 */
[----:B------:R-:W-:Y:S01]  /*4b40*/  FSEL R23, R31, -INF , P0 ;  /* 0xff8000001f177808 */ /* 0x000fe20000000000 */
[----:B------:R-:W-:Y:S01]  /*4b50*/  FMUL.FTZ R31, R34, c[0x0][0x320] ;  /* 0x0000c800221f7a20 */ /* 0x000fe20000410000 */
[----:B------:R-:W-:Y:S01]  /*4b60*/  ISETP.GT.AND P0, PT, R41, 0x9, PT ;  /* 0x000000092900780c */ /* 0x000fe20003f04270 */
[----:B------:R-:W-:Y:S01]  /*4b70*/  LDSM.16.MT88.4 R80, [R247+0x6900] ;  /* 0x00690000f750783b */ /* 0x000fe20000004200 */
[----:B------:R-:W-:Y:S02]  /*4b80*/  UISETP.GE.AND UP0, UPT, UR6, UR4, UPT ;  /* 0x000000040600728c */ /* 0x000fe4000bf06270 */
[----:B---3--:R-:W-:Y:S01]  /*4b90*/  FSEL R21, R21, -INF , P0 ;  /* 0xff80000015157808 */ /* 0x008fe20000000000 */
[----:B------:R-:W3:Y:S01]  /*4ba0*/  MUFU.TANH R196, R45 ;  /* 0x0000002d00c47308 */ /* 0x000ee20000002400 */
[----:B------:R-:W-:Y:S01]  /*4bb0*/  ISETP.GT.AND P0, PT, R41, 0x10, PT ;  /* 0x000000102900780c */ /* 0x000fe20003f04270 */
[----:B--2---:R-:W-:Y:S01]  /*4bc0*/  FMUL.FTZ R48, R57, c[0x0][0x320] ;  /* 0x0000c80039307a20 */ /* 0x004fe20000410000 */
[----:B------:R-:W-:Y:S02]  /*4bd0*/  LDSM.16.MT88.4 R84, [R242+0x6100] ;  /* 0x00610000f254783b */ /* 0x000fe40000004200 */
[----:B------:R-:W-:-:S02]  /*4be0*/  FSEL R20, R20, -INF , P0 ;  /* 0xff80000014147808 */ /* 0x000fc40000000000 */
[C---:B------:R-:W-:Y:S01]  /*4bf0*/  ISETP.GT.AND P0, PT, R41.reuse, 0x11, PT ;  /* 0x000000112900780c */ /* 0x040fe20003f04270 */
[----:B------:R-:W2:Y:S01]  /*4c00*/  MUFU.TANH R8, R8 ;  /* 0x0000000800087308 */ /* 0x000ea20000002400 */
[----:B-1----:R-:W-:Y:S01]  /*4c10*/  FMUL.FTZ R49, R56, c[0x0][0x320] ;  /* 0x0000c80038317a20 */ /* 0x002fe20000410000 */
[----:B------:R-:W-:Y:S01]  /*4c20*/  LDSM.16.MT88.4 R88, [R241+0x6100] ;  /* 0x00610000f158783b */ /* 0x000fe20000004200 */
[----:B------:R-:W-:Y:S02]  /*4c30*/  FSEL R2, R30, -INF , P0 ;  /* 0xff8000001e027808 */ /* 0x000fe40000000000 */
[----:B------:R-:W-:Y:S01]  /*4c40*/  ISETP.GT.AND P0, PT, R41, 0x18, PT ;  /* 0x000000182900780c */ /* 0x000fe20003f04270 */
[----:B------:R-:W-:Y:S02]  /*4c50*/  LDSM.16.MT88.4 R96, [R240+0x6100] ;  /* 0x00610000f060783b */ /* 0x000fe40000004200 */
[----:B------:R-:W1:Y:S01]  /*4c60*/  MUFU.TANH R7, R7 ;  /* 0x0000000700077308 */ /* 0x000e620000002400 */
[----:B-----5:R-:W-:Y:S01]  /*4c70*/  FSEL R17, R13, -INF , P0 ;  /* 0xff8000000d117808 */ /* 0x020fe20000000000 */
[----:B------:R-:W-:Y:S01]  /*4c80*/  FMUL.FTZ R13, R27, c[0x0][0x320] ;  /* 0x0000c8001b0d7a20 */ /* 0x000fe20000410000 */
[C---:B------:R-:W-:Y:S01]  /*4c90*/  ISETP.GT.AND P0, PT, R41.reuse, 0x19, PT ;  /* 0x000000192900780c */ /* 0x040fe20003f04270 */
[----:B------:R-:W5:Y:S03]  /*4ca0*/  SHFL.IDX PT, R27, R44, 0x1, 0x1c1f ;  /* 0x003c1f002c1b7f89 */ /* 0x000f6600000e0000 */
[----:B------:R-:W-:Y:S01]  /*4cb0*/  FSEL R16, R12, -INF , P0 ;  /* 0xff8000000c107808 */ /* 0x000fe20000000000 */
[----:B------:R-:W1:Y:S01]  /*4cc0*/  MUFU.TANH R49, R49 ;  /* 0x0000003100317308 */ /* 0x000e620000002400 */
[----:B------:R-:W-:Y:S01]  /*4cd0*/  ISETP.GT.AND P0, PT, R41, 0x20, PT ;  /* 0x000000202900780c */ /* 0x000fe20003f04270 */
[----:B------:R-:W-:Y:S01]  /*4ce0*/  FMUL.FTZ R12, R26, c[0x0][0x320] ;  /* 0x0000c8001a0c7a20 */ /* 0x000fe20000410000 */
[----:B------:R-:W-:Y:S02]  /*4cf0*/  LDSM.16.MT88.4 R148, [R240+0x100] ;  /* 0x00010000f094783b */ /* 0x000fe40000004200 */
[----:B------:R-:W-:Y:S01]  /*4d00*/  FSEL R37, R0, -INF , P0 ;  /* 0xff80000000257808 */ /* 0x000fe20000000000 */
[----:B------:R-:W-:Y:S01]  /*4d10*/  FMUL.FTZ R0, R35, c[0x0][0x320] ;  /* 0x0000c80023007a20 */ /* 0x000fe20000410000 */
[----:B------:R-:W-:Y:S01]  /*4d20*/  ISETP.GT.AND P0, PT, R41, 0x21, PT ;  /* 0x000000212900780c */ /* 0x000fe20003f04270 */
[----:B------:R-:W1:Y:S01]  /*4d30*/  MUFU.TANH R48, R48 ;  /* 0x0000003000307308 */ /* 0x000e620000002400 */
[----:B------:R-:W-:Y:S02]  /*4d40*/  LDSM.16.MT88.4 R60, [R240+0x900] ;  /* 0x00090000f03c783b */ /* 0x000fe40000004200 */
[----:B------:R-:W-:-:S02]  /*4d50*/  FSEL R33, R33, -INF , P0 ;  /* 0xff80000021217808 */ /* 0x000fc40000000000 */
[C---:B------:R-:W-:Y:S01]  /*4d60*/  ISETP.GT.AND P0, PT, R41.reuse, 0x28, PT ;  /* 0x000000282900780c */ /* 0x040fe20003f04270 */
[----:B------:R-:W-:Y:S02]  /*4d70*/  LDSM.16.MT88.4 R64, [R240+0x3100] ;  /* 0x00310000f040783b */ /* 0x000fe40000004200 */
[----:B------:R2:W-:Y:S01]  /*4d80*/  MUFU.TANH R186, R51 ;  /* 0x0000003300ba7308 */ /* 0x0005e20000002400 */
[----:B------:R-:W-:Y:S01]  /*4d90*/  FSEL R32, R32, -INF , P0 ;  /* 0xff80000020207808 */ /* 0x000fe20000000000 */
[----:B------:R-:W-:Y:S01]  /*4da0*/  LDSM.16.MT88.4 R104, [R247+0x9100] ;  /* 0x00910000f768783b */ /* 0x000fe20000004200 */
[----:B------:R-:W-:Y:S01]  /*4db0*/  ISETP.GT.AND P0, PT, R41, 0x29, PT ;  /* 0x000000292900780c */ /* 0x000fe20003f04270 */
[----:B-----5:R-:W-:Y:S02]  /*4dc0*/  IMAD.IADD R27, R36, 0x1, R27 ;  /* 0x00000001241b7824 */ /* 0x020fe400078e021b */
[----:B------:R-:W-:Y:S01]  /*4dd0*/  LDSM.16.MT88.4 R112, [R242+0x9100] ;  /* 0x00910000f270783b */ /* 0x000fe20000004200 */
[----:B------:R-:W-:Y:S01]  /*4de0*/  FSEL R29, R29, -INF , P0 ;  /* 0xff8000001d1d7808 */ /* 0x000fe20000000000 */
[----:B------:R1:W-:Y:S01]  /*4df0*/  MUFU.TANH R187, R50 ;  /* 0x0000003200bb7308 */ /* 0x0003e20000002400 */
[----:B------:R-:W-:Y:S01]  /*4e00*/  ISETP.GT.AND P0, PT, R41, 0x30, PT ;  /* 0x000000302900780c */ /* 0x000fe20003f04270 */
[----:B------:R-:W-:Y:S01]  /*4e10*/  LDSM.16.MT88.4 R120, [R241+0x9100] ;  /* 0x00910000f178783b */ /* 0x000fe20000004200 */
[----:B------:R-:W-:-:S02]  /*4e20*/  IMNMX R40, R40, R27, PT ;  /* 0x0000001b28287217 */ /* 0x000fc40003800200 */
[----:B------:R-:W-:Y:S01]  /*4e30*/  FSEL R193, R193, -INF , P0 ;  /* 0xff800000c1c17808 */ /* 0x000fe20000000000 */
[----:B------:R-:W-:Y:S01]  /*4e40*/  LDSM.16.MT88.4 R188, [R242+0x6900] ;  /* 0x00690000f2bc783b */ /* 0x000fe20000004200 */
[C---:B------:R-:W-:Y:S01]  /*4e50*/  ISETP.GT.AND P0, PT, R41.reuse, 0x31, PT ;  /* 0x000000312900780c */ /* 0x040fe20003f04270 */
[----:B------:R-:W5:Y:S03]  /*4e60*/  MUFU.TANH R12, R12 ;  /* 0x0000000c000c7308 */ /* 0x000f660000002400 */
[----:B------:R-:W-:Y:S02]  /*4e70*/  FSEL R192, R192, -INF , P0 ;  /* 0xff800000c0c07808 */ /* 0x000fe40000000000 */
[----:B------:R-:W-:-:S03]  /*4e80*/  ISETP.GT.AND P0, PT, R41, 0x38, PT ;  /* 0x000000382900780c */ /* 0x000fc60003f04270 */
[----:B------:R-:W1:Y:S01]  /*4e90*/  MUFU.TANH R13, R13 ;  /* 0x0000000d000d7308 */ /* 0x000e620000002400 */
[----:B----4-:R-:W-:Y:S02]  /*4ea0*/  FSEL R205, R205, -INF , P0 ;  /* 0xff800000cdcd7808 */ /* 0x010fe40000000000 */
[----:B------:R-:W-:-:S04]  /*4eb0*/  ISETP.GT.AND P0, PT, R41, 0x39, PT ;  /* 0x000000392900780c */ /* 0x000fc80003f04270 */
[----:B------:R-:W-:Y:S01]  /*4ec0*/  FSEL R204, R204, -INF , P0 ;  /* 0xff800000cccc7808 */ /* 0x000fe20000000000 */
[----:B------:R-:W-:Y:S01]  /*4ed0*/  MUFU.TANH R9, R9 ;  /* 0x0000000900097308 */ /* 0x000fe20000002400 */
[----:B------:R-:W-:-:S04]  /*4ee0*/  ISETP.GT.AND P0, PT, R41, 0x40, PT ;  /* 0x000000402900780c */ /* 0x000fc80003f04270 */
[----:B------:R-:W-:Y:S02]  /*4ef0*/  FSEL R197, R197, -INF , P0 ;  /* 0xff800000c5c57808 */ /* 0x000fe40000000000 */
[C---:B------:R-:W-:Y:S01]  /*4f00*/  ISETP.GT.AND P0, PT, R41.reuse, 0x41, PT ;  /* 0x000000412900780c */ /* 0x040fe20003f04270 */
[----:B------:R5:W-:Y:S03]  /*4f10*/  MUFU.TANH R26, R18 ;  /* 0x00000012001a7308 */ /* 0x000be60000002400 */
[----:B---3--:R-:W-:Y:S02]  /*4f20*/  FSEL R196, R196, -INF , P0 ;  /* 0xff800000c4c47808 */ /* 0x008fe40000000000 */
[----:B------:R-:W-:-:S03]  /*4f30*/  ISETP.GT.AND P0, PT, R41, 0x48, PT ;  /* 0x000000482900780c */ /* 0x000fc60003f04270 */
[----:B------:R-:W-:Y:S01]  /*4f40*/  MUFU.TANH R31, R31 ;  /* 0x0000001f001f7308 */ /* 0x000fe20000002400 */
[----:B------:R-:W-:Y:S02]  /*4f50*/  FSEL R195, R195, -INF , P0 ;  /* 0xff800000c3c37808 */ /* 0x000fe40000000000 */
[----:B------:R-:W-:-:S04]  /*4f60*/  ISETP.GT.AND P0, PT, R41, 0x49, PT ;  /* 0x000000492900780c */ /* 0x000fc80003f04270 */
[----:B------:R-:W-:Y:S01]  /*4f70*/  FSEL R194, R194, -INF , P0 ;  /* 0xff800000c2c27808 */ /* 0x000fe20000000000 */
[----:B------:R-:W-:Y:S01]  /*4f80*/  MUFU.TANH R0, R0 ;  /* 0x0000000000007308 */ /* 0x000fe20000002400 */
[----:B------:R-:W-:-:S04]  /*4f90*/  ISETP.GT.AND P0, PT, R41, 0x50, PT ;  /* 0x000000502900780c */ /* 0x000fc80003f04270 */
[----:B--2---:R-:W-:Y:S01]  /*4fa0*/  FSEL R51, R8, -INF , P0 ;  /* 0xff80000008337808 */ /* 0x004fe20000000000 */
[----:B------:R-:W-:Y:S01]  /*4fb0*/  FMUL.FTZ R8, R14, c[0x0][0x320] ;  /* 0x0000c8000e087a20 */ /* 0x000fe20000410000 */
[----:B------:R-:W-:Y:S01]  /*4fc0*/  ISETP.GT.AND P0, PT, R41, 0x51, PT ;  /* 0x000000512900780c */ /* 0x000fe20003f04270 */
[----:B------:R-:W-:Y:S01]  /*4fd0*/  MUFU.TANH R19, R19 ;  /* 0x0000001300137308 */ /* 0x000fe20000002400 */
[----:B------:R-:W-:Y:S02]  /*4fe0*/  FMNMX.FTZ R14, R25, R24, !PT ;  /* 0x00000018190e7209 */ /* 0x000fe40007810000 */
[----:B-1----:R-:W-:Y:S02]  /*4ff0*/  FSEL R50, R7, -INF , P0 ;  /* 0xff80000007327808 */ /* 0x002fe40000000000 */
[----:B------:R-:W-:-:S03]  /*5000*/  ISETP.GT.AND P0, PT, R41, 0x58, PT ;  /* 0x000000582900780c */ /* 0x000fc60003f04270 */
[----:B------:R1:W2:Y:S01]  /*5010*/  MUFU.TANH R7, R22 ;  /* 0x0000001600077308 */ /* 0x0002a20000002400 */
[----:B------:R-:W-:Y:S02]  /*5020*/  FSEL R49, R49, -INF , P0 ;  /* 0xff80000031317808 */ /* 0x000fe40000000000 */
[----:B------:R-:W-:-:S04]  /*5030*/  ISETP.GT.AND P0, PT, R41, 0x59, PT ;  /* 0x000000592900780c */ /* 0x000fc80003f04270 */
[----:B------:R-:W-:Y:S01]  /*5040*/  FSEL R48, R48, -INF , P0 ;  /* 0xff80000030307808 */ /* 0x000fe20000000000 */
[----:B------:R-:W3:Y:S01]  /*5050*/  MUFU.TANH R8, R8 ;  /* 0x0000000800087308 */ /* 0x000ee20000002400 */
[----:B------:R-:W-:-:S04]  /*5060*/  ISETP.GT.AND P0, PT, R40, RZ, PT ;  /* 0x000000ff2800720c */ /* 0x000fc80003f04270 */
[----:B-----5:R-:W-:Y:S02]  /*5070*/  FSEL R18, R12, -INF , P0 ;  /* 0xff8000000c127808 */ /* 0x020fe40000000000 */
[C---:B------:R-:W-:Y:S01]  /*5080*/  ISETP.GT.AND P0, PT, R40.reuse, 0x1, PT ;  /* 0x000000012800780c */ /* 0x040fe20003f04270 */
[----:B-1----:R-:W-:Y:S01]  /*5090*/  FMUL.FTZ R22, R15, c[0x0][0x320] ;  /* 0x0000c8000f167a20 */ /* 0x002fe20000410000 */
[----:B------:R-:W-:Y:S01]  /*50a0*/  FMNMX.FTZ R12, R23, R14, !PT ;  /* 0x0000000e170c7209 */ /* 0x000fe20007810000 */
[----:B------:R-:W-:Y:S01]  /*50b0*/  MUFU.TANH R30, R11 ;  /* 0x0000000b001e7308 */ /* 0x000fe20000002400 */
[----:B------:R-:W-:Y:S02]  /*50c0*/  FSEL R15, R13, -INF , P0 ;  /* 0xff8000000d0f7808 */ /* 0x000fe40000000000 */
[----:B------:R-:W-:Y:S02]  /*50d0*/  ISETP.GT.AND P0, PT, R40, 0x8, PT ;  /* 0x000000082800780c */ /* 0x000fe40003f04270 */
[----:B------:R-:W-:-:S02]  /*50e0*/  FMNMX.FTZ R12, R21, R12, !PT ;  /* 0x0000000c150c7209 */ /* 0x000fc40007810000 */
[----:B--2---:R-:W-:Y:S01]  /*50f0*/  FSEL R14, R7, -INF , P0 ;  /* 0xff800000070e7808 */ /* 0x004fe20000000000 */
[----:B------:R-:W1:Y:S01]  /*5100*/  MUFU.TANH R22, R22 ;  /* 0x0000001600167308 */ /* 0x000e620000002400 */
[----:B------:R-:W-:Y:S02]  /*5110*/  ISETP.GT.AND P0, PT, R40, 0x9, PT ;  /* 0x000000092800780c */ /* 0x000fe40003f04270 */
[----:B------:R-:W-:Y:S02]  /*5120*/  FMNMX.FTZ R7, R20, R12, !PT ;  /* 0x0000000c14077209 */ /* 0x000fe40007810000 */
[----:B------:R-:W-:Y:S02]  /*5130*/  FSEL R13, R9, -INF , P0 ;  /* 0xff800000090d7808 */ /* 0x000fe40000000000 */
[----:B------:R-:W-:Y:S01]  /*5140*/  ISETP.GT.AND P0, PT, R40, 0x10, PT ;  /* 0x000000102800780c */ /* 0x000fe20003f04270 */
[----:B------:R2:W4:Y:S01]  /*5150*/  MUFU.TANH R206, R10 ;  /* 0x0000000a00ce7308 */ /* 0x0005220000002400 */
[----:B------:R-:W-:-:S02]  /*5160*/  FMNMX.FTZ R7, R2, R7, !PT ;  /* 0x0000000702077209 */ /* 0x000fc40007810000 */
[----:B---3--:R-:W-:Y:S02]  /*5170*/  FSEL R12, R8, -INF , P0 ;  /* 0xff800000080c7808 */ /* 0x008fe40000000000 */
[----:B------:R-:W-:Y:S02]  /*5180*/  FMNMX.FTZ R7, R17, R7, !PT ;  /* 0x0000000711077209 */ /* 0x000fe40007810000 */
[----:B------:R-:W-:Y:S01]  /*5190*/  ISETP.GT.AND P0, PT, R40, 0x11, PT ;  /* 0x000000112800780c */ /* 0x000fe20003f04270 */
[----:B------:R-:W3:Y:S01]  /*51a0*/  MUFU.TANH R203, R54 ;  /* 0x0000003600cb7308 */ /* 0x000ee20000002400 */
[----:B------:R-:W-:Y:S02]  /*51b0*/  FMNMX.FTZ R7, R16, R7, !PT ;  /* 0x0000000710077209 */ /* 0x000fe40007810000 */
[----:B-1----:R-:W-:Y:S02]  /*51c0*/  FSEL R9, R22, -INF , P0 ;  /* 0xff80000016097808 */ /* 0x002fe40000000000 */
[----:B------:R-:W-:-:S02]  /*51d0*/  ISETP.GT.AND P0, PT, R40, 0x18, PT ;  /* 0x000000182800780c */ /* 0x000fc40003f04270 */
[----:B------:R-:W-:Y:S01]  /*51e0*/  FMNMX.FTZ R7, R37, R7, !PT ;  /* 0x0000000725077209 */ /* 0x000fe20007810000 */
[----:B------:R-:W1:Y:S01]  /*51f0*/  MUFU.TANH R202, R55 ;  /* 0x0000003700ca7308 */ /* 0x000e620000002400 */
[----:B------:R-:W-:Y:S02]  /*5200*/  FSEL R8, R31, -INF , P0 ;  /* 0xff8000001f087808 */ /* 0x000fe40000000000 */
[----:B------:R-:W-:Y:S02]  /*5210*/  ISETP.GT.AND P0, PT, R40, 0x19, PT ;  /* 0x000000192800780c */ /* 0x000fe40003f04270 */
[----:B------:R-:W-:Y:S02]  /*5220*/  FMNMX.FTZ R11, R18, R15, !PT ;  /* 0x0000000f120b7209 */ /* 0x000fe40007810000 */
[----:B--2---:R-:W-:Y:S01]  /*5230*/  FMNMX.FTZ R10, R33, R7, !PT ;  /* 0x00000007210a7209 */ /* 0x004fe20007810000 */
[----:B------:R-:W2:Y:S01]  /*5240*/  MUFU.TANH R201, R46 ;  /* 0x0000002e00c97308 */ /* 0x000ea20000002400 */
[----:B------:R-:W-:-:S02]  /*5250*/  FSEL R7, R0, -INF , P0 ;  /* 0xff80000000077808 */ /* 0x000fc40000000000 */
[----:B------:R-:W-:Y:S02]  /*5260*/  FMNMX.FTZ R11, R14, R11, !PT ;  /* 0x0000000b0e0b7209 */ /* 0x000fe40007810000 */
[----:B------:R-:W-:Y:S02]  /*5270*/  ISETP.GT.AND P0, PT, R40, 0x20, PT ;  /* 0x000000202800780c */ /* 0x000fe40003f04270 */
[----:B------:R-:W-:Y:S01]  /*5280*/  FMNMX.FTZ R10, R32, R10, !PT ;  /* 0x0000000a200a7209 */ /* 0x000fe20007810000 */
[----:B------:R-:W5:Y:S01]  /*5290*/  MUFU.TANH R200, R47 ;  /* 0x0000002f00c87308 */ /* 0x000f620000002400 */
[----:B------:R-:W-:Y:S02]  /*52a0*/  FMNMX.FTZ R11, R13, R11, !PT ;  /* 0x0000000b0d0b7209 */ /* 0x000fe40007810000 */
[----:B------:R-:W-:Y:S02]  /*52b0*/  FSEL R36, R26, -INF , P0 ;  /* 0xff8000001a247808 */ /* 0x000fe40000000000 */
[----:B------:R-:W-:-:S02]  /*52c0*/  FMNMX.FTZ R0, R29, R10, !PT ;  /* 0x0000000a1d007209 */ /* 0x000fc40007810000 */
[----:B------:R-:W-:Y:S01]  /*52d0*/  ISETP.GT.AND P0, PT, R40, 0x21, PT ;  /* 0x000000212800780c */ /* 0x000fe20003f04270 */
[----:B------:R-:W1:Y:S01]  /*52e0*/  MUFU.TANH R199, R42 ;  /* 0x0000002a00c77308 */ /* 0x000e620000002400 */
[----:B------:R-:W-:Y:S02]  /*52f0*/  FMNMX.FTZ R11, R12, R11, !PT ;  /* 0x0000000b0c0b7209 */ /* 0x000fe40007810000 */
[----:B------:R-:W-:Y:S02]  /*5300*/  FMNMX.FTZ R0, R193, R0, !PT ;  /* 0x00000000c1007209 */ /* 0x000fe40007810000 */
[----:B------:R-:W-:Y:S02]  /*5310*/  FSEL R31, R19, -INF , P0 ;  /* 0xff800000131f7808 */ /* 0x000fe40000000000 */
[----:B------:R-:W-:Y:S01]  /*5320*/  ISETP.GT.AND P0, PT, R40, 0x28, PT ;  /* 0x000000282800780c */ /* 0x000fe20003f04270 */
[----:B------:R-:W1:Y:S01]  /*5330*/  MUFU.TANH R198, R43 ;  /* 0x0000002b00c67308 */ /* 0x000e620000002400 */
[----:B------:R-:W-:-:S02]  /*5340*/  FMNMX.FTZ R11, R9, R11, !PT ;  /* 0x0000000b090b7209 */ /* 0x000fc40007810000 */
[----:B------:R-:W-:Y:S02]  /*5350*/  FMNMX.FTZ R0, R192, R0, !PT ;  /* 0x00000000c0007209 */ /* 0x000fe40007810000 */
[----:B----4-:R-:W-:Y:S02]  /*5360*/  FSEL R206, R206, -INF , P0 ;  /* 0xff800000cece7808 */ /* 0x010fe40000000000 */
[----:B------:R-:W-:Y:S01]  /*5370*/  ISETP.GT.AND P0, PT, R40, 0x29, PT ;  /* 0x000000292800780c */ /* 0x000fe20003f04270 */
[----:B------:R-:W4:Y:S01]  /*5380*/  MUFU.TANH R185, R38 ;  /* 0x0000002600b97308 */ /* 0x000f220000002400 */
[----:B------:R-:W-:Y:S02]  /*5390*/  FMNMX.FTZ R11, R8, R11, !PT ;  /* 0x0000000b080b7209 */ /* 0x000fe40007810000 */
[----:B------:R-:W-:Y:S02]  /*53a0*/  FMNMX.FTZ R0, R205, R0, !PT ;  /* 0x00000000cd007209 */ /* 0x000fe40007810000 */
[----:B------:R-:W-:-:S02]  /*53b0*/  FSEL R30, R30, -INF , P0 ;  /* 0xff8000001e1e7808 */ /* 0x000fc40000000000 */
[----:B------:R-:W-:Y:S01]  /*53c0*/  FMNMX.FTZ R11, R7, R11, !PT ;  /* 0x0000000b070b7209 */ /* 0x000fe20007810000 */
[----:B------:R-:W1:Y:S01]  /*53d0*/  MUFU.TANH R184, R39 ;  /* 0x0000002700b87308 */ /* 0x000e620000002400 */
[----:B------:R-:W-:Y:S02]  /*53e0*/  ISETP.GT.AND P0, PT, R40, 0x30, PT ;  /* 0x000000302800780c */ /* 0x000fe40003f04270 */
[----:B------:R-:W-:Y:S02]  /*53f0*/  FMNMX.FTZ R0, R204, R0, !PT ;  /* 0x00000000cc007209 */ /* 0x000fe40007810000 */
[----:B------:R-:W-:Y:S02]  /*5400*/  FMNMX.FTZ R11, R36, R11, !PT ;  /* 0x0000000b240b7209 */ /* 0x000fe40007810000 */
[----:B---3--:R-:W-:Y:S01]  /*5410*/  FSEL R203, R203, -INF , P0 ;  /* 0xff800000cbcb7808 */ /* 0x008fe20000000000 */
[----:B------:R-:W3:Y:S01]  /*5420*/  MUFU.TANH R183, R58 ;  /* 0x0000003a00b77308 */ /* 0x000ee20000002400 */
[----:B------:R-:W-:-:S02]  /*5430*/  FMNMX.FTZ R0, R197, R0, !PT ;  /* 0x00000000c5007209 */ /* 0x000fc40007810000 */
[----:B------:R-:W-:Y:S02]  /*5440*/  ISETP.GT.AND P0, PT, R40, 0x31, PT ;  /* 0x000000312800780c */ /* 0x000fe40003f04270 */
[----:B------:R-:W-:Y:S02]  /*5450*/  FMNMX.FTZ R11, R31, R11, !PT ;  /* 0x0000000b1f0b7209 */ /* 0x000fe40007810000 */
[----:B------:R-:W-:Y:S01]  /*5460*/  FMNMX.FTZ R0, R196, R0, !PT ;  /* 0x00000000c4007209 */ /* 0x000fe20007810000 */
[----:B------:R2:W2:Y:S01]  /*5470*/  MUFU.TANH R182, R59 ;  /* 0x0000003b00b67308 */ /* 0x0004a20000002400 */
[----:B-1----:R-:W-:Y:S02]  /*5480*/  FSEL R202, R202, -INF , P0 ;  /* 0xff800000caca7808 */ /* 0x002fe40000000000 */
[----:B------:R-:W-:Y:S02]  /*5490*/  ISETP.GT.AND P0, PT, R40, 0x38, PT ;  /* 0x000000382800780c */ /* 0x000fe40003f04270 */
[----:B------:R-:W-:-:S02]  /*54a0*/  FMNMX.FTZ R11, R206, R11, !PT ;  /* 0x0000000bce0b7209 */ /* 0x000fc40007810000 */
[----:B------:R-:W-:Y:S02]  /*54b0*/  FMNMX.FTZ R0, R195, R0, !PT ;  /* 0x00000000c3007209 */ /* 0x000fe40007810000 */
[----:B------:R-:W-:Y:S02]  /*54c0*/  FSEL R187, R187, -INF , P0 ;  /* 0xff800000bbbb7808 */ /* 0x000fe40000000000 */
[----:B------:R-:W-:Y:S02]  /*54d0*/  ISETP.GT.AND P0, PT, R40, 0x39, PT ;  /* 0x000000392800780c */ /* 0x000fe40003f04270 */
[----:B------:R-:W-:Y:S02]  /*54e0*/  FMNMX.FTZ R11, R30, R11, !PT ;  /* 0x0000000b1e0b7209 */ /* 0x000fe40007810000 */
[----:B------:R-:W-:Y:S01]  /*54f0*/  FMNMX.FTZ R0, R194, R0, !PT ;  /* 0x00000000c2007209 */ /* 0x000fe20007810000 */
[----:B--2---:R-:W-:Y:S01]  /*5500*/  LDSM.16.MT88.4 R56, [R241+0x3100] ;  /* 0x00310000f138783b */ /* 0x004fe20000004200 */
[----:B------:R-:W-:-:S02]  /*5510*/  FSEL R186, R186, -INF , P0 ;  /* 0xff800000baba7808 */ /* 0x000fc40000000000 */
[----:B------:R-:W-:Y:S02]  /*5520*/  FMNMX.FTZ R11, R203, R11, !PT ;  /* 0x0000000bcb0b7209 */ /* 0x000fe40007810000 */
[----:B------:R-:W-:Y:S02]  /*5530*/  ISETP.GT.AND P0, PT, R40, 0x40, PT ;  /* 0x000000402800780c */ /* 0x000fe40003f04270 */
[----:B------:R-:W-:Y:S02]  /*5540*/  FMNMX.FTZ R0, R51, R0, !PT ;  /* 0x0000000033007209 */ /* 0x000fe40007810000 */
[----:B------:R-:W-:Y:S02]  /*5550*/  FMNMX.FTZ R11, R202, R11, !PT ;  /* 0x0000000bca0b7209 */ /* 0x000fe40007810000 */
[----:B------:R-:W-:Y:S02]  /*5560*/  FSEL R201, R201, -INF , P0 ;  /* 0xff800000c9c97808 */ /* 0x000fe40000000000 */
[----:B------:R-:W-:-:S02]  /*5570*/  FMNMX.FTZ R0, R50, R0, !PT ;  /* 0x0000000032007209 */ /* 0x000fc40007810000 */
[----:B------:R-:W-:Y:S02]  /*5580*/  ISETP.GT.AND P0, PT, R40, 0x41, PT ;  /* 0x000000412800780c */ /* 0x000fe40003f04270 */
[----:B------:R-:W-:Y:S02]  /*5590*/  FMNMX.FTZ R11, R187, R11, !PT ;  /* 0x0000000bbb0b7209 */ /* 0x000fe40007810000 */
[----:B------:R-:W-:Y:S02]  /*55a0*/  FMNMX.FTZ R0, R49, R0, !PT ;  /* 0x0000000031007209 */ /* 0x000fe40007810000 */
[----:B-----5:R-:W-:Y:S02]  /*55b0*/  FSEL R200, R200, -INF , P0 ;  /* 0xff800000c8c87808 */ /* 0x020fe40000000000 */
[----:B------:R-:W-:Y:S02]  /*55c0*/  ISETP.GT.AND P0, PT, R40, 0x48, PT ;  /* 0x000000482800780c */ /* 0x000fe40003f04270 */
[----:B------:R-:W-:-:S02]  /*55d0*/  FMNMX.FTZ R11, R186, R11, !PT ;  /* 0x0000000bba0b7209 */ /* 0x000fc40007810000 */
[----:B------:R-:W-:Y:S02]  /*55e0*/  FMNMX.FTZ R0, R48, R0, !PT ;  /* 0x0000000030007209 */ /* 0x000fe40007810000 */
[----:B------:R-:W-:Y:S02]  /*55f0*/  FSEL R199, R199, -INF , P0 ;  /* 0xff800000c7c77808 */ /* 0x000fe40000000000 */
[----:B------:R-:W-:Y:S01]  /*5600*/  ISETP.GT.AND P0, PT, R40, 0x49, PT ;  /* 0x000000492800780c */ /* 0x000fe20003f04270 */
[----:B------:R-:W1:Y:S01]  /*5610*/  SHFL.BFLY PT, R10, R0, 0x2, 0x1f ;  /* 0x0c401f00000a7f89 */ /* 0x000e6200000e0000 */
[----:B------:R-:W-:Y:S02]  /*5620*/  FMNMX.FTZ R11, R201, R11, !PT ;  /* 0x0000000bc90b7209 */ /* 0x000fe40007810000 */
[----:B------:R-:W-:Y:S02]  /*5630*/  FSEL R198, R198, -INF , P0 ;  /* 0xff800000c6c67808 */ /* 0x000fe40000000000 */
[----:B------:R-:W-:-:S02]  /*5640*/  FMNMX.FTZ R11, R200, R11, !PT ;  /* 0x0000000bc80b7209 */ /* 0x000fc40007810000 */
[C---:B------:R-:W-:Y:S02]  /*5650*/  ISETP.GT.AND P0, PT, R40.reuse, 0x50, PT ;  /* 0x000000502800780c */ /* 0x040fe40003f04270 */
[----:B------:R-:W-:Y:S02]  /*5660*/  FMNMX.FTZ R11, R199, R11, !PT ;  /* 0x0000000bc70b7209 */ /* 0x000fe40007810000 */
[----:B----4-:R-:W-:Y:S02]  /*5670*/  FSEL R185, R185, -INF , P0 ;  /* 0xff800000b9b97808 */ /* 0x010fe40000000000 */
[----:B------:R-:W-:Y:S02]  /*5680*/  ISETP.GT.AND P0, PT, R40, 0x51, PT ;  /* 0x000000512800780c */ /* 0x000fe40003f04270 */
[----:B------:R-:W-:Y:S02]  /*5690*/  FMNMX.FTZ R11, R198, R11, !PT ;  /* 0x0000000bc60b7209 */ /* 0x000fe40007810000 */
[----:B------:R-:W-:-:S02]  /*56a0*/  FSEL R184, R184, -INF , P0 ;  /* 0xff800000b8b87808 */ /* 0x000fc40000000000 */
[C---:B------:R-:W-:Y:S02]  /*56b0*/  ISETP.GT.AND P0, PT, R40.reuse, 0x58, PT ;  /* 0x000000582800780c */ /* 0x040fe40003f04270 */
[----:B------:R-:W-:Y:S02]  /*56c0*/  FMNMX.FTZ R11, R185, R11, !PT ;  /* 0x0000000bb90b7209 */ /* 0x000fe40007810000 */
[----:B---3--:R-:W-:Y:S02]  /*56d0*/  FSEL R183, R183, -INF , P0 ;  /* 0xff800000b7b77808 */ /* 0x008fe40000000000 */
[----:B------:R-:W-:Y:S02]  /*56e0*/  ISETP.GT.AND P0, PT, R40, 0x59, PT ;  /* 0x000000592800780c */ /* 0x000fe40003f04270 */
[----:B------:R-:W-:Y:S02]  /*56f0*/  FMNMX.FTZ R11, R184, R11, !PT ;  /* 0x0000000bb80b7209 */ /* 0x000fe40007810000 */
[----:B------:R-:W-:-:S02]  /*5700*/  FSEL R182, R182, -INF , P0 ;  /* 0xff800000b6b67808 */ /* 0x000fc40000000000 */
        /* <DEDUP_REMOVED lines=13> */
[--C-:B------:R-:W-:Y:S02]  /*57e0*/  FFMA.FTZ R25, R24, c[0x0][0x2d0], -R181.reuse ;  /* 0x0000b40018197a23 */ /* 0x100fe400000108b5 */
[--C-:B------:R-:W-:Y:S01]  /*57f0*/  FFMA.FTZ R24, R23, c[0x0][0x2d0], -R181.reuse ;  /* 0x0000b40017187a23 */ /* 0x100fe200000108b5 */
[----:B------:R-:W-:Y:S01]  /*5800*/  MUFU.EX2 R39, R39 ;  /* 0x0000002700277308 */ /* 0x000fe20000000800 */
[--C-:B------:R-:W-:Y:S02]  /*5810*/  FFMA.FTZ R45, R21, c[0x0][0x2d0], -R181.reuse ;  /* 0x0000b400152d7a23 */ /* 0x100fe400000108b5 */
[----:B------:R-:W-:-:S02]  /*5820*/  FFMA.FTZ R40, R20, c[0x0][0x2d0], -R181 ;  /* 0x0000b40014287a23 */ /* 0x000fc400000108b5 */
[--C-:B------:R-:W-:Y:S01]  /*5830*/  FFMA.FTZ R38, R17, c[0x0][0x2d0], -R181.reuse ;  /* 0x0000b40011267a23 */ /* 0x100fe200000108b5 */
[----:B------:R-:W-:Y:S01]  /*5840*/  LDSM.16.MT88.4 R20, [R240+0x3900] ;  /* 0x00390000f014783b */ /* 0x000fe20000004200 */
[--C-:B------:R-:W-:Y:S01]  /*5850*/  FFMA.FTZ R34, R16, c[0x0][0x2d0], -R181.reuse ;  /* 0x0000b40010227a23 */ /* 0x100fe200000108b5 */
[----:B------:R-:W-:Y:S01]  /*5860*/  MUFU.EX2 R26, R26 ;  /* 0x0000001a001a7308 */ /* 0x000fe20000000800 */
[--C-:B------:R-:W-:Y:S01]  /*5870*/  FFMA.FTZ R37, R37, c[0x0][0x2d0], -R181.reuse ;  /* 0x0000b40025257a23 */ /* 0x100fe200000108b5 */
[----:B-1----:R-:W-:Y:S01]  /*5880*/  FMNMX.FTZ R2, R11, R10, !PT ;  /* 0x0000000a0b027209 */ /* 0x002fe20007810000 */
[--C-:B------:R-:W-:Y:S02]  /*5890*/  FFMA.FTZ R33, R33, c[0x0][0x2d0], -R181.reuse ;  /* 0x0000b40021217a23 */ /* 0x100fe400000108b5 */
[--C-:B------:R-:W-:Y:S01]  /*58a0*/  FFMA.FTZ R32, R32, c[0x0][0x2d0], -R181.reuse ;  /* 0x0000b40020207a23 */ /* 0x100fe200000108b5 */
[C---:B------:R-:W-:Y:S01]  /*58b0*/  FSETP.NEU.FTZ.AND P0, PT, R2.reuse, -INF , PT ;  /* 0xff8000000200780b */ /* 0x040fe20003f1d000 */
[----:B------:R-:W-:Y:S01]  /*58c0*/  FMUL.FTZ R180, R2, c[0x0][0x2d0] ;  /* 0x0000b40002b47a20 */ /* 0x000fe20000410000 */
[----:B------:R-:W1:Y:S01]  /*58d0*/  MUFU.EX2 R25, R25 ;  /* 0x0000001900197308 */ /* 0x000e620000000800 */
[----:B------:R-:W-:-:S02]  /*58e0*/  FFMA.FTZ R29, R29, c[0x0][0x2d0], -R181 ;  /* 0x0000b4001d1d7a23 */ /* 0x000fc400000108b5 */
[--C-:B------:R-:W-:Y:S01]  /*58f0*/  FFMA.FTZ R193, R193, c[0x0][0x2d0], -R181.reuse ;  /* 0x0000b400c1c17a23 */ /* 0x100fe200000108b5 */
[----:B------:R-:W-:Y:S01]  /*5900*/  FSEL R180, R180, RZ, P0 ;  /* 0x000000ffb4b47208 */ /* 0x000fe20000000000 */
[--C-:B------:R-:W-:Y:S01]  /*5910*/  FFMA.FTZ R192, R192, c[0x0][0x2d0], -R181.reuse ;  /* 0x0000b400c0c07a23 */ /* 0x100fe200000108b5 */
[----:B------:R-:W-:Y:S01]  /*5920*/  PLOP3.LUT P0, PT, PT, PT, UP0, 0x40, 0x0 ;  /* 0x000000000000781c */ /* 0x000fe20003f0e808 */
[----:B------:R-:W-:Y:S01]  /*5930*/  FFMA.FTZ R196, R196, c[0x0][0x2d0], -R181 ;  /* 0x0000b400c4c47a23 */ /* 0x000fe200000108b5 */
[----:B------:R-:W-:Y:S01]  /*5940*/  MUFU.EX2 R24, R24 ;  /* 0x0000001800187308 */ /* 0x000fe20000000800 */
[--C-:B------:R-:W-:Y:S02]  /*5950*/  FFMA.FTZ R46, R18, c[0x0][0x2d0], -R180.reuse ;  /* 0x0000b400122e7a23 */ /* 0x100fe400000108b4 */
[--C-:B------:R-:W-:Y:S01]  /*5960*/  FFMA.FTZ R27, R15, c[0x0][0x2d0], -R180.reuse ;  /* 0x0000b4000f1b7a23 */ /* 0x100fe200000108b4 */
[----:B------:R-:W-:Y:S01]  /*5970*/  LDSM.16.MT88.4 R16, [R247+0x3900] ;  /* 0x00390000f710783b */ /* 0x000fe20000004200 */
[----:B------:R-:W-:-:S02]  /*5980*/  FFMA.FTZ R47, R14, c[0x0][0x2d0], -R180 ;  /* 0x0000b4000e2f7a23 */ /* 0x000fc400000108b4 */
[--C-:B------:R-:W-:Y:S01]  /*5990*/  FFMA.FTZ R44, R13, c[0x0][0x2d0], -R180.reuse ;  /* 0x0000b4000d2c7a23 */ /* 0x100fe200000108b4 */
[----:B------:R-:W2:Y:S01]  /*59a0*/  MUFU.EX2 R45, R45 ;  /* 0x0000002d002d7308 */ /* 0x000ea20000000800 */
[--C-:B------:R-:W-:Y:S01]  /*59b0*/  FFMA.FTZ R43, R12, c[0x0][0x2d0], -R180.reuse ;  /* 0x0000b4000c2b7a23 */ /* 0x100fe200000108b4 */
[----:B-1----:R-:W-:Y:S01]  /*59c0*/  F2FP.BF16.PACK_AB R128, R25, R26 ;  /* 0x0000001a1980723e */ /* 0x002fe200000010ff */
[--C-:B------:R-:W-:Y:S01]  /*59d0*/  FFMA.FTZ R42, R9, c[0x0][0x2d0], -R180.reuse ;  /* 0x0000b400092a7a23 */ /* 0x100fe200000108b4 */
[----:B------:R-:W1:Y:S01]  /*59e0*/  LDSM.16.MT88.4 R12, [R247+0x900] ;  /* 0x00090000f70c783b */ /* 0x000e620000004200 */
[--C-:B------:R-:W-:Y:S02]  /*59f0*/  FFMA.FTZ R41, R8, c[0x0][0x2d0], -R180.reuse ;  /* 0x0000b40008297a23 */ /* 0x100fe400000108b4 */
[--C-:B------:R-:W-:Y:S01]  /*5a00*/  FFMA.FTZ R35, R7, c[0x0][0x2d0], -R180.reuse ;  /* 0x0000b40007237a23 */ /* 0x100fe200000108b4 */
[----:B------:R-:W-:Y:S01]  /*5a10*/  MUFU.EX2 R46, R46 ;  /* 0x0000002e002e7308 */ /* 0x000fe20000000800 */
[----:B------:R-:W3:Y:S01]  /*5a20*/  LDSM.16.MT88.4 R8, [R242+0x900] ;  /* 0x00090000f208783b */ /* 0x000ee20000004200 */
[----:B------:R-:W-:-:S02]  /*5a30*/  FFMA.FTZ R36, R36, c[0x0][0x2d0], -R180 ;  /* 0x0000b40024247a23 */ /* 0x000fc400000108b4 */
[--C-:B------:R-:W-:Y:S02]  /*5a40*/  FFMA.FTZ R31, R31, c[0x0][0x2d0], -R180.reuse ;  /* 0x0000b4001f1f7a23 */ /* 0x100fe400000108b4 */
[--C-:B------:R-:W-:Y:S02]  /*5a50*/  FFMA.FTZ R3, R30, c[0x0][0x2d0], -R180.reuse ;  /* 0x0000b4001e037a23 */ /* 0x100fe400000108b4 */
[----:B------:R-:W4:Y:S01]  /*5a60*/  MUFU.EX2 R27, R27 ;  /* 0x0000001b001b7308 */ /* 0x000f220000000800 */
[----:B--2---:R-:W-:Y:S01]  /*5a70*/  F2FP.BF16.PACK_AB R130, R45, R24 ;  /* 0x000000182d82723e */ /* 0x004fe200000010ff */
[--C-:B------:R-:W-:Y:S02]  /*5a80*/  FFMA.FTZ R206, R206, c[0x0][0x2d0], -R180.reuse ;  /* 0x0000b400cece7a23 */ /* 0x100fe400000108b4 */
[--C-:B------:R-:W-:Y:S02]  /*5a90*/  FFMA.FTZ R187, R187, c[0x0][0x2d0], -R180.reuse ;  /* 0x0000b400bbbb7a23 */ /* 0x100fe400000108b4 */
[----:B------:R-:W-:-:S02]  /*5aa0*/  FFMA.FTZ R186, R186, c[0x0][0x2d0], -R180 ;  /* 0x0000b400baba7a23 */ /* 0x000fc400000108b4 */
[----:B------:R-:W-:Y:S01]  /*5ab0*/  MUFU.EX2 R47, R47 ;  /* 0x0000002f002f7308 */ /* 0x000fe20000000800 */
[--C-:B------:R-:W-:Y:S02]  /*5ac0*/  FFMA.FTZ R195, R195, c[0x0][0x2d0], -R181.reuse ;  /* 0x0000b400c3c37a23 */ /* 0x100fe400000108b5 */
[----:B------:R-:W-:Y:S02]  /*5ad0*/  FFMA.FTZ R194, R194, c[0x0][0x2d0], -R181 ;  /* 0x0000b400c2c27a23 */ /* 0x000fe400000108b5 */
[--C-:B------:R-:W-:Y:S02]  /*5ae0*/  FFMA.FTZ R201, R201, c[0x0][0x2d0], -R180.reuse ;  /* 0x0000b400c9c97a23 */ /* 0x100fe400000108b4 */
[--C-:B------:R-:W-:Y:S01]  /*5af0*/  FFMA.FTZ R200, R200, c[0x0][0x2d0], -R180.reuse ;  /* 0x0000b400c8c87a23 */ /* 0x100fe200000108b4 */
[----:B------:R-:W2:Y:S01]  /*5b00*/  MUFU.EX2 R44, R44 ;  /* 0x0000002c002c7308 */ /* 0x000ea20000000800 */
[----:B----4-:R-:W-:Y:S01]  /*5b10*/  F2FP.BF16.PACK_AB R129, R27, R46 ;  /* 0x0000002e1b81723e */ /* 0x010fe200000010ff */
[----:B------:R-:W-:-:S02]  /*5b20*/  FFMA.FTZ R199, R199, c[0x0][0x2d0], -R180 ;  /* 0x0000b400c7c77a23 */ /* 0x000fc400000108b4 */
[--C-:B------:R-:W-:Y:S02]  /*5b30*/  FFMA.FTZ R51, R51, c[0x0][0x2d0], -R181.reuse ;  /* 0x0000b40033337a23 */ /* 0x100fe400000108b5 */
[--C-:B------:R-:W-:Y:S02]  /*5b40*/  FFMA.FTZ R50, R50, c[0x0][0x2d0], -R181.reuse ;  /* 0x0000b40032327a23 */ /* 0x100fe400000108b5 */
[----:B------:R-:W4:Y:S01]  /*5b50*/  MUFU.EX2 R40, R40 ;  /* 0x0000002800287308 */ /* 0x000f220000000800 */
[--C-:B------:R-:W-:Y:S02]  /*5b60*/  FFMA.FTZ R49, R49, c[0x0][0x2d0], -R181.reuse ;  /* 0x0000b40031317a23 */ /* 0x100fe400000108b5 */
[----:B------:R-:W-:Y:S02]  /*5b70*/  FFMA.FTZ R48, R48, c[0x0][0x2d0], -R181 ;  /* 0x0000b40030307a23 */ /* 0x000fe400000108b5 */
[----:B------:R-:W-:Y:S02]  /*5b80*/  FFMA.FTZ R184, R184, c[0x0][0x2d0], -R180 ;  /* 0x0000b400b8b87a23 */ /* 0x000fe400000108b4 */
[----:B------:R-:W-:Y:S01]  /*5b90*/  FADD.FTZ R25, R26, R25 ;  /* 0x000000191a197221 */ /* 0x000fe20000010000 */
[----:B--2---:R-:W-:Y:S01]  /*5ba0*/  F2FP.BF16.PACK_AB R131, R44, R47 ;  /* 0x0000002f2c83723e */ /* 0x004fe200000010ff */
[----:B------:R-:W-:Y:S01]  /*5bb0*/  MUFU.EX2 R38, R38 ;  /* 0x0000002600267308 */ /* 0x000fe20000000800 */
[----:B------:R-:W-:-:S02]  /*5bc0*/  FADD.FTZ R27, R46, R27 ;  /* 0x0000001b2e1b7221 */ /* 0x000fc40000010000 */
[----:B------:R-:W-:Y:S02]  /*5bd0*/  FADD.FTZ R46, R24, R25 ;  /* 0x00000019182e7221 */ /* 0x000fe40000010000 */
[----:B------:R-:W-:Y:S01]  /*5be0*/  FADD.FTZ R47, R47, R27 ;  /* 0x0000001b2f2f7221 */ /* 0x000fe20000010000 */
[C---:B------:R-:W-:Y:S01]  /*5bf0*/  HMMA.16816.F32.BF16 R176, R128.reuse, R172, RZ ;  /* 0x000000ac80b0723c */ /* 0x040fe200000418ff */
[----:B----4-:R-:W-:Y:S01]  /*5c00*/  F2FP.BF16.PACK_AB R4, R39, R40 ;  /* 0x000000282704723e */ /* 0x010fe200000010ff */
[----:B------:R-:W2:Y:S01]  /*5c10*/  MUFU.EX2 R34, R34 ;  /* 0x0000002200227308 */ /* 0x000ea20000000800 */
[----:B------:R-:W-:Y:S01]  /*5c20*/  FADD.FTZ R46, R45, R46 ;  /* 0x0000002e2d2e7221 */ /* 0x000fe20000010000 */
[----:B------:R-:W-:Y:S01]  /*5c30*/  LDSM.16.MT88.4 R24, [R247+0x5900] ;  /* 0x00590000f718783b */ /* 0x000fe20000004200 */
[----:B------:R-:W-:Y:S02]  /*5c40*/  FADD.FTZ R47, R44, R47 ;  /* 0x0000002f2c2f7221 */ /* 0x000fe40000010000 */
[----:B------:R-:W-:Y:S01]  /*5c50*/  FADD.FTZ R46, R40, R46 ;  /* 0x0000002e282e7221 */ /* 0x000fe20000010000 */
[----:B------:R-:W-:Y:S02]  /*5c60*/  HMMA.16816.F32.BF16 R168, R128, R164, RZ ;  /* 0x000000a480a8723c */ /* 0x000fe400000418ff */
[----:B------:R-:W4:Y:S01]  /*5c70*/  MUFU.EX2 R43, R43 ;  /* 0x0000002b002b7308 */ /* 0x000f220000000800 */
[----:B------:R-:W-:-:S05]  /*5c80*/  FADD.FTZ R46, R39, R46 ;  /* 0x0000002e272e7221 */ /* 0x000fca0000010000 */
[----:B------:R-:W-:Y:S02]  /*5c90*/  HMMA.16816.F32.BF16 R172, R128, R174, RZ ;  /* 0x000000ae80ac723c */ /* 0x000fe400000418ff */
[----:B------:R-:W5:Y:S01]  /*5ca0*/  MUFU.EX2 R42, R42 ;  /* 0x0000002a002a7308 */ /* 0x000f620000000800 */
[----:B--2---:R-:W-:Y:S01]  /*5cb0*/  F2FP.BF16.PACK_AB R6, R34, R38 ;  /* 0x000000262206723e */ /* 0x004fe200000010ff */
[----:B------:R-:W-:-:S04]  /*5cc0*/  FADD.FTZ R38, R38, R46 ;  /* 0x0000002e26267221 */ /* 0x000fc80000010000 */
[----:B------:R-:W-:Y:S01]  /*5cd0*/  HMMA.16816.F32.BF16 R164, R128, R166, RZ ;  /* 0x000000a680a4723c */ /* 0x000fe200000418ff */
[----:B------:R-:W-:Y:S01]  /*5ce0*/  FADD.FTZ R38, R34, R38 ;  /* 0x0000002622267221 */ /* 0x000fe20000010000 */
[----:B------:R-:W-:Y:S01]  /*5cf0*/  MUFU.EX2 R41, R41 ;  /* 0x0000002900297308 */ /* 0x000fe20000000800 */
[----:B----4-:R-:W-:-:S05]  /*5d00*/  FADD.FTZ R47, R43, R47 ;  /* 0x0000002f2b2f7221 */ /* 0x010fca0000010000 */
[----:B------:R-:W-:Y:S02]  /*5d10*/  HMMA.16816.F32.BF16 R160, R128, R156, RZ ;  /* 0x0000009c80a0723c */ /* 0x000fe400000418ff */
[----:B------:R-:W2:Y:S01]  /*5d20*/  MUFU.EX2 R35, R35 ;  /* 0x0000002300237308 */ /* 0x000ea20000000800 */
[C---:B-----5:R-:W-:Y:S01]  /*5d30*/  F2FP.BF16.PACK_AB R5, R42.reuse, R43 ;  /* 0x0000002b2a05723e */ /* 0x060fe200000010ff */
        /* <DEDUP_REMOVED lines=10> */
[C---:B-1----:R-:W-:Y:S02]  /*5de0*/  HMMA.16816.F32.BF16 R176, R4.reuse, R12, R176 ;  /* 0x0000000c04b0723c */ /* 0x042fe400000418b0 */
[----:B------:R-:W-:Y:S06]  /*5df0*/  MUFU.EX2 R29, R29 ;  /* 0x0000001d001d7308 */ /* 0x000fec0000000800 */
[C---:B------:R-:W-:Y:S01]  /*5e00*/  HMMA.16816.F32.BF16 R172, R4.reuse, R14, R172 ;  /* 0x0000000e04ac723c */ /* 0x040fe200000418ac */
[----:B------:R-:W1:Y:S01]  /*5e10*/  LDSM.16.MT88.4 R12, [R242+0x3900] ;  /* 0x00390000f20c783b */ /* 0x000e620000004200 */
[----:B------:R-:W-:Y:S06]  /*5e20*/  MUFU.EX2 R36, R36 ;  /* 0x0000002400247308 */ /* 0x000fec0000000800 */
[C---:B---3--:R-:W-:Y:S02]  /*5e30*/  HMMA.16816.F32.BF16 R168, R4.reuse, R8, R168 ;  /* 0x0000000804a8723c */ /* 0x048fe400000418a8 */
[----:B------:R-:W3:Y:S06]  /*5e40*/  MUFU.EX2 R31, R31 ;  /* 0x0000001f001f7308 */ /* 0x000eec0000000800 */
[----:B------:R-:W-:Y:S01]  /*5e50*/  HMMA.16816.F32.BF16 R164, R4, R10, R164 ;  /* 0x0000000a04a4723c */ /* 0x000fe200000418a4 */
[----:B------:R-:W4:Y:S01]  /*5e60*/  LDSM.16.MT88.4 R8, [R241+0x3900] ;  /* 0x00390000f108783b */ /* 0x000f220000004200 */
[----:B------:R-:W-:Y:S06]  /*5e70*/  MUFU.EX2 R30, R206 ;  /* 0x000000ce001e7308 */ /* 0x000fec0000000800 */
[C---:B------:R-:W-:Y:S02]  /*5e80*/  HMMA.16816.F32.BF16 R132, R128.reuse, R134, RZ ;  /* 0x000000868084723c */ /* 0x040fe400000418ff */
[----:B------:R-:W5:Y:S06]  /*5e90*/  MUFU.EX2 R3, R3 ;  /* 0x0000000300037308 */ /* 0x000f6c0000000800 */
[----:B------:R-:W-:Y:S02]  /*5ea0*/  HMMA.16816.F32.BF16 R56, R128, R58, RZ ;  /* 0x0000003a8038723c */ /* 0x000fe400000418ff */
[----:B------:R-:W1:Y:S06]  /*5eb0*/  MUFU.EX2 R193, R193 ;  /* 0x000000c100c17308 */ /* 0x000e6c0000000800 */
[C---:B------:R-:W-:Y:S02]  /*5ec0*/  HMMA.16816.F32.BF16 R160, R4.reuse, R68, R160 ;  /* 0x0000004404a0723c */ /* 0x040fe400000418a0 */
[----:B------:R-:W-:Y:S06]  /*5ed0*/  MUFU.EX2 R192, R192 ;  /* 0x000000c000c07308 */ /* 0x000fec0000000800 */
[----:B------:R-:W-:Y:S02]  /*5ee0*/  HMMA.16816.F32.BF16 R156, R4, R70, R156 ;  /* 0x00000046049c723c */ /* 0x000fe4000004189c */
        /* <DEDUP_REMOVED lines=9> */
[C---:B-1----:R-:W-:Y:S02]  /*5f80*/  HMMA.16816.F32.BF16 R136, R4.reuse, R12, R136 ;  /* 0x0000000c0488723c */ /* 0x042fe40000041888 */
[----:B------:R-:W-:Y:S06]  /*5f90*/  MUFU.EX2 R201, R201 ;  /* 0x000000c900c97308 */ /* 0x000fec0000000800 */
[C---:B------:R-:W-:Y:S01]  /*5fa0*/  HMMA.16816.F32.BF16 R132, R4.reuse, R14, R132 ;  /* 0x0000000e0484723c */ /* 0x040fe20000041884 */
[----:B------:R-:W1:Y:S01]  /*5fb0*/  LDSM.16.MT88.4 R12, [R241+0x6900] ;  /* 0x00690000f10c783b */ /* 0x000e620000004200 */
[----:B------:R-:W-:Y:S06]  /*5fc0*/  MUFU.EX2 R200, R200 ;  /* 0x000000c800c87308 */ /* 0x000fec0000000800 */
[C---:B----4-:R-:W-:Y:S02]  /*5fd0*/  HMMA.16816.F32.BF16 R52, R4.reuse, R8, R52 ;  /* 0x000000080434723c */ /* 0x050fe40000041834 */
[----:B------:R-:W-:Y:S06]  /*5fe0*/  MUFU.EX2 R51, R51 ;  /* 0x0000003300337308 */ /* 0x000fec0000000800 */
[C---:B------:R-:W-:Y:S01]  /*5ff0*/  HMMA.16816.F32.BF16 R56, R4.reuse, R10, R56 ;  /* 0x0000000a0438723c */ /* 0x040fe20000041838 */
[----:B------:R-:W4:Y:S01]  /*6000*/  LDSM.16.MT88.4 R8, [R240+0x6900] ;  /* 0x00690000f008783b */ /* 0x000f220000004200 */
[----:B------:R-:W-:Y:S06]  /*6010*/  MUFU.EX2 R50, R50 ;  /* 0x0000003200327308 */ /* 0x000fec0000000800 */
[C---:B------:R-:W-:Y:S02]  /*6020*/  HMMA.16816.F32.BF16 R68, R4.reuse, R80, R68 ;  /* 0x000000500444723c */ /* 0x040fe40000041844 */
[----:B------:R-:W-:Y:S06]  /*6030*/  MUFU.EX2 R49, R49 ;  /* 0x0000003100317308 */ /* 0x000fec0000000800 */
[----:B------:R-:W-:Y:S02]  /*6040*/  HMMA.16816.F32.BF16 R72, R4, R82, R72 ;  /* 0x000000520448723c */ /* 0x000fe40000041848 */
[----:B------:R-:W-:Y:S06]  /*6050*/  MUFU.EX2 R48, R48 ;  /* 0x0000003000307308 */ /* 0x000fec0000000800 */
[C---:B------:R-:W-:Y:S02]  /*6060*/  HMMA.16816.F32.BF16 R76, R128.reuse, R84, RZ ;  /* 0x00000054804c723c */ /* 0x040fe400000418ff */
[----:B------:R-:W-:Y:S06]  /*6070*/  MUFU.EX2 R184, R184 ;  /* 0x000000b800b87308 */ /* 0x000fec0000000800 */
[----:B------:R-:W-:Y:S08]  /*6080*/  HMMA.16816.F32.BF16 R80, R128, R86, RZ ;  /* 0x000000568050723c */ /* 0x000ff000000418ff */
        /* <DEDUP_REMOVED lines=8> */
[----:B------:R-:W-:Y:S08]  /*6110*/  HMMA.16816.F32.BF16 R148, R128, R150, RZ ;  /* 0x000000968094723c */ /* 0x000ff000000418ff */
[C---:B-1----:R-:W-:Y:S08]  /*6120*/  HMMA.16816.F32.BF16 R84, R4.reuse, R12, R84 ;  /* 0x0000000c0454723c */ /* 0x042ff00000041854 */
[C---:B------:R-:W-:Y:S01]  /*6130*/  HMMA.16816.F32.BF16 R88, R4.reuse, R14, R88 ;  /* 0x0000000e0458723c */ /* 0x040fe20000041858 */
[----:B------:R-:W1:Y:S07]  /*6140*/  LDSM.16.MT88.4 R12, [R241+0x9900] ;  /* 0x00990000f10c783b */ /* 0x000e6e0000004200 */
[C---:B----4-:R-:W-:Y:S08]  /*6150*/  HMMA.16816.F32.BF16 R92, R4.reuse, R8, R92 ;  /* 0x00000008045c723c */ /* 0x050ff0000004185c */
[C---:B------:R-:W-:Y:S01]  /*6160*/  HMMA.16816.F32.BF16 R96, R4.reuse, R10, R96 ;  /* 0x0000000a0460723c */ /* 0x040fe20000041860 */
[----:B------:R-:W4:Y:S07]  /*6170*/  LDSM.16.MT88.4 R8, [R240+0x9900] ;  /* 0x00990000f008783b */ /* 0x000f2e0000004200 */
[C---:B------:R-:W-:Y:S08]  /*6180*/  HMMA.16816.F32.BF16 R152, R4.reuse, R60, R152 ;  /* 0x0000003c0498723c */ /* 0x040ff00000041898 */
[----:B------:R-:W-:Y:S08]  /*6190*/  HMMA.16816.F32.BF16 R148, R4, R62, R148 ;  /* 0x0000003e0494723c */ /* 0x000ff00000041894 */
        /* <DEDUP_REMOVED lines=9> */
[----:B------:R-:W-:Y:S01]  /*6230*/  HMMA.16816.F32.BF16 R128, R128, R18, RZ ;  /* 0x000000128080723c */ /* 0x000fe200000418ff */
        /* <DEDUP_REMOVED lines=10> */
[C---:B------:R-:W-:Y:S07]  /*62e0*/  HMMA.16816.F32.BF16 R76, R4.reuse, R188, R76 ;  /* 0x000000bc044c723c */ /* 0x040fee000004184c */
[----:B------:R-:W-:Y:S01]  /*62f0*/  FFMA.FTZ R188, R204, c[0x0][0x2d0], -R181 ;  /* 0x0000b400ccbc7a23 */ /* 0x000fe200000108b5 */
[----:B------:R-:W-:Y:S01]  /*6300*/  HMMA.16816.F32.BF16 R80, R4, R190, R80 ;  /* 0x000000be0450723c */ /* 0x000fe20000041850 */
[----:B------:R-:W-:-:S02]  /*6310*/  FFMA.FTZ R189, R202, c[0x0][0x2d0], -R180 ;  /* 0x0000b400cabd7a23 */ /* 0x000fc400000108b4 */
[--C-:B------:R-:W-:Y:S02]  /*6320*/  FFMA.FTZ R202, R197, c[0x0][0x2d0], -R181.reuse ;  /* 0x0000b400c5ca7a23 */ /* 0x100fe400000108b5 */
[----:B------:R-:W-:Y:S01]  /*6330*/  MUFU.EX2 R188, R188 ;  /* 0x000000bc00bc7308 */ /* 0x000fe20000000800 */
[--C-:B------:R-:W-:Y:S02]  /*6340*/  FFMA.FTZ R197, R198, c[0x0][0x2d0], -R180.reuse ;  /* 0x0000b400c6c57a23 */ /* 0x100fe400000108b4 */
[----:B--2---:R-:W-:Y:S01]  /*6350*/  HMMA.16816.F32.BF16 R100, R4, R20, R100 ;  /* 0x000000140464723c */ /* 0x004fe20000041864 */
[----:B------:R-:W-:Y:S02]  /*6360*/  FFMA.FTZ R191, R205, c[0x0][0x2d0], -R181 ;  /* 0x0000b400cdbf7a23 */ /* 0x000fe400000108b5 */
[--C-:B------:R-:W-:Y:S02]  /*6370*/  FFMA.FTZ R190, R203, c[0x0][0x2d0], -R180.reuse ;  /* 0x0000b400cbbe7a23 */ /* 0x100fe400000108b4 */
[----:B------:R-:W-:Y:S01]  /*6380*/  MUFU.EX2 R189, R189 ;  /* 0x000000bd00bd7308 */ /* 0x000fe20000000800 */
[----:B------:R-:W-:-:S02]  /*6390*/  FFMA.FTZ R181, R185, c[0x0][0x2d0], -R180 ;  /* 0x0000b400b9b57a23 */ /* 0x000fc400000108b4 */
[C---:B------:R-:W-:Y:S01]  /*63a0*/  HMMA.16816.F32.BF16 R104, R4.reuse, R22, R104 ;  /* 0x000000160468723c */ /* 0x040fe20000041868 */
[----:B------:R-:W2:Y:S04]  /*63b0*/  LDSM.16.MT88.4 R20, [R247+0x1100] ;  /* 0x00110000f714783b */ /* 0x000ea80000004200 */
[----:B------:R-:W-:Y:S03]  /*63c0*/  MUFU.EX2 R191, R191 ;  /* 0x000000bf00bf7308 */ /* 0x000fe60000000800 */
[C---:B------:R-:W-:Y:S05]  /*63d0*/  HMMA.16816.F32.BF16 R108, R4.reuse, R16, R108 ;  /* 0x00000010046c723c */ /* 0x040fea000004186c */
[----:B------:R-:W1:Y:S03]  /*63e0*/  MUFU.EX2 R190, R190 ;  /* 0x000000be00be7308 */ /* 0x000e660000000800 */
[----:B------:R-:W-:Y:S01]  /*63f0*/  HMMA.16816.F32.BF16 R112, R4, R18, R112 ;  /* 0x000000120470723c */ /* 0x000fe20000041870 */
[----:B------:R-:W2:Y:S04]  /*6400*/  LDSM.16.MT88.4 R16, [R240+0x1100] ;  /* 0x00110000f010783b */ /* 0x000ea80000004200 */
[----:B------:R-:W2:Y:S02]  /*6410*/  MUFU.EX2 R202, R202 ;  /* 0x000000ca00ca7308 */ /* 0x000ea40000000800 */
[----:B------:R-:W-:Y:S01]  /*6420*/  F2FP.BF16.PACK_AB R4, R33, R37 ;  /* 0x000000252104723e */ /* 0x000fe200000010ff */
[----:B------:R-:W-:Y:S01]  /*6430*/  FADD.FTZ R37, R37, R38 ;  /* 0x0000002625257221 */ /* 0x000fe20000010000 */
[----:B---3--:R-:W-:Y:S01]  /*6440*/  F2FP.BF16.PACK_AB R5, R31, R36 ;  /* 0x000000241f05723e */ /* 0x008fe200000010ff */
[----:B------:R-:W-:Y:S01]  /*6450*/  FADD.FTZ R36, R36, R41 ;  /* 0x0000002924247221 */ /* 0x000fe20000010000 */
[----:B------:R-:W-:Y:S01]  /*6460*/  F2FP.BF16.PACK_AB R6, R29, R32 ;  /* 0x000000201d06723e */ /* 0x000fe200000010ff */
[----:B------:R-:W-:Y:S01]  /*6470*/  FADD.FTZ R37, R33, R37 ;  /* 0x0000002521257221 */ /* 0x000fe20000010000 */
[----:B-----5:R-:W-:Y:S01]  /*6480*/  F2FP.BF16.PACK_AB R7, R3, R30 ;  /* 0x0000001e0307723e */ /* 0x020fe200000010ff */
[----:B------:R-:W-:Y:S01]  /*6490*/  MUFU.EX2 R198, R199 ;  /* 0x000000c700c67308 */ /* 0x000fe20000000800 */
[----:B------:R-:W-:-:S02]  /*64a0*/  FADD.FTZ R36, R31, R36 ;  /* 0x000000241f247221 */ /* 0x000fc40000010000 */
[----:B------:R-:W-:Y:S02]  /*64b0*/  FADD.FTZ R32, R32, R37 ;  /* 0x0000002520207221 */ /* 0x000fe40000010000 */
[----:B------:R-:W-:Y:S01]  /*64c0*/  FADD.FTZ R30, R30, R36 ;  /* 0x000000241e1e7221 */ /* 0x000fe20000010000 */
[C---:B-1----:R-:W-:Y:S01]  /*64d0*/  HMMA.16816.F32.BF16 R168, R4.reuse, R12, R168 ;  /* 0x0000000c04a8723c */ /* 0x042fe200000418a8 */
[----:B------:R-:W-:Y:S01]  /*64e0*/  FADD.FTZ R32, R29, R32 ;  /* 0x000000201d207221 */ /* 0x000fe20000010000 */
[----:B------:R-:W1:Y:S01]  /*64f0*/  MUFU.EX2 R197, R197 ;  /* 0x000000c500c57308 */ /* 0x000e620000000800 */
[----:B------:R-:W-:Y:S02]  /*6500*/  FADD.FTZ R30, R3, R30 ;  /* 0x0000001e031e7221 */ /* 0x000fe40000010000 */
[----:B------:R-:W-:Y:S02]  /*6510*/  FADD.FTZ R32, R193, R32 ;  /* 0x00000020c1207221 */ /* 0x000fe40000010000 */
[----:B------:R-:W-:Y:S01]  /*6520*/  FADD.FTZ R30, R190, R30 ;  /* 0x0000001ebe1e7221 */ /* 0x000fe20000010000 */
[----:B------:R-:W-:Y:S01]  /*6530*/  HMMA.16816.F32.BF16 R164, R4, R14, R164 ;  /* 0x0000000e04a4723c */ /* 0x000fe200000418a4 */
[----:B------:R-:W3:Y:S01]  /*6540*/  LDSM.16.MT88.4 R12, [R247+0x4100] ;  /* 0x00410000f70c783b */ /* 0x000ee20000004200 */
[----:B------:R-:W5:Y:S01]  /*6550*/  MUFU.EX2 R181, R181 ;  /* 0x000000b500b57308 */ /* 0x000f620000000800 */
[----:B------:R-:W-:-:S05]  /*6560*/  FADD.FTZ R32, R192, R32 ;  /* 0x00000020c0207221 */ /* 0x000fca0000010000 */
[C---:B----4-:R-:W-:Y:S08]  /*6570*/  HMMA.16816.F32.BF16 R160, R4.reuse, R8, R160 ;  /* 0x0000000804a0723c */ /* 0x050ff000000418a0 */
[C---:B------:R-:W-:Y:S01]  /*6580*/  HMMA.16816.F32.BF16 R156, R4.reuse, R10, R156 ;  /* 0x0000000a049c723c */ /* 0x040fe2000004189c */
[----:B------:R-:W4:Y:S07]  /*6590*/  LDSM.16.MT88.4 R8, [R242+0x4100] ;  /* 0x00410000f208783b */ /* 0x000f2e0000004200 */
[C---:B--2---:R-:W-:Y:S08]  /*65a0*/  HMMA.16816.F32.BF16 R176, R4.reuse, R20, R176 ;  /* 0x0000001404b0723c */ /* 0x044ff000000418b0 */
[C---:B------:R-:W-:Y:S01]  /*65b0*/  HMMA.16816.F32.BF16 R172, R4.reuse, R22, R172 ;  /* 0x0000001604ac723c */ /* 0x040fe200000418ac */
[----:B------:R-:W2:Y:S07]  /*65c0*/  LDSM.16.MT88.4 R20, [R241+0x4100] ;  /* 0x00410000f114783b */ /* 0x000eae0000004200 */
[C---:B------:R-:W-:Y:S08]  /*65d0*/  HMMA.16816.F32.BF16 R152, R4.reuse, R16, R152 ;  /* 0x000000100498723c */ /* 0x040ff00000041898 */
[C---:B---3--:R-:W-:Y:S08]  /*65e0*/  HMMA.16816.F32.BF16 R144, R4.reuse, R12, R144 ;  /* 0x0000000c0490723c */ /* 0x048ff00000041890 */
[C---:B------:R-:W-:Y:S01]  /*65f0*/  HMMA.16816.F32.BF16 R140, R4.reuse, R14, R140 ;  /* 0x0000000e048c723c */ /* 0x040fe2000004188c */
[----:B------:R-:W3:Y:S07]  /*6600*/  LDSM.16.MT88.4 R12, [R240+0x4100] ;  /* 0x00410000f00c783b */ /* 0x000eee0000004200 */
[C---:B----4-:R-:W-:Y:S08]  /*6610*/  HMMA.16816.F32.BF16 R136, R4.reuse, R8, R136 ;  /* 0x000000080488723c */ /* 0x050ff00000041888 */
[C---:B------:R-:W-:Y:S01]  /*6620*/  HMMA.16816.F32.BF16 R132, R4.reuse, R10, R132 ;  /* 0x0000000a0484723c */ /* 0x040fe20000041884 */
[----:B------:R-:W4:Y:S07]  /*6630*/  LDSM.16.MT88.4 R8, [R247+0x7100] ;  /* 0x00710000f708783b */ /* 0x000f2e0000004200 */
        /* <DEDUP_REMOVED lines=15> */
[C---:B---3--:R-:W-:Y:S08]  /*6730*/  HMMA.16816.F32.BF16 R84, R4.reuse, R12, R84 ;  /* 0x0000000c0454723c */ /* 0x048ff00000041854 */
[C---:B------:R-:W-:Y:S01]  /*6740*/  HMMA.16816.F32.BF16 R88, R4.reuse, R14, R88 ;  /* 0x0000000e0458723c */ /* 0x040fe20000041858 */
[----:B------:R-:W2:Y:S07]  /*6750*/  LDSM.16.MT88.4 R12, [R241+0xa100] ;  /* 0x00a10000f10c783b */ /* 0x000eae0000004200 */
[C---:B----4-:R-:W-:Y:S08]  /*6760*/  HMMA.16816.F32.BF16 R92, R4.reuse, R8, R92 ;  /* 0x00000008045c723c */ /* 0x050ff0000004185c */
[C---:B------:R-:W-:Y:S01]  /*6770*/  HMMA.16816.F32.BF16 R96, R4.reuse, R10, R96 ;  /* 0x0000000a0460723c */ /* 0x040fe20000041860 */
[----:B------:R-:W3:Y:S07]  /*6780*/  LDSM.16.MT88.4 R8, [R240+0xa100] ;  /* 0x00a10000f008783b */ /* 0x000eee0000004200 */
[C---:B------:R-:W-:Y:S01]  /*6790*/  HMMA.16816.F32.BF16 R104, R4.reuse, R22, R104 ;  /* 0x000000160468723c */ /* 0x040fe20000041868 */
[----:B------:R-:W4:Y:S07]  /*67a0*/  LDSM.16.MT88.4 R20, [R247+0x1900] ;  /* 0x00190000f714783b */ /* 0x000f2e0000004200 */
[C---:B-1----:R-:W-:Y:S08]  /*67b0*/  HMMA.16816.F32.BF16 R108, R4.reuse, R16, R108 ;  /* 0x00000010046c723c */ /* 0x042ff0000004186c */
[C---:B------:R-:W-:Y:S01]  /*67c0*/  HMMA.16816.F32.BF16 R112, R4.reuse, R18, R112 ;  /* 0x000000120470723c */ /* 0x040fe20000041870 */
[----:B------:R-:W-:Y:S07]  /*67d0*/  LDSM.16.MT88.4 R16, [R240+0x1900] ;  /* 0x00190000f010783b */ /* 0x000fee0000004200 */
[C---:B--2---:R-:W-:Y:S08]  /*67e0*/  HMMA.16816.F32.BF16 R116, R4.reuse, R12, R116 ;  /* 0x0000000c0474723c */ /* 0x044ff00000041874 */
[C---:B------:R-:W-:Y:S01]  /*67f0*/  HMMA.16816.F32.BF16 R120, R4.reuse, R14, R120 ;  /* 0x0000000e0478723c */ /* 0x040fe20000041878 */
[----:B------:R-:W1:Y:S07]  /*6800*/  LDSM.16.MT88.4 R12, [R242+0x1900] ;  /* 0x00190000f20c783b */ /* 0x000e6e0000004200 */
[C---:B---3--:R-:W-:Y:S08]  /*6810*/  HMMA.16816.F32.BF16 R124, R4.reuse, R8, R124 ;  /* 0x00000008047c723c */ /* 0x048ff0000004187c */
[----:B------:R-:W-:Y:S01]  /*6820*/  HMMA.16816.F32.BF16 R128, R4, R10, R128 ;  /* 0x0000000a0480723c */ /* 0x000fe20000041880 */
[----:B------:R-:W2:Y:S06]  /*6830*/  LDSM.16.MT88.4 R8, [R241+0x1900] ;  /* 0x00190000f108783b */ /* 0x000eac0000004200 */
[----:B------:R-:W-:-:S02]  /*6840*/  F2FP.BF16.PACK_AB R4, R192, R193 ;  /* 0x000000c1c004723e */ /* 0x000fc400000010ff */
[C---:B------:R-:W-:Y:S01]  /*6850*/  F2FP.BF16.PACK_AB R5, R189.reuse, R190 ;  /* 0x000000bebd05723e */ /* 0x040fe200000010ff */
[----:B------:R-:W-:Y:S01]  /*6860*/  FADD.FTZ R189, R189, R30 ;  /* 0x0000001ebdbd7221 */ /* 0x000fe20000010000 */
[----:B------:R-:W-:Y:S01]  /*6870*/  F2FP.BF16.PACK_AB R6, R188, R191 ;  /* 0x000000bfbc06723e */ /* 0x000fe200000010ff */
[----:B------:R-:W-:Y:S01]  /*6880*/  FADD.FTZ R191, R191, R32 ;  /* 0x00000020bfbf7221 */ /* 0x000fe20000010000 */
[----:B------:R-:W-:Y:S01]  /*6890*/  F2FP.BF16.PACK_AB R7, R186, R187 ;  /* 0x000000bbba07723e */ /* 0x000fe200000010ff */
[----:B------:R-:W-:Y:S02]  /*68a0*/  FADD.FTZ R189, R187, R189 ;  /* 0x000000bdbbbd7221 */ /* 0x000fe40000010000 */
[----:B------:R-:W-:Y:S02]  /*68b0*/  FADD.FTZ R191, R188, R191 ;  /* 0x000000bfbcbf7221 */ /* 0x000fe40000010000 */
[----:B------:R-:W-:Y:S02]  /*68c0*/  FADD.FTZ R186, R186, R189 ;  /* 0x000000bdbaba7221 */ /* 0x000fe40000010000 */
[----:B----4-:R-:W-:Y:S02]  /*68d0*/  HMMA.16816.F32.BF16 R176, R4, R20, R176 ;  /* 0x0000001404b0723c */ /* 0x010fe400000418b0 */
[----:B------:R-:W-:-:S04]  /*68e0*/  FADD.FTZ R186, R201, R186 ;  /* 0x000000bac9ba7221 */ /* 0x000fc80000010000 */
[----:B------:R-:W-:Y:S02]  /*68f0*/  FADD.FTZ R186, R200, R186 ;  /* 0x000000bac8ba7221 */ /* 0x000fe40000010000 */
[C---:B-1----:R-:W-:Y:S08]  /*6900*/  HMMA.16816.F32.BF16 R168, R4.reuse, R12, R168 ;  /* 0x0000000c04a8723c */ /* 0x042ff000000418a8 */
[C---:B------:R-:W-:Y:S01]  /*6910*/  HMMA.16816.F32.BF16 R164, R4.reuse, R14, R164 ;  /* 0x0000000e04a4723c */ /* 0x040fe200000418a4 */
[----:B------:R-:W1:Y:S07]  /*6920*/  LDSM.16.MT88.4 R12, [R247+0x4900] ;  /* 0x00490000f70c783b */ /* 0x000e6e0000004200 */
[C---:B--2---:R-:W-:Y:S08]  /*6930*/  HMMA.16816.F32.BF16 R160, R4.reuse, R8, R160 ;  /* 0x0000000804a0723c */ /* 0x044ff000000418a0 */
        /* <DEDUP_REMOVED lines=20> */
[C---:B--2---:R-:W-:Y:S08]  /*6a80*/  HMMA.16816.F32.BF16 R68, R4.reuse, R8, R68 ;  /* 0x000000080444723c */ /* 0x044ff00000041844 */
[C---:B------:R-:W-:Y:S01]  /*6a90*/  HMMA.16816.F32.BF16 R72, R4.reuse, R10, R72 ;  /* 0x0000000a0448723c */ /* 0x040fe20000041848 */
[----:B------:R-:W2:Y:S07]  /*6aa0*/  LDSM.16.MT88.4 R8, [R240+0x7900] ;  /* 0x00790000f008783b */ /* 0x000eae0000004200 */
[C---:B------:R-:W-:Y:S01]  /*6ab0*/  HMMA.16816.F32.BF16 R80, R4.reuse, R18, R80 ;  /* 0x000000120450723c */ /* 0x040fe20000041850 */
[----:B------:R-:W4:Y:S07]  /*6ac0*/  LDSM.16.MT88.4 R16, [R242+0xa900] ;  /* 0x00a90000f210783b */ /* 0x000f2e0000004200 */
[C---:B---3--:R-:W-:Y:S08]  /*6ad0*/  HMMA.16816.F32.BF16 R100, R4.reuse, R20, R100 ;  /* 0x000000140464723c */ /* 0x048ff00000041864 */
        /* <DEDUP_REMOVED lines=15> */
[----:B------:R-:W-:Y:S01]  /*6bd0*/  HMMA.16816.F32.BF16 R128, R4, R10, R128 ;  /* 0x0000000a0480723c */ /* 0x000fe20000041880 */
[----:B------:R-:W2:Y:S06]  /*6be0*/  LDSM.16.MT88.4 R8, [R241+0x2100] ;  /* 0x00210000f108783b */ /* 0x000eac0000004200 */
        /* <DEDUP_REMOVED lines=9> */
[----:B---3--:R-:W-:Y:S01]  /*6c80*/  HMMA.16816.F32.BF16 R152, R4, R16, R152 ;  /* 0x000000100498723c */ /* 0x008fe20000041898 */
[----:B------:R-:W-:-:S02]  /*6c90*/  FADD.FTZ R195, R194, R195 ;  /* 0x000000c3c2c37221 */ /* 0x000fc40000010000 */
[----:B-----5:R-:W-:Y:S02]  /*6ca0*/  FADD.FTZ R198, R181, R198 ;  /* 0x000000c6b5c67221 */ /* 0x020fe40000010000 */
[----:B------:R-:W-:Y:S02]  /*6cb0*/  FADD.FTZ R195, R51, R195 ;  /* 0x000000c333c37221 */ /* 0x000fe40000010000 */
[----:B------:R-:W-:Y:S01]  /*6cc0*/  FADD.FTZ R198, R184, R198 ;  /* 0x000000c6b8c67221 */ /* 0x000fe20000010000 */
[----:B-1----:R-:W-:Y:S01]  /*6cd0*/  HMMA.16816.F32.BF16 R168, R4, R12, R168 ;  /* 0x0000000c04a8723c */ /* 0x002fe200000418a8 */
[----:B------:R-:W-:-:S04]  /*6ce0*/  FADD.FTZ R195, R50, R195 ;  /* 0x000000c332c37221 */ /* 0x000fc80000010000 */
[----:B------:R-:W-:-:S03]  /*6cf0*/  FADD.FTZ R195, R49, R195 ;  /* 0x000000c331c37221 */ /* 0x000fc60000010000 */
[----:B------:R-:W-:Y:S01]  /*6d00*/  HMMA.16816.F32.BF16 R164, R4, R14, R164 ;  /* 0x0000000e04a4723c */ /* 0x000fe200000418a4 */
[----:B------:R-:W1:Y:S01]  /*6d10*/  LDSM.16.MT88.4 R12, [R247+0x5100] ;  /* 0x00510000f70c783b */ /* 0x000e620000004200 */
[----:B------:R-:W-:-:S05]  /*6d20*/  FADD.FTZ R3, R48, R195 ;  /* 0x000000c330037221 */ /* 0x000fca0000010000 */
[----:B------:R-:W-:Y:S01]  /*6d30*/  STL [R1+0xc], R3 ;  /* 0x00000c0301007387 */ /* 0x000fe20000100800 */
        /* <DEDUP_REMOVED lines=37> */
[----:B------:R-:W-:Y:S07]  /*6f90*/  LDSM.16.MT88.4 R20, [R247+0x2900] ;  /* 0x00290000f714783b */ /* 0x000fee0000004200 */
[C---:B-1----:R-:W-:Y:S08]  /*6fa0*/  HMMA.16816.F32.BF16 R116, R4.reuse, R12, R116 ;  /* 0x0000000c0474723c */ /* 0x042ff00000041874 */
[C---:B------:R-:W-:Y:S01]  /*6fb0*/  HMMA.16816.F32.BF16 R120, R4.reuse, R14, R120 ;  /* 0x0000000e0478723c */ /* 0x040fe20000041878 */
[----:B------:R-:W1:Y:S07]  /*6fc0*/  LDSM.16.MT88.4 R12, [R241+0x2900] ;  /* 0x00290000f10c783b */ /* 0x000e6e0000004200 */
[C---:B--2---:R-:W-:Y:S08]  /*6fd0*/  HMMA.16816.F32.BF16 R124, R4.reuse, R8, R124 ;  /* 0x00000008047c723c */ /* 0x044ff0000004187c */
[----:B------:R-:W-:Y:S01]  /*6fe0*/  HMMA.16816.F32.BF16 R128, R4, R10, R128 ;  /* 0x0000000a0480723c */ /* 0x000fe20000041880 */
[----:B------:R-:W2:Y:S06]  /*6ff0*/  LDSM.16.MT88.4 R8, [R240+0x2900] ;  /* 0x00290000f008783b */ /* 0x000eac0000004200 */
[--C-:B------:R-:W-:Y:S01]  /*7000*/  FFMA.FTZ R4, R183, c[0x0][0x2d0], -R180.reuse ;  /* 0x0000b400b7047a23 */ /* 0x100fe200000108b4 */
[----:B------:R-:W-:Y:S01]  /*7010*/  F2FP.BF16.PACK_AB R5, R184, R181 ;  /* 0x000000b5b805723e */ /* 0x000fe200000010ff */
[----:B------:R-:W-:Y:S01]  /*7020*/  FFMA.FTZ R183, R182, c[0x0][0x2d0], -R180 ;  /* 0x0000b400b6b77a23 */ /* 0x000fe200000108b4 */
[----:B------:R-:W-:Y:S01]  /*7030*/  F2FP.BF16.PACK_AB R6, R48, R49 ;  /* 0x000000313006723e */ /* 0x000fe200000010ff */
[----:B------:R3:W4:Y:S08]  /*7040*/  MUFU.EX2 R180, R4 ;  /* 0x0000000400b47308 */ /* 0x0007300000000800 */
[----:B------:R-:W5:Y:S01]  /*7050*/  MUFU.EX2 R183, R183 ;  /* 0x000000b700b77308 */ /* 0x000f620000000800 */
[----:B---3--:R-:W-:Y:S01]  /*7060*/  F2FP.BF16.PACK_AB R4, R50, R51 ;  /* 0x000000333204723e */ /* 0x008fe200000010ff */
[----:B----4-:R-:W-:Y:S01]  /*7070*/  FADD.FTZ R198, R180, R198 ;  /* 0x000000c6b4c67221 */ /* 0x010fe20000010000 */
[----:B-----5:R-:W-:-:S03]  /*7080*/  F2FP.BF16.PACK_AB R7, R183, R180 ;  /* 0x000000b4b707723e */ /* 0x020fc600000010ff */
[----:B------:R-:W-:-:S04]  /*7090*/  FADD.FTZ R183, R183, R198 ;  /* 0x000000c6b7b77221 */ /* 0x000fc80000010000 */
        /* <DEDUP_REMOVED lines=11> */
[----:B------:R-:W4:Y:S07]  /*7150*/  LDSM.16.MT88.4 R20, [R242+0x5900] ;  /* 0x00590000f214783b */ /* 0x000f2e0000004200 */
[C---:B---3--:R-:W-:Y:S08]  /*7160*/  HMMA.16816.F32.BF16 R68, R4.reuse, R16, R68 ;  /* 0x000000100444723c */ /* 0x048ff00000041844 */
        /* <DEDUP_REMOVED lines=31> */
[----:B------:R-:W-:Y:S01]  /*7360*/  PLOP3.LUT P0, PT, PT, PT, UP1, 0x80, 0x0 ;  /* 0x000000000000781c */ /* 0x000fe20003f0f018 */
[----:B------:R-:W-:Y:S01]  /*7370*/  IMAD.MOV.U32 R180, RZ, RZ, R2 ;  /* 0x000000ffffb47224 */ /* 0x000fe200078e0002 */
[----:B------:R-:W-:Y:S01]  /*7380*/  SHF.L.U64.HI R5, R211, 0x1, R28 ;  /* 0x00000001d3057819 */ /* 0x000fe2000001021c */
[----:B------:R-:W-:Y:S01]  /*7390*/  IMAD.MOV.U32 R3, RZ, RZ, R0 ;  /* 0x000000ffff037224 */ /* 0x000fe200078e0000 */
[----:B------:R-:W-:Y:S01]  /*73a0*/  SHF.L.U64.HI R0, R209, 0x1, R210 ;  /* 0x00000001d1007819 */ /* 0x000fe200000102d2 */
[----:B------:R-:W-:-:S02]  /*73b0*/  IMAD.SHL.U32 R2, R211, 0x2, RZ ;  /* 0x00000002d3027824 */ /* 0x000fc400078e00ff */
[----:B------:R1:W-:Y:S04]  /*73c0*/  STL [R1+0x50], R5 ;  /* 0x0000500501007387 */ /* 0x0003e80000100800 */
[----:B------:R2:W-:Y:S02]  /*73d0*/  STL [R1+0x4c], R2 ;  /* 0x00004c0201007387 */ /* 0x0005e40000100800 */
[----:B------:R-:W-:Y:S01]  /*73e0*/  @P0 IMAD.HI.U32 R4, R212, c[0x0][0x2c8], RZ ;  /* 0x0000b200d4040a27 */ /* 0x000fe200078e00ff */
[----:B------:R-:W-:Y:S01]  /*73f0*/  PLOP3.LUT P0, PT, PT, PT, UP1, 0x80, 0x0 ;  /* 0x000000000000781c */ /* 0x000fe20003f0f018 */
[----:B------:R3:W-:Y:S02]  /*7400*/  STL [R1+0x48], R0 ;  /* 0x0000480001007387 */ /* 0x0007e40000100800 */
[----:B-1----:R-:W-:Y:S01]  /*7410*/  IMAD.SHL.U32 R5, R209, 0x2, RZ ;  /* 0x00000002d1057824 */ /* 0x002fe200078e00ff */
[----:B--2---:R-:W-:-:S04]  /*7420*/  SEL R2, RZ, 0x10, P5 ;  /* 0x00000010ff027807 */ /* 0x004fc80002800000 */
[----:B------:R1:W-:Y:S01]  /*7430*/  STL [R1+0x44], R5 ;  /* 0x0000440501007387 */ /* 0x0003e20000100800 */
[----:B------:R-:W-:Y:S02]  /*7440*/  SEL R2, RZ, 0x10, P4 ;  /* 0x00000010ff027807 */ /* 0x000fe40002000000 */
[----:B---3--:R-:W-:-:S05]  /*7450*/  SHF.L.U64.HI R0, R207, 0x1, R208 ;  /* 0x00000001cf007819 */ /* 0x008fca00000102d0 */
[----:B------:R2:W-:Y:S01]  /*7460*/  STL [R1+0x40], R0 ;  /* 0x0000400001007387 */ /* 0x0005e20000100800 */
[----:B-1----:R-:W-:-:S05]  /*7470*/  IMAD.SHL.U32 R5, R207, 0x2, RZ ;  /* 0x00000002cf057824 */ /* 0x002fca00078e00ff */
[----:B------:R1:W-:Y:S01]  /*7480*/  STL [R1+0x3c], R5 ;  /* 0x00003c0501007387 */ /* 0x0003e20000100800 */
[----:B--2---:R-:W-:-:S05]  /*7490*/  @P0 SHF.R.U32.HI R0, RZ, c[0x0][0x2cc], R4 ;  /* 0x0000b300ff000a19 */ /* 0x004fca0000011604 */
[----:B------:R1:W-:Y:S02]  /*74a0*/  @P0 STL [R1+0x38], R0 ;  /* 0x0000380001000387 */ /* 0x0003e40000100800 */
.L_x_1580:
[----:B------:R-:W-:Y:S04]  /*74b0*/  DEPBAR.LE SB0, 0x0 ;  /* 0x000080000000791a */ /* 0x000fe80000000000 */
[----:B------:R-:W-:Y:S01]  /*74c0*/  BAR.SYNC.DEFER_BLOCKING 0x0 ;  /* 0x0000000000007b1d */ /* 0x000fe20000010000 */
[----:B------:R-:W-:Y:S05]  /*74d0*/  ISETP.LE.AND P0, PT, RZ, UR6, PT ;  /* 0x00000006ff007c0c */ /* 0x000fea000bf03270 */
        /* <DEDUP_REMOVED lines=8> */
[----:B------:R2:W1:Y:S04]  /*7560*/  LDSM.16.M88.4 R192, [R248] ;  /* 0x00000000f8c0783b */ /* 0x0004680000000200 */
[----:B------:R2:W1:Y:S04]  /*7570*/  LDSM.16.M88.4 R196, [R239] ;  /* 0x00000000efc4783b */ /* 0x0004680000000200 */
[----:B------:R2:W1:Y:S04]  /*7580*/  LDSM.16.M88.4 R200, [R238] ;  /* 0x00000000eec8783b */ /* 0x0004680000000200 */
[----:B------:R2:W1:Y:S04]  /*7590*/  LDSM.16.M88.4 R204, [R237] ;  /* 0x00000000edcc783b */ /* 0x0004680000000200 */
[----:B------:R2:W1:Y:S04]  /*75a0*/  LDSM.16.M88.4 R208, [R236] ;  /* 0x00000000ecd0783b */ /* 0x0004680000000200 */
[----:B------:R2:W1:Y:S01]  /*75b0*/  LDSM.16.M88.4 R212, [R235] ;  /* 0x00000000ebd4783b */ /* 0x0004620000000200 */
[----:B------:R-:W-:-:S05]  /*75c0*/  @!P0 BRA `(.L_x_1578) ;  /* 0x0000053000008947 */ /* 0x000fca0003800000 */
[----:B-1-34-:R-:W3:Y:S01]  /*75d0*/  LDL R0, [R1+0x4] ;  /* 0x0000040001007983 */ /* 0x01aee20000100800 */
[----:B------:R-:W-:Y:S02]  /*75e0*/  IADD3 R20, R251, 0x100, RZ ;  /* 0x00000100fb147810 */ /* 0x000fe40007ffe0ff */
[----:B------:R-:W-:Y:S01]  /*75f0*/  SEL R23, RZ, 0x10, P5 ;  /* 0x00000010ff177807 */ /* 0x000fe20002800000 */
[----:B------:R-:W4:Y:S04]  /*7600*/  LDL R6, [R1] ;  /* 0x0000000001067983 */ /* 0x000f280000100800 */
[----:B------:R-:W5:Y:S04]  /*7610*/  LDL R31, [R1+0x4c] ;  /* 0x00004c00011f7983 */ /* 0x000f680000100800 */
[----:B--2---:R-:W2:Y:S04]  /*7620*/  LDL R30, [R1+0x50] ;  /* 0x00005000011e7983 */ /* 0x004ea80000100800 */
[----:B------:R-:W2:Y:S04]  /*7630*/  LDL R29, [R1+0x44] ;  /* 0x00004400011d7983 */ /* 0x000ea80000100800 */
[----:B------:R-:W2:Y:S04]  /*7640*/  LDL R28, [R1+0x48] ;  /* 0x00004800011c7983 */ /* 0x000ea80000100800 */
[----:B------:R-:W2:Y:S04]  /*7650*/  LDL R7, [R1+0x10] ;  /* 0x0000100001077983 */ /* 0x000ea80000100800 */
[----:B------:R-:W2:Y:S04]  /*7660*/  LDL R22, [R1+0x3c] ;  /* 0x00003c0001167983 */ /* 0x000ea80000100800 */
[----:B------:R-:W2:Y:S04]  /*7670*/  LDL R13, [R1+0x20] ;  /* 0x00002000010d7983 */ /* 0x000ea80000100800 */
[----:B------:R-:W5:Y:S01]  /*7680*/  LDL R21, [R1+0x40] ;  /* 0x0000400001157983 */ /* 0x000f620000100800 */
[----:B---3--:R-:W-:Y:S01]  /*7690*/  SHF.R.S32.HI R2, RZ, 0x1f, R0 ;  /* 0x0000001fff027819 */ /* 0x008fe20000011400 */
[----:B------:R-:W-:Y:S04]  /*76a0*/  IMAD.WIDE.U32 R4, R0, c[0x0][0x208], RZ ;  /* 0x0000820000047a25 */ /* 0x000fe800078e00ff */
[----:B------:R-:W-:Y:S04]  /*76b0*/  IMAD R2, R2, c[0x0][0x208], RZ ;  /* 0x0000820002027a24 */ /* 0x000fe800078e02ff */
[----:B------:R-:W-:Y:S01]  /*76c0*/  IMAD R2, R0, c[0x0][0x20c], R2 ;  /* 0x0000830000027a24 */ /* 0x000fe200078e0202 */
[----:B----4-:R-:W-:Y:S03]  /*76d0*/  SHF.R.S32.HI R0, RZ, 0x1f, R6 ;  /* 0x0000001fff007819 */ /* 0x010fe60000011406 */
[----:B------:R-:W-:Y:S02]  /*76e0*/  IMAD.IADD R5, R5, 0x1, R2 ;  /* 0x0000000105057824 */ /* 0x000fe400078e0202 */
[----:B------:R-:W-:Y:S02]  /*76f0*/  IMAD R0, R0, c[0x0][0x218], RZ ;  /* 0x0000860000007a24 */ /* 0x000fe400078e02ff */
[C---:B------:R-:W-:Y:S04]  /*7700*/  IMAD.WIDE.U32 R4, R6.reuse, c[0x0][0x218], R4 ;  /* 0x0000860006047a25 */ /* 0x040fe800078e0004 */
[----:B------:R-:W-:Y:S01]  /*7710*/  IMAD R0, R6, c[0x0][0x21c], R0 ;  /* 0x0000870006007a24 */ /* 0x000fe200078e0200 */
[----:B------:R-:W-:Y:S04]  /*7720*/  IADD3 R4, P0, R4, UR24, RZ ;  /* 0x0000001804047c10 */ /* 0x000fe8000ff1e0ff */
[----:B------:R-:W-:Y:S02]  /*7730*/  IADD3.X R0, R5, UR8, R0, P0, !PT ;  /* 0x0000000805007c10 */ /* 0x000fe400087fe400 */
[C---:B------:R-:W-:Y:S04]  /*7740*/  LEA R5, P0, R4.reuse, c[0x0][0x1f8], 0x1 ;  /* 0x00007e0004057a11 */ /* 0x040fe800078008ff */
[----:B------:R-:W-:Y:S01]  /*7750*/  LEA.HI.X R4, R4, c[0x0][0x1fc], R0, 0x1, P0 ;  /* 0x00007f0004047a11 */ /* 0x000fe200000f0c00 */
[----:B------:R-:W5:Y:S01]  /*7760*/  SHFL.IDX PT, R12, R5, RZ, 0x181f ;  /* 0x00181fff050c7589 */ /* 0x000f6200000e0000 */
[C---:B--2---:R-:W-:Y:S01]  /*7770*/  IMAD.SHL.U32 R0, R7.reuse, 0x2, RZ ;  /* 0x0000000207007824 */ /* 0x044fe200078e00ff */
[----:B------:R-:W-:Y:S02]  /*7780*/  SHF.L.U64.HI R2, R7, 0x1, R13 ;  /* 0x0000000107027819 */ /* 0x000fe4000001020d */
[----:B------:R-:W1:Y:S04]  /*7790*/  SHFL.IDX PT, R6, R4, RZ, 0x181f ;  /* 0x00181fff04067589 */ /* 0x000e6800000e0000 */
[----:B------:R-:W-:Y:S04]  /*77a0*/  SHFL.IDX PT, R7, R4, 0x1, 0x181f ;  /* 0x00381f0004077f89 */ /* 0x000fe800000e0000 */
[----:B------:R-:W-:Y:S01]  /*77b0*/  SHFL.IDX PT, R4, R4, 0x2, 0x181f ;  /* 0x00581f0004047f89 */ /* 0x000fe200000e0000 */
[----:B-----5:R-:W-:Y:S05]  /*77c0*/  IADD3 R14, P0, R12, R31, RZ ;  /* 0x0000001f0c0e7210 */ /* 0x020fea0007f1e0ff */
[----:B-1----:R-:W-:Y:S05]  /*77d0*/  IMAD.X R15, R6, 0x1, R30, P0 ;  /* 0x00000001060f7824 */ /* 0x002fea00000e061e */
[----:B------:R1:W-:Y:S02]  /*77e0*/  LDGSTS.E.BYPASS.LTC128B.128 [R20], [R14.64], !P2 ;  /* 0x000000000e147fae */ /* 0x0003e4000d101d50 */
[----:B-1----:R-:W-:Y:S05]  /*77f0*/  IADD3 R14, P0, R12, R29, RZ ;  /* 0x0000001d0c0e7210 */ /* 0x002fea0007f1e0ff */
[----:B------:R-:W-:Y:S05]  /*7800*/  IMAD.X R15, R6, 0x1, R28, P0 ;  /* 0x00000001060f7824 */ /* 0x000fea00000e061c */
[----:B------:R1:W-:Y:S02]  /*7810*/  LDGSTS.E.BYPASS.LTC128B.128 [R20+0x3000], [R14.64], !P5 ;  /* 0x030000000e147fae */ /* 0x0003e4000e901d50 */
[----:B-1----:R-:W-:Y:S05]  /*7820*/  IADD3 R14, P0, R12, R22, RZ ;  /* 0x000000160c0e7210 */ /* 0x002fea0007f1e0ff */
[--C-:B------:R-:W-:Y:S01]  /*7830*/  IMAD.X R15, R6, 0x1, R21.reuse, P0 ;  /* 0x00000001060f7824 */ /* 0x100fe200000e0615 */
[----:B------:R-:W-:Y:S04]  /*7840*/  IADD3 R12, P0, R12, R0, RZ ;  /* 0x000000000c0c7210 */ /* 0x000fe80007f1e0ff */
[----:B------:R1:W-:Y:S01]  /*7850*/  LDGSTS.E.BYPASS.LTC128B.128 [R20+0x6000], [R14.64], !P4 ;  /* 0x060000000e147fae */ /* 0x0003e2000e101d50 */
[----:B------:R-:W-:Y:S03]  /*7860*/  IMAD.X R13, R6, 0x1, R2, P0 ;  /* 0x00000001060d7824 */ /* 0x000fe600000e0602 */
[----:B------:R-:W2:Y:S04]  /*7870*/  SHFL.IDX PT, R6, R5, 0x1, 0x181f ;  /* 0x00381f0005067f89 */ /* 0x000ea800000e0000 */
[----:B------:R2:W-:Y:S04]  /*7880*/  LDGSTS.E.BYPASS.LTC128B.128 [R20+0x9000], [R12.64], !P6 ;  /* 0x090000000c147fae */ /* 0x0005e8000f101d50 */
[----:B------:R-:W3:Y:S01]  /*7890*/  SHFL.IDX PT, R5, R5, 0x2, 0x181f ;  /* 0x00581f0005057f89 */ /* 0x000ee200000e0000 */
[----:B-1----:R-:W-:Y:S02]  /*78a0*/  SEL R14, RZ, 0x10, P6 ;  /* 0x00000010ff0e7807 */ /* 0x002fe40003000000 */
[----:B------:R-:W-:Y:S02]  /*78b0*/  SEL R15, RZ, 0x10, P4 ;  /* 0x00000010ff0f7807 */ /* 0x000fe40002000000 */
[C---:B--2---:R-:W-:Y:S05]  /*78c0*/  IADD3 R12, P0, R6.reuse, R31, RZ ;  /* 0x0000001f060c7210 */ /* 0x044fea0007f1e0ff */
[C---:B------:R-:W-:Y:S05]  /*78d0*/  IMAD.X R13, R7.reuse, 0x1, R30, P0 ;  /* 0x00000001070d7824 */ /* 0x040fea00000e061e */
[----:B------:R1:W-:Y:S02]  /*78e0*/  LDGSTS.E.BYPASS.LTC128B.128 [R20+0x1000], [R12.64], !P2 ;  /* 0x010000000c147fae */ /* 0x0003e4000d101d50 */
        /* <DEDUP_REMOVED lines=8> */
[----:B------:R3:W-:Y:S02]  /*7970*/  LDGSTS.E.BYPASS.LTC128B.128 [R20+0xa000], [R6.64], !P6 ;  /* 0x0a00000006147fae */ /* 0x0007e4000f101d50 */
[----:B---3--:R-:W-:Y:S05]  /*7980*/  IADD3 R6, P0, R5, R31, RZ ;  /* 0x0000001f05067210 */ /* 0x008fea0007f1e0ff */
[----:B------:R-:W-:Y:S05]  /*7990*/  IMAD.X R7, R4, 0x1, R30, P0 ;  /* 0x0000000104077824 */ /* 0x000fea00000e061e */
[----:B------:R2:W-:Y:S02]  /*79a0*/  LDGSTS.E.BYPASS.LTC128B.128 [R20+0x2000], [R6.64], !P2 ;  /* 0x0200000006147fae */ /* 0x0005e4000d101d50 */
[C---:B--2---:R-:W-:Y:S04]  /*79b0*/  IADD3 R6, -R23.reuse, 0x10, RZ ;  /* 0x0000001017067810 */ /* 0x044fe80007ffe1ff */
        /* <DEDUP_REMOVED lines=8> */
[-C--:B------:R-:W-:Y:S02]  /*7a40*/  IADD3 R6, P1, P0, R6, R5.reuse, R0 ;  /* 0x0000000506067210 */ /* 0x080fe4000783e000 */
[C---:B------:R-:W-:Y:S02]  /*7a50*/  IADD3 R0, -R15.reuse, 0x10, RZ ;  /* 0x000000100f007810 */ /* 0x040fe40007ffe1ff */
[-C--:B------:R-:W-:Y:S02]  /*7a60*/  IADD3.X R7, RZ, R4.reuse, R2, P1, P0 ;  /* 0x00000004ff077210 */ /* 0x080fe40000fe0402 */
[----:B------:R-:W-:Y:S04]  /*7a70*/  LOP3.LUT R0, R0, 0xf, RZ, 0xc0, !PT ;  /* 0x0000000f00007812 */ /* 0x000fe800078ec0ff */
[----:B-1----:R-:W-:Y:S04]  /*7a80*/  IADD3 R12, P1, P0, R0, R5, R22 ;  /* 0x00000005000c7210 */ /* 0x002fe8000783e016 */
[----:B------:R-:W-:Y:S02]  /*7a90*/  IADD3.X R13, RZ, R4, R21, P1, P0 ;  /* 0x00000004ff0d7210 */ /* 0x000fe40000fe0415 */
[----:B------:R-:W-:Y:S11]  /*7aa0*/  ISETP.NE.U32.AND P0, PT, R15, RZ, PT ;  /* 0x000000ff0f00720c */ /* 0x000ff60003f05070 */
[----:B------:R-:W-:Y:S02]  /*7ab0*/  @!UPT UIADD3 URZ, URZ, URZ, URZ ;  /* 0x0000003f3f3ff290 */ /* 0x000fe4000fffe03f */
[----:B------:R1:W-:Y:S01]  /*7ac0*/  LDGSTS.E.BYPASS.LTC128B.128.ZFILL [R20+0x8000], [R12.64], P0 ;  /* 0x080000000c147fae */ /* 0x0003e20008141d50 */
[----:B------:R-:W-:Y:S11]  /*7ad0*/  ISETP.NE.U32.AND P0, PT, R14, RZ, PT ;  /* 0x000000ff0e00720c */ /* 0x000ff60003f05070 */
[----:B------:R-:W-:Y:S02]  /*7ae0*/  @!UPT UIADD3 URZ, URZ, URZ, URZ ;  /* 0x0000003f3f3ff290 */ /* 0x000fe4000fffe03f */
[----:B------:R1:W-:Y:S02]  /*7af0*/  LDGSTS.E.BYPASS.LTC128B.128.ZFILL [R20+0xb000], [R6.64], P0 ;  /* 0x0b00000006147fae */ /* 0x0003e40008141d50 */
.L_x_1578:
[C---:B-1-34-:R-:W-:Y:S01]  /*7b00*/  HMMA.16816.F32.BF16 R4, R48.reuse, R8, RZ ;  /* 0x000000083004723c */ /* 0x05afe200000418ff */
[----:B------:R-:W0:Y:S01]  /*7b10*/  LDGDEPBAR ;  /* 0x00000000000079af */ /* 0x000e220000000000 */
[----:B------:R-:W-:Y:S06]  /*7b20*/  UISETP.GE.AND UP0, UPT, UR6, 0x1, UPT ;  /* 0x000000010600788c */ /* 0x000fec000bf06270 */
[C---:B------:R-:W-:Y:S01]  /*7b30*/  HMMA.16816.F32.BF16 R8, R48.reuse, R10, RZ ;  /* 0x0000000a3008723c */ /* 0x040fe200000418ff */
[----:B------:R-:W-:Y:S07]  /*7b40*/  PLOP3.LUT P0, PT, PT, PT, UP0, 0x40, 0x0 ;  /* 0x000000000000781c */ /* 0x000fee0003f0e808 */
        /* <DEDUP_REMOVED lines=40> */
[----:B------:R-:W-:Y:S07]  /*7dd0*/  LDSM.16.M88.4 R204, [R234+0x1800] ;  /* 0x00180000eacc783b */ /* 0x000fee0000000200 */
[C---:B--2---:R-:W-:Y:S08]  /*7de0*/  HMMA.16816.F32.BF16 R36, R184.reuse, R188, R36 ;  /* 0x000000bcb824723c */ /* 0x044ff00000041824 */
[C---:B------:R-:W-:Y:S01]  /*7df0*/  HMMA.16816.F32.BF16 R40, R184.reuse, R190, R40 ;  /* 0x000000beb828723c */ /* 0x040fe20000041828 */
[----:B------:R-:W1:Y:S07]  /*7e00*/  LDSM.16.M88.4 R188, [R243+0x18100] ;  /* 0x01810000f3bc783b */ /* 0x000e6e0000000200 */
[C---:B------:R-:W-:Y:S08]  /*7e10*/  HMMA.16816.F32.BF16 R44, R184.reuse, R208, R44 ;  /* 0x000000d0b82c723c */ /* 0x040ff0000004182c */
        /* <DEDUP_REMOVED lines=39> */
[----:B------:R-:W2:Y:S08]  /*8090*/  LDSM.16.M88.4 R184, [R229] ;  /* 0x00000000e5b8783b */ /* 0x000eb00000000200 */
[----:B------:R-:W3:Y:S01]  /*80a0*/  LDSM.16.M88.4 R208, [R228] ;  /* 0x00000000e4d0783b */ /* 0x000ee20000000200 */
        /* <DEDUP_REMOVED lines=151> */
[----:B------:R-:W-:Y:S01]  /*8a20*/  LDSM.16.M88.4 R208, [R244+0x16100] ;  /* 0x01610000f4d0783b */ /* 0x000fe20000000200 */
[C---:B-1----:R-:W-:Y:S08]  /*8a30*/  HMMA.16816.F32.BF16 R4, R188.reuse, R192, R4 ;  /* 0x000000c0bc04723c */ /* 0x042ff00000041804 */
[C---:B------:R-:W-:Y:S01]  /*8a40*/  HMMA.16816.F32.BF16 R8, R188.reuse, R194, R8 ;  /* 0x000000c2bc08723c */ /* 0x040fe20000041808 */
[----:B------:R-:W1:Y:S07]  /*8a50*/  LDSM.16.M88.4 R192, [R216] ;  /* 0x00000000d8c0783b */ /* 0x000e6e0000000200 */
        /* <DEDUP_REMOVED lines=21> */
[----:B------:R-:W4:Y:S07]  /*8bb0*/  LDSM.16.M88.4 R204, [R234+0x9000] ;  /* 0x00900000eacc783b */ /* 0x000f2e0000000200 */
        /* <DEDUP_REMOVED lines=19> */
[----:B------:R2:W3:Y:S01]  /*8cf0*/  MUFU.TANH R182, R5 ;  /* 0x0000000500b67308 */ /* 0x0004e20000002400 */
[----:B------:R-:W-:Y:S02]  /*8d00*/  FMUL.FTZ R10, R10, c[0x0][0x320] ;  /* 0x0000c8000a0a7a20 */ /* 0x000fe40000410000 */
[----:B------:R-:W-:Y:S02]  /*8d10*/  FMUL.FTZ R11, R11, c[0x0][0x320] ;  /* 0x0000c8000b0b7a20 */ /* 0x000fe40000410000 */
[----:B------:R-:W-:Y:S02]  /*8d20*/  FMUL.FTZ R0, R7, c[0x0][0x320] ;  /* 0x0000c80007007a20 */ /* 0x000fe40000410000 */
[----:B------:R-:W-:Y:S02]  /*8d30*/  FMUL.FTZ R12, R12, c[0x0][0x320] ;  /* 0x0000c8000c0c7a20 */ /* 0x000fe40000410000 */
[----:B------:R-:W-:Y:S01]  /*8d40*/  FMUL.FTZ R13, R13, c[0x0][0x320] ;  /* 0x0000c8000d0d7a20 */ /* 0x000fe20000410000 */
[----:B------:R-:W4:Y:S01]  /*8d50*/  MUFU.TANH R188, R8 ;  /* 0x0000000800bc7308 */ /* 0x000f220000002400 */
[----:B------:R-:W-:Y:S02]  /*8d60*/  FMUL.FTZ R17, R17, c[0x0][0x320] ;  /* 0x0000c80011117a20 */ /* 0x000fe40000410000 */
[----:B------:R-:W-:Y:S07]  /*8d70*/  FMUL.FTZ R16, R16, c[0x0][0x320] ;  /* 0x0000c80010107a20 */ /* 0x000fee0000410000 */
[----:B------:R-:W1:Y:S01]  /*8d80*/  MUFU.TANH R189, R9 ;  /* 0x0000000900bd7308 */ /* 0x000e620000002400 */
[----:B--2---:R-:W2:Y:S09]  /*8d90*/  LDSM.16.M88.4 R4, [R234+0xa000] ;  /* 0x00a00000ea04783b */ /* 0x004eb20000000200 */
[----:B------:R-:W1:Y:S10]  /*8da0*/  MUFU.TANH R185, R10 ;  /* 0x0000000a00b97308 */ /* 0x000e740000002400 */
[----:B------:R5:W1:Y:S10]  /*8db0*/  MUFU.TANH R184, R11 ;  /* 0x0000000b00b87308 */ /* 0x000a740000002400 */
[----:B------:R1:W1:Y:S10]  /*8dc0*/  MUFU.TANH R187, R12 ;  /* 0x0000000c00bb7308 */ /* 0x0002740000002400 */
[----:B------:R3:W3:Y:S01]  /*8dd0*/  MUFU.TANH R186, R13 ;  /* 0x0000000d00ba7308 */ /* 0x0006e20000002400 */
[----:B-----5:R-:W5:Y:S01]  /*8de0*/  LDSM.16.M88.4 R8, [R234+0xa800] ;  /* 0x00a80000ea08783b */ /* 0x020f620000000200 */
[C---:B--2---:R-:W-:Y:S08]  /*8df0*/  HMMA.16816.F32.BF16 R20, R200.reuse, R4, R20 ;  /* 0x00000004c814723c */ /* 0x044ff00000041814 */
[----:B------:R2:W2:Y:S01]  /*8e00*/  MUFU.TANH R190, R17 ;  /* 0x0000001100be7308 */ /* 0x0004a20000002400 */
[C---:B------:R-:W-:Y:S01]  /*8e10*/  HMMA.16816.F32.BF16 R24, R200.reuse, R6, R24 ;  /* 0x00000006c818723c */ /* 0x040fe20000041818 */
[----:B------:R-:W4:Y:S02]  /*8e20*/  LDSM.16.M88.4 R4, [R234+0xb000] ;  /* 0x00b00000ea04783b */ /* 0x000f240000000200 */
[----:B-1----:R-:W-:Y:S02]  /*8e30*/  FMUL.FTZ R12, R15, c[0x0][0x320] ;  /* 0x0000c8000f0c7a20 */ /* 0x002fe40000410000 */
[----:B------:R-:W-:Y:S04]  /*8e40*/  FMUL.FTZ R15, R18, c[0x0][0x320] ;  /* 0x0000c800120f7a20 */ /* 0x000fe80000410000 */
[----:B------:R-:W1:Y:S03]  /*8e50*/  MUFU.TANH R2, R2 ;  /* 0x0000000200027308 */ /* 0x000e660000002400 */
[----:B---3--:R-:W-:Y:S02]  /*8e60*/  FMUL.FTZ R13, R14, c[0x0][0x320] ;  /* 0x0000c8000e0d7a20 */ /* 0x008fe40000410000 */
[----:B------:R-:W-:Y:S02]  /*8e70*/  FMUL.FTZ R14, R19, c[0x0][0x320] ;  /* 0x0000c800130e7a20 */ /* 0x000fe40000410000 */
[----:B------:R-:W-:Y:S03]  /*8e80*/  FMUL.FTZ R20, R20, c[0x0][0x320] ;  /* 0x0000c80014147a20 */ /* 0x000fe60000410000 */
[----:B------:R-:W3:Y:S01]  /*8e90*/  MUFU.TANH R0, R0 ;  /* 0x0000000000007308 */ /* 0x000ee20000002400 */
[----:B------:R-:W-:Y:S02]  /*8ea0*/  FMUL.FTZ R19, R21, c[0x0][0x320] ;  /* 0x0000c80015137a20 */ /* 0x000fe40000410000 */
[----:B------:R-:W-:Y:S02]  /*8eb0*/  FMUL.FTZ R18, R22, c[0x0][0x320] ;  /* 0x0000c80016127a20 */ /* 0x000fe40000410000 */
[----:B--2---:R-:W-:Y:S02]  /*8ec0*/  FMUL.FTZ R17, R23, c[0x0][0x320] ;  /* 0x0000c80017117a20 */ /* 0x004fe40000410000 */
[----:B------:R-:W-:Y:S02]  /*8ed0*/  FMUL.FTZ R26, R26, c[0x0][0x320] ;  /* 0x0000c8001a1a7a20 */ /* 0x000fe40000410000 */
[----:B------:R-:W-:Y:S01]  /*8ee0*/  FMUL.FTZ R27, R27, c[0x0][0x320] ;  /* 0x0000c8001b1b7a20 */ /* 0x000fe20000410000 */
[----:B------:R-:W2:Y:S01]  /*8ef0*/  MUFU.TANH R13, R13 ;  /* 0x0000000d000d7308 */ /* 0x000ea20000002400 */
[----:B------:R-:W-:Y:S02]  /*8f00*/  FMUL.FTZ R21, R24, c[0x0][0x320] ;  /* 0x0000c80018157a20 */ /* 0x000fe40000410000 */
[----:B------:R-:W-:Y:S01]  /*8f10*/  FMUL.FTZ R24, R25, c[0x0][0x320] ;  /* 0x0000c80019187a20 */ /* 0x000fe20000410000 */
[C---:B-----5:R-:W-:Y:S06]  /*8f20*/  HMMA.16816.F32.BF16 R28, R200.reuse, R8, R28 ;  /* 0x00000008c81c723c */ /* 0x060fec000004181c */
[----:B------:R5:W1:Y:S02]  /*8f30*/  MUFU.TANH R195, R26 ;  /* 0x0000001a00c37308 */ /* 0x000a640000002400 */
[C---:B------:R-:W-:Y:S01]  /*8f40*/  HMMA.16816.F32.BF16 R32, R200.reuse, R10, R32 ;  /* 0x0000000ac820723c */ /* 0x040fe20000041820 */
[----:B------:R-:W1:Y:S01]  /*8f50*/  LDSM.16.M88.4 R8, [R234+0xb800] ;  /* 0x00b80000ea08783b */ /* 0x000e620000000200 */
[----:B------:R-:W-:Y:S06]  /*8f60*/  DEPBAR.LE SB0, 0x0 ;  /* 0x000080000000791a */ /* 0x000fec0000000000 */
[----:B------:R2:W1:Y:S01]  /*8f70*/  MUFU.TANH R196, R27 ;  /* 0x0000001b00c47308 */ /* 0x0004620000002400 */
[----:B------:R-:W-:Y:S01]  /*8f80*/  BAR.SYNC.DEFER_BLOCKING 0x0 ;  /* 0x0000000000007b1d */ /* 0x000fe20000010000 */
[C---:B----4-:R-:W-:Y:S06]  /*8f90*/  HMMA.16816.F32.BF16 R36, R200.reuse, R4, R36 ;  /* 0x00000004c824723c */ /* 0x050fec0000041824 */
[----:B------:R-:W-:Y:S02]  /*8fa0*/  FMUL.FTZ R25, R29, c[0x0][0x320] ;  /* 0x0000c8001d197a20 */ /* 0x000fe40000410000 */
[----:B------:R-:W4:Y:S01]  /*8fb0*/  MUFU.TANH R12, R12 ;  /* 0x0000000c000c7308 */ /* 0x000f220000002400 */
[C---:B------:R-:W-:Y:S03]  /*8fc0*/  HMMA.16816.F32.BF16 R40, R200.reuse, R6, R40 ;  /* 0x00000006c828723c */ /* 0x040fe60000041828 */
[----:B------:R-:W-:Y:S02]  /*8fd0*/  FMUL.FTZ R23, R30, c[0x0][0x320] ;  /* 0x0000c8001e177a20 */ /* 0x000fe40000410000 */
[----:B------:R-:W-:Y:S02]  /*8fe0*/  FMUL.FTZ R22, R31, c[0x0][0x320] ;  /* 0x0000c8001f167a20 */ /* 0x000fe40000410000 */
[----:B-----5:R-:W-:Y:S02]  /*8ff0*/  FMUL.FTZ R26, R32, c[0x0][0x320] ;  /* 0x0000c800201a7a20 */ /* 0x020fe40000410000 */
[----:B------:R-:W3:Y:S03]  /*9000*/  MUFU.TANH R16, R16 ;  /* 0x0000001000107308 */ /* 0x000ee60000002400 */
[----:B------:R-:W-:Y:S02]  /*9010*/  FMUL.FTZ R33, R33, c[0x0][0x320] ;  /* 0x0000c80021217a20 */ /* 0x000fe40000410000 */
[----:B--2---:R-:W-:Y:S02]  /*9020*/  FMUL.FTZ R27, R28, c[0x0][0x320] ;  /* 0x0000c8001c1b7a20 */ /* 0x004fe40000410000 */
[----:B------:R-:W-:Y:S02]  /*9030*/  FMUL.FTZ R34, R34, c[0x0][0x320] ;  /* 0x0000c80022227a20 */ /* 0x000fe40000410000 */
[----:B------:R-:W-:Y:S01]  /*9040*/  FMUL.FTZ R35, R35, c[0x0][0x320] ;  /* 0x0000c80023237a20 */ /* 0x000fe20000410000 */
        /* <DEDUP_REMOVED lines=44> */
[----:B------:R-:W1:Y:S10]  /*9310*/  MUFU.TANH R11, R11 ;  /* 0x0000000b000b7308 */ /* 0x000e740000002400 */
[----:B------:R-:W1:Y:S10]  /*9320*/  MUFU.TANH R4, R4 ;  /* 0x0000000400047308 */ /* 0x000e740000002400 */
[----:B------:R1:W1:Y:S10]  /*9330*/  MUFU.TANH R207, R48 ;  /* 0x0000003000cf7308 */ /* 0x0002740000002400 */
[----:B------:R1:W1:Y:S10]  /*9340*/  MUFU.TANH R204, R49 ;  /* 0x0000003100cc7308 */ /* 0x0002740000002400 */
[----:B------:R-:W1:Y:S10]  /*9350*/  MUFU.TANH R29, R29 ;  /* 0x0000001d001d7308 */ /* 0x000e740000002400 */
[----:B------:R-:W1:Y:S01]  /*9360*/  MUFU.TANH R28, R28 ;  /* 0x0000001c001c7308 */ /* 0x000e620000002400 */
[----:B------:R-:W-:-:S05]  /*9370*/  @P0 BRA `(.L_x_1579) ;  /* 0x0000061000000947 */ /* 0x000fca0003800000 */
[----:B--234-:R-:W2:Y:S01]  /*9380*/  LDL R209, [R1+0x8] ;  /* 0x0000080001d17983 */ /* 0x01cea20000100800 */
[----:B------:R-:W-:Y:S01]  /*9390*/  UIMAD UR5, UR6, 0x60, UR12 ;  /* 0x00000060060578a4 */ /* 0x000fe2000f8e020c */
[----:B------:R-:W-:Y:S01]  /*93a0*/  ISETP.NE.AND P1, PT, R252, 0x1, PT ;  /* 0x00000001fc00780c */ /* 0x000fe20003f25270 */
[----:B------:R-:W-:Y:S01]  /*93b0*/  IMAD.MOV.U32 R10, RZ, RZ, RZ ;  /* 0x000000ffff0a7224 */ /* 0x000fe200078e00ff */
[----:B-1----:R-:W3:Y:S01]  /*93c0*/  LDL R39, [R1+0x44] ;  /* 0x0000440001277983 */ /* 0x002ee20000100800 */
[----:B------:R-:W-:Y:S02]  /*93d0*/  SEL R205, RZ, 0x10, P5 ;  /* 0x00000010ffcd7807 */ /* 0x000fe40002800000 */
[----:B------:R-:W-:Y:S01]  /*93e0*/  IMAD.U32 R5, RZ, RZ, UR5 ;  /* 0x00000005ff057e24 */ /* 0x000fe2000f8e00ff */
[----:B------:R-:W4:Y:S01]  /*93f0*/  LDL R38, [R1+0x48] ;  /* 0x0000480001267983 */ /* 0x000f220000100800 */
[----:B------:R-:W-:Y:S02]  /*9400*/  SEL R198, RZ, 0x10, P4 ;  /* 0x00000010ffc67807 */ /* 0x000fe40002000000 */
[----:B------:R-:W-:Y:S01]  /*9410*/  IADD3 R34, -R205, 0x10, RZ ;  /* 0x00000010cd227810 */ /* 0x000fe20007ffe1ff */
[----:B------:R-:W5:Y:S01]  /*9420*/  LDL R40, [R1+0x3c] ;  /* 0x00003c0001287983 */ /* 0x000f620000100800 */
[----:B------:R-:W-:Y:S02]  /*9430*/  IADD3 R32, -R198, 0x10, RZ ;  /* 0x00000010c6207810 */ /* 0x000fe40007ffe1ff */
[----:B------:R-:W-:Y:S01]  /*9440*/  LOP3.LUT R34, R34, 0xf, RZ, 0xc0, !PT ;  /* 0x0000000f22227812 */ /* 0x000fe200078ec0ff */
[----:B------:R-:W3:Y:S01]  /*9450*/  LDL R43, [R1+0x40] ;  /* 0x00004000012b7983 */ /* 0x000ee20000100800 */
[----:B------:R-:W-:Y:S03]  /*9460*/  LOP3.LUT R32, R32, 0xf, RZ, 0xc0, !PT ;  /* 0x0000000f20207812 */ /* 0x000fe600078ec0ff */
        /* <DEDUP_REMOVED lines=20> */
[----:B------:R-:W-:Y:S01]  /*95b0*/  IMAD.WIDE.U32 R8, R10, c[0x0][0x1f0], R8 ;  /* 0x00007c000a087a25 */ /* 0x000fe200078e0008 */
[----:B------:R-:W-:Y:S03]  /*95c0*/  STL [R1+0x4], R30 ;  /* 0x0000041e01007387 */ /* 0x000fe60000100800 */
[----:B------:R-:W-:Y:S01]  /*95d0*/  IMAD R7, R7, c[0x0][0x1f0], RZ ;  /* 0x00007c0007077a24 */ /* 0x000fe200078e02ff */
[----:B------:R-:W-:Y:S01]  /*95e0*/  IADD3 R5, P0, R8, UR22, RZ ;  /* 0x0000001608057c10 */ /* 0x000fe2000ff1e0ff */
[----:B------:R-:W2:Y:S02]  /*95f0*/  LDL R209, [R1+0x10] ;  /* 0x0000100001d17983 */ /* 0x000ea40000100800 */
[----:B------:R-:W-:Y:S02]  /*9600*/  IMAD R7, R10, c[0x0][0x1f4], R7 ;  /* 0x00007d000a077a24 */ /* 0x000fe400078e0207 */
[----:B------:R-:W2:Y:S03]  /*9610*/  LDL R41, [R1+0x20] ;  /* 0x0000200001297983 */ /* 0x000ea60000100800 */
[----:B------:R-:W-:Y:S02]  /*9620*/  IADD3.X R7, R9, UR19, R7, P0, !PT ;  /* 0x0000001309077c10 */ /* 0x000fe400087fe407 */
[C---:B------:R-:W-:Y:S04]  /*9630*/  LEA R8, P0, R5.reuse, c[0x0][0x1c8], 0x1 ;  /* 0x0000720005087a11 */ /* 0x040fe800078008ff */
[----:B------:R-:W-:Y:S01]  /*9640*/  LEA.HI.X R7, R5, c[0x0][0x1cc], R7, 0x1, P0 ;  /* 0x0000730005077a11 */ /* 0x000fe200000f0c07 */
[----:B------:R-:W3:Y:S04]  /*9650*/  SHFL.IDX PT, R9, R8, 0x2, 0x181f ;  /* 0x00581f0008097f89 */ /* 0x000ee800000e0000 */
[----:B------:R-:W4:Y:S04]  /*9660*/  SHFL.IDX PT, R10, R7, 0x2, 0x181f ;  /* 0x00581f00070a7f89 */ /* 0x000f2800000e0000 */
[----:B------:R-:W1:Y:S04]  /*9670*/  SHFL.IDX PT, R30, R8, RZ, 0x181f ;  /* 0x00181fff081e7589 */ /* 0x000e6800000e0000 */
[----:B------:R-:W1:Y:S04]  /*9680*/  SHFL.IDX PT, R31, R7, RZ, 0x181f ;  /* 0x00181fff071f7589 */ /* 0x000e6800000e0000 */
[----:B------:R-:W2:Y:S01]  /*9690*/  SHFL.IDX PT, R8, R8, 0x1, 0x181f ;  /* 0x00381f0008087f89 */ /* 0x000ea200000e0000 */
[-C--:B---3--:R-:W-:Y:S04]  /*96a0*/  IADD3 R34, P1, P0, R34, R9.reuse, R39 ;  /* 0x0000000922227210 */ /* 0x088fe8000783e027 */
[-C--:B----4-:R-:W-:Y:S02]  /*96b0*/  IADD3.X R35, RZ, R10.reuse, R38, P1, P0 ;  /* 0x0000000aff237210 */ /* 0x090fe40000fe0426 */
[----:B-----5:R-:W-:Y:S04]  /*96c0*/  IADD3 R32, P1, P0, R32, R9, R40 ;  /* 0x0000000920207210 */ /* 0x020fe8000783e028 */
[--C-:B------:R-:W-:Y:S02]  /*96d0*/  IADD3.X R33, RZ, R10, R43.reuse, P1, P0 ;  /* 0x0000000aff217210 */ /* 0x100fe40000fe042b */
[C---:B-1----:R-:W-:Y:S05]  /*96e0*/  IADD3 R36, P0, R30.reuse, R42, RZ ;  /* 0x0000002a1e247210 */ /* 0x042fea0007f1e0ff */
[C---:B------:R-:W-:Y:S05]  /*96f0*/  IMAD.X R37, R31.reuse, 0x1, R206, P0 ;  /* 0x000000011f257824 */ /* 0x040fea00000e06ce */
[----:B------:R1:W-:Y:S02]  /*9700*/  LDGSTS.E.BYPASS.LTC128B.128 [R251+0xc100], [R36.64], !P2 ;  /* 0x0c10000024fb7fae */ /* 0x0003e4000d101d50 */
[C---:B-1----:R-:W-:Y:S05]  /*9710*/  IADD3 R36, P0, R30.reuse, R39, RZ ;  /* 0x000000271e247210 */ /* 0x042fea0007f1e0ff */
[C---:B------:R-:W-:Y:S05]  /*9720*/  IMAD.X R37, R31.reuse, 0x1, R38, P0 ;  /* 0x000000011f257824 */ /* 0x040fea00000e0626 */
[----:B------:R1:W-:Y:S02]  /*9730*/  LDGSTS.E.BYPASS.LTC128B.128 [R251+0xf100], [R36.64], !P5 ;  /* 0x0f10000024fb7fae */ /* 0x0003e4000e901d50 */
[C---:B-1----:R-:W-:Y:S05]  /*9740*/  IADD3 R36, P0, R30.reuse, R40, RZ ;  /* 0x000000281e247210 */ /* 0x042fea0007f1e0ff */
[----:B------:R-:W-:Y:S05]  /*9750*/  IMAD.X R37, R31, 0x1, R43, P0 ;  /* 0x000000011f257824 */ /* 0x000fea00000e062b */
[----:B------:R1:W-:Y:S01]  /*9760*/  LDGSTS.E.BYPASS.LTC128B.128 [R251+0x12100], [R36.64], !P4 ;  /* 0x1210000024fb7fae */ /* 0x0003e2000e101d50 */
[C---:B--2---:R-:W-:Y:S01]  /*9770*/  IMAD.SHL.U32 R5, R209.reuse, 0x2, RZ ;  /* 0x00000002d1057824 */ /* 0x044fe200078e00ff */
[----:B------:R-:W-:Y:S04]  /*9780*/  SHF.L.U64.HI R6, R209, 0x1, R41 ;  /* 0x00000001d1067819 */ /* 0x000fe80000010229 */
[----:B------:R-:W-:Y:S02]  /*9790*/  IADD3 R30, P0, R30, R5, RZ ;  /* 0x000000051e1e7210 */ /* 0x000fe40007f1e0ff */
[----:B------:R-:W-:Y:S03]  /*97a0*/  SEL R209, RZ, 0x10, P6 ;  /* 0x00000010ffd17807 */ /* 0x000fe60003000000 */
[----:B------:R-:W-:Y:S01]  /*97b0*/  IMAD.X R31, R31, 0x1, R6, P0 ;  /* 0x000000011f1f7824 */ /* 0x000fe200000e0606 */
[----:B-1----:R-:W-:Y:S04]  /*97c0*/  IADD3 R36, P0, R8, R42, RZ ;  /* 0x0000002a08247210 */ /* 0x002fe80007f1e0ff */
[----:B------:R1:W-:Y:S04]  /*97d0*/  LDGSTS.E.BYPASS.LTC128B.128 [R251+0x15100], [R30.64], !P6 ;  /* 0x151000001efb7fae */ /* 0x0003e8000f101d50 */
[----:B-1----:R1:W2:Y:S02]  /*97e0*/  SHFL.IDX PT, R30, R7, 0x1, 0x181f ;  /* 0x00381f00071e7f89 */ /* 0x0022a400000e0000 */
[----:B-1----:R-:W-:Y:S01]  /*97f0*/  IADD3 R7, -R209, 0x10, RZ ;  /* 0x00000010d1077810 */ /* 0x002fe20007ffe1ff */
[----:B--2---:R-:W-:Y:S03]  /*9800*/  IMAD.X R37, R30, 0x1, R206, P0 ;  /* 0x000000011e257824 */ /* 0x004fe600000e06ce */
[----:B------:R-:W-:Y:S02]  /*9810*/  LOP3.LUT R7, R7, 0xf, RZ, 0xc0, !PT ;  /* 0x0000000f07077812 */ /* 0x000fe400078ec0ff */
[----:B------:R1:W-:Y:S02]  /*9820*/  LDGSTS.E.BYPASS.LTC128B.128 [R251+0xd100], [R36.64], !P2 ;  /* 0x0d10000024fb7fae */ /* 0x0003e4000d101d50 */
[----:B-1----:R-:W-:Y:S05]  /*9830*/  IADD3 R36, P0, R8, R39, RZ ;  /* 0x0000002708247210 */ /* 0x002fea0007f1e0ff */
[----:B------:R-:W-:Y:S05]  /*9840*/  IMAD.X R37, R30, 0x1, R38, P0 ;  /* 0x000000011e257824 */ /* 0x000fea00000e0626 */
[----:B------:R1:W-:Y:S02]  /*9850*/  LDGSTS.E.BYPASS.LTC128B.128 [R251+0x10100], [R36.64], !P5 ;  /* 0x1010000024fb7fae */ /* 0x0003e4000e901d50 */
[----:B-1----:R-:W-:Y:S04]  /*9860*/  IADD3 R36, P1, P0, R7, R9, R5 ;  /* 0x0000000907247210 */ /* 0x002fe8000783e005 */
[--C-:B------:R-:W-:Y:S02]  /*9870*/  IADD3.X R37, RZ, R10, R6.reuse, P1, P0 ;  /* 0x0000000aff257210 */ /* 0x100fe40000fe0406 */
[C---:B------:R-:W-:Y:S02]  /*9880*/  IADD3 R38, P0, R8.reuse, R5, RZ ;  /* 0x0000000508267210 */ /* 0x040fe40007f1e0ff */
[----:B------:R-:W-:Y:S03]  /*9890*/  IADD3 R40, P1, R8, R40, RZ ;  /* 0x0000002808287210 */ /* 0x000fe60007f3e0ff */
[C---:B------:R-:W-:Y:S01]  /*98a0*/  IMAD.X R39, R30.reuse, 0x1, R6, P0 ;  /* 0x000000011e277824 */ /* 0x040fe200000e0606 */
[----:B------:R-:W-:Y:S01]  /*98b0*/  IADD3 R6, P0, R9, R42, RZ ;  /* 0x0000002a09067210 */ /* 0x000fe20007f1e0ff */
[----:B------:R-:W-:Y:S04]  /*98c0*/  IMAD.X R41, R30, 0x1, R43, P1 ;  /* 0x000000011e297824 */ /* 0x000fe800008e062b */
[----:B------:R-:W-:Y:S01]  /*98d0*/  IMAD.X R7, R10, 0x1, R206, P0 ;  /* 0x000000010a077824 */ /* 0x000fe200000e06ce */
[----:B------:R1:W-:Y:S01]  /*98e0*/  LDGSTS.E.BYPASS.LTC128B.128 [R251+0x13100], [R40.64], !P4 ;  /* 0x1310000028fb7fae */ /* 0x0003e2000e101d50 */
[----:B------:R-:W-:Y:S03]  /*98f0*/  ISETP.NE.U32.AND P0, PT, R205, RZ, PT ;  /* 0x000000ffcd00720c */ /* 0x000fe60003f05070 */
[----:B------:R1:W-:Y:S04]  /*9900*/  LDGSTS.E.BYPASS.LTC128B.128 [R251+0x16100], [R38.64], !P6 ;  /* 0x1610000026fb7fae */ /* 0x0003e8000f101d50 */
[----:B------:R1:W-:Y:S06]  /*9910*/  LDGSTS.E.BYPASS.LTC128B.128 [R251+0xe100], [R6.64], !P2 ;  /* 0x0e10000006fb7fae */ /* 0x0003ec000d101d50 */
[----:B------:R1:W-:Y:S01]  /*9920*/  LDGSTS.E.BYPASS.LTC128B.128.ZFILL [R251+0x11100], [R34.64], P0 ;  /* 0x1110000022fb7fae */ /* 0x0003e20008141d50 */
[----:B------:R-:W-:Y:S11]  /*9930*/  ISETP.NE.U32.AND P0, PT, R198, RZ, PT ;  /* 0x000000ffc600720c */ /* 0x000ff60003f05070 */
[----:B------:R-:W-:Y:S02]  /*9940*/  @!UPT UIADD3 URZ, URZ, URZ, URZ ;  /* 0x0000003f3f3ff290 */ /* 0x000fe4000fffe03f */
[----:B------:R1:W-:Y:S01]  /*9950*/  LDGSTS.E.BYPASS.LTC128B.128.ZFILL [R251+0x14100], [R32.64], P0 ;  /* 0x1410000020fb7fae */ /* 0x0003e20008141d50 */
[----:B------:R-:W-:Y:S11]  /*9960*/  ISETP.NE.U32.AND P0, PT, R209, RZ, PT ;  /* 0x000000ffd100720c */ /* 0x000ff60003f05070 */
[----:B------:R-:W-:Y:S02]  /*9970*/  @!UPT UIADD3 URZ, URZ, URZ, URZ ;  /* 0x0000003f3f3ff290 */ /* 0x000fe4000fffe03f */
[----:B------:R1:W-:Y:S02]  /*9980*/  LDGSTS.E.BYPASS.LTC128B.128.ZFILL [R251+0x17100], [R36.64], P0 ;  /* 0x1710000024fb7fae */ /* 0x0003e40008141d50 */
.L_x_1579:
[----:B-1234-:R-:W2:Y:S01]  /*9990*/  LDL R6, [R1+0x38] ;  /* 0x0000380001067983 */ /* 0x01eea20000100800 */
[----:B------:R-:W-:Y:S01]  /*99a0*/  PLOP3.LUT P0, PT, PT, PT, UP1, 0x80, 0x0 ;  /* 0x000000000000781c */ /* 0x000fe20003f0f018 */
[----:B------:R-:W-:Y:S01]  /*99b0*/  UIMAD UR5, UR6, -0x60, URZ ;  /* 0xffffffa0060578a4 */ /* 0x000fe2000f8e023f */
[----:B------:R-:W-:Y:S01]  /*99c0*/  MOV R30, UR13 ;  /* 0x0000000d001e7c02 */ /* 0x000fe20008000f00 */
[----:B------:R1:W2:Y:S01]  /*99d0*/  LDL R5, [R1+0x2c] ;  /* 0x00002c0001057983 */ /* 0x0002a20000100800 */
[----:B------:R-:W-:Y:S02]  /*99e0*/  UISETP.GT.AND UP0, UPT, UR6, UR4, UPT ;  /* 0x000000040600728c */ /* 0x000fe4000bf04270 */
[----:B------:R-:W-:Y:S01]  /*99f0*/  UIADD3 UR6, UR6, -0x1, URZ ;  /* 0xffffffff06067890 */ /* 0x000fe2000fffe03f */
[----:B------:R-:W3:Y:S04]  /*9a00*/  LDL R7, [R1+0x30] ;  /* 0x0000300001077983 */ /* 0x000ee80000100800 */
[----:B------:R-:W0:Y:S02]  /*9a10*/  LDGDEPBAR ;  /* 0x00000000000079af */ /* 0x000e240000000000 */
[----:B--2---:R-:W-:Y:S02]  /*9a20*/  @P0 MOV R5, R6 ;  /* 0x0000000600050202 */ /* 0x004fe40000000f00 */
[----:B------:R-:W-:Y:S04]  /*9a30*/  MOV R6, UR5 ;  /* 0x0000000500067c02 */ /* 0x000fe80008000f00 */
[----:B------:R-:W2:Y:S01]  /*9a40*/  SHFL.IDX PT, R31, R5, RZ, 0x1c1f ;  /* 0x001c1fff051f7589 */ /* 0x000ea200000e0000 */
[----:B---3--:R-:W-:Y:S04]  /*9a50*/  IADD3 R6, -R7, 0x1, R6 ;  /* 0x0000000107067810 */ /* 0x008fe80007ffe106 */
[----:B------:R-:W-:Y:S03]  /*9a60*/  IADD3 R30, -R30, UR7, R6 ;  /* 0x000000071e1e7c10 */ /* 0x000fe6000fffe106 */
[----:B------:R-:W3:Y:S01]  /*9a70*/  SHFL.IDX PT, R7, R5, 0x1, 0x1c1f ;  /* 0x003c1f0005077f89 */ /* 0x000ee200000e0000 */
[C---:B--2---:R-:W-:Y:S04]  /*9a80*/  IADD3 R31, R30.reuse, R31, RZ ;  /* 0x0000001f1e1f7210 */ /* 0x044fe80007ffe0ff */
[----:B------:R-:W-:Y:S04]  /*9a90*/  ISETP.GT.AND P0, PT, R31, RZ, PT ;  /* 0x000000ff1f00720c */ /* 0x000fe80003f04270 */
[----:B------:R-:W-:Y:S02]  /*9aa0*/  FSEL R9, R181, -INF , P0 ;  /* 0xff800000b5097808 */ /* 0x000fe40000000000 */
[C---:B------:R-:W-:Y:S02]  /*9ab0*/  ISETP.GT.AND P0, PT, R31.reuse, 0x1, PT ;  /* 0x000000011f00780c */ /* 0x040fe40003f04270 */
[----:B---3--:R-:W-:Y:S02]  /*9ac0*/  IADD3 R30, R30, R7, RZ ;  /* 0x000000071e1e7210 */ /* 0x008fe40007ffe0ff */
[----:B------:R-:W-:Y:S02]  /*9ad0*/  FSEL R8, R182, -INF , P0 ;  /* 0xff800000b6087808 */ /* 0x000fe40000000000 */
[C---:B------:R-:W-:Y:S04]  /*9ae0*/  ISETP.GT.AND P0, PT, R31.reuse, 0x8, PT ;  /* 0x000000081f00780c */ /* 0x040fe80003f04270 */
[----:B------:R-:W-:Y:S02]  /*9af0*/  FSEL R6, R188, -INF , P0 ;  /* 0xff800000bc067808 */ /* 0x000fe40000000000 */
[----:B------:R-:W-:Y:S04]  /*9b00*/  ISETP.GT.AND P0, PT, R31, 0x9, PT ;  /* 0x000000091f00780c */ /* 0x000fe80003f04270 */
[----:B------:R-:W-:Y:S02]  /*9b10*/  FSEL R5, R189, -INF , P0 ;  /* 0xff800000bd057808 */ /* 0x000fe40000000000 */
[----:B------:R-:W-:Y:S04]  /*9b20*/  ISETP.GT.AND P0, PT, R31, 0x10, PT ;  /* 0x000000101f00780c */ /* 0x000fe80003f04270 */
[----:B------:R-:W-:Y:S02]  /*9b30*/  FSEL R32, R187, -INF , P0 ;  /* 0xff800000bb207808 */ /* 0x000fe40000000000 */
[C---:B------:R-:W-:Y:S04]  /*9b40*/  ISETP.GT.AND P0, PT, R31.reuse, 0x11, PT ;  /* 0x000000111f00780c */ /* 0x040fe80003f04270 */
[----:B------:R-:W-:Y:S02]  /*9b50*/  FSEL R33, R186, -INF , P0 ;  /* 0xff800000ba217808 */ /* 0x000fe40000000000 */
[----:B------:R-:W-:Y:S04]  /*9b60*/  ISETP.GT.AND P0, PT, R30, RZ, PT ;  /* 0x000000ff1e00720c */ /* 0x000fe80003f04270 */
[----:B------:R-:W-:Y:S02]  /*9b70*/  FSEL R7, R2, -INF , P0 ;  /* 0xff80000002077808 */ /* 0x000fe40000000000 */
[----:B------:R-:W-:Y:S02]  /*9b80*/  ISETP.GT.AND P0, PT, R31, 0x18, PT ;  /* 0x000000181f00780c */ /* 0x000fe40003f04270 */
[----:B------:R-:W-:Y:S02]  /*9b90*/  FMNMX.FTZ R2, R7, R180, !PT ;  /* 0x000000b407027209 */ /* 0x000fe40007810000 */
[----:B------:R-:W-:Y:S02]  /*9ba0*/  FSEL R39, R16, -INF , P0 ;  /* 0xff80000010277808 */ /* 0x000fe40000000000 */
[----:B------:R-:W-:Y:S04]  /*9bb0*/  ISETP.GT.AND P0, PT, R30, 0x1, PT ;  /* 0x000000011e00780c */ /* 0x000fe80003f04270 */
        /* <DEDUP_REMOVED lines=110> */
[----:B------:R-:W-:Y:S01]  /*a2a0*/  FSEL R191, R191, -INF , P0 ;  /* 0xff800000bfbf7808 */ /* 0x000fe20000000000 */
[----:B------:R-:W-:Y:S01]  /*a2b0*/  LDSM.16.MT88.4 R12, [R247+0x100] ;  /* 0x00010000f70c783b */ /* 0x000fe20000004200 */
[----:B------:R-:W-:Y:S02]  /*a2c0*/  ISETP.GT.AND P0, PT, R30, 0x50, PT ;  /* 0x000000501e00780c */ /* 0x000fe40003f04270 */
[----:B------:R-:W-:Y:S02]  /*a2d0*/  FMNMX.FTZ R2, R204, R2, !PT ;  /* 0x00000002cc027209 */ /* 0x000fe40007810000 */
[----:B------:R-:W-:Y:S02]  /*a2e0*/  FMNMX.FTZ R0, R193, R0, !PT ;  /* 0x00000000c1007209 */ /* 0x000fe40007810000 */
[----:B------:R-:W-:Y:S02]  /*a2f0*/  FSEL R189, R11, -INF , P0 ;  /* 0xff8000000bbd7808 */ /* 0x000fe40000000000 */
[----:B------:R-:W2:Y:S01]  /*a300*/  SHFL.BFLY PT, R11, R2, 0x2, 0x1f ;  /* 0x0c401f00020b7f89 */ /* 0x000ea200000e0000 */
[----:B------:R-:W-:Y:S02]  /*a310*/  FMNMX.FTZ R0, R192, R0, !PT ;  /* 0x00000000c0007209 */ /* 0x000fe40007810000 */
        /* <DEDUP_REMOVED lines=9> */
[----:B------:R-:W-:Y:S01]  /*a3b0*/  FMNMX.FTZ R0, R182, R0, !PT ;  /* 0x00000000b6007209 */ /* 0x000fe20007810000 */
[----:B------:R-:W-:Y:S01]  /*a3c0*/  LDSM.16.MT88.4 R28, [R241+0x100] ;  /* 0x00010000f11c783b */ /* 0x000fe20000004200 */
[----:B--2---:R-:W-:Y:S02]  /*a3d0*/  FMNMX.FTZ R11, R11, R2, !PT ;  /* 0x000000020b0b7209 */ /* 0x004fe40007810000 */
[----:B------:R-:W-:Y:S05]  /*a3e0*/  FMNMX.FTZ R0, R181, R0, !PT ;  /* 0x00000000b5007209 */ /* 0x000fea0007810000 */
[----:B------:R-:W-:Y:S08]  /*a3f0*/  SHFL.BFLY PT, R2, R11, 0x1, 0x1f ;  /* 0x0c201f000b027f89 */ /* 0x000ff000000e0000 */
[----:B------:R-:W2:Y:S02]  /*a400*/  SHFL.BFLY PT, R4, R0, 0x2, 0x1f ;  /* 0x0c401f0000047f89 */ /* 0x000ea400000e0000 */
[----:B--2---:R-:W-:Y:S02]  /*a410*/  FMNMX.FTZ R4, R0, R4, !PT ;  /* 0x0000000400047209 */ /* 0x004fe40007810000 */
[----:B------:R-:W-:Y:S04]  /*a420*/  FMNMX.FTZ R0, R11, R2, !PT ;  /* 0x000000020b007209 */ /* 0x000fe80007810000 */
[----:B------:R-:W2:Y:S01]  /*a430*/  SHFL.BFLY PT, R2, R4, 0x1, 0x1f ;  /* 0x0c201f0004027f89 */ /* 0x000ea200000e0000 */
        /* <DEDUP_REMOVED lines=22> */
[----:B------:R-:W-:Y:S01]  /*a5a0*/  PLOP3.LUT P0, PT, PT, PT, UP0, 0x80, 0x0 ;  /* 0x000000000000781c */ /* 0x000fe20003f0f008 */
[----:B------:R-:W-:Y:S02]  /*a5b0*/  FADD.FTZ R4, -R4, R180 ;  /* 0x000000b404047221 */ /* 0x000fe40000010100 */
[--C-:B------:R-:W-:Y:S01]  /*a5c0*/  FFMA.FTZ R198, R184, c[0x0][0x2d0], -R190.reuse ;  /* 0x0000b400b8c67a23 */ /* 0x100fe200000108be */
[----:B------:R-:W2:Y:S01]  /*a5d0*/  MUFU.EX2 R41, R8 ;  /* 0x0000000800297308 */ /* 0x000ea20000000800 */
[--C-:B------:R-:W-:Y:S02]  /*a5e0*/  FFMA.FTZ R205, R10, c[0x0][0x2d0], -R190.reuse ;  /* 0x0000b4000acd7a23 */ /* 0x100fe400000108be */
[--C-:B------:R-:W-:Y:S02]  /*a5f0*/  FFMA.FTZ R200, R185, c[0x0][0x2d0], -R190.reuse ;  /* 0x0000b400b9c87a23 */ /* 0x100fe400000108be */
[--C-:B------:R-:W-:Y:S02]  /*a600*/  FFMA.FTZ R7, R7, c[0x0][0x2d0], -R190.reuse ;  /* 0x0000b40007077a23 */ /* 0x100fe400000108be */
[----:B------:R-:W-:Y:S02]  /*a610*/  FMUL.FTZ R4, R4, c[0x0][0x2d0] ;  /* 0x0000b40004047a20 */ /* 0x000fe40000410000 */
[--C-:B------:R-:W-:Y:S01]  /*a620*/  FFMA.FTZ R194, R194, c[0x0][0x2d0], -R190.reuse ;  /* 0x0000b400c2c27a23 */ /* 0x100fe200000108be */
[----:B------:R-:W3:Y:S01]  /*a630*/  MUFU.EX2 R201, R201 ;  /* 0x000000c900c97308 */ /* 0x000ee20000000800 */
[--C-:B------:R-:W-:Y:S02]  /*a640*/  FFMA.FTZ R193, R193, c[0x0][0x2d0], -R190.reuse ;  /* 0x0000b400c1c17a23 */ /* 0x100fe400000108be */
[--C-:B------:R-:W-:Y:S02]  /*a650*/  FFMA.FTZ R192, R192, c[0x0][0x2d0], -R190.reuse ;  /* 0x0000b400c0c07a23 */ /* 0x100fe400000108be */
[--C-:B------:R-:W-:Y:S02]  /*a660*/  FFMA.FTZ R191, R191, c[0x0][0x2d0], -R190.reuse ;  /* 0x0000b400bfbf7a23 */ /* 0x100fe400000108be */
[--C-:B------:R-:W-:Y:S02]  /*a670*/  FFMA.FTZ R195, R195, c[0x0][0x2d0], -R190.reuse ;  /* 0x0000b400c3c37a23 */ /* 0x100fe400000108be */
[--C-:B------:R-:W-:Y:S01]  /*a680*/  FFMA.FTZ R196, R196, c[0x0][0x2d0], -R190.reuse ;  /* 0x0000b400c4c47a23 */ /* 0x100fe200000108be */
[----:B------:R-:W-:Y:S01]  /*a690*/  MUFU.EX2 R40, R7 ;  /* 0x0000000700287308 */ /* 0x000fe20000000800 */
[--C-:B------:R-:W-:Y:S02]  /*a6a0*/  FFMA.FTZ R203, R203, c[0x0][0x2d0], -R190.reuse ;  /* 0x0000b400cbcb7a23 */ /* 0x100fe400000108be */
[--C-:B------:R-:W-:Y:S01]  /*a6b0*/  FFMA.FTZ R202, R202, c[0x0][0x2d0], -R190.reuse ;  /* 0x0000b400caca7a23 */ /* 0x100fe200000108be */
[----:B--2---:R-:W-:Y:S01]  /*a6c0*/  F2FP.BF16.PACK_AB R184, R41, R37 ;  /* 0x0000002529b8723e */ /* 0x004fe200000010ff */
[--C-:B------:R-:W-:Y:S02]  /*a6d0*/  FFMA.FTZ R199, R199, c[0x0][0x2d0], -R190.reuse ;  /* 0x0000b400c7c77a23 */ /* 0x100fe400000108be */
[--C-:B------:R-:W-:Y:S02]  /*a6e0*/  FFMA.FTZ R197, R197, c[0x0][0x2d0], -R190.reuse ;  /* 0x0000b400c5c57a23 */ /* 0x100fe400000108be */
[--C-:B------:R-:W-:Y:S01]  /*a6f0*/  FFMA.FTZ R189, R189, c[0x0][0x2d0], -R190.reuse ;  /* 0x0000b400bdbd7a23 */ /* 0x100fe200000108be */
[----:B------:R-:W2:Y:S01]  /*a700*/  MUFU.EX2 R205, R205 ;  /* 0x000000cd00cd7308 */ /* 0x000ea20000000800 */
[--C-:B------:R-:W-:Y:S01]  /*a710*/  FFMA.FTZ R188, R188, c[0x0][0x2d0], -R190.reuse ;  /* 0x0000b400bcbc7a23 */ /* 0x100fe200000108be */
[----:B---3--:R-:W-:Y:S08]  /*a720*/  F2FP.BF16.PACK_AB R186, R201, R206 ;  /* 0x000000cec9ba723e */ /* 0x008ff000000010ff */
[----:B------:R-:W3:Y:S10]  /*a730*/  MUFU.EX2 R3, R3 ;  /* 0x0000000300037308 */ /* 0x000ef40000000800 */
[----:B------:R4:W5:Y:S01]  /*a740*/  MUFU.EX2 R180, R4 ;  /* 0x0000000400b47308 */ /* 0x0009620000000800 */
[----:B--2---:R-:W-:Y:S09]  /*a750*/  F2FP.BF16.PACK_AB R185, R205, R40 ;  /* 0x00000028cdb9723e */ /* 0x004ff200000010ff */
[----:B------:R-:W-:Y:S01]  /*a760*/  MUFU.EX2 R200, R200 ;  /* 0x000000c800c87308 */ /* 0x000fe20000000800 */
[C---:B---3--:R-:W-:Y:S01]  /*a770*/  FMUL.FTZ R5, R3.reuse, R177 ;  /* 0x000000b103057220 */ /* 0x048fe20000410000 */
[----:B------:R-:W-:Y:S01]  /*a780*/  MOV R177, R25 ;  /* 0x0000001900b17202 */ /* 0x000fe20000000f00 */
[C---:B------:R-:W-:Y:S01]  /*a790*/  FMUL.FTZ R8, R3.reuse, R172 ;  /* 0x000000ac03087220 */ /* 0x040fe20000410000 */
[----:B------:R-:W-:Y:S01]  /*a7a0*/  MOV R172, R24 ;  /* 0x0000001800ac7202 */ /* 0x000fe20000000f00 */
[C---:B------:R-:W-:Y:S01]  /*a7b0*/  FMUL.FTZ R9, R3.reuse, R173 ;  /* 0x000000ad03097220 */ /* 0x040fe20000410000 */
[----:B------:R-:W-:Y:S04]  /*a7c0*/  MOV R173, R42 ;  /* 0x0000002a00ad7202 */ /* 0x000fe80000000f00 */
[----:B------:R-:W2:Y:S01]  /*a7d0*/  MUFU.EX2 R198, R198 ;  /* 0x000000c600c67308 */ /* 0x000ea20000000800 */
[C---:B------:R-:W-:Y:S01]  /*a7e0*/  FMUL.FTZ R16, R3.reuse, R164 ;  /* 0x000000a403107220 */ /* 0x040fe20000410000 */
[----:B------:R-:W-:Y:S01]  /*a7f0*/  MOV R164, R37 ;  /* 0x0000002500a47202 */ /* 0x000fe20000000f00 */
[C---:B------:R-:W-:Y:S01]  /*a800*/  FMUL.FTZ R17, R3.reuse, R165 ;  /* 0x000000a503117220 */ /* 0x040fe20000410000 */
[----:B------:R-:W-:Y:S01]  /*a810*/  MOV R165, R35 ;  /* 0x0000002300a57202 */ /* 0x000fe20000000f00 */
[C---:B----4-:R-:W-:Y:S01]  /*a820*/  FMUL.FTZ R4, R3.reuse, R176 ;  /* 0x000000b003047220 */ /* 0x050fe20000410000 */
[----:B------:R-:W-:Y:S01]  /*a830*/  MOV R176, R26 ;  /* 0x0000001a00b07202 */ /* 0x000fe20000000f00 */
[C---:B-----5:R-:W-:Y:S01]  /*a840*/  FMUL.FTZ R6, R180.reuse, R178 ;  /* 0x000000b2b4067220 */ /* 0x060fe20000410000 */
        /* <DEDUP_REMOVED lines=13> */
[----:B------:R-:W-:Y:S01]  /*a920*/  FMUL.FTZ R26, R180, R158 ;  /* 0x0000009eb41a7220 */ /* 0x000fe20000410000 */
[----:B--2---:R-:W-:Y:S01]  /*a930*/  F2FP.BF16.PACK_AB R187, R198, R200 ;  /* 0x000000c8c6bb723e */ /* 0x004fe200000010ff */
[C---:B------:R-:W-:Y:S02]  /*a940*/  FMUL.FTZ R41, R3.reuse, R141 ;  /* 0x0000008d03297220 */ /* 0x040fe40000410000 */
[C---:B------:R-:W-:Y:S01]  /*a950*/  FMUL.FTZ R42, R180.reuse, R142 ;  /* 0x0000008eb42a7220 */ /* 0x040fe20000410000 */
[----:B------:R-:W-:Y:S01]  /*a960*/  MUFU.EX2 R193, R193 ;  /* 0x000000c100c17308 */ /* 0x000fe20000000800 */
[C---:B------:R-:W-:Y:S02]  /*a970*/  FMUL.FTZ R43, R180.reuse, R143 ;  /* 0x0000008fb42b7220 */ /* 0x040fe40000410000 */
        /* <DEDUP_REMOVED lines=10> */
[----:B------:R-:W-:Y:S01]  /*aa20*/  MOV R171, R38 ;  /* 0x0000002600ab7202 */ /* 0x000fe20000000f00 */
[----:B------:R-:W-:Y:S01]  /*aa30*/  LDSM.16.MT88.4 R44, [R247+0x3100] ;  /* 0x00310000f72c783b */ /* 0x000fe20000004200 */
        /* <DEDUP_REMOVED lines=8> */
[C---:B------:R-:W-:Y:S01]  /*aac0*/  FMUL.FTZ R19, R180.reuse, R167 ;  /* 0x000000a7b4137220 */ /* 0x040fe20000410000 */
[----:B------:R-:W-:Y:S01]  /*aad0*/  MOV R167, R39 ;  /* 0x0000002700a77202 */ /* 0x000fe20000000f00 */
[C---:B------:R-:W-:Y:S02]  /*aae0*/  FMUL.FTZ R51, R180.reuse, R135 ;  /* 0x00000087b4337220 */ /* 0x040fe40000410000 */
[C---:B------:R-:W-:Y:S01]  /*aaf0*/  FMUL.FTZ R20, R3.reuse, R160 ;  /* 0x000000a003147220 */ /* 0x040fe20000410000 */
[----:B------:R-:W-:Y:S01]  /*ab00*/  MOV R160, R36 ;  /* 0x0000002400a07202 */ /* 0x000fe20000000f00 */
[----:B------:R-:W-:Y:S01]  /*ab10*/  LDSM.16.MT88.4 R132, [R241+0x3100] ;  /* 0x00310000f184783b */ /* 0x000fe20000004200 */
[C---:B------:R-:W-:Y:S02]  /*ab20*/  HMMA.16816.F32.BF16 R16, R184.reuse, R22, R16 ;  /* 0x00000016b810723c */ /* 0x040fe40000041810 */
[----:B------:R-:W-:Y:S01]  /*ab30*/  MUFU.EX2 R196, R196 ;  /* 0x000000c400c47308 */ /* 0x000fe20000000800 */
[----:B------:R-:W-:Y:S01]  /*ab40*/  FMUL.FTZ R21, R3, R161 ;  /* 0x000000a103157220 */ /* 0x000fe20000410000 */
[----:B------:R-:W-:Y:S01]  /*ab50*/  MOV R161, R34 ;  /* 0x0000002200a17202 */ /* 0x000fe20000000f00 */
[C---:B------:R-:W-:Y:S02]  /*ab60*/  FMUL.FTZ R34, R180.reuse, R150 ;  /* 0x00000096b4227220 */ /* 0x040fe40000410000 */
[----:B------:R-:W2:Y:S01]  /*ab70*/  LDSM.16.MT88.4 R36, [R240+0x100] ;  /* 0x00010000f024783b */ /* 0x000ea20000004200 */
[C---:B------:R-:W-:Y:S01]  /*ab80*/  FMUL.FTZ R22, R180.reuse, R162 ;  /* 0x000000a2b4167220 */ /* 0x040fe20000410000 */
[----:B------:R-:W-:Y:S03]  /*ab90*/  MOV R162, R33 ;  /* 0x0000002100a27202 */ /* 0x000fe60000000f00 */
[----:B------:R-:W-:Y:S01]  /*aba0*/  FMUL.FTZ R23, R180, R163 ;  /* 0x000000a3b4177220 */ /* 0x000fe20000410000 */
[----:B------:R-:W-:Y:S01]  /*abb0*/  MOV R163, R32 ;  /* 0x0000002000a37202 */ /* 0x000fe20000000f00 */
[--C-:B------:R-:W-:Y:S01]  /*abc0*/  FFMA.FTZ R156, R167, c[0x0][0x2d0], -R209.reuse ;  /* 0x0000b400a79c7a23 */ /* 0x100fe200000108d1 */
[----:B------:R-:W-:Y:S01]  /*abd0*/  MUFU.EX2 R203, R203 ;  /* 0x000000cb00cb7308 */ /* 0x000fe20000000800 */
[--C-:B------:R-:W-:Y:S02]  /*abe0*/  FFMA.FTZ R157, R166, c[0x0][0x2d0], -R209.reuse ;  /* 0x0000b400a69d7a23 */ /* 0x100fe400000108d1 */
[--C-:B------:R-:W-:Y:S01]  /*abf0*/  FFMA.FTZ R159, R175, c[0x0][0x2d0], -R190.reuse ;  /* 0x0000b400af9f7a23 */ /* 0x100fe200000108be */
[C---:B------:R-:W-:Y:S03]  /*ac00*/  HMMA.16816.F32.BF16 R20, R184.reuse, R28, R20 ;  /* 0x0000001cb814723c */ /* 0x040fe60000041814 */
[--C-:B------:R-:W-:Y:S02]  /*ac10*/  FFMA.FTZ R150, R177, c[0x0][0x2d0], -R209.reuse ;  /* 0x0000b400b1967a23 */ /* 0x100fe400000108d1 */
[C---:B------:R-:W-:Y:S01]  /*ac20*/  FMUL.FTZ R33, R3.reuse, R149 ;  /* 0x0000009503217220 */ /* 0x040fe20000410000 */
[----:B------:R-:W-:Y:S01]  /*ac30*/  MUFU.EX2 R157, R157 ;  /* 0x0000009d009d7308 */ /* 0x000fe20000000800 */
[--C-:B------:R-:W-:Y:S01]  /*ac40*/  FFMA.FTZ R149, R176, c[0x0][0x2d0], -R209.reuse ;  /* 0x0000b400b0957a23 */ /* 0x100fe200000108d1 */
[C---:B------:R-:W-:Y:S04]  /*ac50*/  HMMA.16816.F32.BF16 R24, R184.reuse, R30, R24 ;  /* 0x0000001eb818723c */ /* 0x040fe80000041818 */
[C---:B------:R-:W-:Y:S02]  /*ac60*/  FMUL.FTZ R28, R3.reuse, R152 ;  /* 0x00000098031c7220 */ /* 0x040fe40000410000 */
[C---:B------:R-:W-:Y:S02]  /*ac70*/  FMUL.FTZ R29, R3.reuse, R153 ;  /* 0x00000099031d7220 */ /* 0x040fe40000410000 */
[C---:B------:R-:W-:Y:S01]  /*ac80*/  FMUL.FTZ R30, R180.reuse, R154 ;  /* 0x0000009ab41e7220 */ /* 0x040fe20000410000 */
[----:B------:R-:W-:Y:S03]  /*ac90*/  MUFU.EX2 R159, R159 ;  /* 0x0000009f009f7308 */ /* 0x000fe60000000800 */
[C---:B------:R-:W-:Y:S02]  /*aca0*/  FMUL.FTZ R31, R180.reuse, R155 ;  /* 0x0000009bb41f7220 */ /* 0x040fe40000410000 */
[C---:B------:R-:W-:Y:S02]  /*acb0*/  FMUL.FTZ R35, R180.reuse, R151 ;  /* 0x00000097b4237220 */ /* 0x040fe40000410000 */
[C---:B------:R-:W-:Y:S02]  /*acc0*/  FMUL.FTZ R52, R3.reuse, R52 ;  /* 0x0000003403347220 */ /* 0x040fe40000410000 */
[C---:B------:R-:W-:Y:S01]  /*acd0*/  FMUL.FTZ R53, R3.reuse, R53 ;  /* 0x0000003503357220 */ /* 0x040fe20000410000 */
[----:B------:R-:W-:Y:S01]  /*ace0*/  MUFU.EX2 R156, R156 ;  /* 0x0000009c009c7308 */ /* 0x000fe20000000800 */
[C---:B--2---:R-:W-:Y:S03]  /*acf0*/  HMMA.16816.F32.BF16 R28, R184.reuse, R36, R28 ;  /* 0x00000024b81c723c */ /* 0x044fe6000004181c */
[C---:B------:R-:W-:Y:S02]  /*ad00*/  FMUL.FTZ R32, R3.reuse, R148 ;  /* 0x0000009403207220 */ /* 0x040fe40000410000 */
[C---:B------:R-:W-:Y:S02]  /*ad10*/  FMUL.FTZ R54, R180.reuse, R54 ;  /* 0x00000036b4367220 */ /* 0x040fe40000410000 */
[C---:B------:R-:W-:Y:S02]  /*ad20*/  FMUL.FTZ R37, R3.reuse, R145 ;  /* 0x0000009103257220 */ /* 0x040fe40000410000 */
[C---:B------:R-:W-:Y:S01]  /*ad30*/  FMUL.FTZ R36, R3.reuse, R144 ;  /* 0x0000009003247220 */ /* 0x040fe20000410000 */
[C---:B------:R-:W-:Y:S01]  /*ad40*/  HMMA.16816.F32.BF16 R32, R184.reuse, R38, R32 ;  /* 0x00000026b820723c */ /* 0x040fe20000041820 */
[----:B------:R-:W-:Y:S02]  /*ad50*/  MUFU.EX2 R202, R202 ;  /* 0x000000ca00ca7308 */ /* 0x000fe40000000800 */
[C---:B------:R-:W-:Y:S02]  /*ad60*/  FMUL.FTZ R55, R180.reuse, R55 ;  /* 0x00000037b4377220 */ /* 0x040fe40000410000 */
[C---:B------:R-:W-:Y:S02]  /*ad70*/  FMUL.FTZ R56, R3.reuse, R56 ;  /* 0x0000003803387220 */ /* 0x040fe40000410000 */
[C---:B------:R-:W-:Y:S02]  /*ad80*/  FMUL.FTZ R38, R180.reuse, R146 ;  /* 0x00000092b4267220 */ /* 0x040fe40000410000 */
[C---:B------:R-:W-:Y:S02]  /*ad90*/  FMUL.FTZ R39, R180.reuse, R147 ;  /* 0x00000093b4277220 */ /* 0x040fe40000410000 */
[----:B------:R-:W-:Y:S01]  /*ada0*/  MUFU.EX2 R199, R199 ;  /* 0x000000c700c77308 */ /* 0x000fe20000000800 */
[C---:B------:R-:W-:Y:S02]  /*adb0*/  FMUL.FTZ R57, R3.reuse, R57 ;  /* 0x0000003903397220 */ /* 0x040fe40000410000 */
[C---:B------:R-:W-:Y:S02]  /*adc0*/  FMUL.FTZ R58, R180.reuse, R58 ;  /* 0x0000003ab43a7220 */ /* 0x040fe40000410000 */
[C---:B------:R-:W-:Y:S03]  /*add0*/  HMMA.16816.F32.BF16 R36, R184.reuse, R44, R36 ;  /* 0x0000002cb824723c */ /* 0x040fe60000041824 */
[C---:B------:R-:W-:Y:S02]  /*ade0*/  FMUL.FTZ R59, R180.reuse, R59 ;  /* 0x0000003bb43b7220 */ /* 0x040fe40000410000 */
[C---:B------:R-:W-:Y:S01]  /*adf0*/  FMUL.FTZ R60, R3.reuse, R60 ;  /* 0x0000003c033c7220 */ /* 0x040fe20000410000 */
[----:B------:R-:W-:Y:S01]  /*ae00*/  MUFU.EX2 R197, R197 ;  /* 0x000000c500c57308 */ /* 0x000fe20000000800 */
[C---:B------:R-:W-:Y:S01]  /*ae10*/  FMUL.FTZ R44, R3.reuse, R136 ;  /* 0x00000088032c7220 */ /* 0x040fe20000410000 */
[C---:B------:R-:W-:Y:S04]  /*ae20*/  HMMA.16816.F32.BF16 R40, R184.reuse, R46, R40 ;  /* 0x0000002eb828723c */ /* 0x040fe80000041828 */
[C---:B------:R-:W-:Y:S02]  /*ae30*/  FMUL.FTZ R45, R3.reuse, R137 ;  /* 0x00000089032d7220 */ /* 0x040fe40000410000 */
[C---:B------:R-:W-:Y:S02]  /*ae40*/  FMUL.FTZ R61, R3.reuse, R61 ;  /* 0x0000003d033d7220 */ /* 0x040fe40000410000 */
[C---:B------:R-:W-:Y:S01]  /*ae50*/  FMUL.FTZ R46, R180.reuse, R138 ;  /* 0x0000008ab42e7220 */ /* 0x040fe20000410000 */
[----:B------:R-:W-:Y:S03]  /*ae60*/  MUFU.EX2 R189, R189 ;  /* 0x000000bd00bd7308 */ /* 0x000fe60000000800 */
[C---:B------:R-:W-:Y:S02]  /*ae70*/  FMUL.FTZ R47, R180.reuse, R139 ;  /* 0x0000008bb42f7220 */ /* 0x040fe40000410000 */
[----:B------:R-:W-:Y:S01]  /*ae80*/  LDSM.16.MT88.4 R136, [R247+0x900] ;  /* 0x00090000f788783b */ /* 0x000fe20000004200 */
[C---:B------:R-:W-:Y:S02]  /*ae90*/  FMUL.FTZ R62, R180.reuse, R62 ;  /* 0x0000003eb43e7220 */ /* 0x040fe40000410000 */
[C---:B------:R-:W-:Y:S02]  /*aea0*/  FMUL.FTZ R63, R180.reuse, R63 ;  /* 0x0000003fb43f7220 */ /* 0x040fe40000410000 */
[C---:B------:R-:W-:Y:S01]  /*aeb0*/  HMMA.16816.F32.BF16 R44, R184.reuse, R140, R44 ;  /* 0x0000008cb82c723c */ /* 0x040fe2000004182c */
[----:B------:R-:W-:Y:S02]  /*aec0*/  MUFU.EX2 R188, R188 ;  /* 0x000000bc00bc7308 */ /* 0x000fe40000000800 */
[----:B------:R-:W2:Y:S01]  /*aed0*/  LDL.LU R140, [R1+0xc] ;  /* 0x00000c00018c7983 */ /* 0x000ea20000300800 */
[C---:B------:R-:W-:Y:S02]  /*aee0*/  FMUL.FTZ R64, R3.reuse, R64 ;  /* 0x0000004003407220 */ /* 0x040fe40000410000 */
[C---:B------:R-:W-:Y:S02]  /*aef0*/  FMUL.FTZ R65, R3.reuse, R65 ;  /* 0x0000004103417220 */ /* 0x040fe40000410000 */
[C---:B------:R-:W-:Y:S04]  /*af00*/  HMMA.16816.F32.BF16 R48, R184.reuse, R142, R48 ;  /* 0x0000008eb830723c */ /* 0x040fe80000041830 */
        /* <DEDUP_REMOVED lines=67> */
[--C-:B------:R-:W-:Y:S02]  /*b340*/  FFMA.FTZ R148, R163, c[0x0][0x2d0], -R209.reuse ;  /* 0x0000b400a3947a23 */ /* 0x100fe400000108d1 */
[--C-:B------:R-:W-:Y:S02]  /*b350*/  FFMA.FTZ R154, R162, c[0x0][0x2d0], -R209.reuse ;  /* 0x0000b400a29a7a23 */ /* 0x100fe400000108d1 */
[--C-:B------:R-:W-:Y:S02]  /*b360*/  FFMA.FTZ R153, R161, c[0x0][0x2d0], -R190.reuse ;  /* 0x0000b400a1997a23 */ /* 0x100fe400000108be */
[----:B------:R-:W-:Y:S01]  /*b370*/  MUFU.EX2 R148, R148 ;  /* 0x0000009400947308 */ /* 0x000fe20000000800 */
[--C-:B------:R-:W-:Y:S02]  /*b380*/  FFMA.FTZ R152, R160, c[0x0][0x2d0], -R190.reuse ;  /* 0x0000b400a0987a23 */ /* 0x100fe400000108be */
[----:B------:R-:W-:Y:S01]  /*b390*/  FFMA.FTZ R158, R165, c[0x0][0x2d0], -R190 ;  /* 0x0000b400a59e7a23 */ /* 0x000fe200000108be */
[C---:B---3--:R-:W-:Y:S03]  /*b3a0*/  HMMA.16816.F32.BF16 R76, R184.reuse, R132, R76 ;  /* 0x00000084b84c723c */ /* 0x048fe6000004184c */
[--C-:B------:R-:W-:Y:S03]  /*b3b0*/  FFMA.FTZ R160, R169, c[0x0][0x2d0], -R209.reuse ;  /* 0x0000b400a9a07a23 */ /* 0x100fe600000108d1 */
[----:B------:R-:W-:Y:S01]  /*b3c0*/  MUFU.EX2 R154, R154 ;  /* 0x0000009a009a7308 */ /* 0x000fe20000000800 */
[--C-:B------:R-:W-:Y:S01]  /*b3d0*/  FFMA.FTZ R155, R178, c[0x0][0x2d0], -R209.reuse ;  /* 0x0000b400b29b7a23 */ /* 0x100fe200000108d1 */
[C---:B------:R-:W-:Y:S01]  /*b3e0*/  HMMA.16816.F32.BF16 R80, R184.reuse, R134, R80 ;  /* 0x00000086b850723c */ /* 0x040fe20000041850 */
[----:B------:R-:W3:Y:S03]  /*b3f0*/  LDSM.16.MT88.4 R132, [R241+0x6100] ;  /* 0x00610000f184783b */ /* 0x000ee60000004200 */
[--C-:B------:R-:W-:Y:S02]  /*b400*/  FFMA.FTZ R161, R204, c[0x0][0x2d0], -R209.reuse ;  /* 0x0000b400cca17a23 */ /* 0x100fe400000108d1 */
[--C-:B------:R-:W-:Y:S02]  /*b410*/  FFMA.FTZ R162, R207, c[0x0][0x2d0], -R209.reuse ;  /* 0x0000b400cfa27a23 */ /* 0x100fe400000108d1 */
[----:B------:R-:W4:Y:S01]  /*b420*/  MUFU.EX2 R153, R153 ;  /* 0x0000009900997308 */ /* 0x000f220000000800 */
[----:B------:R-:W-:Y:S03]  /*b430*/  FFMA.FTZ R163, R208, c[0x0][0x2d0], -R209 ;  /* 0x0000b400d0a37a23 */ /* 0x000fe600000108d1 */
[C---:B------:R-:W-:Y:S02]  /*b440*/  FMUL.FTZ R124, R3.reuse, R124 ;  /* 0x0000007c037c7220 */ /* 0x040fe40000410000 */
[C---:B------:R-:W-:Y:S02]  /*b450*/  FMUL.FTZ R125, R3.reuse, R125 ;  /* 0x0000007d037d7220 */ /* 0x040fe40000410000 */
[C---:B------:R-:W-:Y:S02]  /*b460*/  FMUL.FTZ R128, R3.reuse, R128 ;  /* 0x0000008003807220 */ /* 0x040fe40000410000 */
[----:B------:R-:W-:Y:S01]  /*b470*/  MUFU.EX2 R152, R152 ;  /* 0x0000009800987308 */ /* 0x000fe20000000800 */
[----:B------:R-:W-:Y:S02]  /*b480*/  FMUL.FTZ R129, R3, R129 ;  /* 0x0000008103817220 */ /* 0x000fe40000410000 */
[C---:B------:R-:W-:Y:S02]  /*b490*/  FMUL.FTZ R126, R180.reuse, R126 ;  /* 0x0000007eb47e7220 */ /* 0x040fe40000410000 */
[C---:B------:R-:W-:Y:S02]  /*b4a0*/  FMUL.FTZ R127, R180.reuse, R127 ;  /* 0x0000007fb47f7220 */ /* 0x040fe40000410000 */
[C---:B------:R-:W-:Y:S02]  /*b4b0*/  FMUL.FTZ R130, R180.reuse, R130 ;  /* 0x00000082b4827220 */ /* 0x040fe40000410000 */
[C---:B------:R-:W-:Y:S01]  /*b4c0*/  FMUL.FTZ R131, R180.reuse, R131 ;  /* 0x00000083b4837220 */ /* 0x040fe20000410000 */
[----:B------:R-:W-:Y:S01]  /*b4d0*/  MUFU.EX2 R158, R158 ;  /* 0x0000009e009e7308 */ /* 0x000fe20000000800 */
[----:B------:R-:W-:Y:S04]  /*b4e0*/  FFMA.FTZ R180, R180, R183, R170 ;  /* 0x000000b7b4b47223 */ /* 0x000fe800000100aa */
[----:B------:R-:W-:Y:S05]  /*b4f0*/  FADD.FTZ R180, R205, R180 ;  /* 0x000000b4cdb47221 */ /* 0x000fea0000010000 */
[----:B------:R-:W-:Y:S01]  /*b500*/  MUFU.EX2 R204, R150 ;  /* 0x0000009600cc7308 */ /* 0x000fe20000000800 */
[C---:B---3--:R-:W-:Y:S09]  /*b510*/  HMMA.16816.F32.BF16 R84, R184.reuse, R132, R84 ;  /* 0x00000084b854723c */ /* 0x048ff20000041854 */
[----:B------:R-:W-:Y:S01]  /*b520*/  MUFU.EX2 R205, R149 ;  /* 0x0000009500cd7308 */ /* 0x000fe20000000800 */
[C---:B------:R-:W-:Y:S01]  /*b530*/  HMMA.16816.F32.BF16 R88, R184.reuse, R134, R88 ;  /* 0x00000086b858723c */ /* 0x040fe20000041858 */
[----:B------:R-:W3:Y:S08]  /*b540*/  LDSM.16.MT88.4 R132, [R240+0x6100] ;  /* 0x00610000f084783b */ /* 0x000ef00000004200 */
[----:B------:R-:W-:Y:S10]  /*b550*/  MUFU.EX2 R160, R160 ;  /* 0x000000a000a07308 */ /* 0x000ff40000000800 */
[----:B------:R-:W-:Y:S10]  /*b560*/  MUFU.EX2 R208, R211 ;  /* 0x000000d300d07308 */ /* 0x000ff40000000800 */
[----:B------:R-:W-:Y:S10]  /*b570*/  MUFU.EX2 R211, R162 ;  /* 0x000000a200d37308 */ /* 0x000ff40000000800 */
[----:B------:R5:W-:Y:S01]  /*b580*/  MUFU.EX2 R207, R155 ;  /* 0x0000009b00cf7308 */ /* 0x000be20000000800 */
[C---:B---3--:R-:W-:Y:S08]  /*b590*/  HMMA.16816.F32.BF16 R92, R184.reuse, R132, R92 ;  /* 0x00000084b85c723c */ /* 0x048ff0000004185c */
[C---:B------:R-:W-:Y:S01]  /*b5a0*/  HMMA.16816.F32.BF16 R96, R184.reuse, R134, R96 ;  /* 0x00000086b860723c */ /* 0x040fe20000041860 */
[----:B------:R-:W3:Y:S03]  /*b5b0*/  LDSM.16.MT88.4 R132, [R247+0x9100] ;  /* 0x00910000f784783b */ /* 0x000ee60000004200 */
[----:B-----5:R-:W-:Y:S02]  /*b5c0*/  FADD.FTZ R155, R200, R180 ;  /* 0x000000b4c89b7221 */ /* 0x020fe40000010000 */
[----:B------:R5:W-:Y:S02]  /*b5d0*/  MUFU.EX2 R200, R213 ;  /* 0x000000d500c87308 */ /* 0x000be40000000800 */
[----:B------:R-:W-:Y:S04]  /*b5e0*/  FADD.FTZ R155, R198, R155 ;  /* 0x0000009bc69b7221 */ /* 0x000fe80000010000 */
[----:B----4-:R-:W-:Y:S04]  /*b5f0*/  FADD.FTZ R155, R153, R155 ;  /* 0x0000009b999b7221 */ /* 0x010fe80000010000 */
[----:B------:R-:W-:Y:S01]  /*b600*/  MUFU.EX2 R198, R214 ;  /* 0x000000d600c67308 */ /* 0x000fe20000000800 */
[----:B--2---:R-:W-:Y:S02]  /*b610*/  FFMA.FTZ R144, R3, R140, R164 ;  /* 0x0000008c03907223 */ /* 0x004fe400000100a4 */
[----:B------:R-:W-:Y:S01]  /*b620*/  LDSM.16.MT88.4 R140, [R242+0x900] ;  /* 0x00090000f28c783b */ /* 0x000fe20000004200 */
[----:B------:R-:W-:Y:S02]  /*b630*/  FFMA.FTZ R164, R210, c[0x0][0x2d0], -R209 ;  /* 0x0000b400d2a47a23 */ /* 0x000fe400000108d1 */
[----:B------:R-:W-:Y:S01]  /*b640*/  FADD.FTZ R151, R179, R144 ;  /* 0x00000090b3977221 */ /* 0x000fe20000010000 */
[C---:B---3--:R-:W-:Y:S03]  /*b650*/  HMMA.16816.F32.BF16 R100, R184.reuse, R132, R100 ;  /* 0x00000084b864723c */ /* 0x048fe60000041864 */
[----:B------:R-:W-:Y:S01]  /*b660*/  MUFU.EX2 R210, R164 ;  /* 0x000000a400d27308 */ /* 0x000fe20000000800 */
[----:B------:R-:W-:Y:S01]  /*b670*/  LDSM.16.MT88.4 R144, [R241+0x1100] ;  /* 0x00110000f190783b */ /* 0x000fe20000004200 */
[--C-:B------:R-:W-:Y:S02]  /*b680*/  FFMA.FTZ R3, R171, c[0x0][0x2d0], -R190.reuse ;  /* 0x0000b400ab037a23 */ /* 0x100fe400000108be */
[----:B------:R-:W-:Y:S01]  /*b690*/  FADD.FTZ R151, R206, R151 ;  /* 0x00000097ce977221 */ /* 0x000fe20000010000 */
[C---:B------:R-:W-:Y:S04]  /*b6a0*/  HMMA.16816.F32.BF16 R104, R184.reuse, R134, R104 ;  /* 0x00000086b868723c */ /* 0x040fe80000041868 */
[----:B------:R-:W2:Y:S01]  /*b6b0*/  LDSM.16.MT88.4 R132, [R242+0x9100] ;  /* 0x00910000f284783b */ /* 0x000ea20000004200 */
[----:B------:R-:W-:Y:S01]  /*b6c0*/  FADD.FTZ R151, R201, R151 ;  /* 0x00000097c9977221 */ /* 0x000fe20000010000 */
[----:B------:R-:W-:Y:S01]  /*b6d0*/  MUFU.EX2 R3, R3 ;  /* 0x0000000300037308 */ /* 0x000fe20000000800 */
[--C-:B-----5:R-:W-:Y:S02]  /*b6e0*/  FFMA.FTZ R213, R182, c[0x0][0x2d0], -R190.reuse ;  /* 0x0000b400b6d57a23 */ /* 0x120fe400000108be */
[----:B------:R-:W-:Y:S04]  /*b6f0*/  FADD.FTZ R165, R148, R151 ;  /* 0x0000009794a57221 */ /* 0x000fe80000010000 */
[----:B------:R-:W-:Y:S03]  /*b700*/  FADD.FTZ R165, R154, R165 ;  /* 0x000000a59aa57221 */ /* 0x000fe60000010000 */
[----:B------:R-:W-:Y:S10]  /*b710*/  MUFU.EX2 R201, R212 ;  /* 0x000000d400c97308 */ /* 0x000ff40000000800 */
[----:B------:R-:W3:Y:S10]  /*b720*/  MUFU.EX2 R212, R161 ;  /* 0x000000a100d47308 */ /* 0x000ef40000000800 */
[----:B------:R-:W-:Y:S01]  /*b730*/  MUFU.EX2 R206, R215 ;  /* 0x000000d700ce7308 */ /* 0x000fe20000000800 */
[C---:B--2---:R-:W-:Y:S09]  /*b740*/  HMMA.16816.F32.BF16 R108, R184.reuse, R132, R108 ;  /* 0x00000084b86c723c */ /* 0x044ff2000004186c */
[----:B------:R-:W-:Y:S03]  /*b750*/  MUFU.EX2 R213, R213 ;  /* 0x000000d500d57308 */ /* 0x000fe60000000800 */
[----:B---3--:R-:W-:Y:S01]  /*b760*/  F2FP.BF16.PACK_AB R182, R212, R211 ;  /* 0x000000d3d4b6723e */ /* 0x008fe200000010ff */
        /* <DEDUP_REMOVED lines=8> */
[----:B------:R-:W-:Y:S03]  /*b7f0*/  LDSM.16.MT88.4 R148, [R241+0x1900] ;  /* 0x00190000f194783b */ /* 0x000fe60000004200 */
[----:B------:R-:W-:Y:S03]  /*b800*/  F2FP.BF16.PACK_AB R133, R152, R153 ;  /* 0x000000999885723e */ /* 0x000fe600000010ff */
[----:B------:R-:W-:Y:S01]  /*b810*/  F2FP.BF16.PACK_AB R134, R157, R156 ;  /* 0x0000009c9d86723e */ /* 0x000fe200000010ff */
[----:B------:R-:W-:Y:S01]  /*b820*/  FFMA.FTZ R184, R174, c[0x0][0x2d0], -R190 ;  /* 0x0000b400aeb87a23 */ /* 0x000fe200000108be */
[----:B------:R-:W-:Y:S03]  /*b830*/  F2FP.BF16.PACK_AB R135, R3, R158 ;  /* 0x0000009e0387723e */ /* 0x000fe600000010ff */
[--C-:B------:R-:W-:Y:S02]  /*b840*/  FFMA.FTZ R185, R173, c[0x0][0x2d0], -R209.reuse ;  /* 0x0000b400adb97a23 */ /* 0x100fe400000108d1 */
[----:B------:R-:W-:Y:S01]  /*b850*/  FFMA.FTZ R187, R172, c[0x0][0x2d0], -R209 ;  /* 0x0000b400acbb7a23 */ /* 0x000fe200000108d1 */
[----:B------:R-:W-:Y:S01]  /*b860*/  MUFU.EX2 R184, R184 ;  /* 0x000000b800b87308 */ /* 0x000fe20000000800 */
[C---:B------:R-:W-:Y:S01]  /*b870*/  HMMA.16816.F32.BF16 R4, R132.reuse, R136, R4 ;  /* 0x000000888404723c */ /* 0x040fe20000041804 */
[----:B------:R-:W-:Y:S04]  /*b880*/  LDSM.16.MT88.4 R172, [R247+0x2900] ;  /* 0x00290000f7ac783b */ /* 0x000fe80000004200 */
[----:B------:R-:W-:Y:S02]  /*b890*/  FADD.FTZ R156, R156, R165 ;  /* 0x000000a59c9c7221 */ /* 0x000fe40000010000 */
[----:B------:R-:W-:Y:S01]  /*b8a0*/  FFMA.FTZ R186, R168, c[0x0][0x2d0], -R209 ;  /* 0x0000b400a8ba7a23 */ /* 0x000fe200000108d1 */
[C---:B------:R-:W-:Y:S01]  /*b8b0*/  HMMA.16816.F32.BF16 R8, R132.reuse, R138, R8 ;  /* 0x0000008a8408723c */ /* 0x040fe20000041808 */
[----:B------:R-:W2:Y:S01]  /*b8c0*/  LDSM.16.MT88.4 R136, [R241+0x900] ;  /* 0x00090000f188783b */ /* 0x000ea20000004200 */
[----:B------:R-:W3:Y:S02]  /*b8d0*/  MUFU.EX2 R209, R163 ;  /* 0x000000a300d17308 */ /* 0x000ee40000000800 */
[----:B------:R-:W-:Y:S02]  /*b8e0*/  FADD.FTZ R168, R152, R155 ;  /* 0x0000009b98a87221 */ /* 0x000fe40000010000 */
[----:B------:R-:W-:Y:S02]  /*b8f0*/  FADD.FTZ R156, R157, R156 ;  /* 0x0000009c9d9c7221 */ /* 0x000fe40000010000 */
[C---:B------:R-:W-:Y:S01]  /*b900*/  HMMA.16816.F32.BF16 R12, R132.reuse, R140, R12 ;  /* 0x0000008c840c723c */ /* 0x040fe2000004180c */
[----:B------:R-:W-:Y:S03]  /*b910*/  LDSM.16.MT88.4 R152, [R240+0x2100] ;  /* 0x00210000f098783b */ /* 0x000fe60000004200 */
[----:B------:R-:W-:Y:S01]  /*b920*/  FADD.FTZ R168, R158, R168 ;  /* 0x000000a89ea87221 */ /* 0x000fe20000010000 */
[----:B------:R-:W4:Y:S01]  /*b930*/  MUFU.EX2 R186, R186 ;  /* 0x000000ba00ba7308 */ /* 0x000f220000000800 */
[----:B------:R-:W-:Y:S01]  /*b940*/  FFMA.FTZ R190, R181, c[0x0][0x2d0], -R190 ;  /* 0x0000b400b5be7a23 */ /* 0x000fe200000108be */
[----:B------:R-:W-:Y:S01]  /*b950*/  F2FP.BF16.PACK_AB R181, R188, R189 ;  /* 0x000000bdbcb5723e */ /* 0x000fe200000010ff */
[C---:B------:R-:W-:Y:S01]  /*b960*/  HMMA.16816.F32.BF16 R16, R132.reuse, R142, R16 ;  /* 0x0000008e8410723c */ /* 0x040fe20000041810 */
[----:B------:R-:W5:Y:S03]  /*b970*/  LDSM.16.MT88.4 R140, [R240+0x900] ;  /* 0x00090000f08c783b */ /* 0x000f660000004200 */
[----:B------:R-:W-:Y:S02]  /*b980*/  FADD.FTZ R168, R3, R168 ;  /* 0x000000a803a87221 */ /* 0x000fe40000010000 */
[----:B------:R-:W-:Y:S01]  /*b990*/  FADD.FTZ R3, R160, R156 ;  /* 0x0000009ca0037221 */ /* 0x000fe20000010000 */
[----:B------:R-:W-:Y:S01]  /*b9a0*/  MUFU.EX2 R185, R185 ;  /* 0x000000b900b97308 */ /* 0x000fe20000000800 */
[----:B------:R-:W-:Y:S01]  /*b9b0*/  FADD.FTZ R214, R159, R168 ;  /* 0x000000a89fd67221 */ /* 0x000fe20000010000 */
[----:B------:R-:W-:Y:S03]  /*b9c0*/  LDSM.16.MT88.4 R164, [R242+0x2900] ;  /* 0x00290000f2a4783b */ /* 0x000fe60000004200 */
[----:B---3--:R-:W-:Y:S01]  /*b9d0*/  F2FP.BF16.PACK_AB R180, R209, R210 ;  /* 0x000000d2d1b4723e */ /* 0x008fe200000010ff */
[----:B------:R-:W-:Y:S04]  /*b9e0*/  FADD.FTZ R214, R184, R214 ;  /* 0x000000d6b8d67221 */ /* 0x000fe80000010000 */
[----:B------:R-:W-:Y:S01]  /*b9f0*/  MUFU.EX2 R187, R187 ;  /* 0x000000bb00bb7308 */ /* 0x000fe20000000800 */
[----:B------:R-:W-:Y:S02]  /*ba00*/  FADD.FTZ R214, R195, R214 ;  /* 0x000000d6c3d67221 */ /* 0x000fe40000010000 */
[----:B----4-:R-:W-:Y:S01]  /*ba10*/  FADD.FTZ R3, R186, R3 ;  /* 0x00000003ba037221 */ /* 0x010fe20000010000 */
[C---:B--2---:R-:W-:Y:S06]  /*ba20*/  HMMA.16816.F32.BF16 R20, R132.reuse, R136, R20 ;  /* 0x000000888414723c */ /* 0x044fec0000041814 */
[----:B------:R-:W2:Y:S02]  /*ba30*/  MUFU.EX2 R190, R190 ;  /* 0x000000be00be7308 */ /* 0x000ea40000000800 */
[C---:B------:R-:W-:Y:S01]  /*ba40*/  HMMA.16816.F32.BF16 R24, R132.reuse, R138, R24 ;  /* 0x0000008a8418723c */ /* 0x040fe20000041818 */
[----:B------:R-:W3:Y:S07]  /*ba50*/  LDSM.16.MT88.4 R136, [R247+0x3900] ;  /* 0x00390000f788783b */ /* 0x000eee0000004200 */
[C---:B-----5:R-:W-:Y:S08]  /*ba60*/  HMMA.16816.F32.BF16 R28, R132.reuse, R140, R28 ;  /* 0x0000008c841c723c */ /* 0x060ff0000004181c */
[C---:B------:R-:W-:Y:S01]  /*ba70*/  HMMA.16816.F32.BF16 R32, R132.reuse, R142, R32 ;  /* 0x0000008e8420723c */ /* 0x040fe20000041820 */
[----:B------:R-:W4:Y:S03]  /*ba80*/  LDSM.16.MT88.4 R140, [R242+0x3900] ;  /* 0x00390000f28c783b */ /* 0x000f260000004200 */
[----:B--2---:R-:W-:Y:S04]  /*ba90*/  F2FP.BF16.PACK_AB R183, R190, R213 ;  /* 0x000000d5beb7723e */ /* 0x004fe800000010ff */
[C---:B---3--:R-:W-:Y:S08]  /*baa0*/  HMMA.16816.F32.BF16 R36, R132.reuse, R136, R36 ;  /* 0x000000888424723c */ /* 0x048ff00000041824 */
[C---:B------:R-:W-:Y:S01]  /*bab0*/  HMMA.16816.F32.BF16 R40, R132.reuse, R138, R40 ;  /* 0x0000008a8428723c */ /* 0x040fe20000041828 */
[----:B------:R-:W2:Y:S07]  /*bac0*/  LDSM.16.MT88.4 R136, [R241+0x3900] ;  /* 0x00390000f188783b */ /* 0x000eae0000004200 */
[C---:B----4-:R-:W-:Y:S08]  /*bad0*/  HMMA.16816.F32.BF16 R44, R132.reuse, R140, R44 ;  /* 0x0000008c842c723c */ /* 0x050ff0000004182c */
[C---:B------:R-:W-:Y:S01]  /*bae0*/  HMMA.16816.F32.BF16 R48, R132.reuse, R142, R48 ;  /* 0x0000008e8430723c */ /* 0x040fe20000041830 */
[----:B------:R-:W3:Y:S07]  /*baf0*/  LDSM.16.MT88.4 R140, [R240+0x3900] ;  /* 0x00390000f08c783b */ /* 0x000eee0000004200 */
[C---:B--2---:R-:W-:Y:S08]  /*bb00*/  HMMA.16816.F32.BF16 R52, R132.reuse, R136, R52 ;  /* 0x000000888434723c */ /* 0x044ff00000041834 */
[C---:B------:R-:W-:Y:S01]  /*bb10*/  HMMA.16816.F32.BF16 R56, R132.reuse, R138, R56 ;  /* 0x0000008a8438723c */ /* 0x040fe20000041838 */
[----:B------:R-:W2:Y:S07]  /*bb20*/  LDSM.16.MT88.4 R136, [R247+0x6900] ;  /* 0x00690000f788783b */ /* 0x000eae0000004200 */
[C---:B---3--:R-:W-:Y:S08]  /*bb30*/  HMMA.16816.F32.BF16 R60, R132.reuse, R140, R60 ;  /* 0x0000008c843c723c */ /* 0x048ff0000004183c */
        /* <DEDUP_REMOVED lines=24> */
[----:B------:R-:W-:Y:S01]  /*bcc0*/  HMMA.16816.F32.BF16 R128, R132, R142, R128 ;  /* 0x0000008e8480723c */ /* 0x000fe20000041880 */
[----:B------:R-:W3:Y:S06]  /*bcd0*/  LDSM.16.MT88.4 R140, [R242+0x1100] ;  /* 0x00110000f28c783b */ /* 0x000eec0000004200 */
[----:B------:R-:W-:Y:S02]  /*bce0*/  F2FP.BF16.PACK_AB R133, R184, R159 ;  /* 0x0000009fb885723e */ /* 0x000fe400000010ff */
[----:B------:R-:W-:Y:S01]  /*bcf0*/  F2FP.BF16.PACK_AB R132, R186, R160 ;  /* 0x000000a0ba84723e */ /* 0x000fe200000010ff */
[----:B------:R-:W-:Y:S02]  /*bd00*/  LDSM.16.MT88.4 R156, [R241+0x2900] ;  /* 0x00290000f19c783b */ /* 0x000fe40000004200 */
[----:B------:R-:W-:Y:S01]  /*bd10*/  F2FP.BF16.PACK_AB R134, R187, R185 ;  /* 0x000000b9bb86723e */ /* 0x000fe200000010ff */
[----:B------:R-:W-:Y:S01]  /*bd20*/  FADD.FTZ R185, R185, R3 ;  /* 0x00000003b9b97221 */ /* 0x000fe20000010000 */
[C---:B------:R-:W-:Y:S01]  /*bd30*/  F2FP.BF16.PACK_AB R135, R196.reuse, R195 ;  /* 0x000000c3c487723e */ /* 0x040fe200000010ff */
[----:B------:R-:W-:Y:S02]  /*bd40*/  FADD.FTZ R196, R196, R214 ;  /* 0x000000d6c4c47221 */ /* 0x000fe40000010000 */
[----:B------:R-:W-:Y:S02]  /*bd50*/  FADD.FTZ R185, R187, R185 ;  /* 0x000000b9bbb97221 */ /* 0x000fe40000010000 */
[----:B------:R-:W-:Y:S02]  /*bd60*/  FADD.FTZ R196, R203, R196 ;  /* 0x000000c4cbc47221 */ /* 0x000fe40000010000 */
        /* <DEDUP_REMOVED lines=48> */
[----:B------:R-:W-:Y:S01]  /*c070*/  F2FP.BF16.PACK_AB R132, R204, R207 ;  /* 0x000000cfcc84723e */ /* 0x000fe200000010ff */
[----:B------:R-:W-:Y:S01]  /*c080*/  FADD.FTZ R207, R207, R185 ;  /* 0x000000b9cfcf7221 */ /* 0x000fe20000010000 */
[----:B------:R-:W-:Y:S03]  /*c090*/  F2FP.BF16.PACK_AB R133, R202, R203 ;  /* 0x000000cbca85723e */ /* 0x000fe600000010ff */
[----:B------:R-:W-:Y:S01]  /*c0a0*/  F2FP.BF16.PACK_AB R134, R206, R205 ;  /* 0x000000cdce86723e */ /* 0x000fe200000010ff */
[----:B------:R-:W-:Y:S01]  /*c0b0*/  FADD.FTZ R207, R204, R207 ;  /* 0x000000cfcccf7221 */ /* 0x000fe20000010000 */
[----:B------:R-:W-:Y:S01]  /*c0c0*/  F2FP.BF16.PACK_AB R135, R197, R199 ;  /* 0x000000c7c587723e */ /* 0x000fe200000010ff */
[----:B------:R-:W-:Y:S02]  /*c0d0*/  FADD.FTZ R202, R202, R196 ;  /* 0x000000c4caca7221 */ /* 0x000fe40000010000 */
[----:B------:R-:W-:Y:S02]  /*c0e0*/  FADD.FTZ R205, R205, R207 ;  /* 0x000000cfcdcd7221 */ /* 0x000fe40000010000 */
[----:B------:R-:W-:Y:S02]  /*c0f0*/  FADD.FTZ R202, R199, R202 ;  /* 0x000000cac7ca7221 */ /* 0x000fe40000010000 */
[C---:B---3--:R-:W-:Y:S03]  /*c100*/  HMMA.16816.F32.BF16 R4, R132.reuse, R140, R4 ;  /* 0x0000008c8404723c */ /* 0x048fe60000041804 */
[----:B------:R-:W-:Y:S02]  /*c110*/  FADD.FTZ R205, R206, R205 ;  /* 0x000000cdcecd7221 */ /* 0x000fe40000010000 */
[----:B------:R-:W-:Y:S03]  /*c120*/  FADD.FTZ R197, R197, R202 ;  /* 0x000000cac5c57221 */ /* 0x000fe60000010000 */
[C---:B------:R-:W-:Y:S01]  /*c130*/  HMMA.16816.F32.BF16 R8, R132.reuse, R142, R8 ;  /* 0x0000008e8408723c */ /* 0x040fe20000041808 */
[----:B------:R-:W3:Y:S03]  /*c140*/  LDSM.16.MT88.4 R140, [R247+0x4900] ;  /* 0x00490000f78c783b */ /* 0x000ee60000004200 */
[----:B------:R-:W-:Y:S04]  /*c150*/  FADD.FTZ R197, R194, R197 ;  /* 0x000000c5c2c57221 */ /* 0x000fe80000010000 */
[C---:B----4-:R-:W-:Y:S08]  /*c160*/  HMMA.16816.F32.BF16 R12, R132.reuse, R144, R12 ;  /* 0x00000090840c723c */ /* 0x050ff0000004180c */
[C---:B------:R-:W-:Y:S01]  /*c170*/  HMMA.16816.F32.BF16 R16, R132.reuse, R146, R16 ;  /* 0x000000928410723c */ /* 0x040fe20000041810 */
[----:B------:R-:W4:Y:S07]  /*c180*/  LDSM.16.MT88.4 R144, [R242+0x4900] ;  /* 0x00490000f290783b */ /* 0x000f2e0000004200 */
[C---:B------:R-:W-:Y:S08]  /*c190*/  HMMA.16816.F32.BF16 R20, R132.reuse, R148, R20 ;  /* 0x000000948414723c */ /* 0x040ff00000041814 */
[C---:B------:R-:W-:Y:S01]  /*c1a0*/  HMMA.16816.F32.BF16 R24, R132.reuse, R150, R24 ;  /* 0x000000968418723c */ /* 0x040fe20000041818 */
[----:B------:R-:W5:Y:S07]  /*c1b0*/  LDSM.16.MT88.4 R148, [R241+0x4900] ;  /* 0x00490000f194783b */ /* 0x000f6e0000004200 */
        /* <DEDUP_REMOVED lines=9> */
[C---:B-----5:R-:W-:Y:S08]  /*c250*/  HMMA.16816.F32.BF16 R52, R132.reuse, R148, R52 ;  /* 0x000000948434723c */ /* 0x060ff00000041834 */
[C---:B------:R-:W-:Y:S01]  /*c260*/  HMMA.16816.F32.BF16 R56, R132.reuse, R150, R56 ;  /* 0x000000968438723c */ /* 0x040fe20000041838 */
[----:B------:R-:W-:Y:S07]  /*c270*/  LDSM.16.MT88.4 R148, [R240+0x7900] ;  /* 0x00790000f094783b */ /* 0x000fee0000004200 */
        /* <DEDUP_REMOVED lines=15> */
[C---:B---3--:R-:W-:Y:S08]  /*c370*/  HMMA.16816.F32.BF16 R100, R132.reuse, R140, R100 ;  /* 0x0000008c8464723c */ /* 0x048ff00000041864 */
[C---:B------:R-:W-:Y:S01]  /*c380*/  HMMA.16816.F32.BF16 R104, R132.reuse, R142, R104 ;  /* 0x0000008e8468723c */ /* 0x040fe20000041868 */
[----:B------:R-:W-:Y:S07]  /*c390*/  LDSM.16.MT88.4 R140, [R242+0x2100] ;  /* 0x00210000f28c783b */ /* 0x000fee0000004200 */
[C---:B--2---:R-:W-:Y:S08]  /*c3a0*/  HMMA.16816.F32.BF16 R108, R132.reuse, R136, R108 ;  /* 0x00000088846c723c */ /* 0x044ff0000004186c */
[C---:B------:R-:W-:Y:S01]  /*c3b0*/  HMMA.16816.F32.BF16 R112, R132.reuse, R138, R112 ;  /* 0x0000008a8470723c */ /* 0x040fe20000041870 */
[----:B------:R-:W2:Y:S07]  /*c3c0*/  LDSM.16.MT88.4 R136, [R247+0x2100] ;  /* 0x00210000f788783b */ /* 0x000eae0000004200 */
[C---:B------:R-:W-:Y:S08]  /*c3d0*/  HMMA.16816.F32.BF16 R116, R132.reuse, R144, R116 ;  /* 0x000000908474723c */ /* 0x040ff00000041874 */
[C---:B------:R-:W-:Y:S01]  /*c3e0*/  HMMA.16816.F32.BF16 R120, R132.reuse, R146, R120 ;  /* 0x000000928478723c */ /* 0x040fe20000041878 */
[----:B------:R-:W3:Y:S07]  /*c3f0*/  LDSM.16.MT88.4 R144, [R241+0x2100] ;  /* 0x00210000f190783b */ /* 0x000eee0000004200 */
[C---:B----4-:R-:W-:Y:S08]  /*c400*/  HMMA.16816.F32.BF16 R124, R132.reuse, R148, R124 ;  /* 0x00000094847c723c */ /* 0x050ff0000004187c */
[----:B------:R-:W-:Y:S01]  /*c410*/  HMMA.16816.F32.BF16 R128, R132, R150, R128 ;  /* 0x000000968480723c */ /* 0x000fe20000041880 */
[----:B------:R-:W-:Y:S06]  /*c420*/  LDSM.16.MT88.4 R148, [R242+0x5100] ;  /* 0x00510000f294783b */ /* 0x000fec0000004200 */
        /* <DEDUP_REMOVED lines=9> */
[C---:B--2---:R-:W-:Y:S03]  /*c4c0*/  HMMA.16816.F32.BF16 R4, R132.reuse, R136, R4 ;  /* 0x000000888404723c */ /* 0x044fe60000041804 */
[----:B------:R-:W-:Y:S02]  /*c4d0*/  FADD.FTZ R201, R208, R201 ;  /* 0x000000c9d0c97221 */ /* 0x000fe40000010000 */
[----:B------:R-:W-:Y:S02]  /*c4e0*/  FADD.FTZ R191, R191, R193 ;  /* 0x000000c1bfbf7221 */ /* 0x000fe40000010000 */
[----:B------:R-:W-:Y:S01]  /*c4f0*/  FADD.FTZ R210, R210, R201 ;  /* 0x000000c9d2d27221 */ /* 0x000fe20000010000 */
[C---:B------:R-:W-:Y:S01]  /*c500*/  HMMA.16816.F32.BF16 R8, R132.reuse, R138, R8 ;  /* 0x0000008a8408723c */ /* 0x040fe20000041808 */
[----:B------:R-:W2:Y:S03]  /*c510*/  LDSM.16.MT88.4 R136, [R247+0x5100] ;  /* 0x00510000f788783b */ /* 0x000ea60000004200 */
        /* <DEDUP_REMOVED lines=9> */
[C---:B---3--:R-:W-:Y:S01]  /*c5b0*/  HMMA.16816.F32.BF16 R20, R132.reuse, R144, R20 ;  /* 0x000000908414723c */ /* 0x048fe20000041814 */
[----:B------:R3:W-:Y:S07]  /*c5c0*/  STL [R1+0xc], R3 ;  /* 0x00000c0301007387 */ /* 0x0007ee0000100800 */
[C---:B------:R-:W-:Y:S01]  /*c5d0*/  HMMA.16816.F32.BF16 R24, R132.reuse, R146, R24 ;  /* 0x000000928418723c */ /* 0x040fe20000041818 */
[----:B------:R-:W5:Y:S07]  /*c5e0*/  LDSM.16.MT88.4 R144, [R240+0x5100] ;  /* 0x00510000f090783b */ /* 0x000f6e0000004200 */
[C---:B------:R-:W-:Y:S08]  /*c5f0*/  HMMA.16816.F32.BF16 R28, R132.reuse, R152, R28 ;  /* 0x00000098841c723c */ /* 0x040ff0000004181c */
[C---:B------:R-:W-:Y:S01]  /*c600*/  HMMA.16816.F32.BF16 R32, R132.reuse, R154, R32 ;  /* 0x0000009a8420723c */ /* 0x040fe20000041820 */
[----:B------:R-:W-:Y:S03]  /*c610*/  LDSM.16.MT88.4 R152, [R242+0x8100] ;  /* 0x00810000f298783b */ /* 0x000fe60000004200 */
[----:B---3--:R-:W-:Y:S04]  /*c620*/  MOV R3, R0 ;  /* 0x0000000000037202 */ /* 0x008fe80000000f00 */
[C---:B--2---:R-:W-:Y:S08]  /*c630*/  HMMA.16816.F32.BF16 R36, R132.reuse, R136, R36 ;  /* 0x000000888424723c */ /* 0x044ff00000041824 */
        /* <DEDUP_REMOVED lines=14> */
[C---:B------:R-:W-:Y:S08]  /*c720*/  HMMA.16816.F32.BF16 R76, R132.reuse, R152, R76 ;  /* 0x00000098844c723c */ /* 0x040ff0000004184c */
[C---:B------:R-:W-:Y:S01]  /*c730*/  HMMA.16816.F32.BF16 R80, R132.reuse, R154, R80 ;  /* 0x0000009a8450723c */ /* 0x040fe20000041850 */
[----:B------:R-:W5:Y:S07]  /*c740*/  LDSM.16.MT88.4 R152, [R241+0xb100] ;  /* 0x00b10000f198783b */ /* 0x000f6e0000004200 */
[C---:B---3--:R-:W-:Y:S08]  /*c750*/  HMMA.16816.F32.BF16 R84, R132.reuse, R148, R84 ;  /* 0x000000948454723c */ /* 0x048ff00000041854 */
[C---:B------:R-:W-:Y:S01]  /*c760*/  HMMA.16816.F32.BF16 R88, R132.reuse, R150, R88 ;  /* 0x000000968458723c */ /* 0x040fe20000041858 */
[----:B------:R-:W3:Y:S07]  /*c770*/  LDSM.16.MT88.4 R148, [R240+0xb100] ;  /* 0x00b10000f094783b */ /* 0x000eee0000004200 */
[C---:B----4-:R-:W-:Y:S08]  /*c780*/  HMMA.16816.F32.BF16 R92, R132.reuse, R140, R92 ;  /* 0x0000008c845c723c */ /* 0x050ff0000004185c */
[C---:B------:R-:W-:Y:S01]  /*c790*/  HMMA.16816.F32.BF16 R96, R132.reuse, R142, R96 ;  /* 0x0000008e8460723c */ /* 0x040fe20000041860 */
[----:B------:R-:W-:Y:S07]  /*c7a0*/  LDSM.16.MT88.4 R140, [R247+0x5900] ;  /* 0x00590000f78c783b */ /* 0x000fee0000004200 */
[C---:B--2---:R-:W-:Y:S08]  /*c7b0*/  HMMA.16816.F32.BF16 R100, R132.reuse, R136, R100 ;  /* 0x000000888464723c */ /* 0x044ff00000041864 */
[C---:B------:R-:W-:Y:S08]  /*c7c0*/  HMMA.16816.F32.BF16 R104, R132.reuse, R138, R104 ;  /* 0x0000008a8468723c */ /* 0x040ff00000041868 */
[C---:B------:R-:W-:Y:S08]  /*c7d0*/  HMMA.16816.F32.BF16 R108, R132.reuse, R144, R108 ;  /* 0x00000090846c723c */ /* 0x040ff0000004186c */
[C---:B------:R-:W-:Y:S08]  /*c7e0*/  HMMA.16816.F32.BF16 R112, R132.reuse, R146, R112 ;  /* 0x000000928470723c */ /* 0x040ff00000041870 */
[C---:B-----5:R-:W-:Y:S08]  /*c7f0*/  HMMA.16816.F32.BF16 R116, R132.reuse, R152, R116 ;  /* 0x000000988474723c */ /* 0x060ff00000041874 */
        /* <DEDUP_REMOVED lines=15> */
[----:B------:R-:W1:Y:S07]  /*c8f0*/  LDSM.16.MT88.4 R20, [R241+0x8900] ;  /* 0x00890000f114783b */ /* 0x000e6e0000004200 */
[C---:B--2---:R-:W-:Y:S01]  /*c900*/  HMMA.16816.F32.BF16 R152, R180.reuse, R148, R28 ;  /* 0x00000094b498723c */ /* 0x044fe2000004181c */
[----:B------:R-:W2:Y:S07]  /*c910*/  LDSM.16.MT88.4 R24, [R240+0x8900] ;  /* 0x00890000f018783b */ /* 0x000eae0000004200 */
[C---:B------:R-:W-:Y:S08]  /*c920*/  HMMA.16816.F32.BF16 R148, R180.reuse, R150, R32 ;  /* 0x00000096b494723c */ /* 0x040ff00000041820 */
[C---:B------:R-:W-:Y:S08]  /*c930*/  HMMA.16816.F32.BF16 R144, R180.reuse, R140, R36 ;  /* 0x0000008cb490723c */ /* 0x040ff00000041824 */
[C---:B------:R-:W-:Y:S08]  /*c940*/  HMMA.16816.F32.BF16 R140, R180.reuse, R142, R40 ;  /* 0x0000008eb48c723c */ /* 0x040ff00000041828 */
[C---:B---3--:R-:W-:Y:S08]  /*c950*/  HMMA.16816.F32.BF16 R136, R180.reuse, R132, R44 ;  /* 0x00000084b488723c */ /* 0x048ff0000004182c */
[C---:B------:R-:W-:Y:S08]  /*c960*/  HMMA.16816.F32.BF16 R132, R180.reuse, R134, R48 ;  /* 0x00000086b484723c */ /* 0x040ff00000041830 */
[C---:B----4-:R-:W-:Y:S08]  /*c970*/  HMMA.16816.F32.BF16 R52, R180.reuse, R4, R52 ;  /* 0x00000004b434723c */ /* 0x050ff00000041834 */
[C---:B------:R-:W-:Y:S01]  /*c980*/  HMMA.16816.F32.BF16 R56, R180.reuse, R6, R56 ;  /* 0x00000006b438723c */ /* 0x040fe20000041838 */
[----:B------:R-:W3:Y:S07]  /*c990*/  LDSM.16.MT88.4 R4, [R247+0xb900] ;  /* 0x00b90000f704783b */ /* 0x000eee0000004200 */
[C---:B-----5:R-:W-:Y:S08]  /*c9a0*/  HMMA.16816.F32.BF16 R60, R180.reuse, R8, R60 ;  /* 0x00000008b43c723c */ /* 0x060ff0000004183c */
        /* <DEDUP_REMOVED lines=9> */
[C---:B--2---:R-:W-:Y:S08]  /*ca40*/  HMMA.16816.F32.BF16 R92, R180.reuse, R24, R92 ;  /* 0x00000018b45c723c */ /* 0x044ff0000004185c */
[C---:B------:R-:W-:Y:S08]  /*ca50*/  HMMA.16816.F32.BF16 R96, R180.reuse, R26, R96 ;  /* 0x0000001ab460723c */ /* 0x040ff00000041860 */
[C---:B---3--:R-:W-:Y:S08]  /*ca60*/  HMMA.16816.F32.BF16 R100, R180.reuse, R4, R100 ;  /* 0x00000004b464723c */ /* 0x048ff00000041864 */
[C---:B------:R-:W-:Y:S01]  /*ca70*/  HMMA.16816.F32.BF16 R104, R180.reuse, R6, R104 ;  /* 0x00000006b468723c */ /* 0x040fe20000041868 */
[----:B------:R-:W2:Y:S07]  /*ca80*/  LDSM.16.MT88.4 R4, [R240+0xb900] ;  /* 0x00b90000f004783b */ /* 0x000eae0000004200 */
[C---:B----4-:R-:W-:Y:S08]  /*ca90*/  HMMA.16816.F32.BF16 R108, R180.reuse, R8, R108 ;  /* 0x00000008b46c723c */ /* 0x050ff0000004186c */
[C---:B------:R-:W-:Y:S08]  /*caa0*/  HMMA.16816.F32.BF16 R112, R180.reuse, R10, R112 ;  /* 0x0000000ab470723c */ /* 0x040ff00000041870 */
[C---:B-1----:R-:W-:Y:S08]  /*cab0*/  HMMA.16816.F32.BF16 R116, R180.reuse, R12, R116 ;  /* 0x0000000cb474723c */ /* 0x042ff00000041874 */
[C---:B------:R-:W-:Y:S08]  /*cac0*/  HMMA.16816.F32.BF16 R120, R180.reuse, R14, R120 ;  /* 0x0000000eb478723c */ /* 0x040ff00000041878 */
[C---:B--2---:R-:W-:Y:S08]  /*cad0*/  HMMA.16816.F32.BF16 R124, R180.reuse, R4, R124 ;  /* 0x00000004b47c723c */ /* 0x044ff0000004187c */
[----:B------:R-:W-:Y:S07]  /*cae0*/  HMMA.16816.F32.BF16 R128, R180, R6, R128 ;  /* 0x00000006b480723c */ /* 0x000fee0000041880 */
[----:B------:R-:W-:Y:S01]  /*caf0*/  MOV R180, R2 ;  /* 0x0000000200b47202 */ /* 0x000fe20000000f00 */
[----:B------:R-:W-:Y:S01]  /*cb00*/  FADD.FTZ R183, R190, R191 ;  /* 0x000000bfbeb77221 */ /* 0x000fe20000010000 */
[----:B------:R-:W-:-:S05]  /*cb10*/  @P0 BRA `(.L_x_1580) ;  /* 0xffffa99000000947 */ /* 0x000fca000383ffff */
.L_x_1577:
[----:B------:R-:W-:-:S13]  /*cb20*/  ISETP.LE.AND P0, PT, RZ, UR6, PT ;  /* 0x00000006ff007c0c */ /* 0x000fda000bf03270 */
[----:B------:R-:W-:Y:S05]  /*cb30*/  @!P0 BRA `(.L_x_1581) ;  /* 0x0000525000008947 */ /* 0x000fea0003800000 */
[----:B------:R-:W2:Y:S01]  /*cb40*/  LDL.LU R5, [R1+0x1c] ;  /* 0x00001c0001057983 */ /* 0x000ea20000300800 */
[----:B------:R-:W-:Y:S02]  /*cb50*/  IMAD.MOV.U32 R180, RZ, RZ, R0 ;  /* 0x000000ffffb47224 */ /* 0x000fe400078e0000 */
[----:B------:R-:W-:Y:S01]  /*cb60*/  IMAD.MOV.U32 R3, RZ, RZ, R2 ;  /* 0x000000ffff037224 */ /* 0x000fe200078e0002 */
[----:B--2---:R-:W-:Y:S01]  /*cb70*/  SHF.R.S32.HI R4, RZ, 0x1f, R5 ;  /* 0x0000001fff047819 */ /* 0x004fe20000011405 */
[----:B------:R-:W-:-:S03]  /*cb80*/  IMAD.SHL.U32 R0, R5, 0x2, RZ ;  /* 0x0000000205007824 */ /* 0x000fc600078e00ff */
[----:B------:R-:W-:Y:S02]  /*cb90*/  SHF.L.U64.HI R2, R5, 0x1, R4 ;  /* 0x0000000105027819 */ /* 0x000fe40000010204 */
[----:B------:R-:W-:Y:S04]  /*cba0*/  STL [R1+0x1c], R0 ;  /* 0x00001c0001007387 */ /* 0x000fe80000100800 */
[----:B------:R1:W-:Y:S04]  /*cbb0*/  STL [R1+0x2c], R2 ;  /* 0x00002c0201007387 */ /* 0x0003e80000100800 */
[----:B------:R-:W2:Y:S04]  /*cbc0*/  LDL.LU R10, [R1+0x28] ;  /* 0x00002800010a7983 */ /* 0x000ea80000300800 */
[----:B------:R-:W2:Y:S04]  /*cbd0*/  LDL.LU R9, [R1+0x18] ;  /* 0x0000180001097983 */ /* 0x000ea80000300800 */
[----:B------:R-:W3:Y:S04]  /*cbe0*/  LDL.LU R8, [R1+0x24] ;  /* 0x0000240001087983 */ /* 0x000ee80000300800 */
[----:B------:R-:W3:Y:S04]  /*cbf0*/  LDL.LU R7, [R1+0x14] ;  /* 0x0000140001077983 */ /* 0x000ee80000300800 */
[----:B------:R-:W4:Y:S04]  /*cc00*/  LDL.LU R6, [R1+0x20] ;  /* 0x0000200001067983 */ /* 0x000f280000300800 */
[----:B------:R-:W4:Y:S01]  /*cc10*/  LDL.LU R5, [R1+0x10] ;  /* 0x0000100001057983 */ /* 0x000f220000300800 */
[----:B--2---:R-:W-:-:S02]  /*cc20*/  SHF.L.U64.HI R4, R9, 0x1, R10 ;  /* 0x0000000109047819 */ /* 0x004fc4000001020a */
[----:B-1----:R-:W-:-:S03]  /*cc30*/  SHF.L.U32 R2, R9, 0x1, RZ ;  /* 0x0000000109027819 */ /* 0x002fc600000006ff */
[----:B------:R1:W-:Y:S01]  /*cc40*/  STL [R1+0x28], R4 ;  /* 0x0000280401007387 */ /* 0x0003e20000100800 */
[----:B---3--:R-:W-:-:S03]  /*cc50*/  SHF.L.U64.HI R0, R7, 0x1, R8 ;  /* 0x0000000107007819 */ /* 0x008fc60000010208 */
[----:B------:R4:W-:Y:S04]  /*cc60*/  STL [R1+0x18], R2 ;  /* 0x0000180201007387 */ /* 0x0009e80000100800 */
[----:B------:R2:W-:Y:S01]  /*cc70*/  STL [R1+0x24], R0 ;  /* 0x0000240001007387 */ /* 0x0005e20000100800 */
[----:B-1----:R-:W-:Y:S01]  /*cc80*/  IMAD.SHL.U32 R4, R7, 0x2, RZ ;  /* 0x0000000207047824 */ /* 0x002fe200078e00ff */
[----:B----4-:R-:W-:-:S04]  /*cc90*/  SHF.L.U64.HI R2, R5, 0x1, R6 ;  /* 0x0000000105027819 */ /* 0x010fc80000010206 */
[----:B------:R1:W-:Y:S01]  /*cca0*/  STL [R1+0x14], R4 ;  /* 0x0000140401007387 */ /* 0x0003e20000100800 */
[----:B--2---:R-:W-:-:S05]  /*ccb0*/  SHF.L.U32 R0, R5, 0x1, RZ ;  /* 0x0000000105007819 */ /* 0x004fca00000006ff */
[----:B------:R1:W-:Y:S04]  /*ccc0*/  STL [R1+0x10], R0 ;  /* 0x0000100001007387 */ /* 0x0003e80000100800 */
[----:B------:R1:W-:Y:S01]  /*ccd0*/  STL [R1+0x20], R2 ;  /* 0x0000200201007387 */ /* 0x0003e20000100800 */
[----:B------:R-:W-:Y:S05]  /*cce0*/  BRA `(.L_x_1582) ;  /* 0x0000052000007947 */ /* 0x000fea0003800000 */
.L_x_1584:
        /* <DEDUP_REMOVED lines=82> */
.L_x_1582:
[----:B------:R-:W2:Y:S01]  /*d210*/  LDL R6, [R1+0x4] ;  /* 0x0000040001067983 */ /* 0x000ea20000100800 */
[----:B------:R-:W-:Y:S04]  /*d220*/  DEPBAR.LE SB0, 0x0 ;  /* 0x000080000000791a */ /* 0x000fe80000000000 */
[----:B-1----:R-:W3:Y:S01]  /*d230*/  LDL R2, [R1] ;  /* 0x0000000001027983 */ /* 0x002ee20000100800 */
        /* <DEDUP_REMOVED lines=33> */
[----:B------:R-:W-:Y:S05]  /*d450*/  IMAD R0, R6, c[0x0][0x20c], R0 ;  /* 0x0000830006007a24 */ /* 0x000fea00078e0200 */
[----:B------:R-:W-:Y:S02]  /*d460*/  IADD3 R5, R5, R0, RZ ;  /* 0x0000000005057210 */ /* 0x000fe40007ffe0ff */
[----:B---3--:R-:W-:Y:S03]  /*d470*/  SHF.R.S32.HI R0, RZ, 0x1f, R2 ;  /* 0x0000001fff007819 */ /* 0x008fe60000011402 */
[----:B------:R-:W-:Y:S04]  /*d480*/  IMAD.WIDE.U32 R4, R2, c[0x0][0x218], R4 ;  /* 0x0000860002047a25 */ /* 0x000fe800078e0004 */
[----:B------:R-:W-:Y:S01]  /*d490*/  IMAD R0, R0, c[0x0][0x218], RZ ;  /* 0x0000860000007a24 */ /* 0x000fe200078e02ff */
[----:B------:R-:W-:Y:S03]  /*d4a0*/  IADD3 R4, P0, R4, UR24, RZ ;  /* 0x0000001804047c10 */ /* 0x000fe6000ff1e0ff */
[----:B------:R-:W-:Y:S05]  /*d4b0*/  IMAD R0, R2, c[0x0][0x21c], R0 ;  /* 0x0000870002007a24 */ /* 0x000fea00078e0200 */
        /* <DEDUP_REMOVED lines=449> */
.L_x_1583:
[----:B---3--:R-:W2:Y:S01]  /*f0d0*/  LDL.LU R5, [R1+0x40] ;  /* 0x0000400001057983 */ /* 0x008ea20000300800 */
[----:B------:R-:W-:Y:S02]  /*f0e0*/  FMNMX.FTZ R6, R213, R180, !PT ;  /* 0x000000b4d5067209 */ /* 0x000fe40007810000 */
[----:B------:R-:W-:Y:S01]  /*f0f0*/  MOV R47, R24 ;  /* 0x00000018002f7202 */ /* 0x000fe20000000f00 */
[----:B------:R-:W3:Y:S01]  /*f100*/  LDL.LU R4, [R1+0x38] ;  /* 0x0000380001047983 */ /* 0x000ee20000300800 */
[----:B------:R-:W-:Y:S02]  /*f110*/  FMNMX.FTZ R6, R189, R6, !PT ;  /* 0x00000006bd067209 */ /* 0x000fe40007810000 */
[----:B------:R-:W-:Y:S01]  /*f120*/  MOV R24, R214 ;  /* 0x000000d600187202 */ /* 0x000fe20000000f00 */
[----:B------:R-:W4:Y:S01]  /*f130*/  LDL.LU R2, [R1+0x3c] ;  /* 0x00003c0001027983 */ /* 0x000f220000300800 */
[----:B------:R-:W-:Y:S02]  /*f140*/  MOV R44, R23 ;  /* 0x00000017002c7202 */ /* 0x000fe40000000f00 */
[----:B------:R-:W-:Y:S01]  /*f150*/  MOV R41, R22 ;  /* 0x0000001600297202 */ /* 0x000fe20000000f00 */
[----:B------:R-:W5:Y:S01]  /*f160*/  LDL.LU R0, [R1+0x34] ;  /* 0x0000340001007983 */ /* 0x000f620000300800 */
[----:B------:R-:W-:Y:S02]  /*f170*/  MOV R40, R186 ;  /* 0x000000ba00287202 */ /* 0x000fe40000000f00 */
[----:B------:R-:W-:Y:S01]  /*f180*/  MOV R35, R187 ;  /* 0x000000bb00237202 */ /* 0x000fe20000000f00 */
[----:B------:R-:W5:Y:S01]  /*f190*/  LDL.LU R8, [R1+0x54] ;  /* 0x0000540001087983 */ /* 0x000f620000300800 */
[----:B------:R-:W-:Y:S02]  /*f1a0*/  MOV R34, R215 ;  /* 0x000000d700227202 */ /* 0x000fe40000000f00 */
[----:B------:R-:W-:Y:S01]  /*f1b0*/  ISETP.LT.AND P0, PT, RZ, UR6, PT ;  /* 0x00000006ff007c0c */ /* 0x000fe2000bf01270 */
[----:B------:R-:W5:Y:S01]  /*f1c0*/  LDL.LU R7, [R1+0x58] ;  /* 0x0000580001077983 */ /* 0x000f620000300800 */
[----:B------:R-:W-:Y:S03]  /*f1d0*/  UIADD3 UR6, UR6, -0x1, URZ ;  /* 0xffffffff06067890 */ /* 0x000fe6000fffe03f */
        /* <DEDUP_REMOVED lines=699> */
.L_x_1581:
        /* <DEDUP_REMOVED lines=155> */
.L_x_1569:
        /* <DEDUP_REMOVED lines=197> */
.L_x_1586:
        /* <DEDUP_REMOVED lines=69> */
[----:B------:R-:W-:Y:S01]  /*137e0*/  ULDC.64 UR6, c[0x0][0x3f0] ;  /* 0x0000fc0000067ab9 */ /* 0x000fe20000000a00 */
[----:B------:R-:W-:Y:S01]  /*137f0*/  SHF.R.U32.HI R9, RZ, 0x3, R2 ;  /* 0x00000003ff097819 */ /* 0x000fe20000011602 */
[----:B------:R-:W-:Y:S01]  /*13800*/  UIMAD UR11, UR11, UR6, URZ ;  /* 0x000000060b0b72a4 */ /* 0x000fe2000f8e023f */
[----:B------:R-:W-:Y:S01]  /*13810*/  IMAD.IADD R11, R13, 0x1, R11 ;  /* 0x000000010d0b7824 */ /* 0x000fe200078e020b */
[----:B------:R-:W-:Y:S01]  /*13820*/  LOP3.LUT R2, R2, 0x38, R0, 0xf8, !PT ;  /* 0x0000003802027812 */ /* 0x000fe200078ef800 */
        /* <DEDUP_REMOVED lines=84> */
.L_x_1588:
[----:B--234-:R-:W-:Y:S05]  /*13d70*/  BSYNC B0 ;  /* 0x0000000000007941 */ /* 0x01cfea0003800000 */
.L_x_1587:
        /* <DEDUP_REMOVED lines=30> */
.L_x_1590:
[----:B------:R-:W-:Y:S05]  /*13f60*/  BSYNC B0 ;  /* 0x0000000000007941 */ /* 0x000fea0003800000 */
.L_x_1589:
        /* <DEDUP_REMOVED lines=30> */
.L_x_1592:
[----:B------:R-:W-:Y:S05]  /*14150*/  BSYNC B0 ;  /* 0x0000000000007941 */ /* 0x000fea0003800000 */
.L_x_1591:
        /* <DEDUP_REMOVED lines=31> */
.L_x_1585:
        /* <DEDUP_REMOVED lines=31> */
.L_x_1593:
        /* <DEDUP_REMOVED lines=43> */
.L_x_1595:
[----:B------:R-:W-:Y:S05]  /*147f0*/  BSYNC B0 ;  /* 0x0000000000007941 */ /* 0x000fea0003800000 */
.L_x_1594:
        /* <DEDUP_REMOVED lines=77> */
.L_x_1597:
[----:B------:R-:W-:Y:S05]  /*14cd0*/  BSYNC B0 ;  /* 0x0000000000007941 */ /* 0x000fea0003800000 */
.L_x_1596:
        /* <DEDUP_REMOVED lines=27> */
.L_x_1599:
[----:B------:R-:W-:Y:S05]  /*14e90*/  BSYNC B0 ;  /* 0x0000000000007941 */ /* 0x000fea0003800000 */
.L_x_1598:
        /* <DEDUP_REMOVED lines=27> */
.L_x_1601:
[----:B------:R-:W-:Y:S05]  /*15050*/  BSYNC B0 ;  /* 0x0000000000007941 */ /* 0x000fea0003800000 */
.L_x_1600:
        /* <DEDUP_REMOVED lines=28> */
.L_x_1602:
        /* <DEDUP_REMOVED lines=14> */
.L_x_3653:


//--------------------- .text._ZN7cutlass13device_kernelIN5flash19enable_sm80_to_sm89INS1_16FlashAttnFwdSm80INS1_25CollectiveMainloopFwdSm80ILi8ELi1ELb0EN4cute5tupleIJNS5_1CILi128EEENS7_ILi48EEENS7_ILi256EEEEEELi256ENS_10bfloat16_tEfNS_4arch4Sm80ELb1ELb0ELb1ELb1ELb1ELb1ELb1ELb0EEENS1_21CollectiveEpilogueFwdINS6_IJS8_SA_S9_EEENS6_IJNS7_ILi1EEESI_SI_EEESC_SE_Li256ELb1ELb1ELb0ELb0EEENS1_19SingleTileSchedulerILb1ELb0ELb1ELi128EEEEEEEEEvNT_6ParamsE --------------------------
	.section	.text._ZN7cutlass13device_kernelIN5flash19enable_sm80_to_sm89INS1_16FlashAttnFwdSm80INS1_25CollectiveMainloopFwdSm80ILi8ELi1ELb0EN4cute5tupleIJNS5_1CILi128EEENS7_ILi48EEENS7_ILi256EEEEEELi256ENS_10bfloat16_tEfNS_4arch4Sm80ELb1ELb0ELb1ELb1ELb1ELb1ELb1ELb0EEENS1_21CollectiveEpilogueFwdINS6_IJS8_SA_S9_EEENS6_IJNS7_ILi1EEESI_SI_EEESC_SE_Li256ELb1ELb1ELb0ELb0EEENS1_19SingleTileSchedulerILb1ELb0ELb1ELi128EEEEEEEEEvNT_6ParamsE,"ax",@progbits
	.sectioninfo	@"SHI_REGISTERS=255"
	.align	128
.text._ZN7cutlass13device_kernelIN5flash19enable_sm80_to_sm89INS1_16FlashAttnFwdSm80INS1_25CollectiveMainloopFwdSm80ILi8ELi1ELb0EN4cute5tupleIJNS5_1CILi128EEENS7_ILi48EEENS7_ILi256EEEEEELi256ENS_10bfloat16_tEfNS_4arch4Sm80ELb1ELb0ELb1ELb1ELb1ELb1ELb1ELb0EEENS1_21CollectiveEpilogueFwdINS6_IJS8_SA_S9_EEENS6_IJNS7_ILi1EEESI_SI_EEESC_SE_Li256ELb1ELb1ELb0ELb0EEENS1_19SingleTileSchedulerILb1ELb0ELb1ELi128EEEEEEEEEvNT_6ParamsE:
        .type           _ZN7cutlass13device_kernelIN5flash19enable_sm80_to_sm89INS1_16FlashAttnFwdSm80INS1_25CollectiveMainloopFwdSm80ILi8ELi1ELb0EN4cute5tupleIJNS5_1CILi128EEENS7_ILi48EEENS7_ILi256EEEEEELi256ENS_10bfloat16_tEfNS_4arch4Sm80ELb1ELb0ELb1ELb1ELb1ELb1ELb1ELb0EEENS1_21CollectiveEpilogueFwdINS6_IJS8_SA_S9_EEENS6_IJNS7_ILi1EEESI_SI_EEESC_SE_Li256ELb1ELb1ELb0ELb0EEENS1_19SingleTileSchedulerILb1ELb0ELb1ELi128EEEEEEEEEvNT_6ParamsE,@function
        .size           _ZN7cutlass13device_kernelIN5flash19enable_sm80_to_sm89INS1_16FlashAttnFwdSm80INS1_25CollectiveMainloopFwdSm80ILi8ELi1ELb0EN4cute5tupleIJNS5_1CILi128EEENS7_ILi48EEENS7_ILi256EEEEEELi256ENS_10bfloat16_tEfNS_4arch4Sm80ELb1ELb0ELb1ELb1ELb1ELb1ELb1ELb0EEENS1_21CollectiveEpilogueFwdINS6_IJS8_SA_S9_EEENS6_IJNS7_ILi1EEESI_SI_EEESC_SE_Li256ELb1ELb1ELb0ELb0EEENS1_19SingleTileSchedulerILb1ELb0ELb1ELi128EEEEEEEEEvNT_6ParamsE,(.L_x_3654 - _ZN7cutlass13device_kernelIN5flash19enable_sm80_to_sm89INS1_16FlashAttnFwdSm80INS1_25CollectiveMainloopFwdSm80ILi8ELi1ELb0EN4cute5tupleIJNS5_1CILi128EEENS7_ILi48EEENS7_ILi256EEEEEELi256ENS_10bfloat16_tEfNS_4arch4Sm80ELb1ELb0ELb1ELb1ELb1ELb1ELb1ELb0EEENS1_21CollectiveEpilogueFwdINS6_IJS8_SA_S9_EEENS6_IJNS7_ILi1EEESI_SI_EEESC_SE_Li256ELb1ELb1ELb0ELb0EEENS1_19SingleTileSchedulerILb1ELb0ELb1ELi128EEEEEEEEEvNT_6ParamsE)
        .other          _ZN7cutlass13device_kernelIN5flash19enable_sm80_to_sm89INS1_16FlashAttnFwdSm80INS1_25CollectiveMainloopFwdSm80ILi8ELi1ELb0EN4cute5tupleIJNS5_1CILi128EEENS7_ILi48EEENS7_ILi256EEEEEELi256ENS_10bfloat16_tEfNS_4arch4Sm80ELb1ELb0ELb1ELb1ELb1ELb1ELb1ELb0EEENS1_21CollectiveEpilogueFwdINS6_IJS8_SA_S9_EEENS6_IJNS7_ILi1EEESI_SI_EEESC_SE_Li256ELb1ELb1ELb0ELb0EEENS1_19SingleTileSchedulerILb1ELb0ELb1ELi128EEEEEEEEEvNT_6ParamsE,@"STO_CUDA_ENTRY STV_DEFAULT"
_ZN7cutlass13device_kernelIN5flash19enable_sm80_to_sm89INS1_16FlashAttnFwdSm80INS1_25CollectiveMainloopFwdSm80ILi8ELi1ELb0EN4cute5tupleIJNS5_1CILi128EEENS7_ILi48EEENS7_ILi256EEEEEELi256ENS_10bfloat16_tEfNS_4arch4Sm80ELb1ELb0ELb1ELb1ELb1ELb1ELb1ELb0EEENS1_21CollectiveEpilogueFwdINS6_IJS8_SA_S9_EEENS6_IJNS7_ILi1EEESI_SI_EEESC_SE_Li256ELb1ELb1ELb0ELb0EEENS1_19SingleTileSchedulerILb1ELb0ELb1ELi128EEEEEEEEEvNT_6ParamsE:
        /* <DEDUP_REMOVED lines=17> */
.L_x_1604:
        /* <DEDUP_REMOVED lines=8> */
.L_x_1606:
[----:B------:R-:W-:-:S05]  /*0190*/  MOV R0, c[0x0][0x54c] ;  /* 0x0001530000007a02 */ /* 0x000fca0000000f00 */
.L_x_1605:
[----:B-----5:R-:W-:Y:S01]  /*01a0*/  IMAD R0, R0, c[0x0][0x548], RZ ;  /* 0x0001520000007a24 */ /* 0x020fe200078e02ff */
[----:B------:R-:W-:-:S04]  /*01b0*/  SHF.L.U32 R11, R6, 0x7, RZ ;  /* 0x00000007060b7819 */ /* 0x000fc800000006ff */
[----:B------:R-:W-:-:S04]  /*01c0*/  ISETP.GE.AND P0, PT, R11, R0, PT ;  /* 0x000000000b00720c */ /* 0x000fc80003f06270 */
[----:B------:R-:W-:-:S05]  /*01d0*/  SEL R0, R5, 0xffffffff, !P0 ;  /* 0xffffffff05007807 */ /* 0x000fca0004000000 */
[----:B------:R2:W-:Y:S01]  /*01e0*/  STL [R1+0x70], R0 ;  /* 0x0000700001007387 */ /* 0x0005e20000100800 */
[----:B------:R-:W-:Y:S05]  /*01f0*/  BRA `(.L_x_1607) ;  /* 0x0000013000007947 */ /* 0x000fea0003800000 */
.L_x_1603:
[----:B---3--:R-:W-:-:S04]  /*0200*/  ISETP.NE.U32.AND P0, PT, RZ, c[0x0][0x568], PT ;  /* 0x00015a00ff007a0c */ /* 0x008fc80003f05070 */
[----:B------:R-:W-:-:S13]  /*0210*/  ISETP.NE.AND.EX P0, PT, RZ, c[0x0][0x56c], PT, P0 ;  /* 0x00015b00ff007a0c */ /* 0x000fda0003f05300 */
[----:B------:R-:W-:Y:S05]  /*0220*/  @!P0 BRA `(.L_x_1608) ;  /* 0x0000002000008947 */ /* 0x000fea0003800000 */
[----:B------:R1:W5:Y:S01]  /*0230*/  LDG.E R0, [R2.64] ;  /* 0x0000000e02007981 */ /* 0x000362000c1e1900 */
[----:B------:R-:W-:Y:S05]  /*0240*/  BRA `(.L_x_1609) ;  /* 0x0000009000007947 */ /* 0x000fea0003800000 */
.L_x_1608:
        /* <DEDUP_REMOVED lines=8> */
.L_x_1610:
[----:B------:R-:W-:-:S05]  /*02d0*/  MOV R0, c[0x0][0x54c] ;  /* 0x0001530000007a02 */ /* 0x000fca0000000f00 */
.L_x_1609:
[----:B-----5:R-:W-:Y:S01]  /*02e0*/  IMAD R0, R0, c[0x0][0x548], RZ ;  /* 0x0001520000007a24 */ /* 0x020fe200078e02ff */
[----:B------:R-:W-:-:S04]  /*02f0*/  SHF.L.U32 R11, R6, 0x7, RZ ;  /* 0x00000007060b7819 */ /* 0x000fc800000006ff */
[----:B------:R-:W-:-:S04]  /*0300*/  ISETP.GE.AND P0, PT, R11, R0, PT ;  /* 0x000000000b00720c */ /* 0x000fc80003f06270 */
[----:B------:R-:W-:-:S05]  /*0310*/  SEL R0, R5, 0xffffffff, !P0 ;  /* 0xffffffff05007807 */ /* 0x000fca0004000000 */
[----:B------:R2:W-:Y:S04]  /*0320*/  STL [R1+0x70], R0 ;  /* 0x0000700001007387 */ /* 0x0005e80000100800 */
.L_x_1607:
[----:B------:R-:W3:Y:S02]  /*0330*/  LDL R32, [R1+0x70] ;  /* 0x0000700001207983 */ /* 0x000ee40000100800 */
[----:B---3--:R-:W-:-:S13]  /*0340*/  ISETP.GE.AND P0, PT, R32, RZ, PT ;  /* 0x000000ff2000720c */ /* 0x008fda0003f06270 */
[----:B------:R-:W-:Y:S05]  /*0350*/  @!P0 EXIT ;  /* 0x000000000000894d */ /* 0x000fea0003800000 */
[----:B------:R-:W-:Y:S01]  /*0360*/  ISETP.NE.U32.AND P0, PT, RZ, c[0x0][0x370], PT ;  /* 0x0000dc00ff007a0c */ /* 0x000fe20003f05070 */
[----:B------:R-:W-:Y:S01]  /*0370*/  IMAD.MOV.U32 R10, RZ, RZ, RZ ;  /* 0x000000ffff0a7224 */ /* 0x000fe200078e00ff */
[----:B------:R-:W-:Y:S01]  /*0380*/  ISETP.NE.U32.AND P1, PT, RZ, c[0x0][0x348], PT ;  /* 0x0000d200ff007a0c */ /* 0x000fe20003f25070 */
[----:B------:R-:W-:Y:S01]  /*0390*/  CS2R R14, SRZ ;  /* 0x00000000000e7805 */ /* 0x000fe2000001ff00 */
[----:B------:R-:W-:Y:S01]  /*03a0*/  ISETP.NE.AND.EX P0, PT, RZ, c[0x0][0x374], PT, P0 ;  /* 0x0000dd00ff007a0c */ /* 0x000fe20003f05300 */
[CC--:B------:R-:W-:Y:S01]  /*03b0*/  IMAD.WIDE R6, R32.reuse, R16.reuse, c[0x0][0x350] ;  /* 0x0000d40020067625 */ /* 0x0c0fe200078e0210 */
[----:B------:R-:W-:Y:S02]  /*03c0*/  ISETP.NE.U32.AND P3, PT, RZ, c[0x0][0x358], PT ;  /* 0x0000d600ff007a0c */ /* 0x000fe40003f65070 */
[----:B------:R-:W-:Y:S02]  /*03d0*/  ISETP.NE.AND.EX P1, PT, RZ, c[0x0][0x34c], PT, P1 ;  /* 0x0000d300ff007a0c */ /* 0x000fe40003f25310 */
[----:B------:R-:W-:Y:S01]  /*03e0*/  ISETP.NE.AND.EX P3, PT, RZ, c[0x0][0x35c], PT, P3 ;  /* 0x0000d700ff007a0c */ /* 0x000fe20003f65330 */
[----:B--2---:R-:W-:Y:S01]  /*03f0*/  IMAD.MOV.U32 R0, RZ, RZ, RZ ;  /* 0x000000ffff007224 */ /* 0x004fe200078e00ff */
[----:B------:R-:W-:Y:S01]  /*0400*/  ISETP.NE.U32.AND P2, PT, RZ, c[0x0][0x350], PT ;  /* 0x0000d400ff007a0c */ /* 0x000fe20003f45070 */
[----:B------:R-:W-:-:S03]  /*0410*/  IMAD.WIDE R8, R32, R16, c[0x0][0x348] ;  /* 0x0000d20020087625 */ /* 0x000fc600078e0210 */
[----:B------:R-:W-:Y:S01]  /*0420*/  ISETP.NE.AND.EX P2, PT, RZ, c[0x0][0x354], PT, P2 ;  /* 0x0000d500ff007a0c */ /* 0x000fe20003f45320 */
[----:B-1----:R-:W-:-:S04]  /*0430*/  @P0 IMAD.WIDE R2, R32, R16, c[0x0][0x370] ;  /* 0x0000dc0020020625 */ /* 0x002fc800078e0210 */
[----:B------:R-:W2:Y:S04]  /*0440*/  @P1 LDG.E R0, [R8.64] ;  /* 0x0000000e08001981 */ /* 0x000ea8000c1e1900 */
[----:B------:R1:W3:Y:S04]  /*0450*/  @P0 LDG.E R10, [R2.64] ;  /* 0x0000000e020a0981 */ /* 0x0002e8000c1e1900 */
        /* <DEDUP_REMOVED lines=14> */
[----:B----4-:R-:W-:-:S05]  /*0540*/  IADD3 R4, R15, R10, RZ ;  /* 0x0000000a0f047210 */ /* 0x010fca0007ffe0ff */
[----:B------:R1:W-:Y:S04]  /*0550*/  STL [R1+0x50], R4 ;  /* 0x0000500401007387 */ /* 0x0003e80000100800 */
[----:B------:R2:W-:Y:S01]  /*0560*/  STL [R1+0x54], R14 ;  /* 0x0000540e01007387 */ /* 0x0005e20000100800 */
[----:B-1----:R-:W-:Y:S01]  /*0570*/  MOV R4, c[0x0][0x228] ;  /* 0x00008a0000047a02 */ /* 0x002fe20000000f00 */
[----:B------:R-:W-:Y:S05]  /*0580*/  @P0 BRA `(.L_x_1611) ;  /* 0x0000004000000947 */ /* 0x000fea0003800000 */
[----:B------:R-:W-:Y:S05]  /*0590*/  @!P1 BRA `(.L_x_1611) ;  /* 0x0000003000009947 */ /* 0x000fea0003800000 */
[----:B------:R1:W3:Y:S04]  /*05a0*/  LDG.E R0, [R8.64] ;  /* 0x0000000e08007981 */ /* 0x0002e8000c1e1900 */
[----:B-1----:R-:W3:Y:S02]  /*05b0*/  LDG.E R8, [R8.64+0x4] ;  /* 0x0000040e08087981 */ /* 0x002ee4000c1e1900 */
[----:B---3-5:R-:W-:-:S05]  /*05c0*/  IADD3 R12, -R0, R8, RZ ;  /* 0x00000008000c7210 */ /* 0x028fca0007ffe1ff */
.L_x_1611:
[----:B-----5:R1:W-:Y:S01]  /*05d0*/  STL [R1+0x58], R12 ;  /* 0x0000580c01007387 */ /* 0x0203e20000100800 */
[----:B------:R-:W-:-:S04]  /*05e0*/  ISETP.NE.U32.AND P0, PT, RZ, c[0x0][0x368], PT ;  /* 0x0000da00ff007a0c */ /* 0x000fc80003f05070 */
[----:B------:R-:W-:-:S13]  /*05f0*/  ISETP.NE.AND.EX P0, PT, RZ, c[0x0][0x36c], PT, P0 ;  /* 0x0000db00ff007a0c */ /* 0x000fda0003f05300 */
[----:B------:R-:W-:Y:S05]  /*0600*/  @!P0 BRA `(.L_x_1612) ;  /* 0x0000003000008947 */ /* 0x000fea0003800000 */
[----:B------:R-:W-:-:S05]  /*0610*/  IMAD.WIDE R6, R32, R16, c[0x0][0x368] ;  /* 0x0000da0020067625 */ /* 0x000fca00078e0210 */
[----:B------:R3:W5:Y:S01]  /*0620*/  LDG.E R13, [R6.64] ;  /* 0x0000000e060d7981 */ /* 0x000762000c1e1900 */
[----:B------:R-:W-:Y:S05]  /*0630*/  BRA `(.L_x_1613) ;  /* 0x0000004000007947 */ /* 0x000fea0003800000 */
.L_x_1612:
[----:B------:R-:W-:Y:S05]  /*0640*/  @!P2 BRA `(.L_x_1613) ;  /* 0x000000300000a947 */ /* 0x000fea0003800000 */
[----:B------:R3:W4:Y:S04]  /*0650*/  LDG.E R0, [R6.64] ;  /* 0x0000000e06007981 */ /* 0x000728000c1e1900 */
[----:B---3--:R-:W4:Y:S02]  /*0660*/  LDG.E R6, [R6.64+0x4] ;  /* 0x0000040e06067981 */ /* 0x008f24000c1e1900 */
[----:B----4-:R-:W-:Y:S02]  /*0670*/  IADD3 R13, -R0, R6, RZ ;  /* 0x00000006000d7210 */ /* 0x010fe40007ffe1ff */
.L_x_1613:
[----:B---3--:R3:W4:Y:S04]  /*0680*/  @P3 LDG.E R6, [R2.64] ;  /* 0x0000000e02063981 */ /* 0x008728000c1e1900 */
[----:B------:R3:W4:Y:S01]  /*0690*/  @P3 LDG.E R5, [R2.64+0x4] ;  /* 0x0000040e02053981 */ /* 0x000722000c1e1900 */
[----:B------:R-:W-:Y:S01]  /*06a0*/  ISETP.NE.U32.AND P0, PT, RZ, c[0x0][0x378], PT ;  /* 0x0000de00ff007a0c */ /* 0x000fe20003f05070 */
[----:B-----5:R-:W-:-:S03]  /*06b0*/  IMAD.MOV.U32 R22, RZ, RZ, R13 ;  /* 0x000000ffff167224 */ /* 0x020fc600078e000d */
[----:B------:R-:W-:-:S13]  /*06c0*/  ISETP.NE.AND.EX P0, PT, RZ, c[0x0][0x37c], PT, P0 ;  /* 0x0000df00ff007a0c */ /* 0x000fda0003f05300 */
[----:B---3--:R-:W-:-:S05]  /*06d0*/  @P0 IMAD.WIDE R2, R32, R16, c[0x0][0x378] ;  /* 0x0000de0020020625 */ /* 0x008fca00078e0210 */
[----:B--2---:R3:W2:Y:S01]  /*06e0*/  @P0 LDG.E R22, [R2.64] ;  /* 0x0000000e02160981 */ /* 0x0046a2000c1e1900 */
[----:B------:R-:W-:Y:S02]  /*06f0*/  IMAD.MOV.U32 R0, RZ, RZ, c[0x0][0x2c4] ;  /* 0x0000b100ff007624 */ /* 0x000fe400078e00ff */
[----:B------:R-:W-:-:S03]  /*0700*/  IMAD.IADD R10, R13, 0x1, -R10 ;  /* 0x000000010d0a7824 */ /* 0x000fc600078e0a0a */
[----:B------:R-:W-:Y:S02]  /*0710*/  ISETP.NE.AND P0, PT, R0, 0x1, PT ;  /* 0x000000010000780c */ /* 0x000fe40003f05270 */
[----:B------:R-:W-:Y:S01]  /*0720*/  IADD3 R0, R11, 0x7f, RZ ;  /* 0x0000007f0b007810 */ /* 0x000fe20007ffe0ff */
[----:B------:R1:W-:Y:S10]  /*0730*/  STL [R1+0x5c], R10 ;  /* 0x00005c0a01007387 */ /* 0x0003f40000100800 */
[----:B---3--:R-:W-:-:S05]  /*0740*/  @P0 IMAD.HI.U32 R2, R0, c[0x0][0x2c8], RZ ;  /* 0x0000b20000020a27 */ /* 0x008fca00078e00ff */
[----:B------:R-:W-:Y:S01]  /*0750*/  @P0 SHF.R.U32.HI R0, RZ, c[0x0][0x2cc], R2 ;  /* 0x0000b300ff000a19 */ /* 0x000fe20000011602 */
[----:B----4-:R-:W-:-:S04]  /*0760*/  @P3 IMAD.IADD R4, R5, 0x1, -R6 ;  /* 0x0000000105043824 */ /* 0x010fc800078e0a06 */
[----:B------:R-:W-:-:S05]  /*0770*/  IMAD.IADD R5, R10, 0x1, R4 ;  /* 0x000000010a057824 */ /* 0x000fca00078e0204 */
[----:B------:R-:W-:Y:S01]  /*0780*/  IADD3 R0, R0, 0x30, R5 ;  /* 0x0000003000007810 */ /* 0x000fe20007ffe005 */
[----:B------:R1:W-:Y:S01]  /*0790*/  STL.64 [R1+0x60], R4 ;  /* 0x0000600401007387 */ /* 0x0003e20000100a00 */
[----:B------:R-:W-:-:S03]  /*07a0*/  IADD3 R3, R5, 0x2f, RZ ;  /* 0x0000002f05037810 */ /* 0x000fc60007ffe0ff */
[----:B------:R-:W-:Y:S02]  /*07b0*/  IMAD.IADD R2, R0, 0x1, -R12 ;  /* 0x0000000100027824 */ /* 0x000fe400078e0a0c */
[----:B------:R-:W-:-:S04]  /*07c0*/  IMAD.HI R0, R3, 0x2aaaaaab, RZ ;  /* 0x2aaaaaab03007827 */ /* 0x000fc800078e02ff */
[----:B------:R-:W-:Y:S01]  /*07d0*/  IMAD.HI R3, R2, 0x2aaaaaab, RZ ;  /* 0x2aaaaaab02037827 */ /* 0x000fe200078e02ff */
[----:B------:R-:W-:-:S04]  /*07e0*/  SHF.R.U32.HI R2, RZ, 0x1f, R0 ;  /* 0x0000001fff027819 */ /* 0x000fc80000011600 */
[----:B------:R-:W-:Y:S02]  /*07f0*/  SHF.R.U32.HI R6, RZ, 0x1f, R3 ;  /* 0x0000001fff067819 */ /* 0x000fe40000011603 */
[----:B------:R-:W-:Y:S01]  /*0800*/  LEA.HI.SX32 R7, R0, R2, 0x1d ;  /* 0x0000000200077211 */ /* 0x000fe200078feaff */
[----:B------:R-:W-:Y:S01]  /*0810*/  IMAD.MOV R2, RZ, RZ, -R10 ;  /* 0x000000ffff027224 */ /* 0x000fe200078e0a0a */
[----:B------:R-:W-:Y:S01]  /*0820*/  LEA.HI.SX32 R0, R3, R6, 0x1d ;  /* 0x0000000603007211 */ /* 0x000fe200078feaff */
[----:B--2---:R1:W-:Y:S03]  /*0830*/  STL [R1+0x68], R22 ;  /* 0x0000681601007387 */ /* 0x0043e60000100800 */
[----:B------:R-:W-:Y:S02]  /*0840*/  IMNMX R0, R7, R0, PT ;  /* 0x0000000007007217 */ /* 0x000fe40003800200 */
[----:B------:R-:W-:-:S03]  /*0850*/  IMNMX R2, RZ, R2, !PT ;  /* 0x00000002ff027217 */ /* 0x000fc60007800200 */
        /* <DEDUP_REMOVED lines=12> */
[----:B-1----:R-:W-:Y:S02]  /*0920*/  ISETP.NE.U32.AND P2, PT, RZ, c[0x0][0x340], PT ;  /* 0x0000d000ff007a0c */ /* 0x002fe40003f45070 */
[----:B------:R-:W-:Y:S01]  /*0930*/  SHF.R.S32.HI R29, RZ, 0x1f, R33 ;  /* 0x0000001fff1d7819 */ /* 0x000fe20000011421 */
[----:B------:R-:W-:Y:S01]  /*0940*/  IMAD R5, R31, c[0x0][0x240], RZ ;  /* 0x000090001f057a24 */ /* 0x000fe200078e02ff */
[----:B------:R-:W-:Y:S01]  /*0950*/  ISETP.NE.AND.EX P2, PT, RZ, c[0x0][0x344], PT, P2 ;  /* 0x0000d100ff007a0c */ /* 0x000fe20003f45320 */
[----:B------:R-:W-:Y:S01]  /*0960*/  UMOV UR9, 0x30 ;  /* 0x0000003000097882 */ /* 0x000fe20000000000 */
[----:B------:R-:W-:Y:S01]  /*0970*/  SHF.R.S32.HI R23, RZ, 0x1f, R32 ;  /* 0x0000001fff177819 */ /* 0x000fe20000011420 */
[----:B------:R-:W-:-:S10]  /*0980*/  ULDC.64 UR4, c[0x0][0x238] ;  /* 0x00008e0000047ab9 */ /* 0x000fd40000000a00 */
[----:B------:R-:W-:-:S05]  /*0990*/  @P2 IMAD.WIDE R2, R32, R16, c[0x0][0x340] ;  /* 0x0000d00020022625 */ /* 0x000fca00078e0210 */
[----:B------:R1:W2:Y:S01]  /*09a0*/  @P2 LDG.E R26, [R2.64] ;  /* 0x0000000e021a2981 */ /* 0x0002a2000c1e1900 */
[----:B------:R-:W-:Y:S01]  /*09b0*/  LEA.HI R43, R29, R33, RZ, 0x3 ;  /* 0x000000211d2b7211 */ /* 0x000fe200078f18ff */
[----:B------:R-:W-:Y:S01]  /*09c0*/  IMAD R5, R30, c[0x0][0x244], R5 ;  /* 0x000091001e057a24 */ /* 0x000fe200078e0205 */
[----:B------:R-:W-:Y:S01]  /*09d0*/  UIMAD.WIDE.U32 UR10, UR9, UR4, URZ ;  /* 0x00000004090a72a5 */ /* 0x000fe2000f8e003f */
[----:B------:R-:W-:Y:S01]  /*09e0*/  SEL R28, R23, RZ, !P3 ;  /* 0x000000ff171c7207 */ /* 0x000fe20005800000 */
[----:B------:R-:W-:Y:S01]  /*09f0*/  UIMAD UR7, UR9, UR5, URZ ;  /* 0x00000005090772a4 */ /* 0x000fe2000f8e023f */
[----:B------:R-:W-:Y:S01]  /*0a00*/  LOP3.LUT R0, R43, 0xfffffff8, RZ, 0xc0, !PT ;  /* 0xfffffff82b007812 */ /* 0x000fe200078ec0ff */
[----:B------:R-:W-:Y:S01]  /*0a10*/  IMAD.IADD R156, R15, 0x1, R13 ;  /* 0x000000010f9c7824 */ /* 0x000fe200078e020d */
[----:B------:R-:W-:Y:S01]  /*0a20*/  SEL R27, R32, RZ, !P3 ;  /* 0x000000ff201b7207 */ /* 0x000fe20005800000 */
[----:B------:R-:W-:Y:S01]  /*0a30*/  UIADD3 UR7, UR11, UR7, URZ ;  /* 0x000000070b077290 */ /* 0x000fe2000fffe03f */
[----:B------:R-:W-:Y:S01]  /*0a40*/  IADD3 R46, R6, -0x1, RZ ;  /* 0xffffffff062e7810 */ /* 0x000fe20007ffe0ff */
[----:B------:R-:W-:Y:S01]  /*0a50*/  IMAD.IADD R0, R33, 0x1, -R0 ;  /* 0x0000000121007824 */ /* 0x000fe200078e0a00 */
[----:B------:R-:W-:Y:S01]  /*0a60*/  SHF.R.S32.HI R43, RZ, 0x3, R43 ;  /* 0x00000003ff2b7819 */ /* 0x000fe2000001142b */
[----:B------:R-:W-:Y:S01]  /*0a70*/  IMAD R20, R31, c[0x0][0x260], RZ ;  /* 0x000098001f147a24 */ /* 0x000fe200078e02ff */
[----:B------:R-:W-:Y:S01]  /*0a80*/  SHF.R.S32.HI R8, RZ, 0x1f, R46 ;  /* 0x0000001fff087819 */ /* 0x000fe2000001142e */
[----:B------:R-:W-:Y:S01]  /*0a90*/  IMAD.SHL.U32 R24, R0, 0x8, RZ ;  /* 0x0000000800187824 */ /* 0x000fe200078e00ff */
[----:B------:R-:W-:Y:S01]  /*0aa0*/  SHF.R.S32.HI R13, RZ, 0x1f, R43 ;  /* 0x0000001fff0d7819 */ /* 0x000fe2000001142b */
[----:B------:R-:W-:Y:S01]  /*0ab0*/  IMAD R7, R46, -0x30, R4 ;  /* 0xffffffd02e077824 */ /* 0x000fe200078e0204 */
[----:B------:R-:W-:Y:S01]  /*0ac0*/  IADD3 R140, P0, R43, R14, RZ ;  /* 0x0000000e2b8c7210 */ /* 0x000fe20007f1e0ff */
[----:B------:R-:W-:Y:S01]  /*0ad0*/  IMAD.SHL.U32 R38, R0, 0x4, RZ ;  /* 0x0000000400267824 */ /* 0x000fe200078e00ff */
[----:B------:R-:W-:Y:S01]  /*0ae0*/  SHF.R.S32.HI R25, RZ, 0x1f, R24 ;  /* 0x0000001fff197819 */ /* 0x000fe20000011418 */
[----:B------:R-:W-:Y:S01]  /*0af0*/  IMAD R16, R13, c[0x0][0x280], RZ ;  /* 0x0000a0000d107a24 */ /* 0x000fe200078e02ff */
[----:B------:R-:W-:Y:S01]  /*0b00*/  LEA.HI.X.SX32 R141, R14, R13, 0x1, P0 ;  /* 0x0000000d0e8d7211 */ /* 0x000fe200000f0eff */
[C---:B------:R-:W-:Y:S01]  /*0b10*/  IMAD R20, R30.reuse, c[0x0][0x264], R20 ;  /* 0x000099001e147a24 */ /* 0x040fe200078e0214 */
[----:B------:R-:W-:Y:S01]  /*0b20*/  SHF.R.S32.HI R39, RZ, 0x1f, R38 ;  /* 0x0000001fff277819 */ /* 0x000fe20000011426 */
[----:B-1----:R-:W-:Y:S01]  /*0b30*/  IMAD.WIDE.U32 R2, R30, c[0x0][0x240], R24 ;  /* 0x000090001e027a25 */ /* 0x002fe200078e0018 */
[----:B------:R-:W-:Y:S01]  /*0b40*/  IADD3 R37, R38, 0x40, RZ ;  /* 0x0000004026257810 */ /* 0x000fe20007ffe0ff */
[----:B------:R-:W-:Y:S01]  /*0b50*/  USHF.L.U32 UR8, UR4, 0x5, URZ ;  /* 0x0000000504087899 */ /* 0x000fe2000800063f */
[----:B------:R-:W-:Y:S01]  /*0b60*/  IADD3 R107, R24, 0x80, RZ ;  /* 0x00000080186b7810 */ /* 0x000fe20007ffe0ff */
[----:B------:R-:W-:Y:S01]  /*0b70*/  IMAD.IADD R3, R3, 0x1, R5 ;  /* 0x0000000103037824 */ /* 0x000fe200078e0205 */
[----:B------:R-:W-:Y:S01]  /*0b80*/  UMOV UR6, 0x5 ;  /* 0x0000000500067882 */ /* 0x000fe20000000000 */
[----:B------:R-:W-:Y:S01]  /*0b90*/  IMAD R5, R28, c[0x0][0x248], RZ ;  /* 0x000092001c057a24 */ /* 0x000fe200078e02ff */
[----:B------:R-:W-:Y:S01]  /*0ba0*/  USHF.L.U64.HI UR12, UR4, UR6, UR5 ;  /* 0x00000006040c7299 */ /* 0x000fe20008010205 */
[----:B------:R-:W-:Y:S01]  /*0bb0*/  IMAD.WIDE.U32 R2, R27, c[0x0][0x248], R2 ;  /* 0x000092001b027a25 */ /* 0x000fe200078e0002 */
[----:B------:R-:W-:Y:S01]  /*0bc0*/  IADD3 R106, R24, 0xc0, RZ ;  /* 0x000000c0186a7810 */ /* 0x000fe20007ffe0ff */
[----:B------:R-:W-:Y:S01]  /*0bd0*/  ULDC.64 UR4, c[0x0][0x290] ;  /* 0x0000a40000047ab9 */ /* 0x000fe20000000a00 */
[----:B------:R-:W-:Y:S01]  /*0be0*/  ISETP.GE.AND P6, PT, R107, c[0x0][0x1d4], PT ;  /* 0x000075006b007a0c */ /* 0x000fe20003fc6270 */
[----:B------:R-:W-:Y:S01]  /*0bf0*/  IMAD R6, R27, c[0x0][0x24c], R5 ;  /* 0x000093001b067a24 */ /* 0x000fe200078e0205 */
[----:B------:R-:W-:Y:S01]  /*0c00*/  ISETP.GE.AND P5, PT, R106, c[0x0][0x1d4], PT ;  /* 0x000075006a007a0c */ /* 0x000fe20003fa6270 */
[----:B------:R-:W-:Y:S01]  /*0c10*/  IMAD R5, R46, UR7, RZ ;  /* 0x000000072e057c24 */ /* 0x000fe2000f8e02ff */
[----:B------:R-:W-:Y:S01]  /*0c20*/  IADD3 R159, R43, 0x20, RZ ;  /* 0x000000202b9f7810 */ /* 0x000fe20007ffe0ff */
[----:B------:R-:W-:Y:S01]  /*0c30*/  IMAD.IADD R3, R3, 0x1, R6 ;  /* 0x0000000103037824 */ /* 0x000fe200078e0206 */
[----:B------:R-:W-:Y:S01]  /*0c40*/  UIMAD.WIDE.U32 UR18, UR9, UR4, URZ ;  /* 0x00000004091272a5 */ /* 0x000fe2000f8e003f */
[----:B------:R-:W-:Y:S01]  /*0c50*/  IMAD R12, R8, UR10, R5 ;  /* 0x0000000a080c7c24 */ /* 0x000fe2000f8e0205 */
[----:B------:R-:W-:Y:S01]  /*0c60*/  IMNMX R5, R7, 0x30, PT ;  /* 0x0000003007057817 */ /* 0x000fe20003800200 */
[----:B------:R-:W-:Y:S01]  /*0c70*/  IMAD R6, R141, c[0x0][0x238], RZ ;  /* 0x00008e008d067a24 */ /* 0x000fe200078e02ff */
[----:B------:R-:W-:Y:S01]  /*0c80*/  UIMAD UR9, UR9, UR5, URZ ;  /* 0x00000005090972a4 */ /* 0x000fe2000f8e023f */
[C---:B------:R-:W-:Y:S01]  /*0c90*/  IMAD.WIDE.U32 R144, R140.reuse, c[0x0][0x238], R2 ;  /* 0x00008e008c907a25 */ /* 0x040fe200078e0002 */
[----:B------:R-:W-:Y:S01]  /*0ca0*/  USHF.L.U64.HI UR13, UR4, UR6, UR5 ;  /* 0x00000006040d7299 */ /* 0x000fe20008010205 */
[----:B------:R-:W-:Y:S01]  /*0cb0*/  P2R R139, PR, RZ, 0x40 ;  /* 0x00000040ff8b7803 */ /* 0x000fe20000000000 */
[----:B------:R-:W-:Y:S01]  /*0cc0*/  USHF.L.U32 UR16, UR4, 0x5, URZ ;  /* 0x0000000504107899 */ /* 0x000fe2000800063f */
[----:B------:R-:W-:Y:S01]  /*0cd0*/  IMAD.IADD R5, R5, 0x1, -R43 ;  /* 0x0000000105057824 */ /* 0x000fe200078e0a2b */
[----:B------:R-:W-:Y:S01]  /*0ce0*/  P2R R138, PR, RZ, 0x20 ;  /* 0x00000020ff8a7803 */ /* 0x000fe20000000000 */
[----:B------:R-:W-:Y:S01]  /*0cf0*/  IMAD R10, R140, c[0x0][0x23c], R6 ;  /* 0x00008f008c0a7a24 */ /* 0x000fe200078e0206 */
[----:B------:R-:W-:Y:S01]  /*0d00*/  ULDC.64 UR4, c[0x0][0x280] ;  /* 0x0000a00000047ab9 */ /* 0x000fe20000000a00 */
[----:B------:R-:W-:Y:S01]  /*0d10*/  IMAD.MOV.U32 R142, RZ, RZ, R144 ;  /* 0x000000ffff8e7224 */ /* 0x000fe200078e0090 */
[----:B------:R-:W-:Y:S01]  /*0d20*/  ISETP.GE.AND P0, PT, R5, 0x1, PT ;  /* 0x000000010500780c */ /* 0x000fe20003f06270 */
[----:B------:R-:W-:Y:S01]  /*0d30*/  IMAD.IADD R143, R145, 0x1, R10 ;  /* 0x00000001918f7824 */ /* 0x000fe200078e020a */
[----:B------:R-:W-:Y:S01]  /*0d40*/  ISETP.GT.AND P3, PT, R5, 0x20, PT ;  /* 0x000000200500780c */ /* 0x000fe20003f64270 */
[C---:B------:R-:W-:Y:S01]  /*0d50*/  IMAD R16, R43.reuse, c[0x0][0x284], R16 ;  /* 0x0000a1002b107a24 */ /* 0x040fe200078e0210 */
[----:B------:R-:W-:Y:S01]  /*0d60*/  USHF.L.U64.HI UR6, UR4, UR6, UR5 ;  /* 0x0000000604067299 */ /* 0x000fe20008010205 */
[C---:B------:R-:W-:Y:S01]  /*0d70*/  IMAD.WIDE.U32 R8, R43.reuse, c[0x0][0x280], R38 ;  /* 0x0000a0002b087a25 */ /* 0x040fe200078e0026 */
[----:B------:R-:W-:Y:S01]  /*0d80*/  UIMAD.WIDE.U32 UR20, UR4, 0x30, URZ ;  /* 0x00000030041478a5 */ /* 0x000fe2000f8e003f */
[C---:B------:R-:W-:Y:S01]  /*0d90*/  IADD3 R114, -R43.reuse, 0x30, RZ ;  /* 0x000000302b727810 */ /* 0x040fe20007ffe1ff */
[----:B------:R-:W-:Y:S01]  /*0da0*/  UIMAD UR5, UR5, 0x30, URZ ;  /* 0x00000030050578a4 */ /* 0x000fe2000f8e023f */
[----:B------:R-:W-:Y:S01]  /*0db0*/  IMAD.WIDE.U32 R10, R43, c[0x0][0x280], R24 ;  /* 0x0000a0002b0a7a25 */ /* 0x000fe200078e0018 */
[C---:B------:R-:W-:Y:S01]  /*0dc0*/  IADD3 R41, R38.reuse, 0x20, RZ ;  /* 0x0000002026297810 */ /* 0x040fe20007ffe0ff */
[----:B------:R-:W-:Y:S01]  /*0dd0*/  USHF.L.U32 UR17, UR4, 0x5, URZ ;  /* 0x0000000504117899 */ /* 0x000fe2000800063f */
[----:B------:R-:W-:Y:S01]  /*0de0*/  IADD3 R40, R38, 0x60, RZ ;  /* 0x0000006026287810 */ /* 0x000fe20007ffe0ff */
[----:B------:R-:W-:Y:S01]  /*0df0*/  IMAD.WIDE.U32 R2, R46, UR10, R142 ;  /* 0x0000000a2e027c25 */ /* 0x000fe2000f8e008e */
[----:B------:R-:W-:-:S02]  /*0e00*/  UIADD3 UR9, UR19, UR9, URZ ;  /* 0x0000000913097290 */ /* 0x000fc4000fffe03f */
[----:B------:R-:W-:Y:S01]  /*0e10*/  UIADD3 UR5, UR21, UR5, URZ ;  /* 0x0000000515057290 */ /* 0x000fe2000fffe03f */
[----:B------:R-:W-:Y:S01]  /*0e20*/  IMAD.WIDE.U32 R6, R30, c[0x0][0x260], R24 ;  /* 0x000098001e067a25 */ /* 0x000fe200078e0018 */
[----:B------:R-:W-:-:S03]  /*0e30*/  ULDC.U8 UR4, c[0x0][0x298] ;  /* 0x0000a60000047ab9 */ /* 0x000fc60000000000 */
[----:B------:R-:W-:Y:S02]  /*0e40*/  IMAD.IADD R19, R9, 0x1, R16 ;  /* 0x0000000109137824 */ /* 0x000fe400078e0210 */
[----:B------:R-:W-:Y:S02]  /*0e50*/  IMAD.IADD R17, R16, 0x1, R11 ;  /* 0x0000000110117824 */ /* 0x000fe400078e020b */
[----:B------:R-:W-:Y:S01]  /*0e60*/  IMAD.MOV.U32 R18, RZ, RZ, R8 ;  /* 0x000000ffff127224 */ /* 0x000fe200078e0008 */
[C---:B------:R-:W-:Y:S01]  /*0e70*/  @P0 LEA R8, P1, R2.reuse, c[0x0][0x220], 0x1 ;  /* 0x0000880002080a11 */ /* 0x040fe200078208ff */
[----:B------:R-:W-:Y:S02]  /*0e80*/  IMAD.IADD R5, R3, 0x1, R12 ;  /* 0x0000000103057824 */ /* 0x000fe400078e020c */
        /* <DEDUP_REMOVED lines=12> */
[C---:B------:R-:W-:Y:S01]  /*0f50*/  IMAD.WIDE.U32 R14, R43.reuse, c[0x0][0x290], R38 ;  /* 0x0000a4002b0e7a25 */ /* 0x040fe200078e0026 */
[----:B------:R-:W-:Y:S02]  /*0f60*/  SEL R2, RZ, c[0x0][0x27c], !P1 ;  /* 0x00009f00ff027a07 */ /* 0x000fe40004800000 */
[----:B------:R-:W-:Y:S01]  /*0f70*/  P2R R29, PR, RZ, 0x2 ;  /* 0x00000002ff1d7803 */ /* 0x000fe20000000000 */
[----:B------:R-:W-:Y:S01]  /*0f80*/  IMAD R3, R43, c[0x0][0x294], R3 ;  /* 0x0000a5002b037a24 */ /* 0x000fe200078e0203 */
[----:B------:R-:W-:Y:S01]  /*0f90*/  LOP3.LUT R7, R7, 0xfffffe00, RZ, 0xc0, !PT ;  /* 0xfffffe0007077812 */ /* 0x000fe200078ec0ff */
[----:B------:R-:W-:Y:S01]  /*0fa0*/  IMAD.IADD R2, R24, 0x1, R2 ;  /* 0x0000000118027824 */ /* 0x000fe200078e0202 */
[--C-:B------:R-:W-:Y:S01]  /*0fb0*/  LOP3.LUT R87, R119, 0x38, R24.reuse, 0xf8, !PT ;  /* 0x0000003877577812 */ /* 0x100fe200078ef818 */
[----:B------:R-:W-:Y:S01]  /*0fc0*/  IMAD.WIDE.U32 R12, R43, c[0x0][0x290], R24 ;  /* 0x0000a4002b0c7a25 */ /* 0x000fe200078e0018 */
[----:B------:R-:W-:-:S03]  /*0fd0*/  SHF.R.U32.HI R158, RZ, 0x3, R119 ;  /* 0x00000003ff9e7819 */ /* 0x000fc60000011677 */
[----:B------:R-:W-:Y:S01]  /*0fe0*/  IMAD.IADD R15, R15, 0x1, R3 ;  /* 0x000000010f0f7824 */ /* 0x000fe200078e0203 */
[----:B------:R-:W-:Y:S01]  /*0ff0*/  LOP3.LUT R87, R7, R87, R158, 0xf6, !PT ;  /* 0x0000005707577212 */ /* 0x000fe200078ef69e */
[----:B------:R-:W-:Y:S02]  /*1000*/  IMAD.IADD R13, R3, 0x1, R13 ;  /* 0x00000001030d7824 */ /* 0x000fe400078e020d */
[----:B------:R-:W-:Y:S01]  /*1010*/  IMAD.WIDE.U32 R120, R27, c[0x0][0x268], R20 ;  /* 0x00009a001b787a25 */ /* 0x000fe200078e0014 */
[----:B------:R-:W-:-:S03]  /*1020*/  SHF.L.U32 R87, R87, 0x1, RZ ;  /* 0x0000000157577819 */ /* 0x000fc600000006ff */
[----:B------:R-:W-:-:S04]  /*1030*/  IMAD.WIDE.U32 R122, R22, c[0x0][0x290], R12 ;  /* 0x0000a400167a7a25 */ /* 0x000fc800078e000c */
[----:B------:R-:W-:Y:S02]  /*1040*/  IMAD.SHL.U32 R13, R159, 0x40, RZ ;  /* 0x000000409f0d7824 */ /* 0x000fe400078e00ff */
[----:B------:R-:W-:-:S03]  /*1050*/  IMAD.WIDE.U32 R124, R22, c[0x0][0x280], R16 ;  /* 0x0000a000167c7a25 */ /* 0x000fc600078e0010 */
[----:B------:R-:W-:Y:S01]  /*1060*/  LOP3.LUT R118, R13, 0x1c0, RZ, 0xc0, !PT ;  /* 0x000001c00d767812 */ /* 0x000fe200078ec0ff */
[----:B------:R-:W-:-:S03]  /*1070*/  IMAD.WIDE.U32 R126, R22, c[0x0][0x290], R14 ;  /* 0x0000a400167e7a25 */ /* 0x000fc600078e000e */
[----:B------:R-:W-:Y:S01]  /*1080*/  SHF.R.U32.HI R157, RZ, 0x3, R118 ;  /* 0x00000003ff9d7819 */ /* 0x000fe20000011676 */
[----:B------:R-:W-:-:S04]  /*1090*/  IMAD.WIDE.U32 R128, R22, c[0x0][0x280], R18 ;  /* 0x0000a00016807a25 */ /* 0x000fc800078e0012 */
[----:B------:R-:W-:-:S04]  /*10a0*/  IMAD.WIDE.U32 R162, R30, c[0x0][0x1e8], RZ ;  /* 0x00007a001ea27a25 */ /* 0x000fc800078e00ff */
        /* <DEDUP_REMOVED lines=8> */
[----:B------:R-:W-:Y:S02]  /*1130*/  @!P2 IMAD.MOV.U32 R10, RZ, RZ, R32 ;  /* 0x000000ffff0aa224 */ /* 0x000fe400078e0020 */
[----:B------:R-:W-:Y:S01]  /*1140*/  @!P2 IMAD.MOV.U32 R11, RZ, RZ, R23 ;  /* 0x000000ffff0ba224 */ /* 0x000fe200078e0017 */
[----:B------:R-:W-:Y:S01]  /*1150*/  ISETP.GE.AND P2, PT, R24, c[0x0][0x1d4], PT ;  /* 0x0000750018007a0c */ /* 0x000fe20003f46270 */
[----:B------:R-:W-:Y:S01]  /*1160*/  IMAD.WIDE.U32 R146, R10, c[0x0][0x2b0], RZ ;  /* 0x0000ac000a927a25 */ /* 0x000fe200078e00ff */
[----:B------:R-:W-:Y:S02]  /*1170*/  @P3 IADD3.X R23, R5, UR12, RZ, P4, !PT ;  /* 0x0000000c05173c10 */ /* 0x000fe4000a7fe4ff */
[----:B------:R-:W-:Y:S02]  /*1180*/  P2R R117, PR, RZ, 0x4 ;  /* 0x00000004ff757803 */ /* 0x000fe40000000000 */
[----:B------:R-:W-:Y:S02]  /*1190*/  ISETP.GE.AND P2, PT, R36, c[0x0][0x1d4], PT ;  /* 0x0000750024007a0c */ /* 0x000fe40003f46270 */
[----:B------:R-:W-:-:S02]  /*11a0*/  ISETP.NE.AND P1, PT, R117, RZ, PT ;  /* 0x000000ff7500720c */ /* 0x000fc40003f25270 */
[----:B------:R-:W-:Y:S02]  /*11b0*/  P2R R137, PR, RZ, 0x4 ;  /* 0x00000004ff897803 */ /* 0x000fe40000000000 */
[----:B------:R-:W-:Y:S02]  /*11c0*/  SHF.R.S32.HI R5, RZ, 0x1f, R2 ;  /* 0x0000001fff057819 */ /* 0x000fe40000011402 */
[----:B------:R-:W-:Y:S02]  /*11d0*/  ISETP.NE.AND P4, PT, R137, RZ, PT ;  /* 0x000000ff8900720c */ /* 0x000fe40003f85270 */
[CC--:B------:R-:W-:Y:S02]  /*11e0*/  LEA.HI R3, R5.reuse, R2.reuse, RZ, 0x3 ;  /* 0x0000000205037211 */ /* 0x0c0fe400078f18ff */
[----:B------:R-:W-:Y:S01]  /*11f0*/  LEA.HI R26, R5, R2, RZ, 0x6 ;  /* 0x00000002051a7211 */ /* 0x000fe200078f30ff */
[----:B------:R-:W-:Y:S01]  /*1200*/  IMAD R5, R28, c[0x0][0x268], RZ ;  /* 0x00009a001c057a24 */ /* 0x000fe200078e02ff */
[----:B------:R-:W-:Y:S01]  /*1210*/  SHF.R.S32.HI R2, RZ, 0x1f, R22 ;  /* 0x0000001fff027819 */ /* 0x000fe20000011416 */
[----:B------:R-:W-:Y:S01]  /*1220*/  @!PT LDS RZ, [RZ] ;  /* 0x00000000fffff984 */ /* 0x000fe20000000800 */
[----:B------:R-:W-:Y:S01]  /*1230*/  @!PT LDS RZ, [RZ] ;  /* 0x00000000fffff984 */ /* 0x000fe20000000800 */
[----:B------:R-:W-:Y:S01]  /*1240*/  @!PT LDS RZ, [RZ] ;  /* 0x00000000fffff984 */ /* 0x000fe20000000800 */
[----:B------:R1:W-:Y:S01]  /*1250*/  @P0 LDGSTS.E.BYPASS.LTC128B.128 [R87+0xa080], [R8.64], !P1 ;  /* 0x0a08000008570fae */ /* 0x0003e2000c901d4e */
[----:B------:R-:W-:Y:S01]  /*1260*/  ISETP.GE.AND P2, PT, R36, c[0x0][0x27c], PT ;  /* 0x00009f0024007a0c */ /* 0x000fe20003f46270 */
[----:B------:R-:W-:Y:S01]  /*1270*/  IMAD R130, R27, c[0x0][0x26c], R5 ;  /* 0x00009b001b827a24 */ /* 0x000fe200078e0205 */
[----:B------:R-:W-:-:S02]  /*1280*/  LOP3.LUT R13, R118, 0x38, R3, 0xf8, !PT ;  /* 0x00000038760d7812 */ /* 0x000fc400078ef803 */
[----:B------:R-:W-:Y:S01]  /*1290*/  SEL R5, RZ, c[0x0][0x27c], !P2 ;  /* 0x00009f00ff057a07 */ /* 0x000fe20005000000 */
[----:B------:R1:W-:Y:S01]  /*12a0*/  @P0 LDGSTS.E.BYPASS.LTC128B.128 [R87+0xb880], [R8.64+0x80], !P4 ;  /* 0x0b88008008570fae */ /* 0x0003e2000e101d4e */
[----:B------:R-:W-:Y:S01]  /*12b0*/  LOP3.LUT R113, R3, 0xfffffff8, RZ, 0xc0, !PT ;  /* 0xfffffff803717812 */ /* 0x000fe200078ec0ff */
[----:B------:R-:W-:Y:S01]  /*12c0*/  IMAD.IADD R130, R121, 0x1, R130 ;  /* 0x0000000179827824 */ /* 0x000fe200078e0282 */
[----:B------:R-:W-:Y:S01]  /*12d0*/  SHF.R.S32.HI R84, RZ, 0x3, R3 ;  /* 0x00000003ff547819 */ /* 0x000fe20000011403 */
[----:B------:R1:W-:Y:S01]  /*12e0*/  @P0 LDGSTS.E.BYPASS.LTC128B.128 [R87+0xd080], [R8.64+0x100], !P6 ;  /* 0x0d08010008570fae */ /* 0x0003e2000f101d4e */
[----:B------:R-:W-:Y:S01]  /*12f0*/  IMAD.IADD R5, R36, 0x1, R5 ;  /* 0x0000000124057824 */ /* 0x000fe200078e0205 */
[----:B------:R-:W-:Y:S02]  /*1300*/  SHF.R.S32.HI R133, RZ, 0x1f, R113 ;  /* 0x0000001fff857819 */ /* 0x000fe40000011471 */
[----:B------:R1:W-:Y:S02]  /*1310*/  @P0 LDGSTS.E.BYPASS.LTC128B.128 [R87+0xe880], [R8.64+0x180], !P5 ;  /* 0x0e88018008570fae */ /* 0x0003e4000e901d4e */
[----:B-1----:R-:W-:-:S04]  /*1320*/  @P3 LEA R8, P0, R6, c[0x0][0x220], 0x1 ;  /* 0x0000880006083a11 */ /* 0x002fc800078008ff */
[----:B------:R-:W-:Y:S01]  /*1330*/  @P3 LEA.HI.X R9, R6, c[0x0][0x224], R23, 0x1, P0 ;  /* 0x0000890006093a11 */ /* 0x000fe200000f0c17 */
[----:B------:R-:W-:Y:S01]  /*1340*/  IMAD R6, R2, c[0x0][0x280], RZ ;  /* 0x0000a00002067a24 */ /* 0x000fe200078e02ff */
        /* <DEDUP_REMOVED lines=68> */
.L_x_1654:
        /* <DEDUP_REMOVED lines=91> */
.L_x_1619:
[----:B------:R-:W-:Y:S05]  /*1d40*/  BSYNC B0 ;  /* 0x0000000000007941 */ /* 0x000fea0003800000 */
.L_x_1618:
        /* <DEDUP_REMOVED lines=66> */
.L_x_1621:
[----:B------:R-:W-:Y:S05]  /*2170*/  BSYNC B0 ;  /* 0x0000000000007941 */ /* 0x000fea0003800000 */
.L_x_1620:
        /* <DEDUP_REMOVED lines=86> */
.L_x_1625:
[----:B------:R-:W-:Y:S05]  /*26e0*/  BSYNC B0 ;  /* 0x0000000000007941 */ /* 0x000fea0003800000 */
.L_x_1624:
        /* <DEDUP_REMOVED lines=58> */
.L_x_1627:
[----:B------:R-:W-:Y:S05]  /*2a90*/  BSYNC B0 ;  /* 0x0000000000007941 */ /* 0x000fea0003800000 */
.L_x_1626:
        /* <DEDUP_REMOVED lines=58> */
.L_x_1629:
[----:B------:R-:W-:Y:S05]  /*2e40*/  BSYNC B0 ;  /* 0x0000000000007941 */ /* 0x000fea0003800000 */
.L_x_1628:
        /* <DEDUP_REMOVED lines=57> */
.L_x_1623:
[----:B-123--:R-:W-:Y:S05]  /*31e0*/  BSYNC B1 ;  /* 0x0000000000017941 */ /* 0x00efea0003800000 */
.L_x_1622:
        /* <DEDUP_REMOVED lines=61> */
.L_x_1632:
[----:B------:R-:W-:Y:S05]  /*35c0*/  BSYNC B0 ;  /* 0x0000000000007941 */ /* 0x000fea0003800000 */
.L_x_1631:
        /* <DEDUP_REMOVED lines=58> */
.L_x_1634:
[----:B------:R-:W-:Y:S05]  /*3970*/  BSYNC B0 ;  /* 0x0000000000007941 */ /* 0x000fea0003800000 */
.L_x_1633:
        /* <DEDUP_REMOVED lines=58> */
.L_x_1636:
[----:B------:R-:W-:Y:S05]  /*3d20*/  BSYNC B0 ;  /* 0x0000000000007941 */ /* 0x000fea0003800000 */
.L_x_1635:
        /* <DEDUP_REMOVED lines=58> */
.L_x_1617:
        /* <DEDUP_REMOVED lines=36> */
.L_x_1638:
[----:B------:R-:W-:Y:S05]  /*4310*/  BSYNC B0 ;  /* 0x0000000000007941 */ /* 0x000fea0003800000 */
.L_x_1637:
        /* <DEDUP_REMOVED lines=59> */
.L_x_1640:
[----:B------:R-:W-:Y:S05]  /*46d0*/  BSYNC B0 ;  /* 0x0000000000007941 */ /* 0x000fea0003800000 */
.L_x_1639:
        /* <DEDUP_REMOVED lines=151> */
.L_x_1644:
[----:B------:R-:W-:Y:S05]  /*5050*/  BSYNC B0 ;  /* 0x0000000000007941 */ /* 0x000fea0003800000 */
.L_x_1643:
        /* <DEDUP_REMOVED lines=121> */
.L_x_1642:
[----:B--2---:R-:W-:Y:S05]  /*57f0*/  BSYNC B1 ;  /* 0x0000000000017941 */ /* 0x004fea0003800000 */
.L_x_1641:
        /* <DEDUP_REMOVED lines=125> */
.L_x_1646:
[----:B------:R-:W-:Y:S05]  /*5fd0*/  BSYNC B0 ;  /* 0x0000000000007941 */ /* 0x000fea0003800000 */
.L_x_1645:
        /* <DEDUP_REMOVED lines=125> */
.L_x_1616:
        /* <DEDUP_REMOVED lines=30> */
.L_x_1648:
[----:B-12---:R-:W-:Y:S05]  /*6990*/  BSYNC B0 ;  /* 0x0000000000007941 */ /* 0x006fea0003800000 */
.L_x_1647:
        /* <DEDUP_REMOVED lines=25> */
.L_x_1630:
[----:B------:R-:W-:Y:S05]  /*6b30*/  BSYNC B2 ;  /* 0x0000000000027941 */ /* 0x000fea0003800000 */
.L_x_1615:
        /* <DEDUP_REMOVED lines=10> */
[----:B------:R-:W-:Y:S05]  /*6be0*/  @P3 IADD3 R13, P0, R8, 0x20, RZ ;  /* 0x00000020080d3810 */ /* 0x000fea0007f1e0ff */
[----:B------:R-:W-:Y:S01]  /*6bf0*/  @P3 IMAD.X R14, RZ, RZ, R9, P0 ;  /* 0x000000ffff0e3224 */ /* 0x000fe200000e0609 */
[----:B------:R-:W-:Y:S11]  /*6c00*/  ISETP.GE.AND P0, PT, R2, 0x1, PT ;  /* 0x000000010200780c */ /* 0x000ff60003f06270 */
[----:B------:R-:W-:Y:S02]  /*6c10*/  @!UPT UIADD3 URZ, URZ, URZ, URZ ;  /* 0x0000003f3f3ff290 */ /* 0x000fe4000fffe03f */
[----:B------:R-:W-:Y:S01]  /*6c20*/  @P0 MOV R2, R120 ;  /* 0x0000007800020202 */ /* 0x000fe20000000f00 */
[----:B------:R-:W-:Y:S02]  /*6c30*/  @P0 IMAD.MOV.U32 R3, RZ, RZ, R130 ;  /* 0x000000ffff030224 */ /* 0x000fe400078e0082 */
[----:B------:R-:W-:Y:S02]  /*6c40*/  @P0 IMAD R5, R9, c[0x0][0x258], RZ ;  /* 0x0000960009050a24 */ /* 0x000fe400078e02ff */
[C---:B------:R-:W-:Y:S04]  /*6c50*/  @P0 IMAD.WIDE.U32 R2, R8.reuse, c[0x0][0x258], R2 ;  /* 0x0000960008020a25 */ /* 0x040fe800078e0002 */
[----:B------:R-:W-:Y:S01]  /*6c60*/  @P0 IMAD R8, R8, c[0x0][0x25c], R5 ;  /* 0x0000970008080a24 */ /* 0x000fe200078e0205 */
[C---:B------:R-:W-:Y:S01]  /*6c70*/  @P0 LEA R10, P4, R2.reuse, c[0x0][0x250], 0x1 ;  /* 0x00009400020a0a11 */ /* 0x040fe200078808ff */
[----:B------:R-:W-:Y:S03]  /*6c80*/  @P3 IMAD.MOV.U32 R9, RZ, RZ, R130 ;  /* 0x000000ffff093224 */ /* 0x000fe600078e0082 */
[----:B------:R-:W-:Y:S04]  /*6c90*/  @P0 IADD3 R8, R3, R8, RZ ;  /* 0x0000000803080210 */ /* 0x000fe80007ffe0ff */
[----:B------:R-:W-:Y:S01]  /*6ca0*/  @P0 LEA.HI.X R11, R2, c[0x0][0x254], R8, 0x1, P4 ;  /* 0x00009500020b0a11 */ /* 0x000fe200020f0c08 */
[----:B------:R-:W-:Y:S01]  /*6cb0*/  IMAD R2, R115, c[0x0][0x208], RZ ;  /* 0x0000820073027a24 */ /* 0x000fe200078e02ff */
[----:B------:R-:W-:Y:S03]  /*6cc0*/  @P3 MOV R8, R120 ;  /* 0x0000007800083202 */ /* 0x000fe60000000f00 */
[----:B------:R-:W-:Y:S01]  /*6cd0*/  @!PT LDS RZ, [RZ] ;  /* 0x00000000fffff984 */ /* 0x000fe20000000800 */
[----:B------:R-:W-:Y:S01]  /*6ce0*/  @!PT LDS RZ, [RZ] ;  /* 0x00000000fffff984 */ /* 0x000fe20000000800 */
[----:B------:R-:W-:Y:S01]  /*6cf0*/  @!PT LDS RZ, [RZ] ;  /* 0x00000000fffff984 */ /* 0x000fe20000000800 */
[----:B------:R1:W-:Y:S01]  /*6d00*/  @P0 LDGSTS.E.BYPASS.LTC128B.128 [R87+0x4080], [R10.64], !P1 ;  /* 0x040800000a570fae */ /* 0x0003e2000c901d4e */
[C---:B------:R-:W-:Y:S02]  /*6d10*/  IMAD R5, R108.reuse, c[0x0][0x20c], R2 ;  /* 0x000083006c057a24 */ /* 0x040fe400078e0202 */
[----:B------:R-:W-:Y:S04]  /*6d20*/  IMAD.WIDE.U32 R2, R108, c[0x0][0x208], RZ ;  /* 0x000082006c027a25 */ /* 0x000fe800078e00ff */
[----:B------:R-:W-:Y:S02]  /*6d30*/  IMAD.IADD R3, R3, 0x1, R5 ;  /* 0x0000000103037824 */ /* 0x000fe400078e0205 */
[----:B------:R-:W-:Y:S04]  /*6d40*/  @P3 IMAD.WIDE.U32 R8, R13, c[0x0][0x258], R8 ;  /* 0x000096000d083a25 */ /* 0x000fe800078e0008 */
[----:B------:R-:W-:Y:S05]  /*6d50*/  IMAD.WIDE.U32 R2, R105, c[0x0][0x218], R2 ;  /* 0x0000860069027a25 */ /* 0x000fea00078e0002 */
[----:B------:R-:W-:Y:S01]  /*6d60*/  IADD3 R5, P4, R160, R2, RZ ;  /* 0x00000002a0057210 */ /* 0x000fe20007f9e0ff */
[----:B------:R-:W-:Y:S03]  /*6d70*/  @P3 IMAD R2, R14, c[0x0][0x258], RZ ;  /* 0x000096000e023a24 */ /* 0x000fe600078e02ff */
[----:B------:R-:W-:Y:S01]  /*6d80*/  IADD3.X R6, R154, R3, R6, P4, !PT ;  /* 0x000000039a067210 */ /* 0x000fe200027fe406 */
[----:B------:R-:W-:Y:S05]  /*6d90*/  @P3 IMAD R2, R13, c[0x0][0x25c], R2 ;  /* 0x000097000d023a24 */ /* 0x000fea00078e0202 */
        /* <DEDUP_REMOVED lines=30> */
[CC--:B-1----:R-:W-:Y:S04]  /*6f80*/  @!P4 LEA R10, P6, R103.reuse, R2.reuse, 0x1 ;  /* 0x00000002670ac211 */ /* 0x0c2fe800078c08ff */
        /* <DEDUP_REMOVED lines=11> */
.L_x_1650:
[----:B------:R-:W-:Y:S05]  /*7040*/  BSYNC B0 ;  /* 0x0000000000007941 */ /* 0x000fea0003800000 */
.L_x_1649:
        /* <DEDUP_REMOVED lines=25> */
.L_x_1652:
[----:B------:R-:W-:Y:S05]  /*71e0*/  BSYNC B0 ;  /* 0x0000000000007941 */ /* 0x000fea0003800000 */
.L_x_1651:
        /* <DEDUP_REMOVED lines=41> */
.L_x_1653:
[----:B------:R-:W0:Y:S01]  /*7480*/  LDGDEPBAR ;  /* 0x00000000000079af */ /* 0x000e220000000000 */
[----:B------:R-:W-:Y:S01]  /*7490*/  IADD3 R46, R46, -0x1, RZ ;  /* 0xffffffff2e2e7810 */ /* 0x000fe20007ffe0ff */
[----:B------:R-:W-:-:S05]  /*74a0*/  @P5 BRA `(.L_x_1654) ;  /* 0xffffa2e000005947 */ /* 0x000fca000383ffff */
[----:B------:R-:W4:Y:S04]  /*74b0*/  LDL R5, [R1+0x64] ;  /* 0x0000640001057983 */ /* 0x000f280000100800 */
[----:B------:R-:W-:Y:S01]  /*74c0*/  BAR.SYNC.DEFER_BLOCKING 0x0 ;  /* 0x0000000000007b1d */ /* 0x000fe20000010000 */
[----:B----4-:R-:W-:-:S05]  /*74d0*/  IADD3 R0, R5, 0x2f, RZ ;  /* 0x0000002f05007810 */ /* 0x010fca0007ffe0ff */
[----:B------:R-:W-:-:S05]  /*74e0*/  IMAD.HI R0, R0, 0x2aaaaaab, RZ ;  /* 0x2aaaaaab00007827 */ /* 0x000fca00078e02ff */
[----:B-12---:R-:W-:-:S04]  /*74f0*/  SHF.R.U32.HI R2, RZ, 0x1f, R0 ;  /* 0x0000001fff027819 */ /* 0x006fc80000011600 */
[----:B------:R-:W-:Y:S02]  /*7500*/  LEA.HI.SX32 R7, R0, R2, 0x1d ;  /* 0x0000000200077211 */ /* 0x000fe400078feaff */
.L_x_1614:
[----:B-1----:R-:W2:Y:S04]  /*7510*/  LDL R20, [R1+0x58] ;  /* 0x0000580001147983 */ /* 0x002ea80000100800 */
[----:B------:R-:W1:Y:S01]  /*7520*/  S2R R9, SR_CTAID.X ;  /* 0x0000000000097919 */ /* 0x000e620000002500 */
[----:B------:R-:W-:-:S03]  /*7530*/  IMAD.MOV.U32 R0, RZ, RZ, c[0x0][0x2c4] ;  /* 0x0000b100ff007624 */ /* 0x000fc600078e00ff */
[----:B------:R-:W4:Y:S02]  /*7540*/  S2R R8, SR_TID.X ;  /* 0x0000000000087919 */ /* 0x000f240000002100 */
[----:B------:R-:W-:Y:S02]  /*7550*/  ISETP.NE.AND P2, PT, R0, 0x1, PT ;  /* 0x000000010000780c */ /* 0x000fe40003f45270 */
[----:B-1----:R-:W-:-:S11]  /*7560*/  LEA R0, R9, 0x7f, 0x7 ;  /* 0x0000007f09007811 */ /* 0x002fd600078e38ff */
[----:B------:R-:W-:-:S05]  /*7570*/  @P2 IMAD.HI.U32 R2, R0, c[0x0][0x2c8], RZ ;  /* 0x0000b20000022a27 */ /* 0x000fca00078e00ff */
[----:B------:R-:W-:-:S04]  /*7580*/  @P2 SHF.R.U32.HI R0, RZ, c[0x0][0x2cc], R2 ;  /* 0x0000b300ff002a19 */ /* 0x000fc80000011602 */
[----:B------:R-:W-:Y:S01]  /*7590*/  IADD3 R0, R0, 0x30, R5 ;  /* 0x0000003000007810 */ /* 0x000fe20007ffe005 */
[----:B----4-:R1:W-:Y:S01]  /*75a0*/  STL.64 [R1], R8 ;  /* 0x0000000801007387 */ /* 0x0103e20000100a00 */
[----:B------:R-:W-:Y:S01]  /*75b0*/  PLOP3.LUT P1, PT, PT, PT, PT, 0x80, 0x0 ;  /* 0x000000000000781c */ /* 0x000fe20003f2f070 */
[----:B------:R-:W-:Y:S01]  /*75c0*/  CS2R R12, SRZ ;  /* 0x00000000000c7805 */ /* 0x000fe2000001ff00 */
[----:B------:R-:W-:Y:S01]  /*75d0*/  MOV R134, RZ ;  /* 0x000000ff00867202 */ /* 0x000fe20000000f00 */
[----:B------:R-:W-:Y:S01]  /*75e0*/  CS2R R132, SRZ ;  /* 0x0000000000847805 */ /* 0x000fe2000001ff00 */
[----:B------:R-:W-:Y:S01]  /*75f0*/  CS2R R14, SRZ ;  /* 0x00000000000e7805 */ /* 0x000fe2000001ff00 */
[----:B------:R-:W-:Y:S01]  /*7600*/  IMAD.MOV.U32 R130, RZ, RZ, RZ ;  /* 0x000000ffff827224 */ /* 0x000fe200078e00ff */
        /* <DEDUP_REMOVED lines=53> */
[----:B-1----:R-:W-:Y:S01]  /*7960*/  CS2R R8, SRZ ;  /* 0x0000000000087805 */ /* 0x002fe2000001ff00 */
        /* <DEDUP_REMOVED lines=11> */
[----:B------:R-:W-:Y:S01]  /*7a20*/  MOV R144, RZ ;  /* 0x000000ff00907202 */ /* 0x000fe20000000f00 */
[----:B------:R-:W-:Y:S01]  /*7a30*/  CS2R R142, SRZ ;  /* 0x00000000008e7805 */ /* 0x000fe2000001ff00 */
[----:B------:R-:W-:Y:S01]  /*7a40*/  CS2R R140, SRZ ;  /* 0x00000000008c7805 */ /* 0x000fe2000001ff00 */
[----:B------:R-:W-:Y:S01]  /*7a50*/  IMAD.MOV.U32 R49, RZ, RZ, RZ ;  /* 0x000000ffff317224 */ /* 0x000fe200078e00ff */
[----:B------:R-:W-:Y:S01]  /*7a60*/  MOV R137, RZ ;  /* 0x000000ff00897202 */ /* 0x000fe20000000f00 */
[----:B--2---:R-:W-:-:S04]  /*7a70*/  IMAD.IADD R0, R0, 0x1, -R20 ;  /* 0x0000000100007824 */ /* 0x004fc800078e0a14 */
[----:B------:R-:W-:-:S05]  /*7a80*/  IMAD.HI R0, R0, 0x2aaaaaab, RZ ;  /* 0x2aaaaaab00007827 */ /* 0x000fca00078e02ff */
[----:B------:R-:W-:-:S04]  /*7a90*/  SHF.R.U32.HI R2, RZ, 0x1f, R0 ;  /* 0x0000001fff027819 */ /* 0x000fc80000011600 */
[----:B------:R-:W-:-:S04]  /*7aa0*/  LEA.HI.SX32 R0, R0, R2, 0x1d ;  /* 0x0000000200007211 */ /* 0x000fc800078feaff */
[----:B------:R-:W-:-:S04]  /*7ab0*/  IMNMX R224, R0, R7, PT ;  /* 0x0000000700e07217 */ /* 0x000fc80003800200 */
[----:B------:R-:W-:Y:S01]  /*7ac0*/  ISETP.GE.AND P0, PT, R224, 0x1, PT ;  /* 0x00000001e000780c */ /* 0x000fe20003f06270 */
[----:B------:R-:W-:-:S12]  /*7ad0*/  CS2R R6, SRZ ;  /* 0x0000000000067805 */ /* 0x000fd8000001ff00 */
[----:B------:R-:W-:Y:S05]  /*7ae0*/  @!P0 BRA `(.L_x_1655) ;  /* 0x0000b7e000008947 */ /* 0x000fea0003800000 */
[----:B------:R-:W2:Y:S04]  /*7af0*/  LDL R40, [R1+0x70] ;  /* 0x0000700001287983 */ /* 0x000ea80000100800 */
[----:B------:R-:W4:Y:S01]  /*7b00*/  LDL R0, [R1+0x4c] ;  /* 0x00004c0001007983 */ /* 0x000f220000100800 */
[----:B------:R-:W-:Y:S01]  /*7b10*/  ISETP.NE.U32.AND P0, PT, RZ, c[0x0][0x340], PT ;  /* 0x0000d000ff007a0c */ /* 0x000fe20003f05070 */
[----:B------:R-:W-:Y:S02]  /*7b20*/  ULDC.64 UR4, c[0x0][0x18] ;  /* 0x0000060000047ab9 */ /* 0x000fe40000000a00 */
[----:B------:R-:W1:Y:S01]  /*7b30*/  S2R R28, SR_TID.X ;  /* 0x00000000001c7919 */ /* 0x000e620000002100 */
[----:B------:R-:W-:-:S03]  /*7b40*/  ISETP.NE.AND.EX P1, PT, RZ, c[0x0][0x344], PT, P0 ;  /* 0x0000d100ff007a0c */ /* 0x000fc60003f25300 */
[----:B------:R-:W5:Y:S04]  /*7b50*/  S2R R41, SR_CTAID.Y ;  /* 0x0000000000297919 */ /* 0x000f680000002600 */
[----:B------:R-:W3:Y:S01]  /*7b60*/  S2R R44, SR_CTAID.X ;  /* 0x00000000002c7919 */ /* 0x000ee20000002500 */
[----:B-1----:R-:W-:-:S05]  /*7b70*/  SHF.R.S32.HI R32, RZ, 0x1f, R28 ;  /* 0x0000001fff207819 */ /* 0x002fca000001141c */
[----:B------:R-:W-:Y:S01]  /*7b80*/  @P1 IMAD.MOV.U32 R2, RZ, RZ, 0x4 ;  /* 0x00000004ff021424 */ /* 0x000fe200078e00ff */
[----:B------:R-:W-:Y:S02]  /*7b90*/  ISETP.NE.U32.AND P0, PT, RZ, c[0x0][0x348], PT ;  /* 0x0000d200ff007a0c */ /* 0x000fe40003f05070 */
[----:B------:R-:W-:Y:S02]  /*7ba0*/  LEA.HI R6, R32, R28, RZ, 0x3 ;  /* 0x0000001c20067211 */ /* 0x000fe400078f18ff */
[----:B-----5:R-:W-:Y:S02]  /*7bb0*/  SHF.R.S32.HI R41, RZ, 0x1f, R41 ;  /* 0x0000001fff297819 */ /* 0x020fe40000011429 */
[----:B------:R-:W-:Y:S02]  /*7bc0*/  SHF.R.S32.HI R27, RZ, 0x3, R6 ;  /* 0x00000003ff1b7819 */ /* 0x000fe40000011406 */
[----:B------:R-:W-:Y:S01]  /*7bd0*/  ISETP.NE.AND.EX P0, PT, RZ, c[0x0][0x34c], PT, P0 ;  /* 0x0000d300ff007a0c */ /* 0x000fe20003f05300 */
[----:B------:R-:W-:Y:S01]  /*7be0*/  UIADD3 UR4, UP0, UR4, 0x10080, URZ ;  /* 0x0001008004047890 */ /* 0x000fe2000ff1e03f */
[----:B------:R-:W-:Y:S01]  /*7bf0*/  STL [R1+0x10], R20 ;  /* 0x0000101401007387 */ /* 0x000fe20000100800 */
[----:B------:R-:W-:Y:S01]  /*7c00*/  P2R R11, PR, RZ, 0x2 ;  /* 0x00000002ff0b7803 */ /* 0x000fe20000000000 */
[----:B--23--:R-:W-:-:S05]  /*7c10*/  @P1 IMAD.WIDE R2, R40, R2, c[0x0][0x340] ;  /* 0x0000d00028021625 */ /* 0x00cfca00078e0202 */
[----:B------:R4:W2:Y:S01]  /*7c20*/  @P1 LDG.E R26, [R2.64] ;  /* 0x0000000e021a1981 */ /* 0x0008a2000c1e1900 */
[----:B------:R-:W-:Y:S01]  /*7c30*/  LEA.HI R31, R32, R28, RZ, 0x4 ;  /* 0x0000001c201f7211 */ /* 0x000fe200078f20ff */
[----:B------:R-:W-:Y:S01]  /*7c40*/  UIADD3.X UR5, URZ, UR5, URZ, UP0, !UPT ;  /* 0x000000053f057290 */ /* 0x000fe200087fe43f */
[----:B----4-:R-:W-:-:S05]  /*7c50*/  SHF.R.S32.HI R2, RZ, 0x1f, R0 ;  /* 0x0000001fff027819 */ /* 0x010fca0000011400 */
[----:B------:R-:W-:-:S04]  /*7c60*/  IMAD R2, R2, c[0x0][0x178], RZ ;  /* 0x00005e0002027a24 */ /* 0x000fc800078e02ff */
[C---:B------:R-:W-:Y:S02]  /*7c70*/  IMAD R4, R0.reuse, c[0x0][0x17c], R2 ;  /* 0x00005f0000047a24 */ /* 0x040fe400078e0202 */
[----:B------:R-:W-:Y:S01]  /*7c80*/  IMAD.WIDE.U32 R2, R0, c[0x0][0x178], RZ ;  /* 0x00005e0000027a25 */ /* 0x000fe200078e00ff */
[----:B------:R-:W-:-:S03]  /*7c90*/  LOP3.LUT R0, R6, 0xfffffff8, RZ, 0xc0, !PT ;  /* 0xfffffff806007812 */ /* 0x000fc600078ec0ff */
[----:B------:R-:W-:Y:S02]  /*7ca0*/  IMAD R6, R41, c[0x0][0x1b8], RZ ;  /* 0x00006e0029067a24 */ /* 0x000fe400078e02ff */
[----:B------:R-:W1:Y:S01]  /*7cb0*/  S2R R41, SR_CTAID.Y ;  /* 0x0000000000297919 */ /* 0x000e620000002600 */
[----:B------:R-:W-:Y:S01]  /*7cc0*/  IMAD.IADD R25, R28, 0x1, -R0 ;  /* 0x000000011c197824 */ /* 0x000fe200078e0a00 */
[----:B------:R-:W-:Y:S01]  /*7cd0*/  SHF.R.S32.HI R0, RZ, 0x1f, R40 ;  /* 0x0000001fff007819 */ /* 0x000fe20000011428 */
[----:B------:R-:W-:Y:S02]  /*7ce0*/  IMAD.IADD R3, R3, 0x1, R4 ;  /* 0x0000000103037824 */ /* 0x000fe400078e0204 */
[C---:B------:R-:W-:Y:S02]  /*7cf0*/  IMAD R4, R25.reuse, 0x20, R27 ;  /* 0x0000002019047824 */ /* 0x040fe400078e021b */
[----:B------:R-:W-:Y:S02]  /*7d00*/  IMAD.SHL.U32 R14, R25, 0x8, RZ ;  /* 0x00000008190e7824 */ /* 0x000fe400078e00ff */
[----:B------:R-:W-:-:S03]  /*7d10*/  IMAD R8, R44, 0x80, R4 ;  /* 0x000000802c087824 */ /* 0x000fc600078e0204 */
[----:B------:R-:W-:Y:S01]  /*7d20*/  IADD3 R21, R14, 0x40, RZ ;  /* 0x000000400e157810 */ /* 0x000fe20007ffe0ff */
[----:B------:R-:W-:Y:S01]  /*7d30*/  @P2 IMAD.HI.U32 R7, R8, c[0x0][0x2c8], RZ ;  /* 0x0000b20008072a27 */ /* 0x000fe200078e00ff */
[C---:B------:R-:W-:Y:S02]  /*7d40*/  IADD3 R22, R14.reuse, 0x80, RZ ;  /* 0x000000800e167810 */ /* 0x040fe40007ffe0ff */
[C---:B------:R-:W-:Y:S02]  /*7d50*/  IADD3 R23, R14.reuse, 0xc0, RZ ;  /* 0x000000c00e177810 */ /* 0x040fe40007ffe0ff */
[----:B------:R-:W-:Y:S02]  /*7d60*/  ISETP.GE.AND P3, PT, R14, c[0x0][0x198], PT ;  /* 0x000066000e007a0c */ /* 0x000fe40003f66270 */
[----:B------:R-:W-:Y:S02]  /*7d70*/  ISETP.GE.AND P6, PT, R21, c[0x0][0x198], PT ;  /* 0x0000660015007a0c */ /* 0x000fe40003fc6270 */
[----:B------:R-:W-:Y:S01]  /*7d80*/  ISETP.GE.AND P5, PT, R22, c[0x0][0x198], PT ;  /* 0x0000660016007a0c */ /* 0x000fe20003fa6270 */
[C---:B-1----:R-:W-:Y:S01]  /*7d90*/  IMAD R4, R41.reuse, c[0x0][0x1bc], R6 ;  /* 0x00006f0029047a24 */ /* 0x042fe200078e0206 */
[----:B------:R-:W-:Y:S01]  /*7da0*/  SEL R6, R0, RZ, !P0 ;  /* 0x000000ff00067207 */ /* 0x000fe20004000000 */
[----:B------:R-:W-:Y:S01]  /*7db0*/  IMAD.WIDE.U32 R2, R41, c[0x0][0x1b8], R2 ;  /* 0x00006e0029027a25 */ /* 0x000fe200078e0002 */
[----:B------:R-:W-:-:S03]  /*7dc0*/  ISETP.GE.AND P4, PT, R23, c[0x0][0x198], PT ;  /* 0x0000660017007a0c */ /* 0x000fc60003f86270 */
[----:B------:R-:W-:Y:S01]  /*7dd0*/  IMAD.IADD R3, R3, 0x1, R4 ;  /* 0x0000000103037824 */ /* 0x000fe200078e0204 */
[----:B------:R-:W-:Y:S01]  /*7de0*/  SEL R4, R40, RZ, !P0 ;  /* 0x000000ff28047207 */ /* 0x000fe20004000000 */
[----:B------:R-:W-:Y:S01]  /*7df0*/  IMAD.MOV.U32 R0, RZ, RZ, R8 ;  /* 0x000000ffff007224 */ /* 0x000fe200078e0008 */
[----:B------:R-:W-:Y:S01]  /*7e00*/  @P2 SHF.R.U32.HI R0, RZ, c[0x0][0x2cc], R7 ;  /* 0x0000b300ff002a19 */ /* 0x000fe20000011607 */
[----:B------:R-:W-:Y:S02]  /*7e10*/  IMAD R6, R6, c[0x0][0x1c0], RZ ;  /* 0x0000700006067a24 */ /* 0x000fe400078e02ff */
[----:B------:R-:W-:-:S04]  /*7e20*/  IMAD.WIDE.U32 R2, R4, c[0x0][0x1c0], R2 ;  /* 0x0000700004027a25 */ /* 0x000fc800078e0002 */
[----:B------:R-:W-:Y:S01]  /*7e30*/  IMAD R7, R4, c[0x0][0x1c4], R6 ;  /* 0x0000710004077a24 */ /* 0x000fe200078e0206 */
[----:B------:R-:W-:-:S03]  /*7e40*/  SHF.R.S32.HI R6, RZ, 0x1f, R0 ;  /* 0x0000001fff067819 */ /* 0x000fc60000011400 */
[----:B------:R-:W-:Y:S02]  /*7e50*/  IMAD.IADD R3, R3, 0x1, R7 ;  /* 0x0000000103037824 */ /* 0x000fe400078e0207 */
[----:B------:R-:W-:Y:S02]  /*7e60*/  IMAD R4, R6, c[0x0][0x1b0], RZ ;  /* 0x00006c0006047a24 */ /* 0x000fe400078e02ff */
[----:B------:R-:W-:-:S04]  /*7e70*/  IMAD.WIDE.U32 R2, R0, c[0x0][0x1b0], R2 ;  /* 0x00006c0000027a25 */ /* 0x000fc800078e0002 */
[----:B------:R-:W-:Y:S02]  /*7e80*/  IMAD R6, R0, c[0x0][0x1b4], R4 ;  /* 0x00006d0000067a24 */ /* 0x000fe400078e0204 */
[----:B------:R-:W-:Y:S01]  /*7e90*/  IMAD.MOV R4, RZ, RZ, -R0 ;  /* 0x000000ffff047224 */ /* 0x000fe200078e0a00 */
[----:B------:R-:W-:Y:S01]  /*7ea0*/  LOP3.LUT R0, R31, 0xfffffff0, RZ, 0xc0, !PT ;  /* 0xfffffff01f007812 */ /* 0x000fe200078ec0ff */
[----:B------:R-:W-:Y:S02]  /*7eb0*/  IMAD.IADD R3, R3, 0x1, R6 ;  /* 0x0000000103037824 */ /* 0x000fe400078e0206 */
[----:B------:R-:W-:Y:S02]  /*7ec0*/  IMAD R4, R4, c[0x0][0x2c4], R8 ;  /* 0x0000b10004047a24 */ /* 0x000fe400078e0208 */
[----:B------:R-:W-:Y:S02]  /*7ed0*/  IMAD.SHL.U32 R8, R27, 0x40, RZ ;  /* 0x000000401b087824 */ /* 0x000fe400078e00ff */
[----:B------:R-:W-:Y:S01]  /*7ee0*/  IMAD.IADD R0, R28, 0x1, -R0 ;  /* 0x000000011c007824 */ /* 0x000fe200078e0a00 */
[----:B------:R-:W-:Y:S01]  /*7ef0*/  SHF.R.S32.HI R9, RZ, 0x1f, R4 ;  /* 0x0000001fff097819 */ /* 0x000fe20000011404 */
[----:B------:R-:W-:Y:S01]  /*7f00*/  IMAD.WIDE.U32 R2, R4, c[0x0][0x1a8], R2 ;  /* 0x00006a0004027a25 */ /* 0x000fe200078e0002 */
[----:B------:R-:W-:-:S02]  /*7f10*/  LOP3.LUT R8, R8, 0x1c0, RZ, 0xc0, !PT ;  /* 0x000001c008087812 */ /* 0x000fc400078ec0ff */
[----:B------:R-:W-:Y:S01]  /*7f20*/  SHF.R.S32.HI R10, RZ, 0x1f, R0 ;  /* 0x0000001fff0a7819 */ /* 0x000fe20000011400 */
[----:B------:R-:W-:Y:S01]  /*7f30*/  IMAD R9, R9, c[0x0][0x1a8], RZ ;  /* 0x00006a0009097a24 */ /* 0x000fe200078e02ff */
[----:B------:R-:W-:Y:S01]  /*7f40*/  LEA R18, P0, R2, c[0x0][0x160], 0x1 ;  /* 0x0000580002127a11 */ /* 0x000fe200078008ff */
[----:B------:R-:W-:Y:S01]  /*7f50*/  IMAD.U32 R6, RZ, RZ, UR4 ;  /* 0x00000004ff067e24 */ /* 0x000fe2000f8e00ff */
[----:B------:R-:W-:Y:S01]  /*7f60*/  LEA.HI R30, R10, R0, RZ, 0x3 ;  /* 0x000000000a1e7211 */ /* 0x000fe200078f18ff */
[----:B------:R-:W-:Y:S01]  /*7f70*/  IMAD R9, R4, c[0x0][0x1ac], R9 ;  /* 0x00006b0004097a24 */ /* 0x000fe200078e0209 */
[----:B------:R-:W-:Y:S01]  /*7f80*/  SHF.R.U32.HI R4, RZ, 0x3, R8 ;  /* 0x00000003ff047819 */ /* 0x000fe20000011608 */
[----:B------:R-:W-:Y:S01]  /*7f90*/  IMAD.U32 R7, RZ, RZ, UR5 ;  /* 0x00000005ff077e24 */ /* 0x000fe2000f8e00ff */
[----:B------:R-:W-:Y:S01]  /*7fa0*/  LOP3.LUT R8, R8, 0x38, R14, 0xf8, !PT ;  /* 0x0000003808087812 */ /* 0x000fe200078ef80e */
[----:B------:R-:W-:Y:S02]  /*7fb0*/  IMAD.IADD R3, R3, 0x1, R9 ;  /* 0x0000000103037824 */ /* 0x000fe400078e0209 */
[----:B------:R-:W-:Y:S01]  /*7fc0*/  IMAD.MOV.U32 R9, RZ, RZ, 0x10 ;  /* 0x00000010ff097424 */ /* 0x000fe200078e00ff */
[----:B------:R-:W-:Y:S01]  /*7fd0*/  LOP3.LUT R8, R8, R4, RZ, 0x3c, !PT ;  /* 0x0000000408087212 */ /* 0x000fe200078e3cff */
[----:B------:R1:W-:Y:S01]  /*7fe0*/  STL.64 [R1+0x8], R6 ;  /* 0x0000080601007387 */ /* 0x0003e20000100a00 */
[----:B------:R-:W-:-:S02]  /*7ff0*/  LOP3.LUT R4, R30, 0xfffffff8, RZ, 0xc0, !PT ;  /* 0xfffffff81e047812 */ /* 0x000fc400078ec0ff */
[----:B------:R-:W-:Y:S02]  /*8000*/  LEA.HI.X R15, R2, c[0x0][0x164], R3, 0x1, P0 ;  /* 0x00005900020f7a11 */ /* 0x000fe400000f0c03 */
[----:B------:R-:W-:Y:S02]  /*8010*/  ISETP.NE.AND P0, PT, R11, RZ, PT ;  /* 0x000000ff0b00720c */ /* 0x000fe40003f05270 */
[----:B-1----:R-:W-:Y:S01]  /*8020*/  LEA.HI R6, R32, R28, RZ, 0x6 ;  /* 0x0000001c20067211 */ /* 0x002fe200078f30ff */
[----:B------:R-:W-:-:S04]  /*8030*/  IMAD.IADD R28, R0, 0x1, -R4 ;  /* 0x00000001001c7824 */ /* 0x000fc800078e0a04 */
[----:B------:R-:W-:Y:S01]  /*8040*/  IMAD.SHL.U32 R0, R6, 0x8, RZ ;  /* 0x0000000806007824 */ /* 0x000fe200078e00ff */
[----:B------:R-:W-:Y:S01]  /*8050*/  R2P PR, R28, 0x6 ;  /* 0x000000061c007804 */ /* 0x000fe20000000000 */
[----:B------:R-:W-:-:S03]  /*8060*/  IMAD.MOV.U32 R6, RZ, RZ, 0x20 ;  /* 0x00000020ff067424 */ /* 0x000fc600078e00ff */
[----:B------:R-:W-:Y:S02]  /*8070*/  LOP3.LUT R19, R8, 0xfffffe00, R0, 0xf8, !PT ;  /* 0xfffffe0008137812 */ /* 0x000fe400078ef800 */
[----:B------:R-:W-:Y:S02]  /*8080*/  SEL R9, R9, 0xfffffff0, !P1 ;  /* 0xfffffff009097807 */ /* 0x000fe40004800000 */
[----:B------:R-:W-:Y:S01]  /*8090*/  SEL R6, R6, 0xffffffe0, !P2 ;  /* 0xffffffe006067807 */ /* 0x000fe20005000000 */
[----:B--2---:R-:W-:Y:S01]  /*80a0*/  @!P0 IMAD.MOV.U32 R26, RZ, RZ, R40 ;  /* 0x000000ffff1a8224 */ /* 0x004fe200078e0028 */
[----:B------:R-:W-:Y:S05]  /*80b0*/  BRA.DIV ~URZ, `(.L_x_1656) ;  /* 0x0000db127f007947 */ /* 0x000fea000b800000 */
[----:B------:R1:W2:Y:S02]  /*80c0*/  SHFL.IDX PT, R0, R15, RZ, 0x181f ;  /* 0x00181fff0f007589 */ /* 0x0002a400000e0000 */
.L_x_1734:
[----:B------:R-:W-:Y:S05]  /*80d0*/  BRA.DIV ~URZ, `(.L_x_1657) ;  /* 0x0000db727f007947 */ /* 0x000fea000b800000 */
[----:B------:R3:W4:Y:S02]  /*80e0*/  SHFL.IDX PT, R2, R18, RZ, 0x181f ;  /* 0x00181fff12027589 */ /* 0x00072400000e0000 */
.L_x_1735:
[----:B------:R-:W5:Y:S01]  /*80f0*/  S2R R3, SR_CTAID.X ;  /* 0x0000000000037919 */ /* 0x000f620000002500 */
[----:B------:R-:W-:Y:S01]  /*8100*/  IMAD R20, R20, c[0x0][0x2c4], RZ ;  /* 0x0000b10014147a24 */ /* 0x000fe200078e02ff */
[----:B------:R-:W-:Y:S01]  /*8110*/  BSSY B0, `(.L_x_1658) ;  /* 0x000001a000007945 */ /* 0x000fe20003800000 */
[----:B-----5:R-:W-:Y:S02]  /*8120*/  LEA R29, R3, R27, 0x7 ;  /* 0x0000001b031d7211 */ /* 0x020fe400078e38ff */
[----:B--2---:R-:W-:-:S02]  /*8130*/  MOV R3, R0 ;  /* 0x0000000000037202 */ /* 0x004fc40000000f00 */
        /* <DEDUP_REMOVED lines=23> */
.L_x_1659:
[----:B------:R-:W-:Y:S05]  /*82b0*/  BSYNC B0 ;  /* 0x0000000000007941 */ /* 0x000fea0003800000 */
.L_x_1658:
[----:B------:R-:W-:Y:S05]  /*82c0*/  BRA.DIV ~URZ, `(.L_x_1660) ;  /* 0x0000da027f007947 */ /* 0x000fea000b800000 */
[----:B--2---:R2:W1:Y:S04]  /*82d0*/  SHFL.IDX PT, R0, R15, 0x1, 0x181f ;  /* 0x00381f000f007f89 */ /* 0x00446800000e0000 */
[----:B----4-:R2:W4:Y:S02]  /*82e0*/  SHFL.IDX PT, R2, R18, 0x1, 0x181f ;  /* 0x00381f0012027f89 */ /* 0x01052400000e0000 */
.L_x_1736:
[----:B------:R-:W-:Y:S01]  /*82f0*/  IADD3 R3, R29, 0x20, RZ ;  /* 0x000000201d037810 */ /* 0x000fe20007ffe0ff */
[----:B------:R-:W-:Y:S03]  /*8300*/  BSSY B0, `(.L_x_1661) ;  /* 0x0000019000007945 */ /* 0x000fe60003800000 */
[----:B------:R-:W-:Y:S01]  /*8310*/  ISETP.GE.AND P0, PT, R3, R20, PT ;  /* 0x000000140300720c */ /* 0x000fe20003f06270 */
[----:B-1----:R-:W-:-:S12]  /*8320*/  IMAD.MOV.U32 R3, RZ, RZ, R0 ;  /* 0x000000ffff037224 */ /* 0x002fd800078e0000 */
        /* <DEDUP_REMOVED lines=22> */
.L_x_1662:
[----:B------:R-:W-:Y:S05]  /*8490*/  BSYNC B0 ;  /* 0x0000000000007941 */ /* 0x000fea0003800000 */
.L_x_1661:
[----:B------:R-:W-:Y:S05]  /*84a0*/  BRA.DIV ~URZ, `(.L_x_1663) ;  /* 0x0000d9127f007947 */ /* 0x000fea000b800000 */
[----:B-1----:R1:W2:Y:S02]  /*84b0*/  SHFL.IDX PT, R0, R15, 0x2, 0x181f ;  /* 0x00581f000f007f89 */ /* 0x0022a400000e0000 */
.L_x_1737:
[----:B------:R-:W-:Y:S05]  /*84c0*/  BRA.DIV ~URZ, `(.L_x_1664) ;  /* 0x0000d9727f007947 */ /* 0x000fea000b800000 */
[----:B----4-:R4:W1:Y:S02]  /*84d0*/  SHFL.IDX PT, R2, R18, 0x2, 0x181f ;  /* 0x00581f0012027f89 */ /* 0x01086400000e0000 */
.L_x_1738:
[----:B------:R-:W-:Y:S01]  /*84e0*/  IADD3 R3, R29, 0x40, RZ ;  /* 0x000000401d037810 */ /* 0x000fe20007ffe0ff */
[----:B------:R-:W-:Y:S03]  /*84f0*/  BSSY B0, `(.L_x_1665) ;  /* 0x0000019000007945 */ /* 0x000fe60003800000 */
[----:B------:R-:W-:Y:S01]  /*8500*/  ISETP.GE.AND P0, PT, R3, R20, PT ;  /* 0x000000140300720c */ /* 0x000fe20003f06270 */
[----:B--2---:R-:W-:-:S12]  /*8510*/  IMAD.MOV.U32 R3, RZ, RZ, R0 ;  /* 0x000000ffff037224 */ /* 0x004fd800078e0000 */
[----:B------:R-:W-:Y:S05]  /*8520*/  @P0 BRA `(.L_x_1666) ;  /* 0x0000015000000947 */ /* 0x000fea0003800000 */
[----:B------:R-:W-:Y:S01]  /*8530*/  SHF.R.S32.HI R7, RZ, 0x1f, R21 ;  /* 0x0000001fff077819 */ /* 0x000fe20000011415 */
[----:B-1----:R-:W-:Y:S01]  /*8540*/  IMAD.WIDE R16, R14, 0x2, R2 ;  /* 0x000000020e107825 */ /* 0x002fe200078e0202 */
        /* <DEDUP_REMOVED lines=19> */
.L_x_1666:
[----:B------:R-:W-:Y:S05]  /*8680*/  BSYNC B0 ;  /* 0x0000000000007941 */ /* 0x000fea0003800000 */
.L_x_1665:
[----:B------:R-:W-:Y:S05]  /*8690*/  BRA.DIV ~URZ, `(.L_x_1667) ;  /* 0x0000d8227f007947 */ /* 0x000fea000b800000 */
[----:B-1----:R1:W2:Y:S04]  /*86a0*/  SHFL.IDX PT, R0, R15, 0x3, 0x181f ;  /* 0x00781f000f007f89 */ /* 0x0022a800000e0000 */
[----:B------:R1:W3:Y:S02]  /*86b0*/  SHFL.IDX PT, R2, R18, 0x3, 0x181f ;  /* 0x00781f0012027f89 */ /* 0x0002e400000e0000 */
.L_x_1739:
[----:B----4-:R-:W4:Y:S04]  /*86c0*/  LDL R124, [R1] ;  /* 0x00000000017c7983 */ /* 0x010f280000100800 */
[----:B------:R1:W5:Y:S04]  /*86d0*/  LDL R24, [R1+0x64] ;  /* 0x0000640001187983 */ /* 0x0003680000100800 */
[----:B------:R1:W5:Y:S01]  /*86e0*/  LDL R240, [R1+0x48] ;  /* 0x0000480001f07983 */ /* 0x0003620000100800 */
[----:B------:R-:W-:Y:S01]  /*86f0*/  IADD3 R3, R29, 0x60, RZ ;  /* 0x000000601d037810 */ /* 0x000fe20007ffe0ff */
[----:B------:R-:W-:Y:S01]  /*8700*/  ULDC.64 UR4, c[0x0][0x40] ;  /* 0x0000100000047ab9 */ /* 0x000fe20000000a00 */
[----:B-1-3--:R-:W-:Y:S01]  /*8710*/  IADD3 R18, P1, R1, c[0x0][0x20], RZ ;  /* 0x0000080001127a10 */ /* 0x00afe20007f3e0ff */
[----:B------:R-:W1:Y:S01]  /*8720*/  S2R R33, SR_CTAID.Y ;  /* 0x0000000000217919 */ /* 0x000e620000002600 */
[----:B------:R-:W-:Y:S01]  /*8730*/  ISETP.GE.AND P0, PT, R3, R20, PT ;  /* 0x000000140300720c */ /* 0x000fe20003f06270 */
[----:B--2---:R-:W-:Y:S01]  /*8740*/  IMAD.MOV.U32 R3, RZ, RZ, R0 ;  /* 0x000000ffff037224 */ /* 0x004fe200078e0000 */
[----:B------:R-:W-:Y:S01]  /*8750*/  SHF.R.S32.HI R13, RZ, 0x4, R31 ;  /* 0x00000004ff0d7819 */ /* 0x000fe2000001141f */
[----:B------:R-:W-:Y:S01]  /*8760*/  UIADD3 UR4, UP0, UR4, 0x160, URZ ;  /* 0x0000016004047890 */ /* 0x000fe2000ff1e03f */
[----:B------:R-:W-:-:S03]  /*8770*/  IMAD.WIDE.U32 R238, R26, c[0x0][0x2b0], RZ ;  /* 0x0000ac001aee7a25 */ /* 0x000fc600078e00ff */
[----:B------:R-:W-:-:S06]  /*8780*/  UIADD3.X UR5, URZ, UR5, URZ, UP0, !UPT ;  /* 0x000000053f057290 */ /* 0x000fcc00087fe43f */
[----:B------:R-:W-:Y:S01]  /*8790*/  @!P0 IMAD.SHL.U32 R8, R19, 0x2, RZ ;  /* 0x0000000213088824 */ /* 0x000fe200078e00ff */
[----:B------:R-:W-:Y:S01]  /*87a0*/  @!P0 SHF.R.S32.HI R0, RZ, 0x1f, R23 ;  /* 0x0000001fff008819 */ /* 0x000fe20000011417 */
[----:B------:R-:W-:Y:S01]  /*87b0*/  @!P0 IMAD.WIDE R10, R14, 0x2, R2 ;  /* 0x000000020e0a8825 */ /* 0x000fe200078e0202 */
[----:B------:R-:W-:Y:S02]  /*87c0*/  @!P0 SHF.R.S32.HI R7, RZ, 0x1f, R21 ;  /* 0x0000001fff078819 */ /* 0x000fe40000011415 */
[----:B------:R-:W-:Y:S01]  /*87d0*/  @!P0 LEA.HI R16, R0, R23, RZ, 0x3 ;  /* 0x0000001700108211 */ /* 0x000fe200078f18ff */
[----:B------:R-:W-:Y:S01]  /*87e0*/  IMAD.X R19, RZ, RZ, c[0x0][0x24], P1 ;  /* 0x00000900ff137624 */ /* 0x000fe200008e06ff */
[----:B------:R-:W-:Y:S01]  /*87f0*/  @!PT LDS RZ, [RZ] ;  /* 0x00000000fffff984 */ /* 0x000fe20000000800 */
[----:B------:R-:W-:Y:S01]  /*8800*/  @!PT LDS RZ, [RZ] ;  /* 0x00000000fffff984 */ /* 0x000fe20000000800 */
[----:B------:R-:W-:Y:S01]  /*8810*/  @!PT LDS RZ, [RZ] ;  /* 0x00000000fffff984 */ /* 0x000fe20000000800 */
[----:B------:R2:W-:Y:S01]  /*8820*/  @!P0 LDGSTS.E.BYPASS.LTC128B.128 [R8+0x13080], [R10.64], !P3 ;  /* 0x130800000a088fae */ /* 0x0005e2000d901d4e */
[----:B------:R-:W-:Y:S02]  /*8830*/  IADD3 R12, P3, R18, 0x10, RZ ;  /* 0x00000010120c7810 */ /* 0x000fe40007f7e0ff */
[----:B------:R-:W-:Y:S01]  /*8840*/  @!P0 SHF.R.S32.HI R4, RZ, 0x1f, R22 ;  /* 0x0000001fff048819 */ /* 0x000fe20000011416 */
[----:B------:R-:W-:Y:S01]  /*8850*/  STL.64 [R1+0x20], R18 ;  /* 0x0000201201007387 */ /* 0x000fe20000100a00 */
[----:B------:R-:W-:-:S02]  /*8860*/  @!P0 LEA.HI R7, R7, R21, RZ, 0x3 ;  /* 0x0000001507078211 */ /* 0x000fc400078f18ff */
[----:B------:R-:W-:Y:S02]  /*8870*/  IADD3 R14, P2, R18, 0x48, RZ ;  /* 0x00000048120e7810 */ /* 0x000fe40007f5e0ff */
[----:B------:R-:W-:Y:S02]  /*8880*/  @!P0 LEA.HI R17, R4, R22, RZ, 0x3 ;  /* 0x0000001604118211 */ /* 0x000fe400078f18ff */
[----:B------:R-:W-:Y:S01]  /*8890*/  @!P0 LOP3.LUT R4, R7, 0xfffffff8, RZ, 0xc0, !PT ;  /* 0xfffffff807048812 */ /* 0x000fe200078ec0ff */
[----:B------:R-:W-:Y:S01]  /*88a0*/  IMAD.X R15, RZ, RZ, R19, P2 ;  /* 0x000000ffff0f7224 */ /* 0x000fe200010e0613 */
[----:B-1----:R-:W-:Y:S02]  /*88b0*/  SHF.R.S32.HI R34, RZ, 0x1f, R33 ;  /* 0x0000001fff227819 */ /* 0x002fe40000011421 */
[----:B------:R-:W1:Y:S04]  /*88c0*/  S2R R33, SR_CTAID.Y ;  /* 0x0000000000217919 */ /* 0x000e680000002600 */
[----:B------:R3:W-:Y:S01]  /*88d0*/  STL.64 [R1+0x30], R14 ;  /* 0x0000300e01007387 */ /* 0x0007e20000100a00 */
[----:B--2---:R-:W-:-:S02]  /*88e0*/  LEA.HI R11, R31, R13, RZ, 0x1 ;  /* 0x0000000d1f0b7211 */ /* 0x004fc400078f08ff */
[----:B------:R-:W-:Y:S02]  /*88f0*/  IADD3 R10, P1, R18, 0x4, RZ ;  /* 0x00000004120a7810 */ /* 0x000fe40007f3e0ff */
        /* <DEDUP_REMOVED lines=8> */
[----:B------:R-:W-:-:S02]  /*8980*/  LOP3.LUT R0, R0, 0x1c0, RZ, 0xc0, !PT ;  /* 0x000001c000007812 */ /* 0x000fc400078ec0ff */
[----:B---3--:R-:W-:Y:S02]  /*8990*/  @!P0 LOP3.LUT R14, R16, 0xfffffff8, RZ, 0xc0, !PT ;  /* 0xfffffff8100e8812 */ /* 0x008fe400078ec0ff */
[----:B------:R-:W-:Y:S02]  /*89a0*/  LOP3.LUT R7, R0, 0x8, R7, 0xf8, !PT ;  /* 0x0000000800077812 */ /* 0x000fe400078ef807 */
[----:B------:R-:W-:-:S04]  /*89b0*/  SHF.R.U32.HI R0, RZ, 0x3, R0 ;  /* 0x00000003ff007819 */ /* 0x000fc80000011600 */
[----:B------:R-:W-:Y:S01]  /*89c0*/  LOP3.LUT R22, R7, R0, RZ, 0x3c, !PT ;  /* 0x0000000007167212 */ /* 0x000fe200078e3cff */
[----:B------:R-:W-:Y:S01]  /*89d0*/  IMAD.SHL.U32 R7, R30, 0x40, RZ ;  /* 0x000000401e077824 */ /* 0x000fe200078e00ff */
[----:B------:R-:W-:-:S04]  /*89e0*/  SHF.R.S32.HI R0, RZ, 0x1f, R26 ;  /* 0x0000001fff007819 */ /* 0x000fc8000001141a */
[----:B------:R-:W-:Y:S01]  /*89f0*/  LOP3.LUT R21, R7, 0xfffffe00, RZ, 0xc0, !PT ;  /* 0xfffffe0007157812 */ /* 0x000fe200078ec0ff */
[----:B------:R-:W-:Y:S01]  /*8a00*/  IMAD R0, R0, c[0x0][0x2b0], RZ ;  /* 0x0000ac0000007a24 */ /* 0x000fe200078e02ff */
[----:B--2---:R-:W-:Y:S01]  /*8a10*/  IADD3 R10, P1, R18, 0x8, RZ ;  /* 0x00000008120a7810 */ /* 0x004fe20007f3e0ff */
[----:B-1----:R-:W-:-:S04]  /*8a20*/  IMAD.U32 R12, RZ, RZ, UR4 ;  /* 0x00000004ff0c7e24 */ /* 0x002fc8000f8e00ff */
[----:B------:R-:W-:Y:S02]  /*8a30*/  IMAD.X R11, RZ, RZ, R19, P1 ;  /* 0x000000ffff0b7224 */ /* 0x000fe400008e0613 */
[----:B------:R-:W-:-:S03]  /*8a40*/  IMAD.U32 R13, RZ, RZ, UR5 ;  /* 0x00000005ff0d7e24 */ /* 0x000fc6000f8e00ff */
[----:B------:R1:W-:Y:S04]  /*8a50*/  STL.64 [R1+0x40], R10 ;  /* 0x0000400a01007387 */ /* 0x0003e80000100a00 */
[----:B------:R2:W-:Y:S01]  /*8a60*/  STL.64 [R1+0x18], R12 ;  /* 0x0000180c01007387 */ /* 0x0005e20000100a00 */
[----:B-1----:R-:W-:Y:S01]  /*8a70*/  @!P0 LOP3.LUT R10, R17, 0xfffffff8, RZ, 0xc0, !PT ;  /* 0xfffffff8110a8812 */ /* 0x002fe200078ec0ff */
[----:B------:R-:W-:-:S04]  /*8a80*/  IMAD.WIDE.U32 R16, R33, c[0x0][0x210], RZ ;  /* 0x0000840021107a25 */ /* 0x000fc800078e00ff */
[----:B--2---:R-:W-:-:S04]  /*8a90*/  @!P0 IMAD.WIDE R12, R4, 0x2, R2 ;  /* 0x00000002040c8825 */ /* 0x004fc800078e0202 */
[--C-:B------:R-:W-:Y:S01]  /*8aa0*/  @!P0 IMAD.WIDE R10, R10, 0x2, R2.reuse ;  /* 0x000000020a0a8825 */ /* 0x100fe200078e0202 */
[----:B------:R1:W-:Y:S03]  /*8ab0*/  @!P0 LDGSTS.E.BYPASS.LTC128B.128 [R8+0x17080], [R12.64], !P6 ;  /* 0x170800000c088fae */ /* 0x0003e6000f101d4e */
[----:B------:R-:W-:Y:S01]  /*8ac0*/  @!P0 IMAD.WIDE R2, R14, 0x2, R2 ;  /* 0x000000020e028825 */ /* 0x000fe200078e0202 */
[----:B------:R2:W-:Y:S03]  /*8ad0*/  @!P0 LDGSTS.E.BYPASS.LTC128B.128 [R8+0x1b080], [R10.64], !P5 ;  /* 0x1b0800000a088fae */ /* 0x0005e6000e901d4e */
[----:B------:R-:W-:Y:S01]  /*8ae0*/  IMAD R4, R34, c[0x0][0x1e8], RZ ;  /* 0x00007a0022047a24 */ /* 0x000fe200078e02ff */
[----:B------:R1:W-:Y:S01]  /*8af0*/  @!P0 LDGSTS.E.BYPASS.LTC128B.128 [R8+0x1f080], [R2.64], !P4 ;  /* 0x1f08000002088fae */ /* 0x0003e2000e101d4e */
[----:B------:R-:W-:Y:S01]  /*8b00*/  LOP3.LUT P0, RZ, R25, 0x4, RZ, 0xc0, !PT ;  /* 0x0000000419ff7812 */ /* 0x000fe2000780c0ff */
[----:B------:R-:W-:-:S02]  /*8b10*/  IMAD.WIDE.U32 R14, R33, c[0x0][0x1e8], RZ ;  /* 0x00007a00210e7a25 */ /* 0x000fc400078e00ff */
[----:B------:R-:W0:Y:S01]  /*8b20*/  LDGDEPBAR ;  /* 0x00000000000079af */ /* 0x000e220000000000 */
[----:B------:R-:W-:Y:S01]  /*8b30*/  WARPSYNC 0xffffffff ;  /* 0xffffffff00007948 */ /* 0x000fe20003800000 */
[----:B------:R-:W-:-:S04]  /*8b40*/  IMAD R4, R33, c[0x0][0x1ec], R4 ;  /* 0x00007b0021047a24 */ /* 0x000fc800078e0204 */
[----:B------:R-:W-:Y:S02]  /*8b50*/  IMAD.IADD R243, R15, 0x1, R4 ;  /* 0x000000010ff37824 */ /* 0x000fe400078e0204 */
[----:B--2---:R-:W-:Y:S02]  /*8b60*/  IMAD.MOV.U32 R11, RZ, RZ, 0x20 ;  /* 0x00000020ff0b7424 */ /* 0x004fe400078e00ff */
[----:B------:R-:W-:Y:S02]  /*8b70*/  IMAD.SHL.U32 R10, R25, 0x40, RZ ;  /* 0x00000040190a7824 */ /* 0x000fe400078e00ff */
[----:B-1----:R-:W-:Y:S01]  /*8b80*/  IMAD R8, R26, c[0x0][0x2b4], R0 ;  /* 0x0000ad001a087a24 */ /* 0x002fe200078e0200 */
[----:B------:R-:W-:Y:S01]  /*8b90*/  SEL R7, R11, 0xffffffe0, !P0 ;  /* 0xffffffe00b077807 */ /* 0x000fe20004000000 */
[----:B------:R-:W-:Y:S01]  /*8ba0*/  IMAD R2, R34, c[0x0][0x210], RZ ;  /* 0x0000840022027a24 */ /* 0x000fe200078e02ff */
[----:B------:R-:W-:Y:S01]  /*8bb0*/  LOP3.LUT R20, R10, 0x1c0, RZ, 0xc0, !PT ;  /* 0x000001c00a147812 */ /* 0x000fe200078ec0ff */
[----:B------:R-:W-:-:S02]  /*8bc0*/  IMAD.IADD R242, R239, 0x1, R8 ;  /* 0x00000001eff27824 */ /* 0x000fc400078e0208 */
[----:B------:R-:W-:-:S04]  /*8bd0*/  IMAD R2, R33, c[0x0][0x214], R2 ;  /* 0x0000850021027a24 */ /* 0x000fc800078e0202 */
[----:B------:R-:W-:Y:S01]  /*8be0*/  IMAD.IADD R252, R17, 0x1, R2 ;  /* 0x0000000111fc7824 */ /* 0x000fe200078e0202 */
[----:B----4-:R-:W-:-:S04]  /*8bf0*/  SHF.R.S32.HI R13, RZ, 0x1f, R124 ;  /* 0x0000001fff0d7819 */ /* 0x010fc8000001147c */
[----:B------:R-:W-:-:S04]  /*8c00*/  LEA.HI R3, R13, R124, RZ, 0x3 ;  /* 0x0000007c0d037211 */ /* 0x000fc800078f18ff */
[----:B------:R-:W-:-:S05]  /*8c10*/  LOP3.LUT R0, R3, 0xfffffff8, RZ, 0xc0, !PT ;  /* 0xfffffff803007812 */ /* 0x000fca00078ec0ff */
[----:B------:R-:W-:-:S04]  /*8c20*/  IMAD.IADD R0, R124, 0x1, -R0 ;  /* 0x000000017c007824 */ /* 0x000fc800078e0a00 */
[----:B------:R-:W-:-:S05]  /*8c30*/  IMAD.SHL.U32 R220, R0, 0x8, RZ ;  /* 0x0000000800dc7824 */ /* 0x000fca00078e00ff */
[C---:B------:R-:W-:Y:S02]  /*8c40*/  IADD3 R136, R220.reuse, 0x40, RZ ;  /* 0x00000040dc887810 */ /* 0x040fe40007ffe0ff */
[C---:B------:R-:W-:Y:S02]  /*8c50*/  IADD3 R138, R220.reuse, 0x80, RZ ;  /* 0x00000080dc8a7810 */ /* 0x040fe40007ffe0ff */
[C---:B------:R-:W-:Y:S02]  /*8c60*/  IADD3 R137, R220.reuse, 0xc0, RZ ;  /* 0x000000c0dc897810 */ /* 0x040fe40007ffe0ff */
[----:B------:R-:W-:Y:S02]  /*8c70*/  ISETP.GE.AND P4, PT, R220, c[0x0][0x1d4], PT ;  /* 0x00007500dc007a0c */ /* 0x000fe40003f86270 */
[----:B------:R-:W-:Y:S02]  /*8c80*/  ISETP.GE.AND P3, PT, R136, c[0x0][0x1d4], PT ;  /* 0x0000750088007a0c */ /* 0x000fe40003f66270 */
[----:B------:R-:W-:-:S02]  /*8c90*/  ISETP.GE.AND P2, PT, R138, c[0x0][0x1d4], PT ;  /* 0x000075008a007a0c */ /* 0x000fc40003f46270 */
[----:B------:R-:W-:Y:S02]  /*8ca0*/  ISETP.GE.AND P6, PT, R137, c[0x0][0x1d4], PT ;  /* 0x0000750089007a0c */ /* 0x000fe40003fc6270 */
        /* <DEDUP_REMOVED lines=19> */
[----:B------:R-:W2:Y:S01]  /*8de0*/  @!P0 LDG.E R225, [R10.64] ;  /* 0x0000000e0ae18981 */ /* 0x000ea2000c1e1900 */
[----:B------:R-:W-:Y:S01]  /*8df0*/  IMAD.MOV R0, RZ, RZ, -R0 ;  /* 0x000000ffff007224 */ /* 0x000fe200078e0a00 */
[----:B------:R-:W-:Y:S01]  /*8e00*/  LEA.HI R13, R13, R124, RZ, 0x6 ;  /* 0x0000007c0d0d7211 */ /* 0x000fe200078f30ff */
[----:B------:R-:W-:Y:S01]  /*8e10*/  IMAD R143, R224, -0x30, R8 ;  /* 0xffffffd0e08f7824 */ /* 0x000fe200078e0208 */
[----:B------:R-:W1:Y:S01]  /*8e20*/  S2R R26, SR_TID.X ;  /* 0x00000000001a7919 */ /* 0x000e620000002100 */
[----:B------:R-:W-:Y:S01]  /*8e30*/  IMAD R226, R0, c[0x0][0x2b8], R2 ;  /* 0x0000ae0000e27a24 */ /* 0x000fe200078e0202 */
[----:B------:R-:W-:Y:S01]  /*8e40*/  BSSY B2, `(.L_x_1668) ;  /* 0x000004e000027945 */ /* 0x000fe20003800000 */
[----:B------:R-:W-:Y:S01]  /*8e50*/  IMAD.IADD R140, R24, 0x1, R143 ;  /* 0x00000001188c7824 */ /* 0x000fe200078e028f */
[----:B------:R-:W-:Y:S01]  /*8e60*/  ISETP.GT.AND P5, PT, R232, 0x2f, PT ;  /* 0x0000002fe800780c */ /* 0x000fe20003fa4270 */
[----:B------:R-:W-:Y:S01]  /*8e70*/  IMAD.WIDE.U32 R2, R226, c[0x0][0x1e0], RZ ;  /* 0x00007800e2027a25 */ /* 0x000fe200078e00ff */
[----:B------:R-:W-:-:S02]  /*8e80*/  SHF.R.S32.HI R139, RZ, 0x1f, R226 ;  /* 0x0000001fff8b7819 */ /* 0x000fc400000114e2 */
[----:B------:R-:W-:Y:S02]  /*8e90*/  IMNMX R8, R140, 0x30, PT ;  /* 0x000000308c087817 */ /* 0x000fe40003800200 */
[----:B------:R-:W-:Y:S01]  /*8ea0*/  IADD3 R97, R18, 0x18, RZ ;  /* 0x0000001812617810 */ /* 0x000fe20007ffe0ff */
[----:B------:R-:W-:Y:S01]  /*8eb0*/  IMAD R0, R139, c[0x0][0x1e0], RZ ;  /* 0x000078008b007a24 */ /* 0x000fe200078e02ff */
[----:B------:R-:W-:-:S03]  /*8ec0*/  MOV R144, 0x9320 ;  /* 0x0000932000907802 */ /* 0x000fc60000000f00 */
[----:B------:R-:W-:-:S04]  /*8ed0*/  IMAD R0, R226, c[0x0][0x1e4], R0 ;  /* 0x00007900e2007a24 */ /* 0x000fc800078e0200 */
[----:B------:R-:W-:Y:S01]  /*8ee0*/  IMAD.IADD R3, R3, 0x1, R0 ;  /* 0x0000000103037824 */ /* 0x000fe200078e0200 */
[----:B--2---:R-:W-:-:S03]  /*8ef0*/  SHF.R.S32.HI R141, RZ, 0x1f, R225 ;  /* 0x0000001fff8d7819 */ /* 0x004fc600000114e1 */
[----:B------:R-:W-:-:S04]  /*8f00*/  IMAD.WIDE.U32 R2, R225, c[0x0][0x1f0], R2 ;  /* 0x00007c00e1027a25 */ /* 0x000fc800078e0002 */
[----:B------:R-:W-:Y:S01]  /*8f10*/  IMAD R4, R141, c[0x0][0x1f0], RZ ;  /* 0x00007c008d047a24 */ /* 0x000fe200078e02ff */
[----:B------:R-:W-:-:S03]  /*8f20*/  IADD3 R0, P0, R14, R2, RZ ;  /* 0x000000020e007210 */ /* 0x000fc60007f1e0ff */
[----:B------:R-:W-:-:S05]  /*8f30*/  IMAD R4, R225, c[0x0][0x1f4], R4 ;  /* 0x00007d00e1047a24 */ /* 0x000fca00078e0204 */
[----:B------:R-:W-:Y:S01]  /*8f40*/  IADD3.X R2, R243, R3, R4, P0, !PT ;  /* 0x00000003f3027210 */ /* 0x000fe200007fe404 */
[----:B------:R-:W-:Y:S01]  /*8f50*/  IMAD.SHL.U32 R3, R241, 0x40, RZ ;  /* 0x00000040f1037824 */ /* 0x000fe200078e00ff */
[----:B------:R-:W-:-:S04]  /*8f60*/  LEA R10, P0, R0, c[0x0][0x1c8], 0x1 ;  /* 0x00007200000a7a11 */ /* 0x000fc800078008ff */
[----:B------:R-:W-:Y:S02]  /*8f70*/  LEA.HI.X R4, R0, c[0x0][0x1cc], R2, 0x1, P0 ;  /* 0x0000730000047a11 */ /* 0x000fe400000f0c02 */
[----:B------:R-:W-:Y:S01]  /*8f80*/  LOP3.LUT R0, R3, 0x1c0, RZ, 0xc0, !PT ;  /* 0x000001c003007812 */ /* 0x000fe200078ec0ff */
[----:B------:R-:W-:Y:S03]  /*8f90*/  SHFL.IDX PT, R2, R10, RZ, 0x181f ;  /* 0x00181fff0a027589 */ /* 0x000fe600000e0000 */
[----:B------:R-:W-:Y:S01]  /*8fa0*/  SHF.R.U32.HI R11, RZ, 0x3, R0 ;  /* 0x00000003ff0b7819 */ /* 0x000fe20000011600 */
[----:B------:R-:W2:Y:S01]  /*8fb0*/  SHFL.IDX PT, R3, R4, RZ, 0x181f ;  /* 0x00181fff04037589 */ /* 0x000ea200000e0000 */
[----:B------:R-:W-:Y:S01]  /*8fc0*/  LOP3.LUT R12, R0, 0x38, R220, 0xf8, !PT ;  /* 0x00000038000c7812 */ /* 0x000fe200078ef8dc */
[----:B------:R-:W-:Y:S02]  /*8fd0*/  IMAD.IADD R0, R8, 0x1, -R241 ;  /* 0x0000000108007824 */ /* 0x000fe400078e0af1 */
[----:B------:R-:W-:Y:S01]  /*8fe0*/  SHFL.IDX PT, R10, R10, 0x1, 0x181f ;  /* 0x00381f000a0a7f89 */ /* 0x000fe200000e0000 */
[----:B------:R-:W-:Y:S01]  /*8ff0*/  LOP3.LUT R8, R12, R11, RZ, 0x3c, !PT ;  /* 0x0000000b0c087212 */ /* 0x000fe200078e3cff */
[----:B------:R-:W-:Y:S01]  /*9000*/  IMAD.SHL.U32 R12, R13, 0x8, RZ ;  /* 0x000000080d0c7824 */ /* 0x000fe200078e00ff */
[----:B------:R-:W-:Y:S01]  /*9010*/  ISETP.GE.AND P1, PT, R0, 0x1, PT ;  /* 0x000000010000780c */ /* 0x000fe20003f26270 */
[----:B------:R3:W4:Y:S01]  /*9020*/  SHFL.IDX PT, R11, R4, 0x1, 0x181f ;  /* 0x00381f00040b7f89 */ /* 0x00072200000e0000 */
[----:B------:R-:W-:-:S02]  /*9030*/  SHF.R.S32.HI R13, RZ, 0x1f, R138 ;  /* 0x0000001fff0d7819 */ /* 0x000fc4000001148a */
[----:B------:R-:W-:Y:S02]  /*9040*/  LOP3.LUT R216, R8, 0xfffffe00, R12, 0xf8, !PT ;  /* 0xfffffe0008d87812 */ /* 0x000fe400078ef80c */
[----:B------:R-:W-:Y:S02]  /*9050*/  SHF.R.S32.HI R12, RZ, 0x1f, R137 ;  /* 0x0000001fff0c7819 */ /* 0x000fe40000011489 */
[----:B------:R-:W-:Y:S02]  /*9060*/  ISETP.GT.AND P0, PT, R0, 0x20, PT ;  /* 0x000000200000780c */ /* 0x000fe40003f04270 */
[----:B------:R-:W-:-:S04]  /*9070*/  LEA.HI R0, R12, R137, RZ, 0x3 ;  /* 0x000000890c007211 */ /* 0x000fc800078f18ff */
[----:B------:R-:W-:Y:S01]  /*9080*/  LOP3.LUT R229, R0, 0xfffffff8, RZ, 0xc0, !PT ;  /* 0xfffffff800e57812 */ /* 0x000fe200078ec0ff */
[----:B--2---:R-:W-:-:S03]  /*9090*/  @P1 IMAD.WIDE R16, R220, 0x2, R2 ;  /* 0x00000002dc101825 */ /* 0x004fc600078e0202 */
[----:B------:R-:W-:-:S03]  /*90a0*/  SHF.R.S32.HI R234, RZ, 0x1f, R229 ;  /* 0x0000001fffea7819 */ /* 0x000fc600000114e5 */
[----:B------:R-:W-:Y:S01]  /*90b0*/  @P0 IMAD.SHL.U32 R0, R216, 0x2, RZ ;  /* 0x00000002d8000824 */ /* 0x000fe200078e00ff */
[----:B---3--:R-:W-:-:S04]  /*90c0*/  SHF.R.S32.HI R4, RZ, 0x1f, R136 ;  /* 0x0000001fff047819 */ /* 0x008fc80000011488 */
[----:B------:R-:W-:Y:S02]  /*90d0*/  LEA.HI R8, R4, R136, RZ, 0x3 ;  /* 0x0000008804087211 */ /* 0x000fe400078f18ff */
[----:B------:R-:W-:Y:S02]  /*90e0*/  LEA.HI R4, R13, R138, RZ, 0x3 ;  /* 0x0000008a0d047211 */ /* 0x000fe400078f18ff */
[----:B------:R-:W-:Y:S02]  /*90f0*/  LOP3.LUT R236, R8, 0xfffffff8, RZ, 0xc0, !PT ;  /* 0xfffffff808ec7812 */ /* 0x000fe400078ec0ff */
[----:B------:R-:W-:Y:S01]  /*9100*/  LOP3.LUT R235, R4, 0xfffffff8, RZ, 0xc0, !PT ;  /* 0xfffffff804eb7812 */ /* 0x000fe200078ec0ff */
[----:B------:R-:W-:Y:S01]  /*9110*/  @P1 IMAD.SHL.U32 R4, R216, 0x2, RZ ;  /* 0x00000002d8041824 */ /* 0x000fe200078e00ff */
[----:B-1----:R-:W-:Y:S01]  /*9120*/  LEA.HI R8, R32, R26, RZ, 0x5 ;  /* 0x0000001a20087211 */ /* 0x002fe200078f28ff */
[----:B------:R-:W-:-:S03]  /*9130*/  @P1 IMAD.WIDE R14, R236, 0x2, R2 ;  /* 0x00000002ec0e1825 */ /* 0x000fc600078e0202 */
[----:B------:R4:W-:Y:S01]  /*9140*/  @P1 LDGSTS.E.BYPASS.LTC128B.128 [R4+0xa080], [R16.64], !P4 ;  /* 0x0a08000010041fae */ /* 0x0009e2000e101d4e */
[----:B------:R-:W-:-:S03]  /*9150*/  @P1 IMAD.WIDE R12, R235, 0x2, R2 ;  /* 0x00000002eb0c1825 */ /* 0x000fc600078e0202 */
[----:B------:R1:W-:Y:S01]  /*9160*/  @P1 LDGSTS.E.BYPASS.LTC128B.128 [R4+0xb880], [R14.64], !P3 ;  /* 0x0b8800000e041fae */ /* 0x0003e2000d901d4e */
[----:B------:R-:W-:-:S03]  /*9170*/  @P1 IMAD.WIDE R2, R229, 0x2, R2 ;  /* 0x00000002e5021825 */ /* 0x000fc600078e0202 */
[----:B------:R2:W-:Y:S04]  /*9180*/  @P1 LDGSTS.E.BYPASS.LTC128B.128 [R4+0xd080], [R12.64], !P2 ;  /* 0x0d0800000c041fae */ /* 0x0005e8000d101d4e */
[----:B------:R3:W-:Y:S01]  /*9190*/  @P1 LDGSTS.E.BYPASS.LTC128B.128 [R4+0xe880], [R2.64], !P6 ;  /* 0x0e88000002041fae */ /* 0x0007e2000f101d4e */
[----:B----4-:R-:W-:-:S04]  /*91a0*/  @P0 IMAD.WIDE R16, R220, 0x2, R10 ;  /* 0x00000002dc100825 */ /* 0x010fc800078e020a */
[--C-:B-1----:R-:W-:Y:S01]  /*91b0*/  @P0 IMAD.WIDE R14, R236, 0x2, R10.reuse ;  /* 0x00000002ec0e0825 */ /* 0x102fe200078e020a */
[----:B------:R1:W-:Y:S03]  /*91c0*/  @P0 LDGSTS.E.BYPASS.LTC128B.128 [R0+0xb080], [R16.64], !P4 ;  /* 0x0b08000010000fae */ /* 0x0003e6000e101d4e */
[--C-:B--2---:R-:W-:Y:S01]  /*91d0*/  @P0 IMAD.WIDE R12, R235, 0x2, R10.reuse ;  /* 0x00000002eb0c0825 */ /* 0x104fe200078e020a */
[----:B------:R1:W-:Y:S03]  /*91e0*/  @P0 LDGSTS.E.BYPASS.LTC128B.128 [R0+0xc880], [R14.64], !P3 ;  /* 0x0c8800000e000fae */ /* 0x0003e6000d901d4e */
[----:B------:R-:W-:Y:S01]  /*91f0*/  @P0 IMAD.WIDE R10, R229, 0x2, R10 ;  /* 0x00000002e50a0825 */ /* 0x000fe200078e020a */
[----:B------:R1:W-:Y:S01]  /*9200*/  @P0 LDGSTS.E.BYPASS.LTC128B.128 [R0+0xe080], [R12.64], !P2 ;  /* 0x0e0800000c000fae */ /* 0x0003e2000d101d4e */
[----:B---3--:R-:W-:-:S02]  /*9210*/  SHF.R.U32.HI R3, RZ, 0x3, R20 ;  /* 0x00000003ff037819 */ /* 0x008fc40000011614 */
[----:B------:R-:W-:Y:S01]  /*9220*/  IMAD.SHL.U32 R2, R27, 0x8, RZ ;  /* 0x000000081b027824 */ /* 0x000fe200078e00ff */
[----:B------:R1:W-:Y:S01]  /*9230*/  @P0 LDGSTS.E.BYPASS.LTC128B.128 [R0+0xf880], [R10.64], !P6 ;  /* 0x0f8800000a000fae */ /* 0x0003e2000f101d4e */
[----:B------:R-:W-:Y:S01]  /*9240*/  IMAD.MOV.U32 R4, RZ, RZ, 0x10 ;  /* 0x00000010ff047424 */ /* 0x000fe200078e00ff */
[----:B------:R-:W-:Y:S02]  /*9250*/  LOP3.LUT P0, RZ, R25, 0x2, RZ, 0xc0, !PT ;  /* 0x0000000219ff7812 */ /* 0x000fe4000780c0ff */
[----:B------:R-:W0:Y:S01]  /*9260*/  LDGDEPBAR ;  /* 0x00000000000079af */ /* 0x000e220000000000 */
[----:B------:R-:W-:Y:S02]  /*9270*/  LOP3.LUT R2, R20, 0x8, R2, 0xf8, !PT ;  /* 0x0000000814027812 */ /* 0x000fe400078ef802 */
[----:B------:R-:W-:Y:S02]  /*9280*/  SEL R4, R4, 0xfffffff0, !P0 ;  /* 0xfffffff004047807 */ /* 0x000fe40004000000 */
[----:B------:R-:W-:-:S02]  /*9290*/  LOP3.LUT R2, R2, R3, RZ, 0x3c, !PT ;  /* 0x0000000302027212 */ /* 0x000fc400078e3cff */
[----:B------:R-:W-:Y:S01]  /*92a0*/  SHF.R.S32.HI R3, RZ, 0x1f, R236 ;  /* 0x0000001fff037819 */ /* 0x000fe200000114ec */
[----:B-1----:R-:W-:Y:S01]  /*92b0*/  IMAD.SHL.U32 R0, R8, 0x20, RZ ;  /* 0x0000002008007824 */ /* 0x002fe200078e00ff */
[----:B------:R-:W-:Y:S01]  /*92c0*/  LOP3.LUT R10, R22, R21, RZ, 0xfc, !PT ;  /* 0x00000015160a7212 */ /* 0x000fe200078efcff */
[----:B------:R-:W-:Y:S01]  /*92d0*/  IMAD R8, R23, 0x200, R2 ;  /* 0x0000020017087824 */ /* 0x000fe200078e0202 */
[----:B------:R-:W-:Y:S02]  /*92e0*/  SHF.R.S32.HI R2, RZ, 0x1f, R235 ;  /* 0x0000001fff027819 */ /* 0x000fe400000114eb */
[----:B------:R-:W-:-:S04]  /*92f0*/  LOP3.LUT R0, R0, 0xfffffc00, RZ, 0xc0, !PT ;  /* 0xfffffc0000007812 */ /* 0x000fc800078ec0ff */
[----:B------:R-:W-:Y:S02]  /*9300*/  IADD3 R0, R22, R21, R0 ;  /* 0x0000001516007210 */ /* 0x000fe40007ffe000 */
[----:B------:R-:W-:Y:S05]  /*9310*/  CALL.REL.NOINC `($_ZN7cutlass13device_kernelIN5flash19enable_sm80_to_sm89INS1_16FlashAttnFwdSm80INS1_25CollectiveMainloopFwdSm80ILi8ELi1ELb0EN4cute5tupleIJNS5_1CILi128EEENS7_ILi48EEENS7_ILi256EEEEEELi256ENS_10bfloat16_tEfNS_4arch4Sm80ELb1ELb0ELb1ELb1ELb1ELb1ELb1ELb0EEENS1_21CollectiveEpilogueFwdINS6_IJS8_SA_S9_EEENS6_IJNS7_ILi1EEESI_SI_EEESC_SE_Li256ELb1ELb1ELb0ELb0EEENS1_19SingleTileSchedulerILb1ELb0ELb1ELi128EEEEEEEEEvNT_6ParamsE$_ZZN5flash25CollectiveMainloopFwdSm80ILi8ELi1ELb0EN4cute5tupleIJNS1_1CILi128EEENS3_ILi48EEENS3_ILi256EEEEEELi256EN7cutlass10bfloat16_tEfNS8_4arch4Sm80ELb1ELb0ELb1ELb1ELb1ELb1ELb1ELb0EE3mmaINS_16FlashAttnFwdSm80ISC_NS_21CollectiveEpilogueFwdINS2_IJS4_S6_S5_EEENS2_IJNS3_ILi1EEESH_SH_EEES9_SB_Li256ELb1ELb1ELb0ELb0EEENS_19SingleTileSchedulerILb1ELb0ELb1ELi128EEEE13SharedStorageENS1_6TensorINS1_11ArrayEngineIfLm128EEENS1_6LayoutINS2_IJNS2_IJNS3_ILi2EEESS_EEESH_NS3_ILi32EEEEEENS2_IJNS2_IJSH_SS_EEENS3_ILi0EEENS3_ILi4EEEEEEEEEENS_7SoftmaxILi2ELi0EEEEEbRKNSC_6ParamsERT0_RT1_iRKNS_16SeqlenInfoQKNewKILb1ELb1EEENS2_IJiiiiEEERT_ENKUlvE_clEv) ;  /* 0x0000e79000007944 */ /* 0x000fea0003c00000 */
[----:B------:R-:W-:Y:S05]  /*9320*/  BSYNC B2 ;  /* 0x0000000000027941 */ /* 0x000fea0003800000 */
.L_x_1668:
        /* <DEDUP_REMOVED lines=36> */
.L_x_1740:
[----:B------:R-:W4:Y:S01]  /*9570*/  SHFL.IDX PT, R2, R11, RZ, 0x181f ;  /* 0x00181fff0b027589 */ /* 0x000f2200000e0000 */
[----:B------:R-:W-:Y:S01]  /*9580*/  ISETP.GE.AND P1, PT, R220, c[0x0][0x1d4], PT ;  /* 0x00007500dc007a0c */ /* 0x000fe20003f26270 */
[----:B------:R-:W-:Y:S01]  /*9590*/  IMAD.SHL.U32 R216, R216, 0x2, RZ ;  /* 0x00000002d8d87824 */ /* 0x000fe200078e00ff */
[----:B------:R-:W-:Y:S01]  /*95a0*/  LOP3.LUT R233, R233, 0xfffffff7, RZ, 0xc0, !PT ;  /* 0xfffffff7e9e97812 */ /* 0x000fe200078ec0ff */
[----:B------:R-:W-:Y:S01]  /*95b0*/  BSSY B0, `(.L_x_1670) ;  /* 0x0000037000007945 */ /* 0x000fe20003800000 */
[----:B------:R-:W-:-:S02]  /*95c0*/  ISETP.LT.OR P0, PT, R0, 0x1, P1 ;  /* 0x000000010000780c */ /* 0x000fc40000f01670 */
[----:B------:R-:W-:Y:S01]  /*95d0*/  SHF.R.S32.HI R139, RZ, 0x1f, R220 ;  /* 0x0000001fff8b7819 */ /* 0x000fe200000114dc */
[----:B---34-:R-:W-:-:S10]  /*95e0*/  IMAD.WIDE R12, R220, 0x2, R2 ;  /* 0x00000002dc0c7825 */ /* 0x018fd400078e0202 */
[----:B------:R-:W-:Y:S01]  /*95f0*/  @!PT LDS RZ, [RZ] ;  /* 0x00000000fffff984 */ /* 0x000fe20000000800 */
[----:B------:R-:W-:Y:S01]  /*9600*/  @!PT LDS RZ, [RZ] ;  /* 0x00000000fffff984 */ /* 0x000fe20000000800 */
[----:B------:R3:W-:Y:S01]  /*9610*/  LDGSTS.E.BYPASS.LTC128B.128 [R216+0x4080], [R12.64], !P0 ;  /* 0x040800000cd87fae */ /* 0x0007e2000c101d4e */
[----:B------:R-:W-:-:S13]  /*9620*/  ISETP.GE.AND P0, PT, R136, c[0x0][0x1d4], PT ;  /* 0x0000750088007a0c */ /* 0x000fda0003f06270 */
[----:B------:R-:W-:Y:S02]  /*9630*/  @P0 LOP3.LUT R233, R233, 0x8, RZ, 0xfc, !PT ;  /* 0x00000008e9e90812 */ /* 0x000fe400078efcff */
[----:B------:R-:W-:Y:S02]  /*9640*/  ISETP.LT.OR P0, PT, R0, 0x1, P0 ;  /* 0x000000010000780c */ /* 0x000fe40000701670 */
[----:B------:R-:W-:Y:S01]  /*9650*/  LOP3.LUT R233, R233, 0xfffffffb, RZ, 0xc0, !PT ;  /* 0xfffffffbe9e97812 */ /* 0x000fe200078ec0ff */
[----:B---3--:R-:W-:-:S10]  /*9660*/  IMAD.WIDE R12, R236, 0x2, R2 ;  /* 0x00000002ec0c7825 */ /* 0x008fd400078e0202 */
[----:B------:R3:W-:Y:S01]  /*9670*/  LDGSTS.E.BYPASS.LTC128B.128 [R216+0x5880], [R12.64], !P0 ;  /* 0x058800000cd87fae */ /* 0x0007e2000c101d4e */
[----:B------:R-:W-:-:S13]  /*9680*/  ISETP.GE.AND P0, PT, R138, c[0x0][0x1d4], PT ;  /* 0x000075008a007a0c */ /* 0x000fda0003f06270 */
[----:B------:R-:W-:Y:S02]  /*9690*/  @P0 LOP3.LUT R233, R233, 0x4, RZ, 0xfc, !PT ;  /* 0x00000004e9e90812 */ /* 0x000fe400078efcff */
[----:B------:R-:W-:Y:S02]  /*96a0*/  ISETP.LT.OR P0, PT, R0, 0x1, P0 ;  /* 0x000000010000780c */ /* 0x000fe40000701670 */
[----:B------:R-:W-:Y:S01]  /*96b0*/  LOP3.LUT R233, R233, 0xfffffffd, RZ, 0xc0, !PT ;  /* 0xfffffffde9e97812 */ /* 0x000fe200078ec0ff */
[----:B---3--:R-:W-:-:S04]  /*96c0*/  IMAD.WIDE R12, R235, 0x2, R2 ;  /* 0x00000002eb0c7825 */ /* 0x008fc800078e0202 */
[----:B------:R-:W-:-:S06]  /*96d0*/  IMAD.WIDE R2, R229, 0x2, R2 ;  /* 0x00000002e5027825 */ /* 0x000fcc00078e0202 */
        /* <DEDUP_REMOVED lines=9> */
[----:B------:R-:W-:Y:S05]  /*9770*/  BRA.DIV ~URZ, `(.L_x_1672) ;  /* 0x0000c8b27f007947 */ /* 0x000fea000b800000 */
[----:B-1----:R-:W1:Y:S04]  /*9780*/  SHFL.IDX PT, R4, R4, 0x1, 0x181f ;  /* 0x00381f0004047f89 */ /* 0x002e6800000e0000 */
[----:B---3--:R3:W4:Y:S02]  /*9790*/  SHFL.IDX PT, R2, R11, 0x1, 0x181f ;  /* 0x00381f000b027f89 */ /* 0x00872400000e0000 */
.L_x_1741:
[----:B------:R-:W-:Y:S02]  /*97a0*/  SHF.R.S32.HI R8, RZ, 0x1f, R236 ;  /* 0x0000001fff087819 */ /* 0x000fe400000114ec */
[C---:B----4-:R-:W-:Y:S02]  /*97b0*/  LEA R20, P0, R236.reuse, R2, 0x1 ;  /* 0x00000002ec147211 */ /* 0x050fe400078008ff */
[----:B------:R-:W-:Y:S02]  /*97c0*/  SHF.R.S32.HI R3, RZ, 0x1f, R235 ;  /* 0x0000001fff037819 */ /* 0x000fe400000114eb */
[----:B-1----:R-:W-:-:S02]  /*97d0*/  LEA.HI.X R21, R236, R4, R8, 0x1, P0 ;  /* 0x00000004ec157211 */ /* 0x002fc400000f0c08 */
[----:B------:R-:W-:-:S04]  /*97e0*/  LEA R14, P0, R235, R2, 0x1 ;  /* 0x00000002eb0e7211 */ /* 0x000fc800078008ff */
        /* <DEDUP_REMOVED lines=14> */
[----:B------:R-:W-:-:S04]  /*98d0*/  ISETP.GE.AND P0, PT, R138, c[0x0][0x1d4], PT ;  /* 0x000075008a007a0c */ /* 0x000fc80003f06270 */
[----:B------:R-:W-:-:S13]  /*98e0*/  ISETP.LT.OR P0, PT, R0, 0x21, P0 ;  /* 0x000000210000780c */ /* 0x000fda0000701670 */
[----:B------:R1:W-:Y:S01]  /*98f0*/  LDGSTS.E.BYPASS.LTC128B.128 [R216+0x8080], [R14.64], !P0 ;  /* 0x080800000ed87fae */ /* 0x0003e2000c101d4e */
[----:B------:R-:W-:-:S13]  /*9900*/  ISETP.LT.OR P0, PT, R0, 0x21, P1 ;  /* 0x000000210000780c */ /* 0x000fda0000f01670 */
[----:B------:R1:W-:Y:S02]  /*9910*/  LDGSTS.E.BYPASS.LTC128B.128 [R216+0x9880], [R2.64], !P0 ;  /* 0x0988000002d87fae */ /* 0x0003e4000c101d4e */
.L_x_1671:
[----:B------:R-:W-:Y:S05]  /*9920*/  BSYNC B0 ;  /* 0x0000000000007941 */ /* 0x000fea0003800000 */
.L_x_1670:
        /* <DEDUP_REMOVED lines=8> */
[----:B---3--:R-:W-:Y:S01]  /*99b0*/  LDSM.16.M88.4 R12, [R215] ;  /* 0x00000000d70c783b */ /* 0x008fe20000000200 */
[----:B------:R-:W-:Y:S01]  /*99c0*/  LEA R209, R7, R211, 0x1 ;  /* 0x000000d307d17211 */ /* 0x000fe200078e08ff */
[C---:B------:R-:W-:Y:S01]  /*99d0*/  HMMA.16816.F32.BF16 R36, R16.reuse, R38, RZ ;  /* 0x000000261024723c */ /* 0x040fe200000418ff */
[----:B------:R-:W-:Y:S01]  /*99e0*/  ISETP.GE.AND P0, PT, R224, 0x2, PT ;  /* 0x00000002e000780c */ /* 0x000fe20003f06270 */
        /* <DEDUP_REMOVED lines=140> */
[----:B------:R-:W-:Y:S08]  /*a2b0*/  HMMA.16816.F32.BF16 R32, R16, R72, R24 ;  /* 0x000000481020723c */ /* 0x000ff00000041818 */
        /* <DEDUP_REMOVED lines=23> */
[----:B------:R-:W-:Y:S01]  /*a430*/  IADD3 R2, R232, R142, R240 ;  /* 0x0000008ee8027210 */ /* 0x000fe20007ffe0f0 */
[----:B------:R-:W-:-:S03]  /*a440*/  IMAD.MOV.U32 R225, RZ, RZ, RZ ;  /* 0x000000ffffe17224 */ /* 0x000fc600078e00ff */
        /* <DEDUP_REMOVED lines=31> */
.L_x_1742:
[----:B------:R-:W-:Y:S05]  /*a640*/  BRA.DIV ~URZ, `(.L_x_1676) ;  /* 0x0000bb527f007947 */ /* 0x000fea000b800000 */
[----:B------:R3:W4:Y:S02]  /*a650*/  SHFL.IDX PT, R0, R8, RZ, 0x181f ;  /* 0x00181fff08007589 */ /* 0x00072400000e0000 */
.L_x_1743:
[----:B------:R-:W-:Y:S01]  /*a660*/  BSSY B0, `(.L_x_1677) ;  /* 0x0000013000007945 */ /* 0x000fe20003800000 */
[----:B------:R-:W-:Y:S05]  /*a670*/  @!P0 BRA `(.L_x_1678) ;  /* 0x0000011000008947 */ /* 0x000fea0003800000 */
[C---:B----4-:R-:W-:Y:S02]  /*a680*/  LEA R16, P0, R220.reuse, R0, 0x1 ;  /* 0x00000000dc107211 */ /* 0x050fe400078008ff */
[----:B------:R-:W-:Y:S02]  /*a690*/  SHF.R.S32.HI R3, RZ, 0x1f, R236 ;  /* 0x0000001fff037819 */ /* 0x000fe400000114ec */
[----:B--2---:R-:W-:Y:S02]  /*a6a0*/  LEA.HI.X R17, R220, R4, R139, 0x1, P0 ;  /* 0x00000004dc117211 */ /* 0x004fe400000f0c8b */
[----:B------:R-:W-:-:S02]  /*a6b0*/  LEA R14, P0, R236, R0, 0x1 ;  /* 0x00000000ec0e7211 */ /* 0x000fc400078008ff */
[----:B------:R-:W-:Y:S01]  /*a6c0*/  SHF.R.S32.HI R2, RZ, 0x1f, R235 ;  /* 0x0000001fff027819 */ /* 0x000fe200000114eb */
[----:B------:R-:W-:Y:S01]  /*a6d0*/  @!PT LDS RZ, [RZ] ;  /* 0x00000000fffff984 */ /* 0x000fe20000000800 */
[----:B------:R-:W-:Y:S01]  /*a6e0*/  @!PT LDS RZ, [RZ] ;  /* 0x00000000fffff984 */ /* 0x000fe20000000800 */
        /* <DEDUP_REMOVED lines=10> */
.L_x_1678:
[----:B------:R-:W-:Y:S05]  /*a790*/  BSYNC B0 ;  /* 0x0000000000007941 */ /* 0x000fea0003800000 */
.L_x_1677:
[----:B------:R-:W-:Y:S05]  /*a7a0*/  BRA.DIV ~URZ, `(.L_x_1679) ;  /* 0x0000ba727f007947 */ /* 0x000fea000b800000 */
[----:B--2---:R2:W1:Y:S04]  /*a7b0*/  SHFL.IDX PT, R4, R7, 0x1, 0x181f ;  /* 0x00381f0007047f89 */ /* 0x00446800000e0000 */
[----:B----4-:R2:W4:Y:S02]  /*a7c0*/  SHFL.IDX PT, R0, R8, 0x1, 0x181f ;  /* 0x00381f0008007f89 */ /* 0x01052400000e0000 */
.L_x_1744:
[----:B------:R-:W-:-:S13]  /*a7d0*/  ISETP.GE.AND P0, PT, R11, 0x21, PT ;  /* 0x000000210b00780c */ /* 0x000fda0003f06270 */
[----:B------:R-:W-:Y:S05]  /*a7e0*/  @!P0 BRA `(.L_x_1674) ;  /* 0x0000011000008947 */ /* 0x000fea0003800000 */
[C---:B----4-:R-:W-:Y:S02]  /*a7f0*/  LEA R16, P0, R220.reuse, R0, 0x1 ;  /* 0x00000000dc107211 */ /* 0x050fe400078008ff */
[----:B------:R-:W-:Y:S02]  /*a800*/  SHF.R.S32.HI R3, RZ, 0x1f, R236 ;  /* 0x0000001fff037819 */ /* 0x000fe400000114ec */
[----:B-1----:R-:W-:Y:S02]  /*a810*/  LEA.HI.X R17, R220, R4, R139, 0x1, P0 ;  /* 0x00000004dc117211 */ /* 0x002fe400000f0c8b */
[C---:B------:R-:W-:Y:S02]  /*a820*/  LEA R14, P0, R236.reuse, R0, 0x1 ;  /* 0x00000000ec0e7211 */ /* 0x040fe400078008ff */
[----:B------:R-:W-:Y:S01]  /*a830*/  SHF.R.S32.HI R2, RZ, 0x1f, R235 ;  /* 0x0000001fff027819 */ /* 0x000fe200000114eb */
[----:B------:R-:W-:Y:S01]  /*a840*/  @!PT LDS RZ, [RZ] ;  /* 0x00000000fffff984 */ /* 0x000fe20000000800 */
[----:B------:R-:W-:Y:S01]  /*a850*/  @!PT LDS RZ, [RZ] ;  /* 0x00000000fffff984 */ /* 0x000fe20000000800 */
[----:B------:R-:W-:Y:S01]  /*a860*/  @!PT LDS RZ, [RZ] ;  /* 0x00000000fffff984 */ /* 0x000fe20000000800 */
[----:B------:R1:W-:Y:S01]  /*a870*/  LDGSTS.E.BYPASS.LTC128B.128 [R216+0xb080], [R16.64], !P4 ;  /* 0x0b08000010d87fae */ /* 0x0003e2000e101d4e */
[----:B------:R-:W-:-:S02]  /*a880*/  LEA.HI.X R15, R236, R4, R3, 0x1, P0 ;  /* 0x00000004ec0f7211 */ /* 0x000fc400000f0c03 */
[----:B------:R-:W-:-:S03]  /*a890*/  LEA R12, P0, R235, R0, 0x1 ;  /* 0x00000000eb0c7211 */ /* 0x000fc600078008ff */
[----:B------:R1:W-:Y:S01]  /*a8a0*/  LDGSTS.E.BYPASS.LTC128B.128 [R216+0xc880], [R14.64], !P3 ;  /* 0x0c8800000ed87fae */ /* 0x0003e2000d901d4e */
[----:B------:R-:W-:Y:S02]  /*a8b0*/  LEA.HI.X R13, R235, R4, R2, 0x1, P0 ;  /* 0x00000004eb0d7211 */ /* 0x000fe400000f0c02 */
[----:B------:R-:W-:-:S03]  /*a8c0*/  LEA R2, P0, R229, R0, 0x1 ;  /* 0x00000000e5027211 */ /* 0x000fc600078008ff */
[----:B------:R1:W-:Y:S01]  /*a8d0*/  LDGSTS.E.BYPASS.LTC128B.128 [R216+0xe080], [R12.64], !P2 ;  /* 0x0e0800000cd87fae */ /* 0x0003e2000d101d4e */
[----:B------:R-:W-:-:S05]  /*a8e0*/  LEA.HI.X R3, R229, R4, R234, 0x1, P0 ;  /* 0x00000004e5037211 */ /* 0x000fca00000f0cea */
[----:B------:R1:W-:Y:S04]  /*a8f0*/  LDGSTS.E.BYPASS.LTC128B.128 [R216+0xf880], [R2.64], !P6 ;  /* 0x0f88000002d87fae */ /* 0x0003e8000f101d4e */
.L_x_1674:
[----:B--234-:R-:W-:Y:S05]  /*a900*/  BSYNC B1 ;  /* 0x0000000000017941 */ /* 0x01cfea0003800000 */
.L_x_1673:
[----:B------:R-:W2:Y:S01]  /*a910*/  LDL R11, [R1+0x4] ;  /* 0x00000400010b7983 */ /* 0x000ea20000100800 */
[----:B-1----:R-:W-:Y:S01]  /*a920*/  FMUL.FTZ R0, R48, c[0x0][0x320] ;  /* 0x0000c80030007a20 */ /* 0x002fe20000410000 */
[----:B------:R-:W-:Y:S01]  /*a930*/  SHF.R.S32.HI R3, RZ, 0x1f, R88 ;  /* 0x0000001fff037819 */ /* 0x000fe20000011458 */
[----:B------:R-:W-:Y:S01]  /*a940*/  IMAD.MOV.U32 R4, RZ, RZ, 0x1 ;  /* 0x00000001ff047424 */ /* 0x000fe200078e00ff */
[----:B------:R-:W0:Y:S01]  /*a950*/  LDGDEPBAR ;  /* 0x00000000000079af */ /* 0x000e220000000000 */
[----:B------:R1:W3:Y:S01]  /*a960*/  MUFU.TANH R17, R0 ;  /* 0x0000000000117308 */ /* 0x0002e20000002400 */
[----:B------:R-:W-:Y:S01]  /*a970*/  LEA.HI R2, R3, R88, RZ, 0x2 ;  /* 0x0000005803027211 */ /* 0x000fe200078f10ff */
[----:B------:R-:W-:Y:S01]  /*a980*/  FMUL.FTZ R8, R40, c[0x0][0x320] ;  /* 0x0000c80028087a20 */ /* 0x000fe20000410000 */
[----:B------:R-:W-:Y:S01]  /*a990*/  ISETP.NE.AND P0, PT, R4, c[0x0][0x2c4], PT ;  /* 0x0000b10004007a0c */ /* 0x000fe20003f05270 */
[----:B------:R-:W-:Y:S01]  /*a9a0*/  FMUL.FTZ R4, R36, c[0x0][0x320] ;  /* 0x0000c80024047a20 */ /* 0x000fe20000410000 */
[----:B------:R-:W-:-:S03]  /*a9b0*/  LOP3.LUT R2, R2, 0xfffffffc, RZ, 0xc0, !PT ;  /* 0xfffffffc02027812 */ /* 0x000fc600078ec0ff */
[----:B------:R4:W2:Y:S02]  /*a9c0*/  MUFU.TANH R19, R4 ;  /* 0x0000000400137308 */ /* 0x0008a40000002400 */
[----:B------:R-:W-:Y:S02]  /*a9d0*/  IMAD.IADD R2, R88, 0x1, -R2 ;  /* 0x0000000158027824 */ /* 0x000fe400078e0a02 */
[----:B-1----:R-:W-:-:S04]  /*a9e0*/  FMUL.FTZ R0, R49, c[0x0][0x320] ;  /* 0x0000c80031007a20 */ /* 0x002fc80000410000 */
[----:B------:R1:W1:Y:S01]  /*a9f0*/  MUFU.TANH R34, R8 ;  /* 0x0000000800227308 */ /* 0x0002620000002400 */
[----:B----4-:R-:W-:-:S07]  /*aa00*/  LEA.HI R4, R2, R2, RZ, 0x1 ;  /* 0x0000000202047211 */ /* 0x010fce00078f08ff */
[----:B------:R4:W2:Y:S01]  /*aa10*/  MUFU.TANH R18, R0 ;  /* 0x0000000000127308 */ /* 0x0008a20000002400 */
[----:B-1----:R-:W-:Y:S01]  /*aa20*/  LOP3.LUT R8, R4, 0x1ffffffe, RZ, 0xc0, !PT ;  /* 0x1ffffffe04087812 */ /* 0x002fe200078ec0ff */
[----:B------:R-:W-:-:S03]  /*aa30*/  FMUL.FTZ R4, R41, c[0x0][0x320] ;  /* 0x0000c80029047a20 */ /* 0x000fc60000410000 */
[----:B------:R-:W-:-:S03]  /*aa40*/  IADD3 R2, R2, -R8, RZ ;  /* 0x8000000802027210 */ /* 0x000fc60007ffe0ff */
[----:B------:R-:W1:Y:S01]  /*aa50*/  MUFU.TANH R16, R4 ;  /* 0x0000000400107308 */ /* 0x000e620000002400 */
[----:B----4-:R-:W-:Y:S02]  /*aa60*/  FMUL.FTZ R0, R28, c[0x0][0x320] ;  /* 0x0000c8001c007a20 */ /* 0x010fe40000410000 */
[----:B------:R-:W-:-:S05]  /*aa70*/  IMAD.SHL.U32 R223, R2, 0x8, RZ ;  /* 0x0000000802df7824 */ /* 0x000fca00078e00ff */
[----:B------:R4:W1:Y:S02]  /*aa80*/  MUFU.TANH R20, R0 ;  /* 0x0000000000147308 */ /* 0x0008640000002400 */
[----:B----4-:R-:W-:-:S06]  /*aa90*/  FMUL.FTZ R0, R29, c[0x0][0x320] ;  /* 0x0000c8001d007a20 */ /* 0x010fcc0000410000 */
[----:B------:R4:W1:Y:S02]  /*aaa0*/  MUFU.TANH R28, R0 ;  /* 0x00000000001c7308 */ /* 0x0008640000002400 */
[----:B----4-:R-:W-:-:S04]  /*aab0*/  LEA.HI R0, R3, R88, RZ, 0x5 ;  /* 0x0000005803007211 */ /* 0x010fc800078f28ff */
[--C-:B------:R-:W-:Y:S02]  /*aac0*/  SHF.R.S32.HI R3, RZ, 0x5, R0.reuse ;  /* 0x00000005ff037819 */ /* 0x100fe40000011400 */
[----:B------:R-:W-:Y:S02]  /*aad0*/  SHF.R.S32.HI R7, RZ, 0x1f, R0 ;  /* 0x0000001fff077819 */ /* 0x000fe40000011400 */
[----:B------:R-:W-:Y:S02]  /*aae0*/  LOP3.LUT R0, R0, 0xffffffe0, RZ, 0xc0, !PT ;  /* 0xffffffe000007812 */ /* 0x000fe400078ec0ff */
[----:B------:R-:W-:-:S03]  /*aaf0*/  LEA.HI R7, R7, R3, RZ, 0x3 ;  /* 0x0000000307077211 */ /* 0x000fc600078f18ff */
[----:B------:R-:W-:Y:S01]  /*ab00*/  IMAD.IADD R0, R88, 0x1, -R0 ;  /* 0x0000000158007824 */ /* 0x000fe200078e0a00 */
[----:B------:R-:W-:-:S04]  /*ab10*/  LOP3.LUT R7, R7, 0xffffff8, RZ, 0xc0, !PT ;  /* 0x0ffffff807077812 */ /* 0x000fc800078ec0ff */
[----:B------:R-:W-:Y:S01]  /*ab20*/  SHF.R.S32.HI R12, RZ, 0x1f, R0 ;  /* 0x0000001fff0c7819 */ /* 0x000fe20000011400 */
[----:B------:R-:W-:-:S03]  /*ab30*/  IMAD.IADD R7, R3, 0x1, -R7 ;  /* 0x0000000103077824 */ /* 0x000fc600078e0a07 */
[----:B------:R-:W-:Y:S01]  /*ab40*/  LEA.HI R3, R12, R0, RZ, 0x2 ;  /* 0x000000000c037211 */ /* 0x000fe200078f10ff */
[----:B------:R-:W-:-:S03]  /*ab50*/  IMAD.SHL.U32 R227, R7, 0x10, RZ ;  /* 0x0000001007e37824 */ /* 0x000fc600078e00ff */
[----:B------:R-:W-:Y:S02]  /*ab60*/  SHF.R.S32.HI R228, RZ, 0x2, R3 ;  /* 0x00000002ffe47819 */ /* 0x000fe40000011403 */
[----:B------:R-:W-:-:S04]  /*ab70*/  LOP3.LUT R3, R3, 0x7ffffffc, RZ, 0xc0, !PT ;  /* 0x7ffffffc03037812 */ /* 0x000fc800078ec0ff */
[----:B------:R-:W-:Y:S01]  /*ab80*/  IADD3 R4, R0, -R3, RZ ;  /* 0x8000000300047210 */ /* 0x000fe20007ffe0ff */
[----:B------:R-:W-:-:S04]  /*ab90*/  FMUL.FTZ R3, R37, c[0x0][0x320] ;  /* 0x0000c80025037a20 */ /* 0x000fc80000410000 */
[----:B------:R-:W-:Y:S01]  /*aba0*/  IMAD.SHL.U32 R222, R4, 0x2, RZ ;  /* 0x0000000204de7824 */ /* 0x000fe200078e00ff */
[----:B------:R4:W1:Y:S01]  /*abb0*/  MUFU.TANH R8, R3 ;  /* 0x0000000300087308 */ /* 0x0008620000002400 */
[----:B--2---:R-:W-:-:S05]  /*abc0*/  IMAD R2, R11, 0x80, R228 ;  /* 0x000000800b027824 */ /* 0x004fca00078e02e4 */
[----:B------:R-:W-:Y:S01]  /*abd0*/  IADD3 R0, R223, R2, R227 ;  /* 0x00000002df007210 */ /* 0x000fe20007ffe0e3 */
[----:B------:R-:W-:-:S04]  /*abe0*/  IMAD.IADD R2, R143, 0x1, R5 ;  /* 0x000000018f027824 */ /* 0x000fc800078e0205 */
[----:B------:R-:W-:Y:S01]  /*abf0*/  @P0 IMAD.HI.U32 R4, R0, c[0x0][0x2c8], RZ ;  /* 0x0000b20000040a27 */ /* 0x000fe200078e00ff */
[C---:B----4-:R-:W-:Y:S02]  /*ac00*/  IADD3 R3, -R222.reuse, 0x1, R2 ;  /* 0x00000001de037810 */ /* 0x050fe40007ffe102 */
[----:B------:R-:W-:Y:S02]  /*ac10*/  IADD3 R7, -R222, R2, RZ ;  /* 0x00000002de077210 */ /* 0x000fe40007ffe1ff */
[----:B------:R-:W-:Y:S01]  /*ac20*/  @P0 SHF.R.U32.HI R0, RZ, c[0x0][0x2cc], R4 ;  /* 0x0000b300ff000a19 */ /* 0x000fe20000011604 */
[----:B------:R-:W-:Y:S01]  /*ac30*/  IMAD.IADD R4, R3, 0x1, -R237 ;  /* 0x0000000103047824 */ /* 0x000fe200078e0aed */
[----:B------:R-:W-:Y:S05]  /*ac40*/  BRA.DIV ~URZ, `(.L_x_1680) ;  /* 0x0000b6c27f007947 */ /* 0x000fea000b800000 */
[----:B-1-3--:R1:W2:Y:S02]  /*ac50*/  SHFL.IDX PT, R3, R0, RZ, 0x1c1f ;  /* 0x001c1fff00037589 */ /* 0x00a2a400000e0000 */
.L_x_1745:
[----:B------:R-:W-:Y:S02]  /*ac60*/  FMUL.FTZ R2, R46, c[0x0][0x320] ;  /* 0x0000c8002e027a20 */ /* 0x000fe40000410000 */
[----:B--2---:R-:W-:Y:S02]  /*ac70*/  IMAD.IADD R3, R4, 0x1, R3 ;  /* 0x0000000104037824 */ /* 0x004fe400078e0203 */
[----:B------:R2:W3:Y:S02]  /*ac80*/  MUFU.TANH R14, R2 ;  /* 0x00000002000e7308 */ /* 0x0004e40000002400 */
[----:B--2---:R-:W-:-:S06]  /*ac90*/  FMUL.FTZ R2, R42, c[0x0][0x320] ;  /* 0x0000c8002a027a20 */ /* 0x004fcc0000410000 */
[----:B------:R2:W4:Y:S02]  /*aca0*/  MUFU.TANH R35, R2 ;  /* 0x0000000200237308 */ /* 0x0005240000002400 */
[----:B--2---:R-:W-:-:S06]  /*acb0*/  FMUL.FTZ R2, R43, c[0x0][0x320] ;  /* 0x0000c8002b027a20 */ /* 0x004fcc0000410000 */
[----:B------:R2:W1:Y:S02]  /*acc0*/  MUFU.TANH R36, R2 ;  /* 0x0000000200247308 */ /* 0x0004640000002400 */
[----:B--2---:R-:W-:-:S06]  /*acd0*/  FMUL.FTZ R2, R47, c[0x0][0x320] ;  /* 0x0000c8002f027a20 */ /* 0x004fcc0000410000 */
[----:B------:R2:W1:Y:S02]  /*ace0*/  MUFU.TANH R12, R2 ;  /* 0x00000002000c7308 */ /* 0x0004640000002400 */
[----:B--2---:R-:W-:Y:S01]  /*acf0*/  IMNMX R2, R7, R3, PT ;  /* 0x0000000307027217 */ /* 0x004fe20003800200 */
[----:B------:R-:W-:-:S03]  /*ad00*/  FMUL.FTZ R3, R30, c[0x0][0x320] ;  /* 0x0000c8001e037a20 */ /* 0x000fc60000410000 */
[C---:B------:R-:W-:Y:S02]  /*ad10*/  ISETP.GT.AND P0, PT, R2.reuse, RZ, PT ;  /* 0x000000ff0200720c */ /* 0x040fe40003f04270 */
[----:B------:R2:W1:Y:S02]  /*ad20*/  MUFU.TANH R13, R3 ;  /* 0x00000003000d7308 */ /* 0x0004640000002400 */
[----:B------:R-:W-:Y:S02]  /*ad30*/  FSEL R22, R33, -INF , P0 ;  /* 0xff80000021167808 */ /* 0x000fe40000000000 */
[----:B------:R-:W-:-:S04]  /*ad40*/  ISETP.GT.AND P0, PT, R2, 0x1, PT ;  /* 0x000000010200780c */ /* 0x000fc80003f04270 */
[----:B------:R-:W-:Y:S02]  /*ad50*/  FSEL R23, R32, -INF , P0 ;  /* 0xff80000020177808 */ /* 0x000fe40000000000 */
[----:B------:R-:W-:-:S04]  /*ad60*/  ISETP.GT.AND P0, PT, R2, 0x8, PT ;  /* 0x000000080200780c */ /* 0x000fc80003f04270 */
[----:B------:R-:W-:Y:S01]  /*ad70*/  FSEL R24, R24, -INF , P0 ;  /* 0xff80000018187808 */ /* 0x000fe20000000000 */
[----:B--2---:R-:W-:Y:S01]  /*ad80*/  FMUL.FTZ R3, R31, c[0x0][0x320] ;  /* 0x0000c8001f037a20 */ /* 0x004fe20000410000 */
[----:B------:R-:W-:-:S03]  /*ad90*/  ISETP.GT.AND P0, PT, R2, 0x9, PT ;  /* 0x000000090200780c */ /* 0x000fc60003f04270 */
[----:B------:R2:W1:Y:S01]  /*ada0*/  MUFU.TANH R15, R3 ;  /* 0x00000003000f7308 */ /* 0x0004620000002400 */
[----:B------:R-:W-:Y:S02]  /*adb0*/  FSEL R26, R21, -INF , P0 ;  /* 0xff800000151a7808 */ /* 0x000fe40000000000 */
[----:B------:R-:W-:-:S04]  /*adc0*/  ISETP.GT.AND P0, PT, R2, 0x10, PT ;  /* 0x000000100200780c */ /* 0x000fc80003f04270 */
[----:B------:R-:W-:Y:S02]  /*add0*/  FSEL R25, R17, -INF , P0 ;  /* 0xff80000011197808 */ /* 0x000fe40000000000 */
[----:B------:R-:W-:-:S04]  /*ade0*/  ISETP.GT.AND P0, PT, R2, 0x11, PT ;  /* 0x000000110200780c */ /* 0x000fc80003f04270 */
[----:B------:R-:W-:Y:S02]  /*adf0*/  FSEL R29, R18, -INF , P0 ;  /* 0xff800000121d7808 */ /* 0x000fe40000000000 */
[----:B------:R-:W-:Y:S01]  /*ae00*/  ISETP.GT.AND P0, PT, R2, 0x18, PT ;  /* 0x000000180200780c */ /* 0x000fe20003f04270 */
[----:B--2---:R-:W-:-:S03]  /*ae10*/  FMUL.FTZ R3, R50, c[0x0][0x320] ;  /* 0x0000c80032037a20 */ /* 0x004fc60000410000 */
[----:B------:R-:W-:Y:S01]  /*ae20*/  FSEL R27, R20, -INF , P0 ;  /* 0xff800000141b7808 */ /* 0x000fe20000000000 */
[----:B------:R2:W1:Y:S01]  /*ae30*/  MUFU.TANH R11, R3 ;  /* 0x00000003000b7308 */ /* 0x0004620000002400 */
[----:B------:R-:W-:-:S04]  /*ae40*/  ISETP.GT.AND P0, PT, R2, 0x19, PT ;  /* 0x000000190200780c */ /* 0x000fc80003f04270 */
[----:B------:R-:W-:Y:S02]  /*ae50*/  FSEL R32, R28, -INF , P0 ;  /* 0xff8000001c207808 */ /* 0x000fe40000000000 */
[----:B------:R-:W-:-:S04]  /*ae60*/  ISETP.GT.AND P0, PT, R2, 0x20, PT ;  /* 0x000000200200780c */ /* 0x000fc80003f04270 */
[----:B------:R-:W-:Y:S02]  /*ae70*/  FSEL R31, R19, -INF , P0 ;  /* 0xff800000131f7808 */ /* 0x000fe40000000000 */
[----:B------:R-:W-:Y:S01]  /*ae80*/  ISETP.GT.AND P0, PT, R2, 0x21, PT ;  /* 0x000000210200780c */ /* 0x000fe20003f04270 */
[----:B--2---:R-:W-:-:S03]  /*ae90*/  FMUL.FTZ R3, R38, c[0x0][0x320] ;  /* 0x0000c80026037a20 */ /* 0x004fc60000410000 */
[----:B------:R-:W-:Y:S02]  /*aea0*/  FSEL R30, R8, -INF , P0 ;  /* 0xff800000081e7808 */ /* 0x000fe40000000000 */
[----:B------:R-:W-:Y:S01]  /*aeb0*/  ISETP.GT.AND P0, PT, R2, 0x28, PT ;  /* 0x000000280200780c */ /* 0x000fe20003f04270 */
[----:B------:R2:W1:Y:S03]  /*aec0*/  MUFU.TANH R21, R3 ;  /* 0x0000000300157308 */ /* 0x0004660000002400 */
[----:B------:R-:W-:Y:S02]  /*aed0*/  FSEL R34, R34, -INF , P0 ;  /* 0xff80000022227808 */ /* 0x000fe40000000000 */
[----:B------:R-:W-:-:S04]  /*aee0*/  ISETP.GT.AND P0, PT, R2, 0x29, PT ;  /* 0x000000290200780c */ /* 0x000fc80003f04270 */
[----:B------:R-:W-:Y:S01]  /*aef0*/  FSEL R33, R16, -INF , P0 ;  /* 0xff80000010217808 */ /* 0x000fe20000000000 */
[----:B--2---:R-:W-:-:S04]  /*af00*/  FMUL.FTZ R3, R39, c[0x0][0x320] ;  /* 0x0000c80027037a20 */ /* 0x004fc80000410000 */
[----:B------:R2:W1:Y:S02]  /*af10*/  MUFU.TANH R28, R3 ;  /* 0x00000003001c7308 */ /* 0x0004640000002400 */
[----:B--2---:R-:W-:-:S06]  /*af20*/  FMUL.FTZ R3, R51, c[0x0][0x320] ;  /* 0x0000c80033037a20 */ /* 0x004fcc0000410000 */
[----:B------:R2:W1:Y:S01]  /*af30*/  MUFU.TANH R8, R3 ;  /* 0x0000000300087308 */ /* 0x0004620000002400 */
[----:B------:R-:W-:Y:S05]  /*af40*/  BRA.DIV ~URZ, `(.L_x_1681) ;  /* 0x0000b4427f007947 */ /* 0x000fea000b800000 */
[----:B-1-34-:R-:W1:Y:S02]  /*af50*/  SHFL.IDX PT, R0, R0, 0x1, 0x1c1f ;  /* 0x003c1f0000007f89 */ /* 0x01ae6400000e0000 */
[----:B-1----:R-:W-:-:S05]  /*af60*/  IMAD.IADD R0, R4, 0x1, R0 ;  /* 0x0000000104007824 */ /* 0x002fca00078e0200 */
[----:B--2---:R-:W-:Y:S02]  /*af70*/  IMNMX R3, R7, R0, PT ;  /* 0x0000000007037217 */ /* 0x004fe40003800200 */
[----:B------:R-:W-:Y:S02]  /*af80*/  FMNMX.FTZ R0, R22, R23, !PT ;  /* 0x0000001716007209 */ /* 0x000fe40007810000 */
[----:B------:R-:W-:Y:S02]  /*af90*/  ISETP.GT.AND P0, PT, R3, RZ, PT ;  /* 0x000000ff0300720c */ /* 0x000fe40003f04270 */
[----:B------:R-:W-:Y:S02]  /*afa0*/  FMNMX.FTZ R0, R24, R0, !PT ;  /* 0x0000000018007209 */ /* 0x000fe40007810000 */
[----:B------:R-:W-:Y:S02]  /*afb0*/  FSEL R16, R53, -INF , P0 ;  /* 0xff80000035107808 */ /* 0x000fe40000000000 */
[----:B------:R-:W-:-:S02]  /*afc0*/  ISETP.GT.AND P0, PT, R3, 0x1, PT ;  /* 0x000000010300780c */ /* 0x000fc40003f04270 */
[----:B------:R-:W-:Y:S02]  /*afd0*/  FMNMX.FTZ R0, R26, R0, !PT ;  /* 0x000000001a007209 */ /* 0x000fe40007810000 */
[----:B------:R-:W-:Y:S02]  /*afe0*/  FSEL R17, R52, -INF , P0 ;  /* 0xff80000034117808 */ /* 0x000fe40000000000 */
[C---:B------:R-:W-:Y:S02]  /*aff0*/  ISETP.GT.AND P0, PT, R3.reuse, 0x8, PT ;  /* 0x000000080300780c */ /* 0x040fe40003f04270 */
[----:B------:R-:W-:Y:S02]  /*b000*/  FMNMX.FTZ R2, R16, R17, !PT ;  /* 0x0000001110027209 */ /* 0x000fe40007810000 */
[----:B------:R-:W-:Y:S02]  /*b010*/  FSEL R20, R14, -INF , P0 ;  /* 0xff8000000e147808 */ /* 0x000fe40000000000 */
[----:B------:R-:W-:-:S02]  /*b020*/  ISETP.GT.AND P0, PT, R3, 0x9, PT ;  /* 0x000000090300780c */ /* 0x000fc40003f04270 */
[----:B------:R-:W-:Y:S02]  /*b030*/  FMNMX.FTZ R2, R20, R2, !PT ;  /* 0x0000000214027209 */ /* 0x000fe40007810000 */
[----:B------:R-:W-:Y:S02]  /*b040*/  FSEL R19, R12, -INF , P0 ;  /* 0xff8000000c137808 */ /* 0x000fe40000000000 */
[----:B------:R-:W-:Y:S02]  /*b050*/  ISETP.GT.AND P0, PT, R3, 0x10, PT ;  /* 0x000000100300780c */ /* 0x000fe40003f04270 */
        /* <DEDUP_REMOVED lines=11> */
[----:B------:R-:W-:Y:S02]  /*b110*/  FMNMX.FTZ R0, R27, R0, !PT ;  /* 0x000000001b007209 */ /* 0x000fe40007810000 */
[----:B------:R-:W-:Y:S02]  /*b120*/  FMNMX.FTZ R2, R14, R2, !PT ;  /* 0x000000020e027209 */ /* 0x000fe40007810000 */
[----:B------:R-:W-:Y:S02]  /*b130*/  ISETP.GT.AND P0, PT, R3, 0x20, PT ;  /* 0x000000200300780c */ /* 0x000fe40003f04270 */
[----:B------:R-:W-:-:S02]  /*b140*/  FMNMX.FTZ R0, R32, R0, !PT ;  /* 0x0000000020007209 */ /* 0x000fc40007810000 */
[----:B------:R-:W-:Y:S02]  /*b150*/  FMNMX.FTZ R2, R13, R2, !PT ;  /* 0x000000020d027209 */ /* 0x000fe40007810000 */
[----:B------:R-:W-:Y:S02]  /*b160*/  FSEL R7, R21, -INF , P0 ;  /* 0xff80000015077808 */ /* 0x000fe40000000000 */
[----:B------:R-:W-:Y:S02]  /*b170*/  ISETP.GT.AND P0, PT, R3, 0x21, PT ;  /* 0x000000210300780c */ /* 0x000fe40003f04270 */
[----:B------:R-:W-:Y:S02]  /*b180*/  FMNMX.FTZ R0, R31, R0, !PT ;  /* 0x000000001f007209 */ /* 0x000fe40007810000 */
[----:B------:R-:W-:Y:S02]  /*b190*/  FMNMX.FTZ R2, R15, R2, !PT ;  /* 0x000000020f027209 */ /* 0x000fe40007810000 */
[----:B------:R-:W-:-:S02]  /*b1a0*/  FSEL R8, R28, -INF , P0 ;  /* 0xff8000001c087808 */ /* 0x000fc40000000000 */
[----:B------:R-:W-:Y:S02]  /*b1b0*/  ISETP.GT.AND P0, PT, R3, 0x28, PT ;  /* 0x000000280300780c */ /* 0x000fe40003f04270 */
[----:B------:R-:W-:Y:S02]  /*b1c0*/  FMNMX.FTZ R0, R30, R0, !PT ;  /* 0x000000001e007209 */ /* 0x000fe40007810000 */
[----:B------:R-:W-:Y:S02]  /*b1d0*/  FMNMX.FTZ R2, R7, R2, !PT ;  /* 0x0000000207027209 */ /* 0x000fe40007810000 */
[----:B------:R-:W-:Y:S02]  /*b1e0*/  FSEL R11, R35, -INF , P0 ;  /* 0xff800000230b7808 */ /* 0x000fe40000000000 */
[----:B------:R-:W-:Y:S02]  /*b1f0*/  FMNMX.FTZ R0, R34, R0, !PT ;  /* 0x0000000022007209 */ /* 0x000fe40007810000 */
[----:B------:R-:W-:-:S02]  /*b200*/  ISETP.GT.AND P0, PT, R3, 0x29, PT ;  /* 0x000000290300780c */ /* 0x000fc40003f04270 */
        /* <DEDUP_REMOVED lines=12> */
.L_x_1746:
[C---:B------:R-:W-:Y:S01]  /*b2d0*/  FMUL.FTZ R0, R136.reuse, c[0x0][0x2d0] ;  /* 0x0000b40088007a20 */ /* 0x040fe20000410000 */
[----:B------:R-:W-:Y:S01]  /*b2e0*/  FSETP.NEU.FTZ.AND P0, PT, R136, -INF , PT ;  /* 0xff8000008800780b */ /* 0x000fe20003f1d000 */
[----:B------:R-:W-:Y:S01]  /*b2f0*/  WARPSYNC 0xffffffff ;  /* 0xffffffff00007948 */ /* 0x000fe20003800000 */
[----:B---3--:R-:W-:Y:S02]  /*b300*/  FMNMX.FTZ R28, R28, R4, !PT ;  /* 0x000000041c1c7209 */ /* 0x008fe40007810000 */
[----:B------:R-:W-:Y:S02]  /*b310*/  FSEL R0, R0, RZ, P0 ;  /* 0x000000ff00007208 */ /* 0x000fe40000000000 */
[C---:B------:R-:W-:Y:S01]  /*b320*/  FSETP.NEU.FTZ.AND P0, PT, R28.reuse, -INF , PT ;  /* 0xff8000001c00780b */ /* 0x040fe20003f1d000 */
[----:B------:R-:W-:Y:S01]  /*b330*/  FMUL.FTZ R3, R28, c[0x0][0x2d0] ;  /* 0x0000b4001c037a20 */ /* 0x000fe20000410000 */
[----:B------:R-:W-:Y:S01]  /*b340*/  SHF.L.U32 R205, R10, 0x1, RZ ;  /* 0x000000010acd7819 */ /* 0x000fe200000006ff */
[----:B------:R-:W-:-:S04]  /*b350*/  FFMA.FTZ R2, R22, c[0x0][0x2d0], -R0 ;  /* 0x0000b40016027a23 */ /* 0x000fc80000010800 */
[----:B------:R1:W-:Y:S02]  /*b360*/  MUFU.EX2 R41, R2 ;  /* 0x0000000200297308 */ /* 0x0003e40000000800 */
[----:B-1----:R-:W-:-:S06]  /*b370*/  FFMA.FTZ R2, R23, c[0x0][0x2d0], -R0 ;  /* 0x0000b40017027a23 */ /* 0x002fcc0000010800 */
[----:B------:R1:W3:Y:S02]  /*b380*/  MUFU.EX2 R39, R2 ;  /* 0x0000000200277308 */ /* 0x0002e40000000800 */
[----:B-1----:R-:W-:-:S06]  /*b390*/  FFMA.FTZ R2, R24, c[0x0][0x2d0], -R0 ;  /* 0x0000b40018027a23 */ /* 0x002fcc0000010800 */
[----:B------:R1:W4:Y:S02]  /*b3a0*/  MUFU.EX2 R40, R2 ;  /* 0x0000000200287308 */ /* 0x0003240000000800 */
[----:B-1----:R-:W-:-:S06]  /*b3b0*/  FFMA.FTZ R2, R26, c[0x0][0x2d0], -R0 ;  /* 0x0000b4001a027a23 */ /* 0x002fcc0000010800 */
[----:B------:R1:W5:Y:S02]  /*b3c0*/  MUFU.EX2 R38, R2 ;  /* 0x0000000200267308 */ /* 0x0003640000000800 */
[----:B-1----:R-:W-:-:S06]  /*b3d0*/  FFMA.FTZ R2, R25, c[0x0][0x2d0], -R0 ;  /* 0x0000b40019027a23 */ /* 0x002fcc0000010800 */
[----:B------:R1:W2:Y:S02]  /*b3e0*/  MUFU.EX2 R37, R2 ;  /* 0x0000000200257308 */ /* 0x0002a40000000800 */
        /* <DEDUP_REMOVED lines=14> */
[----:B---3--:R-:W-:-:S04]  /*b4d0*/  FADD.FTZ R3, R41, R39 ;  /* 0x0000002729037221 */ /* 0x008fc80000010000 */
[----:B------:R1:W-:Y:S01]  /*b4e0*/  MUFU.EX2 R134, R2 ;  /* 0x0000000200867308 */ /* 0x0003e20000000800 */
[----:B----4-:R-:W-:-:S04]  /*b4f0*/  FADD.FTZ R3, R40, R3 ;  /* 0x0000000328037221 */ /* 0x010fc80000010000 */
[----:B-----5:R-:W-:-:S04]  /*b500*/  FADD.FTZ R3, R38, R3 ;  /* 0x0000000326037221 */ /* 0x020fc80000010000 */
[----:B--2---:R-:W-:Y:S02]  /*b510*/  FADD.FTZ R3, R37, R3 ;  /* 0x0000000325037221 */ /* 0x004fe40000010000 */
[----:B-1----:R-:W-:Y:S01]  /*b520*/  FFMA.FTZ R2, R16, c[0x0][0x2d0], -R0 ;  /* 0x0000b40010027a23 */ /* 0x002fe20000010800 */
[----:B------:R-:W-:-:S03]  /*b530*/  F2FP.BF16.PACK_AB R16, R35, R37 ;  /* 0x000000252310723e */ /* 0x000fc600000010ff */
[----:B------:R1:W-:Y:S02]  /*b540*/  MUFU.EX2 R25, R2 ;  /* 0x0000000200197308 */ /* 0x0003e40000000800 */
[----:B-1----:R-:W-:-:S06]  /*b550*/  FFMA.FTZ R2, R17, c[0x0][0x2d0], -R0 ;  /* 0x0000b40011027a23 */ /* 0x002fcc0000010800 */
        /* <DEDUP_REMOVED lines=8> */
[----:B------:R-:W-:Y:S01]  /*b5e0*/  F2FP.BF16.PACK_AB R18, R29, R36 ;  /* 0x000000241d12723e */ /* 0x000fe200000010ff */
[----:B--2---:R-:W-:-:S04]  /*b5f0*/  FADD.FTZ R4, R22, R4 ;  /* 0x0000000416047221 */ /* 0x004fc80000010000 */
        /* <DEDUP_REMOVED lines=15> */
[----:B-1----:R-:W-:Y:S02]  /*b6f0*/  FADD.FTZ R2, R35, R3 ;  /* 0x0000000323027221 */ /* 0x002fe40000010000 */
[----:B------:R-:W-:Y:S02]  /*b700*/  FFMA.FTZ R3, R11, c[0x0][0x2d0], -R0 ;  /* 0x0000b4000b037a23 */ /* 0x000fe40000010800 */
[----:B------:R-:W-:Y:S02]  /*b710*/  FADD.FTZ R2, R36, R2 ;  /* 0x0000000224027221 */ /* 0x000fe40000010000 */
[----:B------:R2:W1:Y:S02]  /*b720*/  MUFU.EX2 R135, R3 ;  /* 0x0000000300877308 */ /* 0x0004640000000800 */
[----:B------:R-:W-:-:S02]  /*b730*/  FADD.FTZ R2, R29, R2 ;  /* 0x000000021d027221 */ /* 0x000fc40000010000 */
[C---:B--2---:R-:W-:Y:S01]  /*b740*/  FADD.FTZ R3, R17.reuse, R4 ;  /* 0x0000000411037221 */ /* 0x044fe20000010000 */
[----:B------:R-:W-:Y:S01]  /*b750*/  F2FP.BF16.PACK_AB R17, R17, R21 ;  /* 0x000000151111723e */ /* 0x000fe200000010ff */
[----:B------:R-:W-:Y:S01]  /*b760*/  FFMA.FTZ R4, R12, c[0x0][0x2d0], -R0 ;  /* 0x0000b4000c047a23 */ /* 0x000fe20000010800 */
[----:B------:R-:W-:Y:S01]  /*b770*/  F2FP.BF16.PACK_AB R12, R39, R41 ;  /* 0x00000029270c723e */ /* 0x000fe200000010ff */
        /* <DEDUP_REMOVED lines=16> */
[----:B------:R-:W2:Y:S01]  /*b880*/  LDL R0, [R1+0x4] ;  /* 0x0000040001007983 */ /* 0x000ea20000100800 */
[----:B------:R-:W-:-:S03]  /*b890*/  IMAD R206, R9, 0x2, R205 ;  /* 0x0000000209ce7824 */ /* 0x000fc600078e02cd */
[----:B------:R-:W3:Y:S04]  /*b8a0*/  LDL R4, [R1+0x64] ;  /* 0x0000640001047983 */ /* 0x000ee80000100800 */
[----:B------:R-:W3:Y:S04]  /*b8b0*/  LDL R3, [R1+0x58] ;  /* 0x0000580001037983 */ /* 0x000ee80000100800 */
[----:B------:R-:W1:Y:S04]  /*b8c0*/  LDSM.16.MT88.4 R36, [R205+0x5880] ;  /* 0x00588000cd24783b */ /* 0x000e680000004200 */
[----:B------:R-:W4:Y:S04]  /*b8d0*/  LDSM.16.MT88.4 R24, [R205+0x4080] ;  /* 0x00408000cd18783b */ /* 0x000f280000004200 */
[----:B------:R-:W5:Y:S04]  /*b8e0*/  LDSM.16.MT88.4 R32, [R205+0x7080] ;  /* 0x00708000cd20783b */ /* 0x000f680000004200 */
[----:B------:R-:W5:Y:S04]  /*b8f0*/  LDSM.16.MT88.4 R56, [R205+0x6080] ;  /* 0x00608000cd38783b */ /* 0x000f680000004200 */
[----:B------:R-:W5:Y:S04]  /*b900*/  LDSM.16.MT88.4 R60, [R206+0x4080] ;  /* 0x00408000ce3c783b */ /* 0x000f680000004200 */
[----:B------:R-:W5:Y:S04]  /*b910*/  LDSM.16.MT88.4 R48, [R205+0x4880] ;  /* 0x00488000cd30783b */ /* 0x000f680000004200 */
[----:B------:R-:W5:Y:S01]  /*b920*/  LDSM.16.MT88.4 R68, [R205+0x8880] ;  /* 0x00888000cd44783b */ /* 0x000f620000004200 */
[----:B------:R-:W-:-:S03]  /*b930*/  IMAD R208, R6, 0x2, R205 ;  /* 0x0000000206d07824 */ /* 0x000fc600078e02cd */
[----:B------:R-:W5:Y:S04]  /*b940*/  LDSM.16.MT88.4 R44, [R205+0x7880] ;  /* 0x00788000cd2c783b */ /* 0x000f680000004200 */
[----:B------:R-:W5:Y:S04]  /*b950*/  LDSM.16.MT88.4 R80, [R208+0x5880] ;  /* 0x00588000d050783b */ /* 0x000f680000004200 */
[----:B------:R-:W5:Y:S01]  /*b960*/  LDSM.16.MT88.4 R92, [R206+0x4880] ;  /* 0x00488000ce5c783b */ /* 0x000f620000004200 */
[C---:B-1----:R-:W-:Y:S03]  /*b970*/  HMMA.16816.F32.BF16 R52, R12.reuse, R38, RZ ;  /* 0x000000260c34723c */ /* 0x042fe600000418ff */
[----:B------:R-:W1:Y:S04]  /*b980*/  LDSM.16.MT88.4 R76, [R208+0x4080] ;  /* 0x00408000d04c783b */ /* 0x000e680000004200 */
[----:B------:R-:W-:Y:S01]  /*b990*/  LDSM.16.MT88.4 R88, [R206+0x5880] ;  /* 0x00588000ce58783b */ /* 0x000fe20000004200 */
[----:B----4-:R-:W-:Y:S03]  /*b9a0*/  HMMA.16816.F32.BF16 R20, R12, R24, RZ ;  /* 0x000000180c14723c */ /* 0x010fe600000418ff */
[----:B------:R-:W-:Y:S01]  /*b9b0*/  LDSM.16.MT88.4 R84, [R206+0x7080] ;  /* 0x00708000ce54783b */ /* 0x000fe20000004200 */
[----:B------:R-:W-:-:S03]  /*b9c0*/  LEA R207, R6, R206, 0x1 ;  /* 0x000000ce06cf7211 */ /* 0x000fc600078e08ff */
[----:B------:R-:W-:Y:S01]  /*b9d0*/  LDSM.16.MT88.4 R152, [R206+0x5080] ;  /* 0x00508000ce98783b */ /* 0x000fe20000004200 */
[C---:B------:R-:W-:Y:S03]  /*b9e0*/  HMMA.16816.F32.BF16 R64, R12.reuse, R36, RZ ;  /* 0x000000240c40723c */ /* 0x040fe600000418ff */
[----:B------:R-:W4:Y:S04]  /*b9f0*/  LDSM.16.MT88.4 R36, [R205+0x9080] ;  /* 0x00908000cd24783b */ /* 0x000f280000004200 */
[----:B------:R-:W-:Y:S01]  /*ba00*/  LDSM.16.MT88.4 R144, [R205+0x5080] ;  /* 0x00508000cd90783b */ /* 0x000fe20000004200 */
[C---:B-----5:R-:W-:Y:S03]  /*ba10*/  HMMA.16816.F32.BF16 R40, R12.reuse, R32, RZ ;  /* 0x000000200c28723c */ /* 0x060fe600000418ff */
[----:B------:R-:W-:Y:S05]  /*ba20*/  LDSM.16.MT88.4 R160, [R208+0x5080] ;  /* 0x00508000d0a0783b */ /* 0x000fea0000004200 */
[C---:B------:R-:W-:Y:S08]  /*ba30*/  HMMA.16816.F32.BF16 R32, R12.reuse, R34, RZ ;  /* 0x000000220c20723c */ /* 0x040ff000000418ff */
[----:B------:R-:W-:Y:S08]  /*ba40*/  HMMA.16816.F32.BF16 R72, R12, R26, RZ ;  /* 0x0000001a0c48723c */ /* 0x000ff000000418ff */
[----:B------:R-:W-:Y:S08]  /*ba50*/  HMMA.16816.F32.BF16 R112, R16, R58, R52 ;  /* 0x0000003a1070723c */ /* 0x000ff00000041834 */
[C---:B------:R-:W-:Y:S08]  /*ba60*/  HMMA.16816.F32.BF16 R24, R12.reuse, R60, RZ ;  /* 0x0000003c0c18723c */ /* 0x040ff000000418ff */
[----:B------:R-:W-:Y:S01]  /*ba70*/  HMMA.16816.F32.BF16 R52, R12, R62, RZ ;  /* 0x0000003e0c34723c */ /* 0x000fe200000418ff */
[----:B------:R-:W5:Y:S07]  /*ba80*/  LDSM.16.MT88.4 R60, [R208+0x6080] ;  /* 0x00608000d03c783b */ /* 0x000f6e0000004200 */
[----:B------:R-:W-:Y:S08]  /*ba90*/  HMMA.16816.F32.BF16 R140, R16, R48, R20 ;  /* 0x00000030108c723c */ /* 0x000ff00000041814 */
[C---:B------:R-:W-:Y:S08]  /*baa0*/  HMMA.16816.F32.BF16 R20, R12.reuse, R68, RZ ;  /* 0x000000440c14723c */ /* 0x040ff000000418ff */
[----:B------:R-:W-:Y:S01]  /*bab0*/  HMMA.16816.F32.BF16 R8, R12, R70, RZ ;  /* 0x000000460c08723c */ /* 0x000fe200000418ff */
[----:B------:R-:W1:Y:S07]  /*bac0*/  LDSM.16.MT88.4 R68, [R208+0x4880] ;  /* 0x00488000d044783b */ /* 0x000e6e0000004200 */
[C---:B------:R-:W-:Y:S01]  /*bad0*/  HMMA.16816.F32.BF16 R96, R16.reuse, R56, R64 ;  /* 0x000000381060723c */ /* 0x040fe20000041840 */
[----:B------:R-:W4:Y:S04]  /*bae0*/  LDSM.16.MT88.4 R64, [R206+0x6080] ;  /* 0x00608000ce40783b */ /* 0x000f280000004200 */
[----:B------:R-:W-:Y:S03]  /*baf0*/  LDSM.16.MT88.4 R56, [R206+0x7880] ;  /* 0x00788000ce38783b */ /* 0x000fe60000004200 */
[----:B------:R-:W-:Y:S08]  /*bb00*/  HMMA.16816.F32.BF16 R104, R16, R46, R32 ;  /* 0x0000002e1068723c */ /* 0x000ff00000041820 */
[----:B------:R-:W-:Y:S08]  /*bb10*/  HMMA.16816.F32.BF16 R32, R12, R80, RZ ;  /* 0x000000500c20723c */ /* 0x000ff000000418ff */
[C---:B------:R-:W-:Y:S01]  /*bb20*/  HMMA.16816.F32.BF16 R116, R16.reuse, R50, R72 ;  /* 0x000000321074723c */ /* 0x040fe20000041848 */
[----:B------:R-:W-:Y:S07]  /*bb30*/  LDSM.16.MT88.4 R72, [R208+0x7080] ;  /* 0x00708000d048783b */ /* 0x000fee0000004200 */
[----:B------:R-:W-:Y:S08]  /*bb40*/  HMMA.16816.F32.BF16 R148, R16, R92, R24 ;  /* 0x0000005c1094723c */ /* 0x000ff00000041818 */
[C---:B-1----:R-:W-:Y:S08]  /*bb50*/  HMMA.16816.F32.BF16 R48, R12.reuse, R76, RZ ;  /* 0x0000004c0c30723c */ /* 0x042ff000000418ff */
[----:B------:R-:W-:Y:S01]  /*bb60*/  HMMA.16816.F32.BF16 R24, R12, R82, RZ ;  /* 0x000000520c18723c */ /* 0x000fe200000418ff */
[----:B------:R-:W1:Y:S07]  /*bb70*/  LDSM.16.MT88.4 R80, [R208+0x8880] ;  /* 0x00888000d050783b */ /* 0x000e6e0000004200 */
[C---:B------:R-:W-:Y:S08]  /*bb80*/  HMMA.16816.F32.BF16 R124, R16.reuse, R44, R40 ;  /* 0x0000002c107c723c */ /* 0x040ff00000041828 */
[C---:B----4-:R-:W-:Y:S08]  /*bb90*/  HMMA.16816.F32.BF16 R120, R16.reuse, R36, R20 ;  /* 0x000000241078723c */ /* 0x050ff00000041814 */
[----:B------:R-:W-:Y:S08]  /*bba0*/  HMMA.16816.F32.BF16 R100, R16, R38, R8 ;  /* 0x000000261064723c */ /* 0x000ff00000041808 */
[C---:B------:R-:W-:Y:S08]  /*bbb0*/  HMMA.16816.F32.BF16 R40, R12.reuse, R88, RZ ;  /* 0x000000580c28723c */ /* 0x040ff000000418ff */
[C---:B------:R-:W-:Y:S08]  /*bbc0*/  HMMA.16816.F32.BF16 R36, R12.reuse, R90, RZ ;  /* 0x0000005a0c24723c */ /* 0x040ff000000418ff */
[----:B------:R-:W-:Y:S01]  /*bbd0*/  HMMA.16816.F32.BF16 R44, R12, R78, RZ ;  /* 0x0000004e0c2c723c */ /* 0x000fe200000418ff */
[----:B------:R-:W4:Y:S07]  /*bbe0*/  LDSM.16.MT88.4 R76, [R206+0x8880] ;  /* 0x00888000ce4c783b */ /* 0x000f2e0000004200 */
[C---:B-----5:R-:W-:Y:S08]  /*bbf0*/  HMMA.16816.F32.BF16 R32, R16.reuse, R60, R32 ;  /* 0x0000003c1020723c */ /* 0x060ff00000041820 */
[C---:B------:R-:W-:Y:S01]  /*bc00*/  HMMA.16816.F32.BF16 R108, R16.reuse, R68, R48 ;  /* 0x00000044106c723c */ /* 0x040fe20000041830 */
[----:B------:R-:W5:Y:S07]  /*bc10*/  LDSM.16.MT88.4 R48, [R208+0x9080] ;  /* 0x00908000d030783b */ /* 0x000f6e0000004200 */
[C---:B------:R-:W-:Y:S08]  /*bc20*/  HMMA.16816.F32.BF16 R40, R16.reuse, R64, R40 ;  /* 0x000000401028723c */ /* 0x040ff00000041828 */
[----:B------:R-:W-:Y:S01]  /*bc30*/  HMMA.16816.F32.BF16 R36, R16, R66, R36 ;  /* 0x000000421024723c */ /* 0x000fe20000041824 */
[----:B------:R-:W-:Y:S01]  /*bc40*/  MOV R69, R34 ;  /* 0x0000002200457202 */ /* 0x000fe20000000f00 */
[----:B------:R-:W-:Y:S01]  /*bc50*/  IMAD.MOV.U32 R68, RZ, RZ, R35 ;  /* 0x000000ffff447224 */ /* 0x000fe200078e0023 */
[----:B------:R-:W-:Y:S05]  /*bc60*/  LDSM.16.MT88.4 R64, [R208+0x7880] ;  /* 0x00788000d040783b */ /* 0x000fea0000004200 */
[----:B------:R-:W-:Y:S08]  /*bc70*/  HMMA.16816.F32.BF16 R8, R12, R86, RZ ;  /* 0x000000560c08723c */ /* 0x000ff000000418ff */
[C---:B------:R-:W-:Y:S01]  /*bc80*/  HMMA.16816.F32.BF16 R156, R16.reuse, R94, R52 ;  /* 0x0000005e109c723c */ /* 0x040fe20000041834 */
[----:B------:R-:W2:Y:S07]  /*bc90*/  LDSM.16.MT88.4 R52, [R206+0x9080] ;  /* 0x00908000ce34783b */ /* 0x000eae0000004200 */
[C---:B------:R-:W-:Y:S07]  /*bca0*/  HMMA.16816.F32.BF16 R248, R16.reuse, R70, R44 ;  /* 0x0000004610f8723c */ /* 0x040fee000004182c */
[----:B------:R-:W-:Y:S01]  /*bcb0*/  MOV R71, R32 ;  /* 0x0000002000477202 */ /* 0x000fe20000000f00 */
[----:B------:R-:W-:Y:S01]  /*bcc0*/  IMAD.MOV.U32 R70, RZ, RZ, R33 ;  /* 0x000000ffff467224 */ /* 0x000fe200078e0021 */
[----:B------:R-:W-:Y:S01]  /*bcd0*/  HMMA.16816.F32.BF16 R244, R16, R62, R24 ;  /* 0x0000003e10f4723c */ /* 0x000fe20000041818 */
[----:B------:R-:W2:Y:S07]  /*bce0*/  LDSM.16.MT88.4 R60, [R207+0x4080] ;  /* 0x00408000cf3c783b */ /* 0x000eae0000004200 */
[C---:B-1----:R-:W-:Y:S08]  /*bcf0*/  HMMA.16816.F32.BF16 R32, R12.reuse, R80, RZ ;  /* 0x000000500c20723c */ /* 0x042ff000000418ff */
[----:B------:R-:W-:Y:S01]  /*bd00*/  HMMA.16816.F32.BF16 R24, R12, R82, RZ ;  /* 0x000000520c18723c */ /* 0x000fe200000418ff */
[----:B------:R-:W-:Y:S01]  /*bd10*/  IMAD.MOV.U32 R86, RZ, RZ, R40 ;  /* 0x000000ffff567224 */ /* 0x000fe200078e0028 */
[----:B------:R-:W-:Y:S01]  /*bd20*/  MOV R93, R37 ;  /* 0x00000025005d7202 */ /* 0x000fe20000000f00 */
[----:B------:R-:W-:-:S02]  /*bd30*/  IMAD.MOV.U32 R31, RZ, RZ, R43 ;  /* 0x000000ffff1f7224 */ /* 0x000fc400078e002b */
[----:B------:R-:W-:Y:S02]  /*bd40*/  IMAD.MOV.U32 R94, RZ, RZ, R36 ;  /* 0x000000ffff5e7224 */ /* 0x000fe400078e0024 */
[----:B------:R-:W-:Y:S01]  /*bd50*/  IMAD.MOV.U32 R92, RZ, RZ, R38 ;  /* 0x000000ffff5c7224 */ /* 0x000fe200078e0026 */
[----:B------:R-:W-:Y:S01]  /*bd60*/  HMMA.16816.F32.BF16 R20, R12, R84, RZ ;  /* 0x000000540c14723c */ /* 0x000fe200000418ff */
[----:B------:R-:W-:-:S06]  /*bd70*/  IMAD.MOV.U32 R87, RZ, RZ, R39 ;  /* 0x000000ffff577224 */ /* 0x000fcc00078e0027 */
[----:B------:R-:W-:Y:S01]  /*bd80*/  IMAD.MOV.U32 R85, RZ, RZ, R41 ;  /* 0x000000ffff557224 */ /* 0x000fe200078e0029 */
[----:B------:R-:W-:Y:S01]  /*bd90*/  MOV R84, R42 ;  /* 0x0000002a00547202 */ /* 0x000fe20000000f00 */
[C---:B----4-:R-:W-:Y:S08]  /*bda0*/  HMMA.16816.F32.BF16 R36, R12.reuse, R78, RZ ;  /* 0x0000004e0c24723c */ /* 0x050ff000000418ff */
[----:B------:R-:W-:Y:S01]  /*bdb0*/  HMMA.16816.F32.BF16 R40, R12, R76, RZ ;  /* 0x0000004c0c28723c */ /* 0x000fe200000418ff */
[----:B------:R-:W-:Y:S07]  /*bdc0*/  LDSM.16.MT88.4 R76, [R205+0x8080] ;  /* 0x00808000cd4c783b */ /* 0x000fee0000004200 */
[----:B------:R-:W-:Y:S08]  /*bdd0*/  HMMA.16816.F32.BF16 R196, R16, R58, R8 ;  /* 0x0000003a10c4723c */ /* 0x000ff00000041808 */
[----:B------:R-:W-:Y:S08]  /*bde0*/  HMMA.16816.F32.BF16 R8, R12, R72, RZ ;  /* 0x000000480c08723c */ /* 0x000ff000000418ff */
[C---:B-----5:R-:W-:Y:S08]  /*bdf0*/  HMMA.16816.F32.BF16 R180, R16.reuse, R48, R32 ;  /* 0x0000003010b4723c */ /* 0x060ff00000041820 */
[C---:B------:R-:W-:Y:S01]  /*be00*/  HMMA.16816.F32.BF16 R176, R16.reuse, R50, R24 ;  /* 0x0000003210b0723c */ /* 0x040fe20000041818 */
[----:B------:R-:W1:Y:S07]  /*be10*/  LDSM.16.MT88.4 R48, [R207+0x4880] ;  /* 0x00488000cf30783b */ /* 0x000e6e0000004200 */
[C---:B------:R-:W-:Y:S01]  /*be20*/  HMMA.16816.F32.BF16 R200, R16.reuse, R56, R20 ;  /* 0x0000003810c8723c */ /* 0x040fe20000041814 */
[----:B------:R-:W4:Y:S04]  /*be30*/  LDSM.16.MT88.4 R56, [R207+0x5880] ;  /* 0x00588000cf38783b */ /* 0x000f280000004200 */
[----:B------:R-:W-:Y:S03]  /*be40*/  LDSM.16.MT88.4 R20, [R207+0x7080] ;  /* 0x00708000cf14783b */ /* 0x000fe60000004200 */
[C---:B--2---:R-:W-:Y:S08]  /*be50*/  HMMA.16816.F32.BF16 R188, R16.reuse, R52, R40 ;  /* 0x0000003410bc723c */ /* 0x044ff00000041828 */
[----:B------:R-:W-:Y:S01]  /*be60*/  HMMA.16816.F32.BF16 R184, R16, R54, R36 ;  /* 0x0000003610b8723c */ /* 0x000fe20000041824 */
[----:B------:R-:W-:Y:S07]  /*be70*/  LDSM.16.MT88.4 R36, [R207+0x6080] ;  /* 0x00608000cf24783b */ /* 0x000fee0000004200 */
[C---:B------:R-:W-:Y:S08]  /*be80*/  HMMA.16816.F32.BF16 R52, R12.reuse, R60, RZ ;  /* 0x0000003c0c34723c */ /* 0x040ff000000418ff */
[----:B------:R-:W-:Y:S08]  /*be90*/  HMMA.16816.F32.BF16 R60, R12, R62, RZ ;  /* 0x0000003e0c3c723c */ /* 0x000ff000000418ff */
[----:B------:R-:W-:Y:S01]  /*bea0*/  HMMA.16816.F32.BF16 R88, R16, R64, R8 ;  /* 0x000000401058723c */ /* 0x000fe20000041808 */
[----:B------:R-:W2:Y:S07]  /*beb0*/  LDSM.16.MT88.4 R8, [R207+0x8880] ;  /* 0x00888000cf08783b */ /* 0x000eae0000004200 */
[----:B------:R-:W-:Y:S08]  /*bec0*/  HMMA.16816.F32.BF16 R44, R12, R74, RZ ;  /* 0x0000004a0c2c723c */ /* 0x000ff000000418ff */
[----:B-1----:R-:W-:Y:S01]  /*bed0*/  HMMA.16816.F32.BF16 R168, R16, R50, R60 ;  /* 0x0000003210a8723c */ /* 0x002fe2000004183c */
[----:B------:R-:W1:Y:S01]  /*bee0*/  LDSM.16.MT88.4 R60, [R208+0x6880] ;  /* 0x00688000d03c783b */ /* 0x000e620000004200 */
[----:B------:R-:W-:Y:S01]  /*bef0*/  MOV R30, R108 ;  /* 0x0000006c001e7202 */ /* 0x000fe20000000f00 */
[----:B------:R-:W-:Y:S01]  /*bf00*/  IMAD.MOV.U32 R29, RZ, RZ, R109 ;  /* 0x000000ffff1d7224 */ /* 0x000fe200078e006d */
[----:B------:R-:W-:Y:S01]  /*bf10*/  MOV R2, R111 ;  /* 0x0000006f00027202 */ /* 0x000fe20000000f00 */
[----:B------:R-:W-:-:S02]  /*bf20*/  IMAD.MOV.U32 R7, RZ, RZ, R110 ;  /* 0x000000ffff077224 */ /* 0x000fc400078e006e */
[----:B------:R-:W5:Y:S01]  /*bf30*/  LDSM.16.MT88.4 R108, [R205+0x9880] ;  /* 0x00988000cd6c783b */ /* 0x000f620000004200 */
[----:B----4-:R-:W-:Y:S01]  /*bf40*/  HMMA.16816.F32.BF16 R24, R12, R56, RZ ;  /* 0x000000380c18723c */ /* 0x010fe200000418ff */
[----:B------:R-:W-:Y:S01]  /*bf50*/  IMAD.MOV.U32 R80, RZ, RZ, R71 ;  /* 0x000000ffff507224 */ /* 0x000fe200078e0047 */
[----:B------:R-:W-:Y:S01]  /*bf60*/  MOV R81, R70 ;  /* 0x0000004600517202 */ /* 0x000fe20000000f00 */
[----:B------:R-:W-:Y:S01]  /*bf70*/  IMAD.MOV.U32 R82, RZ, RZ, R69 ;  /* 0x000000ffff527224 */ /* 0x000fe200078e0045 */
[----:B------:R-:W-:-:S04]  /*bf80*/  MOV R83, R68 ;  /* 0x0000004400537202 */ /* 0x000fc80000000f00 */
[----:B------:R-:W-:Y:S08]  /*bf90*/  HMMA.16816.F32.BF16 R56, R12, R58, RZ ;  /* 0x0000003a0c38723c */ /* 0x000ff000000418ff */
[----:B------:R-:W-:Y:S01]  /*bfa0*/  HMMA.16816.F32.BF16 R192, R16, R66, R44 ;  /* 0x0000004210c0723c */ /* 0x000fe2000004182c */
[----:B------:R-:W4:Y:S07]  /*bfb0*/  LDSM.16.MT88.4 R44, [R205+0x6880] ;  /* 0x00688000cd2c783b */ /* 0x000f2e0000004200 */
[C---:B--2---:R-:W-:Y:S08]  /*bfc0*/  HMMA.16816.F32.BF16 R64, R12.reuse, R8, RZ ;  /* 0x000000080c40723c */ /* 0x044ff000000418ff */
[C---:B------:R-:W-:Y:S08]  /*bfd0*/  HMMA.16816.F32.BF16 R68, R12.reuse, R20, RZ ;  /* 0x000000140c44723c */ /* 0x040ff000000418ff */
[C---:B------:R-:W-:Y:S01]  /*bfe0*/  HMMA.16816.F32.BF16 R32, R12.reuse, R22, RZ ;  /* 0x000000160c20723c */ /* 0x040fe200000418ff */
[----:B------:R-:W2:Y:S07]  /*bff0*/  LDSM.16.MT88.4 R20, [R207+0x7880] ;  /* 0x00788000cf14783b */ /* 0x000eae0000004200 */
[----:B------:R-:W-:Y:S01]  /*c000*/  HMMA.16816.F32.BF16 R8, R12, R10, RZ ;  /* 0x0000000a0c08723c */ /* 0x000fe200000418ff */
[----:B------:R-:W2:Y:S07]  /*c010*/  LDSM.16.MT88.4 R12, [R207+0x9080] ;  /* 0x00908000cf0c783b */ /* 0x000eae0000004200 */
[C---:B------:R-:W-:Y:S08]  /*c020*/  HMMA.16816.F32.BF16 R164, R16.reuse, R36, R24 ;  /* 0x0000002410a4723c */ /* 0x040ff00000041818 */
[----:B------:R-:W-:Y:S01]  /*c030*/  HMMA.16816.F32.BF16 R24, R16, R38, R56 ;  /* 0x000000261018723c */ /* 0x000fe20000041838 */
[----:B------:R-:W-:Y:S01]  /*c040*/  SHF.L.U32 R0, R0, 0x7, RZ ;  /* 0x0000000700007819 */ /* 0x000fe200000006ff */
[----:B------:R-:W-:Y:S06]  /*c050*/  LDSM.16.MT88.4 R36, [R207+0x5080] ;  /* 0x00508000cf24783b */ /* 0x000fec0000004200 */
[C---:B-1----:R-:W-:Y:S08]  /*c060*/  HMMA.16816.F32.BF16 R56, R132.reuse, R60, R80 ;  /* 0x0000003c8438723c */ /* 0x042ff00000041850 */
[C---:B------:R-:W-:Y:S07]  /*c070*/  HMMA.16816.F32.BF16 R60, R132.reuse, R62, R244 ;  /* 0x0000003e843c723c */ /* 0x040fee00000418f4 */
[----:B------:R-:W-:Y:S01]  /*c080*/  IMAD.MOV.U32 R245, RZ, RZ, 0x1 ;  /* 0x00000001fff57424 */ /* 0x000fe200078e00ff */
[----:B------:R-:W-:Y:S01]  /*c090*/  HMMA.16816.F32.BF16 R72, R132, R76, R124 ;  /* 0x0000004c8448723c */ /* 0x000fe2000004187c */
[----:B------:R-:W-:Y:S03]  /*c0a0*/  LDSM.16.MT88.4 R124, [R208+0x9880] ;  /* 0x00988000d07c783b */ /* 0x000fe60000004200 */
[----:B------:R-:W-:-:S04]  /*c0b0*/  ISETP.NE.AND P0, PT, R245, c[0x0][0x2c4], PT ;  /* 0x0000b100f5007a0c */ /* 0x000fc80003f05270 */
[C---:B------:R-:W-:Y:S08]  /*c0c0*/  HMMA.16816.F32.BF16 R76, R132.reuse, R78, R104 ;  /* 0x0000004e844c723c */ /* 0x040ff00000041868 */
[C---:B-----5:R-:W-:Y:S08]  /*c0d0*/  HMMA.16816.F32.BF16 R104, R132.reuse, R108, R120 ;  /* 0x0000006c8468723c */ /* 0x060ff00000041878 */
[C---:B------:R-:W-:Y:S07]  /*c0e0*/  HMMA.16816.F32.BF16 R108, R132.reuse, R110, R100 ;  /* 0x0000006e846c723c */ /* 0x040fee0000041864 */
[----:B------:R-:W-:Y:S01]  /*c0f0*/  IMAD.MOV.U32 R100, RZ, RZ, R30 ;  /* 0x000000ffff647224 */ /* 0x000fe200078e001e */
[----:B------:R-:W-:Y:S01]  /*c100*/  MOV R101, R29 ;  /* 0x0000001d00657202 */ /* 0x000fe20000000f00 */
[----:B------:R-:W-:Y:S01]  /*c110*/  IMAD.MOV.U32 R102, RZ, RZ, R7 ;  /* 0x000000ffff667224 */ /* 0x000fe200078e0007 */
[----:B------:R-:W-:Y:S01]  /*c120*/  MOV R103, R2 ;  /* 0x0000000200677202 */ /* 0x000fe20000000f00 */
[----:B----4-:R-:W-:Y:S01]  /*c130*/  HMMA.16816.F32.BF16 R40, R132, R44, R96 ;  /* 0x0000002c8428723c */ /* 0x010fe20000041860 */
[----:B------:R-:W-:Y:S01]  /*c140*/  IMAD.MOV.U32 R120, RZ, RZ, R86 ;  /* 0x000000ffff787224 */ /* 0x000fe200078e0056 */
[----:B------:R-:W-:Y:S01]  /*c150*/  MOV R121, R85 ;  /* 0x0000005500797202 */ /* 0x000fe20000000f00 */
[----:B------:R-:W-:-:S02]  /*c160*/  IMAD.MOV.U32 R122, RZ, RZ, R84 ;  /* 0x000000ffff7a7224 */ /* 0x000fc400078e0054 */
[----:B------:R-:W-:-:S03]  /*c170*/  @P0 IMAD.HI.U32 R2, R0, c[0x0][0x2c8], RZ ;  /* 0x0000b20000020a27 */ /* 0x000fc600078e00ff */
[----:B------:R-:W-:Y:S01]  /*c180*/  HMMA.16816.F32.BF16 R172, R16, R48, R52 ;  /* 0x0000003010ac723c */ /* 0x000fe20000041834 */
[----:B------:R-:W-:Y:S07]  /*c190*/  LDSM.16.MT88.4 R52, [R206+0x6880] ;  /* 0x00688000ce34783b */ /* 0x000fee0000004200 */
[----:B------:R-:W-:Y:S01]  /*c1a0*/  HMMA.16816.F32.BF16 R148, R132, R152, R148 ;  /* 0x000000988494723c */ /* 0x000fe20000041894 */
[----:B------:R-:W-:-:S07]  /*c1b0*/  @P0 SHF.R.U32.HI R0, RZ, c[0x0][0x2cc], R2 ;  /* 0x0000b300ff000a19 */ /* 0x000fce0000011602 */
[C---:B------:R-:W-:Y:S08]  /*c1c0*/  HMMA.16816.F32.BF16 R140, R132.reuse, R144, R140 ;  /* 0x00000090848c723c */ /* 0x040ff0000004188c */
[C---:B------:R-:W-:Y:S07]  /*c1d0*/  HMMA.16816.F32.BF16 R44, R132.reuse, R46, R112 ;  /* 0x0000002e842c723c */ /* 0x040fee0000041870 */
[----:B------:R-:W-:Y:S01]  /*c1e0*/  IMAD.MOV.U32 R112, RZ, RZ, R94 ;  /* 0x000000ffff707224 */ /* 0x000fe200078e005e */
[C---:B------:R-:W-:Y:S01]  /*c1f0*/  HMMA.16816.F32.BF16 R152, R132.reuse, R154, R156 ;  /* 0x0000009a8498723c */ /* 0x040fe2000004189c */
[----:B------:R-:W-:Y:S01]  /*c200*/  MOV R113, R93 ;  /* 0x0000005d00717202 */ /* 0x000fe20000000f00 */
[----:B------:R-:W-:Y:S01]  /*c210*/  IMAD.MOV.U32 R114, RZ, RZ, R92 ;  /* 0x000000ffff727224 */ /* 0x000fe200078e005c */
[----:B------:R-:W-:Y:S01]  /*c220*/  MOV R115, R87 ;  /* 0x0000005700737202 */ /* 0x000fe20000000f00 */
[----:B------:R-:W-:Y:S04]  /*c230*/  LDSM.16.MT88.4 R92, [R208+0x8080] ;  /* 0x00808000d05c783b */ /* 0x000fe80000004200 */
[----:B------:R-:W-:Y:S01]  /*c240*/  HMMA.16816.F32.BF16 R144, R132, R146, R116 ;  /* 0x000000928490723c */ /* 0x000fe20000041874 */
[----:B------:R-:W1:Y:S04]  /*c250*/  LDSM.16.MT88.4 R84, [R206+0x8080] ;  /* 0x00808000ce54783b */ /* 0x000e680000004200 */
[----:B------:R-:W4:Y:S03]  /*c260*/  LDSM.16.MT88.4 R116, [R206+0x9880] ;  /* 0x00988000ce74783b */ /* 0x000f260000004200 */
[C---:B--2---:R-:W-:Y:S01]  /*c270*/  HMMA.16816.F32.BF16 R96, R16.reuse, R20, R68 ;  /* 0x000000141060723c */ /* 0x044fe20000041844 */
[----:B------:R-:W2:Y:S07]  /*c280*/  LDSM.16.MT88.4 R68, [R207+0x6880] ;  /* 0x00688000cf44783b */ /* 0x000eae0000004200 */
[----:B------:R-:W-:Y:S08]  /*c290*/  HMMA.16816.F32.BF16 R128, R16, R12, R64 ;  /* 0x0000000c1080723c */ /* 0x000ff00000041840 */
[----:B------:R-:W-:Y:S01]  /*c2a0*/  HMMA.16816.F32.BF16 R156, R132, R160, R100 ;  /* 0x000000a0849c723c */ /* 0x000fe20000041864 */
[----:B------:R-:W5:Y:S07]  /*c2b0*/  LDSM.16.MT88.4 R100, [R207+0x8080] ;  /* 0x00808000cf64783b */ /* 0x000f6e0000004200 */
[----:B------:R-:W-:Y:S01]  /*c2c0*/  HMMA.16816.F32.BF16 R12, R16, R14, R8 ;  /* 0x0000000e100c723c */ /* 0x000fe20000041808 */
[----:B------:R-:W2:Y:S01]  /*c2d0*/  LDSM.16.MT88.4 R8, [R207+0x9880] ;  /* 0x00988000cf08783b */ /* 0x000ea20000004200 */
[----:B---3--:R-:W-:-:S05]  /*c2e0*/  IADD3 R0, -R3, R4, R0 ;  /* 0x0000000403007210 */ /* 0x008fca0007ffe100 */
[----:B------:R-:W-:Y:S01]  /*c2f0*/  IMAD.HI R0, R0, 0x2aaaaaab, RZ ;  /* 0x2aaaaaab00007827 */ /* 0x000fe200078e02ff */
[----:B------:R-:W-:Y:S04]  /*c300*/  HMMA.16816.F32.BF16 R20, R16, R22, R32 ;  /* 0x000000161014723c */ /* 0x000fe80000041820 */
[----:B------:R-:W-:-:S04]  /*c310*/  SHF.R.U32.HI R2, RZ, 0x1f, R0 ;  /* 0x0000001fff027819 */ /* 0x000fc80000011600 */
[----:B------:R-:W-:Y:S02]  /*c320*/  LEA.HI.SX32 R0, R0, R2, 0x1d ;  /* 0x0000000200007211 */ /* 0x000fe400078feaff */
[----:B------:R-:W-:Y:S02]  /*c330*/  LOP3.LUT R233, R233, 0xfffffffd, RZ, 0xc0, !PT ;  /* 0xfffffffde9e97812 */ /* 0x000fe400078ec0ff */
[----:B------:R-:W-:Y:S02]  /*c340*/  IADD3 R224, R224, -0x2, RZ ;  /* 0xfffffffee0e07810 */ /* 0x000fe40007ffe0ff */
[----:B------:R-:W-:Y:S02]  /*c350*/  IMNMX R221, RZ, R0, !PT ;  /* 0x00000000ffdd7217 */ /* 0x000fe40007800200 */
[----:B------:R-:W-:Y:S02]  /*c360*/  @P0 LOP3.LUT R233, R233, 0x2, RZ, 0xfc, !PT ;  /* 0x00000002e9e90812 */ /* 0x000fe400078efcff */
[----:B------:R-:W-:-:S02]  /*c370*/  ISETP.GE.AND P0, PT, R224, R221, PT ;  /* 0x000000dde000720c */ /* 0x000fc40003f06270 */
[----:B------:R-:W-:Y:S01]  /*c380*/  MOV R123, R31 ;  /* 0x0000001f007b7202 */ /* 0x000fe20000000f00 */
[C---:B-1----:R-:W-:Y:S08]  /*c390*/  HMMA.16816.F32.BF16 R80, R132.reuse, R84, R200 ;  /* 0x000000548450723c */ /* 0x042ff000000418c8 */
[C---:B------:R-:W-:Y:S08]  /*c3a0*/  HMMA.16816.F32.BF16 R48, R132.reuse, R52, R120 ;  /* 0x000000348430723c */ /* 0x040ff00000041878 */
[C---:B------:R-:W-:Y:S08]  /*c3b0*/  HMMA.16816.F32.BF16 R52, R132.reuse, R54, R112 ;  /* 0x000000368434723c */ /* 0x040ff00000041870 */
[C---:B------:R-:W-:Y:S08]  /*c3c0*/  HMMA.16816.F32.BF16 R88, R132.reuse, R92, R88 ;  /* 0x0000005c8458723c */ /* 0x040ff00000041858 */
[C---:B----4-:R-:W-:Y:S08]  /*c3d0*/  HMMA.16816.F32.BF16 R112, R132.reuse, R116, R188 ;  /* 0x000000748470723c */ /* 0x050ff000000418bc */
[C---:B------:R-:W-:Y:S08]  /*c3e0*/  HMMA.16816.F32.BF16 R120, R132.reuse, R124, R180 ;  /* 0x0000007c8478723c */ /* 0x040ff000000418b4 */
[C---:B------:R-:W-:Y:S08]  /*c3f0*/  HMMA.16816.F32.BF16 R32, R132.reuse, R36, R172 ;  /* 0x000000248420723c */ /* 0x040ff000000418ac */
[C---:B--2---:R-:W-:Y:S08]  /*c400*/  HMMA.16816.F32.BF16 R64, R132.reuse, R68, R164 ;  /* 0x000000448440723c */ /* 0x044ff000000418a4 */
        /* <DEDUP_REMOVED lines=11> */
[----:B------:R-:W-:Y:S07]  /*c4c0*/  @!P0 BRA `(.L_x_1682) ;  /* 0x0000342000008947 */ /* 0x000fee0003800000 */
[----:B------:R-:W-:Y:S01]  /*c4d0*/  SHF.R.S32.HI R17, RZ, 0x1f, R236 ;  /* 0x0000001fff117819 */ /* 0x000fe200000114ec */
[----:B------:R-:W-:Y:S01]  /*c4e0*/  IMAD.MOV.U32 R7, RZ, RZ, R28 ;  /* 0x000000ffff077224 */ /* 0x000fe200078e001c */
[----:B------:R-:W-:Y:S01]  /*c4f0*/  SHF.R.S32.HI R16, RZ, 0x1f, R235 ;  /* 0x0000001fff107819 */ /* 0x000fe200000114eb */
[----:B------:R-:W-:Y:S01]  /*c500*/  IMAD.MOV.U32 R6, RZ, RZ, R136 ;  /* 0x000000ffff067224 */ /* 0x000fe200078e0088 */
[C---:B------:R-:W-:Y:S01]  /*c510*/  SHF.L.U64.HI R201, R220.reuse, 0x1, R139 ;  /* 0x00000001dcc97819 */ /* 0x040fe2000001028b */
[----:B------:R-:W-:Y:S01]  /*c520*/  IMAD.MOV.U32 R200, RZ, RZ, R224 ;  /* 0x000000ffffc87224 */ /* 0x000fe200078e00e0 */
[----:B------:R-:W-:Y:S01]  /*c530*/  SHF.L.U32 R244, R220, 0x1, RZ ;  /* 0x00000001dcf47819 */ /* 0x000fe200000006ff */
[C---:B------:R-:W-:Y:S01]  /*c540*/  IMAD.SHL.U32 R203, R236.reuse, 0x2, RZ ;  /* 0x00000002eccb7824 */ /* 0x040fe200078e00ff */
[----:B------:R-:W-:-:S02]  /*c550*/  SHF.L.U64.HI R202, R236, 0x1, R17 ;  /* 0x00000001ecca7819 */ /* 0x000fc40000010211 */
[C---:B------:R-:W-:Y:S02]  /*c560*/  SHF.L.U64.HI R217, R235.reuse, 0x1, R16 ;  /* 0x00000001ebd97819 */ /* 0x040fe40000010210 */
[----:B------:R-:W-:-:S04]  /*c570*/  SHF.L.U32 R218, R235, 0x1, RZ ;  /* 0x00000001ebda7819 */ /* 0x000fc800000006ff */
.L_x_1695:
[----:B------:R-:W-:Y:S04]  /*c580*/  DEPBAR.LE SB0, 0x0 ;  /* 0x000080000000791a */ /* 0x000fe80000000000 */
[----:B------:R-:W-:Y:S01]  /*c590*/  WARPSYNC 0xffffffff ;  /* 0xffffffff00007948 */ /* 0x000fe20003800000 */
[----:B------:R-:W-:Y:S01]  /*c5a0*/  BAR.SYNC.DEFER_BLOCKING 0x0 ;  /* 0x0000000000007b1d */ /* 0x000fe20000010000 */
[----:B------:R-:W-:Y:S05]  /*c5b0*/  ISETP.GE.AND P0, PT, R200, RZ, PT ;  /* 0x000000ffc800720c */ /* 0x000fea0003f06270 */
        /* <DEDUP_REMOVED lines=9> */
[----:B------:R-:W-:-:S05]  /*c650*/  @!P0 BRA `(.L_x_1684) ;  /* 0x0000038000008947 */ /* 0x000fca0003800000 */
[----:B------:R-:W-:Y:S01]  /*c660*/  IMAD.WIDE.U32 R2, R226, c[0x0][0x208], RZ ;  /* 0x00008200e2027a25 */ /* 0x000fe200078e00ff */
[----:B------:R-:W5:Y:S01]  /*c670*/  S2R R4, SR_CTAID.Y ;  /* 0x0000000000047919 */ /* 0x000f620000002600 */
[----:B------:R-:W-:Y:S02]  /*c680*/  SHF.R.S32.HI R0, RZ, 0x1f, R226 ;  /* 0x0000001fff007819 */ /* 0x000fe400000114e2 */
[----:B------:R-:W-:Y:S03]  /*c690*/  SHF.R.S32.HI R18, RZ, 0x1f, R225 ;  /* 0x0000001fff127819 */ /* 0x000fe600000114e1 */
[----:B------:R-:W-:Y:S02]  /*c6a0*/  IMAD R0, R0, c[0x0][0x208], RZ ;  /* 0x0000820000007a24 */ /* 0x000fe400078e02ff */
[----:B------:R-:W-:Y:S02]  /*c6b0*/  IMAD R18, R18, c[0x0][0x218], RZ ;  /* 0x0000860012127a24 */ /* 0x000fe400078e02ff */
[----:B------:R-:W-:Y:S02]  /*c6c0*/  IMAD R0, R226, c[0x0][0x20c], R0 ;  /* 0x00008300e2007a24 */ /* 0x000fe400078e0200 */
[----:B------:R-:W-:Y:S03]  /*c6d0*/  IMAD R18, R225, c[0x0][0x21c], R18 ;  /* 0x00008700e1127a24 */ /* 0x000fe600078e0212 */
        /* <DEDUP_REMOVED lines=9> */
.L_x_1747:
[----:B------:R-:W-:-:S05]  /*c770*/  BRA.DIV ~URZ, `(.L_x_1686) ;  /* 0x0000a1327f007947 */ /* 0x000fca000b800000 */
[----:B------:R4:W3:Y:S02]  /*c780*/  SHFL.IDX PT, R0, R19, RZ, 0x181f ;  /* 0x00181fff13007589 */ /* 0x0008e400000e0000 */
.L_x_1748:
[----:B---3--:R-:W-:Y:S01]  /*c790*/  IADD3 R16, P0, R0, R244, RZ ;  /* 0x000000f400107210 */ /* 0x008fe20007f1e0ff */
[C---:B------:R-:W-:Y:S01]  /*c7a0*/  IMAD.SHL.U32 R24, R229.reuse, 0x2, RZ ;  /* 0x00000002e5187824 */ /* 0x040fe200078e00ff */
[----:B------:R-:W-:Y:S02]  /*c7b0*/  SHF.L.U64.HI R25, R229, 0x1, R234 ;  /* 0x00000001e5197819 */ /* 0x000fe400000102ea */
[----:B------:R-:W-:Y:S01]  /*c7c0*/  LOP3.LUT P1, RZ, R233, 0x1, RZ, 0xc0, !PT ;  /* 0x00000001e9ff7812 */ /* 0x000fe2000782c0ff */
        /* <DEDUP_REMOVED lines=18> */
.L_x_1749:
[----:B--23--:R-:W-:Y:S05]  /*c8f0*/  IADD3 R16, P0, R0, R244, RZ ;  /* 0x000000f400107210 */ /* 0x00cfea0007f1e0ff */
[----:B----4-:R-:W-:Y:S01]  /*c900*/  IMAD.X R17, R4, 0x1, R201, P0 ;  /* 0x0000000104117824 */ /* 0x010fe200000e06c9 */
        /* <DEDUP_REMOVED lines=13> */
.L_x_1684:
[----:B------:R-:W-:Y:S05]  /*c9e0*/  BSYNC B0 ;  /* 0x0000000000007941 */ /* 0x000fea0003800000 */
.L_x_1683:
[----:B------:R-:W0:Y:S01]  /*c9f0*/  LDGDEPBAR ;  /* 0x00000000000079af */ /* 0x000e220000000000 */
[----:B------:R-:W-:Y:S01]  /*ca00*/  WARPSYNC 0xffffffff ;  /* 0xffffffff00007948 */ /* 0x000fe20003800000 */
[C---:B--23--:R-:W-:Y:S01]  /*ca10*/  HMMA.16816.F32.BF16 R8, R28.reuse, R12, RZ ;  /* 0x0000000c1c08723c */ /* 0x04cfe200000418ff */
[----:B------:R-:W-:Y:S02]  /*ca20*/  BSSY B0, `(.L_x_1688) ;  /* 0x0000112000007945 */ /* 0x000fe40003800000 */
[----:B------:R-:W-:Y:S02]  /*ca30*/  ISETP.GE.AND P0, PT, R200, 0x1, PT ;  /* 0x00000001c800780c */ /* 0x000fe40003f06270 */
[----:B------:R-:W-:Y:S03]  /*ca40*/  LDSM.16.M88.4 R180, [R215] ;  /* 0x00000000d7b4783b */ /* 0x000fe60000000200 */
[C---:B------:R-:W-:Y:S04]  /*ca50*/  HMMA.16816.F32.BF16 R12, R28.reuse, R14, RZ ;  /* 0x0000000e1c0c723c */ /* 0x040fe800000418ff */
[----:B------:R-:W2:Y:S04]  /*ca60*/  LDSM.16.M88.4 R184, [R210+0xa080] ;  /* 0x00a08000d2b8783b */ /* 0x000ea80000000200 */
[C---:B----4-:R-:W-:Y:S03]  /*ca70*/  HMMA.16816.F32.BF16 R16, R28.reuse, R20, RZ ;  /* 0x000000141c10723c */ /* 0x050fe600000418ff */
[----:B------:R-:W-:Y:S05]  /*ca80*/  LDSM.16.M88.4 R188, [R210+0xb080] ;  /* 0x00b08000d2bc783b */ /* 0x000fea0000000200 */
[C---:B------:R-:W-:Y:S02]  /*ca90*/  HMMA.16816.F32.BF16 R20, R28.reuse, R22, RZ ;  /* 0x000000161c14723c */ /* 0x040fe400000418ff */
[----:B------:R-:W-:Y:S06]  /*caa0*/  LDSM.16.M88.4 R192, [R214] ;  /* 0x00000000d6c0783b */ /* 0x000fec0000000200 */
[C---:B-1----:R-:W-:Y:S01]  /*cab0*/  HMMA.16816.F32.BF16 R24, R28.reuse, R136, RZ ;  /* 0x000000881c18723c */ /* 0x042fe200000418ff */
[----:B------:R-:W-:Y:S07]  /*cac0*/  LDSM.16.M88.4 R196, [R209] ;  /* 0x00000000d1c4783b */ /* 0x000fee0000000200 */
[----:B------:R-:W-:Y:S01]  /*cad0*/  HMMA.16816.F32.BF16 R28, R28, R138, RZ ;  /* 0x0000008a1c1c723c */ /* 0x000fe200000418ff */
        /* <DEDUP_REMOVED lines=10> */
[C---:B--2---:R-:W-:Y:S01]  /*cb80*/  HMMA.16816.F32.BF16 R8, R180.reuse, R184, R8 ;  /* 0x000000b8b408723c */ /* 0x044fe20000041808 */
        /* <DEDUP_REMOVED lines=111> */
[C---:B------:R-:W-:Y:S08]  /*d280*/  HMMA.16816.F32.BF16 R12, R176.reuse, R182, R12 ;  /* 0x000000b6b00c723c */ /* 0x040ff0000004180c */
[C---:B---3--:R-:W-:Y:S08]  /*d290*/  HMMA.16816.F32.BF16 R16, R176.reuse, R164, R16 ;  /* 0x000000a4b010723c */ /* 0x048ff00000041810 */
        /* <DEDUP_REMOVED lines=8> */
[C---:B----4-:R-:W-:Y:S08]  /*d320*/  HMMA.16816.F32.BF16 R24, R184.reuse, R172, R24 ;  /* 0x000000acb818723c */ /* 0x050ff00000041818 */
        /* <DEDUP_REMOVED lines=31> */
[----:B------:R-:W1:Y:S10]  /*d520*/  MUFU.TANH R139, R20 ;  /* 0x00000014008b7308 */ /* 0x000e740000002400 */
[----:B------:R-:W1:Y:S10]  /*d530*/  MUFU.TANH R136, R21 ;  /* 0x0000001500887308 */ /* 0x000e740000002400 */
[----:B------:R5:W1:Y:S01]  /*d540*/  MUFU.TANH R138, R22 ;  /* 0x00000016008a7308 */ /* 0x000a620000002400 */
        /* <DEDUP_REMOVED lines=26> */
[----:B------:R-:W2:Y:S01]  /*d6f0*/  S2R R219, SR_CTAID.Y ;  /* 0x0000000000db7919 */ /* 0x000ea20000002600 */
[----:B------:R-:W-:Y:S02]  /*d700*/  IMAD R2, R200, 0x30, R240 ;  /* 0x00000030c8027824 */ /* 0x000fe400078e02f0 */
        /* <DEDUP_REMOVED lines=31> */
.L_x_1750:
[----:B------:R-:W-:-:S05]  /*d900*/  BRA.DIV ~URZ, `(.L_x_1691) ;  /* 0x000091927f007947 */ /* 0x000fca000b800000 */
[----:B------:R4:W2:Y:S02]  /*d910*/  SHFL.IDX PT, R0, R16, RZ, 0x181f ;  /* 0x00181fff10007589 */ /* 0x0008a400000e0000 */
.L_x_1751:
[----:B--2---:R-:W-:Y:S05]  /*d920*/  @P0 IADD3 R14, P1, R0, R244, RZ ;  /* 0x000000f4000e0210 */ /* 0x004fea0007f3e0ff */
[----:B---3--:R-:W-:Y:S01]  /*d930*/  @P0 IMAD.X R15, R4, 0x1, R201, P1 ;  /* 0x00000001040f0824 */ /* 0x008fe200008e06c9 */
[----:B-1----:R-:W-:Y:S04]  /*d940*/  @P0 IADD3 R12, P1, R0, R203, RZ ;  /* 0x000000cb000c0210 */ /* 0x002fe80007f3e0ff */
        /* <DEDUP_REMOVED lines=8> */
[C---:B------:R-:W-:Y:S04]  /*d9d0*/  @P0 LEA R2, P1, R229.reuse, R0, 0x1 ;  /* 0x00000000e5020211 */ /* 0x040fe800078208ff */
[----:B------:R1:W-:Y:S01]  /*d9e0*/  @P0 LDGSTS.E.BYPASS.LTC128B.128 [R216+0xd080], [R10.64], !P2 ;  /* 0x0d0800000ad80fae */ /* 0x0003e2000d101d4e */
[----:B------:R-:W-:Y:S05]  /*d9f0*/  @P0 LEA.HI.X R3, R229, R4, R234, 0x1, P1 ;  /* 0x00000004e5030211 */ /* 0x000fea00008f0cea */
[----:B------:R1:W-:Y:S01]  /*da00*/  @P0 LDGSTS.E.BYPASS.LTC128B.128 [R216+0xe880], [R2.64], !P6 ;  /* 0x0e88000002d80fae */ /* 0x0003e2000f101d4e */
[----:B------:R-:W-:Y:S01]  /*da10*/  ISETP.GE.AND P0, PT, R8, 0x21, PT ;  /* 0x000000210800780c */ /* 0x000fe20003f06270 */
[----:B------:R-:W-:-:S06]  /*da20*/  BRA.DIV ~URZ, `(.L_x_1692) ;  /* 0x000090f27f007947 */ /* 0x000fcc000b800000 */
[----:B------:R2:W3:Y:S04]  /*da30*/  SHFL.IDX PT, R4, R9, 0x1, 0x181f ;  /* 0x00381f0009047f89 */ /* 0x0004e800000e0000 */
[----:B------:R2:W1:Y:S02]  /*da40*/  SHFL.IDX PT, R0, R16, 0x1, 0x181f ;  /* 0x00381f0010007f89 */ /* 0x00046400000e0000 */
.L_x_1752:
[----:B-1----:R-:W-:Y:S05]  /*da50*/  @P0 IADD3 R12, P1, R0, R244, RZ ;  /* 0x000000f4000c0210 */ /* 0x002fea0007f3e0ff */
        /* <DEDUP_REMOVED lines=10> */
[C---:B------:R-:W-:Y:S04]  /*db00*/  @P0 LEA R2, P1, R229.reuse, R0, 0x1 ;  /* 0x00000000e5020211 */ /* 0x040fe800078208ff */
[----:B------:R1:W-:Y:S01]  /*db10*/  @P0 LDGSTS.E.BYPASS.LTC128B.128 [R216+0xe080], [R8.64], !P2 ;  /* 0x0e08000008d80fae */ /* 0x0003e2000d101d4e */
[----:B------:R-:W-:Y:S05]  /*db20*/  @P0 LEA.HI.X R3, R229, R4, R234, 0x1, P1 ;  /* 0x00000004e5030211 */ /* 0x000fea00008f0cea */
[----:B------:R1:W-:Y:S03]  /*db30*/  @P0 LDGSTS.E.BYPASS.LTC128B.128 [R216+0xf880], [R2.64], !P6 ;  /* 0x0f88000002d80fae */ /* 0x0003e6000f101d4e */
.L_x_1689:
[----:B--234-:R-:W-:Y:S05]  /*db40*/  BSYNC B0 ;  /* 0x0000000000007941 */ /* 0x01cfea0003800000 */
.L_x_1688:
[----:B------:R-:W-:Y:S01]  /*db50*/  ISETP.NE.AND P0, PT, R245, c[0x0][0x2c4], PT ;  /* 0x0000b100f5007a0c */ /* 0x000fe20003f05270 */
[----:B------:R-:W2:Y:S01]  /*db60*/  LDL R4, [R1+0x4] ;  /* 0x0000040001047983 */ /* 0x000ea20000100800 */
[----:B-1----:R-:W-:Y:S03]  /*db70*/  IMAD R8, R200, -0x30, RZ ;  /* 0xffffffd0c8087824 */ /* 0x002fe600078e02ff */
[----:B------:R-:W0:Y:S02]  /*db80*/  LDGDEPBAR ;  /* 0x00000000000079af */ /* 0x000e240000000000 */
[----:B------:R-:W-:Y:S04]  /*db90*/  IADD3 R8, -R222, 0x1, R8 ;  /* 0x00000001de087810 */ /* 0x000fe80007ffe108 */
[----:B------:R-:W-:Y:S01]  /*dba0*/  IADD3 R8, -R237, R8, R5 ;  /* 0x00000008ed087210 */ /* 0x000fe20007ffe105 */
[----:B--2---:R-:W-:Y:S05]  /*dbb0*/  IMAD R4, R4, 0x80, R228 ;  /* 0x0000008004047824 */ /* 0x004fea00078e02e4 */
[----:B------:R-:W-:Y:S05]  /*dbc0*/  IADD3 R4, R223, R4, R227 ;  /* 0x00000004df047210 */ /* 0x000fea0007ffe0e3 */
[----:B------:R-:W-:Y:S05]  /*dbd0*/  @P0 IMAD.HI.U32 R0, R4, c[0x0][0x2c8], RZ ;  /* 0x0000b20004000a27 */ /* 0x000fea00078e00ff */
[----:B------:R-:W-:Y:S01]  /*dbe0*/  @P0 SHF.R.U32.HI R4, RZ, c[0x0][0x2cc], R0 ;  /* 0x0000b300ff040a19 */ /* 0x000fe20000011600 */
[----:B------:R-:W-:-:S05]  /*dbf0*/  BRA.DIV ~URZ, `(.L_x_1693) ;  /* 0x000090127f007947 */ /* 0x000fca000b800000 */
[----:B------:R1:W2:Y:S02]  /*dc00*/  SHFL.IDX PT, R0, R4, RZ, 0x1c1f ;  /* 0x001c1fff04007589 */ /* 0x0002a400000e0000 */
.L_x_1753:
[----:B--2---:R-:W-:Y:S05]  /*dc10*/  IMAD.IADD R0, R8, 0x1, R0 ;  /* 0x0000000108007824 */ /* 0x004fea00078e0200 */
[C---:B------:R-:W-:Y:S04]  /*dc20*/  ISETP.GT.AND P0, PT, R0.reuse, RZ, PT ;  /* 0x000000ff0000720c */ /* 0x040fe80003f04270 */
[----:B------:R-:W-:Y:S02]  /*dc30*/  FSEL R9, R173, -INF , P0 ;  /* 0xff800000ad097808 */ /* 0x000fe40000000000 */
[----:B------:R-:W-:Y:S04]  /*dc40*/  ISETP.GT.AND P0, PT, R0, 0x1, PT ;  /* 0x000000010000780c */ /* 0x000fe80003f04270 */
[----:B------:R-:W-:Y:S02]  /*dc50*/  FSEL R15, R172, -INF , P0 ;  /* 0xff800000ac0f7808 */ /* 0x000fe40000000000 */
[C---:B------:R-:W-:Y:S04]  /*dc60*/  ISETP.GT.AND P0, PT, R0.reuse, 0x8, PT ;  /* 0x000000080000780c */ /* 0x040fe80003f04270 */
        /* <DEDUP_REMOVED lines=18> */
[----:B------:R-:W-:Y:S01]  /*dd90*/  FSEL R179, R17, -INF , P0 ;  /* 0xff80000011b37808 */ /* 0x000fe20000000000 */
[----:B------:R-:W-:-:S05]  /*dda0*/  BRA.DIV ~URZ, `(.L_x_1694) ;  /* 0x00008ee27f007947 */ /* 0x000fca000b800000 */
[----:B------:R-:W2:Y:S02]  /*ddb0*/  SHFL.IDX PT, R0, R4, 0x1, 0x1c1f ;  /* 0x003c1f0004007f89 */ /* 0x000ea400000e0000 */
[----:B--2---:R-:W-:Y:S05]  /*ddc0*/  IMAD.IADD R0, R8, 0x1, R0 ;  /* 0x0000000108007824 */ /* 0x004fea00078e0200 */
[C---:B------:R-:W-:Y:S04]  /*ddd0*/  ISETP.GT.AND P0, PT, R0.reuse, RZ, PT ;  /* 0x000000ff0000720c */ /* 0x040fe80003f04270 */
[----:B------:R-:W-:Y:S02]  /*dde0*/  FSEL R8, R175, -INF , P0 ;  /* 0xff800000af087808 */ /* 0x000fe40000000000 */
[----:B------:R-:W-:Y:S02]  /*ddf0*/  ISETP.GT.AND P0, PT, R0, 0x1, PT ;  /* 0x000000010000780c */ /* 0x000fe40003f04270 */
[----:B-1----:R-:W-:Y:S02]  /*de00*/  FMNMX.FTZ R4, R8, R7, !PT ;  /* 0x0000000708047209 */ /* 0x002fe40007810000 */
        /* <DEDUP_REMOVED lines=40> */
[----:B------:R-:W-:Y:S04]  /*e090*/  FMNMX.FTZ R0, R172, R0, !PT ;  /* 0x00000000ac007209 */ /* 0x000fe80007810000 */
[----:B------:R-:W-:Y:S04]  /*e0a0*/  FMNMX.FTZ R0, R176, R0, !PT ;  /* 0x00000000b0007209 */ /* 0x000fe80007810000 */
[----:B------:R-:W-:Y:S02]  /*e0b0*/  FMNMX.FTZ R0, R177, R0, !PT ;  /* 0x00000000b1007209 */ /* 0x000fe40007810000 */
[----:B-1----:R-:W-:Y:S02]  /*e0c0*/  FMNMX.FTZ R4, R4, R2, !PT ;  /* 0x0000000204047209 */ /* 0x002fe40007810000 */
[----:B------:R-:W-:Y:S04]  /*e0d0*/  FMNMX.FTZ R0, R178, R0, !PT ;  /* 0x00000000b2007209 */ /* 0x000fe80007810000 */
[----:B------:R-:W-:Y:S05]  /*e0e0*/  FMNMX.FTZ R0, R179, R0, !PT ;  /* 0x00000000b3007209 */ /* 0x000fea0007810000 */
[----:B------:R-:W1:Y:S02]  /*e0f0*/  SHFL.BFLY PT, R136, R0, 0x2, 0x1f ;  /* 0x0c401f0000887f89 */ /* 0x000e6400000e0000 */
[----:B-1----:R-:W-:Y:S06]  /*e100*/  FMNMX.FTZ R136, R136, R0, !PT ;  /* 0x0000000088887209 */ /* 0x002fec0007810000 */
[----:B------:R-:W-:Y:S08]  /*e110*/  SHFL.BFLY PT, R0, R4, 0x1, 0x1f ;  /* 0x0c201f0004007f89 */ /* 0x000ff000000e0000 */
[----:B------:R-:W1:Y:S02]  /*e120*/  SHFL.BFLY PT, R3, R136, 0x1, 0x1f ;  /* 0x0c201f0088037f89 */ /* 0x000e6400000e0000 */
[----:B-1----:R-:W-:Y:S06]  /*e130*/  FMNMX.FTZ R136, R136, R3, !PT ;  /* 0x0000000388887209 */ /* 0x002fec0007810000 */
.L_x_1754:
[C---:B------:R-:W-:Y:S01]  /*e140*/  FSETP.NEU.FTZ.AND P0, PT, R136.reuse, -INF , PT ;  /* 0xff8000008800780b */ /* 0x040fe20003f1d000 */
[----:B------:R-:W-:Y:S01]  /*e150*/  FMUL.FTZ R137, R136, c[0x0][0x2d0] ;  /* 0x0000b40088897a20 */ /* 0x000fe20000410000 */
[----:B------:R-:W-:Y:S01]  /*e160*/  FMNMX.FTZ R4, R0, R4, !PT ;  /* 0x0000000400047209 */ /* 0x000fe20007810000 */
[----:B------:R-:W-:Y:S01]  /*e170*/  WARPSYNC 0xffffffff ;  /* 0xffffffff00007948 */ /* 0x000fe20003800000 */
[----:B------:R-:W-:Y:S01]  /*e180*/  FSEL R2, R136, RZ, P0 ;  /* 0x000000ff88027208 */ /* 0x000fe20000000000 */
[----:B------:R-:W1:Y:S01]  /*e190*/  LDSM.16.MT88.4 R16, [R205+0x4080] ;  /* 0x00408000cd10783b */ /* 0x000e620000004200 */
[----:B------:R-:W-:Y:S01]  /*e1a0*/  FSEL R137, R137, RZ, P0 ;  /* 0x000000ff89897208 */ /* 0x000fe20000000000 */
[C---:B------:R-:W-:Y:S01]  /*e1b0*/  FMUL.FTZ R138, R4.reuse, c[0x0][0x2d0] ;  /* 0x0000b400048a7a20 */ /* 0x040fe20000410000 */
[----:B------:R-:W-:Y:S01]  /*e1c0*/  FSETP.NEU.FTZ.AND P0, PT, R4, -INF , PT ;  /* 0xff8000000400780b */ /* 0x000fe20003f1d000 */
[----:B------:R-:W-:Y:S01]  /*e1d0*/  FADD.FTZ R0, -R2, R6 ;  /* 0x0000000602007221 */ /* 0x000fe20000010100 */
[----:B------:R-:W-:Y:S01]  /*e1e0*/  IADD3 R224, R200, -0x1, RZ ;  /* 0xffffffffc8e07810 */ /* 0x000fe20007ffe0ff */
[--C-:B------:R-:W-:Y:S01]  /*e1f0*/  FFMA.FTZ R9, R9, c[0x0][0x2d0], -R137.reuse ;  /* 0x0000b40009097a23 */ /* 0x100fe20000010889 */
[----:B------:R-:W-:Y:S01]  /*e200*/  FSEL R3, R4, RZ, P0 ;  /* 0x000000ff04037208 */ /* 0x000fe20000000000 */
[----:B------:R-:W-:Y:S01]  /*e210*/  FMUL.FTZ R0, R0, c[0x0][0x2d0] ;  /* 0x0000b40000007a20 */ /* 0x000fe20000410000 */
[----:B------:R-:W-:Y:S01]  /*e220*/  FSEL R138, R138, RZ, P0 ;  /* 0x000000ff8a8a7208 */ /* 0x000fe20000000000 */
[--C-:B------:R-:W-:Y:S01]  /*e230*/  FFMA.FTZ R15, R15, c[0x0][0x2d0], -R137.reuse ;  /* 0x0000b4000f0f7a23 */ /* 0x100fe20000010889 */
[----:B------:R-:W-:Y:S01]  /*e240*/  MUFU.EX2 R219, R9 ;  /* 0x0000000900db7308 */ /* 0x000fe20000000800 */
[--C-:B------:R-:W-:Y:S01]  /*e250*/  FFMA.FTZ R14, R14, c[0x0][0x2d0], -R137.reuse ;  /* 0x0000b4000e0e7a23 */ /* 0x100fe20000010889 */
[----:B------:R-:W2:Y:S01]  /*e260*/  LDSM.16.MT88.4 R24, [R206+0x4080] ;  /* 0x00408000ce18783b */ /* 0x000ea20000004200 */
[----:B------:R-:W-:Y:S01]  /*e270*/  FFMA.FTZ R13, R13, c[0x0][0x2d0], -R137 ;  /* 0x0000b4000d0d7a23 */ /* 0x000fe20000010889 */
[----:B------:R-:W-:Y:S01]  /*e280*/  ISETP.GT.AND P0, PT, R200, R221, PT ;  /* 0x000000ddc800720c */ /* 0x000fe20003f04270 */
[--C-:B------:R-:W-:Y:S01]  /*e290*/  FFMA.FTZ R8, R8, c[0x0][0x2d0], -R138.reuse ;  /* 0x0000b40008087a23 */ /* 0x100fe2000001088a */
[----:B------:R-:W-:Y:S01]  /*e2a0*/  MOV R200, R224 ;  /* 0x000000e000c87202 */ /* 0x000fe20000000f00 */
[--C-:B------:R-:W-:Y:S02]  /*e2b0*/  FFMA.FTZ R12, R12, c[0x0][0x2d0], -R138.reuse ;  /* 0x0000b4000c0c7a23 */ /* 0x100fe4000001088a */
[--C-:B------:R-:W-:Y:S01]  /*e2c0*/  FFMA.FTZ R11, R11, c[0x0][0x2d0], -R138.reuse ;  /* 0x0000b4000b0b7a23 */ /* 0x100fe2000001088a */
[----:B------:R3:W-:Y:S01]  /*e2d0*/  MUFU.EX2 R2, R0 ;  /* 0x0000000000027308 */ /* 0x0007e20000000800 */
[--C-:B------:R-:W-:Y:S09]  /*e2e0*/  FFMA.FTZ R10, R10, c[0x0][0x2d0], -R138.reuse ;  /* 0x0000b4000a0a7a23 */ /* 0x100ff2000001088a */
        /* <DEDUP_REMOVED lines=14> */
[C---:B------:R-:W-:Y:S01]  /*e3d0*/  FMUL.FTZ R8, R2.reuse, R140 ;  /* 0x0000008c02087220 */ /* 0x040fe20000410000 */
[----:B---3--:R-:W-:Y:S01]  /*e3e0*/  F2FP.BF16.PACK_AB R166, R197, R198 ;  /* 0x000000c6c5a6723e */ /* 0x008fe200000010ff */
[----:B------:R-:W-:Y:S01]  /*e3f0*/  FMUL.FTZ R9, R2, R141 ;  /* 0x0000008d02097220 */ /* 0x000fe20000410000 */
[----:B-----5:R-:W-:Y:S01]  /*e400*/  F2FP.BF16.PACK_AB R165, R195, R196 ;  /* 0x000000c4c3a5723e */ /* 0x020fe200000010ff */
[C---:B------:R-:W-:Y:S01]  /*e410*/  FMUL.FTZ R10, R0.reuse, R142 ;  /* 0x0000008e000a7220 */ /* 0x040fe20000410000 */
        /* <DEDUP_REMOVED lines=16> */
[----:B------:R-:W1:Y:S01]  /*e520*/  LDSM.16.MT88.4 R148, [R205+0x5880] ;  /* 0x00588000cd94783b */ /* 0x000e620000004200 */
        /* <DEDUP_REMOVED lines=17> */
[C---:B------:R-:W-:Y:S02]  /*e640*/  FMUL.FTZ R32, R2.reuse, R32 ;  /* 0x0000002002207220 */ /* 0x040fe40000410000 */
[----:B------:R-:W-:Y:S02]  /*e650*/  FMUL.FTZ R33, R2, R33 ;  /* 0x0000002102217220 */ /* 0x000fe40000410000 */
[C---:B------:R-:W-:Y:S03]  /*e660*/  HMMA.16816.F32.BF16 R28, R164.reuse, R142, R28 ;  /* 0x0000008ea41c723c */ /* 0x040fe6000004181c */
[----:B------:R-:W2:Y:S01]  /*e670*/  LDSM.16.MT88.4 R140, [R206+0x5880] ;  /* 0x00588000ce8c783b */ /* 0x000ea20000004200 */
[C---:B------:R-:W-:Y:S02]  /*e680*/  FMUL.FTZ R34, R0.reuse, R34 ;  /* 0x0000002200227220 */ /* 0x040fe40000410000 */
[----:B------:R-:W-:Y:S02]  /*e690*/  FMUL.FTZ R35, R0, R35 ;  /* 0x0000002300237220 */ /* 0x000fe40000410000 */
[C---:B------:R-:W-:Y:S04]  /*e6a0*/  FMUL.FTZ R36, R2.reuse, R36 ;  /* 0x0000002402247220 */ /* 0x040fe80000410000 */
        /* <DEDUP_REMOVED lines=26> */
[--C-:B------:R-:W-:Y:S02]  /*e850*/  FFMA.FTZ R3, R139, c[0x0][0x2d0], -R137.reuse ;  /* 0x0000b4008b037a23 */ /* 0x100fe40000010889 */
[C---:B------:R-:W-:Y:S02]  /*e860*/  FMUL.FTZ R56, R2.reuse, R56 ;  /* 0x0000003802387220 */ /* 0x040fe40000410000 */
[----:B------:R2:W-:Y:S01]  /*e870*/  MUFU.EX2 R190, R3 ;  /* 0x0000000300be7308 */ /* 0x0005e20000000800 */
[C---:B------:R-:W-:Y:S01]  /*e880*/  HMMA.16816.F32.BF16 R52, R164.reuse, R142, R52 ;  /* 0x0000008ea434723c */ /* 0x040fe20000041834 */
[----:B------:R-:W5:Y:S02]  /*e890*/  LDSM.16.MT88.4 R140, [R205+0x7080] ;  /* 0x00708000cd8c783b */ /* 0x000f640000004200 */
[----:B------:R-:W-:Y:S02]  /*e8a0*/  FMUL.FTZ R57, R2, R57 ;  /* 0x0000003902397220 */ /* 0x000fe40000410000 */
[C---:B------:R-:W-:Y:S02]  /*e8b0*/  FMUL.FTZ R58, R0.reuse, R58 ;  /* 0x0000003a003a7220 */ /* 0x040fe40000410000 */
[----:B------:R-:W-:Y:S02]  /*e8c0*/  FMUL.FTZ R59, R0, R59 ;  /* 0x0000003b003b7220 */ /* 0x000fe40000410000 */
[C---:B------:R-:W-:Y:S03]  /*e8d0*/  FMUL.FTZ R60, R2.reuse, R60 ;  /* 0x0000003c023c7220 */ /* 0x040fe60000410000 */
[----:B------:R-:W-:Y:S02]  /*e8e0*/  FMUL.FTZ R61, R2, R61 ;  /* 0x0000003d023d7220 */ /* 0x000fe40000410000 */
[C---:B----4-:R-:W-:Y:S03]  /*e8f0*/  HMMA.16816.F32.BF16 R56, R164.reuse, R144, R56 ;  /* 0x00000090a438723c */ /* 0x050fe60000041838 */
[C---:B------:R-:W-:Y:S02]  /*e900*/  FMUL.FTZ R62, R0.reuse, R62 ;  /* 0x0000003e003e7220 */ /* 0x040fe40000410000 */
[----:B------:R-:W-:Y:S02]  /*e910*/  FMUL.FTZ R63, R0, R63 ;  /* 0x0000003f003f7220 */ /* 0x000fe40000410000 */
[----:B------:R-:W-:Y:S02]  /*e920*/  FMUL.FTZ R64, R2, R64 ;  /* 0x0000004002407220 */ /* 0x000fe40000410000 */
[--C-:B--2---:R-:W-:Y:S03]  /*e930*/  FFMA.FTZ R3, R172, c[0x0][0x2d0], -R137.reuse ;  /* 0x0000b400ac037a23 */ /* 0x104fe60000010889 */
[C---:B------:R-:W-:Y:S01]  /*e940*/  HMMA.16816.F32.BF16 R60, R164.reuse, R146, R60 ;  /* 0x00000092a43c723c */ /* 0x040fe2000004183c */
[----:B------:R-:W2:Y:S01]  /*e950*/  LDSM.16.MT88.4 R144, [R206+0x7080] ;  /* 0x00708000ce90783b */ /* 0x000ea20000004200 */
[----:B------:R4:W-:Y:S01]  /*e960*/  MUFU.EX2 R189, R3 ;  /* 0x0000000300bd7308 */ /* 0x0009e20000000800 */
        /* <DEDUP_REMOVED lines=14> */
[--C-:B----4-:R-:W-:Y:S02]  /*ea50*/  FFMA.FTZ R3, R169, c[0x0][0x2d0], -R138.reuse ;  /* 0x0000b400a9037a23 */ /* 0x110fe4000001088a */
[C---:B------:R-:W-:Y:S02]  /*ea60*/  FMUL.FTZ R76, R2.reuse, R76 ;  /* 0x0000004c024c7220 */ /* 0x040fe40000410000 */
[----:B------:R4:W-:Y:S01]  /*ea70*/  MUFU.EX2 R188, R3 ;  /* 0x0000000300bc7308 */ /* 0x0009e20000000800 */
        /* <DEDUP_REMOVED lines=10> */
[----:B------:R-:W-:Y:S02]  /*eb20*/  FMUL.FTZ R84, R2, R84 ;  /* 0x0000005402547220 */ /* 0x000fe40000410000 */
[--C-:B----4-:R-:W-:Y:S02]  /*eb30*/  FFMA.FTZ R3, R170, c[0x0][0x2d0], -R138.reuse ;  /* 0x0000b400aa037a23 */ /* 0x110fe4000001088a */
[----:B------:R-:W-:Y:S01]  /*eb40*/  LDSM.16.MT88.4 R168, [R207+0x5080] ;  /* 0x00508000cfa8783b */ /* 0x000fe20000004200 */
[C---:B--2---:R-:W-:Y:S01]  /*eb50*/  HMMA.16816.F32.BF16 R80, R164.reuse, R144, R80 ;  /* 0x00000090a450723c */ /* 0x044fe20000041850 */
[----:B------:R2:W4:Y:S02]  /*eb60*/  MUFU.EX2 R187, R3 ;  /* 0x0000000300bb7308 */ /* 0x0005240000000800 */
        /* <DEDUP_REMOVED lines=14> */
[--C-:B--2---:R-:W-:Y:S02]  /*ec50*/  FFMA.FTZ R3, R173, c[0x0][0x2d0], -R138.reuse ;  /* 0x0000b400ad037a23 */ /* 0x104fe4000001088a */
        /* <DEDUP_REMOVED lines=13> */
[----:B-1----:R-:W-:Y:S03]  /*ed30*/  FFMA.FTZ R3, R174, c[0x0][0x2d0], -R138 ;  /* 0x0000b400ae037a23 */ /* 0x002fe6000001088a */
[C---:B------:R-:W-:Y:S01]  /*ed40*/  HMMA.16816.F32.BF16 R100, R164.reuse, R142, R100 ;  /* 0x0000008ea464723c */ /* 0x040fe20000041864 */
[----:B------:R-:W1:Y:S01]  /*ed50*/  LDSM.16.MT88.4 R140, [R208+0x8880] ;  /* 0x00888000d08c783b */ /* 0x000e620000004200 */
[----:B------:R-:W5:Y:S01]  /*ed60*/  MUFU.EX2 R185, R3 ;  /* 0x0000000300b97308 */ /* 0x000f620000000800 */
        /* <DEDUP_REMOVED lines=30> */
[C---:B------:R-:W-:Y:S01]  /*ef50*/  FMUL.FTZ R128, R2.reuse, R128 ;  /* 0x0000008002807220 */ /* 0x040fe20000410000 */
[----:B------:R-:W-:Y:S01]  /*ef60*/  F2FP.BF16.PACK_AB R140, R191, R192 ;  /* 0x000000c0bf8c723e */ /* 0x000fe200000010ff */
[----:B------:R-:W-:Y:S03]  /*ef70*/  FMUL.FTZ R129, R2, R129 ;  /* 0x0000008102817220 */ /* 0x000fe60000410000 */
[C---:B------:R-:W-:Y:S03]  /*ef80*/  HMMA.16816.F32.BF16 R124, R164.reuse, R142, R124 ;  /* 0x0000008ea47c723c */ /* 0x040fe6000004187c */
[C---:B------:R-:W-:Y:S01]  /*ef90*/  FMUL.FTZ R130, R0.reuse, R130 ;  /* 0x0000008200827220 */ /* 0x040fe20000410000 */
[----:B----4-:R-:W-:Y:S01]  /*efa0*/  F2FP.BF16.PACK_AB R141, R187, R188 ;  /* 0x000000bcbb8d723e */ /* 0x010fe200000010ff */
[----:B------:R-:W-:Y:S02]  /*efb0*/  FMUL.FTZ R131, R0, R131 ;  /* 0x0000008300837220 */ /* 0x000fe40000410000 */
[C---:B------:R-:W-:Y:S01]  /*efc0*/  FMUL.FTZ R132, R2.reuse, R132 ;  /* 0x0000008402847220 */ /* 0x040fe20000410000 */
[----:B------:R-:W-:Y:S01]  /*efd0*/  F2FP.BF16.PACK_AB R142, R189, R190 ;  /* 0x000000bebd8e723e */ /* 0x000fe200000010ff */
[----:B------:R-:W-:Y:S03]  /*efe0*/  FMUL.FTZ R133, R2, R133 ;  /* 0x0000008502857220 */ /* 0x000fe60000410000 */
[C---:B---3--:R-:W-:Y:S03]  /*eff0*/  HMMA.16816.F32.BF16 R128, R164.reuse, R144, R128 ;  /* 0x00000090a480723c */ /* 0x048fe60000041880 */
[C---:B------:R-:W-:Y:S01]  /*f000*/  FMUL.FTZ R134, R0.reuse, R134 ;  /* 0x0000008600867220 */ /* 0x040fe20000410000 */
[----:B-----5:R-:W-:Y:S01]  /*f010*/  F2FP.BF16.PACK_AB R143, R185, R186 ;  /* 0x000000bab98f723e */ /* 0x020fe200000010ff */
[----:B------:R-:W-:Y:S02]  /*f020*/  FMUL.FTZ R135, R0, R135 ;  /* 0x0000008700877220 */ /* 0x000fe40000410000 */
[----:B------:R-:W-:Y:S02]  /*f030*/  FFMA.FTZ R3, R176, c[0x0][0x2d0], -R137 ;  /* 0x0000b400b0037a23 */ /* 0x000fe40000010889 */
[----:B------:R-:W-:Y:S02]  /*f040*/  FFMA.FTZ R2, R2, R231, R219 ;  /* 0x000000e702027223 */ /* 0x000fe400000100db */
[----:B------:R1:W-:Y:S01]  /*f050*/  MUFU.EX2 R184, R3 ;  /* 0x0000000300b87308 */ /* 0x0003e20000000800 */
[----:B------:R-:W-:Y:S01]  /*f060*/  HMMA.16816.F32.BF16 R132, R164, R146, R132 ;  /* 0x00000092a484723c */ /* 0x000fe20000041884 */
[----:B------:R-:W3:Y:S02]  /*f070*/  LDSM.16.MT88.4 R144, [R205+0x6080] ;  /* 0x00608000cd90783b */ /* 0x000ee40000004200 */
[----:B------:R-:W-:Y:S02]  /*f080*/  FFMA.FTZ R0, R0, R230, R196 ;  /* 0x000000e600007223 */ /* 0x000fe400000100c4 */
[----:B------:R-:W-:Y:S03]  /*f090*/  FADD.FTZ R2, R199, R2 ;  /* 0x00000002c7027221 */ /* 0x000fe60000010000 */
[C---:B--2---:R-:W-:Y:S01]  /*f0a0*/  HMMA.16816.F32.BF16 R8, R140.reuse, R148, R8 ;  /* 0x000000948c08723c */ /* 0x044fe20000041808 */
[----:B------:R-:W-:Y:S07]  /*f0b0*/  LDSM.16.MT88.4 R164, [R208+0x6080] ;  /* 0x00608000d0a4783b */ /* 0x000fee0000004200 */
[C---:B------:R-:W-:Y:S01]  /*f0c0*/  HMMA.16816.F32.BF16 R12, R140.reuse, R150, R12 ;  /* 0x000000968c0c723c */ /* 0x040fe2000004180c */
[----:B------:R-:W2:Y:S03]  /*f0d0*/  LDSM.16.MT88.4 R148, [R206+0x6080] ;  /* 0x00608000ce94783b */ /* 0x000ea60000004200 */
[--C-:B-1----:R-:W-:Y:S04]  /*f0e0*/  FFMA.FTZ R3, R177, c[0x0][0x2d0], -R137.reuse ;  /* 0x0000b400b1037a23 */ /* 0x102fe80000010889 */
[C---:B------:R-:W-:Y:S01]  /*f0f0*/  HMMA.16816.F32.BF16 R16, R140.reuse, R152, R16 ;  /* 0x000000988c10723c */ /* 0x040fe20000041810 */
[----:B------:R1:W4:Y:S07]  /*f100*/  MUFU.EX2 R183, R3 ;  /* 0x0000000300b77308 */ /* 0x00032e0000000800 */
[C---:B------:R-:W-:Y:S01]  /*f110*/  HMMA.16816.F32.BF16 R20, R140.reuse, R154, R20 ;  /* 0x0000009a8c14723c */ /* 0x040fe20000041814 */
[----:B------:R-:W5:Y:S07]  /*f120*/  LDSM.16.MT88.4 R152, [R207+0x6080] ;  /* 0x00608000cf98783b */ /* 0x000f6e0000004200 */
[C---:B------:R-:W-:Y:S08]  /*f130*/  HMMA.16816.F32.BF16 R24, R140.reuse, R156, R24 ;  /* 0x0000009c8c18723c */ /* 0x040ff00000041818 */
[C---:B------:R-:W-:Y:S01]  /*f140*/  HMMA.16816.F32.BF16 R28, R140.reuse, R158, R28 ;  /* 0x0000009e8c1c723c */ /* 0x040fe2000004181c */
[----:B------:R-:W4:Y:S03]  /*f150*/  LDSM.16.MT88.4 R156, [R205+0x7880] ;  /* 0x00788000cd9c783b */ /* 0x000f260000004200 */
[--C-:B-1----:R-:W-:Y:S02]  /*f160*/  FFMA.FTZ R3, R178, c[0x0][0x2d0], -R137.reuse ;  /* 0x0000b400b2037a23 */ /* 0x102fe40000010889 */
[----:B------:R-:W-:Y:S02]  /*f170*/  FFMA.FTZ R137, R179, c[0x0][0x2d0], -R137 ;  /* 0x0000b400b3897a23 */ /* 0x000fe40000010889 */
[C---:B------:R-:W-:Y:S01]  /*f180*/  HMMA.16816.F32.BF16 R32, R140.reuse, R160, R32 ;  /* 0x000000a08c20723c */ /* 0x040fe20000041820 */
[----:B------:R1:W-:Y:S07]  /*f190*/  MUFU.EX2 R177, R3 ;  /* 0x0000000300b17308 */ /* 0x0003ee0000000800 */
[C---:B------:R-:W-:Y:S01]  /*f1a0*/  HMMA.16816.F32.BF16 R36, R140.reuse, R162, R36 ;  /* 0x000000a28c24723c */ /* 0x040fe20000041824 */
[----:B------:R-:W4:Y:S02]  /*f1b0*/  LDSM.16.MT88.4 R160, [R206+0x7880] ;  /* 0x00788000cea0783b */ /* 0x000f240000004200 */
[----:B------:R-:W4:Y:S05]  /*f1c0*/  MUFU.EX2 R176, R137 ;  /* 0x0000008900b07308 */ /* 0x000f2a0000000800 */
[C---:B---3--:R-:W-:Y:S08]  /*f1d0*/  HMMA.16816.F32.BF16 R40, R140.reuse, R144, R40 ;  /* 0x000000908c28723c */ /* 0x048ff00000041828 */
[C---:B------:R-:W-:Y:S01]  /*f1e0*/  HMMA.16816.F32.BF16 R44, R140.reuse, R146, R44 ;  /* 0x000000928c2c723c */ /* 0x040fe2000004182c */
[----:B------:R-:W3:Y:S03]  /*f1f0*/  LDSM.16.MT88.4 R144, [R208+0x7880] ;  /* 0x00788000d090783b */ /* 0x000ee60000004200 */
[--C-:B-1----:R-:W-:Y:S04]  /*f200*/  FFMA.FTZ R3, R175, c[0x0][0x2d0], -R138.reuse ;  /* 0x0000b400af037a23 */ /* 0x102fe8000001088a */
[C---:B--2---:R-:W-:Y:S01]  /*f210*/  HMMA.16816.F32.BF16 R48, R140.reuse, R148, R48 ;  /* 0x000000948c30723c */ /* 0x044fe20000041830 */
[----:B------:R-:W-:Y:S01]  /*f220*/  LDSM.16.MT88.4 R172, [R205+0x6880] ;  /* 0x00688000cdac783b */ /* 0x000fe20000004200 */
[----:B------:R1:W-:Y:S06]  /*f230*/  MUFU.EX2 R139, R3 ;  /* 0x00000003008b7308 */ /* 0x0003ec0000000800 */
[C---:B------:R-:W-:Y:S01]  /*f240*/  HMMA.16816.F32.BF16 R52, R140.reuse, R150, R52 ;  /* 0x000000968c34723c */ /* 0x040fe20000041834 */
[----:B------:R-:W2:Y:S07]  /*f250*/  LDSM.16.MT88.4 R148, [R207+0x7880] ;  /* 0x00788000cf94783b */ /* 0x000eae0000004200 */
[C---:B------:R-:W-:Y:S07]  /*f260*/  HMMA.16816.F32.BF16 R56, R140.reuse, R164, R56 ;  /* 0x000000a48c38723c */ /* 0x040fee0000041838 */
[----:B----4-:R-:W-:Y:S01]  /*f270*/  F2FP.BF16.PACK_AB R164, R183, R184 ;  /* 0x000000b8b7a4723e */ /* 0x010fe200000010ff */
[C---:B------:R-:W-:Y:S04]  /*f280*/  HMMA.16816.F32.BF16 R60, R140.reuse, R166, R60 ;  /* 0x000000a68c3c723c */ /* 0x040fe8000004183c */
[--C-:B-1----:R-:W-:Y:S03]  /*f290*/  FFMA.FTZ R3, R180, c[0x0][0x2d0], -R138.reuse ;  /* 0x0000b400b4037a23 */ /* 0x102fe6000001088a */
[----:B------:R-:W-:Y:S01]  /*f2a0*/  F2FP.BF16.PACK_AB R166, R176, R177 ;  /* 0x000000b1b0a6723e */ /* 0x000fe200000010ff */
[C---:B-----5:R-:W-:Y:S01]  /*f2b0*/  HMMA.16816.F32.BF16 R64, R140.reuse, R152, R64 ;  /* 0x000000988c40723c */ /* 0x060fe20000041840 */
[----:B------:R-:W1:Y:S07]  /*f2c0*/  MUFU.EX2 R137, R3 ;  /* 0x0000000300897308 */ /* 0x000e6e0000000800 */
[C---:B------:R-:W-:Y:S01]  /*f2d0*/  HMMA.16816.F32.BF16 R68, R140.reuse, R154, R68 ;  /* 0x0000009a8c44723c */ /* 0x040fe20000041844 */
[----:B------:R-:W4:Y:S07]  /*f2e0*/  LDSM.16.MT88.4 R152, [R205+0x9080] ;  /* 0x00908000cd98783b */ /* 0x000f2e0000004200 */
[C---:B------:R-:W-:Y:S08]  /*f2f0*/  HMMA.16816.F32.BF16 R72, R140.reuse, R156, R72 ;  /* 0x0000009c8c48723c */ /* 0x040ff00000041848 */
[C---:B------:R-:W-:Y:S01]  /*f300*/  HMMA.16816.F32.BF16 R76, R140.reuse, R158, R76 ;  /* 0x0000009e8c4c723c */ /* 0x040fe2000004184c */
[----:B------:R-:W5:Y:S03]  /*f310*/  LDSM.16.MT88.4 R156, [R206+0x9080] ;  /* 0x00908000ce9c783b */ /* 0x000f660000004200 */
[----:B-1----:R-:W-:Y:S01]  /*f320*/  F2FP.BF16.PACK_AB R165, R137, R139 ;  /* 0x0000008b89a5723e */ /* 0x002fe200000010ff */
[--C-:B------:R-:W-:Y:S03]  /*f330*/  FFMA.FTZ R3, R181, c[0x0][0x2d0], -R138.reuse ;  /* 0x0000b400b5037a23 */ /* 0x100fe6000001088a */
[C---:B------:R-:W-:Y:S01]  /*f340*/  HMMA.16816.F32.BF16 R80, R140.reuse, R160, R80 ;  /* 0x000000a08c50723c */ /* 0x040fe20000041850 */
[----:B------:R1:W-:Y:S07]  /*f350*/  MUFU.EX2 R7, R3 ;  /* 0x0000000300077308 */ /* 0x0003ee0000000800 */
[C---:B------:R-:W-:Y:S01]  /*f360*/  HMMA.16816.F32.BF16 R84, R140.reuse, R162, R84 ;  /* 0x000000a28c54723c */ /* 0x040fe20000041854 */
[----:B------:R-:W-:Y:S07]  /*f370*/  LDSM.16.MT88.4 R160, [R208+0x5080] ;  /* 0x00508000d0a0783b */ /* 0x000fee0000004200 */
[C---:B---3--:R-:W-:Y:S08]  /*f380*/  HMMA.16816.F32.BF16 R88, R140.reuse, R144, R88 ;  /* 0x000000908c58723c */ /* 0x048ff00000041858 */
[C---:B------:R-:W-:Y:S01]  /*f390*/  HMMA.16816.F32.BF16 R92, R140.reuse, R146, R92 ;  /* 0x000000928c5c723c */ /* 0x040fe2000004185c */
[----:B------:R-:W3:Y:S03]  /*f3a0*/  LDSM.16.MT88.4 R144, [R208+0x9080] ;  /* 0x00908000d090783b */ /* 0x000ee60000004200 */
[----:B-1----:R-:W-:Y:S04]  /*f3b0*/  FFMA.FTZ R3, R182, c[0x0][0x2d0], -R138 ;  /* 0x0000b400b6037a23 */ /* 0x002fe8000001088a */
[C---:B--2---:R-:W-:Y:S01]  /*f3c0*/  HMMA.16816.F32.BF16 R96, R140.reuse, R148, R96 ;  /* 0x000000948c60723c */ /* 0x044fe20000041860 */
[----:B------:R-:W1:Y:S07]  /*f3d0*/  MUFU.EX2 R6, R3 ;  /* 0x0000000300067308 */ /* 0x000e6e0000000800 */
[C---:B------:R-:W-:Y:S01]  /*f3e0*/  HMMA.16816.F32.BF16 R100, R140.reuse, R150, R100 ;  /* 0x000000968c64723c */ /* 0x040fe20000041864 */
[----:B------:R-:W2:Y:S07]  /*f3f0*/  LDSM.16.MT88.4 R148, [R207+0x9080] ;  /* 0x00908000cf94783b */ /* 0x000eae0000004200 */
[C---:B----4-:R-:W-:Y:S08]  /*f400*/  HMMA.16816.F32.BF16 R104, R140.reuse, R152, R104 ;  /* 0x000000988c68723c */ /* 0x050ff00000041868 */
[C---:B------:R-:W-:Y:S01]  /*f410*/  HMMA.16816.F32.BF16 R108, R140.reuse, R154, R108 ;  /* 0x0000009a8c6c723c */ /* 0x040fe2000004186c */
[----:B------:R-:W4:Y:S03]  /*f420*/  LDSM.16.MT88.4 R152, [R205+0x5080] ;  /* 0x00508000cd98783b */ /* 0x000f260000004200 */
[----:B-1----:R-:W-:Y:S01]  /*f430*/  F2FP.BF16.PACK_AB R167, R6, R7 ;  /* 0x0000000706a7723e */ /* 0x002fe200000010ff */
[----:B------:R-:W-:Y:S02]  /*f440*/  FADD.FTZ R3, R195, R0 ;  /* 0x00000000c3037221 */ /* 0x000fe40000010000 */
[----:B------:R-:W-:Y:S01]  /*f450*/  FADD.FTZ R0, R198, R2 ;  /* 0x00000002c6007221 */ /* 0x000fe20000010000 */
[C---:B-----5:R-:W-:Y:S04]  /*f460*/  HMMA.16816.F32.BF16 R112, R140.reuse, R156, R112 ;  /* 0x0000009c8c70723c */ /* 0x060fe80000041870 */
[----:B------:R-:W-:Y:S02]  /*f470*/  FADD.FTZ R3, R194, R3 ;  /* 0x00000003c2037221 */ /* 0x000fe40000010000 */
[----:B------:R-:W-:Y:S02]  /*f480*/  FADD.FTZ R0, R197, R0 ;  /* 0x00000000c5007221 */ /* 0x000fe40000010000 */
[C---:B------:R-:W-:Y:S01]  /*f490*/  HMMA.16816.F32.BF16 R116, R140.reuse, R158, R116 ;  /* 0x0000009e8c74723c */ /* 0x040fe20000041874 */
[----:B------:R-:W1:Y:S03]  /*f4a0*/  LDSM.16.MT88.4 R156, [R206+0x5080] ;  /* 0x00508000ce9c783b */ /* 0x000e660000004200 */
        /* <DEDUP_REMOVED lines=11> */
[----:B------:R-:W-:Y:S04]  /*f560*/  HMMA.16816.F32.BF16 R132, R140, R150, R132 ;  /* 0x000000968c84723c */ /* 0x000fe80000041884 */
[----:B------:R-:W-:Y:S02]  /*f570*/  FADD.FTZ R0, R185, R0 ;  /* 0x00000000b9007221 */ /* 0x000fe40000010000 */
[----:B------:R-:W-:Y:S02]  /*f580*/  FADD.FTZ R2, R184, R2 ;  /* 0x00000002b8027221 */ /* 0x000fe40000010000 */
[C---:B----4-:R-:W-:Y:S01]  /*f590*/  HMMA.16816.F32.BF16 R140, R164.reuse, R152, R8 ;  /* 0x00000098a48c723c */ /* 0x050fe20000041808 */
[----:B------:R-:W2:Y:S04]  /*f5a0*/  LDSM.16.MT88.4 R8, [R206+0x6880] ;  /* 0x00688000ce08783b */ /* 0x000ea80000004200 */
[----:B------:R-:W-:Y:S02]  /*f5b0*/  FADD.FTZ R0, R139, R0 ;  /* 0x000000008b007221 */ /* 0x000fe40000010000 */
[----:B------:R-:W-:Y:S01]  /*f5c0*/  FADD.FTZ R2, R183, R2 ;  /* 0x00000002b7027221 */ /* 0x000fe20000010000 */
[C---:B------:R-:W-:Y:S01]  /*f5d0*/  HMMA.16816.F32.BF16 R144, R164.reuse, R154, R12 ;  /* 0x0000009aa490723c */ /* 0x040fe2000004180c */
[----:B------:R-:W3:Y:S03]  /*f5e0*/  LDSM.16.MT88.4 R12, [R208+0x6880] ;  /* 0x00688000d00c783b */ /* 0x000ee60000004200 */
[----:B------:R-:W-:Y:S02]  /*f5f0*/  FADD.FTZ R0, R137, R0 ;  /* 0x0000000089007221 */ /* 0x000fe40000010000 */
[----:B------:R-:W-:Y:S02]  /*f600*/  FADD.FTZ R2, R177, R2 ;  /* 0x00000002b1027221 */ /* 0x000fe40000010000 */
[C---:B-1----:R-:W-:Y:S01]  /*f610*/  HMMA.16816.F32.BF16 R148, R164.reuse, R156, R16 ;  /* 0x0000009ca494723c */ /* 0x042fe20000041810 */
[----:B------:R-:W1:Y:S03]  /*f620*/  LDSM.16.MT88.4 R16, [R207+0x6880] ;  /* 0x00688000cf10783b */ /* 0x000e660000004200 */
[----:B------:R-:W-:Y:S01]  /*f630*/  FADD.FTZ R0, R7, R0 ;  /* 0x0000000007007221 */ /* 0x000fe20000010000 */
[----:B------:R-:W-:Y:S01]  /*f640*/  MOV R7, R4 ;  /* 0x0000000400077202 */ /* 0x000fe20000000f00 */
[----:B------:R-:W-:Y:S02]  /*f650*/  FADD.FTZ R231, R176, R2 ;  /* 0x00000002b0e77221 */ /* 0x000fe40000010000 */
[C---:B------:R-:W-:Y:S01]  /*f660*/  HMMA.16816.F32.BF16 R152, R164.reuse, R158, R20 ;  /* 0x0000009ea498723c */ /* 0x040fe20000041814 */
[----:B------:R-:W4:Y:S03]  /*f670*/  LDSM.16.MT88.4 R20, [R205+0x8080] ;  /* 0x00808000cd14783b */ /* 0x000f260000004200 */
[----:B------:R-:W-:Y:S01]  /*f680*/  FADD.FTZ R230, R6, R0 ;  /* 0x0000000006e67221 */ /* 0x000fe20000010000 */
[----:B------:R-:W-:Y:S03]  /*f690*/  MOV R6, R136 ;  /* 0x0000008800067202 */ /* 0x000fe60000000f00 */
[C---:B------:R-:W-:Y:S01]  /*f6a0*/  HMMA.16816.F32.BF16 R156, R164.reuse, R160, R24 ;  /* 0x000000a0a49c723c */ /* 0x040fe20000041818 */
[----:B------:R-:W5:Y:S07]  /*f6b0*/  LDSM.16.MT88.4 R24, [R206+0x8080] ;  /* 0x00808000ce18783b */ /* 0x000f6e0000004200 */
[C---:B------:R-:W-:Y:S01]  /*f6c0*/  HMMA.16816.F32.BF16 R160, R164.reuse, R162, R28 ;  /* 0x000000a2a4a0723c */ /* 0x040fe2000004181c */
[----:B------:R-:W1:Y:S07]  /*f6d0*/  LDSM.16.MT88.4 R28, [R208+0x8080] ;  /* 0x00808000d01c783b */ /* 0x000e6e0000004200 */
[C---:B------:R-:W-:Y:S08]  /*f6e0*/  HMMA.16816.F32.BF16 R32, R164.reuse, R168, R32 ;  /* 0x000000a8a420723c */ /* 0x040ff00000041820 */
        /* <DEDUP_REMOVED lines=18> */
[C---:B------:R-:W-:Y:S07]  /*f810*/  HMMA.16816.F32.BF16 R88, R164.reuse, R28, R88 ;  /* 0x0000001ca458723c */ /* 0x040fee0000041858 */
[----:B------:R-:W-:Y:S01]  /*f820*/  MOV R28, R4 ;  /* 0x00000004001c7202 */ /* 0x000fe20000000f00 */
        /* <DEDUP_REMOVED lines=12> */
.L_x_1682:
[----:B------:R-:W-:-:S13]  /*f8f0*/  ISETP.GE.AND P0, PT, R224, RZ, PT ;  /* 0x000000ffe000720c */ /* 0x000fda0003f06270 */
[----:B------:R-:W-:Y:S05]  /*f900*/  @!P0 BRA `(.L_x_1696) ;  /* 0x00002ff000008947 */ /* 0x000fea0003800000 */
[C---:B------:R-:W-:Y:S01]  /*f910*/  IADD3 R2, R220.reuse, 0x80, RZ ;  /* 0x00000080dc027810 */ /* 0x040fe20007ffe0ff */
[C---:B------:R-:W-:Y:S01]  /*f920*/  IMAD.SHL.U32 R227, R220.reuse, 0x2, RZ ;  /* 0x00000002dce37824 */ /* 0x040fe200078e00ff */
[C---:B------:R-:W-:Y:S02]  /*f930*/  IADD3 R0, R220.reuse, 0x40, RZ ;  /* 0x00000040dc007810 */ /* 0x040fe40007ffe0ff */
[----:B------:R-:W-:Y:S02]  /*f940*/  SHF.R.S32.HI R228, RZ, 0x1f, R220 ;  /* 0x0000001fffe47819 */ /* 0x000fe400000114dc */
[----:B------:R-:W-:Y:S02]  /*f950*/  ISETP.GE.AND P2, PT, R220, c[0x0][0x1d4], PT ;  /* 0x00007500dc007a0c */ /* 0x000fe40003f46270 */
[----:B------:R-:W-:Y:S02]  /*f960*/  ISETP.GE.AND P4, PT, R2, c[0x0][0x1d4], PT ;  /* 0x0000750002007a0c */ /* 0x000fe40003f86270 */
[----:B------:R-:W-:-:S02]  /*f970*/  ISETP.GE.AND P3, PT, R0, c[0x0][0x1d4], PT ;  /* 0x0000750000007a0c */ /* 0x000fc40003f66270 */
[----:B------:R-:W-:Y:S02]  /*f980*/  IADD3 R223, -R241, 0x30, RZ ;  /* 0x00000030f1df7810 */ /* 0x000fe40007ffe1ff */
[----:B------:R-:W-:Y:S02]  /*f990*/  SHF.L.U64.HI R228, R220, 0x1, R228 ;  /* 0x00000001dce47819 */ /* 0x000fe400000102e4 */
.L_x_1708:
[----:B------:R-:W1:Y:S01]  /*f9a0*/  S2R R4, SR_CTAID.Y ;  /* 0x0000000000047919 */ /* 0x000e620000002600 */
[----:B------:R-:W-:Y:S04]  /*f9b0*/  DEPBAR.LE SB0, 0x0 ;  /* 0x000080000000791a */ /* 0x000fe80000000000 */
[----:B------:R-:W-:Y:S01]  /*f9c0*/  WARPSYNC 0xffffffff ;  /* 0xffffffff00007948 */ /* 0x000fe20003800000 */
[----:B------:R-:W-:Y:S01]  /*f9d0*/  BAR.SYNC.DEFER_BLOCKING 0x0 ;  /* 0x0000000000007b1d */ /* 0x000fe20000010000 */
[----:B------:R-:W-:Y:S01]  /*f9e0*/  SHF.R.S32.HI R0, RZ, 0x1f, R226 ;  /* 0x0000001fff007819 */ /* 0x000fe200000114e2 */
[----:B------:R-:W-:Y:S01]  /*f9f0*/  IMAD.WIDE.U32 R2, R226, c[0x0][0x208], RZ ;  /* 0x00008200e2027a25 */ /* 0x000fe200078e00ff */
[----:B------:R-:W-:Y:S02]  /*fa00*/  SHF.R.S32.HI R14, RZ, 0x1f, R225 ;  /* 0x0000001fff0e7819 */ /* 0x000fe400000114e1 */
[----:B------:R-:W-:Y:S01]  /*fa10*/  MOV R29, R136 ;  /* 0x00000088001d7202 */ /* 0x000fe20000000f00 */
[----:B------:R-:W-:Y:S02]  /*fa20*/  IMAD R0, R0, c[0x0][0x208], RZ ;  /* 0x0000820000007a24 */ /* 0x000fe400078e02ff */
[----:B------:R-:W-:Y:S02]  /*fa30*/  IMAD R14, R14, c[0x0][0x218], RZ ;  /* 0x000086000e0e7a24 */ /* 0x000fe400078e02ff */
[----:B------:R-:W-:Y:S02]  /*fa40*/  IMAD R0, R226, c[0x0][0x20c], R0 ;  /* 0x00008300e2007a24 */ /* 0x000fe400078e0200 */
[----:B------:R-:W-:Y:S03]  /*fa50*/  IMAD R14, R225, c[0x0][0x21c], R14 ;  /* 0x00008700e10e7a24 */ /* 0x000fe600078e020e */
        /* <DEDUP_REMOVED lines=17> */
.L_x_1755:
[----:B------:R-:W5:Y:S01]  /*fb70*/  SHFL.IDX PT, R2, R15, RZ, 0x181f ;  /* 0x00181fff0f027589 */ /* 0x000f6200000e0000 */
[----:B------:R-:W-:Y:S01]  /*fb80*/  SHF.R.S32.HI R3, RZ, 0x1f, R236 ;  /* 0x0000001fff037819 */ /* 0x000fe200000114ec */
[C---:B------:R-:W-:Y:S01]  /*fb90*/  IMAD.SHL.U32 R217, R236.reuse, 0x2, RZ ;  /* 0x00000002ecd97824 */ /* 0x040fe200078e00ff */
[----:B------:R-:W-:Y:S01]  /*fba0*/  SHF.L.U64.HI R222, R229, 0x1, R234 ;  /* 0x00000001e5de7819 */ /* 0x000fe200000102ea */
[----:B------:R-:W-:Y:S01]  /*fbb0*/  IMAD.SHL.U32 R218, R235, 0x2, RZ ;  /* 0x00000002ebda7824 */ /* 0x000fe200078e00ff */
[----:B------:R-:W-:Y:S01]  /*fbc0*/  SHF.L.U64.HI R219, R236, 0x1, R3 ;  /* 0x00000001ecdb7819 */ /* 0x000fe20000010203 */
[----:B------:R-:W-:Y:S01]  /*fbd0*/  IMAD.SHL.U32 R221, R229, 0x2, RZ ;  /* 0x00000002e5dd7824 */ /* 0x000fe200078e00ff */
[----:B------:R-:W-:Y:S01]  /*fbe0*/  SHF.R.S32.HI R3, RZ, 0x1f, R235 ;  /* 0x0000001fff037819 */ /* 0x000fe200000114eb */
[----:B------:R-:W-:Y:S01]  /*fbf0*/  BSSY B0, `(.L_x_1698) ;  /* 0x0000024000007945 */ /* 0x000fe20003800000 */
[----:B------:R-:W-:Y:S02]  /*fc00*/  LOP3.LUT P1, RZ, R233, 0x1, RZ, 0xc0, !PT ;  /* 0x00000001e9ff7812 */ /* 0x000fe4000782c0ff */
[----:B------:R-:W-:Y:S02]  /*fc10*/  SHF.L.U64.HI R220, R235, 0x1, R3 ;  /* 0x00000001ebdc7819 */ /* 0x000fe40000010203 */
        /* <DEDUP_REMOVED lines=16> */
[----:B---3--:R3:W4:Y:S04]  /*fd20*/  SHFL.IDX PT, R4, R14, 0x1, 0x181f ;  /* 0x00381f000e047f89 */ /* 0x00872800000e0000 */
[----:B------:R3:W2:Y:S02]  /*fd30*/  SHFL.IDX PT, R0, R15, 0x1, 0x181f ;  /* 0x00381f000f007f89 */ /* 0x0006a400000e0000 */
.L_x_1756:
[----:B--234-:R-:W-:Y:S05]  /*fd40*/  IADD3 R14, P0, R0, R227, RZ ;  /* 0x000000e3000e7210 */ /* 0x01cfea0007f1e0ff */
        /* <DEDUP_REMOVED lines=14> */
.L_x_1699:
[----:B------:R-:W-:Y:S05]  /*fe30*/  BSYNC B0 ;  /* 0x0000000000007941 */ /* 0x000fea0003800000 */
.L_x_1698:
        /* <DEDUP_REMOVED lines=208> */
[----:B------:R-:W-:Y:S01]  /*10b40*/  MOV R225, RZ ;  /* 0x000000ff00e17202 */ /* 0x000fe20000000f00 */
[----:B------:R-:W-:Y:S01]  /*10b50*/  IMAD R2, R224, 0x30, R240 ;  /* 0x00000030e0027824 */ /* 0x000fe200078e02f0 */
[----:B------:R-:W2:Y:S02]  /*10b60*/  S2R R237, SR_CTAID.Y ;  /* 0x0000000000ed7919 */ /* 0x000ea40000002600 */
        /* <DEDUP_REMOVED lines=24> */
[C---:B-1----:R-:W-:Y:S04]  /*10cf0*/  LEA R12, P0, R0.reuse, c[0x0][0x1c8], 0x1 ;  /* 0x00007200000c7a11 */ /* 0x042fe800078008ff */
[----:B------:R-:W-:Y:S01]  /*10d00*/  LEA.HI.X R5, R0, c[0x0][0x1cc], R5, 0x1, P0 ;  /* 0x0000730000057a11 */ /* 0x000fe200000f0c05 */
[----:B------:R-:W-:-:S06]  /*10d10*/  BRA.DIV ~URZ, `(.L_x_1703) ;  /* 0x000065627f007947 */ /* 0x000fcc000b800000 */
[----:B------:R1:W2:Y:S02]  /*10d20*/  SHFL.IDX PT, R4, R5, RZ, 0x181f ;  /* 0x00181fff05047589 */ /* 0x0002a400000e0000 */
.L_x_1757:
[----:B------:R-:W-:-:S05]  /*10d30*/  BRA.DIV ~URZ, `(.L_x_1704) ;  /* 0x000065c27f007947 */ /* 0x000fca000b800000 */
[----:B------:R3:W1:Y:S02]  /*10d40*/  SHFL.IDX PT, R0, R12, RZ, 0x181f ;  /* 0x00181fff0c007589 */ /* 0x00066400000e0000 */
.L_x_1758:
[----:B------:R-:W-:Y:S11]  /*10d50*/  ISETP.GE.AND P0, PT, R223, 0x1, PT ;  /* 0x00000001df00780c */ /* 0x000ff60003f06270 */
[----:B------:R-:W-:Y:S02]  /*10d60*/  @!UPT UIADD3 URZ, URZ, URZ, URZ ;  /* 0x0000003f3f3ff290 */ /* 0x000fe4000fffe03f */
[----:B-1----:R-:W-:Y:S05]  /*10d70*/  @P0 IADD3 R10, P1, R0, R227, RZ ;  /* 0x000000e3000a0210 */ /* 0x002fea0007f3e0ff */
        /* <DEDUP_REMOVED lines=15> */
[----:B------:R2:W1:Y:S04]  /*10e70*/  SHFL.IDX PT, R4, R5, 0x1, 0x181f ;  /* 0x00381f0005047f89 */ /* 0x00046800000e0000 */
[----:B------:R2:W3:Y:S02]  /*10e80*/  SHFL.IDX PT, R0, R12, 0x1, 0x181f ;  /* 0x00381f000c007f89 */ /* 0x0004e400000e0000 */
.L_x_1759:
[----:B------:R-:W-:Y:S11]  /*10e90*/  ISETP.GE.AND P0, PT, R223, 0x21, PT ;  /* 0x00000021df00780c */ /* 0x000ff60003f06270 */
[----:B------:R-:W-:Y:S02]  /*10ea0*/  @!UPT UIADD3 URZ, URZ, URZ, URZ ;  /* 0x0000003f3f3ff290 */ /* 0x000fe4000fffe03f */
[----:B-1-3--:R-:W-:Y:S05]  /*10eb0*/  @P0 IADD3 R8, P1, R0, R217, RZ ;  /* 0x000000d900080210 */ /* 0x00afea0007f3e0ff */
[----:B------:R-:W-:Y:S01]  /*10ec0*/  @P0 IMAD.X R9, R4, 0x1, R219, P1 ;  /* 0x0000000104090824 */ /* 0x000fe200008e06db */
[----:B------:R-:W-:Y:S05]  /*10ed0*/  @P0 IADD3 R6, P1, R0, R218, RZ ;  /* 0x000000da00060210 */ /* 0x000fea0007f3e0ff */
[----:B------:R-:W-:Y:S01]  /*10ee0*/  @P0 IMAD.X R7, R4, 0x1, R220, P1 ;  /* 0x0000000104070824 */ /* 0x000fe200008e06dc */
[----:B------:R-:W-:Y:S05]  /*10ef0*/  @P0 IADD3 R10, P1, R0, R227, RZ ;  /* 0x000000e3000a0210 */ /* 0x000fea0007f3e0ff */
[----:B------:R-:W-:Y:S01]  /*10f00*/  @P0 IMAD.X R11, R4, 0x1, R228, P1 ;  /* 0x00000001040b0824 */ /* 0x000fe200008e06e4 */
[----:B------:R-:W-:Y:S04]  /*10f10*/  @P0 IADD3 R2, P1, R0, R221, RZ ;  /* 0x000000dd00020210 */ /* 0x000fe80007f3e0ff */
[----:B------:R-:W-:Y:S01]  /*10f20*/  @!PT LDS RZ, [RZ] ;  /* 0x00000000fffff984 */ /* 0x000fe20000000800 */
[----:B------:R-:W-:Y:S01]  /*10f30*/  @!PT LDS RZ, [RZ] ;  /* 0x00000000fffff984 */ /* 0x000fe20000000800 */
[----:B------:R-:W-:Y:S01]  /*10f40*/  @!PT LDS RZ, [RZ] ;  /* 0x00000000fffff984 */ /* 0x000fe20000000800 */
[----:B------:R1:W-:Y:S01]  /*10f50*/  @P0 LDGSTS.E.BYPASS.LTC128B.128 [R216+0xb080], [R10.64], !P2 ;  /* 0x0b0800000ad80fae */ /* 0x0003e2000d101d4e */
[----:B------:R-:W-:Y:S03]  /*10f60*/  @P0 IMAD.X R3, R4, 0x1, R222, P1 ;  /* 0x0000000104030824 */ /* 0x000fe600008e06de */
[----:B------:R1:W-:Y:S04]  /*10f70*/  @P0 LDGSTS.E.BYPASS.LTC128B.128 [R216+0xc880], [R8.64], !P3 ;  /* 0x0c88000008d80fae */ /* 0x0003e8000d901d4e */
[----:B------:R1:W-:Y:S04]  /*10f80*/  @P0 LDGSTS.E.BYPASS.LTC128B.128 [R216+0xe080], [R6.64], !P4 ;  /* 0x0e08000006d80fae */ /* 0x0003e8000e101d4e */
[----:B------:R1:W-:Y:S02]  /*10f90*/  @P0 LDGSTS.E.BYPASS.LTC128B.128 [R216+0xf880], [R2.64], !P6 ;  /* 0x0f88000002d80fae */ /* 0x0003e4000f101d4e */
.L_x_1702:
[----:B--23--:R-:W-:Y:S05]  /*10fa0*/  BSYNC B0 ;  /* 0x0000000000007941 */ /* 0x00cfea0003800000 */
.L_x_1701:
        /* <DEDUP_REMOVED lines=27> */
.L_x_1760:
[----:B--2---:R-:W-:Y:S01]  /*11160*/  FMNMX.FTZ R136, R4, R0, !PT ;  /* 0x0000000004887209 */ /* 0x004fe20007810000 */
[----:B------:R-:W-:-:S05]  /*11170*/  BRA.DIV ~URZ, `(.L_x_1707) ;  /* 0x000063327f007947 */ /* 0x000fca000b800000 */
[----:B-1----:R-:W-:Y:S04]  /*11180*/  SHFL.BFLY PT, R4, R5, 0x2, 0x1f ;  /* 0x0c401f0005047f89 */ /* 0x002fe800000e0000 */
[----:B------:R-:W1:Y:S02]  /*11190*/  SHFL.BFLY PT, R2, R136, 0x1, 0x1f ;  /* 0x0c201f0088027f89 */ /* 0x000e6400000e0000 */
[----:B-1----:R-:W-:Y:S02]  /*111a0*/  FMNMX.FTZ R136, R136, R2, !PT ;  /* 0x0000000288887209 */ /* 0x002fe40007810000 */
[----:B------:R-:W-:Y:S05]  /*111b0*/  FMNMX.FTZ R4, R5, R4, !PT ;  /* 0x0000000405047209 */ /* 0x000fea0007810000 */
[----:B------:R1:W2:Y:S02]  /*111c0*/  SHFL.BFLY PT, R0, R4, 0x1, 0x1f ;  /* 0x0c201f0004007f89 */ /* 0x0002a400000e0000 */
.L_x_1761:
[C---:B------:R-:W-:Y:S01]  /*111d0*/  FMUL.FTZ R180, R136.reuse, c[0x0][0x2d0] ;  /* 0x0000b40088b47a20 */ /* 0x040fe20000410000 */
[----:B------:R-:W-:Y:S01]  /*111e0*/  WARPSYNC 0xffffffff ;  /* 0xffffffff00007948 */ /* 0x000fe20003800000 */
[----:B------:R-:W-:Y:S01]  /*111f0*/  FADD.FTZ R2, -R136, R29 ;  /* 0x0000001d88027221 */ /* 0x000fe20000010100 */
[----:B----4-:R-:W3:Y:S01]  /*11200*/  LDSM.16.MT88.4 R12, [R205+0x4080] ;  /* 0x00408000cd0c783b */ /* 0x010ee20000004200 */
[--C-:B------:R-:W-:Y:S01]  /*11210*/  FFMA.FTZ R3, R168, c[0x0][0x2d0], -R180.reuse ;  /* 0x0000b400a8037a23 */ /* 0x100fe200000108b4 */
[----:B------:R-:W-:Y:S01]  /*11220*/  ISETP.GT.AND P0, PT, R224, RZ, PT ;  /* 0x000000ffe000720c */ /* 0x000fe20003f04270 */
[----:B------:R-:W-:Y:S02]  /*11230*/  FMUL.FTZ R2, R2, c[0x0][0x2d0] ;  /* 0x0000b40002027a20 */ /* 0x000fe40000410000 */
[----:B------:R4:W-:Y:S03]  /*11240*/  MUFU.EX2 R217, R3 ;  /* 0x0000000300d97308 */ /* 0x0009e60000000800 */
[----:B------:R-:W5:Y:S07]  /*11250*/  LDSM.16.MT88.4 R20, [R206+0x4080] ;  /* 0x00408000ce14783b */ /* 0x000f6e0000004200 */
        /* <DEDUP_REMOVED lines=10> */
[--C-:B------:R-:W-:Y:S02]  /*11300*/  FFMA.FTZ R137, R165, c[0x0][0x2d0], -R180.reuse ;  /* 0x0000b400a5897a23 */ /* 0x100fe400000108b4 */
[C---:B------:R-:W-:Y:S02]  /*11310*/  FMUL.FTZ R24, R2.reuse, R160 ;  /* 0x000000a002187220 */ /* 0x040fe40000410000 */
[C---:B------:R-:W-:Y:S01]  /*11320*/  FMUL.FTZ R25, R2.reuse, R161 ;  /* 0x000000a102197220 */ /* 0x040fe20000410000 */
[----:B------:R4:W-:Y:S01]  /*11330*/  MUFU.EX2 R196, R137 ;  /* 0x0000008900c47308 */ /* 0x0009e20000000800 */
        /* <DEDUP_REMOVED lines=8> */
[----:B------:R-:W-:Y:S01]  /*113c0*/  FMUL.FTZ R139, R3, c[0x0][0x2d0] ;  /* 0x0000b400038b7a20 */ /* 0x000fe20000410000 */
[----:B------:R-:W1:Y:S01]  /*113d0*/  MUFU.EX2 R201, R0 ;  /* 0x0000000000c97308 */ /* 0x000e620000000800 */
[----:B------:R-:W-:Y:S02]  /*113e0*/  FMUL.FTZ R44, R2, R44 ;  /* 0x0000002c022c7220 */ /* 0x000fe40000410000 */
[--C-:B------:R-:W-:Y:S02]  /*113f0*/  FFMA.FTZ R4, R138, c[0x0][0x2d0], -R139.reuse ;  /* 0x0000b4008a047a23 */ /* 0x100fe4000001088b */
[C---:B------:R-:W-:Y:S02]  /*11400*/  FMUL.FTZ R45, R2.reuse, R45 ;  /* 0x0000002d022d7220 */ /* 0x040fe40000410000 */
[----:B------:R-:W-:Y:S02]  /*11410*/  FMUL.FTZ R48, R2, R48 ;  /* 0x0000003002307220 */ /* 0x000fe40000410000 */
[----:B----4-:R-:W-:Y:S01]  /*11420*/  FFMA.FTZ R137, R166, c[0x0][0x2d0], -R180 ;  /* 0x0000b400a6897a23 */ /* 0x010fe200000108b4 */
[----:B------:R2:W-:Y:S01]  /*11430*/  MUFU.EX2 R200, R4 ;  /* 0x0000000400c87308 */ /* 0x0005e20000000800 */
[C---:B------:R-:W-:Y:S02]  /*11440*/  FMUL.FTZ R49, R2.reuse, R49 ;  /* 0x0000003102317220 */ /* 0x040fe40000410000 */
[C---:B------:R-:W-:Y:S02]  /*11450*/  FMUL.FTZ R52, R2.reuse, R52 ;  /* 0x0000003402347220 */ /* 0x040fe40000410000 */
[C---:B------:R-:W-:Y:S02]  /*11460*/  FMUL.FTZ R53, R2.reuse, R53 ;  /* 0x0000003502357220 */ /* 0x040fe40000410000 */
[C---:B------:R-:W-:Y:S02]  /*11470*/  FMUL.FTZ R56, R2.reuse, R56 ;  /* 0x0000003802387220 */ /* 0x040fe40000410000 */
[C---:B------:R-:W-:Y:S01]  /*11480*/  FMUL.FTZ R57, R2.reuse, R57 ;  /* 0x0000003902397220 */ /* 0x040fe20000410000 */
[----:B------:R4:W-:Y:S01]  /*11490*/  MUFU.EX2 R195, R137 ;  /* 0x0000008900c37308 */ /* 0x0009e20000000800 */
[C---:B------:R-:W-:Y:S02]  /*114a0*/  FMUL.FTZ R60, R2.reuse, R60 ;  /* 0x0000003c023c7220 */ /* 0x040fe40000410000 */
[C---:B------:R-:W-:Y:S01]  /*114b0*/  FMUL.FTZ R61, R2.reuse, R61 ;  /* 0x0000003d023d7220 */ /* 0x040fe20000410000 */
[----:B-1----:R-:W-:Y:S01]  /*114c0*/  F2FP.BF16.PACK_AB R30, R201, R202 ;  /* 0x000000cac91e723e */ /* 0x002fe200000010ff */
[----:B------:R-:W-:Y:S01]  /*114d0*/  FADD.FTZ R0, -R3, R28 ;  /* 0x0000001c03007221 */ /* 0x000fe20000010100 */
[----:B------:R-:W-:Y:S01]  /*114e0*/  F2FP.BF16.PACK_AB R28, R203, R217 ;  /* 0x000000d9cb1c723e */ /* 0x000fe200000010ff */
[----:B------:R-:W-:Y:S02]  /*114f0*/  FMUL.FTZ R64, R2, R64 ;  /* 0x0000004002407220 */ /* 0x000fe40000410000 */
[----:B------:R-:W-:Y:S02]  /*11500*/  FMUL.FTZ R0, R0, c[0x0][0x2d0] ;  /* 0x0000b40000007a20 */ /* 0x000fe40000410000 */
[C---:B------:R-:W-:Y:S02]  /*11510*/  FMUL.FTZ R65, R2.reuse, R65 ;  /* 0x0000004102417220 */ /* 0x040fe40000410000 */
[C---:B------:R-:W-:Y:S02]  /*11520*/  FMUL.FTZ R68, R2.reuse, R68 ;  /* 0x0000004402447220 */ /* 0x040fe40000410000 */
[--C-:B--2---:R-:W-:Y:S01]  /*11530*/  FFMA.FTZ R4, R169, c[0x0][0x2d0], -R139.reuse ;  /* 0x0000b400a9047a23 */ /* 0x104fe2000001088b */
[----:B------:R-:W1:Y:S01]  /*11540*/  MUFU.EX2 R0, R0 ;  /* 0x0000000000007308 */ /* 0x000e620000000800 */
[C---:B------:R-:W-:Y:S02]  /*11550*/  FMUL.FTZ R69, R2.reuse, R69 ;  /* 0x0000004502457220 */ /* 0x040fe40000410000 */
[C---:B------:R-:W-:Y:S02]  /*11560*/  FMUL.FTZ R72, R2.reuse, R72 ;  /* 0x0000004802487220 */ /* 0x040fe40000410000 */
[C---:B------:R-:W-:Y:S02]  /*11570*/  FMUL.FTZ R73, R2.reuse, R73 ;  /* 0x0000004902497220 */ /* 0x040fe40000410000 */
[C---:B------:R-:W-:Y:S02]  /*11580*/  FMUL.FTZ R76, R2.reuse, R76 ;  /* 0x0000004c024c7220 */ /* 0x040fe40000410000 */
[--C-:B----4-:R-:W-:Y:S01]  /*11590*/  FFMA.FTZ R137, R167, c[0x0][0x2d0], -R180.reuse ;  /* 0x0000b400a7897a23 */ /* 0x110fe200000108b4 */
[----:B------:R2:W4:Y:S01]  /*115a0*/  MUFU.EX2 R199, R4 ;  /* 0x0000000400c77308 */ /* 0x0005220000000800 */
        /* <DEDUP_REMOVED lines=8> */
[C---:B-1----:R-:W-:Y:S02]  /*11630*/  FMUL.FTZ R6, R0.reuse, R142 ;  /* 0x0000008e00067220 */ /* 0x042fe40000410000 */
[C---:B------:R-:W-:Y:S02]  /*11640*/  FMUL.FTZ R7, R0.reuse, R143 ;  /* 0x0000008f00077220 */ /* 0x040fe40000410000 */
[C---:B------:R-:W-:Y:S02]  /*11650*/  FMUL.FTZ R10, R0.reuse, R146 ;  /* 0x00000092000a7220 */ /* 0x040fe40000410000 */
[C---:B------:R-:W-:Y:S02]  /*11660*/  FMUL.FTZ R11, R0.reuse, R147 ;  /* 0x00000093000b7220 */ /* 0x040fe40000410000 */
[----:B------:R-:W-:Y:S01]  /*11670*/  LDSM.16.MT88.4 R144, [R207+0x4080] ;  /* 0x00408000cf90783b */ /* 0x000fe20000004200 */
[--C-:B--2---:R-:W-:Y:S01]  /*11680*/  FFMA.FTZ R4, R31, c[0x0][0x2d0], -R139.reuse ;  /* 0x0000b4001f047a23 */ /* 0x104fe2000001088b */
[----:B----4-:R-:W-:Y:S01]  /*11690*/  F2FP.BF16.PACK_AB R29, R199, R200 ;  /* 0x000000c8c71d723e */ /* 0x010fe200000010ff */
[C---:B------:R-:W-:Y:S02]  /*116a0*/  FMUL.FTZ R18, R0.reuse, R154 ;  /* 0x0000009a00127220 */ /* 0x040fe40000410000 */
[----:B------:R1:W-:Y:S01]  /*116b0*/  MUFU.EX2 R198, R4 ;  /* 0x0000000400c67308 */ /* 0x0003e20000000800 */
[C---:B------:R-:W-:Y:S02]  /*116c0*/  FMUL.FTZ R19, R0.reuse, R155 ;  /* 0x0000009b00137220 */ /* 0x040fe40000410000 */
[----:B------:R-:W-:Y:S01]  /*116d0*/  LDSM.16.MT88.4 R152, [R208+0x4880] ;  /* 0x00488000d098783b */ /* 0x000fe20000004200 */
[C---:B------:R-:W-:Y:S02]  /*116e0*/  FMUL.FTZ R26, R0.reuse, R162 ;  /* 0x000000a2001a7220 */ /* 0x040fe40000410000 */
[----:B------:R-:W-:Y:S02]  /*116f0*/  FMUL.FTZ R27, R0, R163 ;  /* 0x000000a3001b7220 */ /* 0x000fe40000410000 */
[--C-:B---3--:R-:W-:Y:S02]  /*11700*/  FFMA.FTZ R137, R170, c[0x0][0x2d0], -R180.reuse ;  /* 0x0000b400aa897a23 */ /* 0x108fe400000108b4 */
[C---:B------:R-:W-:Y:S01]  /*11710*/  FMUL.FTZ R34, R0.reuse, R34 ;  /* 0x0000002200227220 */ /* 0x040fe20000410000 */
[----:B------:R-:W-:Y:S01]  /*11720*/  LDSM.16.MT88.4 R160, [R205+0x6080] ;  /* 0x00608000cda0783b */ /* 0x000fe20000004200 */
[C---:B------:R-:W-:Y:S01]  /*11730*/  FMUL.FTZ R35, R0.reuse, R35 ;  /* 0x0000002300237220 */ /* 0x040fe20000410000 */
[----:B------:R2:W-:Y:S01]  /*11740*/  MUFU.EX2 R193, R137 ;  /* 0x0000008900c17308 */ /* 0x0005e20000000800 */
[C---:B------:R-:W-:Y:S02]  /*11750*/  FMUL.FTZ R38, R0.reuse, R38 ;  /* 0x0000002600267220 */ /* 0x040fe40000410000 */
[C---:B------:R-:W-:Y:S02]  /*11760*/  FMUL.FTZ R39, R0.reuse, R39 ;  /* 0x0000002700277220 */ /* 0x040fe40000410000 */
[C---:B------:R-:W-:Y:S02]  /*11770*/  FMUL.FTZ R42, R0.reuse, R42 ;  /* 0x0000002a002a7220 */ /* 0x040fe40000410000 */
[C---:B------:R-:W-:Y:S02]  /*11780*/  FMUL.FTZ R43, R0.reuse, R43 ;  /* 0x0000002b002b7220 */ /* 0x040fe40000410000 */
[----:B------:R-:W-:Y:S02]  /*11790*/  FMUL.FTZ R46, R0, R46 ;  /* 0x0000002e002e7220 */ /* 0x000fe40000410000 */
[--C-:B-1----:R-:W-:Y:S02]  /*117a0*/  FFMA.FTZ R4, R164, c[0x0][0x2d0], -R139.reuse ;  /* 0x0000b400a4047a23 */ /* 0x102fe4000001088b */
[----:B------:R-:W-:Y:S01]  /*117b0*/  LDSM.16.MT88.4 R164, [R208+0x6080] ;  /* 0x00608000d0a4783b */ /* 0x000fe20000004200 */
[C---:B------:R-:W-:Y:S01]  /*117c0*/  FMUL.FTZ R47, R0.reuse, R47 ;  /* 0x0000002f002f7220 */ /* 0x040fe20000410000 */
[----:B------:R-:W1:Y:S01]  /*117d0*/  MUFU.EX2 R197, R4 ;  /* 0x0000000400c57308 */ /* 0x000e620000000800 */
[C---:B------:R-:W-:Y:S02]  /*117e0*/  FMUL.FTZ R50, R0.reuse, R50 ;  /* 0x0000003200327220 */ /* 0x040fe40000410000 */
[C---:B------:R-:W-:Y:S02]  /*117f0*/  FMUL.FTZ R51, R0.reuse, R51 ;  /* 0x0000003300337220 */ /* 0x040fe40000410000 */
[C---:B------:R-:W-:Y:S02]  /*11800*/  FMUL.FTZ R54, R0.reuse, R54 ;  /* 0x0000003600367220 */ /* 0x040fe40000410000 */
[----:B------:R-:W-:Y:S02]  /*11810*/  FMUL.FTZ R55, R0, R55 ;  /* 0x0000003700377220 */ /* 0x000fe40000410000 */
[--C-:B--2---:R-:W-:Y:S02]  /*11820*/  FFMA.FTZ R137, R172, c[0x0][0x2d0], -R139.reuse ;  /* 0x0000b400ac897a23 */ /* 0x104fe4000001088b */
[C---:B------:R-:W-:Y:S02]  /*11830*/  FMUL.FTZ R58, R0.reuse, R58 ;  /* 0x0000003a003a7220 */ /* 0x040fe40000410000 */
[C---:B------:R-:W-:Y:S01]  /*11840*/  FMUL.FTZ R59, R0.reuse, R59 ;  /* 0x0000003b003b7220 */ /* 0x040fe20000410000 */
[----:B------:R2:W3:Y:S01]  /*11850*/  MUFU.EX2 R192, R137 ;  /* 0x0000008900c07308 */ /* 0x0004e20000000800 */
[C---:B------:R-:W-:Y:S02]  /*11860*/  FMUL.FTZ R62, R0.reuse, R62 ;  /* 0x0000003e003e7220 */ /* 0x040fe40000410000 */
[C---:B------:R-:W-:Y:S02]  /*11870*/  FMUL.FTZ R63, R0.reuse, R63 ;  /* 0x0000003f003f7220 */ /* 0x040fe40000410000 */
[C---:B------:R-:W-:Y:S02]  /*11880*/  FMUL.FTZ R66, R0.reuse, R66 ;  /* 0x0000004200427220 */ /* 0x040fe40000410000 */
[C---:B------:R-:W-:Y:S02]  /*11890*/  FMUL.FTZ R67, R0.reuse, R67 ;  /* 0x0000004300437220 */ /* 0x040fe40000410000 */
[----:B------:R-:W-:Y:S01]  /*118a0*/  FMUL.FTZ R70, R0, R70 ;  /* 0x0000004600467220 */ /* 0x000fe20000410000 */
[----:B-1----:R-:W-:Y:S01]  /*118b0*/  F2FP.BF16.PACK_AB R31, R197, R198 ;  /* 0x000000c6c51f723e */ /* 0x002fe200000010ff */
[----:B------:R-:W-:Y:S02]  /*118c0*/  FMUL.FTZ R4, R2, R140 ;  /* 0x0000008c02047220 */ /* 0x000fe40000410000 */
[----:B------:R-:W1:Y:S01]  /*118d0*/  LDSM.16.MT88.4 R140, [R208+0x4080] ;  /* 0x00408000d08c783b */ /* 0x000e620000004200 */
[C---:B------:R-:W-:Y:S02]  /*118e0*/  FMUL.FTZ R71, R0.reuse, R71 ;  /* 0x0000004700477220 */ /* 0x040fe40000410000 */
[C---:B------:R-:W-:Y:S02]  /*118f0*/  FMUL.FTZ R74, R0.reuse, R74 ;  /* 0x0000004a004a7220 */ /* 0x040fe40000410000 */
[C---:B------:R-:W-:Y:S05]  /*11900*/  HMMA.16816.F32.BF16 R4, R28.reuse, R12, R4 ;  /* 0x0000000c1c04723c */ /* 0x040fea0000041804 */
[----:B------:R-:W-:Y:S02]  /*11910*/  FMUL.FTZ R75, R0, R75 ;  /* 0x0000004b004b7220 */ /* 0x000fe40000410000 */
[C---:B------:R-:W-:Y:S01]  /*11920*/  FMUL.FTZ R12, R2.reuse, R148 ;  /* 0x00000094020c7220 */ /* 0x040fe20000410000 */
[C---:B------:R-:W-:Y:S04]  /*11930*/  HMMA.16816.F32.BF16 R8, R28.reuse, R14, R8 ;  /* 0x0000000e1c08723c */ /* 0x040fe80000041808 */
[----:B------:R-:W-:Y:S02]  /*11940*/  FMUL.FTZ R13, R2, R149 ;  /* 0x00000095020d7220 */ /* 0x000fe40000410000 */
[--C-:B--2---:R-:W-:Y:S02]  /*11950*/  FFMA.FTZ R137, R173, c[0x0][0x2d0], -R139.reuse ;  /* 0x0000b400ad897a23 */ /* 0x104fe4000001088b */
[C---:B------:R-:W-:Y:S02]  /*11960*/  FMUL.FTZ R14, R0.reuse, R150 ;  /* 0x00000096000e7220 */ /* 0x040fe40000410000 */
[----:B------:R2:W4:Y:S02]  /*11970*/  MUFU.EX2 R191, R137 ;  /* 0x0000008900bf7308 */ /* 0x0005240000000800 */
[C---:B------:R-:W-:Y:S02]  /*11980*/  FMUL.FTZ R15, R0.reuse, R151 ;  /* 0x00000097000f7220 */ /* 0x040fe40000410000 */
[----:B------:R-:W3:Y:S01]  /*11990*/  LDSM.16.MT88.4 R148, [R205+0x5880] ;  /* 0x00588000cd94783b */ /* 0x000ee20000004200 */
[C---:B------:R-:W-:Y:S02]  /*119a0*/  FMUL.FTZ R78, R0.reuse, R78 ;  /* 0x0000004e004e7220 */ /* 0x040fe40000410000 */
[C---:B------:R-:W-:Y:S02]  /*119b0*/  FMUL.FTZ R79, R0.reuse, R79 ;  /* 0x0000004f004f7220 */ /* 0x040fe40000410000 */
[C---:B-----5:R-:W-:Y:S03]  /*119c0*/  HMMA.16816.F32.BF16 R12, R28.reuse, R20, R12 ;  /* 0x000000141c0c723c */ /* 0x060fe6000004180c */
        /* <DEDUP_REMOVED lines=13> */
[----:B------:R-:W-:Y:S01]  /*11aa0*/  LDSM.16.MT88.4 R168, [R207+0x6080] ;  /* 0x00608000cfa8783b */ /* 0x000fe20000004200 */
[C---:B------:R-:W-:Y:S02]  /*11ab0*/  FMUL.FTZ R90, R0.reuse, R90 ;  /* 0x0000005a005a7220 */ /* 0x040fe40000410000 */
[----:B------:R-:W-:Y:S02]  /*11ac0*/  FMUL.FTZ R91, R0, R91 ;  /* 0x0000005b005b7220 */ /* 0x000fe40000410000 */
[C---:B------:R-:W-:Y:S03]  /*11ad0*/  HMMA.16816.F32.BF16 R24, R28.reuse, R142, R24 ;  /* 0x0000008e1c18723c */ /* 0x040fe60000041818 */
[----:B------:R-:W2:Y:S01]  /*11ae0*/  LDSM.16.MT88.4 R140, [R206+0x5880] ;  /* 0x00588000ce8c783b */ /* 0x000ea20000004200 */
[C---:B------:R-:W-:Y:S02]  /*11af0*/  FMUL.FTZ R92, R2.reuse, R92 ;  /* 0x0000005c025c7220 */ /* 0x040fe40000410000 */
[----:B------:R-:W-:Y:S02]  /*11b00*/  FMUL.FTZ R93, R2, R93 ;  /* 0x0000005d025d7220 */ /* 0x000fe40000410000 */
[C---:B------:R-:W-:Y:S04]  /*11b10*/  HMMA.16816.F32.BF16 R32, R28.reuse, R144, R32 ;  /* 0x000000901c20723c */ /* 0x040fe80000041820 */
[C---:B------:R-:W-:Y:S02]  /*11b20*/  FMUL.FTZ R94, R0.reuse, R94 ;  /* 0x0000005e005e7220 */ /* 0x040fe40000410000 */
[----:B------:R-:W-:Y:S02]  /*11b30*/  FMUL.FTZ R95, R0, R95 ;  /* 0x0000005f005f7220 */ /* 0x000fe40000410000 */
[C---:B------:R-:W-:Y:S01]  /*11b40*/  HMMA.16816.F32.BF16 R36, R28.reuse, R146, R36 ;  /* 0x000000921c24723c */ /* 0x040fe20000041824 */
[----:B------:R-:W5:Y:S03]  /*11b50*/  LDSM.16.MT88.4 R144, [R208+0x5880] ;  /* 0x00588000d090783b */ /* 0x000f660000004200 */
[--C-:B-1----:R-:W-:Y:S02]  /*11b60*/  FFMA.FTZ R137, R174, c[0x0][0x2d0], -R139.reuse ;  /* 0x0000b400ae897a23 */ /* 0x102fe4000001088b */
[C---:B------:R-:W-:Y:S02]  /*11b70*/  FMUL.FTZ R96, R2.reuse, R96 ;  /* 0x0000006002607220 */ /* 0x040fe40000410000 */
[C---:B---3--:R-:W-:Y:S01]  /*11b80*/  HMMA.16816.F32.BF16 R40, R28.reuse, R148, R40 ;  /* 0x000000941c28723c */ /* 0x048fe20000041828 */
[----:B------:R-:W-:Y:S01]  /*11b90*/  LDSM.16.MT88.4 R172, [R205+0x7880] ;  /* 0x00788000cdac783b */ /* 0x000fe20000004200 */
[----:B------:R1:W3:Y:S02]  /*11ba0*/  MUFU.EX2 R189, R137 ;  /* 0x0000008900bd7308 */ /* 0x0002e40000000800 */
[----:B------:R-:W-:Y:S02]  /*11bb0*/  FMUL.FTZ R97, R2, R97 ;  /* 0x0000006102617220 */ /* 0x000fe40000410000 */
[C---:B------:R-:W-:Y:S02]  /*11bc0*/  FMUL.FTZ R98, R0.reuse, R98 ;  /* 0x0000006200627220 */ /* 0x040fe40000410000 */
[C---:B------:R-:W-:Y:S01]  /*11bd0*/  HMMA.16816.F32.BF16 R44, R28.reuse, R150, R44 ;  /* 0x000000961c2c723c */ /* 0x040fe2000004182c */
[----:B------:R-:W3:Y:S03]  /*11be0*/  LDSM.16.MT88.4 R148, [R207+0x5880] ;  /* 0x00588000cf94783b */ /* 0x000ee60000004200 */
[----:B------:R-:W-:Y:S02]  /*11bf0*/  FMUL.FTZ R99, R0, R99 ;  /* 0x0000006300637220 */ /* 0x000fe40000410000 */
[C---:B------:R-:W-:Y:S02]  /*11c00*/  FMUL.FTZ R100, R2.reuse, R100 ;  /* 0x0000006402647220 */ /* 0x040fe40000410000 */
[----:B------:R-:W-:Y:S01]  /*11c10*/  FMUL.FTZ R101, R2, R101 ;  /* 0x0000006502657220 */ /* 0x000fe20000410000 */
[C---:B--2---:R-:W-:Y:S03]  /*11c20*/  HMMA.16816.F32.BF16 R48, R28.reuse, R140, R48 ;  /* 0x0000008c1c30723c */ /* 0x044fe60000041830 */
[C---:B------:R-:W-:Y:S02]  /*11c30*/  FMUL.FTZ R102, R0.reuse, R102 ;  /* 0x0000006600667220 */ /* 0x040fe40000410000 */
[----:B------:R-:W-:Y:S02]  /*11c40*/  FMUL.FTZ R103, R0, R103 ;  /* 0x0000006700677220 */ /* 0x000fe40000410000 */
[--C-:B-1----:R-:W-:Y:S01]  /*11c50*/  FFMA.FTZ R137, R176, c[0x0][0x2d0], -R180.reuse ;  /* 0x0000b400b0897a23 */ /* 0x102fe200000108b4 */
[C---:B------:R-:W-:Y:S01]  /*11c60*/  HMMA.16816.F32.BF16 R52, R28.reuse, R142, R52 ;  /* 0x0000008e1c34723c */ /* 0x040fe20000041834 */
[----:B------:R-:W1:Y:S02]  /*11c70*/  LDSM.16.MT88.4 R140, [R205+0x7080] ;  /* 0x00708000cd8c783b */ /* 0x000e640000004200 */
[----:B------:R2:W-:Y:S01]  /*11c80*/  MUFU.EX2 R188, R137 ;  /* 0x0000008900bc7308 */ /* 0x0005e20000000800 */
[C---:B------:R-:W-:Y:S02]  /*11c90*/  FMUL.FTZ R104, R2.reuse, R104 ;  /* 0x0000006802687220 */ /* 0x040fe40000410000 */
[----:B------:R-:W-:Y:S02]  /*11ca0*/  FMUL.FTZ R105, R2, R105 ;  /* 0x0000006902697220 */ /* 0x000fe40000410000 */
[C---:B-----5:R-:W-:Y:S04]  /*11cb0*/  HMMA.16816.F32.BF16 R56, R28.reuse, R144, R56 ;  /* 0x000000901c38723c */ /* 0x060fe80000041838 */
[C---:B------:R-:W-:Y:S02]  /*11cc0*/  FMUL.FTZ R106, R0.reuse, R106 ;  /* 0x0000006a006a7220 */ /* 0x040fe40000410000 */
[----:B------:R-:W-:Y:S02]  /*11cd0*/  FMUL.FTZ R107, R0, R107 ;  /* 0x0000006b006b7220 */ /* 0x000fe40000410000 */
[C---:B------:R-:W-:Y:S01]  /*11ce0*/  HMMA.16816.F32.BF16 R60, R28.reuse, R146, R60 ;  /* 0x000000921c3c723c */ /* 0x040fe2000004183c */
[----:B------:R-:W5:Y:S03]  /*11cf0*/  LDSM.16.MT88.4 R144, [R206+0x7080] ;  /* 0x00708000ce90783b */ /* 0x000f660000004200 */
[C---:B------:R-:W-:Y:S02]  /*11d00*/  FMUL.FTZ R108, R2.reuse, R108 ;  /* 0x0000006c026c7220 */ /* 0x040fe40000410000 */
[----:B------:R-:W-:Y:S02]  /*11d10*/  FMUL.FTZ R109, R2, R109 ;  /* 0x0000006d026d7220 */ /* 0x000fe40000410000 */
[C---:B---3--:R-:W-:Y:S04]  /*11d20*/  HMMA.16816.F32.BF16 R64, R28.reuse, R148, R64 ;  /* 0x000000941c40723c */ /* 0x048fe80000041840 */
[--C-:B--2---:R-:W-:Y:S02]  /*11d30*/  FFMA.FTZ R137, R178, c[0x0][0x2d0], -R180.reuse ;  /* 0x0000b400b2897a23 */ /* 0x104fe400000108b4 */
[C---:B------:R-:W-:Y:S02]  /*11d40*/  FMUL.FTZ R110, R0.reuse, R110 ;  /* 0x0000006e006e7220 */ /* 0x040fe40000410000 */
[C---:B------:R-:W-:Y:S01]  /*11d50*/  HMMA.16816.F32.BF16 R68, R28.reuse, R150, R68 ;  /* 0x000000961c44723c */ /* 0x040fe20000041844 */
[----:B------:R-:W2:Y:S01]  /*11d60*/  LDSM.16.MT88.4 R148, [R208+0x7080] ;  /* 0x00708000d094783b */ /* 0x000ea20000004200 */
[----:B------:R3:W2:Y:S02]  /*11d70*/  MUFU.EX2 R187, R137 ;  /* 0x0000008900bb7308 */ /* 0x0006a40000000800 */
        /* <DEDUP_REMOVED lines=11> */
[C---:B-----5:R-:W-:Y:S04]  /*11e30*/  HMMA.16816.F32.BF16 R80, R28.reuse, R144, R80 ;  /* 0x000000901c50723c */ /* 0x060fe80000041850 */
[--C-:B---3--:R-:W-:Y:S02]  /*11e40*/  FFMA.FTZ R137, R177, c[0x0][0x2d0], -R180.reuse ;  /* 0x0000b400b1897a23 */ /* 0x108fe400000108b4 */
[----:B------:R-:W-:Y:S02]  /*11e50*/  FMUL.FTZ R119, R0, R119 ;  /* 0x0000007700777220 */ /* 0x000fe40000410000 */
[C---:B------:R-:W-:Y:S01]  /*11e60*/  HMMA.16816.F32.BF16 R84, R28.reuse, R146, R84 ;  /* 0x000000921c54723c */ /* 0x040fe20000041854 */
[----:B------:R-:W3:Y:S01]  /*11e70*/  LDSM.16.MT88.4 R144, [R205+0x8880] ;  /* 0x00888000cd90783b */ /* 0x000ee20000004200 */
[----:B------:R5:W-:Y:S02]  /*11e80*/  MUFU.EX2 R186, R137 ;  /* 0x0000008900ba7308 */ /* 0x000be40000000800 */
[C---:B------:R-:W-:Y:S02]  /*11e90*/  FMUL.FTZ R120, R2.reuse, R120 ;  /* 0x0000007802787220 */ /* 0x040fe40000410000 */
[----:B------:R-:W-:Y:S02]  /*11ea0*/  FMUL.FTZ R121, R2, R121 ;  /* 0x0000007902797220 */ /* 0x000fe40000410000 */
[C---:B--2---:R-:W-:Y:S04]  /*11eb0*/  HMMA.16816.F32.BF16 R88, R28.reuse, R148, R88 ;  /* 0x000000941c58723c */ /* 0x044fe80000041858 */
[C---:B------:R-:W-:Y:S02]  /*11ec0*/  FMUL.FTZ R122, R0.reuse, R122 ;  /* 0x0000007a007a7220 */ /* 0x040fe40000410000 */
[----:B------:R-:W-:Y:S02]  /*11ed0*/  FMUL.FTZ R123, R0, R123 ;  /* 0x0000007b007b7220 */ /* 0x000fe40000410000 */
[C---:B------:R-:W-:Y:S01]  /*11ee0*/  HMMA.16816.F32.BF16 R92, R28.reuse, R150, R92 ;  /* 0x000000961c5c723c */ /* 0x040fe2000004185c */
[----:B------:R-:W2:Y:S03]  /*11ef0*/  LDSM.16.MT88.4 R148, [R206+0x8880] ;  /* 0x00888000ce94783b */ /* 0x000ea60000004200 */
[C---:B------:R-:W-:Y:S02]  /*11f00*/  FMUL.FTZ R124, R2.reuse, R124 ;  /* 0x0000007c027c7220 */ /* 0x040fe40000410000 */
[----:B------:R-:W-:Y:S02]  /*11f10*/  FMUL.FTZ R125, R2, R125 ;  /* 0x0000007d027d7220 */ /* 0x000fe40000410000 */
[C---:B------:R-:W-:Y:S01]  /*11f20*/  FMUL.FTZ R126, R0.reuse, R126 ;  /* 0x0000007e007e7220 */ /* 0x040fe20000410000 */
[C---:B-1----:R-:W-:Y:S03]  /*11f30*/  HMMA.16816.F32.BF16 R96, R28.reuse, R140, R96 ;  /* 0x0000008c1c60723c */ /* 0x042fe60000041860 */
[----:B-----5:R-:W-:Y:S02]  /*11f40*/  FFMA.FTZ R137, R179, c[0x0][0x2d0], -R180 ;  /* 0x0000b400b3897a23 */ /* 0x020fe400000108b4 */
[----:B------:R-:W-:Y:S01]  /*11f50*/  LDSM.16.MT88.4 R176, [R208+0x9880] ;  /* 0x00988000d0b0783b */ /* 0x000fe20000004200 */
[----:B------:R-:W-:Y:S01]  /*11f60*/  FMUL.FTZ R127, R0, R127 ;  /* 0x0000007f007f7220 */ /* 0x000fe20000410000 */
[----:B------:R1:W5:Y:S01]  /*11f70*/  MUFU.EX2 R185, R137 ;  /* 0x0000008900b97308 */ /* 0x0003620000000800 */
[C---:B------:R-:W-:Y:S04]  /*11f80*/  HMMA.16816.F32.BF16 R100, R28.reuse, R142, R100 ;  /* 0x0000008e1c64723c */ /* 0x040fe80000041864 */
[C---:B------:R-:W-:Y:S01]  /*11f90*/  FMUL.FTZ R128, R2.reuse, R128 ;  /* 0x0000008002807220 */ /* 0x040fe20000410000 */
[----:B------:R-:W4:Y:S01]  /*11fa0*/  LDSM.16.MT88.4 R140, [R208+0x8880] ;  /* 0x00888000d08c783b */ /* 0x000f220000004200 */
        /* <DEDUP_REMOVED lines=8> */
[C---:B--2---:R-:W-:Y:S04]  /*12030*/  HMMA.16816.F32.BF16 R112, R28.reuse, R148, R112 ;  /* 0x000000941c70723c */ /* 0x044fe80000041870 */
[C---:B------:R-:W-:Y:S02]  /*12040*/  FMUL.FTZ R134, R0.reuse, R134 ;  /* 0x0000008600867220 */ /* 0x040fe40000410000 */
[----:B------:R-:W-:Y:S02]  /*12050*/  FMUL.FTZ R135, R0, R135 ;  /* 0x0000008700877220 */ /* 0x000fe40000410000 */
[C---:B------:R-:W-:Y:S01]  /*12060*/  HMMA.16816.F32.BF16 R116, R28.reuse, R150, R116 ;  /* 0x000000961c74723c */ /* 0x040fe20000041874 */
[----:B------:R-:W2:Y:S03]  /*12070*/  LDSM.16.MT88.4 R148, [R205+0x4880] ;  /* 0x00488000cd94783b */ /* 0x000ea60000004200 */
[----:B-1----:R-:W-:Y:S02]  /*12080*/  FFMA.FTZ R137, R181, c[0x0][0x2d0], -R139 ;  /* 0x0000b400b5897a23 */ /* 0x002fe4000001088b */
[----:B------:R-:W-:Y:S02]  /*12090*/  FFMA.FTZ R2, R2, R231, R217 ;  /* 0x000000e702027223 */ /* 0x000fe400000100d9 */
[----:B------:R1:W-:Y:S01]  /*120a0*/  MUFU.EX2 R181, R137 ;  /* 0x0000008900b57308 */ /* 0x0003e20000000800 */
[----:B------:R-:W-:Y:S03]  /*120b0*/  FFMA.FTZ R0, R0, R230, R200 ;  /* 0x000000e600007223 */ /* 0x000fe600000100c8 */
[----:B------:R-:W-:Y:S01]  /*120c0*/  FADD.FTZ R2, R203, R2 ;  /* 0x00000002cb027221 */ /* 0x000fe20000010000 */
[C---:B----4-:R-:W-:Y:S03]  /*120d0*/  HMMA.16816.F32.BF16 R120, R28.reuse, R140, R120 ;  /* 0x0000008c1c78723c */ /* 0x050fe60000041878 */
[----:B------:R-:W-:Y:S02]  /*120e0*/  FADD.FTZ R0, R199, R0 ;  /* 0x00000000c7007221 */ /* 0x000fe40000010000 */
[----:B------:R-:W-:Y:S02]  /*120f0*/  FADD.FTZ R2, R202, R2 ;  /* 0x00000002ca027221 */ /* 0x000fe40000010000 */
[----:B------:R-:W-:Y:S01]  /*12100*/  FADD.FTZ R0, R198, R0 ;  /* 0x00000000c6007221 */ /* 0x000fe20000010000 */
[C---:B------:R-:W-:Y:S01]  /*12110*/  HMMA.16816.F32.BF16 R124, R28.reuse, R142, R124 ;  /* 0x0000008e1c7c723c */ /* 0x040fe2000004187c */
[----:B------:R-:W4:Y:S03]  /*12120*/  LDSM.16.MT88.4 R140, [R206+0x4880] ;  /* 0x00488000ce8c783b */ /* 0x000f260000004200 */
[----:B------:R-:W-:Y:S02]  /*12130*/  FADD.FTZ R2, R201, R2 ;  /* 0x00000002c9027221 */ /* 0x000fe40000010000 */
[----:B------:R-:W-:Y:S02]  /*12140*/  FADD.FTZ R0, R197, R0 ;  /* 0x00000000c5007221 */ /* 0x000fe40000010000 */
[C---:B---3--:R-:W-:Y:S04]  /*12150*/  HMMA.16816.F32.BF16 R128, R28.reuse, R144, R128 ;  /* 0x000000901c80723c */ /* 0x048fe80000041880 */
[--C-:B-1----:R-:W-:Y:S02]  /*12160*/  FFMA.FTZ R137, R183, c[0x0][0x2d0], -R139.reuse ;  /* 0x0000b400b7897a23 */ /* 0x102fe4000001088b */
[----:B------:R-:W-:Y:S02]  /*12170*/  FADD.FTZ R2, R196, R2 ;  /* 0x00000002c4027221 */ /* 0x000fe40000010000 */
[----:B------:R-:W-:Y:S01]  /*12180*/  HMMA.16816.F32.BF16 R132, R28, R146, R132 ;  /* 0x000000921c84723c */ /* 0x000fe20000041884 */
[----:B------:R-:W1:Y:S01]  /*12190*/  LDSM.16.MT88.4 R144, [R206+0x6080] ;  /* 0x00608000ce90783b */ /* 0x000e620000004200 */
[----:B------:R3:W1:Y:S02]  /*121a0*/  MUFU.EX2 R180, R137 ;  /* 0x0000008900b47308 */ /* 0x0006640000000800 */
[----:B------:R-:W-:Y:S02]  /*121b0*/  FADD.FTZ R0, R192, R0 ;  /* 0x00000000c0007221 */ /* 0x000fe40000010000 */
[C---:B------:R-:W-:Y:S01]  /*121c0*/  FADD.FTZ R2, R195.reuse, R2 ;  /* 0x00000002c3027221 */ /* 0x040fe20000010000 */
[----:B------:R-:W-:Y:S01]  /*121d0*/  F2FP.BF16.PACK_AB R28, R195, R196 ;  /* 0x000000c4c31c723e */ /* 0x000fe200000010ff */
[----:B------:R-:W-:Y:S01]  /*121e0*/  FADD.FTZ R0, R191, R0 ;  /* 0x00000000bf007221 */ /* 0x000fe20000010000 */
[----:B------:R-:W-:Y:S03]  /*121f0*/  F2FP.BF16.PACK_AB R30, R193, R194 ;  /* 0x000000c2c11e723e */ /* 0x000fe600000010ff */
[----:B------:R-:W-:Y:S01]  /*12200*/  F2FP.BF16.PACK_AB R29, R191, R192 ;  /* 0x000000c0bf1d723e */ /* 0x000fe200000010ff */
[----:B------:R-:W-:Y:S01]  /*12210*/  FADD.FTZ R2, R194, R2 ;  /* 0x00000002c2027221 */ /* 0x000fe20000010000 */
[----:B------:R-:W-:Y:S01]  /*12220*/  F2FP.BF16.PACK_AB R31, R189, R190 ;  /* 0x000000bebd1f723e */ /* 0x000fe200000010ff */
[----:B------:R-:W-:Y:S02]  /*12230*/  FADD.FTZ R0, R190, R0 ;  /* 0x00000000be007221 */ /* 0x000fe40000010000 */
[----:B------:R-:W-:Y:S04]  /*12240*/  FADD.FTZ R2, R193, R2 ;  /* 0x00000002c1027221 */ /* 0x000fe80000010000 */
[C---:B--2---:R-:W-:Y:S03]  /*12250*/  HMMA.16816.F32.BF16 R4, R28.reuse, R148, R4 ;  /* 0x000000941c04723c */ /* 0x044fe60000041804 */
[--C-:B---3--:R-:W-:Y:S05]  /*12260*/  FFMA.FTZ R137, R182, c[0x0][0x2d0], -R139.reuse ;  /* 0x0000b400b6897a23 */ /* 0x108fea000001088b */
[C---:B------:R-:W-:Y:S01]  /*12270*/  HMMA.16816.F32.BF16 R8, R28.reuse, R150, R8 ;  /* 0x000000961c08723c */ /* 0x040fe20000041808 */
[----:B------:R-:W2:Y:S01]  /*12280*/  LDSM.16.MT88.4 R148, [R206+0x7880] ;  /* 0x00788000ce94783b */ /* 0x000ea20000004200 */
[----:B------:R3:W-:Y:S06]  /*12290*/  MUFU.EX2 R138, R137 ;  /* 0x00000089008a7308 */ /* 0x0007ec0000000800 */
[C---:B----4-:R-:W-:Y:S08]  /*122a0*/  HMMA.16816.F32.BF16 R12, R28.reuse, R140, R12 ;  /* 0x0000008c1c0c723c */ /* 0x050ff0000004180c */
[C---:B------:R-:W-:Y:S01]  /*122b0*/  HMMA.16816.F32.BF16 R16, R28.reuse, R142, R16 ;  /* 0x0000008e1c10723c */ /* 0x040fe20000041810 */
[----:B------:R-:W4:Y:S07]  /*122c0*/  LDSM.16.MT88.4 R140, [R208+0x7880] ;  /* 0x00788000d08c783b */ /* 0x000f2e0000004200 */
[C---:B------:R-:W-:Y:S04]  /*122d0*/  HMMA.16816.F32.BF16 R20, R28.reuse, R152, R20 ;  /* 0x000000981c14723c */ /* 0x040fe80000041814 */
[----:B---3--:R-:W-:Y:S04]  /*122e0*/  FFMA.FTZ R137, R184, c[0x0][0x2d0], -R139 ;  /* 0x0000b400b8897a23 */ /* 0x008fe8000001088b */
[C---:B------:R-:W-:Y:S01]  /*122f0*/  HMMA.16816.F32.BF16 R24, R28.reuse, R154, R24 ;  /* 0x0000009a1c18723c */ /* 0x040fe20000041818 */
[----:B------:R-:W-:Y:S01]  /*12300*/  LDSM.16.MT88.4 R152, [R205+0x9080] ;  /* 0x00908000cd98783b */ /* 0x000fe20000004200 */
[----:B------:R-:W3:Y:S06]  /*12310*/  MUFU.EX2 R137, R137 ;  /* 0x0000008900897308 */ /* 0x000eec0000000800 */
[C---:B------:R-:W-:Y:S08]  /*12320*/  HMMA.16816.F32.BF16 R32, R28.reuse, R156, R32 ;  /* 0x0000009c1c20723c */ /* 0x040ff00000041820 */
[C---:B------:R-:W-:Y:S01]  /*12330*/  HMMA.16816.F32.BF16 R36, R28.reuse, R158, R36 ;  /* 0x0000009e1c24723c */ /* 0x040fe20000041824 */
[----:B------:R-:W-:Y:S07]  /*12340*/  LDSM.16.MT88.4 R156, [R206+0x5080] ;  /* 0x00508000ce9c783b */ /* 0x000fee0000004200 */
        /* <DEDUP_REMOVED lines=24> */
[C---:B------:R-:W-:Y:S08]  /*124d0*/  HMMA.16816.F32.BF16 R104, R28.reuse, R152, R104 ;  /* 0x000000981c68723c */ /* 0x040ff00000041868 */
[C---:B------:R-:W-:Y:S01]  /*124e0*/  HMMA.16816.F32.BF16 R108, R28.reuse, R154, R108 ;  /* 0x0000009a1c6c723c */ /* 0x040fe2000004186c */
[----:B------:R-:W3:Y:S07]  /*124f0*/  LDSM.16.MT88.4 R152, [R205+0x5080] ;  /* 0x00508000cd98783b */ /* 0x000eee0000004200 */
[C---:B--2---:R-:W-:Y:S08]  /*12500*/  HMMA.16816.F32.BF16 R112, R28.reuse, R148, R112 ;  /* 0x000000941c70723c */ /* 0x044ff00000041870 */
[C---:B------:R-:W-:Y:S08]  /*12510*/  HMMA.16816.F32.BF16 R116, R28.reuse, R150, R116 ;  /* 0x000000961c74723c */ /* 0x040ff00000041874 */
[C---:B----4-:R-:W-:Y:S08]  /*12520*/  HMMA.16816.F32.BF16 R120, R28.reuse, R140, R120 ;  /* 0x0000008c1c78723c */ /* 0x050ff00000041878 */
[C---:B------:R-:W-:Y:S08]  /*12530*/  HMMA.16816.F32.BF16 R124, R28.reuse, R142, R124 ;  /* 0x0000008e1c7c723c */ /* 0x040ff0000004187c */
[C---:B-1----:R-:W-:Y:S08]  /*12540*/  HMMA.16816.F32.BF16 R128, R28.reuse, R144, R128 ;  /* 0x000000901c80723c */ /* 0x042ff00000041880 */
[----:B------:R-:W-:Y:S07]  /*12550*/  HMMA.16816.F32.BF16 R132, R28, R146, R132 ;  /* 0x000000921c84723c */ /* 0x000fee0000041884 */
[----:B------:R-:W-:Y:S02]  /*12560*/  F2FP.BF16.PACK_AB R28, R187, R188 ;  /* 0x000000bcbb1c723e */ /* 0x000fe400000010ff */
[----:B-----5:R-:W-:Y:S03]  /*12570*/  F2FP.BF16.PACK_AB R30, R185, R186 ;  /* 0x000000bab91e723e */ /* 0x020fe600000010ff */
[----:B------:R-:W-:Y:S02]  /*12580*/  F2FP.BF16.PACK_AB R29, R180, R181 ;  /* 0x000000b5b41d723e */ /* 0x000fe400000010ff */
[----:B---3--:R-:W-:Y:S07]  /*12590*/  F2FP.BF16.PACK_AB R31, R137, R138 ;  /* 0x0000008a891f723e */ /* 0x008fee00000010ff */
        /* <DEDUP_REMOVED lines=22> */
[C---:B------:R-:W-:Y:S08]  /*12700*/  HMMA.16816.F32.BF16 R60, R28.reuse, R10, R60 ;  /* 0x0000000a1c3c723c */ /* 0x040ff0000004183c */
        /* <DEDUP_REMOVED lines=16> */
[C---:B-1----:R-:W-:Y:S07]  /*12810*/  HMMA.16816.F32.BF16 R128, R28.reuse, R4, R128 ;  /* 0x000000041c80723c */ /* 0x042fee0000041880 */
[----:B------:R-:W-:Y:S01]  /*12820*/  FADD.FTZ R4, R189, R0 ;  /* 0x00000000bd047221 */ /* 0x000fe20000010000 */
[----:B------:R-:W-:Y:S04]  /*12830*/  HMMA.16816.F32.BF16 R132, R28, R6, R132 ;  /* 0x000000061c84723c */ /* 0x000fe80000041884 */
[----:B------:R-:W-:Y:S02]  /*12840*/  FADD.FTZ R0, R188, R2 ;  /* 0x00000002bc007221 */ /* 0x000fe40000010000 */
[----:B------:R-:W-:Y:S01]  /*12850*/  FADD.FTZ R4, R181, R4 ;  /* 0x00000004b5047221 */ /* 0x000fe20000010000 */
[----:B------:R-:W-:Y:S01]  /*12860*/  MOV R28, R3 ;  /* 0x00000003001c7202 */ /* 0x000fe20000000f00 */
[----:B------:R-:W-:Y:S04]  /*12870*/  FADD.FTZ R2, R187, R0 ;  /* 0x00000000bb027221 */ /* 0x000fe80000010000 */
[----:B------:R-:W-:Y:S02]  /*12880*/  FADD.FTZ R0, R180, R4 ;  /* 0x00000004b4007221 */ /* 0x000fe40000010000 */
[----:B------:R-:W-:Y:S02]  /*12890*/  FADD.FTZ R4, R186, R2 ;  /* 0x00000002ba047221 */ /* 0x000fe40000010000 */
[----:B------:R-:W-:Y:S01]  /*128a0*/  FADD.FTZ R2, R138, R0 ;  /* 0x000000008a027221 */ /* 0x000fe20000010000 */
[----:B------:R-:W-:Y:S01]  /*128b0*/  IADD3 R0, R224, -0x1, RZ ;  /* 0xffffffffe0007810 */ /* 0x000fe20007ffe0ff */
[----:B------:R-:W-:Y:S02]  /*128c0*/  FADD.FTZ R231, R185, R4 ;  /* 0x00000004b9e77221 */ /* 0x000fe40000010000 */
[----:B------:R-:W-:Y:S01]  /*128d0*/  FADD.FTZ R230, R137, R2 ;  /* 0x0000000289e67221 */ /* 0x000fe20000010000 */
[----:B------:R-:W-:Y:S01]  /*128e0*/  MOV R224, R0 ;  /* 0x0000000000e07202 */ /* 0x000fe20000000f00 */
[----:B------:R-:W-:-:S05]  /*128f0*/  @P0 BRA `(.L_x_1708) ;  /* 0xffffd0a000000947 */ /* 0x000fca000383ffff */
.L_x_1696:
[----:B------:R-:W-:Y:S05]  /*12900*/  BRA.DIV ~URZ, `(.L_x_1709) ;  /* 0x00004c827f007947 */ /* 0x000fea000b800000 */
[----:B------:R1:W2:Y:S02]  /*12910*/  SHFL.BFLY PT, R5, R231, 0x2, 0x1f ;  /* 0x0c401f00e7057f89 */ /* 0x0002a400000e0000 */
.L_x_1762:
[----:B--2---:R-:W-:Y:S01]  /*12920*/  FADD.FTZ R5, R5, R231 ;  /* 0x000000e705057221 */ /* 0x004fe20000010000 */
[----:B------:R-:W-:Y:S05]  /*12930*/  BRA.DIV ~URZ, `(.L_x_1710) ;  /* 0x00004cb27f007947 */ /* 0x000fea000b800000 */
[----:B------:R-:W2:Y:S04]  /*12940*/  SHFL.BFLY PT, R4, R230, 0x2, 0x1f ;  /* 0x0c401f00e6047f89 */ /* 0x000ea800000e0000 */
[----:B------:R-:W3:Y:S01]  /*12950*/  SHFL.BFLY PT, R2, R5, 0x1, 0x1f ;  /* 0x0c201f0005027f89 */ /* 0x000ee200000e0000 */
[----:B--2---:R-:W-:-:S02]  /*12960*/  FADD.FTZ R4, R4, R230 ;  /* 0x000000e604047221 */ /* 0x004fc40000010000 */
[----:B---3--:R-:W-:-:S03]  /*12970*/  FADD.FTZ R5, R5, R2 ;  /* 0x0000000205057221 */ /* 0x008fc60000010000 */
[----:B------:R2:W3:Y:S04]  /*12980*/  SHFL.BFLY PT, R0, R4, 0x1, 0x1f ;  /* 0x0c201f0004007f89 */ /* 0x0004e800000e0000 */
.L_x_1763:
        /* <DEDUP_REMOVED lines=148> */
.L_x_1655:
[----:B------:R-:W-:Y:S05]  /*132d0*/  @P1 BRA `(.L_x_1711) ;  /* 0x00001ab000001947 */ /* 0x000fea0003800000 */
[----:B------:R-:W2:Y:S01]  /*132e0*/  LDL R69, [R1+0x70] ;  /* 0x0000700001457983 */ /* 0x000ea20000100800 */
[----:B------:R-:W-:Y:S01]  /*132f0*/  F2FP.BF16.PACK_AB R50, R51, R50 ;  /* 0x000000323332723e */ /* 0x000fe200000010ff */
[----:B------:R-:W-:Y:S01]  /*13300*/  WARPSYNC 0xffffffff ;  /* 0xffffffff00007948 */ /* 0x000fe20003800000 */
[----:B------:R-:W-:Y:S01]  /*13310*/  F2FP.BF16.PACK_AB R46, R47, R46 ;  /* 0x0000002e2f2e723e */ /* 0x000fe200000010ff */
[----:B------:R-:W4:Y:S01]  /*13320*/  S2R R65, SR_TID.X ;  /* 0x0000000000417919 */ /* 0x000f220000002100 */
        /* <DEDUP_REMOVED lines=12> */
[----:B----4-:R-:W-:-:S02]  /*133f0*/  SHF.R.S32.HI R51, RZ, 0x1f, R65 ;  /* 0x0000001fff337819 */ /* 0x010fc40000011441 */
        /* <DEDUP_REMOVED lines=15> */
[----:B---3--:R-:W-:Y:S01]  /*134f0*/  LOP3.LUT R3, R4, 0x1, RZ, 0xc0, !PT ;  /* 0x0000000104037812 */ /* 0x008fe200078ec0ff */
        /* <DEDUP_REMOVED lines=150> */
.L_x_1712:
[----:B-1----:R-:W-:Y:S01]  /*13e60*/  LOP3.LUT R0, R47, 0xffffffe0, RZ, 0xc0, !PT ;  /* 0xffffffe02f007812 */ /* 0x002fe200078ec0ff */
[----:B------:R-:W1:Y:S01]  /*13e70*/  S2R R9, SR_CTAID.Y ;  /* 0x0000000000097919 */ /* 0x000e620000002600 */
[----:B------:R-:W-:Y:S01]  /*13e80*/  SHF.R.S32.HI R4, RZ, 0x1f, R43 ;  /* 0x0000001fff047819 */ /* 0x000fe2000001142b */
[----:B------:R-:W-:Y:S01]  /*13e90*/  IMAD.MOV.U32 R8, RZ, RZ, c[0x0][0x4e8] ;  /* 0x00013a00ff087624 */ /* 0x000fe200078e00ff */
[----:B------:R-:W-:Y:S01]  /*13ea0*/  LEA.HI R5, R21, R21, RZ, 0x1 ;  /* 0x0000001515057211 */ /* 0x000fe200078f08ff */
[----:B------:R-:W-:Y:S01]  /*13eb0*/  IMAD.IADD R0, R65, 0x1, -R0 ;  /* 0x0000000141007824 */ /* 0x000fe200078e0a00 */
[----:B------:R-:W2:Y:S01]  /*13ec0*/  S2R R10, SR_CTAID.Y ;  /* 0x00000000000a7919 */ /* 0x000ea20000002600 */
[----:B------:R-:W-:Y:S01]  /*13ed0*/  LEA.HI R4, R4, R43, RZ, 0x3 ;  /* 0x0000002b04047211 */ /* 0x000fe200078f18ff */
[----:B-----5:R-:W-:Y:S01]  /*13ee0*/  IMAD R29, R29, c[0x0][0x4e8], RZ ;  /* 0x00013a001d1d7a24 */ /* 0x020fe200078e02ff */
[----:B------:R-:W-:Y:S01]  /*13ef0*/  LOP3.LUT R6, R5, 0x1ffffffe, RZ, 0xc0, !PT ;  /* 0x1ffffffe05067812 */ /* 0x000fe200078ec0ff */
[----:B------:R-:W3:Y:S01]  /*13f00*/  S2R R20, SR_CTAID.X ;  /* 0x0000000000147919 */ /* 0x000ee20000002500 */
[----:B------:R-:W-:Y:S01]  /*13f10*/  SHF.R.S32.HI R7, RZ, 0x1f, R0 ;  /* 0x0000001fff077819 */ /* 0x000fe20000011400 */
[----:B------:R-:W-:Y:S01]  /*13f20*/  BSSY B0, `(.L_x_1713) ;  /* 0x0000089000007945 */ /* 0x000fe20003800000 */
[----:B------:R-:W-:-:S02]  /*13f30*/  LOP3.LUT R4, R4, 0xffffff8, RZ, 0xc0, !PT ;  /* 0x0ffffff804047812 */ /* 0x000fc400078ec0ff */
[----:B------:R-:W-:Y:S02]  /*13f40*/  LEA.HI R7, R7, R0, RZ, 0x2 ;  /* 0x0000000007077211 */ /* 0x000fe400078f10ff */
[----:B------:R-:W-:Y:S01]  /*13f50*/  IADD3 R6, R21, -R6, RZ ;  /* 0x8000000615067210 */ /* 0x000fe20007ffe0ff */
[----:B------:R-:W-:Y:S01]  /*13f60*/  IMAD.IADD R4, R43, 0x1, -R4 ;  /* 0x000000012b047824 */ /* 0x000fe200078e0a04 */
[----:B------:R-:W-:Y:S02]  /*13f70*/  SHF.R.S32.HI R5, RZ, 0x2, R7 ;  /* 0x00000002ff057819 */ /* 0x000fe40000011407 */
[----:B------:R-:W-:Y:S02]  /*13f80*/  ISETP.NE.AND P1, PT, R8, 0x1, PT ;  /* 0x000000010800780c */ /* 0x000fe40003f25270 */
[----:B------:R-:W-:Y:S01]  /*13f90*/  LOP3.LUT P2, RZ, R0, 0x3, RZ, 0xc0, !PT ;  /* 0x0000000300ff7812 */ /* 0x000fe2000784c0ff */
[----:B------:R-:W-:Y:S01]  /*13fa0*/  IMAD R17, R4, 0x10, R5 ;  /* 0x0000001004117824 */ /* 0x000fe200078e0205 */
[----:B-1----:R-:W-:Y:S01]  /*13fb0*/  SHF.R.S32.HI R9, RZ, 0x1f, R9 ;  /* 0x0000001fff097819 */ /* 0x002fe20000011409 */
[----:B------:R-:W-:Y:S01]  /*13fc0*/  IMAD R0, R3, c[0x0][0x3a0], RZ ;  /* 0x0000e80003007a24 */ /* 0x000fe200078e02ff */
[----:B------:R-:W-:Y:S01]  /*13fd0*/  LEA.HI R16, R51, R65, RZ, 0x3 ;  /* 0x0000004133107211 */ /* 0x000fe200078f18ff */
[----:B------:R-:W-:Y:S01]  /*13fe0*/  IMAD R6, R6, 0x8, R17 ;  /* 0x0000000806067824 */ /* 0x000fe200078e0211 */
[----:B------:R-:W-:Y:S01]  /*13ff0*/  SEL R15, R69, RZ, !P0 ;  /* 0x000000ff450f7207 */ /* 0x000fe20004000000 */
[----:B--2---:R-:W-:Y:S01]  /*14000*/  IMAD.WIDE.U32 R4, R10, c[0x0][0x490], R2 ;  /* 0x000124000a047a25 */ /* 0x004fe200078e0002 */
[----:B------:R-:W-:-:S02]  /*14010*/  LOP3.LUT R12, R16, 0xfffffff8, RZ, 0xc0, !PT ;  /* 0xfffffff8100c7812 */ /* 0x000fc400078ec0ff */
[----:B------:R-:W-:Y:S01]  /*14020*/  SHF.R.S32.HI R16, RZ, 0x3, R16 ;  /* 0x00000003ff107819 */ /* 0x000fe20000011410 */
[----:B------:R-:W-:Y:S01]  /*14030*/  IMAD R8, R2, c[0x0][0x3a4], R0 ;  /* 0x0000e90002087a24 */ /* 0x000fe200078e0200 */
[----:B---3--:R-:W-:Y:S01]  /*14040*/  LEA R0, R20, R6, 0x7 ;  /* 0x0000000614007211 */ /* 0x008fe200078e38ff */
[----:B------:R-:W-:Y:S01]  /*14050*/  IMAD.WIDE.U32 R2, R2, c[0x0][0x3a0], RZ ;  /* 0x0000e80002027a25 */ /* 0x000fe200078e00ff */
[----:B------:R-:W-:Y:S02]  /*14060*/  LEA.HI R19, R51, R65, RZ, 0x6 ;  /* 0x0000004133137211 */ /* 0x000fe400078f30ff */
[----:B------:R-:W-:Y:S01]  /*14070*/  LEA R28, R20, R16, 0x7 ;  /* 0x00000010141c7211 */ /* 0x000fe200078e38ff */
[----:B------:R-:W-:Y:S01]  /*14080*/  IMAD R7, R9, c[0x0][0x490], RZ ;  /* 0x0001240009077a24 */ /* 0x000fe200078e02ff */
[----:B------:R-:W-:Y:S01]  /*14090*/  IADD3 R3, R3, R8, RZ ;  /* 0x0000000803037210 */ /* 0x000fe20007ffe0ff */
[----:B------:R-:W-:-:S04]  /*140a0*/  @P1 IMAD.HI.U32 R8, R0, c[0x0][0x4ec], RZ ;  /* 0x00013b0000081a27 */ /* 0x000fc800078e00ff */
[----:B------:R-:W-:Y:S02]  /*140b0*/  IMAD R7, R10, c[0x0][0x494], R7 ;  /* 0x000125000a077a24 */ /* 0x000fe400078e0207 */
[----:B------:R-:W-:Y:S01]  /*140c0*/  IMAD.MOV.U32 R6, RZ, RZ, R0 ;  /* 0x000000ffff067224 */ /* 0x000fe200078e0000 */
[----:B------:R-:W-:Y:S01]  /*140d0*/  @P1 SHF.R.U32.HI R6, RZ, c[0x0][0x4f0], R8 ;  /* 0x00013c00ff061a19 */ /* 0x000fe20000011608 */
[----:B------:R-:W-:Y:S01]  /*140e0*/  IMAD.IADD R5, R5, 0x1, R7 ;  /* 0x0000000105057824 */ /* 0x000fe200078e0207 */
[----:B------:R-:W-:Y:S01]  /*140f0*/  SHF.R.S32.HI R7, RZ, 0x1f, R69 ;  /* 0x0000001fff077819 */ /* 0x000fe20000011445 */
[----:B------:R-:W-:Y:S02]  /*14100*/  IMAD R9, R9, c[0x0][0x3e8], RZ ;  /* 0x0000fa0009097a24 */ /* 0x000fe400078e02ff */
[----:B------:R-:W-:Y:S01]  /*14110*/  IMAD.IADD R12, R65, 0x1, -R12 ;  /* 0x00000001410c7824 */ /* 0x000fe200078e0a0c */
[----:B------:R-:W-:Y:S01]  /*14120*/  SEL R13, R7, RZ, !P0 ;  /* 0x000000ff070d7207 */ /* 0x000fe20004000000 */
[----:B------:R-:W-:-:S02]  /*14130*/  IMAD.MOV R7, RZ, RZ, -R6 ;  /* 0x000000ffff077224 */ /* 0x000fc400078e0a06 */
        /* <DEDUP_REMOVED lines=42> */
[----:B------:R-:W-:Y:S02]  /*143e0*/  IMAD R12, R7, c[0x0][0x3e4], R6 ;  /* 0x0000f900070c7a24 */ /* 0x000fe400078e0206 */
        /* <DEDUP_REMOVED lines=60> */
.L_x_1714:
[----:B--234-:R-:W-:Y:S05]  /*147b0*/  BSYNC B0 ;  /* 0x0000000000007941 */ /* 0x01cfea0003800000 */
.L_x_1713:
        /* <DEDUP_REMOVED lines=30> */
.L_x_1716:
[----:B------:R-:W-:Y:S05]  /*149a0*/  BSYNC B0 ;  /* 0x0000000000007941 */ /* 0x000fea0003800000 */
.L_x_1715:
        /* <DEDUP_REMOVED lines=30> */
.L_x_1718:
[----:B------:R-:W-:Y:S05]  /*14b90*/  BSYNC B0 ;  /* 0x0000000000007941 */ /* 0x000fea0003800000 */
.L_x_1717:
        /* <DEDUP_REMOVED lines=31> */
.L_x_1711:
[----:B------:R-:W2:Y:S01]  /*14d90*/  LDL R8, [R1+0x70] ;  /* 0x0000700001087983 */ /* 0x000ea20000100800 */
[----:B------:R-:W-:Y:S01]  /*14da0*/  ISETP.NE.U32.AND P1, PT, RZ, c[0x0][0x508], PT ;  /* 0x00014200ff007a0c */ /* 0x000fe20003f25070 */
[----:B------:R-:W-:Y:S01]  /*14db0*/  IMAD.MOV.U32 R4, RZ, RZ, 0x4 ;  /* 0x00000004ff047424 */ /* 0x000fe200078e00ff */
[----:B------:R-:W-:Y:S02]  /*14dc0*/  ISETP.NE.U32.AND P0, PT, RZ, c[0x0][0x500], PT ;  /* 0x00014000ff007a0c */ /* 0x000fe40003f05070 */
[----:B------:R-:W-:Y:S02]  /*14dd0*/  ISETP.NE.AND.EX P1, PT, RZ, c[0x0][0x50c], PT, P1 ;  /* 0x00014300ff007a0c */ /* 0x000fe40003f25310 */
[----:B------:R-:W-:Y:S01]  /*14de0*/  ISETP.NE.AND.EX P0, PT, RZ, c[0x0][0x504], PT, P0 ;  /* 0x00014100ff007a0c */ /* 0x000fe20003f05300 */
[----:B------:R-:W-:Y:S02]  /*14df0*/  IMAD.MOV.U32 R16, RZ, RZ, c[0x0][0x388] ;  /* 0x0000e200ff107624 */ /* 0x000fe400078e00ff */
[----:B--23--:R-:W-:-:S08]  /*14e00*/  IMAD.WIDE R2, R8, R4, c[0x0][0x500] ;  /* 0x0001400008027625 */ /* 0x00cfd000078e0204 */
        /* <DEDUP_REMOVED lines=11> */
.L_x_1719:
[----:B---3--:R-:W2:Y:S01]  /*14ec0*/  S2R R10, SR_TID.X ;  /* 0x00000000000a7919 */ /* 0x008ea20000002100 */
[----:B------:R-:W-:Y:S01]  /*14ed0*/  SHF.R.S32.HI R0, RZ, 0x1f, R8 ;  /* 0x0000001fff007819 */ /* 0x000fe20000011408 */
[----:B------:R-:W-:Y:S01]  /*14ee0*/  BSSY B0, `(.L_x_1720) ;  /* 0x0000029000007945 */ /* 0x000fe20003800000 */
[----:B------:R-:W-:Y:S01]  /*14ef0*/  SEL R9, R8, RZ, !P0 ;  /* 0x000000ff08097207 */ /* 0x000fe20004000000 */
[----:B------:R-:W3:Y:S01]  /*14f00*/  S2R R2, SR_CTAID.Y ;  /* 0x0000000000027919 */ /* 0x000ee20000002600 */
[----:B------:R-:W-:-:S03]  /*14f10*/  SEL R11, R0, RZ, !P0 ;  /* 0x000000ff000b7207 */ /* 0x000fc60004000000 */
[----:B------:R-:W4:Y:S04]  /*14f20*/  S2R R12, SR_CTAID.X ;  /* 0x00000000000c7919 */ /* 0x000f280000002500 */
[----:B------:R-:W1:Y:S01]  /*14f30*/  S2R R13, SR_CTAID.Y ;  /* 0x00000000000d7919 */ /* 0x000e620000002600 */
[----:B--2---:R-:W-:Y:S02]  /*14f40*/  ISETP.GE.AND P1, PT, R10, 0x80, PT ;  /* 0x000000800a00780c */ /* 0x004fe40003f26270 */
[----:B---3--:R-:W-:-:S11]  /*14f50*/  SHF.R.S32.HI R14, RZ, 0x1f, R2 ;  /* 0x0000001fff0e7819 */ /* 0x008fd60000011402 */
[----:B------:R-:W-:Y:S05]  /*14f60*/  @P1 BRA `(.L_x_1721) ;  /* 0x0000020000001947 */ /* 0x000fea0003800000 */
[----:B-1--45:R-:W-:Y:S01]  /*14f70*/  IMAD R0, R16, c[0x0][0x4e8], RZ ;  /* 0x00013a0010007a24 */ /* 0x032fe200078e02ff */
[----:B------:R-:W-:-:S04]  /*14f80*/  LEA R8, R12, R10, 0x7 ;  /* 0x0000000a0c087211 */ /* 0x000fc800078e38ff */
        /* <DEDUP_REMOVED lines=30> */
.L_x_1721:
[----:B-1--4-:R-:W-:Y:S05]  /*15170*/  BSYNC B0 ;  /* 0x0000000000007941 */ /* 0x012fea0003800000 */
.L_x_1720:
[----:B------:R-:W-:Y:S01]  /*15180*/  SHF.R.S32.HI R4, RZ, 0x1f, R10 ;  /* 0x0000001fff047819 */ /* 0x000fe2000001140a */
[----:B------:R-:W-:Y:S01]  /*15190*/  IMAD R0, R7, c[0x0][0x3a0], RZ ;  /* 0x0000e80007007a24 */ /* 0x000fe200078e02ff */
[----:B------:R-:W-:Y:S01]  /*151a0*/  MOV R5, c[0x0][0x4e8] ;  /* 0x00013a0000057a02 */ /* 0x000fe20000000f00 */
[----:B------:R-:W-:Y:S01]  /*151b0*/  IMAD.WIDE.U32 R2, R6, c[0x0][0x3a0], RZ ;  /* 0x0000e80006027a25 */ /* 0x000fe200078e00ff */
[----:B------:R-:W-:Y:S02]  /*151c0*/  LEA.HI R4, R4, R10, RZ, 0x3 ;  /* 0x0000000a04047211 */ /* 0x000fe400078f18ff */
[----:B------:R-:W-:Y:S01]  /*151d0*/  ISETP.NE.AND P0, PT, R5, 0x1, PT ;  /* 0x000000010500780c */ /* 0x000fe20003f05270 */
[----:B------:R-:W-:Y:S01]  /*151e0*/  IMAD R6, R6, c[0x0][0x3a4], R0 ;  /* 0x0000e90006067a24 */ /* 0x000fe200078e0200 */
[----:B------:R-:W-:-:S04]  /*151f0*/  LOP3.LUT R0, R4, 0xfffffff8, RZ, 0xc0, !PT ;  /* 0xfffffff804007812 */ /* 0x000fc800078ec0ff */
[----:B------:R-:W-:Y:S01]  /*15200*/  IADD3 R3, R3, R6, RZ ;  /* 0x0000000603037210 */ /* 0x000fe20007ffe0ff */
[----:B------:R-:W-:Y:S01]  /*15210*/  IMAD.IADD R8, R10, 0x1, -R0 ;  /* 0x000000010a087824 */ /* 0x000fe200078e0a00 */
[----:B------:R-:W-:Y:S01]  /*15220*/  SHF.R.S32.HI R10, RZ, 0x3, R4 ;  /* 0x00000003ff0a7819 */ /* 0x000fe20000011404 */
[----:B------:R-:W-:Y:S02]  /*15230*/  IMAD R0, R14, c[0x0][0x3e8], RZ ;  /* 0x0000fa000e007a24 */ /* 0x000fe400078e02ff */
[C---:B------:R-:W-:Y:S01]  /*15240*/  IMAD.WIDE.U32 R2, R13.reuse, c[0x0][0x3e8], R2 ;  /* 0x0000fa000d027a25 */ /* 0x040fe200078e0002 */
[-C--:B------:R-:W-:Y:S02]  /*15250*/  LEA R4, R8, R10.reuse, 0x5 ;  /* 0x0000000a08047211 */ /* 0x080fe400078e28ff */
[C---:B------:R-:W-:Y:S01]  /*15260*/  LEA R14, R12.reuse, R10, 0x7 ;  /* 0x0000000a0c0e7211 */ /* 0x040fe200078e38ff */
[----:B------:R-:W-:Y:S02]  /*15270*/  IMAD R0, R13, c[0x0][0x3ec], R0 ;  /* 0x0000fb000d007a24 */ /* 0x000fe400078e0200 */
[----:B------:R-:W-:-:S02]  /*15280*/  IMAD R4, R12, 0x80, R4 ;  /* 0x000000800c047824 */ /* 0x000fc400078e0204 */
[----:B------:R-:W-:Y:S01]  /*15290*/  IMAD R6, R11, c[0x0][0x3f0], RZ ;  /* 0x0000fc000b067a24 */ /* 0x000fe200078e02ff */
[----:B------:R-:W-:Y:S01]  /*152a0*/  IADD3 R3, R0, R3, RZ ;  /* 0x0000000300037210 */ /* 0x000fe20007ffe0ff */
[----:B------:R-:W-:Y:S01]  /*152b0*/  @P0 IMAD.HI.U32 R5, R4, c[0x0][0x4ec], RZ ;  /* 0x00013b0004050a27 */ /* 0x000fe200078e00ff */
[----:B------:R-:W-:-:S03]  /*152c0*/  MOV R0, R4 ;  /* 0x0000000400007202 */ /* 0x000fc60000000f00 */
[C---:B------:R-:W-:Y:S01]  /*152d0*/  IMAD R7, R9.reuse, c[0x0][0x3f4], R6 ;  /* 0x0000fd0009077a24 */ /* 0x040fe200078e0206 */
[----:B------:R-:W-:Y:S01]  /*152e0*/  @P0 SHF.R.U32.HI R0, RZ, c[0x0][0x4f0], R5 ;  /* 0x00013c00ff000a19 */ /* 0x000fe20000011605 */
[----:B------:R-:W-:-:S03]  /*152f0*/  IMAD.WIDE.U32 R2, R9, c[0x0][0x3f0], R2 ;  /* 0x0000fc0009027a25 */ /* 0x000fc600078e0002 */
        /* <DEDUP_REMOVED lines=20> */
[----:B------:R1:W2:Y:S02]  /*15440*/  SHFL.IDX PT, R4, R15, RZ, 0x181f ;  /* 0x00181fff0f047589 */ /* 0x0002a400000e0000 */
.L_x_1764:
[----:B------:R-:W-:Y:S05]  /*15450*/  BRA.DIV ~URZ, `(.L_x_1723) ;  /* 0x000022f27f007947 */ /* 0x000fea000b800000 */
[----:B------:R3:W4:Y:S02]  /*15460*/  SHFL.IDX PT, R2, R17, RZ, 0x181f ;  /* 0x00181fff11027589 */ /* 0x00072400000e0000 */
.L_x_1765:
[----:B-----5:R-:W-:Y:S01]  /*15470*/  IMAD R16, R16, c[0x0][0x4e8], RZ ;  /* 0x00013a0010107a24 */ /* 0x020fe200078e02ff */
[----:B------:R-:W-:Y:S01]  /*15480*/  BSSY B0, `(.L_x_1724) ;  /* 0x0000019000007945 */ /* 0x000fe20003800000 */
[----:B--2---:R-:W-:-:S03]  /*15490*/  MOV R3, R4 ;  /* 0x0000000400037202 */ /* 0x004fc60000000f00 */
        /* <DEDUP_REMOVED lines=10> */
[----:B----4-:R-:W-:Y:S01]  /*15540*/  @!P3 IMAD.WIDE R8, R0, 0x2, R2 ;  /* 0x000000020008b825 */ /* 0x010fe200078e0202 */
        /* <DEDUP_REMOVED lines=12> */
.L_x_1725:
[----:B------:R-:W-:Y:S05]  /*15610*/  BSYNC B0 ;  /* 0x0000000000007941 */ /* 0x000fea0003800000 */
.L_x_1724:
[----:B------:R-:W-:Y:S05]  /*15620*/  BRA.DIV ~URZ, `(.L_x_1726) ;  /* 0x000021a27f007947 */ /* 0x000fea000b800000 */
[----:B--2---:R2:W1:Y:S04]  /*15630*/  SHFL.IDX PT, R4, R15, 0x1, 0x181f ;  /* 0x00381f000f047f89 */ /* 0x00446800000e0000 */
[----:B----4-:R2:W4:Y:S02]  /*15640*/  SHFL.IDX PT, R2, R17, 0x1, 0x181f ;  /* 0x00381f0011027f89 */ /* 0x01052400000e0000 */
.L_x_1766:
[----:B------:R-:W-:Y:S01]  /*15650*/  IADD3 R3, R14, 0x20, RZ ;  /* 0x000000200e037810 */ /* 0x000fe20007ffe0ff */
[----:B------:R-:W-:Y:S03]  /*15660*/  BSSY B0, `(.L_x_1727) ;  /* 0x0000019000007945 */ /* 0x000fe60003800000 */
[----:B------:R-:W-:Y:S01]  /*15670*/  ISETP.GE.AND P0, PT, R3, R16, PT ;  /* 0x000000100300720c */ /* 0x000fe20003f06270 */
[----:B-1----:R-:W-:-:S12]  /*15680*/  IMAD.MOV.U32 R3, RZ, RZ, R4 ;  /* 0x000000ffff037224 */ /* 0x002fd800078e0004 */
        /* <DEDUP_REMOVED lines=22> */
.L_x_1728:
[----:B------:R-:W-:Y:S05]  /*157f0*/  BSYNC B0 ;  /* 0x0000000000007941 */ /* 0x000fea0003800000 */
.L_x_1727:
[----:B------:R-:W-:Y:S05]  /*15800*/  BRA.DIV ~URZ, `(.L_x_1729) ;  /* 0x000020b27f007947 */ /* 0x000fea000b800000 */
[----:B-1----:R1:W2:Y:S02]  /*15810*/  SHFL.IDX PT, R4, R15, 0x2, 0x181f ;  /* 0x00581f000f047f89 */ /* 0x0022a400000e0000 */
.L_x_1767:
[----:B------:R-:W-:Y:S05]  /*15820*/  BRA.DIV ~URZ, `(.L_x_1730) ;  /* 0x000021127f007947 */ /* 0x000fea000b800000 */
[----:B----4-:R4:W1:Y:S02]  /*15830*/  SHFL.IDX PT, R2, R17, 0x2, 0x181f ;  /* 0x00581f0011027f89 */ /* 0x01086400000e0000 */
.L_x_1768:
[----:B------:R-:W-:Y:S01]  /*15840*/  IADD3 R3, R14, 0x40, RZ ;  /* 0x000000400e037810 */ /* 0x000fe20007ffe0ff */
[----:B------:R-:W-:Y:S03]  /*15850*/  BSSY B0, `(.L_x_1731) ;  /* 0x0000019000007945 */ /* 0x000fe60003800000 */
[----:B------:R-:W-:Y:S01]  /*15860*/  ISETP.GE.AND P0, PT, R3, R16, PT ;  /* 0x000000100300720c */ /* 0x000fe20003f06270 */
[----:B--2---:R-:W-:-:S12]  /*15870*/  IMAD.MOV.U32 R3, RZ, RZ, R4 ;  /* 0x000000ffff037224 */ /* 0x004fd800078e0004 */
        /* <DEDUP_REMOVED lines=22> */
.L_x_1732:
[----:B------:R-:W-:Y:S05]  /*159e0*/  BSYNC B0 ;  /* 0x0000000000007941 */ /* 0x000fea0003800000 */
.L_x_1731:
[----:B------:R-:W-:Y:S05]  /*159f0*/  BRA.DIV ~URZ, `(.L_x_1733) ;  /* 0x00001fc27f007947 */ /* 0x000fea000b800000 */
[----:B-1----:R1:W2:Y:S04]  /*15a00*/  SHFL.IDX PT, R4, R15, 0x3, 0x181f ;  /* 0x00781f000f047f89 */ /* 0x0022a800000e0000 */
[----:B------:R1:W3:Y:S02]  /*15a10*/  SHFL.IDX PT, R2, R17, 0x3, 0x181f ;  /* 0x00781f0011027f89 */ /* 0x0002e400000e0000 */
.L_x_1769:
[----:B------:R-:W-:-:S04]  /*15a20*/  IADD3 R3, R14, 0x60, RZ ;  /* 0x000000600e037810 */ /* 0x000fc80007ffe0ff */
[----:B------:R-:W-:Y:S01]  /*15a30*/  ISETP.GE.AND P0, PT, R3, R16, PT ;  /* 0x000000100300720c */ /* 0x000fe20003f06270 */
[----:B--2---:R-:W-:-:S12]  /*15a40*/  IMAD.MOV.U32 R3, RZ, RZ, R4 ;  /* 0x000000ffff037224 */ /* 0x004fd800078e0004 */
[----:B------:R-:W-:Y:S05]  /*15a50*/  @P0 EXIT ;  /* 0x000000000000094d */ /* 0x000fea0003800000 */
[----:B------:R-:W-:Y:S02]  /*15a60*/  ISETP.GE.AND P1, PT, R13, c[0x0][0x3c8], PT ;  /* 0x0000f2000d007a0c */ /* 0x000fe40003f26270 */
[----:B------:R-:W-:Y:S02]  /*15a70*/  ISETP.GE.AND P0, PT, R11, c[0x0][0x3c8], PT ;  /* 0x0000f2000b007a0c */ /* 0x000fe40003f06270 */
[----:B------:R-:W-:-:S09]  /*15a80*/  ISETP.GE.AND P2, PT, R0, c[0x0][0x3c8], PT ;  /* 0x0000f20000007a0c */ /* 0x000fd20003f46270 */
[----:B------:R-:W-:Y:S02]  /*15a90*/  @!P1 SHF.R.S32.HI R5, RZ, 0x1f, R13 ;  /* 0x0000001fff059819 */ /* 0x000fe4000001140d */
[----:B------:R-:W-:Y:S02]  /*15aa0*/  @!P0 SHF.R.S32.HI R4, RZ, 0x1f, R11 ;  /* 0x0000001fff048819 */ /* 0x000fe4000001140b */
[----:B------:R-:W-:Y:S01]  /*15ab0*/  @!P1 LEA.HI R5, R5, R13, RZ, 0x3 ;  /* 0x0000000d05059211 */ /* 0x000fe200078f18ff */
[--C-:B---3--:R-:W-:Y:S01]  /*15ac0*/  @!P2 IMAD.WIDE R8, R0, 0x2, R2.reuse ;  /* 0x000000020008a825 */ /* 0x108fe200078e0202 */
        /* <DEDUP_REMOVED lines=16> */
.L_x_1656:
[----:B------:R-:W-:Y:S01]  /*15bd0*/  IMAD.MOV.U32 R185, RZ, RZ, R15 ;  /* 0x000000ffffb97224 */ /* 0x000fe200078e000f */
[----:B------:R-:W-:Y:S01]  /*15be0*/  MOV R3, 0x181f ;  /* 0x0000181f00037802 */ /* 0x000fe20000000f00 */
[----:B------:R-:W-:Y:S01]  /*15bf0*/  IMAD.MOV.U32 R186, RZ, RZ, RZ ;  /* 0x000000ffffba7224 */ /* 0x000fe200078e00ff */
[----:B------:R-:W-:Y:S02]  /*15c00*/  MOV R187, 0xffffffff ;  /* 0xffffffff00bb7802 */ /* 0x000fe40000000f00 */
[----:B------:R-:W-:Y:S02]  /*15c10*/  MOV R2, 0x15c30 ;  /* 0x00015c3000027802 */ /* 0x000fe40000000f00 */
[----:B------:R-:W-:Y:S05]  /*15c20*/  CALL.REL.NOINC `($__internal_10_$__cuda_sm70_shflsync_idx_p) ;  /* 0x0000cd7000007944 */ /* 0x000fea0003c00000 */
[----:B------:R-:W-:Y:S01]  /*15c30*/  MOV R0, R188 ;  /* 0x000000bc00007202 */ /* 0x000fe20000000f00 */
[----:B------:R-:W-:Y:S05]  /*15c40*/  BRA `(.L_x_1734) ;  /* 0xffff248000007947 */ /* 0x000fea000383ffff */
.L_x_1657:
[----:B------:R-:W-:Y:S01]  /*15c50*/  IMAD.MOV.U32 R185, RZ, RZ, R18 ;  /* 0x000000ffffb97224 */ /* 0x000fe200078e0012 */
[----:B------:R-:W-:Y:S01]  /*15c60*/  MOV R3, 0x181f ;  /* 0x0000181f00037802 */ /* 0x000fe20000000f00 */
[----:B------:R-:W-:Y:S01]  /*15c70*/  IMAD.MOV.U32 R186, RZ, RZ, RZ ;  /* 0x000000ffffba7224 */ /* 0x000fe200078e00ff */
[----:B------:R-:W-:-:S02]  /*15c80*/  MOV R187, 0xffffffff ;  /* 0xffffffff00bb7802 */ /* 0x000fc40000000f00 */
[----:B------:R-:W-:Y:S02]  /*15c90*/  MOV R2, 0x15cb0 ;  /* 0x00015cb000027802 */ /* 0x000fe40000000f00 */
[----:B-12---:R-:W-:Y:S05]  /*15ca0*/  CALL.REL.NOINC `($__internal_10_$__cuda_sm70_shflsync_idx_p) ;  /* 0x0000ccf000007944 */ /* 0x006fea0003c00000 */
[----:B------:R-:W-:Y:S01]  /*15cb0*/  MOV R2, R188 ;  /* 0x000000bc00027202 */ /* 0x000fe20000000f00 */
[----:B------:R-:W-:Y:S05]  /*15cc0*/  BRA `(.L_x_1735) ;  /* 0xffff242000007947 */ /* 0x000fea000383ffff */
.L_x_1660:
[----:B------:R-:W-:Y:S01]  /*15cd0*/  IMAD.MOV.U32 R185, RZ, RZ, R15 ;  /* 0x000000ffffb97224 */ /* 0x000fe200078e000f */
[----:B--2---:R-:W-:Y:S01]  /*15ce0*/  MOV R3, 0x181f ;  /* 0x0000181f00037802 */ /* 0x004fe20000000f00 */
[----:B------:R-:W-:Y:S01]  /*15cf0*/  IMAD.MOV.U32 R186, RZ, RZ, 0x1 ;  /* 0x00000001ffba7424 */ /* 0x000fe200078e00ff */
[----:B------:R-:W-:Y:S02]  /*15d00*/  MOV R187, 0xffffffff ;  /* 0xffffffff00bb7802 */ /* 0x000fe40000000f00 */
[----:B----4-:R-:W-:Y:S02]  /*15d10*/  MOV R2, 0x15d30 ;  /* 0x00015d3000027802 */ /* 0x010fe40000000f00 */
[----:B-1-3--:R-:W-:Y:S05]  /*15d20*/  CALL.REL.NOINC `($__internal_10_$__cuda_sm70_shflsync_idx_p) ;  /* 0x0000cc7000007944 */ /* 0x00afea0003c00000 */
[----:B------:R-:W-:Y:S01]  /*15d30*/  IMAD.MOV.U32 R0, RZ, RZ, R188 ;  /* 0x000000ffff007224 */ /* 0x000fe200078e00bc */
[----:B------:R-:W-:Y:S01]  /*15d40*/  MOV R185, R18 ;  /* 0x0000001200b97202 */ /* 0x000fe20000000f00 */
[----:B------:R-:W-:Y:S01]  /*15d50*/  IMAD.MOV.U32 R186, RZ, RZ, 0x1 ;  /* 0x00000001ffba7424 */ /* 0x000fe200078e00ff */
[----:B------:R-:W-:Y:S01]  /*15d60*/  MOV R3, 0x181f ;  /* 0x0000181f00037802 */ /* 0x000fe20000000f00 */
[----:B------:R-:W-:Y:S01]  /*15d70*/  IMAD.MOV.U32 R187, RZ, RZ, -0x1 ;  /* 0xffffffffffbb7424 */ /* 0x000fe200078e00ff */
[----:B------:R-:W-:-:S02]  /*15d80*/  MOV R2, 0x15da0 ;  /* 0x00015da000027802 */ /* 0x000fc40000000f00 */
[----:B------:R-:W-:Y:S05]  /*15d90*/  CALL.REL.NOINC `($__internal_10_$__cuda_sm70_shflsync_idx_p) ;  /* 0x0000cc0000007944 */ /* 0x000fea0003c00000 */
[----:B------:R-:W-:Y:S01]  /*15da0*/  MOV R2, R188 ;  /* 0x000000bc00027202 */ /* 0x000fe20000000f00 */
[----:B------:R-:W-:Y:S05]  /*15db0*/  BRA `(.L_x_1736) ;  /* 0xffff253000007947 */ /* 0x000fea000383ffff */
.L_x_1663:
[----:B------:R-:W-:Y:S01]  /*15dc0*/  IMAD.MOV.U32 R185, RZ, RZ, R15 ;  /* 0x000000ffffb97224 */ /* 0x000fe200078e000f */
[----:B-1----:R-:W-:Y:S01]  /*15dd0*/  MOV R3, 0x181f ;  /* 0x0000181f00037802 */ /* 0x002fe20000000f00 */
[----:B------:R-:W-:Y:S01]  /*15de0*/  IMAD.MOV.U32 R186, RZ, RZ, 0x2 ;  /* 0x00000002ffba7424 */ /* 0x000fe200078e00ff */
[----:B------:R-:W-:-:S02]  /*15df0*/  MOV R187, 0xffffffff ;  /* 0xffffffff00bb7802 */ /* 0x000fc40000000f00 */
[----:B----4-:R-:W-:Y:S02]  /*15e00*/  MOV R2, 0x15e20 ;  /* 0x00015e2000027802 */ /* 0x010fe40000000f00 */
[----:B--23--:R-:W-:Y:S05]  /*15e10*/  CALL.REL.NOINC `($__internal_10_$__cuda_sm70_shflsync_idx_p) ;  /* 0x0000cb8000007944 */ /* 0x00cfea0003c00000 */
[----:B------:R-:W-:Y:S01]  /*15e20*/  MOV R0, R188 ;  /* 0x000000bc00007202 */ /* 0x000fe20000000f00 */
[----:B------:R-:W-:Y:S05]  /*15e30*/  BRA `(.L_x_1737) ;  /* 0xffff268000007947 */ /* 0x000fea000383ffff */
.L_x_1664:
[----:B------:R-:W-:Y:S01]  /*15e40*/  IMAD.MOV.U32 R185, RZ, RZ, R18 ;  /* 0x000000ffffb97224 */ /* 0x000fe200078e0012 */
[----:B------:R-:W-:Y:S01]  /*15e50*/  MOV R3, 0x181f ;  /* 0x0000181f00037802 */ /* 0x000fe20000000f00 */
[----:B------:R-:W-:Y:S01]  /*15e60*/  IMAD.MOV.U32 R186, RZ, RZ, 0x2 ;  /* 0x00000002ffba7424 */ /* 0x000fe200078e00ff */
[----:B------:R-:W-:Y:S02]  /*15e70*/  MOV R187, 0xffffffff ;  /* 0xffffffff00bb7802 */ /* 0x000fe40000000f00 */
[----:B----4-:R-:W-:Y:S02]  /*15e80*/  MOV R2, 0x15ea0 ;  /* 0x00015ea000027802 */ /* 0x010fe40000000f00 */
[----:B-123--:R-:W-:Y:S05]  /*15e90*/  CALL.REL.NOINC `($__internal_10_$__cuda_sm70_shflsync_idx_p) ;  /* 0x0000cb0000007944 */ /* 0x00efea0003c00000 */
[----:B------:R-:W-:Y:S01]  /*15ea0*/  MOV R2, R188 ;  /* 0x000000bc00027202 */ /* 0x000fe20000000f00 */
[----:B------:R-:W-:Y:S05]  /*15eb0*/  BRA `(.L_x_1738) ;  /* 0xffff262000007947 */ /* 0x000fea000383ffff */
.L_x_1667:
[----:B------:R-:W-:Y:S01]  /*15ec0*/  IMAD.MOV.U32 R185, RZ, RZ, R15 ;  /* 0x000000ffffb97224 */ /* 0x000fe200078e000f */
[----:B-1----:R-:W-:Y:S01]  /*15ed0*/  MOV R3, 0x181f ;  /* 0x0000181f00037802 */ /* 0x002fe20000000f00 */
[----:B------:R-:W-:Y:S01]  /*15ee0*/  IMAD.MOV.U32 R186, RZ, RZ, 0x3 ;  /* 0x00000003ffba7424 */ /* 0x000fe200078e00ff */
[----:B------:R-:W-:-:S02]  /*15ef0*/  MOV R187, 0xffffffff ;  /* 0xffffffff00bb7802 */ /* 0x000fc40000000f00 */
[----:B------:R-:W-:Y:S02]  /*15f00*/  MOV R2, 0x15f20 ;  /* 0x00015f2000027802 */ /* 0x000fe40000000f00 */
[----:B---34-:R-:W-:Y:S05]  /*15f10*/  CALL.REL.NOINC `($__internal_10_$__cuda_sm70_shflsync_idx_p) ;  /* 0x0000ca8000007944 */ /* 0x018fea0003c00000 */
[----:B------:R-:W-:Y:S01]  /*15f20*/  IMAD.MOV.U32 R0, RZ, RZ, R188 ;  /* 0x000000ffff007224 */ /* 0x000fe200078e00bc */
[----:B------:R-:W-:Y:S01]  /*15f30*/  MOV R185, R18 ;  /* 0x0000001200b97202 */ /* 0x000fe20000000f00 */
[----:B------:R-:W-:Y:S01]  /*15f40*/  IMAD.MOV.U32 R186, RZ, RZ, 0x3 ;  /* 0x00000003ffba7424 */ /* 0x000fe200078e00ff */
[----:B------:R-:W-:Y:S01]  /*15f50*/  MOV R3, 0x181f ;  /* 0x0000181f00037802 */ /* 0x000fe20000000f00 */
[----:B------:R-:W-:Y:S01]  /*15f60*/  IMAD.MOV.U32 R187, RZ, RZ, -0x1 ;  /* 0xffffffffffbb7424 */ /* 0x000fe200078e00ff */
[----:B------:R-:W-:Y:S02]  /*15f70*/  MOV R2, 0x15f90 ;  /* 0x00015f9000027802 */ /* 0x000fe40000000f00 */
[----:B------:R-:W-:Y:S05]  /*15f80*/  CALL.REL.NOINC `($__internal_10_$__cuda_sm70_shflsync_idx_p) ;  /* 0x0000ca1000007944 */ /* 0x000fea0003c00000 */
[----:B------:R-:W-:Y:S01]  /*15f90*/  MOV R2, R188 ;  /* 0x000000bc00027202 */ /* 0x000fe20000000f00 */
[----:B------:R-:W-:Y:S05]  /*15fa0*/  BRA `(.L_x_1739) ;  /* 0xffff271000007947 */ /* 0x000fea000383ffff */
.L_x_1669:
[----:B---34-:R-:W-:Y:S01]  /*15fb0*/  IMAD.MOV.U32 R185, RZ, RZ, R4 ;  /* 0x000000ffffb97224 */ /* 0x018fe200078e0004 */
[----:B------:R-:W-:Y:S01]  /*15fc0*/  MOV R3, 0x181f ;  /* 0x0000181f00037802 */ /* 0x000fe20000000f00 */
[----:B------:R-:W-:Y:S01]  /*15fd0*/  IMAD.MOV.U32 R186, RZ, RZ, RZ ;  /* 0x000000ffffba7224 */ /* 0x000fe200078e00ff */
[----:B------:R-:W-:Y:S02]  /*15fe0*/  MOV R187, 0xffffffff ;  /* 0xffffffff00bb7802 */ /* 0x000fe40000000f00 */
[----:B------:R-:W-:-:S02]  /*15ff0*/  MOV R2, 0x16010 ;  /* 0x0001601000027802 */ /* 0x000fc40000000f00 */
[----:B--2--5:R-:W-:Y:S05]  /*16000*/  CALL.REL.NOINC `($__internal_10_$__cuda_sm70_shflsync_idx_p) ;  /* 0x0000c99000007944 */ /* 0x024fea0003c00000 */
[----:B------:R-:W-:Y:S01]  /*16010*/  MOV R3, R188 ;  /* 0x000000bc00037202 */ /* 0x000fe20000000f00 */
[----:B------:R-:W-:Y:S05]  /*16020*/  BRA `(.L_x_1740) ;  /* 0xffff354000007947 */ /* 0x000fea000383ffff */
.L_x_1672:
[----:B------:R-:W-:Y:S01]  /*16030*/  IMAD.MOV.U32 R185, RZ, RZ, R4 ;  /* 0x000000ffffb97224 */ /* 0x000fe200078e0004 */
[----:B---3--:R-:W-:Y:S01]  /*16040*/  MOV R3, 0x181f ;  /* 0x0000181f00037802 */ /* 0x008fe20000000f00 */
[----:B------:R-:W-:Y:S01]  /*16050*/  IMAD.MOV.U32 R186, RZ, RZ, 0x1 ;  /* 0x00000001ffba7424 */ /* 0x000fe200078e00ff */
[----:B------:R-:W-:-:S02]  /*16060*/  MOV R187, 0xffffffff ;  /* 0xffffffff00bb7802 */ /* 0x000fc40000000f00 */
[----:B------:R-:W-:Y:S02]  /*16070*/  MOV R2, 0x16090 ;  /* 0x0001609000027802 */ /* 0x000fe40000000f00 */
[----:B-12--5:R-:W-:Y:S05]  /*16080*/  CALL.REL.NOINC `($__internal_10_$__cuda_sm70_shflsync_idx_p) ;  /* 0x0000c91000007944 */ /* 0x026fea0003c00000 */
        /* <DEDUP_REMOVED lines=9> */
.L_x_1675:
[----:B------:R-:W-:Y:S01]  /*16120*/  IMAD.MOV.U32 R185, RZ, RZ, R7 ;  /* 0x000000ffffb97224 */ /* 0x000fe200078e0007 */
[----:B------:R-:W-:Y:S01]  /*16130*/  MOV R3, 0x181f ;  /* 0x0000181f00037802 */ /* 0x000fe20000000f00 */
[----:B------:R-:W-:Y:S01]  /*16140*/  IMAD.MOV.U32 R186, RZ, RZ, RZ ;  /* 0x000000ffffba7224 */ /* 0x000fe200078e00ff */
[----:B------:R-:W-:Y:S02]  /*16150*/  MOV R187, 0xffffffff ;  /* 0xffffffff00bb7802 */ /* 0x000fe40000000f00 */
[----:B------:R-:W-:-:S02]  /*16160*/  MOV R2, 0x16180 ;  /* 0x0001618000027802 */ /* 0x000fc40000000f00 */
[----:B------:R-:W-:Y:S05]  /*16170*/  CALL.REL.NOINC `($__internal_10_$__cuda_sm70_shflsync_idx_p) ;  /* 0x0000c82000007944 */ /* 0x000fea0003c00000 */
[----:B------:R-:W-:Y:S01]  /*16180*/  MOV R4, R188 ;  /* 0x000000bc00047202 */ /* 0x000fe20000000f00 */
[----:B------:R-:W-:Y:S05]  /*16190*/  BRA `(.L_x_1742) ;  /* 0xffff44a000007947 */ /* 0x000fea000383ffff */
.L_x_1676:
        /* <DEDUP_REMOVED lines=8> */
.L_x_1679:
[----:B------:R-:W-:Y:S01]  /*16220*/  IMAD.MOV.U32 R185, RZ, RZ, R7 ;  /* 0x000000ffffb97224 */ /* 0x000fe200078e0007 */
[----:B--2---:R-:W-:Y:S01]  /*16230*/  MOV R3, 0x181f ;  /* 0x0000181f00037802 */ /* 0x004fe20000000f00 */
[----:B------:R-:W-:Y:S01]  /*16240*/  IMAD.MOV.U32 R186, RZ, RZ, 0x1 ;  /* 0x00000001ffba7424 */ /* 0x000fe200078e00ff */
[----:B------:R-:W-:Y:S02]  /*16250*/  MOV R187, 0xffffffff ;  /* 0xffffffff00bb7802 */ /* 0x000fe40000000f00 */
[----:B------:R-:W-:Y:S02]  /*16260*/  MOV R2, 0x16280 ;  /* 0x0001628000027802 */ /* 0x000fe40000000f00 */
[----:B-1-34-:R-:W-:Y:S05]  /*16270*/  CALL.REL.NOINC `($__internal_10_$__cuda_sm70_shflsync_idx_p) ;  /* 0x0000c72000007944 */ /* 0x01afea0003c00000 */
        /* <DEDUP_REMOVED lines=9> */
.L_x_1680:
[----:B-1-3--:R-:W-:Y:S01]  /*16310*/  IMAD.MOV.U32 R185, RZ, RZ, R0 ;  /* 0x000000ffffb97224 */ /* 0x00afe200078e0000 */
[----:B------:R-:W-:Y:S01]  /*16320*/  MOV R3, 0x1c1f ;  /* 0x00001c1f00037802 */ /* 0x000fe20000000f00 */
[----:B------:R-:W-:Y:S01]  /*16330*/  IMAD.MOV.U32 R186, RZ, RZ, RZ ;  /* 0x000000ffffba7224 */ /* 0x000fe200078e00ff */
[----:B------:R-:W-:-:S02]  /*16340*/  MOV R187, 0xffffffff ;  /* 0xffffffff00bb7802 */ /* 0x000fc40000000f00 */
[----:B------:R-:W-:Y:S02]  /*16350*/  MOV R2, 0x16370 ;  /* 0x0001637000027802 */ /* 0x000fe40000000f00 */
[----:B------:R-:W-:Y:S05]  /*16360*/  CALL.REL.NOINC `($__internal_10_$__cuda_sm70_shflsync_idx_p) ;  /* 0x0000c63000007944 */ /* 0x000fea0003c00000 */
[----:B------:R-:W-:Y:S01]  /*16370*/  MOV R3, R188 ;  /* 0x000000bc00037202 */ /* 0x000fe20000000f00 */
[----:B------:R-:W-:Y:S05]  /*16380*/  BRA `(.L_x_1745) ;  /* 0xffff48d000007947 */ /* 0x000fea000383ffff */
.L_x_1681:
[----:B---34-:R-:W-:Y:S01]  /*16390*/  IMAD.MOV.U32 R185, RZ, RZ, R0 ;  /* 0x000000ffffb97224 */ /* 0x018fe200078e0000 */
[----:B--2---:R-:W-:Y:S01]  /*163a0*/  MOV R3, 0x1c1f ;  /* 0x00001c1f00037802 */ /* 0x004fe20000000f00 */
[----:B------:R-:W-:Y:S01]  /*163b0*/  IMAD.MOV.U32 R186, RZ, RZ, 0x1 ;  /* 0x00000001ffba7424 */ /* 0x000fe200078e00ff */
[----:B------:R-:W-:Y:S02]  /*163c0*/  MOV R187, 0xffffffff ;  /* 0xffffffff00bb7802 */ /* 0x000fe40000000f00 */
[----:B------:R-:W-:Y:S02]  /*163d0*/  MOV R2, 0x163f0 ;  /* 0x000163f000027802 */ /* 0x000fe40000000f00 */
[----:B-1----:R-:W-:Y:S05]  /*163e0*/  CALL.REL.NOINC `($__internal_10_$__cuda_sm70_shflsync_idx_p) ;  /* 0x0000c5b000007944 */ /* 0x002fea0003c00000 */
[----:B------:R-:W-:Y:S01]  /*163f0*/  IMAD.IADD R0, R4, 0x1, R188 ;  /* 0x0000000104007824 */ /* 0x000fe200078e02bc */
[----:B------:R-:W-:-:S04]  /*16400*/  FMNMX.FTZ R2, R22, R23, !PT ;  /* 0x0000001716027209 */ /* 0x000fc80007810000 */
[----:B------:R-:W-:Y:S02]  /*16410*/  IMNMX R0, R7, R0, PT ;  /* 0x0000000007007217 */ /* 0x000fe40003800200 */
[----:B------:R-:W-:Y:S02]  /*16420*/  FMNMX.FTZ R2, R24, R2, !PT ;  /* 0x0000000218027209 */ /* 0x000fe40007810000 */
[----:B------:R-:W-:Y:S02]  /*16430*/  ISETP.GT.AND P0, PT, R0, RZ, PT ;  /* 0x000000ff0000720c */ /* 0x000fe40003f04270 */
        /* <DEDUP_REMOVED lines=31> */
[----:B------:R-:W-:Y:S02]  /*16630*/  FSEL R8, R28, -INF , P0 ;  /* 0xff8000001c087808 */ /* 0x000fe40000000000 */
[----:B------:R-:W-:-:S02]  /*16640*/  ISETP.GT.AND P0, PT, R0, 0x28, PT ;  /* 0x000000280000780c */ /* 0x000fc40003f04270 */
[----:B------:R-:W-:Y:S02]  /*16650*/  FMNMX.FTZ R2, R30, R2, !PT ;  /* 0x000000021e027209 */ /* 0x000fe40007810000 */
[----:B------:R-:W-:Y:S02]  /*16660*/  FMNMX.FTZ R3, R7, R3, !PT ;  /* 0x0000000307037209 */ /* 0x000fe40007810000 */
[----:B------:R-:W-:Y:S02]  /*16670*/  FSEL R11, R35, -INF , P0 ;  /* 0xff800000230b7808 */ /* 0x000fe40000000000 */
[----:B------:R-:W-:Y:S02]  /*16680*/  FMNMX.FTZ R136, R34, R2, !PT ;  /* 0x0000000222887209 */ /* 0x000fe40007810000 */
[----:B------:R-:W-:Y:S01]  /*16690*/  ISETP.GT.AND P0, PT, R0, 0x29, PT ;  /* 0x000000290000780c */ /* 0x000fe20003f04270 */
[----:B------:R-:W-:Y:S01]  /*166a0*/  IMAD.MOV.U32 R0, RZ, RZ, 0x2 ;  /* 0x00000002ff007424 */ /* 0x000fe200078e00ff */
[----:B------:R-:W-:-:S02]  /*166b0*/  FMNMX.FTZ R21, R8, R3, !PT ;  /* 0x0000000308157209 */ /* 0x000fc40007810000 */
[----:B------:R-:W-:Y:S02]  /*166c0*/  FMNMX.FTZ R136, R33, R136, !PT ;  /* 0x0000008821887209 */ /* 0x000fe40007810000 */
[----:B------:R-:W-:Y:S02]  /*166d0*/  FSEL R12, R36, -INF , P0 ;  /* 0xff800000240c7808 */ /* 0x000fe40000000000 */
[----:B------:R-:W-:Y:S01]  /*166e0*/  FMNMX.FTZ R21, R11, R21, !PT ;  /* 0x000000150b157209 */ /* 0x000fe20007810000 */
[----:B------:R-:W-:Y:S01]  /*166f0*/  IMAD.MOV.U32 R4, RZ, RZ, R136 ;  /* 0x000000ffff047224 */ /* 0x000fe200078e0088 */
[----:B------:R-:W-:Y:S02]  /*16700*/  MOV R2, 0x16730 ;  /* 0x0001673000027802 */ /* 0x000fe40000000f00 */
[----:B------:R-:W-:Y:S02]  /*16710*/  FMNMX.FTZ R21, R12, R21, !PT ;  /* 0x000000150c157209 */ /* 0x000fe40007810000 */
[----:B------:R-:W-:Y:S05]  /*16720*/  CALL.REL.NOINC `($__internal_9_$__cuda_sm70_shflsync_bfly_p) ;  /* 0x0000c21000007944 */ /* 0x000fea0003c00000 */
[----:B------:R-:W-:Y:S01]  /*16730*/  FMNMX.FTZ R136, R136, R0, !PT ;  /* 0x0000000088887209 */ /* 0x000fe20007810000 */
[----:B------:R-:W-:Y:S01]  /*16740*/  IMAD.MOV.U32 R0, RZ, RZ, 0x1 ;  /* 0x00000001ff007424 */ /* 0x000fe200078e00ff */
[----:B------:R-:W-:-:S03]  /*16750*/  MOV R2, 0x16780 ;  /* 0x0001678000027802 */ /* 0x000fc60000000f00 */
[----:B------:R-:W-:Y:S02]  /*16760*/  IMAD.MOV.U32 R4, RZ, RZ, R136 ;  /* 0x000000ffff047224 */ /* 0x000fe400078e0088 */
[----:B------:R-:W-:Y:S05]  /*16770*/  CALL.REL.NOINC `($__internal_9_$__cuda_sm70_shflsync_bfly_p) ;  /* 0x0000c1c000007944 */ /* 0x000fea0003c00000 */
[----:B------:R-:W-:Y:S01]  /*16780*/  FMNMX.FTZ R136, R136, R0, !PT ;  /* 0x0000000088887209 */ /* 0x000fe20007810000 */
[----:B------:R-:W-:Y:S01]  /*16790*/  IMAD.MOV.U32 R4, RZ, RZ, R21 ;  /* 0x000000ffff047224 */ /* 0x000fe200078e0015 */
[----:B------:R-:W-:Y:S01]  /*167a0*/  MOV R2, 0x167d0 ;  /* 0x000167d000027802 */ /* 0x000fe20000000f00 */
[----:B------:R-:W-:Y:S02]  /*167b0*/  IMAD.MOV.U32 R0, RZ, RZ, 0x2 ;  /* 0x00000002ff007424 */ /* 0x000fe400078e00ff */
[----:B------:R-:W-:Y:S05]  /*167c0*/  CALL.REL.NOINC `($__internal_9_$__cuda_sm70_shflsync_bfly_p) ;  /* 0x0000c17000007944 */ /* 0x000fea0003c00000 */
[----:B------:R-:W-:Y:S01]  /*167d0*/  FMNMX.FTZ R4, R21, R0, !PT ;  /* 0x0000000015047209 */ /* 0x000fe20007810000 */
[----:B------:R-:W-:Y:S01]  /*167e0*/  IMAD.MOV.U32 R0, RZ, RZ, 0x1 ;  /* 0x00000001ff007424 */ /* 0x000fe200078e00ff */
[----:B------:R-:W-:Y:S02]  /*167f0*/  MOV R2, 0x16810 ;  /* 0x0001681000027802 */ /* 0x000fe40000000f00 */
[----:B------:R-:W-:Y:S05]  /*16800*/  CALL.REL.NOINC `($__internal_9_$__cuda_sm70_shflsync_bfly_p) ;  /* 0x0000c13000007944 */ /* 0x000fea0003c00000 */
[----:B------:R-:W-:Y:S01]  /*16810*/  MOV R28, R0 ;  /* 0x00000000001c7202 */ /* 0x000fe20000000f00 */
[----:B------:R-:W-:Y:S05]  /*16820*/  BRA `(.L_x_1746) ;  /* 0xffff4aa000007947 */ /* 0x000fea000383ffff */
.L_x_1685:
[----:B------:R-:W-:Y:S01]  /*16830*/  MOV R3, 0x181f ;  /* 0x0000181f00037802 */ /* 0x000fe20000000f00 */
[----:B------:R-:W-:Y:S01]  /*16840*/  IMAD.MOV.U32 R185, RZ, RZ, R18 ;  /* 0x000000ffffb97224 */ /* 0x000fe200078e0012 */
[----:B------:R-:W-:Y:S01]  /*16850*/  MOV R187, 0xffffffff ;  /* 0xffffffff00bb7802 */ /* 0x000fe20000000f00 */
[----:B------:R-:W-:Y:S01]  /*16860*/  IMAD.MOV.U32 R186, RZ, RZ, RZ ;  /* 0x000000ffffba7224 */ /* 0x000fe200078e00ff */
[----:B------:R-:W-:Y:S02]  /*16870*/  MOV R2, 0x16890 ;  /* 0x0001689000027802 */ /* 0x000fe40000000f00 */
[----:B-1234-:R-:W-:Y:S05]  /*16880*/  CALL.REL.NOINC `($__internal_10_$__cuda_sm70_shflsync_idx_p) ;  /* 0x0000c11000007944 */ /* 0x01efea0003c00000 */
[----:B------:R-:W-:Y:S01]  /*16890*/  MOV R4, R188 ;  /* 0x000000bc00047202 */ /* 0x000fe20000000f00 */
[----:B------:R-:W-:-:S05]  /*168a0*/  BRA `(.L_x_1747) ;  /* 0xffff5ec000007947 */ /* 0x000fca000383ffff */
.L_x_1686:
        /* <DEDUP_REMOVED lines=8> */
.L_x_1687:
[----:B---3--:R-:W-:Y:S01]  /*16930*/  MOV R3, 0x181f ;  /* 0x0000181f00037802 */ /* 0x008fe20000000f00 */
[----:B------:R-:W-:Y:S01]  /*16940*/  IMAD.MOV.U32 R185, RZ, RZ, R18 ;  /* 0x000000ffffb97224 */ /* 0x000fe200078e0012 */
[----:B------:R-:W-:Y:S01]  /*16950*/  MOV R187, 0xffffffff ;  /* 0xffffffff00bb7802 */ /* 0x000fe20000000f00 */
[----:B------:R-:W-:Y:S01]  /*16960*/  IMAD.MOV.U32 R186, RZ, RZ, 0x1 ;  /* 0x00000001ffba7424 */ /* 0x000fe200078e00ff */
[----:B------:R-:W-:Y:S02]  /*16970*/  MOV R2, 0x16990 ;  /* 0x0001699000027802 */ /* 0x000fe40000000f00 */
[----:B-12-4-:R-:W-:Y:S05]  /*16980*/  CALL.REL.NOINC `($__internal_10_$__cuda_sm70_shflsync_idx_p) ;  /* 0x0000c01000007944 */ /* 0x016fea0003c00000 */
[----:B------:R-:W-:Y:S01]  /*16990*/  MOV R185, R19 ;  /* 0x0000001300b97202 */ /* 0x000fe20000000f00 */
[----:B------:R-:W-:Y:S01]  /*169a0*/  IMAD.MOV.U32 R4, RZ, RZ, R188 ;  /* 0x000000ffff047224 */ /* 0x000fe200078e00bc */
[----:B------:R-:W-:Y:S01]  /*169b0*/  MOV R3, 0x181f ;  /* 0x0000181f00037802 */ /* 0x000fe20000000f00 */
[----:B------:R-:W-:Y:S01]  /*169c0*/  IMAD.MOV.U32 R186, RZ, RZ, 0x1 ;  /* 0x00000001ffba7424 */ /* 0x000fe200078e00ff */
[----:B------:R-:W-:Y:S01]  /*169d0*/  MOV R2, 0x16a00 ;  /* 0x00016a0000027802 */ /* 0x000fe20000000f00 */
[----:B------:R-:W-:Y:S02]  /*169e0*/  IMAD.MOV.U32 R187, RZ, RZ, -0x1 ;  /* 0xffffffffffbb7424 */ /* 0x000fe400078e00ff */
[----:B------:R-:W-:Y:S05]  /*169f0*/  CALL.REL.NOINC `($__internal_10_$__cuda_sm70_shflsync_idx_p) ;  /* 0x0000bfa000007944 */ /* 0x000fea0003c00000 */
[----:B------:R-:W-:Y:S01]  /*16a00*/  MOV R0, R188 ;  /* 0x000000bc00007202 */ /* 0x000fe20000000f00 */
[----:B------:R-:W-:-:S05]  /*16a10*/  BRA `(.L_x_1749) ;  /* 0xffff5ed000007947 */ /* 0x000fca000383ffff */
.L_x_1690:
[----:B------:R-:W-:Y:S01]  /*16a20*/  MOV R3, 0x181f ;  /* 0x0000181f00037802 */ /* 0x000fe20000000f00 */
[----:B------:R-:W-:Y:S01]  /*16a30*/  IMAD.MOV.U32 R185, RZ, RZ, R9 ;  /* 0x000000ffffb97224 */ /* 0x000fe200078e0009 */
[----:B------:R-:W-:Y:S01]  /*16a40*/  MOV R187, 0xffffffff ;  /* 0xffffffff00bb7802 */ /* 0x000fe20000000f00 */
[----:B------:R-:W-:Y:S01]  /*16a50*/  IMAD.MOV.U32 R186, RZ, RZ, RZ ;  /* 0x000000ffffba7224 */ /* 0x000fe200078e00ff */
[----:B------:R-:W-:Y:S02]  /*16a60*/  MOV R2, 0x16a80 ;  /* 0x00016a8000027802 */ /* 0x000fe40000000f00 */
[----:B-1----:R-:W-:Y:S05]  /*16a70*/  CALL.REL.NOINC `($__internal_10_$__cuda_sm70_shflsync_idx_p) ;  /* 0x0000bf2000007944 */ /* 0x002fea0003c00000 */
[----:B------:R-:W-:Y:S01]  /*16a80*/  MOV R4, R188 ;  /* 0x000000bc00047202 */ /* 0x000fe20000000f00 */
[----:B------:R-:W-:-:S05]  /*16a90*/  BRA `(.L_x_1750) ;  /* 0xffff6e6000007947 */ /* 0x000fca000383ffff */
.L_x_1691:
[----:B------:R-:W-:Y:S01]  /*16aa0*/  MOV R3, 0x181f ;  /* 0x0000181f00037802 */ /* 0x000fe20000000f00 */
[----:B------:R-:W-:Y:S01]  /*16ab0*/  IMAD.MOV.U32 R185, RZ, RZ, R16 ;  /* 0x000000ffffb97224 */ /* 0x000fe200078e0010 */
[----:B------:R-:W-:Y:S01]  /*16ac0*/  MOV R187, 0xffffffff ;  /* 0xffffffff00bb7802 */ /* 0x000fe20000000f00 */
[----:B------:R-:W-:Y:S01]  /*16ad0*/  IMAD.MOV.U32 R186, RZ, RZ, RZ ;  /* 0x000000ffffba7224 */ /* 0x000fe200078e00ff */
[----:B------:R-:W-:Y:S02]  /*16ae0*/  MOV R2, 0x16b00 ;  /* 0x00016b0000027802 */ /* 0x000fe40000000f00 */
[----:B-123--:R-:W-:Y:S05]  /*16af0*/  CALL.REL.NOINC `($__internal_10_$__cuda_sm70_shflsync_idx_p) ;  /* 0x0000bea000007944 */ /* 0x00efea0003c00000 */
[----:B------:R-:W-:Y:S01]  /*16b00*/  MOV R0, R188 ;  /* 0x000000bc00007202 */ /* 0x000fe20000000f00 */
[----:B------:R-:W-:-:S05]  /*16b10*/  BRA `(.L_x_1751) ;  /* 0xffff6e0000007947 */ /* 0x000fca000383ffff */
.L_x_1692:
[----:B-1----:R-:W-:Y:S01]  /*16b20*/  MOV R3, 0x181f ;  /* 0x0000181f00037802 */ /* 0x002fe20000000f00 */
[----:B------:R-:W-:Y:S01]  /*16b30*/  IMAD.MOV.U32 R185, RZ, RZ, R9 ;  /* 0x000000ffffb97224 */ /* 0x000fe200078e0009 */
[----:B------:R-:W-:Y:S01]  /*16b40*/  MOV R187, 0xffffffff ;  /* 0xffffffff00bb7802 */ /* 0x000fe20000000f00 */
[----:B------:R-:W-:Y:S01]  /*16b50*/  IMAD.MOV.U32 R186, RZ, RZ, 0x1 ;  /* 0x00000001ffba7424 */ /* 0x000fe200078e00ff */
[----:B------:R-:W-:Y:S02]  /*16b60*/  MOV R2, 0x16b80 ;  /* 0x00016b8000027802 */ /* 0x000fe40000000f00 */
[----:B----4-:R-:W-:Y:S05]  /*16b70*/  CALL.REL.NOINC `($__internal_10_$__cuda_sm70_shflsync_idx_p) ;  /* 0x0000be2000007944 */ /* 0x010fea0003c00000 */
        /* <DEDUP_REMOVED lines=9> */
.L_x_1693:
[----:B------:R-:W-:Y:S01]  /*16c10*/  MOV R3, 0x1c1f ;  /* 0x00001c1f00037802 */ /* 0x000fe20000000f00 */
[----:B------:R-:W-:Y:S01]  /*16c20*/  IMAD.MOV.U32 R185, RZ, RZ, R4 ;  /* 0x000000ffffb97224 */ /* 0x000fe200078e0004 */
[----:B------:R-:W-:Y:S01]  /*16c30*/  MOV R187, 0xffffffff ;  /* 0xffffffff00bb7802 */ /* 0x000fe20000000f00 */
[----:B------:R-:W-:Y:S01]  /*16c40*/  IMAD.MOV.U32 R186, RZ, RZ, RZ ;  /* 0x000000ffffba7224 */ /* 0x000fe200078e00ff */
[----:B------:R-:W-:Y:S02]  /*16c50*/  MOV R2, 0x16c70 ;  /* 0x00016c7000027802 */ /* 0x000fe40000000f00 */
[----:B------:R-:W-:Y:S05]  /*16c60*/  CALL.REL.NOINC `($__internal_10_$__cuda_sm70_shflsync_idx_p) ;  /* 0x0000bd3000007944 */ /* 0x000fea0003c00000 */
[----:B------:R-:W-:Y:S01]  /*16c70*/  MOV R0, R188 ;  /* 0x000000bc00007202 */ /* 0x000fe20000000f00 */
[----:B------:R-:W-:-:S05]  /*16c80*/  BRA `(.L_x_1753) ;  /* 0xffff6f8000007947 */ /* 0x000fca000383ffff */
.L_x_1694:
[----:B------:R-:W-:Y:S01]  /*16c90*/  MOV R3, 0x1c1f ;  /* 0x00001c1f00037802 */ /* 0x000fe20000000f00 */
[----:B------:R-:W-:Y:S01]  /*16ca0*/  IMAD.MOV.U32 R185, RZ, RZ, R4 ;  /* 0x000000ffffb97224 */ /* 0x000fe200078e0004 */
[----:B------:R-:W-:Y:S01]  /*16cb0*/  MOV R187, 0xffffffff ;  /* 0xffffffff00bb7802 */ /* 0x000fe20000000f00 */
[----:B------:R-:W-:Y:S01]  /*16cc0*/  IMAD.MOV.U32 R186, RZ, RZ, 0x1 ;  /* 0x00000001ffba7424 */ /* 0x000fe200078e00ff */
[----:B------:R-:W-:Y:S02]  /*16cd0*/  MOV R2, 0x16cf0 ;  /* 0x00016cf000027802 */ /* 0x000fe40000000f00 */
[----:B-1----:R-:W-:Y:S05]  /*16ce0*/  CALL.REL.NOINC `($__internal_10_$__cuda_sm70_shflsync_idx_p) ;  /* 0x0000bcb000007944 */ /* 0x002fea0003c00000 */
[----:B------:R-:W-:Y:S01]  /*16cf0*/  FMNMX.FTZ R4, R9, R6, !PT ;  /* 0x0000000609047209 */ /* 0x000fe20007810000 */
[----:B------:R-:W-:Y:S01]  /*16d00*/  IMAD.IADD R188, R8, 0x1, R188 ;  /* 0x0000000108bc7824 */ /* 0x000fe200078e02bc */
[----:B------:R-:W-:Y:S02]  /*16d10*/  MOV R2, 0x17030 ;  /* 0x0001703000027802 */ /* 0x000fe40000000f00 */
[----:B------:R-:W-:Y:S02]  /*16d20*/  FMNMX.FTZ R4, R15, R4, !PT ;  /* 0x000000040f047209 */ /* 0x000fe40007810000 */
        /* <DEDUP_REMOVED lines=42> */
[----:B------:R-:W-:Y:S02]  /*16fd0*/  FMNMX.FTZ R4, R178, R4, !PT ;  /* 0x00000004b2047209 */ /* 0x000fe40007810000 */
[----:B------:R-:W-:Y:S01]  /*16fe0*/  FMNMX.FTZ R16, R181, R0, !PT ;  /* 0x00000000b5107209 */ /* 0x000fe20007810000 */
[----:B------:R-:W-:Y:S01]  /*16ff0*/  IMAD.MOV.U32 R0, RZ, RZ, 0x2 ;  /* 0x00000002ff007424 */ /* 0x000fe200078e00ff */
[----:B------:R-:W-:Y:S02]  /*17000*/  FMNMX.FTZ R4, R179, R4, !PT ;  /* 0x00000004b3047209 */ /* 0x000fe40007810000 */
[----:B------:R-:W-:Y:S02]  /*17010*/  FMNMX.FTZ R16, R182, R16, !PT ;  /* 0x00000010b6107209 */ /* 0x000fe40007810000 */
[----:B------:R-:W-:Y:S05]  /*17020*/  CALL.REL.NOINC `($__internal_9_$__cuda_sm70_shflsync_bfly_p) ;  /* 0x0000b91000007944 */ /* 0x000fea0003c00000 */
[----:B------:R-:W-:Y:S01]  /*17030*/  FMNMX.FTZ R4, R4, R0, !PT ;  /* 0x0000000004047209 */ /* 0x000fe20007810000 */
[----:B------:R-:W-:Y:S01]  /*17040*/  IMAD.MOV.U32 R0, RZ, RZ, 0x1 ;  /* 0x00000001ff007424 */ /* 0x000fe200078e00ff */
[----:B------:R-:W-:Y:S02]  /*17050*/  MOV R2, 0x17070 ;  /* 0x0001707000027802 */ /* 0x000fe40000000f00 */
        /* <DEDUP_REMOVED lines=10> */
[----:B------:R-:W-:-:S05]  /*17100*/  BRA `(.L_x_1754) ;  /* 0xffff703000007947 */ /* 0x000fca000383ffff */
.L_x_1697:
        /* <DEDUP_REMOVED lines=8> */
.L_x_1700:
        /* <DEDUP_REMOVED lines=15> */
.L_x_1703:
[----:B------:R-:W-:Y:S01]  /*17280*/  MOV R3, 0x181f ;  /* 0x0000181f00037802 */ /* 0x000fe20000000f00 */
[----:B------:R-:W-:Y:S01]  /*17290*/  IMAD.MOV.U32 R185, RZ, RZ, R5 ;  /* 0x000000ffffb97224 */ /* 0x000fe200078e0005 */
[----:B------:R-:W-:Y:S01]  /*172a0*/  MOV R187, 0xffffffff ;  /* 0xffffffff00bb7802 */ /* 0x000fe20000000f00 */
[----:B------:R-:W-:Y:S01]  /*172b0*/  IMAD.MOV.U32 R186, RZ, RZ, RZ ;  /* 0x000000ffffba7224 */ /* 0x000fe200078e00ff */
[----:B------:R-:W-:Y:S02]  /*172c0*/  MOV R2, 0x172e0 ;  /* 0x000172e000027802 */ /* 0x000fe40000000f00 */
[----:B----4-:R-:W-:Y:S05]  /*172d0*/  CALL.REL.NOINC `($__internal_10_$__cuda_sm70_shflsync_idx_p) ;  /* 0x0000b6c000007944 */ /* 0x010fea0003c00000 */
[----:B------:R-:W-:Y:S01]  /*172e0*/  MOV R4, R188 ;  /* 0x000000bc00047202 */ /* 0x000fe20000000f00 */
[----:B------:R-:W-:-:S05]  /*172f0*/  BRA `(.L_x_1757) ;  /* 0xffff9a3000007947 */ /* 0x000fca000383ffff */
.L_x_1704:
[----:B------:R-:W-:Y:S01]  /*17300*/  MOV R3, 0x181f ;  /* 0x0000181f00037802 */ /* 0x000fe20000000f00 */
[----:B------:R-:W-:Y:S01]  /*17310*/  IMAD.MOV.U32 R185, RZ, RZ, R12 ;  /* 0x000000ffffb97224 */ /* 0x000fe200078e000c */
[----:B------:R-:W-:Y:S01]  /*17320*/  MOV R187, 0xffffffff ;  /* 0xffffffff00bb7802 */ /* 0x000fe20000000f00 */
[----:B------:R-:W-:Y:S01]  /*17330*/  IMAD.MOV.U32 R186, RZ, RZ, RZ ;  /* 0x000000ffffba7224 */ /* 0x000fe200078e00ff */
[----:B------:R-:W-:Y:S02]  /*17340*/  MOV R2, 0x17360 ;  /* 0x0001736000027802 */ /* 0x000fe40000000f00 */
[----:B-12-4-:R-:W-:Y:S05]  /*17350*/  CALL.REL.NOINC `($__internal_10_$__cuda_sm70_shflsync_idx_p) ;  /* 0x0000b64000007944 */ /* 0x016fea0003c00000 */
[----:B------:R-:W-:Y:S01]  /*17360*/  MOV R0, R188 ;  /* 0x000000bc00007202 */ /* 0x000fe20000000f00 */
[----:B------:R-:W-:-:S05]  /*17370*/  BRA `(.L_x_1758) ;  /* 0xffff99d000007947 */ /* 0x000fca000383ffff */
.L_x_1705:
[----:B-1----:R-:W-:Y:S01]  /*17380*/  MOV R3, 0x181f ;  /* 0x0000181f00037802 */ /* 0x002fe20000000f00 */
[----:B------:R-:W-:Y:S01]  /*17390*/  IMAD.MOV.U32 R185, RZ, RZ, R5 ;  /* 0x000000ffffb97224 */ /* 0x000fe200078e0005 */
[----:B------:R-:W-:Y:S01]  /*173a0*/  MOV R187, 0xffffffff ;  /* 0xffffffff00bb7802 */ /* 0x000fe20000000f00 */
[----:B------:R-:W-:Y:S01]  /*173b0*/  IMAD.MOV.U32 R186, RZ, RZ, 0x1 ;  /* 0x00000001ffba7424 */ /* 0x000fe200078e00ff */
[----:B------:R-:W-:Y:S02]  /*173c0*/  MOV R2, 0x173e0 ;  /* 0x000173e000027802 */ /* 0x000fe40000000f00 */
[----:B---34-:R-:W-:Y:S05]  /*173d0*/  CALL.REL.NOINC `($__internal_10_$__cuda_sm70_shflsync_idx_p) ;  /* 0x0000b5c000007944 */ /* 0x018fea0003c00000 */
        /* <DEDUP_REMOVED lines=9> */
.L_x_1706:
[----:B------:R-:W-:Y:S02]  /*17470*/  MOV R0, 0x2 ;  /* 0x0000000200007802 */ /* 0x000fe40000000f00 */
[----:B------:R-:W-:Y:S02]  /*17480*/  MOV R2, 0x174a0 ;  /* 0x000174a000027802 */ /* 0x000fe40000000f00 */
[----:B----4-:R-:W-:Y:S05]  /*17490*/  CALL.REL.NOINC `($__internal_9_$__cuda_sm70_shflsync_bfly_p) ;  /* 0x0000b4a000007944 */ /* 0x010fea0003c00000 */
[----:B------:R-:W-:-:S05]  /*174a0*/  BRA `(.L_x_1760) ;  /* 0xffff9cb000007947 */ /* 0x000fca000383ffff */
.L_x_1707:
[----:B------:R-:W-:Y:S01]  /*174b0*/  MOV R0, 0x1 ;  /* 0x0000000100007802 */ /* 0x000fe20000000f00 */
[----:B-1----:R-:W-:Y:S01]  /*174c0*/  IMAD.MOV.U32 R4, RZ, RZ, R136 ;  /* 0x000000ffff047224 */ /* 0x002fe200078e0088 */
[----:B------:R-:W-:Y:S02]  /*174d0*/  MOV R2, 0x174f0 ;  /* 0x000174f000027802 */ /* 0x000fe40000000f00 */
[----:B----4-:R-:W-:Y:S05]  /*174e0*/  CALL.REL.NOINC `($__internal_9_$__cuda_sm70_shflsync_bfly_p) ;  /* 0x0000b45000007944 */ /* 0x010fea0003c00000 */
[----:B------:R-:W-:Y:S01]  /*174f0*/  IMAD.MOV.U32 R4, RZ, RZ, R5 ;  /* 0x000000ffff047224 */ /* 0x000fe200078e0005 */
[----:B------:R-:W-:Y:S01]  /*17500*/  FMNMX.FTZ R136, R136, R0, !PT ;  /* 0x0000000088887209 */ /* 0x000fe20007810000 */
[----:B------:R-:W-:Y:S01]  /*17510*/  IMAD.MOV.U32 R0, RZ, RZ, 0x2 ;  /* 0x00000002ff007424 */ /* 0x000fe200078e00ff */
[----:B------:R-:W-:Y:S02]  /*17520*/  MOV R2, 0x17540 ;  /* 0x0001754000027802 */ /* 0x000fe40000000f00 */
[----:B------:R-:W-:Y:S05]  /*17530*/  CALL.REL.NOINC `($__internal_9_$__cuda_sm70_shflsync_bfly_p) ;  /* 0x0000b40000007944 */ /* 0x000fea0003c00000 */
[----:B------:R-:W-:Y:S01]  /*17540*/  FMNMX.FTZ R4, R5, R0, !PT ;  /* 0x0000000005047209 */ /* 0x000fe20007810000 */
[----:B------:R-:W-:Y:S01]  /*17550*/  IMAD.MOV.U32 R0, RZ, RZ, 0x1 ;  /* 0x00000001ff007424 */ /* 0x000fe200078e00ff */
[----:B------:R-:W-:Y:S02]  /*17560*/  MOV R2, 0x17580 ;  /* 0x0001758000027802 */ /* 0x000fe40000000f00 */
[----:B------:R-:W-:Y:S05]  /*17570*/  CALL.REL.NOINC `($__internal_9_$__cuda_sm70_shflsync_bfly_p) ;  /* 0x0000b3c000007944 */ /* 0x000fea0003c00000 */
[----:B------:R-:W-:-:S05]  /*17580*/  BRA `(.L_x_1761) ;  /* 0xffff9c4000007947 */ /* 0x000fca000383ffff */
.L_x_1709:
[----:B------:R-:W-:Y:S01]  /*17590*/  IMAD.MOV.U32 R4, RZ, RZ, R231 ;  /* 0x000000ffff047224 */ /* 0x000fe200078e00e7 */
[----:B------:R-:W-:-:S02]  /*175a0*/  MOV R0, 0x2 ;  /* 0x0000000200007802 */ /* 0x000fc40000000f00 */
[----:B------:R-:W-:Y:S02]  /*175b0*/  MOV R2, 0x175d0 ;  /* 0x000175d000027802 */ /* 0x000fe40000000f00 */
[----:B------:R-:W-:Y:S05]  /*175c0*/  CALL.REL.NOINC `($__internal_9_$__cuda_sm70_shflsync_bfly_p) ;  /* 0x0000b37000007944 */ /* 0x000fea0003c00000 */
[----:B------:R-:W-:Y:S01]  /*175d0*/  MOV R5, R0 ;  /* 0x0000000000057202 */ /* 0x000fe20000000f00 */
[----:B------:R-:W-:Y:S05]  /*175e0*/  BRA `(.L_x_1762) ;  /* 0xffffb33000007947 */ /* 0x000fea000383ffff */
.L_x_1710:
[----:B------:R-:W-:Y:S01]  /*175f0*/  IMAD.MOV.U32 R4, RZ, RZ, R5 ;  /* 0x000000ffff047224 */ /* 0x000fe200078e0005 */
[----:B------:R-:W-:Y:S02]  /*17600*/  MOV R0, 0x1 ;  /* 0x0000000100007802 */ /* 0x000fe40000000f00 */
[----:B------:R-:W-:Y:S02]  /*17610*/  MOV R2, 0x17630 ;  /* 0x0001763000027802 */ /* 0x000fe40000000f00 */
[----:B-1----:R-:W-:Y:S05]  /*17620*/  CALL.REL.NOINC `($__internal_9_$__cuda_sm70_shflsync_bfly_p) ;  /* 0x0000b31000007944 */ /* 0x002fea0003c00000 */
[----:B------:R-:W-:Y:S01]  /*17630*/  FADD.FTZ R5, R5, R0 ;  /* 0x0000000005057221 */ /* 0x000fe20000010000 */
[----:B------:R-:W-:Y:S02]  /*17640*/  MOV R4, R230 ;  /* 0x000000e600047202 */ /* 0x000fe40000000f00 */
[----:B------:R-:W-:Y:S02]  /*17650*/  MOV R0, 0x2 ;  /* 0x0000000200007802 */ /* 0x000fe40000000f00 */
[----:B------:R-:W-:Y:S02]  /*17660*/  MOV R2, 0x17680 ;  /* 0x0001768000027802 */ /* 0x000fe40000000f00 */
[----:B------:R-:W-:Y:S05]  /*17670*/  CALL.REL.NOINC `($__internal_9_$__cuda_sm70_shflsync_bfly_p) ;  /* 0x0000b2c000007944 */ /* 0x000fea0003c00000 */
[----:B------:R-:W-:Y:S01]  /*17680*/  FADD.FTZ R4, R230, R0 ;  /* 0x00000000e6047221 */ /* 0x000fe20000010000 */
[----:B------:R-:W-:-:S02]  /*17690*/  MOV R0, 0x1 ;  /* 0x0000000100007802 */ /* 0x000fc40000000f00 */
[----:B------:R-:W-:Y:S02]  /*176a0*/  MOV R2, 0x176c0 ;  /* 0x000176c000027802 */ /* 0x000fe40000000f00 */
[----:B------:R-:W-:Y:S05]  /*176b0*/  CALL.REL.NOINC `($__internal_9_$__cuda_sm70_shflsync_bfly_p) ;  /* 0x0000b28000007944 */ /* 0x000fea0003c00000 */
[----:B------:R-:W-:Y:S05]  /*176c0*/  BRA `(.L_x_1763) ;  /* 0xffffb2c000007947 */ /* 0x000fea000383ffff */
.L_x_1722:
[----:B------:R-:W-:Y:S01]  /*176d0*/  IMAD.MOV.U32 R185, RZ, RZ, R15 ;  /* 0x000000ffffb97224 */ /* 0x000fe200078e000f */
[----:B------:R-:W-:Y:S01]  /*176e0*/  MOV R3, 0x181f ;  /* 0x0000181f00037802 */ /* 0x000fe20000000f00 */
[----:B------:R-:W-:Y:S01]  /*176f0*/  IMAD.MOV.U32 R186, RZ, RZ, RZ ;  /* 0x000000ffffba7224 */ /* 0x000fe200078e00ff */
[----:B------:R-:W-:Y:S02]  /*17700*/  MOV R187, 0xffffffff ;  /* 0xffffffff00bb7802 */ /* 0x000fe40000000f00 */
[----:B------:R-:W-:Y:S02]  /*17710*/  MOV R2, 0x17730 ;  /* 0x0001773000027802 */ /* 0x000fe40000000f00 */
[----:B-----5:R-:W-:Y:S05]  /*17720*/  CALL.REL.NOINC `($__internal_10_$__cuda_sm70_shflsync_idx_p) ;  /* 0x0000b27000007944 */ /* 0x020fea0003c00000 */
[----:B------:R-:W-:Y:S01]  /*17730*/  MOV R4, R188 ;  /* 0x000000bc00047202 */ /* 0x000fe20000000f00 */
[----:B------:R-:W-:Y:S05]  /*17740*/  BRA `(.L_x_1764) ;  /* 0xffffdd0000007947 */ /* 0x000fea000383ffff */
.L_x_1723:
[----:B------:R-:W-:Y:S01]  /*17750*/  IMAD.MOV.U32 R185, RZ, RZ, R17 ;  /* 0x000000ffffb97224 */ /* 0x000fe200078e0011 */
[----:B------:R-:W-:Y:S01]  /*17760*/  MOV R3, 0x181f ;  /* 0x0000181f00037802 */ /* 0x000fe20000000f00 */
[----:B------:R-:W-:Y:S01]  /*17770*/  IMAD.MOV.U32 R186, RZ, RZ, RZ ;  /* 0x000000ffffba7224 */ /* 0x000fe200078e00ff */
[----:B------:R-:W-:Y:S02]  /*17780*/  MOV R187, 0xffffffff ;  /* 0xffffffff00bb7802 */ /* 0x000fe40000000f00 */
[----:B------:R-:W-:-:S02]  /*17790*/  MOV R2, 0x177b0 ;  /* 0x000177b000027802 */ /* 0x000fc40000000f00 */
[----:B-12--5:R-:W-:Y:S05]  /*177a0*/  CALL.REL.NOINC `($__internal_10_$__cuda_sm70_shflsync_idx_p) ;  /* 0x0000b1f000007944 */ /* 0x026fea0003c00000 */
[----:B------:R-:W-:Y:S01]  /*177b0*/  MOV R2, R188 ;  /* 0x000000bc00027202 */ /* 0x000fe20000000f00 */
[----:B------:R-:W-:Y:S05]  /*177c0*/  BRA `(.L_x_1765) ;  /* 0xffffdca000007947 */ /* 0x000fea000383ffff */
.L_x_1726:
[----:B------:R-:W-:Y:S01]  /*177d0*/  IMAD.MOV.U32 R185, RZ, RZ, R15 ;  /* 0x000000ffffb97224 */ /* 0x000fe200078e000f */
[----:B--2---:R-:W-:Y:S01]  /*177e0*/  MOV R3, 0x181f ;  /* 0x0000181f00037802 */ /* 0x004fe20000000f00 */
[----:B------:R-:W-:Y:S01]  /*177f0*/  IMAD.MOV.U32 R186, RZ, RZ, 0x1 ;  /* 0x00000001ffba7424 */ /* 0x000fe200078e00ff */
[----:B------:R-:W-:-:S02]  /*17800*/  MOV R187, 0xffffffff ;  /* 0xffffffff00bb7802 */ /* 0x000fc40000000f00 */
[----:B----4-:R-:W-:Y:S02]  /*17810*/  MOV R2, 0x17830 ;  /* 0x0001783000027802 */ /* 0x010fe40000000f00 */
[----:B-1-3--:R-:W-:Y:S05]  /*17820*/  CALL.REL.NOINC `($__internal_10_$__cuda_sm70_shflsync_idx_p) ;  /* 0x0000b17000007944 */ /* 0x00afea0003c00000 */
        /* <DEDUP_REMOVED lines=9> */
.L_x_1729:
[----:B------:R-:W-:Y:S01]  /*178c0*/  IMAD.MOV.U32 R185, RZ, RZ, R15 ;  /* 0x000000ffffb97224 */ /* 0x000fe200078e000f */
[----:B-1----:R-:W-:Y:S01]  /*178d0*/  MOV R3, 0x181f ;  /* 0x0000181f00037802 */ /* 0x002fe20000000f00 */
[----:B------:R-:W-:Y:S01]  /*178e0*/  IMAD.MOV.U32 R186, RZ, RZ, 0x2 ;  /* 0x00000002ffba7424 */ /* 0x000fe200078e00ff */
[----:B------:R-:W-:Y:S02]  /*178f0*/  MOV R187, 0xffffffff ;  /* 0xffffffff00bb7802 */ /* 0x000fe40000000f00 */
[----:B----4-:R-:W-:-:S02]  /*17900*/  MOV R2, 0x17920 ;  /* 0x0001792000027802 */ /* 0x010fc40000000f00 */
[----:B--23--:R-:W-:Y:S05]  /*17910*/  CALL.REL.NOINC `($__internal_10_$__cuda_sm70_shflsync_idx_p) ;  /* 0x0000b08000007944 */ /* 0x00cfea0003c00000 */
[----:B------:R-:W-:Y:S01]  /*17920*/  MOV R4, R188 ;  /* 0x000000bc00047202 */ /* 0x000fe20000000f00 */
[----:B------:R-:W-:Y:S05]  /*17930*/  BRA `(.L_x_1767) ;  /* 0xffffdee000007947 */ /* 0x000fea000383ffff */
.L_x_1730:
[----:B------:R-:W-:Y:S01]  /*17940*/  IMAD.MOV.U32 R185, RZ, RZ, R17 ;  /* 0x000000ffffb97224 */ /* 0x000fe200078e0011 */
[----:B------:R-:W-:Y:S01]  /*17950*/  MOV R3, 0x181f ;  /* 0x0000181f00037802 */ /* 0x000fe20000000f00 */
[----:B------:R-:W-:Y:S01]  /*17960*/  IMAD.MOV.U32 R186, RZ, RZ, 0x2 ;  /* 0x00000002ffba7424 */ /* 0x000fe200078e00ff */
[----:B------:R-:W-:-:S02]  /*17970*/  MOV R187, 0xffffffff ;  /* 0xffffffff00bb7802 */ /* 0x000fc40000000f00 */
[----:B----4-:R-:W-:Y:S02]  /*17980*/  MOV R2, 0x179a0 ;  /* 0x000179a000027802 */ /* 0x010fe40000000f00 */
[----:B-123--:R-:W-:Y:S05]  /*17990*/  CALL.REL.NOINC `($__internal_10_$__cuda_sm70_shflsync_idx_p) ;  /* 0x0000b00000007944 */ /* 0x00efea0003c00000 */
[----:B------:R-:W-:Y:S01]  /*179a0*/  MOV R2, R188 ;  /* 0x000000bc00027202 */ /* 0x000fe20000000f00 */
[----:B------:R-:W-:Y:S05]  /*179b0*/  BRA `(.L_x_1768) ;  /* 0xffffde8000007947 */ /* 0x000fea000383ffff */
.L_x_1733:
[----:B------:R-:W-:Y:S01]  /*179c0*/  IMAD.MOV.U32 R185, RZ, RZ, R15 ;  /* 0x000000ffffb97224 */ /* 0x000fe200078e000f */
[----:B-1----:R-:W-:Y:S01]  /*179d0*/  MOV R3, 0x181f ;  /* 0x0000181f00037802 */ /* 0x002fe20000000f00 */
[----:B------:R-:W-:Y:S01]  /*179e0*/  IMAD.MOV.U32 R186, RZ, RZ, 0x3 ;  /* 0x00000003ffba7424 */ /* 0x000fe200078e00ff */
[----:B------:R-:W-:Y:S02]  /*179f0*/  MOV R187, 0xffffffff ;  /* 0xffffffff00bb7802 */ /* 0x000fe40000000f00 */
[----:B------:R-:W-:Y:S02]  /*17a00*/  MOV R2, 0x17a20 ;  /* 0x00017a2000027802 */ /* 0x000fe40000000f00 */
[----:B---34-:R-:W-:Y:S05]  /*17a10*/  CALL.REL.NOINC `($__internal_10_$__cuda_sm70_shflsync_idx_p) ;  /* 0x0000af8000007944 */ /* 0x018fea0003c00000 */
        /* <DEDUP_REMOVED lines=9> */
        .type           $_ZN7cutlass13device_kernelIN5flash19enable_sm80_to_sm89INS1_16FlashAttnFwdSm80INS1_25CollectiveMainloopFwdSm80ILi8ELi1ELb0EN4cute5tupleIJNS5_1CILi128EEENS7_ILi48EEENS7_ILi256EEEEEELi256ENS_10bfloat16_tEfNS_4arch4Sm80ELb1ELb0ELb1ELb1ELb1ELb1ELb1ELb0EEENS1_21CollectiveEpilogueFwdINS6_IJS8_SA_S9_EEENS6_IJNS7_ILi1EEESI_SI_EEESC_SE_Li256ELb1ELb1ELb0ELb0EEENS1_19SingleTileSchedulerILb1ELb0ELb1ELi128EEEEEEEEEvNT_6ParamsE$_ZZN5flash25CollectiveMainloopFwdSm80ILi8ELi1ELb0EN4cute5tupleIJNS1_1CILi128EEENS3_ILi48EEENS3_ILi256EEEEEELi256EN7cutlass10bfloat16_tEfNS8_4arch4Sm80ELb1ELb0ELb1ELb1ELb1ELb1ELb1ELb0EE3mmaINS_16FlashAttnFwdSm80ISC_NS_21CollectiveEpilogueFwdINS2_IJS4_S6_S5_EEENS2_IJNS3_ILi1EEESH_SH_EEES9_SB_Li256ELb1ELb1ELb0ELb0EEENS_19SingleTileSchedulerILb1ELb0ELb1ELi128EEEE13SharedStorageENS1_6TensorINS1_11ArrayEngineIfLm128EEENS1_6LayoutINS2_IJNS2_IJNS3_ILi2EEESS_EEESH_NS3_ILi32EEEEEENS2_IJNS2_IJSH_SS_EEENS3_ILi0EEENS3_ILi4EEEEEEEEEENS_7SoftmaxILi2ELi0EEEEEbRKNSC_6ParamsERT0_RT1_iRKNS_16SeqlenInfoQKNewKILb1ELb1EEENS2_IJiiiiEEERT_ENKUlvE_clEv,@function
        .size           $_ZN7cutlass13device_kernelIN5flash19enable_sm80_to_sm89INS1_16FlashAttnFwdSm80INS1_25CollectiveMainloopFwdSm80ILi8ELi1ELb0EN4cute5tupleIJNS5_1CILi128EEENS7_ILi48EEENS7_ILi256EEEEEELi256ENS_10bfloat16_tEfNS_4arch4Sm80ELb1ELb0ELb1ELb1ELb1ELb1ELb1ELb0EEENS1_21CollectiveEpilogueFwdINS6_IJS8_SA_S9_EEENS6_IJNS7_ILi1EEESI_SI_EEESC_SE_Li256ELb1ELb1ELb0ELb0EEENS1_19SingleTileSchedulerILb1ELb0ELb1ELi128EEEEEEEEEvNT_6ParamsE$_ZZN5flash25CollectiveMainloopFwdSm80ILi8ELi1ELb0EN4cute5tupleIJNS1_1CILi128EEENS3_ILi48EEENS3_ILi256EEEEEELi256EN7cutlass10bfloat16_tEfNS8_4arch4Sm80ELb1ELb0ELb1ELb1ELb1ELb1ELb1ELb0EE3mmaINS_16FlashAttnFwdSm80ISC_NS_21CollectiveEpilogueFwdINS2_IJS4_S6_S5_EEENS2_IJNS3_ILi1EEESH_SH_EEES9_SB_Li256ELb1ELb1ELb0ELb0EEENS_19SingleTileSchedulerILb1ELb0ELb1ELi128EEEE13SharedStorageENS1_6TensorINS1_11ArrayEngineIfLm128EEENS1_6LayoutINS2_IJNS2_IJNS3_ILi2EEESS_EEESH_NS3_ILi32EEEEEENS2_IJNS2_IJSH_SS_EEENS3_ILi0EEENS3_ILi4EEEEEEEEEENS_7SoftmaxILi2ELi0EEEEEbRKNSC_6ParamsERT0_RT1_iRKNS_16SeqlenInfoQKNewKILb1ELb1EEENS2_IJiiiiEEERT_ENKUlvE_clEv,($__internal_9_$__cuda_sm70_shflsync_bfly_p - $_ZN7cutlass13device_kernelIN5flash19enable_sm80_to_sm89INS1_16FlashAttnFwdSm80INS1_25CollectiveMainloopFwdSm80ILi8ELi1ELb0EN4cute5tupleIJNS5_1CILi128EEENS7_ILi48EEENS7_ILi256EEEEEELi256ENS_10bfloat16_tEfNS_4arch4Sm80ELb1ELb0ELb1ELb1ELb1ELb1ELb1ELb0EEENS1_21CollectiveEpilogueFwdINS6_IJS8_SA_S9_EEENS6_IJNS7_ILi1EEESI_SI_EEESC_SE_Li256ELb1ELb1ELb0ELb0EEENS1_19SingleTileSchedulerILb1ELb0ELb1ELi128EEEEEEEEEvNT_6ParamsE$_ZZN5flash25CollectiveMainloopFwdSm80ILi8ELi1ELb0EN4cute5tupleIJNS1_1CILi128EEENS3_ILi48EEENS3_ILi256EEEEEELi256EN7cutlass10bfloat16_tEfNS8_4arch4Sm80ELb1ELb0ELb1ELb1ELb1ELb1ELb1ELb0EE3mmaINS_16FlashAttnFwdSm80ISC_NS_21CollectiveEpilogueFwdINS2_IJS4_S6_S5_EEENS2_IJNS3_ILi1EEESH_SH_EEES9_SB_Li256ELb1ELb1ELb0ELb0EEENS_19SingleTileSchedulerILb1ELb0ELb1ELi128EEEE13SharedStorageENS1_6TensorINS1_11ArrayEngineIfLm128EEENS1_6LayoutINS2_IJNS2_IJNS3_ILi2EEESS_EEESH_NS3_ILi32EEEEEENS2_IJNS2_IJSH_SS_EEENS3_ILi0EEENS3_ILi4EEEEEEEEEENS_7SoftmaxILi2ELi0EEEEEbRKNSC_6ParamsERT0_RT1_iRKNS_16SeqlenInfoQKNewKILb1ELb1EEENS2_IJiiiiEEERT_ENKUlvE_clEv)
$_ZN7cutlass13device_kernelIN5flash19enable_sm80_to_sm89INS1_16FlashAttnFwdSm80INS1_25CollectiveMainloopFwdSm80ILi8ELi1ELb0EN4cute5tupleIJNS5_1CILi128EEENS7_ILi48EEENS7_ILi256EEEEEELi256ENS_10bfloat16_tEfNS_4arch4Sm80ELb1ELb0ELb1ELb1ELb1ELb1ELb1ELb0EEENS1_21CollectiveEpilogueFwdINS6_IJS8_SA_S9_EEENS6_IJNS7_ILi1EEESI_SI_EEESC_SE_Li256ELb1ELb1ELb0ELb0EEENS1_19SingleTileSchedulerILb1ELb0ELb1ELi128EEEEEEEEEvNT_6ParamsE$_ZZN5flash25CollectiveMainloopFwdSm80ILi8ELi1ELb0EN4cute5tupleIJNS1_1CILi128EEENS3_ILi48EEENS3_ILi256EEEEEELi256EN7cutlass10bfloat16_tEfNS8_4arch4Sm80ELb1ELb0ELb1ELb1ELb1ELb1ELb1ELb0EE3mmaINS_16FlashAttnFwdSm80ISC_NS_21CollectiveEpilogueFwdINS2_IJS4_S6_S5_EEENS2_IJNS3_ILi1EEESH_SH_EEES9_SB_Li256ELb1ELb1ELb0ELb0EEENS_19SingleTileSchedulerILb1ELb0ELb1ELi128EEEE13SharedStorageENS1_6TensorINS1_11ArrayEngineIfLm128EEENS1_6LayoutINS2_IJNS2_IJNS3_ILi2EEESS_EEESH_NS3_ILi32EEEEEENS2_IJNS2_IJSH_SS_EEENS3_ILi0EEENS3_ILi4EEEEEEEEEENS_7SoftmaxILi2ELi0EEEEEbRKNSC_6ParamsERT0_RT1_iRKNS_16SeqlenInfoQKNewKILb1ELb1EEENS2_IJiiiiEEERT_ENKUlvE_clEv:
        /* <DEDUP_REMOVED lines=9> */
[----:B------:R-:W-:Y:S05]  /*17b40*/  RET.REL.NODEC R2 `(_ZN7cutlass13device_kernelIN5flash19enable_sm80_to_sm89INS1_16FlashAttnFwdSm80INS1_25CollectiveMainloopFwdSm80ILi8ELi1ELb0EN4cute5tupleIJNS5_1CILi128EEENS7_ILi48EEENS7_ILi256EEEEEELi256ENS_10bfloat16_tEfNS_4arch4Sm80ELb1ELb0ELb1ELb1ELb1ELb1ELb1ELb0EEENS1_21CollectiveEpilogueFwdINS6_IJS8_SA_S9_EEENS6_IJNS7_ILi1EEESI_SI_EEESC_SE_Li256ELb1ELb1ELb0ELb0EEENS1_19SingleTileSchedulerILb1ELb0ELb1ELi128EEEEEEEEEvNT_6ParamsE) ;  /* 0xfffe84b002007950 */ /* 0x000fea0003c3ffff */
.L_x_1770:
        /* <DEDUP_REMOVED lines=52> */
.L_x_1846:
[----:B------:R-:W-:Y:S05]  /*17e90*/  BRA.DIV ~URZ, `(.L_x_1773) ;  /* 0x00009bf27f007947 */ /* 0x000fea000b800000 */
[----:B------:R3:W4:Y:S01]  /*17ea0*/  SHFL.IDX PT, R12, R34, RZ, 0x181f ;  /* 0x00181fff220c7589 */ /* 0x00072200000e0000 */
[----:B--2---:R-:W-:-:S03]  /*17eb0*/  MOV R13, R11 ;  /* 0x0000000b000d7202 */ /* 0x004fc60000000f00 */
[----:B------:R3:W2:Y:S04]  /*17ec0*/  SHFL.IDX PT, R14, R24, RZ, 0x181f ;  /* 0x00181fff180e7589 */ /* 0x0006a800000e0000 */
[----:B------:R3:W1:Y:S02]  /*17ed0*/  SHFL.IDX PT, R3, R37, RZ, 0x181f ;  /* 0x00181fff25037589 */ /* 0x00066400000e0000 */
.L_x_1847:
        /* <DEDUP_REMOVED lines=60> */
.L_x_1775:
[----:B------:R-:W-:Y:S05]  /*182a0*/  BSYNC B0 ;  /* 0x0000000000007941 */ /* 0x000fea0003800000 */
.L_x_1774:
        /* <DEDUP_REMOVED lines=29> */
.L_x_1848:
        /* <DEDUP_REMOVED lines=52> */
.L_x_1778:
[----:B------:R-:W-:Y:S05]  /*187c0*/  BSYNC B0 ;  /* 0x0000000000007941 */ /* 0x000fea0003800000 */
.L_x_1777:
        /* <DEDUP_REMOVED lines=26> */
.L_x_1849:
[----:B------:R-:W-:Y:S05]  /*18970*/  BRA.DIV ~URZ, `(.L_x_1780) ;  /* 0x000094e27f007947 */ /* 0x000fea000b800000 */
[----:B------:R4:W1:Y:S01]  /*18980*/  SHFL.IDX PT, R12, R34, 0x2, 0x181f ;  /* 0x00581f00220c7f89 */ /* 0x00086200000e0000 */
[----:B--23--:R-:W-:-:S03]  /*18990*/  MOV R13, R11 ;  /* 0x0000000b000d7202 */ /* 0x00cfc60000000f00 */
[----:B------:R4:W2:Y:S04]  /*189a0*/  SHFL.IDX PT, R14, R24, 0x2, 0x181f ;  /* 0x00581f00180e7f89 */ /* 0x0008a800000e0000 */
[----:B------:R4:W3:Y:S02]  /*189b0*/  SHFL.IDX PT, R2, R37, 0x2, 0x181f ;  /* 0x00581f0025027f89 */ /* 0x0008e400000e0000 */
.L_x_1850:
        /* <DEDUP_REMOVED lines=53> */
.L_x_1782:
[----:B------:R-:W-:Y:S05]  /*18d10*/  BSYNC B0 ;  /* 0x0000000000007941 */ /* 0x000fea0003800000 */
.L_x_1781:
        /* <DEDUP_REMOVED lines=27> */
.L_x_1851:
        /* <DEDUP_REMOVED lines=8> */
.L_x_1852:
        /* <DEDUP_REMOVED lines=52> */
.L_x_1786:
[----:B------:R-:W-:Y:S05]  /*19290*/  BSYNC B0 ;  /* 0x0000000000007941 */ /* 0x000fea0003800000 */
.L_x_1785:
        /* <DEDUP_REMOVED lines=102> */
.L_x_1790:
[----:B------:R-:W-:Y:S05]  /*19900*/  BSYNC B0 ;  /* 0x0000000000007941 */ /* 0x000fea0003800000 */
.L_x_1789:
        /* <DEDUP_REMOVED lines=50> */
.L_x_1792:
[----:B------:R-:W-:Y:S05]  /*19c30*/  BSYNC B0 ;  /* 0x0000000000007941 */ /* 0x000fea0003800000 */
.L_x_1791:
        /* <DEDUP_REMOVED lines=50> */
.L_x_1794:
[----:B------:R-:W-:Y:S05]  /*19f60*/  BSYNC B0 ;  /* 0x0000000000007941 */ /* 0x000fea0003800000 */
.L_x_1793:
        /* <DEDUP_REMOVED lines=49> */
.L_x_1788:
[----:B------:R-:W-:Y:S05]  /*1a280*/  BSYNC B1 ;  /* 0x0000000000017941 */ /* 0x000fea0003800000 */
.L_x_1787:
        /* <DEDUP_REMOVED lines=53> */
.L_x_1798:
[----:B------:R-:W-:Y:S05]  /*1a5e0*/  BSYNC B0 ;  /* 0x0000000000007941 */ /* 0x000fea0003800000 */
.L_x_1797:
        /* <DEDUP_REMOVED lines=50> */
.L_x_1800:
[----:B------:R-:W-:Y:S05]  /*1a910*/  BSYNC B0 ;  /* 0x0000000000007941 */ /* 0x000fea0003800000 */
.L_x_1799:
        /* <DEDUP_REMOVED lines=50> */
.L_x_1802:
[----:B------:R-:W-:Y:S05]  /*1ac40*/  BSYNC B0 ;  /* 0x0000000000007941 */ /* 0x000fea0003800000 */
.L_x_1801:
        /* <DEDUP_REMOVED lines=49> */
.L_x_1796:
[----:B------:R-:W-:Y:S05]  /*1af60*/  BSYNC B1 ;  /* 0x0000000000017941 */ /* 0x000fea0003800000 */
.L_x_1795:
        /* <DEDUP_REMOVED lines=53> */
.L_x_1806:
[----:B------:R-:W-:Y:S05]  /*1b2c0*/  BSYNC B0 ;  /* 0x0000000000007941 */ /* 0x000fea0003800000 */
.L_x_1805:
        /* <DEDUP_REMOVED lines=50> */
.L_x_1808:
[----:B------:R-:W-:Y:S05]  /*1b5f0*/  BSYNC B0 ;  /* 0x0000000000007941 */ /* 0x000fea0003800000 */
.L_x_1807:
        /* <DEDUP_REMOVED lines=50> */
.L_x_1810:
[----:B------:R-:W-:Y:S05]  /*1b920*/  BSYNC B0 ;  /* 0x0000000000007941 */ /* 0x000fea0003800000 */
.L_x_1809:
        /* <DEDUP_REMOVED lines=49> */
.L_x_1804:
[----:B------:R-:W-:Y:S05]  /*1bc40*/  BSYNC B1 ;  /* 0x0000000000017941 */ /* 0x000fea0003800000 */
.L_x_1803:
[----:B------:R-:W-:Y:S01]  /*1bc50*/  IADD3 R2, R96, 0x60, RZ ;  /* 0x0000006060027810 */ /* 0x000fe20007ffe0ff */
[----:B------:R-:W-:-:S03]  /*1bc60*/  IMAD.MOV.U32 R3, RZ, RZ, 0x0 ;  /* 0x00000000ff037424 */ /* 0x000fc600078e00ff */
[----:B------:R-:W-:Y:S01]  /*1bc70*/  ISETP.GE.AND P0, PT, R2, R34, PT ;  /* 0x000000220200720c */ /* 0x000fe20003f06270 */
[----:B------:R-:W-:-:S12]  /*1bc80*/  IMAD.MOV.U32 R2, RZ, RZ, R144 ;  /* 0x000000ffff027224 */ /* 0x000fd800078e0090 */
[----:B------:R-:W-:Y:S05]  /*1bc90*/  @P0 RET.REL.NODEC R2 `(_ZN7cutlass13device_kernelIN5flash19enable_sm80_to_sm89INS1_16FlashAttnFwdSm80INS1_25CollectiveMainloopFwdSm80ILi8ELi1ELb0EN4cute5tupleIJNS5_1CILi128EEENS7_ILi48EEENS7_ILi256EEEEEELi256ENS_10bfloat16_tEfNS_4arch4Sm80ELb1ELb0ELb1ELb1ELb1ELb1ELb1ELb0EEENS1_21CollectiveEpilogueFwdINS6_IJS8_SA_S9_EEENS6_IJNS7_ILi1EEESI_SI_EEESC_SE_Li256ELb1ELb1ELb0ELb0EEENS1_19SingleTileSchedulerILb1ELb0ELb1ELi128EEEEEEEEEvNT_6ParamsE) ;  /* 0xfffe436002000950 */ /* 0x000fea0003c3ffff */
        /* <DEDUP_REMOVED lines=49> */
.L_x_1812:
[----:B------:R-:W-:Y:S05]  /*1bfb0*/  BSYNC B0 ;  /* 0x0000000000007941 */ /* 0x000fea0003800000 */
.L_x_1811:
        /* <DEDUP_REMOVED lines=50> */
.L_x_1814:
[----:B------:R-:W-:Y:S05]  /*1c2e0*/  BSYNC B0 ;  /* 0x0000000000007941 */ /* 0x000fea0003800000 */
.L_x_1813:
        /* <DEDUP_REMOVED lines=50> */
.L_x_1816:
[----:B------:R-:W-:Y:S05]  /*1c610*/  BSYNC B0 ;  /* 0x0000000000007941 */ /* 0x000fea0003800000 */
.L_x_1815:
[----:B------:R-:W-:Y:S01]  /*1c620*/  IADD3 R2, R23, 0x60, RZ ;  /* 0x0000006017027810 */ /* 0x000fe20007ffe0ff */
[----:B------:R-:W-:-:S03]  /*1c630*/  IMAD.MOV.U32 R3, RZ, RZ, 0x0 ;  /* 0x00000000ff037424 */ /* 0x000fc600078e00ff */
[----:B------:R-:W-:Y:S01]  /*1c640*/  ISETP.GE.AND P0, PT, R2, R36, PT ;  /* 0x000000240200720c */ /* 0x000fe20003f06270 */
[----:B------:R-:W-:-:S12]  /*1c650*/  IMAD.MOV.U32 R2, RZ, RZ, R144 ;  /* 0x000000ffff027224 */ /* 0x000fd800078e0090 */
[----:B------:R-:W-:Y:S05]  /*1c660*/  @P0 RET.REL.NODEC R2 `(_ZN7cutlass13device_kernelIN5flash19enable_sm80_to_sm89INS1_16FlashAttnFwdSm80INS1_25CollectiveMainloopFwdSm80ILi8ELi1ELb0EN4cute5tupleIJNS5_1CILi128EEENS7_ILi48EEENS7_ILi256EEEEEELi256ENS_10bfloat16_tEfNS_4arch4Sm80ELb1ELb0ELb1ELb1ELb1ELb1ELb1ELb0EEENS1_21CollectiveEpilogueFwdINS6_IJS8_SA_S9_EEENS6_IJNS7_ILi1EEESI_SI_EEESC_SE_Li256ELb1ELb1ELb0ELb0EEENS1_19SingleTileSchedulerILb1ELb0ELb1ELi128EEEEEEEEEvNT_6ParamsE) ;  /* 0xfffe399002000950 */ /* 0x000fea0003c3ffff */
        /* <DEDUP_REMOVED lines=48> */
[----:B------:R-:W-:Y:S05]  /*1c970*/  RET.REL.NODEC R2 `(_ZN7cutlass13device_kernelIN5flash19enable_sm80_to_sm89INS1_16FlashAttnFwdSm80INS1_25CollectiveMainloopFwdSm80ILi8ELi1ELb0EN4cute5tupleIJNS5_1CILi128EEENS7_ILi48EEENS7_ILi256EEEEEELi256ENS_10bfloat16_tEfNS_4arch4Sm80ELb1ELb0ELb1ELb1ELb1ELb1ELb1ELb0EEENS1_21CollectiveEpilogueFwdINS6_IJS8_SA_S9_EEENS6_IJNS7_ILi1EEESI_SI_EEESC_SE_Li256ELb1ELb1ELb0ELb0EEENS1_19SingleTileSchedulerILb1ELb0ELb1ELi128EEEEEEEEEvNT_6ParamsE) ;  /* 0xfffe368002007950 */ /* 0x000fea0003c3ffff */
.L_x_1771:
        /* <DEDUP_REMOVED lines=28> */
.L_x_1853:
[----:B------:R-:W-:Y:S05]  /*1cb40*/  BRA.DIV ~URZ, `(.L_x_1818) ;  /* 0x000056e27f007947 */ /* 0x000fea000b800000 */
[----:B------:R3:W4:Y:S01]  /*1cb50*/  SHFL.IDX PT, R12, R28, RZ, 0x181f ;  /* 0x00181fff1c0c7589 */ /* 0x00072200000e0000 */
[----:B--2---:R-:W-:-:S03]  /*1cb60*/  MOV R13, R11 ;  /* 0x0000000b000d7202 */ /* 0x004fc60000000f00 */
[----:B------:R3:W2:Y:S04]  /*1cb70*/  SHFL.IDX PT, R14, R19, RZ, 0x181f ;  /* 0x00181fff130e7589 */ /* 0x0006a800000e0000 */
[----:B------:R3:W1:Y:S02]  /*1cb80*/  SHFL.IDX PT, R3, R29, RZ, 0x181f ;  /* 0x00181fff1d037589 */ /* 0x00066400000e0000 */
.L_x_1854:
        /* <DEDUP_REMOVED lines=42> */
.L_x_1820:
[----:B------:R-:W-:Y:S05]  /*1ce30*/  BSYNC B0 ;  /* 0x0000000000007941 */ /* 0x000fea0003800000 */
.L_x_1819:
        /* <DEDUP_REMOVED lines=31> */
.L_x_1855:
        /* <DEDUP_REMOVED lines=34> */
.L_x_1823:
[----:B------:R-:W-:Y:S05]  /*1d250*/  BSYNC B0 ;  /* 0x0000000000007941 */ /* 0x000fea0003800000 */
.L_x_1822:
        /* <DEDUP_REMOVED lines=26> */
.L_x_1856:
[----:B------:R-:W-:Y:S05]  /*1d400*/  BRA.DIV ~URZ, `(.L_x_1825) ;  /* 0x000051e27f007947 */ /* 0x000fea000b800000 */
[----:B------:R3:W4:Y:S01]  /*1d410*/  SHFL.IDX PT, R12, R28, 0x2, 0x181f ;  /* 0x00581f001c0c7f89 */ /* 0x00072200000e0000 */
[----:B--2---:R-:W-:-:S03]  /*1d420*/  MOV R13, R11 ;  /* 0x0000000b000d7202 */ /* 0x004fc60000000f00 */
[----:B------:R3:W2:Y:S04]  /*1d430*/  SHFL.IDX PT, R14, R19, 0x2, 0x181f ;  /* 0x00581f00130e7f89 */ /* 0x0006a800000e0000 */
[----:B------:R3:W1:Y:S02]  /*1d440*/  SHFL.IDX PT, R2, R29, 0x2, 0x181f ;  /* 0x00581f001d027f89 */ /* 0x00066400000e0000 */
.L_x_1857:
        /* <DEDUP_REMOVED lines=35> */
.L_x_1827:
[----:B------:R-:W-:Y:S05]  /*1d680*/  BSYNC B0 ;  /* 0x0000000000007941 */ /* 0x000fea0003800000 */
.L_x_1826:
        /* <DEDUP_REMOVED lines=27> */
.L_x_1858:
        /* <DEDUP_REMOVED lines=8> */
.L_x_1859:
        /* <DEDUP_REMOVED lines=34> */
.L_x_1831:
[----:B------:R-:W-:Y:S05]  /*1dae0*/  BSYNC B0 ;  /* 0x0000000000007941 */ /* 0x000fea0003800000 */
.L_x_1830:
        /* <DEDUP_REMOVED lines=65> */
[----:B------:R-:W-:Y:S02]  /*1df00*/  SHF.R.U64 R11, R22, 0x10, R23 ;  /* 0x00000010160b7819 */ /* 0x000fe40000001217 */
[--C-:B------:R-:W-:Y:S02]  /*1df10*/  SHF.R.U64 R22, R26, 0x10, R27.reuse ;  /* 0x000000101a167819 */ /* 0x100fe4000000121b */
[----:B------:R-:W-:-:S02]  /*1df20*/  SHF.R.U32.HI R27, RZ, 0x10, R27 ;  /* 0x00000010ff1b7819 */ /* 0x000fc4000001161b */
[----:B------:R-:W-:Y:S02]  /*1df30*/  PRMT R29, R37, 0x5432, R21 ;  /* 0x00005432251d7816 */ /* 0x000fe40000000015 */
[----:B------:R-:W-:Y:S02]  /*1df40*/  SHF.R.U32.HI R20, RZ, 0x10, R23 ;  /* 0x00000010ff147819 */ /* 0x000fe40000011617 */
[----:B------:R-:W-:Y:S02]  /*1df50*/  SHF.R.U32.HI R23, RZ, 0x10, R25 ;  /* 0x00000010ff177819 */ /* 0x000fe40000011619 */
[----:B------:R-:W-:Y:S02]  /*1df60*/  PRMT R34, R34, 0x5410, R2 ;  /* 0x0000541022227816 */ /* 0x000fe40000000002 */
[C---:B------:R-:W-:Y:S02]  /*1df70*/  PRMT R28, R42.reuse, 0x5432, R22 ;  /* 0x000054322a1c7816 */ /* 0x040fe40000000016 */
[----:B------:R-:W-:Y:S01]  /*1df80*/  PRMT R27, R42, 0x5410, R27 ;  /* 0x000054102a1b7816 */ /* 0x000fe2000000001b */
[----:B------:R-:W-:Y:S01]  /*1df90*/  IMAD.U32 R42, R29, 0x10000, RZ ;  /* 0x000100001d2a7824 */ /* 0x000fe200078e00ff */
[----:B------:R-:W-:-:S02]  /*1dfa0*/  PRMT R32, R32, 0x5410, R11 ;  /* 0x0000541020207816 */ /* 0x000fc4000000000b */
[----:B------:R-:W-:Y:S01]  /*1dfb0*/  PRMT R23, R37, 0x5410, R23 ;  /* 0x0000541025177816 */ /* 0x000fe20000000017 */
[C---:B------:R-:W-:Y:S01]  /*1dfc0*/  IMAD.U32 R37, R34.reuse, 0x10000, RZ ;  /* 0x0001000022257824 */ /* 0x040fe200078e00ff */
[----:B------:R-:W-:Y:S02]  /*1dfd0*/  LOP3.LUT R43, R29, 0xffff0000, RZ, 0xc0, !PT ;  /* 0xffff00001d2b7812 */ /* 0x000fe400078ec0ff */
[----:B------:R-:W-:Y:S02]  /*1dfe0*/  PRMT R33, R33, 0x5410, R3 ;  /* 0x0000541021217816 */ /* 0x000fe40000000003 */
[----:B------:R-:W-:Y:S01]  /*1dff0*/  LOP3.LUT R29, R34, 0xffff0000, RZ, 0xc0, !PT ;  /* 0xffff0000221d7812 */ /* 0x000fe200078ec0ff */
[C---:B------:R-:W-:Y:S01]  /*1e000*/  IMAD.U32 R34, R23.reuse, 0x10000, RZ ;  /* 0x0001000017227824 */ /* 0x040fe200078e00ff */
[----:B------:R-:W-:Y:S02]  /*1e010*/  LOP3.LUT R23, R23, 0xffff0000, RZ, 0xc0, !PT ;  /* 0xffff000017177812 */ /* 0x000fe400078ec0ff */
        /* <DEDUP_REMOVED lines=22> */
[----:B------:R-:W-:-:S02]  /*1e180*/  FMUL.FTZ R17, R17, R29 ;  /* 0x0000001d11117220 */ /* 0x000fc40000410000 */
[----:B------:R-:W-:Y:S02]  /*1e190*/  FFMA.FTZ R37, R25, R29, -R14 ;  /* 0x0000001d19257223 */ /* 0x000fe4000001080e */
[----:B------:R-:W-:Y:S02]  /*1e1a0*/  FFMA.FTZ R42, R26, R42, R15 ;  /* 0x0000002a1a2a7223 */ /* 0x000fe4000001000f */
[C---:B------:R-:W-:Y:S02]  /*1e1b0*/  FMUL.FTZ R14, R16.reuse, R18 ;  /* 0x00000012100e7220 */ /* 0x040fe40000410000 */
        /* <DEDUP_REMOVED lines=29> */
[C---:B------:R-:W-:Y:S01]  /*1e390*/  FFMA.FTZ R14, R30.reuse, R14, -R12 ;  /* 0x0000000e1e0e7223 */ /* 0x040fe2000001080c */
        /* <DEDUP_REMOVED lines=13> */
.L_x_1835:
[----:B------:R-:W-:Y:S05]  /*1e470*/  BSYNC B0 ;  /* 0x0000000000007941 */ /* 0x000fea0003800000 */
.L_x_1834:
        /* <DEDUP_REMOVED lines=42> */
[----:B------:R-:W-:Y:S02]  /*1e720*/  PRMT R32, R112, 0x5432, R11 ;  /* 0x0000543270207816 */ /* 0x000fe4000000000b */
[----:B------:R-:W-:Y:S02]  /*1e730*/  SHF.R.U32.HI R23, RZ, 0x10, R49 ;  /* 0x00000010ff177819 */ /* 0x000fe40000011631 */
[----:B------:R-:W-:Y:S02]  /*1e740*/  LOP3.LUT R42, R29, 0xffff0000, RZ, 0xc0, !PT ;  /* 0xffff00001d2a7812 */ /* 0x000fe400078ec0ff */
[----:B------:R-:W-:-:S02]  /*1e750*/  PRMT R33, R99, 0x5410, R3 ;  /* 0x0000541063217816 */ /* 0x000fc40000000003 */
[----:B------:R-:W-:Y:S02]  /*1e760*/  PRMT R23, R67, 0x5410, R23 ;  /* 0x0000541043177816 */ /* 0x000fe40000000017 */
[----:B------:R-:W-:Y:S02]  /*1e770*/  LOP3.LUT R29, R34, 0xffff0000, RZ, 0xc0, !PT ;  /* 0xffff0000221d7812 */ /* 0x000fe400078ec0ff */
[----:B------:R-:W-:Y:S01]  /*1e780*/  SHF.R.U32.HI R27, RZ, 0x10, R51 ;  /* 0x00000010ff1b7819 */ /* 0x000fe20000011633 */
[C---:B------:R-:W-:Y:S01]  /*1e790*/  IMAD.U32 R34, R23.reuse, 0x10000, RZ ;  /* 0x0001000017227824 */ /* 0x040fe200078e00ff */
[----:B------:R-:W-:Y:S01]  /*1e7a0*/  LOP3.LUT R43, R23, 0xffff0000, RZ, 0xc0, !PT ;  /* 0xffff0000172b7812 */ /* 0x000fe200078ec0ff */
[----:B------:R-:W-:Y:S01]  /*1e7b0*/  IMAD.U32 R23, R28, 0x10000, RZ ;  /* 0x000100001c177824 */ /* 0x000fe200078e00ff */
        /* <DEDUP_REMOVED lines=25> */
[----:B------:R-:W-:Y:S02]  /*1e950*/  FMUL.FTZ R14, R16, R18 ;  /* 0x00000012100e7220 */ /* 0x000fe40000410000 */
[----:B------:R-:W-:Y:S02]  /*1e960*/  FMUL.FTZ R17, R17, R29 ;  /* 0x0000001d11117220 */ /* 0x000fe40000410000 */
[----:B------:R-:W-:Y:S02]  /*1e970*/  FFMA.FTZ R45, R26, R37, R15 ;  /* 0x000000251a2d7223 */ /* 0x000fe4000001000f */
[-C--:B------:R-:W-:Y:S01]  /*1e980*/  FMUL.FTZ R15, R16, R34.reuse ;  /* 0x00000022100f7220 */ /* 0x080fe20000410000 */
[----:B------:R-:W-:Y:S01]  /*1e990*/  LOP3.LUT R16, R33, 0xffff0000, RZ, 0xc0, !PT ;  /* 0xffff000021107812 */ /* 0x000fe200078ec0ff */
[----:B------:R-:W-:Y:S02]  /*1e9a0*/  FFMA.FTZ R29, R24, R34, R14 ;  /* 0x00000022181d7223 */ /* 0x000fe4000001000e */
[----:B------:R-:W-:-:S02]  /*1e9b0*/  FFMA.FTZ R37, R25, R42, R17 ;  /* 0x0000002a19257223 */ /* 0x000fc40000010011 */
[----:B------:R-:W-:Y:S02]  /*1e9c0*/  FMUL.FTZ R14, R13, R43 ;  /* 0x0000002b0d0e7220 */ /* 0x000fe40000410000 */
[----:B------:R-:W-:Y:S02]  /*1e9d0*/  IMAD.U32 R17, R32, 0x10000, RZ ;  /* 0x0001000020117824 */ /* 0x000fe400078e00ff */
[----:B------:R-:W-:Y:S02]  /*1e9e0*/  IMAD.U32 R26, R27, 0x10000, RZ ;  /* 0x000100001b1a7824 */ /* 0x000fe400078e00ff */
[----:B------:R-:W-:Y:S02]  /*1e9f0*/  FFMA.FTZ R35, R24, R18, -R15 ;  /* 0x0000001218237223 */ /* 0x000fe4000001080f */
[-C--:B------:R-:W-:Y:S02]  /*1ea00*/  FMUL.FTZ R15, R13, R16.reuse ;  /* 0x000000100d0f7220 */ /* 0x080fe40000410000 */
[----:B------:R-:W-:-:S02]  /*1ea10*/  FFMA.FTZ R25, R22, R16, -R14 ;  /* 0x0000001016197223 */ /* 0x000fc4000001080e */
[C---:B------:R-:W-:Y:S02]  /*1ea20*/  FMUL.FTZ R14, R12.reuse, R23 ;  /* 0x000000170c0e7220 */ /* 0x040fe40000410000 */
[----:B------:R-:W-:Y:S02]  /*1ea30*/  FMUL.FTZ R13, R12, R17 ;  /* 0x000000110c0d7220 */ /* 0x000fe40000410000 */
[----:B------:R-:W-:Y:S02]  /*1ea40*/  IMAD.U32 R16, R31, 0x10000, RZ ;  /* 0x000100001f107824 */ /* 0x000fe400078e00ff */
[----:B------:R-:W-:Y:S02]  /*1ea50*/  FMUL.FTZ R12, R3, R26 ;  /* 0x0000001a030c7220 */ /* 0x000fe40000410000 */
[----:B------:R-:W-:Y:S02]  /*1ea60*/  FFMA.FTZ R24, R22, R43, R15 ;  /* 0x0000002b16187223 */ /* 0x000fe4000001000f */
        /* <DEDUP_REMOVED lines=8> */
[----:B------:R-:W-:-:S02]  /*1eaf0*/  FFMA.FTZ R15, R20, R26, R3 ;  /* 0x0000001a140f7223 */ /* 0x000fc40000010003 */
[C---:B------:R-:W-:Y:S02]  /*1eb00*/  FMUL.FTZ R12, R11.reuse, R17 ;  /* 0x000000110b0c7220 */ /* 0x040fe40000410000 */
[C---:B------:R-:W-:Y:S02]  /*1eb10*/  FMUL.FTZ R3, R2.reuse, R16 ;  /* 0x0000001002037220 */ /* 0x040fe40000410000 */
[-C--:B------:R-:W-:Y:S02]  /*1eb20*/  FMUL.FTZ R11, R11, R14.reuse ;  /* 0x0000000e0b0b7220 */ /* 0x080fe40000410000 */
[----:B------:R-:W-:Y:S02]  /*1eb30*/  FMUL.FTZ R2, R2, R13 ;  /* 0x0000000d02027220 */ /* 0x000fe40000410000 */
        /* <DEDUP_REMOVED lines=14> */
.L_x_1833:
[----:B------:R-:W-:Y:S05]  /*1ec20*/  BSYNC B1 ;  /* 0x0000000000017941 */ /* 0x000fea0003800000 */
.L_x_1832:
        /* <DEDUP_REMOVED lines=119> */
.L_x_1839:
[----:B------:R-:W-:Y:S05]  /*1f3a0*/  BSYNC B0 ;  /* 0x0000000000007941 */ /* 0x000fea0003800000 */
.L_x_1838:
        /* <DEDUP_REMOVED lines=122> */
.L_x_1837:
[----:B------:R-:W-:Y:S05]  /*1fb50*/  BSYNC B1 ;  /* 0x0000000000017941 */ /* 0x000fea0003800000 */
.L_x_1836:
        /* <DEDUP_REMOVED lines=119> */
.L_x_1843:
[----:B------:R-:W-:Y:S05]  /*202d0*/  BSYNC B0 ;  /* 0x0000000000007941 */ /* 0x000fea0003800000 */
.L_x_1842:
        /* <DEDUP_REMOVED lines=122> */
.L_x_1841:
[----:B------:R-:W-:Y:S05]  /*20a80*/  BSYNC B1 ;  /* 0x0000000000017941 */ /* 0x000fea0003800000 */
.L_x_1840:
[----:B------:R-:W-:Y:S01]  /*20a90*/  IADD3 R2, R96, 0x60, RZ ;  /* 0x0000006060027810 */ /* 0x000fe20007ffe0ff */
[----:B-1----:R-:W-:-:S02]  /*20aa0*/  IMAD.MOV.U32 R12, RZ, RZ, R144 ;  /* 0x000000ffff0c7224 */ /* 0x002fc400078e0090 */
[----:B------:R-:W-:Y:S01]  /*20ab0*/  IMAD.MOV.U32 R13, RZ, RZ, 0x0 ;  /* 0x00000000ff0d7424 */ /* 0x000fe200078e00ff */
[----:B------:R-:W-:-:S13]  /*20ac0*/  ISETP.GE.AND P0, PT, R2, R65, PT ;  /* 0x000000410200720c */ /* 0x000fda0003f06270 */
[----:B------:R-:W-:Y:S05]  /*20ad0*/  @P0 RET.REL.NODEC R12 `(_ZN7cutlass13device_kernelIN5flash19enable_sm80_to_sm89INS1_16FlashAttnFwdSm80INS1_25CollectiveMainloopFwdSm80ILi8ELi1ELb0EN4cute5tupleIJNS5_1CILi128EEENS7_ILi48EEENS7_ILi256EEEEEELi256ENS_10bfloat16_tEfNS_4arch4Sm80ELb1ELb0ELb1ELb1ELb1ELb1ELb1ELb0EEENS1_21CollectiveEpilogueFwdINS6_IJS8_SA_S9_EEENS6_IJNS7_ILi1EEESI_SI_EEESC_SE_Li256ELb1ELb1ELb0ELb0EEENS1_19SingleTileSchedulerILb1ELb0ELb1ELi128EEEEEEEEEvNT_6ParamsE) ;  /* 0xfffdf5200c000950 */ /* 0x000fea0003c3ffff */
        /* <DEDUP_REMOVED lines=28> */
[----:B------:R-:W-:Y:S02]  /*20ca0*/  PRMT R29, R97, 0x5432, R22 ;  /* 0x00005432611d7816 */ /* 0x000fe40000000016 */
[----:B------:R-:W-:Y:S02]  /*20cb0*/  SHF.R.U32.HI R21, RZ, 0x10, R79 ;  /* 0x00000010ff157819 */ /* 0x000fe4000001164f */
[----:B------:R-:W-:Y:S01]  /*20cc0*/  SHF.R.U64 R24, R102, 0x10, R103 ;  /* 0x0000001066187819 */ /* 0x000fe20000001267 */
[----:B------:R-:W-:Y:S01]  /*20cd0*/  IMAD.U32 R42, R29, 0x10000, RZ ;  /* 0x000100001d2a7824 */ /* 0x000fe200078e00ff */
[----:B------:R-:W-:-:S02]  /*20ce0*/  PRMT R33, R131, 0x5432, R20 ;  /* 0x0000543283217816 */ /* 0x000fc40000000014 */
[----:B------:R-:W-:Y:S02]  /*20cf0*/  PRMT R35, R130, 0x5432, R3 ;  /* 0x0000543282237816 */ /* 0x000fe40000000003 */
[----:B------:R-:W-:Y:S02]  /*20d00*/  SHF.R.U32.HI R23, RZ, 0x10, R101 ;  /* 0x00000010ff177819 */ /* 0x000fe40000011665 */
[----:B------:R-:W-:Y:S01]  /*20d10*/  PRMT R30, R131, 0x5410, R21 ;  /* 0x00005410831e7816 */ /* 0x000fe20000000015 */
[----:B------:R-:W-:Y:S01]  /*20d20*/  IMAD.U32 R37, R35, 0x10000, RZ ;  /* 0x0001000023257824 */ /* 0x000fe200078e00ff */
[----:B------:R-:W-:Y:S02]  /*20d30*/  PRMT R28, R129, 0x5432, R24 ;  /* 0x00005432811c7816 */ /* 0x000fe40000000018 */
[----:B------:R-:W-:Y:S02]  /*20d40*/  SHF.R.U32.HI R11, RZ, 0x10, R77 ;  /* 0x00000010ff0b7819 */ /* 0x000fe4000001164d */
[----:B------:R-:W-:-:S02]  /*20d50*/  PRMT R23, R97, 0x5410, R23 ;  /* 0x0000541061177816 */ /* 0x000fc40000000017 */
[----:B------:R-:W-:Y:S02]  /*20d60*/  LOP3.LUT R43, R29, 0xffff0000, RZ, 0xc0, !PT ;  /* 0xffff00001d2b7812 */ /* 0x000fe400078ec0ff */
[----:B------:R-:W-:Y:S02]  /*20d70*/  PRMT R34, R130, 0x5410, R11 ;  /* 0x0000541082227816 */ /* 0x000fe4000000000b */
[----:B------:R-:W-:Y:S01]  /*20d80*/  LOP3.LUT R29, R35, 0xffff0000, RZ, 0xc0, !PT ;  /* 0xffff0000231d7812 */ /* 0x000fe200078ec0ff */
[----:B------:R-:W-:Y:S01]  /*20d90*/  IMAD.U32 R35, R23, 0x10000, RZ ;  /* 0x0001000017237824 */ /* 0x000fe200078e00ff */
[----:B------:R-:W-:-:S04]  /*20da0*/  SHF.R.U32.HI R27, RZ, 0x10, R103 ;  /* 0x00000010ff1b7819 */ /* 0x000fc80000011667 */
        /* <DEDUP_REMOVED lines=19> */
[----:B------:R-:W-:Y:S01]  /*20ee0*/  FFMA.FTZ R45, R26, R37, -R14 ;  /* 0x000000251a2d7223 */ /* 0x000fe2000001080e */
[----:B------:R-:W-:Y:S01]  /*20ef0*/  LOP3.LUT R37, R23, 0xffff0000, RZ, 0xc0, !PT ;  /* 0xffff000017257812 */ /* 0x000fe200078ec0ff */
[----:B------:R-:W-:Y:S02]  /*20f00*/  FMUL.FTZ R14, R18, R43 ;  /* 0x0000002b120e7220 */ /* 0x000fe40000410000 */
[----:B------:R-:W-:Y:S02]  /*20f10*/  IMAD.U32 R19, R34, 0x10000, RZ ;  /* 0x0001000022137824 */ /* 0x000fe400078e00ff */
[----:B------:R-:W-:Y:S02]  /*20f20*/  FFMA.FTZ R44, R26, R42, R15 ;  /* 0x0000002a1a2c7223 */ /* 0x000fe4000001000f */
[----:B------:R-:W-:-:S02]  /*20f30*/  FFMA.FTZ R42, R25, R29, -R14 ;  /* 0x0000001d192a7223 */ /* 0x000fc4000001080e */
[C---:B------:R-:W-:Y:S02]  /*20f40*/  FMUL.FTZ R15, R17.reuse, R35 ;  /* 0x00000023110f7220 */ /* 0x040fe40000410000 */
[----:B------:R-:W-:Y:S02]  /*20f50*/  FMUL.FTZ R14, R17, R19 ;  /* 0x00000013110e7220 */ /* 0x000fe40000410000 */
[----:B------:R-:W-:Y:S02]  /*20f60*/  FMUL.FTZ R18, R18, R29 ;  /* 0x0000001d12127220 */ /* 0x000fe40000410000 */
[----:B------:R-:W-:Y:S01]  /*20f70*/  FFMA.FTZ R26, R24, R19, -R15 ;  /* 0x00000013181a7223 */ /* 0x000fe2000001080f */
[----:B------:R-:W-:Y:S01]  /*20f80*/  LOP3.LUT R15, R34, 0xffff0000, RZ, 0xc0, !PT ;  /* 0xffff0000220f7812 */ /* 0x000fe200078ec0ff */
[----:B------:R-:W-:Y:S02]  /*20f90*/  FFMA.FTZ R24, R24, R35, R14 ;  /* 0x0000002318187223 */ /* 0x000fe4000001000e */
[----:B------:R-:W-:-:S02]  /*20fa0*/  FMUL.FTZ R14, R16, R37 ;  /* 0x00000025100e7220 */ /* 0x000fc40000410000 */
[----:B------:R-:W-:Y:S02]  /*20fb0*/  FFMA.FTZ R29, R25, R43, R18 ;  /* 0x0000002b191d7223 */ /* 0x000fe40000010012 */
[----:B------:R-:W-:Y:S02]  /*20fc0*/  IMAD.U32 R19, R28, 0x10000, RZ ;  /* 0x000100001c137824 */ /* 0x000fe400078e00ff */
[----:B------:R-:W-:Y:S02]  /*20fd0*/  IMAD.U32 R18, R33, 0x10000, RZ ;  /* 0x0001000021127824 */ /* 0x000fe400078e00ff */
[----:B------:R-:W-:Y:S02]  /*20fe0*/  IMAD.U32 R25, R27, 0x10000, RZ ;  /* 0x000100001b197824 */ /* 0x000fe400078e00ff */
[-C--:B------:R-:W-:Y:S02]  /*20ff0*/  FMUL.FTZ R16, R16, R15.reuse ;  /* 0x0000000f10107220 */ /* 0x080fe40000410000 */
[----:B------:R-:W-:-:S02]  /*21000*/  FFMA.FTZ R23, R22, R15, -R14 ;  /* 0x0000000f16177223 */ /* 0x000fc4000001080e */
[C---:B------:R-:W-:Y:S02]  /*21010*/  FMUL.FTZ R15, R13.reuse, R19 ;  /* 0x000000130d0f7220 */ /* 0x040fe40000410000 */
[-C--:B------:R-:W-:Y:S02]  /*21020*/  FMUL.FTZ R14, R13, R18.reuse ;  /* 0x000000120d0e7220 */ /* 0x080fe40000410000 */
[----:B------:R-:W-:Y:S02]  /*21030*/  IMAD.U32 R17, R30, 0x10000, RZ ;  /* 0x000100001e117824 */ /* 0x000fe400078e00ff */
        /* <DEDUP_REMOVED lines=8> */
[----:B------:R-:W-:Y:S01]  /*210c0*/  FFMA.FTZ R22, R22, R37, R16 ;  /* 0x0000002516167223 */ /* 0x000fe20000010010 */
[----:B------:R-:W-:Y:S01]  /*210d0*/  LOP3.LUT R16, R30, 0xffff0000, RZ, 0xc0, !PT ;  /* 0xffff00001e107812 */ /* 0x000fe200078ec0ff */
[----:B------:R-:W-:Y:S02]  /*210e0*/  FFMA.FTZ R20, R20, R25, R11 ;  /* 0x0000001914147223 */ /* 0x000fe4000001000b */
[C---:B------:R-:W-:Y:S02]  /*210f0*/  FMUL.FTZ R13, R12.reuse, R14 ;  /* 0x0000000e0c0d7220 */ /* 0x040fe40000410000 */
[----:B------:R-:W-:Y:S02]  /*21100*/  FMUL.FTZ R11, R3, R17 ;  /* 0x00000011030b7220 */ /* 0x000fe40000410000 */
[----:B------:R-:W-:-:S02]  /*21110*/  FMUL.FTZ R12, R12, R15 ;  /* 0x0000000f0c0c7220 */ /* 0x000fc40000410000 */
        /* <DEDUP_REMOVED lines=8> */
[----:B------:R-:W-:Y:S02]  /*211a0*/  F2FP.BF16.PACK_AB R17, R23, R26 ;  /* 0x0000001a1711723e */ /* 0x000fe400000010ff */
[----:B------:R-:W-:-:S02]  /*211b0*/  F2FP.BF16.PACK_AB R19, R11, R19 ;  /* 0x000000130b13723e */ /* 0x000fc400000010ff */
[----:B------:R-:W-:Y:S02]  /*211c0*/  F2FP.BF16.PACK_AB R12, R29, R44 ;  /* 0x0000002c1d0c723e */ /* 0x000fe400000010ff */
[----:B------:R-:W-:Y:S01]  /*211d0*/  F2FP.BF16.PACK_AB R14, R14, R21 ;  /* 0x000000150e0e723e */ /* 0x000fe200000010ff */
[----:B------:R1:W-:Y:S01]  /*211e0*/  ST.E.128 [R40.64], R16 ;  /* 0x0000001028007985 */ /* 0x0003e2000c101d04 */
[----:B------:R-:W-:-:S05]  /*211f0*/  F2FP.BF16.PACK_AB R15, R3, R20 ;  /* 0x00000014030f723e */ /* 0x000fca00000010ff */
[----:B------:R1:W-:Y:S02]  /*21200*/  ST.E.128 [R38.64], R12 ;  /* 0x0000000c26007985 */ /* 0x0003e4000c101d04 */
.L_x_1845:
[----:B------:R-:W-:Y:S05]  /*21210*/  BSYNC B0 ;  /* 0x0000000000007941 */ /* 0x000fea0003800000 */
.L_x_1844:
[----:B------:R-:W-:Y:S01]  /*21220*/  IADD3 R3, R55, 0x40, RZ ;  /* 0x0000004037037810 */ /* 0x000fe20007ffe0ff */
[----:B-1----:R-:W-:Y:S02]  /*21230*/  IMAD.MOV.U32 R12, RZ, RZ, R144 ;  /* 0x000000ffff0c7224 */ /* 0x002fe400078e0090 */
[----:B------:R-:W-:Y:S01]  /*21240*/  IMAD.MOV.U32 R13, RZ, RZ, 0x0 ;  /* 0x00000000ff0d7424 */ /* 0x000fe200078e00ff */
[----:B------:R-:W-:-:S13]  /*21250*/  ISETP.GE.AND P0, PT, R3, R36, PT ;  /* 0x000000240300720c */ /* 0x000fda0003f06270 */
[----:B------:R-:W-:Y:S05]  /*21260*/  @P0 RET.REL.NODEC R12 `(_ZN7cutlass13device_kernelIN5flash19enable_sm80_to_sm89INS1_16FlashAttnFwdSm80INS1_25CollectiveMainloopFwdSm80ILi8ELi1ELb0EN4cute5tupleIJNS5_1CILi128EEENS7_ILi48EEENS7_ILi256EEEEEELi256ENS_10bfloat16_tEfNS_4arch4Sm80ELb1ELb0ELb1ELb1ELb1ELb1ELb1ELb0EEENS1_21CollectiveEpilogueFwdINS6_IJS8_SA_S9_EEENS6_IJNS7_ILi1EEESI_SI_EEESC_SE_Li256ELb1ELb1ELb0ELb0EEENS1_19SingleTileSchedulerILb1ELb0ELb1ELi128EEEEEEEEEvNT_6ParamsE) ;  /* 0xfffded900c000950 */ /* 0x000fea0003c3ffff */
        /* <DEDUP_REMOVED lines=38> */
[----:B------:R-:W-:Y:S02]  /*214d0*/  SHF.R.U64 R11, R110, 0x10, R111 ;  /* 0x000000106e0b7819 */ /* 0x000fe4000000126f */
[----:B------:R-:W-:-:S02]  /*214e0*/  PRMT R23, R132, 0x5410, R23 ;  /* 0x0000541084177816 */ /* 0x000fc40000000017 */
[----:B------:R-:W-:Y:S02]  /*214f0*/  PRMT R33, R134, 0x5410, R3 ;  /* 0x0000541086217816 */ /* 0x000fe40000000003 */
[----:B------:R-:W-:Y:S01]  /*21500*/  LOP3.LUT R34, R34, 0xffff0000, RZ, 0xc0, !PT ;  /* 0xffff000022227812 */ /* 0x000fe200078ec0ff */
[----:B------:R-:W-:Y:S01]  /*21510*/  IMAD.U32 R29, R23, 0x10000, RZ ;  /* 0x00010000171d7824 */ /* 0x000fe200078e00ff */
[----:B------:R-:W-:Y:S02]  /*21520*/  PRMT R32, R135, 0x5432, R11 ;  /* 0x0000543287207816 */ /* 0x000fe4000000000b */
[--C-:B------:R-:W-:Y:S02]  /*21530*/  SHF.R.U64 R28, R106, 0x10, R107.reuse ;  /* 0x000000106a1c7819 */ /* 0x100fe4000000126b */
[----:B------:R-:W-:Y:S02]  /*21540*/  SHF.R.U32.HI R27, RZ, 0x10, R107 ;  /* 0x00000010ff1b7819 */ /* 0x000fe4000001166b */
[----:B------:R-:W-:-:S02]  /*21550*/  SHF.R.U32.HI R20, RZ, 0x10, R111 ;  /* 0x00000010ff147819 */ /* 0x000fc4000001166f */
[----:B------:R-:W-:Y:S02]  /*21560*/  LOP3.LUT R23, R23, 0xffff0000, RZ, 0xc0, !PT ;  /* 0xffff000017177812 */ /* 0x000fe400078ec0ff */
        /* <DEDUP_REMOVED lines=21> */
[C---:B------:R-:W-:Y:S01]  /*216c0*/  IMAD.U32 R15, R33.reuse, 0x10000, RZ ;  /* 0x00010000210f7824 */ /* 0x040fe200078e00ff */
[----:B------:R-:W-:Y:S01]  /*216d0*/  LOP3.LUT R33, R33, 0xffff0000, RZ, 0xc0, !PT ;  /* 0xffff000021217812 */ /* 0x000fe200078ec0ff */
[----:B------:R-:W-:-:S02]  /*216e0*/  FMUL.FTZ R17, R17, R34 ;  /* 0x0000002211117220 */ /* 0x000fc40000410000 */
[C---:B------:R-:W-:Y:S02]  /*216f0*/  FFMA.FTZ R34, R25.reuse, R34, -R13 ;  /* 0x0000002219227223 */ /* 0x040fe4000001080d */
[C---:B------:R-:W-:Y:S02]  /*21700*/  FMUL.FTZ R13, R16.reuse, R29 ;  /* 0x0000001d100d7220 */ /* 0x040fe40000410000 */
[----:B------:R-:W-:Y:S02]  /*21710*/  FMUL.FTZ R16, R16, R15 ;  /* 0x0000000f10107220 */ /* 0x000fe40000410000 */
[----:B------:R-:W-:Y:S02]  /*21720*/  FFMA.FTZ R41, R25, R41, R17 ;  /* 0x0000002919297223 */ /* 0x000fe40000010011 */
[----:B------:R-:W-:Y:S02]  /*21730*/  FFMA.FTZ R25, R24, R15, -R13 ;  /* 0x0000000f18197223 */ /* 0x000fe4000001080d */
[----:B------:R-:W-:-:S02]  /*21740*/  FFMA.FTZ R26, R26, R40, R18 ;  /* 0x000000281a1a7223 */ /* 0x000fc40000010012 */
[----:B------:R-:W-:Y:S02]  /*21750*/  FMUL.FTZ R13, R12, R23 ;  /* 0x000000170c0d7220 */ /* 0x000fe40000410000 */
[----:B------:R-:W-:Y:S02]  /*21760*/  FFMA.FTZ R29, R24, R29, R16 ;  /* 0x0000001d181d7223 */ /* 0x000fe40000010010 */
[C---:B------:R-:W-:Y:S01]  /*21770*/  IMAD.U32 R18, R32.reuse, 0x10000, RZ ;  /* 0x0001000020127824 */ /* 0x040fe200078e00ff */
[----:B------:R-:W-:Y:S01]  /*21780*/  LOP3.LUT R32, R32, 0xffff0000, RZ, 0xc0, !PT ;  /* 0xffff000020207812 */ /* 0x000fe200078ec0ff */
[C---:B------:R-:W-:Y:S01]  /*21790*/  IMAD.U32 R17, R28.reuse, 0x10000, RZ ;  /* 0x000100001c117824 */ /* 0x040fe200078e00ff */
[----:B------:R-:W-:Y:S01]  /*217a0*/  LOP3.LUT R28, R28, 0xffff0000, RZ, 0xc0, !PT ;  /* 0xffff00001c1c7812 */ /* 0x000fe200078ec0ff */
[----:B------:R-:W-:Y:S02]  /*217b0*/  FMUL.FTZ R15, R12, R33 ;  /* 0x000000210c0f7220 */ /* 0x000fe40000410000 */
[----:B------:R-:W-:-:S02]  /*217c0*/  IMAD.U32 R24, R27, 0x10000, RZ ;  /* 0x000100001b187824 */ /* 0x000fc400078e00ff */
[C---:B------:R-:W-:Y:S01]  /*217d0*/  IMAD.U32 R16, R31.reuse, 0x10000, RZ ;  /* 0x000100001f107824 */ /* 0x040fe200078e00ff */
[----:B------:R-:W-:Y:S01]  /*217e0*/  LOP3.LUT R31, R31, 0xffff0000, RZ, 0xc0, !PT ;  /* 0xffff00001f1f7812 */ /* 0x000fe200078ec0ff */
[C---:B------:R-:W-:Y:S02]  /*217f0*/  FFMA.FTZ R33, R22.reuse, R33, -R13 ;  /* 0x0000002116217223 */ /* 0x040fe4000001080d */
[C---:B------:R-:W-:Y:S02]  /*21800*/  FMUL.FTZ R13, R11.reuse, R17 ;  /* 0x000000110b0d7220 */ /* 0x040fe40000410000 */
[----:B------:R-:W-:Y:S02]  /*21810*/  FMUL.FTZ R12, R11, R18 ;  /* 0x000000120b0c7220 */ /* 0x000fe40000410000 */
[C---:B------:R-:W-:Y:S01]  /*21820*/  IMAD.U32 R20, R19.reuse, 0x10000, RZ ;  /* 0x0001000013147824 */ /* 0x040fe200078e00ff */
[----:B------:R-:W-:Y:S01]  /*21830*/  LOP3.LUT R19, R19, 0xffff0000, RZ, 0xc0, !PT ;  /* 0xffff000013137812 */ /* 0x000fe200078ec0ff */
[----:B------:R-:W-:Y:S01]  /*21840*/  FFMA.FTZ R23, R22, R23, R15 ;  /* 0x0000001716177223 */ /* 0x000fe2000001000f */
[----:B------:R-:W-:Y:S01]  /*21850*/  LOP3.LUT R15, R27, 0xffff0000, RZ, 0xc0, !PT ;  /* 0xffff00001b0f7812 */ /* 0x000fe200078ec0ff */
[----:B------:R-:W-:-:S02]  /*21860*/  FMUL.FTZ R11, R2, R24 ;  /* 0x00000018020b7220 */ /* 0x000fc40000410000 */
        /* <DEDUP_REMOVED lines=10> */
[C---:B------:R-:W-:Y:S02]  /*21910*/  FMUL.FTZ R2, R14.reuse, R15 ;  /* 0x0000000f0e027220 */ /* 0x040fe40000410000 */
[-C--:B------:R-:W-:Y:S02]  /*21920*/  FMUL.FTZ R3, R3, R32.reuse ;  /* 0x0000002003037220 */ /* 0x080fe40000410000 */
[-C--:B------:R-:W-:Y:S02]  /*21930*/  FMUL.FTZ R14, R14, R31.reuse ;  /* 0x0000001f0e0e7220 */ /* 0x080fe40000410000 */
[C---:B------:R-:W-:Y:S02]  /*21940*/  FFMA.FTZ R11, R30.reuse, R32, -R11 ;  /* 0x000000201e0b7223 */ /* 0x040fe4000001080b */
        /* <DEDUP_REMOVED lines=11> */
[----:B------:R-:W-:Y:S05]  /*21a00*/  RET.REL.NODEC R2 `(_ZN7cutlass13device_kernelIN5flash19enable_sm80_to_sm89INS1_16FlashAttnFwdSm80INS1_25CollectiveMainloopFwdSm80ILi8ELi1ELb0EN4cute5tupleIJNS5_1CILi128EEENS7_ILi48EEENS7_ILi256EEEEEELi256ENS_10bfloat16_tEfNS_4arch4Sm80ELb1ELb0ELb1ELb1ELb1ELb1ELb1ELb0EEENS1_21CollectiveEpilogueFwdINS6_IJS8_SA_S9_EEENS6_IJNS7_ILi1EEESI_SI_EEESC_SE_Li256ELb1ELb1ELb0ELb0EEENS1_19SingleTileSchedulerILb1ELb0ELb1ELi128EEEEEEEEEvNT_6ParamsE) ;  /* 0xfffde5f002007950 */ /* 0x000fea0003c3ffff */
.L_x_1772:
[----:B------:R-:W-:Y:S01]  /*21a10*/  IMAD.MOV.U32 R185, RZ, RZ, R22 ;  /* 0x000000ffffb97224 */ /* 0x000fe200078e0016 */
[----:B------:R-:W-:Y:S01]  /*21a20*/  MOV R3, 0x181f ;  /* 0x0000181f00037802 */ /* 0x000fe20000000f00 */
[----:B------:R-:W-:Y:S01]  /*21a30*/  IMAD.MOV.U32 R186, RZ, RZ, RZ ;  /* 0x000000ffffba7224 */ /* 0x000fe200078e00ff */
[----:B------:R-:W-:-:S02]  /*21a40*/  MOV R187, 0xffffffff ;  /* 0xffffffff00bb7802 */ /* 0x000fc40000000f00 */
[----:B------:R-:W-:Y:S02]  /*21a50*/  MOV R2, 0x21a70 ;  /* 0x00021a7000027802 */ /* 0x000fe40000000f00 */
[----:B------:R-:W-:Y:S05]  /*21a60*/  CALL.REL.NOINC `($__internal_10_$__cuda_sm70_shflsync_idx_p) ;  /* 0x00000f3000007944 */ /* 0x000fea0003c00000 */
[----:B------:R-:W-:Y:S01]  /*21a70*/  MOV R11, R188 ;  /* 0x000000bc000b7202 */ /* 0x000fe20000000f00 */
[----:B------:R-:W-:Y:S05]  /*21a80*/  BRA `(.L_x_1846) ;  /* 0xffff640000007947 */ /* 0x000fea000383ffff */
.L_x_1773:
[----:B------:R-:W-:Y:S01]  /*21a90*/  IMAD.MOV.U32 R185, RZ, RZ, R34 ;  /* 0x000000ffffb97224 */ /* 0x000fe200078e0022 */
[----:B------:R-:W-:Y:S01]  /*21aa0*/  MOV R3, 0x181f ;  /* 0x0000181f00037802 */ /* 0x000fe20000000f00 */
[----:B------:R-:W-:Y:S01]  /*21ab0*/  IMAD.MOV.U32 R186, RZ, RZ, RZ ;  /* 0x000000ffffba7224 */ /* 0x000fe200078e00ff */
[----:B------:R-:W-:Y:S02]  /*21ac0*/  MOV R187, 0xffffffff ;  /* 0xffffffff00bb7802 */ /* 0x000fe40000000f00 */
[----:B------:R-:W-:Y:S02]  /*21ad0*/  MOV R2, 0x21af0 ;  /* 0x00021af000027802 */ /* 0x000fe40000000f00 */
[----:B-12---:R-:W-:Y:S05]  /*21ae0*/  CALL.REL.NOINC `($__internal_10_$__cuda_sm70_shflsync_idx_p) ;  /* 0x00000eb000007944 */ /* 0x006fea0003c00000 */
[----:B------:R-:W-:Y:S01]  /*21af0*/  IMAD.MOV.U32 R185, RZ, RZ, R24 ;  /* 0x000000ffffb97224 */ /* 0x000fe200078e0018 */
[----:B------:R-:W-:Y:S01]  /*21b00*/  MOV R3, 0x181f ;  /* 0x0000181f00037802 */ /* 0x000fe20000000f00 */
[----:B------:R-:W-:Y:S01]  /*21b10*/  IMAD.MOV.U32 R186, RZ, RZ, RZ ;  /* 0x000000ffffba7224 */ /* 0x000fe200078e00ff */
[----:B------:R-:W-:Y:S01]  /*21b20*/  MOV R12, R188 ;  /* 0x000000bc000c7202 */ /* 0x000fe20000000f00 */
[----:B------:R-:W-:Y:S01]  /*21b30*/  IMAD.MOV.U32 R187, RZ, RZ, -0x1 ;  /* 0xffffffffffbb7424 */ /* 0x000fe200078e00ff */
[----:B------:R-:W-:-:S02]  /*21b40*/  MOV R13, R11 ;  /* 0x0000000b000d7202 */ /* 0x000fc40000000f00 */
[----:B------:R-:W-:Y:S02]  /*21b50*/  MOV R2, 0x21b70 ;  /* 0x00021b7000027802 */ /* 0x000fe40000000f00 */
[----:B------:R-:W-:Y:S05]  /*21b60*/  CALL.REL.NOINC `($__internal_10_$__cuda_sm70_shflsync_idx_p) ;  /* 0x00000e3000007944 */ /* 0x000fea0003c00000 */
[----:B------:R-:W-:Y:S01]  /*21b70*/  IMAD.MOV.U32 R14, RZ, RZ, R188 ;  /* 0x000000ffff0e7224 */ /* 0x000fe200078e00bc */
[----:B------:R-:W-:Y:S01]  /*21b80*/  MOV R185, R37 ;  /* 0x0000002500b97202 */ /* 0x000fe20000000f00 */
[----:B------:R-:W-:Y:S01]  /*21b90*/  IMAD.MOV.U32 R186, RZ, RZ, RZ ;  /* 0x000000ffffba7224 */ /* 0x000fe200078e00ff */
[----:B------:R-:W-:Y:S01]  /*21ba0*/  MOV R3, 0x181f ;  /* 0x0000181f00037802 */ /* 0x000fe20000000f00 */
[----:B------:R-:W-:Y:S01]  /*21bb0*/  IMAD.MOV.U32 R187, RZ, RZ, -0x1 ;  /* 0xffffffffffbb7424 */ /* 0x000fe200078e00ff */
[----:B------:R-:W-:Y:S02]  /*21bc0*/  MOV R2, 0x21be0 ;  /* 0x00021be000027802 */ /* 0x000fe40000000f00 */
[----:B------:R-:W-:Y:S05]  /*21bd0*/  CALL.REL.NOINC `($__internal_10_$__cuda_sm70_shflsync_idx_p) ;  /* 0x00000dc000007944 */ /* 0x000fea0003c00000 */
[----:B------:R-:W-:Y:S01]  /*21be0*/  MOV R3, R188 ;  /* 0x000000bc00037202 */ /* 0x000fe20000000f00 */
[----:B------:R-:W-:Y:S05]  /*21bf0*/  BRA `(.L_x_1847) ;  /* 0xffff62e000007947 */ /* 0x000fea000383ffff */
.L_x_1776:
[----:B------:R-:W-:Y:S01]  /*21c00*/  IMAD.MOV.U32 R185, RZ, RZ, R22 ;  /* 0x000000ffffb97224 */ /* 0x000fe200078e0016 */
[----:B------:R-:W-:Y:S01]  /*21c10*/  MOV R3, 0x181f ;  /* 0x0000181f00037802 */ /* 0x000fe20000000f00 */
[----:B------:R-:W-:Y:S01]  /*21c20*/  IMAD.MOV.U32 R186, RZ, RZ, 0x1 ;  /* 0x00000001ffba7424 */ /* 0x000fe200078e00ff */
[----:B------:R-:W-:Y:S02]  /*21c30*/  MOV R187, 0xffffffff ;  /* 0xffffffff00bb7802 */ /* 0x000fe40000000f00 */
[----:B------:R-:W-:-:S02]  /*21c40*/  MOV R2, 0x21c60 ;  /* 0x00021c6000027802 */ /* 0x000fc40000000f00 */
[----:B---3--:R-:W-:Y:S05]  /*21c50*/  CALL.REL.NOINC `($__internal_10_$__cuda_sm70_shflsync_idx_p) ;  /* 0x00000d4000007944 */ /* 0x008fea0003c00000 */
[----:B------:R-:W-:Y:S01]  /*21c60*/  IMAD.MOV.U32 R11, RZ, RZ, R188 ;  /* 0x000000ffff0b7224 */ /* 0x000fe200078e00bc */
[----:B------:R-:W-:Y:S01]  /*21c70*/  MOV R185, R34 ;  /* 0x0000002200b97202 */ /* 0x000fe20000000f00 */
[----:B------:R-:W-:Y:S01]  /*21c80*/  IMAD.MOV.U32 R186, RZ, RZ, 0x1 ;  /* 0x00000001ffba7424 */ /* 0x000fe200078e00ff */
[----:B------:R-:W-:Y:S01]  /*21c90*/  MOV R3, 0x181f ;  /* 0x0000181f00037802 */ /* 0x000fe20000000f00 */
[----:B------:R-:W-:Y:S01]  /*21ca0*/  IMAD.MOV.U32 R187, RZ, RZ, -0x1 ;  /* 0xffffffffffbb7424 */ /* 0x000fe200078e00ff */
[----:B------:R-:W-:-:S02]  /*21cb0*/  MOV R2, 0x21cd0 ;  /* 0x00021cd000027802 */ /* 0x000fc40000000f00 */
[----:B------:R-:W-:Y:S05]  /*21cc0*/  CALL.REL.NOINC `($__internal_10_$__cuda_sm70_shflsync_idx_p) ;  /* 0x00000cd000007944 */ /* 0x000fea0003c00000 */
[----:B------:R-:W-:Y:S01]  /*21cd0*/  IMAD.MOV.U32 R185, RZ, RZ, R24 ;  /* 0x000000ffffb97224 */ /* 0x000fe200078e0018 */
[----:B------:R-:W-:Y:S01]  /*21ce0*/  MOV R3, 0x181f ;  /* 0x0000181f00037802 */ /* 0x000fe20000000f00 */
[----:B------:R-:W-:Y:S01]  /*21cf0*/  IMAD.MOV.U32 R186, RZ, RZ, 0x1 ;  /* 0x00000001ffba7424 */ /* 0x000fe200078e00ff */
[----:B------:R-:W-:Y:S01]  /*21d00*/  MOV R12, R188 ;  /* 0x000000bc000c7202 */ /* 0x000fe20000000f00 */
[----:B------:R-:W-:Y:S01]  /*21d10*/  IMAD.MOV.U32 R187, RZ, RZ, -0x1 ;  /* 0xffffffffffbb7424 */ /* 0x000fe200078e00ff */
[----:B------:R-:W-:-:S02]  /*21d20*/  MOV R13, R11 ;  /* 0x0000000b000d7202 */ /* 0x000fc40000000f00 */
[----:B------:R-:W-:Y:S02]  /*21d30*/  MOV R2, 0x21d50 ;  /* 0x00021d5000027802 */ /* 0x000fe40000000f00 */
[----:B------:R-:W-:Y:S05]  /*21d40*/  CALL.REL.NOINC `($__internal_10_$__cuda_sm70_shflsync_idx_p) ;  /* 0x00000c5000007944 */ /* 0x000fea0003c00000 */
        /* <DEDUP_REMOVED lines=9> */
.L_x_1779:
[----:B------:R-:W-:Y:S01]  /*21de0*/  IMAD.MOV.U32 R185, RZ, RZ, R22 ;  /* 0x000000ffffb97224 */ /* 0x000fe200078e0016 */
[----:B------:R-:W-:Y:S01]  /*21df0*/  MOV R3, 0x181f ;  /* 0x0000181f00037802 */ /* 0x000fe20000000f00 */
[----:B------:R-:W-:Y:S01]  /*21e00*/  IMAD.MOV.U32 R186, RZ, RZ, 0x2 ;  /* 0x00000002ffba7424 */ /* 0x000fe200078e00ff */
[----:B------:R-:W-:Y:S02]  /*21e10*/  MOV R187, 0xffffffff ;  /* 0xffffffff00bb7802 */ /* 0x000fe40000000f00 */
[----:B------:R-:W-:-:S02]  /*21e20*/  MOV R2, 0x21e40 ;  /* 0x00021e4000027802 */ /* 0x000fc40000000f00 */
[----:B--2---:R-:W-:Y:S05]  /*21e30*/  CALL.REL.NOINC `($__internal_10_$__cuda_sm70_shflsync_idx_p) ;  /* 0x00000b6000007944 */ /* 0x004fea0003c00000 */
[----:B------:R-:W-:Y:S01]  /*21e40*/  MOV R11, R188 ;  /* 0x000000bc000b7202 */ /* 0x000fe20000000f00 */
[----:B------:R-:W-:Y:S05]  /*21e50*/  BRA `(.L_x_1849) ;  /* 0xffff6b1000007947 */ /* 0x000fea000383ffff */
.L_x_1780:
[----:B------:R-:W-:Y:S01]  /*21e60*/  IMAD.MOV.U32 R185, RZ, RZ, R34 ;  /* 0x000000ffffb97224 */ /* 0x000fe200078e0022 */
[----:B------:R-:W-:Y:S01]  /*21e70*/  MOV R3, 0x181f ;  /* 0x0000181f00037802 */ /* 0x000fe20000000f00 */
[----:B------:R-:W-:Y:S01]  /*21e80*/  IMAD.MOV.U32 R186, RZ, RZ, 0x2 ;  /* 0x00000002ffba7424 */ /* 0x000fe200078e00ff */
[----:B------:R-:W-:-:S02]  /*21e90*/  MOV R187, 0xffffffff ;  /* 0xffffffff00bb7802 */ /* 0x000fc40000000f00 */
[----:B------:R-:W-:Y:S02]  /*21ea0*/  MOV R2, 0x21ec0 ;  /* 0x00021ec000027802 */ /* 0x000fe40000000f00 */
[----:B-123--:R-:W-:Y:S05]  /*21eb0*/  CALL.REL.NOINC `($__internal_10_$__cuda_sm70_shflsync_idx_p) ;  /* 0x00000ae000007944 */ /* 0x00efea0003c00000 */
[----:B------:R-:W-:Y:S01]  /*21ec0*/  IMAD.MOV.U32 R185, RZ, RZ, R24 ;  /* 0x000000ffffb97224 */ /* 0x000fe200078e0018 */
[----:B------:R-:W-:Y:S01]  /*21ed0*/  MOV R3, 0x181f ;  /* 0x0000181f00037802 */ /* 0x000fe20000000f00 */
[----:B------:R-:W-:Y:S01]  /*21ee0*/  IMAD.MOV.U32 R186, RZ, RZ, 0x2 ;  /* 0x00000002ffba7424 */ /* 0x000fe200078e00ff */
[----:B------:R-:W-:Y:S01]  /*21ef0*/  MOV R12, R188 ;  /* 0x000000bc000c7202 */ /* 0x000fe20000000f00 */
[----:B------:R-:W-:Y:S01]  /*21f00*/  IMAD.MOV.U32 R187, RZ, RZ, -0x1 ;  /* 0xffffffffffbb7424 */ /* 0x000fe200078e00ff */
[----:B------:R-:W-:Y:S02]  /*21f10*/  MOV R13, R11 ;  /* 0x0000000b000d7202 */ /* 0x000fe40000000f00 */
[----:B------:R-:W-:Y:S02]  /*21f20*/  MOV R2, 0x21f40 ;  /* 0x00021f4000027802 */ /* 0x000fe40000000f00 */
[----:B------:R-:W-:Y:S05]  /*21f30*/  CALL.REL.NOINC `($__internal_10_$__cuda_sm70_shflsync_idx_p) ;  /* 0x00000a6000007944 */ /* 0x000fea0003c00000 */
        /* <DEDUP_REMOVED lines=9> */
.L_x_1783:
[----:B------:R-:W-:Y:S01]  /*21fd0*/  IMAD.MOV.U32 R185, RZ, RZ, R22 ;  /* 0x000000ffffb97224 */ /* 0x000fe200078e0016 */
[----:B------:R-:W-:Y:S01]  /*21fe0*/  MOV R3, 0x181f ;  /* 0x0000181f00037802 */ /* 0x000fe20000000f00 */
[----:B------:R-:W-:Y:S01]  /*21ff0*/  IMAD.MOV.U32 R186, RZ, RZ, 0x3 ;  /* 0x00000003ffba7424 */ /* 0x000fe200078e00ff */
[----:B------:R-:W-:-:S02]  /*22000*/  MOV R187, 0xffffffff ;  /* 0xffffffff00bb7802 */ /* 0x000fc40000000f00 */
[----:B------:R-:W-:Y:S02]  /*22010*/  MOV R2, 0x22030 ;  /* 0x0002203000027802 */ /* 0x000fe40000000f00 */
[----:B----4-:R-:W-:Y:S05]  /*22020*/  CALL.REL.NOINC `($__internal_10_$__cuda_sm70_shflsync_idx_p) ;  /* 0x0000097000007944 */ /* 0x010fea0003c00000 */
[----:B------:R-:W-:Y:S01]  /*22030*/  MOV R13, R188 ;  /* 0x000000bc000d7202 */ /* 0x000fe20000000f00 */
[----:B------:R-:W-:Y:S05]  /*22040*/  BRA `(.L_x_1851) ;  /* 0xffff6e8000007947 */ /* 0x000fea000383ffff */
.L_x_1784:
[----:B------:R-:W-:Y:S01]  /*22050*/  IMAD.MOV.U32 R185, RZ, RZ, R34 ;  /* 0x000000ffffb97224 */ /* 0x000fe200078e0022 */
[----:B------:R-:W-:Y:S01]  /*22060*/  MOV R3, 0x181f ;  /* 0x0000181f00037802 */ /* 0x000fe20000000f00 */
[----:B------:R-:W-:Y:S01]  /*22070*/  IMAD.MOV.U32 R186, RZ, RZ, 0x3 ;  /* 0x00000003ffba7424 */ /* 0x000fe200078e00ff */
[----:B------:R-:W-:Y:S02]  /*22080*/  MOV R187, 0xffffffff ;  /* 0xffffffff00bb7802 */ /* 0x000fe40000000f00 */
[----:B------:R-:W-:Y:S02]  /*22090*/  MOV R2, 0x220b0 ;  /* 0x000220b000027802 */ /* 0x000fe40000000f00 */
[----:B-12-4-:R-:W-:Y:S05]  /*220a0*/  CALL.REL.NOINC `($__internal_10_$__cuda_sm70_shflsync_idx_p) ;  /* 0x000008f000007944 */ /* 0x016fea0003c00000 */
[----:B------:R-:W-:Y:S01]  /*220b0*/  IMAD.MOV.U32 R185, RZ, RZ, R24 ;  /* 0x000000ffffb97224 */ /* 0x000fe200078e0018 */
[----:B------:R-:W-:Y:S01]  /*220c0*/  MOV R186, 0x3 ;  /* 0x0000000300ba7802 */ /* 0x000fe20000000f00 */
[----:B------:R-:W-:Y:S01]  /*220d0*/  IMAD.MOV.U32 R3, RZ, RZ, 0x181f ;  /* 0x0000181fff037424 */ /* 0x000fe200078e00ff */
[----:B------:R-:W-:Y:S01]  /*220e0*/  MOV R187, 0xffffffff ;  /* 0xffffffff00bb7802 */ /* 0x000fe20000000f00 */
[----:B------:R-:W-:Y:S01]  /*220f0*/  IMAD.MOV.U32 R12, RZ, RZ, R188 ;  /* 0x000000ffff0c7224 */ /* 0x000fe200078e00bc */
[----:B------:R-:W-:-:S02]  /*22100*/  MOV R2, 0x22120 ;  /* 0x0002212000027802 */ /* 0x000fc40000000f00 */
        /* <DEDUP_REMOVED lines=10> */
.L_x_1817:
        /* <DEDUP_REMOVED lines=8> */
.L_x_1818:
        /* <DEDUP_REMOVED lines=23> */
.L_x_1821:
        /* <DEDUP_REMOVED lines=29> */
.L_x_1824:
[----:B------:R-:W-:Y:S01]  /*22570*/  IMAD.MOV.U32 R185, RZ, RZ, R18 ;  /* 0x000000ffffb97224 */ /* 0x000fe200078e0012 */
[----:B------:R-:W-:Y:S01]  /*22580*/  MOV R3, 0x181f ;  /* 0x0000181f00037802 */ /* 0x000fe20000000f00 */
[----:B------:R-:W-:Y:S01]  /*22590*/  IMAD.MOV.U32 R186, RZ, RZ, 0x2 ;  /* 0x00000002ffba7424 */ /* 0x000fe200078e00ff */
[----:B------:R-:W-:-:S02]  /*225a0*/  MOV R187, 0xffffffff ;  /* 0xffffffff00bb7802 */ /* 0x000fc40000000f00 */
[----:B------:R-:W-:Y:S02]  /*225b0*/  MOV R2, 0x225d0 ;  /* 0x000225d000027802 */ /* 0x000fe40000000f00 */
[----:B------:R-:W-:Y:S05]  /*225c0*/  CALL.REL.NOINC `($__internal_10_$__cuda_sm70_shflsync_idx_p) ;  /* 0x000003d000007944 */ /* 0x000fea0003c00000 */
[----:B------:R-:W-:Y:S01]  /*225d0*/  MOV R11, R188 ;  /* 0x000000bc000b7202 */ /* 0x000fe20000000f00 */
[----:B------:R-:W-:Y:S05]  /*225e0*/  BRA `(.L_x_1856) ;  /* 0xffffae1000007947 */ /* 0x000fea000383ffff */
.L_x_1825:
[----:B------:R-:W-:Y:S01]  /*225f0*/  IMAD.MOV.U32 R185, RZ, RZ, R28 ;  /* 0x000000ffffb97224 */ /* 0x000fe200078e001c */
[----:B------:R-:W-:Y:S01]  /*22600*/  MOV R3, 0x181f ;  /* 0x0000181f00037802 */ /* 0x000fe20000000f00 */
[----:B------:R-:W-:Y:S01]  /*22610*/  IMAD.MOV.U32 R186, RZ, RZ, 0x2 ;  /* 0x00000002ffba7424 */ /* 0x000fe200078e00ff */
[----:B------:R-:W-:Y:S02]  /*22620*/  MOV R187, 0xffffffff ;  /* 0xffffffff00bb7802 */ /* 0x000fe40000000f00 */
[----:B------:R-:W-:Y:S02]  /*22630*/  MOV R2, 0x22650 ;  /* 0x0002265000027802 */ /* 0x000fe40000000f00 */
[----:B-12---:R-:W-:Y:S05]  /*22640*/  CALL.REL.NOINC `($__internal_10_$__cuda_sm70_shflsync_idx_p) ;  /* 0x0000035000007944 */ /* 0x006fea0003c00000 */
        /* <DEDUP_REMOVED lines=17> */
.L_x_1828:
[----:B------:R-:W-:Y:S01]  /*22760*/  IMAD.MOV.U32 R185, RZ, RZ, R18 ;  /* 0x000000ffffb97224 */ /* 0x000fe200078e0012 */
[----:B------:R-:W-:Y:S01]  /*22770*/  MOV R3, 0x181f ;  /* 0x0000181f00037802 */ /* 0x000fe20000000f00 */
[----:B------:R-:W-:Y:S01]  /*22780*/  IMAD.MOV.U32 R186, RZ, RZ, 0x3 ;  /* 0x00000003ffba7424 */ /* 0x000fe200078e00ff */
[----:B------:R-:W-:Y:S02]  /*22790*/  MOV R187, 0xffffffff ;  /* 0xffffffff00bb7802 */ /* 0x000fe40000000f00 */
[----:B------:R-:W-:-:S02]  /*227a0*/  MOV R2, 0x227c0 ;  /* 0x000227c000027802 */ /* 0x000fc40000000f00 */
[----:B---3--:R-:W-:Y:S05]  /*227b0*/  CALL.REL.NOINC `($__internal_10_$__cuda_sm70_shflsync_idx_p) ;  /* 0x000001e000007944 */ /* 0x008fea0003c00000 */
[----:B------:R-:W-:Y:S01]  /*227c0*/  MOV R13, R188 ;  /* 0x000000bc000d7202 */ /* 0x000fe20000000f00 */
[----:B------:R-:W-:Y:S05]  /*227d0*/  BRA `(.L_x_1858) ;  /* 0xffffb06000007947 */ /* 0x000fea000383ffff */
.L_x_1829:
        /* <DEDUP_REMOVED lines=9> */
[----:B------:R-:W-:Y:S01]  /*22870*/  MOV R187, 0xffffffff ;  /* 0xffffffff00bb7802 */ /* 0x000fe20000000f00 */
[----:B------:R-:W-:Y:S01]  /*22880*/  IMAD.MOV.U32 R12, RZ, RZ, R188 ;  /* 0x000000ffff0c7224 */ /* 0x000fe200078e00bc */
        /* <DEDUP_REMOVED lines=11> */
        .weak           $__internal_9_$__cuda_sm70_shflsync_bfly_p
        .type           $__internal_9_$__cuda_sm70_shflsync_bfly_p,@function
        .size           $__internal_9_$__cuda_sm70_shflsync_bfly_p,($__internal_10_$__cuda_sm70_shflsync_idx_p - $__internal_9_$__cuda_sm70_shflsync_bfly_p)
$__internal_9_$__cuda_sm70_shflsync_bfly_p:
[----:B------:R-:W-:Y:S02]  /*22940*/  MOV R185, 0xffffffff ;  /* 0xffffffff00b97802 */ /* 0x000fe40000000f00 */
[----:B------:R-:W-:-:S02]  /*22950*/  MOV R3, 0x1f ;  /* 0x0000001f00037802 */ /* 0x000fc40000000f00 */
[----:B------:R-:W-:Y:S04]  /*22960*/  WARPSYNC R185 ;  /* 0x000000b900007348 */ /* 0x000fe80003800000 */
[----:B------:R1:W2:Y:S02]  /*22970*/  SHFL.BFLY PT, R0, R4, R0, R3 ;  /* 0x0c00000004007389 */ /* 0x0002a400000e0003 */
[----:B-1----:R-:W-:-:S04]  /*22980*/  MOV R3, 0x0 ;  /* 0x0000000000037802 */ /* 0x002fc80000000f00 */
[----:B--2---:R-:W-:Y:S05]  /*22990*/  RET.REL.NODEC R2 `(_ZN7cutlass13device_kernelIN5flash19enable_sm80_to_sm89INS1_16FlashAttnFwdSm80INS1_25CollectiveMainloopFwdSm80ILi8ELi1ELb0EN4cute5tupleIJNS5_1CILi128EEENS7_ILi48EEENS7_ILi256EEEEEELi256ENS_10bfloat16_tEfNS_4arch4Sm80ELb1ELb0ELb1ELb1ELb1ELb1ELb1ELb0EEENS1_21CollectiveEpilogueFwdINS6_IJS8_SA_S9_EEENS6_IJNS7_ILi1EEESI_SI_EEESC_SE_Li256ELb1ELb1ELb0ELb0EEENS1_19SingleTileSchedulerILb1ELb0ELb1ELi128EEEEEEEEEvNT_6ParamsE) ;  /* 0xfffdd66002007950 */ /* 0x004fea0003c3ffff */
        .weak           $__internal_10_$__cuda_sm70_shflsync_idx_p
        .type           $__internal_10_$__cuda_sm70_shflsync_idx_p,@function
        .size           $__internal_10_$__cuda_sm70_shflsync_idx_p,(.L_x_3654 - $__internal_10_$__cuda_sm70_shflsync_idx_p)
$__internal_10_$__cuda_sm70_shflsync_idx_p:
[----:B------:R-:W-:Y:S04]  /*229a0*/  WARPSYNC R187 ;  /* 0x000000bb00007348 */ /* 0x000fe80003800000 */
[----:B------:R1:W2:Y:S02]  /*229b0*/  SHFL.IDX PT, R188, R185, R186, R3 ;  /* 0x000000bab9bc7389 */ /* 0x0002a400000e0003 */
[----:B-1----:R-:W-:-:S04]  /*229c0*/  MOV R3, 0x0 ;  /* 0x0000000000037802 */ /* 0x002fc80000000f00 */
[----:B--2---:R-:W-:Y:S05]  /*229d0*/  RET.REL.NODEC R2 `(_ZN7cutlass13device_kernelIN5flash19enable_sm80_to_sm89INS1_16FlashAttnFwdSm80INS1_25CollectiveMainloopFwdSm80ILi8ELi1ELb0EN4cute5tupleIJNS5_1CILi128EEENS7_ILi48EEENS7_ILi256EEEEEELi256ENS_10bfloat16_tEfNS_4arch4Sm80ELb1ELb0ELb1ELb1ELb1ELb1ELb1ELb0EEENS1_21CollectiveEpilogueFwdINS6_IJS8_SA_S9_EEENS6_IJNS7_ILi1EEESI_SI_EEESC_SE_Li256ELb1ELb1ELb0ELb0EEENS1_19SingleTileSchedulerILb1ELb0ELb1ELi128EEEEEEEEEvNT_6ParamsE) ;  /* 0xfffdd62002007950 */ /* 0x004fea0003c3ffff */
.L_x_1860:
        /* <DEDUP_REMOVED lines=10> */
.L_x_3654:


//--------------------- .text._ZN7cutlass13device_kernelIN5flash19enable_sm80_to_sm89INS1_16FlashAttnFwdSm80INS1_25CollectiveMainloopFwdSm80ILi8ELi1ELb1EN4cute5tupleIJNS5_1CILi128EEENS7_ILi64EEENS7_ILi256EEEEEELi256ENS_10bfloat16_tEfNS_4arch4Sm80ELb0ELb0ELb0ELb0ELb1ELb0ELb1ELb0EEENS1_21CollectiveEpilogueFwdINS6_IJS8_SA_S9_EEENS6_IJNS7_ILi1EEESI_SI_EEESC_SE_Li256ELb0ELb1ELb0ELb0EEENS1_19SingleTileSchedulerILb0ELb0ELb1ELi128EEEEEEEEEvNT_6ParamsE --------------------------
	.section	.text._ZN7cutlass13device_kernelIN5flash19enable_sm80_to_sm89INS1_16FlashAttnFwdSm80INS1_25CollectiveMainloopFwdSm80ILi8ELi1ELb1EN4cute5tupleIJNS5_1CILi128EEENS7_ILi64EEENS7_ILi256EEEEEELi256ENS_10bfloat16_tEfNS_4arch4Sm80ELb0ELb0ELb0ELb0ELb1ELb0ELb1ELb0EEENS1_21CollectiveEpilogueFwdINS6_IJS8_SA_S9_EEENS6_IJNS7_ILi1EEESI_SI_EEESC_SE_Li256ELb0ELb1ELb0ELb0EEENS1_19SingleTileSchedulerILb0ELb0ELb1ELi128EEEEEEEEEvNT_6ParamsE,"ax",@progbits
	.sectioninfo	@"SHI_REGISTERS=255"
	.align	128
.text._ZN7cutlass13device_kernelIN5flash19enable_sm80_to_sm89INS1_16FlashAttnFwdSm80INS1_25CollectiveMainloopFwdSm80ILi8ELi1ELb1EN4cute5tupleIJNS5_1CILi128EEENS7_ILi64EEENS7_ILi256EEEEEELi256ENS_10bfloat16_tEfNS_4arch4Sm80ELb0ELb0ELb0ELb0ELb1ELb0ELb1ELb0EEENS1_21CollectiveEpilogueFwdINS6_IJS8_SA_S9_EEENS6_IJNS7_ILi1EEESI_SI_EEESC_SE_Li256ELb0ELb1ELb0ELb0EEENS1_19SingleTileSchedulerILb0ELb0ELb1ELi128EEEEEEEEEvNT_6ParamsE:
        .type           _ZN7cutlass13device_kernelIN5flash19enable_sm80_to_sm89INS1_16FlashAttnFwdSm80INS1_25CollectiveMainloopFwdSm80ILi8ELi1ELb1EN4cute5tupleIJNS5_1CILi128EEENS7_ILi64EEENS7_ILi256EEEEEELi256ENS_10bfloat16_tEfNS_4arch4Sm80ELb0ELb0ELb0ELb0ELb1ELb0ELb1ELb0EEENS1_21CollectiveEpilogueFwdINS6_IJS8_SA_S9_EEENS6_IJNS7_ILi1EEESI_SI_EEESC_SE_Li256ELb0ELb1ELb0ELb0EEENS1_19SingleTileSchedulerILb0ELb0ELb1ELi128EEEEEEEEEvNT_6ParamsE,@function
        .size           _ZN7cutlass13device_kernelIN5flash19enable_sm80_to_sm89INS1_16FlashAttnFwdSm80INS1_25CollectiveMainloopFwdSm80ILi8ELi1ELb1EN4cute5tupleIJNS5_1CILi128EEENS7_ILi64EEENS7_ILi256EEEEEELi256ENS_10bfloat16_tEfNS_4arch4Sm80ELb0ELb0ELb0ELb0ELb1ELb0ELb1ELb0EEENS1_21CollectiveEpilogueFwdINS6_IJS8_SA_S9_EEENS6_IJNS7_ILi1EEESI_SI_EEESC_SE_Li256ELb0ELb1ELb0ELb0EEENS1_19SingleTileSchedulerILb0ELb0ELb1ELi128EEEEEEEEEvNT_6ParamsE,(.L_x_3658 - _ZN7cutlass13device_kernelIN5flash19enable_sm80_to_sm89INS1_16FlashAttnFwdSm80INS1_25CollectiveMainloopFwdSm80ILi8ELi1ELb1EN4cute5tupleIJNS5_1CILi128EEENS7_ILi64EEENS7_ILi256EEEEEELi256ENS_10bfloat16_tEfNS_4arch4Sm80ELb0ELb0ELb0ELb0ELb1ELb0ELb1ELb0EEENS1_21CollectiveEpilogueFwdINS6_IJS8_SA_S9_EEENS6_IJNS7_ILi1EEESI_SI_EEESC_SE_Li256ELb0ELb1ELb0ELb0EEENS1_19SingleTileSchedulerILb0ELb0ELb1ELi128EEEEEEEEEvNT_6ParamsE)
        .other          _ZN7cutlass13device_kernelIN5flash19enable_sm80_to_sm89INS1_16FlashAttnFwdSm80INS1_25CollectiveMainloopFwdSm80ILi8ELi1ELb1EN4cute5tupleIJNS5_1CILi128EEENS7_ILi64EEENS7_ILi256EEEEEELi256ENS_10bfloat16_tEfNS_4arch4Sm80ELb0ELb0ELb0ELb0ELb1ELb0ELb1ELb0EEENS1_21CollectiveEpilogueFwdINS6_IJS8_SA_S9_EEENS6_IJNS7_ILi1EEESI_SI_EEESC_SE_Li256ELb0ELb1ELb0ELb0EEENS1_19SingleTileSchedulerILb0ELb0ELb1ELi128EEEEEEEEEvNT_6ParamsE,@"STO_CUDA_ENTRY STV_DEFAULT"
_ZN7cutlass13device_kernelIN5flash19enable_sm80_to_sm89INS1_16FlashAttnFwdSm80INS1_25CollectiveMainloopFwdSm80ILi8ELi1ELb1EN4cute5tupleIJNS5_1CILi128EEENS7_ILi64EEENS7_ILi256EEEEEELi256ENS_10bfloat16_tEfNS_4arch4Sm80ELb0ELb0ELb0ELb0ELb1ELb0ELb1ELb0EEENS1_21CollectiveEpilogueFwdINS6_IJS8_SA_S9_EEENS6_IJNS7_ILi1EEESI_SI_EEESC_SE_Li256ELb0ELb1ELb0ELb0EEENS1_19SingleTileSchedulerILb0ELb0ELb1ELi128EEEEEEEEEvNT_6ParamsE:
        /* <DEDUP_REMOVED lines=194> */
[----:B------:R-:W-:Y:S01]  /*0c20*/  IMAD.WIDE.U32 R4, R40, c[0x0][0x1e0], RZ ;  /* 0x0000780028047a25 */ /* 0x000fe200078e00ff */
        /* <DEDUP_REMOVED lines=166> */
[----:B------:R2:W-:Y:S01]  /*1690*/  STL [R1], R89 ;  /* 0x0000005901007387 */ /* 0x0005e20000100800 */
        /* <DEDUP_REMOVED lines=92> */
.L_x_1861:
[C---:B-1-34-:R-:W-:Y:S01]  /*1c60*/  HMMA.16816.F32.BF16 R8, R168.reuse, R28, RZ ;  /* 0x0000001ca808723c */ /* 0x05afe200000418ff */
[----:B--2---:R-:W-:Y:S01]  /*1c70*/  IMAD.MOV.U32 R2, RZ, RZ, 0x40 ;  /* 0x00000040ff027424 */ /* 0x004fe200078e00ff */
[----:B------:R-:W-:Y:S01]  /*1c80*/  LOP3.LUT P0, RZ, R20, 0x4, RZ, 0xc0, !PT ;  /* 0x0000000414ff7812 */ /* 0x000fe2000780c0ff */
[----:B------:R-:W-:Y:S01]  /*1c90*/  LDSM.16.M88.4 R80, [R89+0x7800] ;  /* 0x007800005950783b */ /* 0x000fe20000000200 */
[C---:B------:R-:W-:Y:S01]  /*1ca0*/  IADD3 R6, R89.reuse, 0x2000, RZ ;  /* 0x0000200059067810 */ /* 0x040fe20007ffe0ff */
[----:B------:R-:W-:Y:S01]  /*1cb0*/  UISETP.GE.AND UP0, UPT, UR10, 0x41, UPT ;  /* 0x000000410a00788c */ /* 0x000fe2000bf06270 */
[----:B------:R-:W-:Y:S01]  /*1cc0*/  SEL R2, R2, 0xffffffc0, !P0 ;  /* 0xffffffc002027807 */ /* 0x000fe20004000000 */
[----:B------:R-:W0:Y:S01]  /*1cd0*/  LDGDEPBAR ;  /* 0x00000000000079af */ /* 0x000e220000000000 */
[----:B------:R-:W-:Y:S01]  /*1ce0*/  HMMA.16816.F32.BF16 R12, R168, R32, RZ ;  /* 0x00000020a80c723c */ /* 0x000fe200000418ff */
[----:B------:R-:W-:-:S02]  /*1cf0*/  IADD3 R5, R89, 0x2800, RZ ;  /* 0x0000280059057810 */ /* 0x000fc40007ffe0ff */
[--C-:B------:R-:W-:Y:S01]  /*1d00*/  IMAD.IADD R252, R134, 0x1, R2.reuse ;  /* 0x0000000186fc7824 */ /* 0x100fe200078e0202 */
[----:B------:R1:W-:Y:S01]  /*1d10*/  STL [R1+0x30], R6 ;  /* 0x0000300601007387 */ /* 0x0003e20000100800 */
[C---:B------:R-:W-:Y:S01]  /*1d20*/  IMAD.IADD R249, R89.reuse, 0x1, R2 ;  /* 0x0000000159f97824 */ /* 0x040fe200078e0202 */
[----:B------:R-:W-:Y:S02]  /*1d30*/  IADD3 R2, R89, 0x3000, RZ ;  /* 0x0000300059027810 */ /* 0x000fe40007ffe0ff */
[----:B------:R-:W-:Y:S01]  /*1d40*/  HMMA.16816.F32.BF16 R16, R168, R30, RZ ;  /* 0x0000001ea810723c */ /* 0x000fe200000418ff */
[----:B------:R-:W2:Y:S01]  /*1d50*/  LDSM.16.M88.4 R52, [R252+0x10900] ;  /* 0x01090000fc34783b */ /* 0x000ea20000000200 */
[----:B------:R-:W-:-:S03]  /*1d60*/  PLOP3.LUT P0, PT, PT, PT, UP0, 0x40, 0x0 ;  /* 0x000000000000781c */ /* 0x000fc60003f0e808 */
[----:B------:R-:W-:Y:S03]  /*1d70*/  LDSM.16.M88.4 R56, [R252+0x11100] ;  /* 0x01110000fc38783b */ /* 0x000fe60000000200 */
[----:B------:R-:W-:Y:S01]  /*1d80*/  HMMA.16816.F32.BF16 R40, R172, R48, R8 ;  /* 0x00000030ac28723c */ /* 0x000fe20000041808 */
[----:B------:R-:W-:Y:S04]  /*1d90*/  LDSM.16.M88.4 R60, [R252+0x11900] ;  /* 0x01190000fc3c783b */ /* 0x000fe80000000200 */
[----:B------:R-:W-:Y:S03]  /*1da0*/  LDSM.16.M88.4 R76, [R249+0x1800] ;  /* 0x00180000f94c783b */ /* 0x000fe60000000200 */
[----:B------:R-:W-:Y:S01]  /*1db0*/  HMMA.16816.F32.BF16 R8, R168, R34, RZ ;  /* 0x00000022a808723c */ /* 0x000fe200000418ff */
[----:B------:R3:W-:Y:S01]  /*1dc0*/  STL [R1+0x2c], R5 ;  /* 0x00002c0501007387 */ /* 0x0007e20000100800 */
[----:B-1----:R-:W-:-:S03]  /*1dd0*/  IADD3 R6, R89, 0x3800, RZ ;  /* 0x0000380059067810 */ /* 0x002fc60007ffe0ff */
[----:B------:R1:W-:Y:S03]  /*1de0*/  STL [R1+0x28], R2 ;  /* 0x0000280201007387 */ /* 0x0003e60000100800 */
[C---:B------:R-:W-:Y:S01]  /*1df0*/  HMMA.16816.F32.BF16 R24, R168.reuse, R36, RZ ;  /* 0x00000024a818723c */ /* 0x040fe200000418ff */
[----:B------:R4:W-:Y:S07]  /*1e00*/  STL [R1+0x24], R6 ;  /* 0x0000240601007387 */ /* 0x0009ee0000100800 */
[C---:B------:R-:W-:Y:S08]  /*1e10*/  HMMA.16816.F32.BF16 R28, R168.reuse, R38, RZ ;  /* 0x00000026a81c723c */ /* 0x040ff000000418ff */
[----:B------:R-:W-:Y:S01]  /*1e20*/  HMMA.16816.F32.BF16 R32, R168, R44, RZ ;  /* 0x0000002ca820723c */ /* 0x000fe200000418ff */
[----:B---3--:R-:W-:-:S02]  /*1e30*/  IADD3 R5, R89, 0x4000, RZ ;  /* 0x0000400059057810 */ /* 0x008fc40007ffe0ff */
[----:B-1----:R-:W-:-:S05]  /*1e40*/  IADD3 R2, R89, 0x4800, RZ ;  /* 0x0000480059027810 */ /* 0x002fca0007ffe0ff */
[----:B------:R-:W-:Y:S01]  /*1e50*/  HMMA.16816.F32.BF16 R36, R168, R46, RZ ;  /* 0x0000002ea824723c */ /* 0x000fe200000418ff */
[----:B------:R-:W1:Y:S01]  /*1e60*/  LDSM.16.M88.4 R44, [R252+0x10100] ;  /* 0x01010000fc2c783b */ /* 0x000e620000000200 */
[----:B----4-:R-:W-:-:S03]  /*1e70*/  IADD3 R6, R89, 0x5000, RZ ;  /* 0x0000500059067810 */ /* 0x010fc60007ffe0ff */
[----:B------:R3:W-:Y:S03]  /*1e80*/  STL [R1+0x20], R5 ;  /* 0x0000200501007387 */ /* 0x0007e60000100800 */
[C---:B------:R-:W-:Y:S01]  /*1e90*/  HMMA.16816.F32.BF16 R12, R172.reuse, R64, R12 ;  /* 0x00000040ac0c723c */ /* 0x040fe2000004180c */
[----:B------:R4:W-:Y:S04]  /*1ea0*/  STL [R1+0x1c], R2 ;  /* 0x00001c0201007387 */ /* 0x0009e80000100800 */
[----:B------:R5:W-:Y:S03]  /*1eb0*/  STL [R1+0x18], R6 ;  /* 0x0000180601007387 */ /* 0x000be60000100800 */
[C---:B------:R-:W-:Y:S01]  /*1ec0*/  HMMA.16816.F32.BF16 R8, R172.reuse, R66, R8 ;  /* 0x00000042ac08723c */ /* 0x040fe20000041808 */
[----:B------:R-:W1:Y:S07]  /*1ed0*/  LDSM.16.M88.4 R64, [R249+0x800] ;  /* 0x00080000f940783b */ /* 0x000e6e0000000200 */
[----:B------:R-:W-:Y:S01]  /*1ee0*/  HMMA.16816.F32.BF16 R20, R172, R68, R24 ;  /* 0x00000044ac14723c */ /* 0x000fe20000041818 */
[----:B---3--:R-:W-:-:S07]  /*1ef0*/  IADD3 R5, R89, 0x5800, RZ ;  /* 0x0000580059057810 */ /* 0x008fce0007ffe0ff */
[----:B------:R-:W-:Y:S01]  /*1f00*/  HMMA.16816.F32.BF16 R16, R172, R50, R16 ;  /* 0x00000032ac10723c */ /* 0x000fe20000041810 */
[----:B------:R-:W3:Y:S01]  /*1f10*/  LDSM.16.M88.4 R48, [R249] ;  /* 0x00000000f930783b */ /* 0x000ee20000000200 */
[----:B----4-:R-:W-:-:S03]  /*1f20*/  IADD3 R2, R89, 0x6000, RZ ;  /* 0x0000600059027810 */ /* 0x010fc60007ffe0ff */
[----:B------:R4:W-:Y:S01]  /*1f30*/  STL [R1+0x14], R5 ;  /* 0x0000140501007387 */ /* 0x0009e20000100800 */
[C---:B-----5:R-:W-:Y:S02]  /*1f40*/  IADD3 R6, R89.reuse, 0x6800, RZ ;  /* 0x0000680059067810 */ /* 0x060fe40007ffe0ff */
[C---:B------:R-:W-:Y:S01]  /*1f50*/  HMMA.16816.F32.BF16 R24, R172.reuse, R70, R28 ;  /* 0x00000046ac18723c */ /* 0x040fe2000004181c */
[----:B------:R-:W5:Y:S04]  /*1f60*/  LDSM.16.M88.4 R68, [R249+0x1000] ;  /* 0x00100000f944783b */ /* 0x000f680000000200 */
[----:B------:R1:W-:Y:S03]  /*1f70*/  STL [R1+0x10], R2 ;  /* 0x0000100201007387 */ /* 0x0003e60000100800 */
[C---:B------:R-:W-:Y:S01]  /*1f80*/  HMMA.16816.F32.BF16 R28, R172.reuse, R72, R32 ;  /* 0x00000048ac1c723c */ /* 0x040fe20000041820 */
[----:B------:R-:W-:Y:S07]  /*1f90*/  STL [R1+0xc], R6 ;  /* 0x00000c0601007387 */ /* 0x000fee0000100800 */
[----:B------:R-:W-:Y:S01]  /*1fa0*/  HMMA.16816.F32.BF16 R36, R172, R74, R36 ;  /* 0x0000004aac24723c */ /* 0x000fe20000041824 */
[----:B------:R-:W-:Y:S01]  /*1fb0*/  LDSM.16.M88.4 R72, [R134+0x13900] ;  /* 0x013900008648783b */ /* 0x000fe20000000200 */
[----:B----4-:R-:W-:-:S06]  /*1fc0*/  IADD3 R5, R89, 0x7000, RZ ;  /* 0x0000700059057810 */ /* 0x010fcc0007ffe0ff */
[----:B--2---:R-:W-:Y:S01]  /*1fd0*/  HMMA.16816.F32.BF16 R12, R192, R52, R12 ;  /* 0x00000034c00c723c */ /* 0x004fe2000004180c */
[----:B-1----:R-:W-:-:S07]  /*1fe0*/  IADD3 R2, R89, 0x7800, RZ ;  /* 0x0000780059027810 */ /* 0x002fce0007ffe0ff */
[C---:B------:R-:W-:Y:S01]  /*1ff0*/  HMMA.16816.F32.BF16 R8, R192.reuse, R54, R8 ;  /* 0x00000036c008723c */ /* 0x040fe20000041808 */
[----:B------:R-:W1:Y:S04]  /*2000*/  LDSM.16.M88.4 R52, [R134+0x12900] ;  /* 0x012900008634783b */ /* 0x000e680000000200 */
[----:B------:R-:W-:Y:S03]  /*2010*/  STL [R1+0x4], R2 ;  /* 0x0000040201007387 */ /* 0x000fe60000100800 */
[C---:B------:R-:W-:Y:S01]  /*2020*/  HMMA.16816.F32.BF16 R40, R192.reuse, R44, R40 ;  /* 0x0000002cc028723c */ /* 0x040fe20000041828 */
[----:B------:R-:W-:Y:S07]  /*2030*/  STL [R1+0x8], R5 ;  /* 0x0000080501007387 */ /* 0x000fee0000100800 */
[C---:B------:R-:W-:Y:S08]  /*2040*/  HMMA.16816.F32.BF16 R20, R192.reuse, R56, R20 ;  /* 0x00000038c014723c */ /* 0x040ff00000041814 */
[C---:B------:R-:W-:Y:S01]  /*2050*/  HMMA.16816.F32.BF16 R32, R192.reuse, R46, R16 ;  /* 0x0000002ec020723c */ /* 0x040fe20000041810 */
[----:B------:R-:W2:Y:S04]  /*2060*/  LDSM.16.M88.4 R16, [R134+0x12100] ;  /* 0x012100008610783b */ /* 0x000ea80000000200 */
[----:B------:R-:W-:Y:S03]  /*2070*/  LDSM.16.M88.4 R44, [R89+0x2000] ;  /* 0x00200000592c783b */ /* 0x000fe60000000200 */
[C---:B------:R-:W-:Y:S01]  /*2080*/  HMMA.16816.F32.BF16 R24, R192.reuse, R58, R24 ;  /* 0x0000003ac018723c */ /* 0x040fe20000041818 */
[----:B------:R-:W-:Y:S07]  /*2090*/  LDSM.16.M88.4 R56, [R89+0x2800] ;  /* 0x002800005938783b */ /* 0x000fee0000000200 */
[C---:B------:R-:W-:Y:S08]  /*20a0*/  HMMA.16816.F32.BF16 R28, R192.reuse, R60, R28 ;  /* 0x0000003cc01c723c */ /* 0x040ff0000004181c */
[----:B------:R-:W-:Y:S01]  /*20b0*/  HMMA.16816.F32.BF16 R36, R192, R62, R36 ;  /* 0x0000003ec024723c */ /* 0x000fe20000041824 */
[----:B------:R-:W4:Y:S07]  /*20c0*/  LDSM.16.M88.4 R60, [R134+0x13100] ;  /* 0x01310000863c783b */ /* 0x000f2e0000000200 */
[C---:B------:R-:W-:Y:S08]  /*20d0*/  HMMA.16816.F32.BF16 R12, R196.reuse, R64, R12 ;  /* 0x00000040c40c723c */ /* 0x040ff0000004180c */
[C---:B------:R-:W-:Y:S01]  /*20e0*/  HMMA.16816.F32.BF16 R8, R196.reuse, R66, R8 ;  /* 0x00000042c408723c */ /* 0x040fe20000041808 */
[----:B------:R-:W1:Y:S07]  /*20f0*/  LDSM.16.M88.4 R64, [R89+0x3000] ;  /* 0x003000005940783b */ /* 0x000e6e0000000200 */
[C---:B---3--:R-:W-:Y:S08]  /*2100*/  HMMA.16816.F32.BF16 R40, R196.reuse, R48, R40 ;  /* 0x00000030c428723c */ /* 0x048ff00000041828 */
[C---:B-----5:R-:W-:Y:S08]  /*2110*/  HMMA.16816.F32.BF16 R20, R196.reuse, R68, R20 ;  /* 0x00000044c414723c */ /* 0x060ff00000041814 */
[C---:B------:R-:W-:Y:S01]  /*2120*/  HMMA.16816.F32.BF16 R32, R196.reuse, R50, R32 ;  /* 0x00000032c420723c */ /* 0x040fe20000041820 */
[----:B------:R-:W-:Y:S07]  /*2130*/  LDSM.16.M88.4 R48, [R252+0x12900] ;  /* 0x01290000fc30783b */ /* 0x000fee0000000200 */
[C---:B------:R-:W-:Y:S01]  /*2140*/  HMMA.16816.F32.BF16 R24, R196.reuse, R70, R24 ;  /* 0x00000046c418723c */ /* 0x040fe20000041818 */
[----:B------:R-:W-:Y:S07]  /*2150*/  LDSM.16.M88.4 R68, [R252+0x13900] ;  /* 0x01390000fc44783b */ /* 0x000fee0000000200 */
[C---:B------:R-:W-:Y:S08]  /*2160*/  HMMA.16816.F32.BF16 R28, R196.reuse, R76, R28 ;  /* 0x0000004cc41c723c */ /* 0x040ff0000004181c */
[----:B------:R-:W-:Y:S01]  /*2170*/  HMMA.16816.F32.BF16 R36, R196, R78, R36 ;  /* 0x0000004ec424723c */ /* 0x000fe20000041824 */
[----:B------:R-:W3:Y:S07]  /*2180*/  LDSM.16.M88.4 R76, [R89+0x3800] ;  /* 0x00380000594c783b */ /* 0x000eee0000000200 */
[C---:B-1----:R-:W-:Y:S08]  /*2190*/  HMMA.16816.F32.BF16 R12, R200.reuse, R52, R12 ;  /* 0x00000034c80c723c */ /* 0x042ff0000004180c */
[C---:B------:R-:W-:Y:S01]  /*21a0*/  HMMA.16816.F32.BF16 R8, R200.reuse, R54, R8 ;  /* 0x00000036c808723c */ /* 0x040fe20000041808 */
[----:B------:R-:W-:Y:S07]  /*21b0*/  LDSM.16.M88.4 R52, [R249+0x2800] ;  /* 0x00280000f934783b */ /* 0x000fee0000000200 */
[C---:B--2---:R-:W-:Y:S08]  /*21c0*/  HMMA.16816.F32.BF16 R40, R200.reuse, R16, R40 ;  /* 0x00000010c828723c */ /* 0x044ff00000041828 */
[C---:B----4-:R-:W-:Y:S08]  /*21d0*/  HMMA.16816.F32.BF16 R20, R200.reuse, R60, R20 ;  /* 0x0000003cc814723c */ /* 0x050ff00000041814 */
[C---:B------:R-:W-:Y:S01]  /*21e0*/  HMMA.16816.F32.BF16 R32, R200.reuse, R18, R32 ;  /* 0x00000012c820723c */ /* 0x040fe20000041820 */
[----:B------:R-:W1:Y:S07]  /*21f0*/  LDSM.16.M88.4 R16, [R252+0x12100] ;  /* 0x01210000fc10783b */ /* 0x000e6e0000000200 */
[C---:B------:R-:W-:Y:S01]  /*2200*/  HMMA.16816.F32.BF16 R24, R200.reuse, R62, R24 ;  /* 0x0000003ec818723c */ /* 0x040fe20000041818 */
[----:B------:R-:W2:Y:S07]  /*2210*/  LDSM.16.M88.4 R60, [R252+0x13100] ;  /* 0x01310000fc3c783b */ /* 0x000eae0000000200 */
[C---:B------:R-:W-:Y:S08]  /*2220*/  HMMA.16816.F32.BF16 R28, R200.reuse, R72, R28 ;  /* 0x00000048c81c723c */ /* 0x040ff0000004181c */
[----:B------:R-:W-:Y:S01]  /*2230*/  HMMA.16816.F32.BF16 R36, R200, R74, R36 ;  /* 0x0000004ac824723c */ /* 0x000fe20000041824 */
[----:B------:R-:W-:Y:S07]  /*2240*/  LDSM.16.M88.4 R72, [R249+0x3800] ;  /* 0x00380000f948783b */ /* 0x000fee0000000200 */
[C---:B------:R-:W-:Y:S08]  /*2250*/  HMMA.16816.F32.BF16 R12, R204.reuse, R56, R12 ;  /* 0x00000038cc0c723c */ /* 0x040ff0000004180c */
[C---:B------:R-:W-:Y:S01]  /*2260*/  HMMA.16816.F32.BF16 R8, R204.reuse, R58, R8 ;  /* 0x0000003acc08723c */ /* 0x040fe20000041808 */
[----:B------:R-:W-:Y:S07]  /*2270*/  LDSM.16.M88.4 R56, [R134+0x15100] ;  /* 0x015100008638783b */ /* 0x000fee0000000200 */
[C---:B------:R-:W-:Y:S08]  /*2280*/  HMMA.16816.F32.BF16 R40, R204.reuse, R44, R40 ;  /* 0x0000002ccc28723c */ /* 0x040ff00000041828 */
[C---:B------:R-:W-:Y:S08]  /*2290*/  HMMA.16816.F32.BF16 R20, R204.reuse, R64, R20 ;  /* 0x00000040cc14723c */ /* 0x040ff00000041814 */
[C---:B------:R-:W-:Y:S01]  /*22a0*/  HMMA.16816.F32.BF16 R32, R204.reuse, R46, R32 ;  /* 0x0000002ecc20723c */ /* 0x040fe20000041820 */
[----:B------:R-:W4:Y:S07]  /*22b0*/  LDSM.16.M88.4 R44, [R249+0x2000] ;  /* 0x00200000f92c783b */ /* 0x000f2e0000000200 */
[C---:B------:R-:W-:Y:S01]  /*22c0*/  HMMA.16816.F32.BF16 R24, R204.reuse, R66, R24 ;  /* 0x00000042cc18723c */ /* 0x040fe20000041818 */
[----:B------:R-:W5:Y:S07]  /*22d0*/  LDSM.16.M88.4 R64, [R249+0x3000] ;  /* 0x00300000f940783b */ /* 0x000f6e0000000200 */
[C---:B---3--:R-:W-:Y:S08]  /*22e0*/  HMMA.16816.F32.BF16 R28, R204.reuse, R76, R28 ;  /* 0x0000004ccc1c723c */ /* 0x048ff0000004181c */
[----:B------:R-:W-:Y:S01]  /*22f0*/  HMMA.16816.F32.BF16 R36, R204, R78, R36 ;  /* 0x0000004ecc24723c */ /* 0x000fe20000041824 */
[----:B------:R-:W-:Y:S07]  /*2300*/  LDSM.16.M88.4 R76, [R249+0x5800] ;  /* 0x00580000f94c783b */ /* 0x000fee0000000200 */
[C---:B------:R-:W-:Y:S08]  /*2310*/  HMMA.16816.F32.BF16 R12, R208.reuse, R48, R12 ;  /* 0x00000030d00c723c */ /* 0x040ff0000004180c */
[C---:B------:R-:W-:Y:S01]  /*2320*/  HMMA.16816.F32.BF16 R8, R208.reuse, R50, R8 ;  /* 0x00000032d008723c */ /* 0x040fe20000041808 */
[----:B------:R-:W3:Y:S07]  /*2330*/  LDSM.16.M88.4 R48, [R134+0x14900] ;  /* 0x014900008630783b */ /* 0x000eee0000000200 */
[C---:B-1----:R-:W-:Y:S08]  /*2340*/  HMMA.16816.F32.BF16 R40, R208.reuse, R16, R40 ;  /* 0x00000010d028723c */ /* 0x042ff00000041828 */
[C---:B--2---:R-:W-:Y:S08]  /*2350*/  HMMA.16816.F32.BF16 R20, R208.reuse, R60, R20 ;  /* 0x0000003cd014723c */ /* 0x044ff00000041814 */
[C---:B------:R-:W-:Y:S01]  /*2360*/  HMMA.16816.F32.BF16 R32, R208.reuse, R18, R32 ;  /* 0x00000012d020723c */ /* 0x040fe20000041820 */
[----:B------:R-:W1:Y:S07]  /*2370*/  LDSM.16.M88.4 R16, [R134+0x14100] ;  /* 0x014100008610783b */ /* 0x000e6e0000000200 */
[C---:B------:R-:W-:Y:S01]  /*2380*/  HMMA.16816.F32.BF16 R24, R208.reuse, R62, R24 ;  /* 0x0000003ed018723c */ /* 0x040fe20000041818 */
[----:B------:R-:W-:Y:S07]  /*2390*/  LDSM.16.M88.4 R60, [R89+0x5000] ;  /* 0x00500000593c783b */ /* 0x000fee0000000200 */
[C---:B------:R-:W-:Y:S08]  /*23a0*/  HMMA.16816.F32.BF16 R28, R208.reuse, R68, R28 ;  /* 0x00000044d01c723c */ /* 0x040ff0000004181c */
[----:B------:R-:W-:Y:S01]  /*23b0*/  HMMA.16816.F32.BF16 R36, R208, R70, R36 ;  /* 0x00000046d024723c */ /* 0x000fe20000041824 */
[----:B------:R-:W2:Y:S07]  /*23c0*/  LDSM.16.M88.4 R68, [R134+0x15900] ;  /* 0x015900008644783b */ /* 0x000eae0000000200 */
[C---:B------:R-:W-:Y:S08]  /*23d0*/  HMMA.16816.F32.BF16 R12, R212.reuse, R52, R12 ;  /* 0x00000034d40c723c */ /* 0x040ff0000004180c */
[C---:B------:R-:W-:Y:S01]  /*23e0*/  HMMA.16816.F32.BF16 R8, R212.reuse, R54, R8 ;  /* 0x00000036d408723c */ /* 0x040fe20000041808 */
[----:B------:R-:W1:Y:S07]  /*23f0*/  LDSM.16.M88.4 R52, [R89+0x4800] ;  /* 0x004800005934783b */ /* 0x000e6e0000000200 */
[C---:B----4-:R-:W-:Y:S08]  /*2400*/  HMMA.16816.F32.BF16 R40, R212.reuse, R44, R40 ;  /* 0x0000002cd428723c */ /* 0x050ff00000041828 */
[C---:B-----5:R-:W-:Y:S08]  /*2410*/  HMMA.16816.F32.BF16 R20, R212.reuse, R64, R20 ;  /* 0x00000040d414723c */ /* 0x060ff00000041814 */
[C---:B------:R-:W-:Y:S01]  /*2420*/  HMMA.16816.F32.BF16 R32, R212.reuse, R46, R32 ;  /* 0x0000002ed420723c */ /* 0x040fe20000041820 */
[----:B------:R-:W4:Y:S07]  /*2430*/  LDSM.16.M88.4 R44, [R89+0x4000] ;  /* 0x00400000592c783b */ /* 0x000f2e0000000200 */
[C---:B------:R-:W-:Y:S01]  /*2440*/  HMMA.16816.F32.BF16 R24, R212.reuse, R66, R24 ;  /* 0x00000042d418723c */ /* 0x040fe20000041818 */
[----:B------:R-:W5:Y:S07]  /*2450*/  LDSM.16.M88.4 R64, [R89+0x5800] ;  /* 0x005800005940783b */ /* 0x000f6e0000000200 */
[C---:B------:R-:W-:Y:S08]  /*2460*/  HMMA.16816.F32.BF16 R28, R212.reuse, R72, R28 ;  /* 0x00000048d41c723c */ /* 0x040ff0000004181c */
[----:B------:R-:W-:Y:S01]  /*2470*/  HMMA.16816.F32.BF16 R36, R212, R74, R36 ;  /* 0x0000004ad424723c */ /* 0x000fe20000041824 */
[----:B------:R-:W-:Y:S07]  /*2480*/  LDSM.16.M88.4 R72, [R134+0x17900] ;  /* 0x017900008648783b */ /* 0x000fee0000000200 */
[C---:B---3--:R-:W-:Y:S08]  /*2490*/  HMMA.16816.F32.BF16 R12, R216.reuse, R48, R12 ;  /* 0x00000030d80c723c */ /* 0x048ff0000004180c */
[C---:B------:R-:W-:Y:S01]  /*24a0*/  HMMA.16816.F32.BF16 R8, R216.reuse, R50, R8 ;  /* 0x00000032d808723c */ /* 0x040fe20000041808 */
[----:B------:R-:W3:Y:S07]  /*24b0*/  LDSM.16.M88.4 R48, [R252+0x14900] ;  /* 0x01490000fc30783b */ /* 0x000eee0000000200 */
[C---:B-1----:R-:W-:Y:S08]  /*24c0*/  HMMA.16816.F32.BF16 R40, R216.reuse, R16, R40 ;  /* 0x00000010d828723c */ /* 0x042ff00000041828 */
[C---:B------:R-:W-:Y:S08]  /*24d0*/  HMMA.16816.F32.BF16 R20, R216.reuse, R56, R20 ;  /* 0x00000038d814723c */ /* 0x040ff00000041814 */
[C---:B------:R-:W-:Y:S01]  /*24e0*/  HMMA.16816.F32.BF16 R32, R216.reuse, R18, R32 ;  /* 0x00000012d820723c */ /* 0x040fe20000041820 */
[----:B------:R-:W1:Y:S07]  /*24f0*/  LDSM.16.M88.4 R16, [R252+0x14100] ;  /* 0x01410000fc10783b */ /* 0x000e6e0000000200 */
[C---:B------:R-:W-:Y:S01]  /*2500*/  HMMA.16816.F32.BF16 R24, R216.reuse, R58, R24 ;  /* 0x0000003ad818723c */ /* 0x040fe20000041818 */
[----:B------:R-:W1:Y:S07]  /*2510*/  LDSM.16.M88.4 R56, [R252+0x15100] ;  /* 0x01510000fc38783b */ /* 0x000e6e0000000200 */
[C---:B--2---:R-:W-:Y:S08]  /*2520*/  HMMA.16816.F32.BF16 R28, R216.reuse, R68, R28 ;  /* 0x00000044d81c723c */ /* 0x044ff0000004181c */
[----:B------:R-:W-:Y:S01]  /*2530*/  HMMA.16816.F32.BF16 R36, R216, R70, R36 ;  /* 0x00000046d824723c */ /* 0x000fe20000041824 */
[----:B------:R-:W2:Y:S07]  /*2540*/  LDSM.16.M88.4 R68, [R252+0x15900] ;  /* 0x01590000fc44783b */ /* 0x000eae0000000200 */
[C---:B------:R-:W-:Y:S08]  /*2550*/  HMMA.16816.F32.BF16 R12, R220.reuse, R52, R12 ;  /* 0x00000034dc0c723c */ /* 0x040ff0000004180c */
[C---:B------:R-:W-:Y:S01]  /*2560*/  HMMA.16816.F32.BF16 R8, R220.reuse, R54, R8 ;  /* 0x00000036dc08723c */ /* 0x040fe20000041808 */
[----:B------:R-:W1:Y:S07]  /*2570*/  LDSM.16.M88.4 R52, [R249+0x4800] ;  /* 0x00480000f934783b */ /* 0x000e6e0000000200 */
[C---:B----4-:R-:W-:Y:S08]  /*2580*/  HMMA.16816.F32.BF16 R40, R220.reuse, R44, R40 ;  /* 0x0000002cdc28723c */ /* 0x050ff00000041828 */
[C---:B------:R-:W-:Y:S08]  /*2590*/  HMMA.16816.F32.BF16 R20, R220.reuse, R60, R20 ;  /* 0x0000003cdc14723c */ /* 0x040ff00000041814 */
[C---:B------:R-:W-:Y:S01]  /*25a0*/  HMMA.16816.F32.BF16 R32, R220.reuse, R46, R32 ;  /* 0x0000002edc20723c */ /* 0x040fe20000041820 */
[----:B------:R-:W4:Y:S07]  /*25b0*/  LDSM.16.M88.4 R44, [R249+0x4000] ;  /* 0x00400000f92c783b */ /* 0x000f2e0000000200 */
[C---:B------:R-:W-:Y:S01]  /*25c0*/  HMMA.16816.F32.BF16 R24, R220.reuse, R62, R24 ;  /* 0x0000003edc18723c */ /* 0x040fe20000041818 */
[----:B------:R-:W-:Y:S07]  /*25d0*/  LDSM.16.M88.4 R60, [R134+0x17100] ;  /* 0x01710000863c783b */ /* 0x000fee0000000200 */
[C---:B-----5:R-:W-:Y:S08]  /*25e0*/  HMMA.16816.F32.BF16 R28, R220.reuse, R64, R28 ;  /* 0x00000040dc1c723c */ /* 0x060ff0000004181c */
[----:B------:R-:W-:Y:S01]  /*25f0*/  HMMA.16816.F32.BF16 R36, R220, R66, R36 ;  /* 0x00000042dc24723c */ /* 0x000fe20000041824 */
[----:B------:R-:W5:Y:S07]  /*2600*/  LDSM.16.M88.4 R64, [R249+0x5000] ;  /* 0x00500000f940783b */ /* 0x000f6e0000000200 */
[C---:B---3--:R-:W-:Y:S08]  /*2610*/  HMMA.16816.F32.BF16 R12, R224.reuse, R48, R12 ;  /* 0x00000030e00c723c */ /* 0x048ff0000004180c */
[C---:B------:R-:W-:Y:S01]  /*2620*/  HMMA.16816.F32.BF16 R8, R224.reuse, R50, R8 ;  /* 0x00000032e008723c */ /* 0x040fe20000041808 */
[----:B------:R-:W-:Y:S07]  /*2630*/  LDSM.16.M88.4 R48, [R134+0x16100] ;  /* 0x016100008630783b */ /* 0x000fee0000000200 */
[C---:B-1----:R-:W-:Y:S08]  /*2640*/  HMMA.16816.F32.BF16 R40, R224.reuse, R16, R40 ;  /* 0x00000010e028723c */ /* 0x042ff00000041828 */
[C---:B------:R-:W-:Y:S08]  /*2650*/  HMMA.16816.F32.BF16 R20, R224.reuse, R56, R20 ;  /* 0x00000038e014723c */ /* 0x040ff00000041814 */
[C---:B------:R-:W-:Y:S08]  /*2660*/  HMMA.16816.F32.BF16 R32, R224.reuse, R18, R32 ;  /* 0x00000012e020723c */ /* 0x040ff00000041820 */
[C---:B------:R-:W-:Y:S01]  /*2670*/  HMMA.16816.F32.BF16 R24, R224.reuse, R58, R24 ;  /* 0x0000003ae018723c */ /* 0x040fe20000041818 */
[----:B------:R-:W1:Y:S07]  /*2680*/  LDSM.16.M88.4 R56, [R134+0x16900] ;  /* 0x016900008638783b */ /* 0x000e6e0000000200 */
[C---:B--2---:R-:W-:Y:S08]  /*2690*/  HMMA.16816.F32.BF16 R28, R224.reuse, R68, R28 ;  /* 0x00000044e01c723c */ /* 0x044ff0000004181c */
[----:B------:R-:W-:Y:S01]  /*26a0*/  HMMA.16816.F32.BF16 R36, R224, R70, R36 ;  /* 0x00000046e024723c */ /* 0x000fe20000041824 */
[----:B------:R-:W-:Y:S07]  /*26b0*/  LDSM.16.M88.4 R68, [R89+0x7000] ;  /* 0x007000005944783b */ /* 0x000fee0000000200 */
[C---:B------:R-:W-:Y:S08]  /*26c0*/  HMMA.16816.F32.BF16 R16, R228.reuse, R52, R12 ;  /* 0x00000034e410723c */ /* 0x040ff0000004180c */
[C---:B------:R-:W-:Y:S01]  /*26d0*/  HMMA.16816.F32.BF16 R12, R228.reuse, R54, R8 ;  /* 0x00000036e40c723c */ /* 0x040fe20000041808 */
[----:B------:R-:W2:Y:S07]  /*26e0*/  LDSM.16.M88.4 R52, [R89+0x6800] ;  /* 0x006800005934783b */ /* 0x000eae0000000200 */
[C---:B----4-:R-:W-:Y:S08]  /*26f0*/  HMMA.16816.F32.BF16 R40, R228.reuse, R44, R40 ;  /* 0x0000002ce428723c */ /* 0x050ff00000041828 */
[C---:B-----5:R-:W-:Y:S08]  /*2700*/  HMMA.16816.F32.BF16 R8, R228.reuse, R64, R20 ;  /* 0x00000040e408723c */ /* 0x060ff00000041814 */
[C---:B------:R-:W-:Y:S01]  /*2710*/  HMMA.16816.F32.BF16 R32, R228.reuse, R46, R32 ;  /* 0x0000002ee420723c */ /* 0x040fe20000041820 */
[----:B------:R-:W3:Y:S07]  /*2720*/  LDSM.16.M88.4 R44, [R89+0x6000] ;  /* 0x00600000592c783b */ /* 0x000eee0000000200 */
        /* <DEDUP_REMOVED lines=8> */
[C---:B------:R-:W-:Y:S08]  /*27b0*/  HMMA.16816.F32.BF16 R40, R232.reuse, R48, R40 ;  /* 0x00000030e828723c */ /* 0x040ff00000041828 */
[C---:B------:R-:W-:Y:S08]  /*27c0*/  HMMA.16816.F32.BF16 R12, R232.reuse, R60, R8 ;  /* 0x0000003ce80c723c */ /* 0x040ff00000041808 */
[C---:B------:R-:W-:Y:S01]  /*27d0*/  HMMA.16816.F32.BF16 R32, R232.reuse, R50, R32 ;  /* 0x00000032e820723c */ /* 0x040fe20000041820 */
[----:B------:R-:W-:Y:S07]  /*27e0*/  LDSM.16.M88.4 R48, [R249+0x7000] ;  /* 0x00700000f930783b */ /* 0x000fee0000000200 */
[C---:B------:R-:W-:Y:S01]  /*27f0*/  HMMA.16816.F32.BF16 R8, R232.reuse, R62, R24 ;  /* 0x0000003ee808723c */ /* 0x040fe20000041818 */
[----:B------:R-:W1:Y:S07]  /*2800*/  LDSM.16.M88.4 R60, [R252+0x16100] ;  /* 0x01610000fc3c783b */ /* 0x000e6e0000000200 */
[C---:B------:R-:W-:Y:S08]  /*2810*/  HMMA.16816.F32.BF16 R28, R232.reuse, R72, R28 ;  /* 0x00000048e81c723c */ /* 0x040ff0000004181c */
[----:B------:R-:W-:Y:S01]  /*2820*/  HMMA.16816.F32.BF16 R36, R232, R74, R36 ;  /* 0x0000004ae824723c */ /* 0x000fe20000041824 */
[----:B------:R-:W5:Y:S07]  /*2830*/  LDSM.16.M88.4 R72, [R252+0x17100] ;  /* 0x01710000fc48783b */ /* 0x000f6e0000000200 */
[C---:B--2---:R-:W-:Y:S08]  /*2840*/  HMMA.16816.F32.BF16 R24, R236.reuse, R52, R20 ;  /* 0x00000034ec18723c */ /* 0x044ff00000041814 */
[C---:B------:R-:W-:Y:S01]  /*2850*/  HMMA.16816.F32.BF16 R20, R236.reuse, R54, R16 ;  /* 0x00000036ec14723c */ /* 0x040fe20000041810 */
[----:B------:R-:W2:Y:S07]  /*2860*/  LDSM.16.M88.4 R52, [R249+0x6800] ;  /* 0x00680000f934783b */ /* 0x000eae0000000200 */
[C---:B---3--:R-:W-:Y:S08]  /*2870*/  HMMA.16816.F32.BF16 R40, R236.reuse, R44, R40 ;  /* 0x0000002cec28723c */ /* 0x048ff00000041828 */
[C---:B------:R-:W-:Y:S08]  /*2880*/  HMMA.16816.F32.BF16 R16, R236.reuse, R68, R12 ;  /* 0x00000044ec10723c */ /* 0x040ff0000004180c */
[----:B------:R-:W-:Y:S01]  /*2890*/  HMMA.16816.F32.BF16 R32, R236, R46, R32 ;  /* 0x0000002eec20723c */ /* 0x000fe20000041820 */
[----:B------:R-:W3:Y:S01]  /*28a0*/  LDSM.16.M88.4 R44, [R249+0x7800] ;  /* 0x00780000f92c783b */ /* 0x000ee20000000200 */
[----:B------:R-:W-:-:S06]  /*28b0*/  DEPBAR.LE SB0, 0x0 ;  /* 0x000080000000791a */ /* 0x000fcc0000000000 */
[C---:B------:R-:W-:Y:S08]  /*28c0*/  HMMA.16816.F32.BF16 R12, R236.reuse, R70, R8 ;  /* 0x00000046ec0c723c */ /* 0x040ff00000041808 */
[C---:B------:R-:W-:Y:S08]  /*28d0*/  HMMA.16816.F32.BF16 R8, R236.reuse, R80, R28 ;  /* 0x00000050ec08723c */ /* 0x040ff0000004181c */
[----:B------:R-:W-:Y:S08]  /*28e0*/  HMMA.16816.F32.BF16 R36, R236, R82, R36 ;  /* 0x00000052ec24723c */ /* 0x000ff00000041824 */
[C---:B----4-:R-:W-:Y:S08]  /*28f0*/  HMMA.16816.F32.BF16 R28, R240.reuse, R64, R24 ;  /* 0x00000040f01c723c */ /* 0x050ff00000041818 */
[C---:B------:R-:W-:Y:S08]  /*2900*/  HMMA.16816.F32.BF16 R24, R240.reuse, R66, R20 ;  /* 0x00000042f018723c */ /* 0x040ff00000041814 */
[C---:B-1----:R-:W-:Y:S08]  /*2910*/  HMMA.16816.F32.BF16 R40, R240.reuse, R60, R40 ;  /* 0x0000003cf028723c */ /* 0x042ff00000041828 */
[C---:B-----5:R-:W-:Y:S08]  /*2920*/  HMMA.16816.F32.BF16 R20, R240.reuse, R72, R16 ;  /* 0x00000048f014723c */ /* 0x060ff00000041810 */
[C---:B------:R-:W-:Y:S08]  /*2930*/  HMMA.16816.F32.BF16 R32, R240.reuse, R62, R32 ;  /* 0x0000003ef020723c */ /* 0x040ff00000041820 */
[C---:B------:R-:W-:Y:S08]  /*2940*/  HMMA.16816.F32.BF16 R16, R240.reuse, R74, R12 ;  /* 0x0000004af010723c */ /* 0x040ff0000004180c */
[C---:B------:R-:W-:Y:S08]  /*2950*/  HMMA.16816.F32.BF16 R12, R240.reuse, R76, R8 ;  /* 0x0000004cf00c723c */ /* 0x040ff00000041808 */
[----:B------:R-:W-:Y:S08]  /*2960*/  HMMA.16816.F32.BF16 R8, R240, R78, R36 ;  /* 0x0000004ef008723c */ /* 0x000ff00000041824 */
[C---:B------:R-:W-:Y:S08]  /*2970*/  HMMA.16816.F32.BF16 R40, R244.reuse, R56, R40 ;  /* 0x00000038f428723c */ /* 0x040ff00000041828 */
[C---:B------:R-:W-:Y:S08]  /*2980*/  HMMA.16816.F32.BF16 R56, R244.reuse, R58, R32 ;  /* 0x0000003af438723c */ /* 0x040ff00000041820 */
[C---:B--2---:R-:W-:Y:S08]  /*2990*/  HMMA.16816.F32.BF16 R36, R244.reuse, R52, R28 ;  /* 0x00000034f424723c */ /* 0x044ff0000004181c */
[C---:B------:R-:W-:Y:S08]  /*29a0*/  HMMA.16816.F32.BF16 R32, R244.reuse, R48, R20 ;  /* 0x00000030f420723c */ /* 0x040ff00000041814 */
[C---:B---3--:R-:W-:Y:S08]  /*29b0*/  HMMA.16816.F32.BF16 R28, R244.reuse, R44, R12 ;  /* 0x0000002cf41c723c */ /* 0x048ff0000004180c */
[C---:B------:R-:W-:Y:S08]  /*29c0*/  HMMA.16816.F32.BF16 R52, R244.reuse, R54, R24 ;  /* 0x00000036f434723c */ /* 0x040ff00000041818 */
[C---:B------:R-:W-:Y:S08]  /*29d0*/  HMMA.16816.F32.BF16 R48, R244.reuse, R50, R16 ;  /* 0x00000032f430723c */ /* 0x040ff00000041810 */
[----:B------:R-:W-:Y:S01]  /*29e0*/  HMMA.16816.F32.BF16 R44, R244, R46, R8 ;  /* 0x0000002ef42c723c */ /* 0x000fe20000041808 */
[----:B------:R-:W-:Y:S06]  /*29f0*/  BAR.SYNC.DEFER_BLOCKING 0x0 ;  /* 0x0000000000007b1d */ /* 0x000fec0000010000 */
[----:B------:R-:W-:Y:S05]  /*2a00*/  @P0 BRA `(.L_x_1862) ;  /* 0x0000057000000947 */ /* 0x000fea0003800000 */
[----:B------:R-:W-:Y:S01]  /*2a10*/  ULEA UR4, UR8, UR11, 0x6 ;  /* 0x0000000b08047291 */ /* 0x000fe2000f8e303f */
        /* <DEDUP_REMOVED lines=14> */
[----:B------:R-:W-:Y:S01]  /*2b00*/  IMAD.WIDE R26, R86, 0x2, RZ ;  /* 0x00000002561a7825 */ /* 0x000fe200078e02ff */
[----:B------:R-:W-:Y:S02]  /*2b10*/  SEL R23, RZ, 0x10, P4 ;  /* 0x00000010ff177807 */ /* 0x000fe40002000000 */
[----:B------:R-:W-:Y:S01]  /*2b20*/  SEL R22, RZ, 0x10, P3 ;  /* 0x00000010ff167807 */ /* 0x000fe20001800000 */
[----:B------:R-:W-:Y:S01]  /*2b30*/  IMAD R10, R2, c[0x0][0x2b8], R5 ;  /* 0x0000ae00020a7a24 */ /* 0x000fe200078e0205 */
[----:B------:R-:W-:-:S04]  /*2b40*/  IADD3 R14, -R85, 0x10, RZ ;  /* 0x00000010550e7810 */ /* 0x000fc80007ffe1ff */
[----:B------:R-:W-:Y:S01]  /*2b50*/  SHF.R.S32.HI R2, RZ, 0x1f, R10 ;  /* 0x0000001fff027819 */ /* 0x000fe2000001140a */
[----:B------:R-:W-:Y:S01]  /*2b60*/  STL [R1+0x50], R10 ;  /* 0x0000500a01007387 */ /* 0x000fe20000100800 */
[----:B------:R-:W-:-:S03]  /*2b70*/  LOP3.LUT R14, R14, 0xf, RZ, 0xc0, !PT ;  /* 0x0000000f0e0e7812 */ /* 0x000fc600078ec0ff */
[----:B------:R-:W-:-:S04]  /*2b80*/  IMAD R2, R2, c[0x0][0x1e0], RZ ;  /* 0x0000780002027a24 */ /* 0x000fc800078e02ff */
[C---:B------:R-:W-:Y:S02]  /*2b90*/  IMAD R2, R10.reuse, c[0x0][0x1e4], R2 ;  /* 0x000079000a027a24 */ /* 0x040fe400078e0202 */
[----:B-1----:R-:W-:-:S04]  /*2ba0*/  IMAD.WIDE.U32 R6, R10, c[0x0][0x1e0], RZ ;  /* 0x000078000a067a25 */ /* 0x002fc800078e00ff */
[----:B------:R-:W-:Y:S01]  /*2bb0*/  IMAD.IADD R7, R7, 0x1, R2 ;  /* 0x0000000107077824 */ /* 0x000fe200078e0202 */
[----:B--2---:R-:W-:-:S03]  /*2bc0*/  SHF.R.S32.HI R2, RZ, 0x1f, R9 ;  /* 0x0000001fff027819 */ /* 0x004fc60000011409 */
[----:B------:R-:W-:Y:S01]  /*2bd0*/  IMAD.WIDE.U32 R6, R9, c[0x0][0x1f0], R6 ;  /* 0x00007c0009067a25 */ /* 0x000fe200078e0006 */
[----:B------:R-:W-:Y:S03]  /*2be0*/  STL [R1+0x44], R9 ;  /* 0x0000440901007387 */ /* 0x000fe60000100800 */
        /* <DEDUP_REMOVED lines=8> */
[----:B------:R-:W-:-:S03]  /*2c70*/  IADD3 R6, -R24, 0x10, RZ ;  /* 0x0000001018067810 */ /* 0x000fc60007ffe1ff */
[----:B------:R-:W2:Y:S01]  /*2c80*/  SHFL.IDX PT, R5, R12, 0x1, 0x181f ;  /* 0x00381f000c057f89 */ /* 0x000ea200000e0000 */
[----:B------:R-:W-:-:S04]  /*2c90*/  LOP3.LUT R6, R6, 0xf, RZ, 0xc0, !PT ;  /* 0x0000000f06067812 */ /* 0x000fc800078ec0ff */
[----:B-1----:R-:W-:Y:S02]  /*2ca0*/  IADD3 R20, P1, P0, R6, R2, R26 ;  /* 0x0000000206147210 */ /* 0x002fe4000783e01a */
[----:B------:R-:W-:Y:S02]  /*2cb0*/  SHF.R.S32.HI R6, RZ, 0x1f, R177 ;  /* 0x0000001fff067819 */ /* 0x000fe400000114b1 */
[----:B--2---:R-:W-:Y:S02]  /*2cc0*/  IADD3.X R21, RZ, R5, R27, P1, P0 ;  /* 0x00000005ff157210 */ /* 0x004fe40000fe041b */
[----:B------:R-:W-:-:S04]  /*2cd0*/  LEA.HI R6, R6, R177, RZ, 0x3 ;  /* 0x000000b106067211 */ /* 0x000fc800078f18ff */
[----:B------:R-:W-:-:S05]  /*2ce0*/  LOP3.LUT R6, R6, 0xfffffff8, RZ, 0xc0, !PT ;  /* 0xfffffff806067812 */ /* 0x000fca00078ec0ff */
[----:B------:R-:W-:Y:S01]  /*2cf0*/  IMAD.WIDE R10, R6, 0x2, RZ ;  /* 0x00000002060a7825 */ /* 0x000fe200078e02ff */
[----:B------:R-:W-:Y:S02]  /*2d00*/  LOP3.LUT R6, R7, 0xf, RZ, 0xc0, !PT ;  /* 0x0000000f07067812 */ /* 0x000fe400078ec0ff */
[----:B------:R-:W-:Y:S02]  /*2d10*/  IADD3 R7, -R22, 0x10, RZ ;  /* 0x0000001016077810 */ /* 0x000fe40007ffe1ff */
[----:B------:R-:W-:Y:S02]  /*2d20*/  IADD3 R18, P1, P0, R6, R2, R10 ;  /* 0x0000000206127210 */ /* 0x000fe4000783e00a */
[----:B------:R-:W-:Y:S02]  /*2d30*/  SHF.R.S32.HI R6, RZ, 0x1f, R133 ;  /* 0x0000001fff067819 */ /* 0x000fe40000011485 */
[----:B------:R-:W-:Y:S02]  /*2d40*/  IADD3.X R19, RZ, R5, R11, P1, P0 ;  /* 0x00000005ff137210 */ /* 0x000fe40000fe040b */
[----:B------:R-:W-:-:S04]  /*2d50*/  LEA.HI R6, R6, R133, RZ, 0x3 ;  /* 0x0000008506067211 */ /* 0x000fc800078f18ff */
[----:B------:R-:W-:-:S05]  /*2d60*/  LOP3.LUT R6, R6, 0xfffffff8, RZ, 0xc0, !PT ;  /* 0xfffffff806067812 */ /* 0x000fca00078ec0ff */
[----:B------:R-:W-:Y:S01]  /*2d70*/  IMAD.WIDE R8, R6, 0x2, RZ ;  /* 0x0000000206087825 */ /* 0x000fe200078e02ff */
[----:B------:R-:W-:-:S04]  /*2d80*/  LOP3.LUT R6, R7, 0xf, RZ, 0xc0, !PT ;  /* 0x0000000f07067812 */ /* 0x000fc800078ec0ff */
[----:B------:R-:W-:Y:S02]  /*2d90*/  IADD3 R16, P1, P0, R6, R2, R8 ;  /* 0x0000000206107210 */ /* 0x000fe4000783e008 */
[----:B------:R-:W-:Y:S02]  /*2da0*/  SHF.R.S32.HI R6, RZ, 0x1f, R178 ;  /* 0x0000001fff067819 */ /* 0x000fe400000114b2 */
[----:B------:R-:W-:Y:S02]  /*2db0*/  IADD3.X R17, RZ, R5, R9, P1, P0 ;  /* 0x00000005ff117210 */ /* 0x000fe40000fe0409 */
[----:B------:R-:W-:-:S04]  /*2dc0*/  LEA.HI R6, R6, R178, RZ, 0x3 ;  /* 0x000000b206067211 */ /* 0x000fc800078f18ff */
[----:B------:R-:W-:-:S05]  /*2dd0*/  LOP3.LUT R6, R6, 0xfffffff8, RZ, 0xc0, !PT ;  /* 0xfffffff806067812 */ /* 0x000fca00078ec0ff */
[----:B------:R-:W-:-:S05]  /*2de0*/  IMAD.WIDE R6, R6, 0x2, RZ ;  /* 0x0000000206067825 */ /* 0x000fca00078e02ff */
[----:B------:R-:W-:Y:S02]  /*2df0*/  IADD3 R14, P1, P0, R14, R2, R6 ;  /* 0x000000020e0e7210 */ /* 0x000fe4000783e006 */
[----:B------:R-:W1:Y:S02]  /*2e00*/  SHFL.IDX PT, R2, R13, RZ, 0x181f ;  /* 0x00181fff0d027589 */ /* 0x000e6400000e0000 */
[----:B------:R-:W-:Y:S02]  /*2e10*/  IADD3.X R15, RZ, R5, R7, P1, P0 ;  /* 0x00000005ff0f7210 */ /* 0x000fe40000fe0407 */
[----:B------:R1:W2:Y:S02]  /*2e20*/  SHFL.IDX PT, R5, R12, RZ, 0x181f ;  /* 0x00181fff0c057589 */ /* 0x0002a400000e0000 */
[----:B-1----:R-:W-:-:S05]  /*2e30*/  IADD3 R12, P0, R26, R2, RZ ;  /* 0x000000021a0c7210 */ /* 0x002fca0007f1e0ff */
[----:B--2---:R-:W-:Y:S01]  /*2e40*/  IMAD.X R13, R27, 0x1, R5, P0 ;  /* 0x000000011b0d7824 */ /* 0x004fe200000e0605 */
        /* <DEDUP_REMOVED lines=19> */
.L_x_1862:
[----:B-1----:R-:W-:Y:S01]  /*2f80*/  SHF.R.S32.HI R2, RZ, 0x1f, R84 ;  /* 0x0000001fff027819 */ /* 0x002fe20000011454 */
        /* <DEDUP_REMOVED lines=10> */
[----:B------:R-:W-:Y:S04]  /*3030*/  LDSM.16.MT88.4 R24, [R251+0x100] ;  /* 0x00010000fb18783b */ /* 0x000fe80000004200 */
[----:B------:R-:W-:Y:S04]  /*3040*/  LDSM.16.MT88.4 R60, [R248+0x900] ;  /* 0x00090000f83c783b */ /* 0x000fe80000004200 */
[----:B------:R-:W-:Y:S01]  /*3050*/  LDSM.16.MT88.4 R72, [R248+0x2100] ;  /* 0x00210000f848783b */ /* 0x000fe20000004200 */
[----:B-1----:R-:W-:-:S04]  /*3060*/  IMAD.U32 R5, RZ, RZ, UR17 ;  /* 0x00000011ff057e24 */ /* 0x002fc8000f8e00ff */
        /* <DEDUP_REMOVED lines=11> */
[C---:B------:R-:W-:Y:S02]  /*3120*/  ISETP.GT.AND P0, PT, R2.reuse, 0x9, PT ;  /* 0x000000090200780c */ /* 0x040fe40003f04270 */
        /* <DEDUP_REMOVED lines=54> */
[----:B------:R-:W-:Y:S02]  /*3490*/  FMNMX.FTZ R12, R97, R12, !PT ;  /* 0x0000000c610c7209 */ /* 0x000fe40007810000 */
[----:B------:R-:W-:Y:S02]  /*34a0*/  FMNMX.FTZ R2, R17, R2, !PT ;  /* 0x0000000211027209 */ /* 0x000fe40007810000 */
[----:B------:R-:W-:Y:S02]  /*34b0*/  FMNMX.FTZ R132, R96, R12, !PT ;  /* 0x0000000c60847209 */ /* 0x000fe40007810000 */
[----:B------:R-:W-:-:S02]  /*34c0*/  FMNMX.FTZ R2, R16, R2, !PT ;  /* 0x0000000210027209 */ /* 0x000fc40007810000 */
[----:B------:R-:W-:Y:S02]  /*34d0*/  FSEL R94, R45, -INF , P0 ;  /* 0xff8000002d5e7808 */ /* 0x000fe40000000000 */
[----:B------:R-:W-:Y:S02]  /*34e0*/  FMNMX.FTZ R2, R21, R2, !PT ;  /* 0x0000000215027209 */ /* 0x000fe40007810000 */
[----:B------:R-:W-:Y:S02]  /*34f0*/  FMNMX.FTZ R132, R95, R132, !PT ;  /* 0x000000845f847209 */ /* 0x000fe40007810000 */
[----:B------:R-:W-:Y:S02]  /*3500*/  FMNMX.FTZ R2, R23, R2, !PT ;  /* 0x0000000217027209 */ /* 0x000fe40007810000 */
[----:B------:R-:W-:Y:S02]  /*3510*/  FMNMX.FTZ R132, R94, R132, !PT ;  /* 0x000000845e847209 */ /* 0x000fe40007810000 */
[----:B------:R-:W-:-:S02]  /*3520*/  FMNMX.FTZ R2, R113, R2, !PT ;  /* 0x0000000271027209 */ /* 0x000fc40007810000 */
        /* <DEDUP_REMOVED lines=463> */
[----:B------:R-:W-:Y:S02]  /*5220*/  LEA.HI R0, R0, R177, RZ, 0x3 ;  /* 0x000000b100007211 */ /* 0x000fe400078f18ff */
[----:B------:R-:W-:Y:S01]  /*5230*/  LEA.HI R3, R3, R133, RZ, 0x3 ;  /* 0x0000008503037211 */ /* 0x000fe200078f18ff */
[----:B------:R-:W-:Y:S01]  /*5240*/  IMAD.MOV.U32 R133, RZ, RZ, R2 ;  /* 0x000000ffff857224 */ /* 0x000fe200078e0002 */
[----:B------:R-:W-:Y:S02]  /*5250*/  LEA.HI R4, R4, R178, RZ, 0x3 ;  /* 0x000000b204047211 */ /* 0x000fe400078f18ff */
[----:B------:R-:W-:Y:S01]  /*5260*/  LOP3.LUT R2, R0, 0xfffffff8, RZ, 0xc0, !PT ;  /* 0xfffffff800027812 */ /* 0x000fe200078ec0ff */
[----:B------:R-:W-:Y:S01]  /*5270*/  IMAD.MOV.U32 R0, RZ, RZ, R132 ;  /* 0x000000ffff007224 */ /* 0x000fe200078e0084 */
[----:B------:R-:W-:-:S02]  /*5280*/  LOP3.LUT R3, R3, 0xfffffff8, RZ, 0xc0, !PT ;  /* 0xfffffff803037812 */ /* 0x000fc400078ec0ff */
[----:B------:R-:W-:Y:S02]  /*5290*/  LOP3.LUT R4, R4, 0xfffffff8, RZ, 0xc0, !PT ;  /* 0xfffffff804047812 */ /* 0x000fe400078ec0ff */
[----:B------:R-:W-:Y:S02]  /*52a0*/  SHF.R.S32.HI R5, RZ, 0x1f, R2 ;  /* 0x0000001fff057819 */ /* 0x000fe40000011402 */
[----:B------:R-:W-:Y:S02]  /*52b0*/  SHF.R.S32.HI R6, RZ, 0x1f, R3 ;  /* 0x0000001fff067819 */ /* 0x000fe40000011403 */
[----:B------:R-:W-:Y:S02]  /*52c0*/  SHF.R.S32.HI R7, RZ, 0x1f, R4 ;  /* 0x0000001fff077819 */ /* 0x000fe40000011404 */
[----:B------:R-:W2:Y:S01]  /*52d0*/  LDL R29, [R1+0x74] ;  /* 0x00007400011d7983 */ /* 0x000ea20000100800 */
[C---:B------:R-:W-:Y:S01]  /*52e0*/  SHF.L.U64.HI R5, R2.reuse, 0x1, R5 ;  /* 0x0000000102057819 */ /* 0x040fe20000010205 */
[----:B------:R-:W-:-:S04]  /*52f0*/  IMAD.SHL.U32 R2, R2, 0x2, RZ ;  /* 0x0000000202027824 */ /* 0x000fc800078e00ff */
[----:B------:R1:W-:Y:S04]  /*5300*/  STL [R1+0x58], R5 ;  /* 0x0000580501007387 */ /* 0x0003e80000100800 */
[----:B------:R3:W-:Y:S01]  /*5310*/  STL [R1+0x5c], R2 ;  /* 0x00005c0201007387 */ /* 0x0007e20000100800 */
[----:B-1----:R-:W-:Y:S02]  /*5320*/  SEL R5, RZ, 0x10, P5 ;  /* 0x00000010ff057807 */ /* 0x002fe40002800000 */
[----:B---3--:R-:W-:-:S03]  /*5330*/  SHF.L.U64.HI R2, R3, 0x1, R6 ;  /* 0x0000000103027819 */ /* 0x008fc60000010206 */
[----:B------:R-:W-:Y:S01]  /*5340*/  STL [R1+0x98], R5 ;  /* 0x0000980501007387 */ /* 0x000fe20000100800 */
[----:B------:R-:W-:Y:S02]  /*5350*/  IMAD.SHL.U32 R6, R3, 0x2, RZ ;  /* 0x0000000203067824 */ /* 0x000fe400078e00ff */
[----:B------:R-:W-:Y:S01]  /*5360*/  IMAD.SHL.U32 R3, R4, 0x2, RZ ;  /* 0x0000000204037824 */ /* 0x000fe200078e00ff */
[----:B------:R1:W-:Y:S02]  /*5370*/  STL [R1+0x60], R2 ;  /* 0x0000600201007387 */ /* 0x0003e40000100800 */
[----:B-1----:R-:W-:-:S04]  /*5380*/  IADD3 R2, -R5, 0x10, RZ ;  /* 0x0000001005027810 */ /* 0x002fc80007ffe1ff */
[----:B------:R-:W-:Y:S02]  /*5390*/  LOP3.LUT R2, R2, 0xf, RZ, 0xc0, !PT ;  /* 0x0000000f02027812 */ /* 0x000fe400078ec0ff */
[----:B--2---:R-:W-:-:S04]  /*53a0*/  LEA R8, P0, R29, RZ, 0x1 ;  /* 0x000000ff1d087211 */ /* 0x004fc800078008ff */
[----:B------:R-:W-:Y:S02]  /*53b0*/  LEA.HI.X.SX32 R9, R29, RZ, 0x1, P0 ;  /* 0x000000ff1d097211 */ /* 0x000fe400000f0eff */
[----:B------:R-:W-:Y:S02]  /*53c0*/  ISETP.NE.U32.AND P0, PT, R5, RZ, PT ;  /* 0x000000ff0500720c */ /* 0x000fe40003f05070 */
[----:B------:R-:W-:Y:S01]  /*53d0*/  SHF.L.U64.HI R5, R4, 0x1, R7 ;  /* 0x0000000104057819 */ /* 0x000fe20000010207 */
[----:B------:R-:W-:Y:S01]  /*53e0*/  STL.64 [R1+0x48], R8 ;  /* 0x0000480801007387 */ /* 0x000fe20000100a00 */
[----:B------:R-:W-:-:S03]  /*53f0*/  SEL R7, RZ, 0x10, P4 ;  /* 0x00000010ff077807 */ /* 0x000fc60002000000 */
[----:B------:R1:W-:Y:S01]  /*5400*/  STL [R1+0x64], R6 ;  /* 0x0000640601007387 */ /* 0x0003e20000100800 */
[----:B------:R-:W-:-:S03]  /*5410*/  ISETP.NE.U32.AND P0, PT, R7, RZ, PT ;  /* 0x000000ff0700720c */ /* 0x000fc60003f05070 */
[----:B------:R2:W-:Y:S04]  /*5420*/  STL [R1+0x68], R5 ;  /* 0x0000680501007387 */ /* 0x0005e80000100800 */
[----:B------:R3:W-:Y:S04]  /*5430*/  STL [R1+0x6c], R3 ;  /* 0x00006c0301007387 */ /* 0x0007e80000100800 */
[----:B------:R4:W-:Y:S04]  /*5440*/  STL [R1+0x88], R2 ;  /* 0x0000880201007387 */ /* 0x0009e80000100800 */
[----:B------:R-:W-:Y:S01]  /*5450*/  STL [R1+0x94], R7 ;  /* 0x0000940701007387 */ /* 0x000fe20000100800 */
[----:B-1----:R-:W-:-:S02]  /*5460*/  SEL R6, RZ, 0x10, P3 ;  /* 0x00000010ff067807 */ /* 0x002fc40001800000 */
[----:B--2---:R-:W-:-:S03]  /*5470*/  SEL R5, RZ, 0x10, P6 ;  /* 0x00000010ff057807 */ /* 0x004fc60003000000 */
[----:B------:R-:W-:Y:S01]  /*5480*/  STL [R1+0x90], R6 ;  /* 0x0000900601007387 */ /* 0x000fe20000100800 */
[C---:B------:R-:W-:Y:S02]  /*5490*/  ISETP.NE.U32.AND P1, PT, R6.reuse, RZ, PT ;  /* 0x000000ff0600720c */ /* 0x040fe40003f25070 */
[----:B---3--:R-:W-:Y:S01]  /*54a0*/  IADD3 R3, -R6, 0x10, RZ ;  /* 0x0000001006037810 */ /* 0x008fe20007ffe1ff */
[----:B------:R-:W-:Y:S01]  /*54b0*/  STL [R1+0x8c], R5 ;  /* 0x00008c0501007387 */ /* 0x000fe20000100800 */
[----:B------:R-:W-:Y:S02]  /*54c0*/  IADD3 R4, -R5, 0x10, RZ ;  /* 0x0000001005047810 */ /* 0x000fe40007ffe1ff */
[----:B----4-:R-:W-:Y:S02]  /*54d0*/  IADD3 R2, -R7, 0x10, RZ ;  /* 0x0000001007027810 */ /* 0x010fe40007ffe1ff */
[----:B------:R-:W-:Y:S02]  /*54e0*/  LOP3.LUT R8, R3, 0xf, RZ, 0xc0, !PT ;  /* 0x0000000f03087812 */ /* 0x000fe400078ec0ff */
[----:B------:R-:W-:-:S02]  /*54f0*/  LOP3.LUT R2, R2, 0xf, RZ, 0xc0, !PT ;  /* 0x0000000f02027812 */ /* 0x000fc400078ec0ff */
        /* <DEDUP_REMOVED lines=8> */
.L_x_1866:
        /* <DEDUP_REMOVED lines=21> */
[----:B------:R-:W-:Y:S03]  /*56d0*/  @!P2 LEA R176, P0, R132, c[0x0][0x2a0], 0x2 ;  /* 0x0000a80084b0aa11 */ /* 0x000fe600078010ff */
[----:B------:R-:W-:Y:S01]  /*56e0*/  IMAD R179, R2, c[0x0][0x2b8], R3 ;  /* 0x0000ae0002b37a24 */ /* 0x000fe200078e0203 */
[----:B------:R-:W-:Y:S04]  /*56f0*/  @!P2 LEA.HI.X R177, R132, c[0x0][0x2a4], R177, 0x2, P0 ;  /* 0x0000a90084b1aa11 */ /* 0x000fe800000f14b1 */
[----:B------:R-:W-:Y:S01]  /*5700*/  STL [R1+0x50], R179 ;  /* 0x000050b301007387 */ /* 0x000fe20000100800 */
[----:B------:R-:W-:Y:S03]  /*5710*/  SHF.R.S32.HI R2, RZ, 0x1f, R179 ;  /* 0x0000001fff027819 */ /* 0x000fe600000114b3 */
[----:B------:R-:W2:Y:S02]  /*5720*/  @!P2 LDG.E R178, [R176.64] ;  /* 0x0000000eb0b2a981 */ /* 0x000ea4000c1e1900 */
[----:B------:R-:W-:Y:S02]  /*5730*/  IMAD R132, R2, c[0x0][0x1e0], RZ ;  /* 0x0000780002847a24 */ /* 0x000fe400078e02ff */
[C---:B------:R-:W-:Y:S04]  /*5740*/  IMAD.WIDE.U32 R2, R179.reuse, c[0x0][0x1e0], RZ ;  /* 0x00007800b3027a25 */ /* 0x040fe800078e00ff */
[----:B------:R-:W-:Y:S04]  /*5750*/  IMAD R132, R179, c[0x0][0x1e4], R132 ;  /* 0x00007900b3847a24 */ /* 0x000fe800078e0284 */
        /* <DEDUP_REMOVED lines=13> */
[----:B-1----:R-:W-:Y:S05]  /*5830*/  IMAD.X R177, R183, 0x1, R3, P0 ;  /* 0x00000001b7b17824 */ /* 0x002fea00000e0603 */
[----:B------:R-:W-:Y:S01]  /*5840*/  @!PT LDS RZ, [RZ] ;  /* 0x00000000fffff984 */ /* 0x000fe20000000800 */
[----:B----4-:R5:W-:Y:S02]  /*5850*/  LDGSTS.E.BYPASS.LTC128B.128 [R189+0x10100], [R176.64], !P5 ;  /* 0x10100000b0bd7fae */ /* 0x010be4000e901d4e */
[C---:B-----5:R-:W-:Y:S04]  /*5860*/  IADD3 R176, P0, R2.reuse, R187, RZ ;  /* 0x000000bb02b07210 */ /* 0x060fe80007f1e0ff */
[C---:B------:R-:W-:Y:S05]  /*5870*/  IADD3.X R177, R3.reuse, R184, RZ, P0, !PT ;  /* 0x000000b803b17210 */ /* 0x040fea00007fe4ff */
[----:B------:R1:W-:Y:S02]  /*5880*/  LDGSTS.E.BYPASS.LTC128B.128 [R189+0x12100], [R176.64], !P4 ;  /* 0x12100000b0bd7fae */ /* 0x0003e4000e101d4e */
[C---:B-1----:R-:W-:Y:S05]  /*5890*/  IADD3 R176, P0, R2.reuse, R185, RZ ;  /* 0x000000b902b07210 */ /* 0x042fea0007f1e0ff */
[C---:B------:R-:W-:Y:S01]  /*58a0*/  IMAD.X R177, R3.reuse, 0x1, R190, P0 ;  /* 0x0000000103b17824 */ /* 0x040fe200000e06be */
[----:B------:R-:W-:Y:S02]  /*58b0*/  IADD3 R178, P0, R2, R191, RZ ;  /* 0x000000bf02b27210 */ /* 0x000fe40007f1e0ff */
[----:B------:R-:W1:Y:S03]  /*58c0*/  SHFL.IDX PT, R2, R180, 0x1, 0x181f ;  /* 0x00381f00b4027f89 */ /* 0x000e6600000e0000 */
[----:B------:R-:W-:Y:S01]  /*58d0*/  IMAD.X R179, R3, 0x1, R188, P0 ;  /* 0x0000000103b37824 */ /* 0x000fe200000e06bc */
[----:B------:R1:W-:Y:S04]  /*58e0*/  LDGSTS.E.BYPASS.LTC128B.128 [R189+0x14100], [R176.64], !P3 ;  /* 0x14100000b0bd7fae */ /* 0x0003e8000d901d4e */
[----:B------:R-:W2:Y:S04]  /*58f0*/  SHFL.IDX PT, R3, R132, 0x1, 0x181f ;  /* 0x00381f0084037f89 */ /* 0x000ea800000e0000 */
[----:B------:R3:W-:Y:S01]  /*5900*/  LDGSTS.E.BYPASS.LTC128B.128 [R189+0x16100], [R178.64], !P6 ;  /* 0x16100000b2bd7fae */ /* 0x0007e2000f101d4e */
[----:B-1----:R-:W-:Y:S05]  /*5910*/  IADD3 R176, P0, R182, R2, RZ ;  /* 0x00000002b6b07210 */ /* 0x002fea0007f1e0ff */
[----:B--2---:R-:W-:Y:S05]  /*5920*/  IMAD.X R177, R183, 0x1, R3, P0 ;  /* 0x00000001b7b17824 */ /* 0x004fea00000e0603 */
[----:B------:R1:W-:Y:S02]  /*5930*/  LDGSTS.E.BYPASS.LTC128B.128 [R189+0x11100], [R176.64], !P5 ;  /* 0x11100000b0bd7fae */ /* 0x0003e4000e901d4e */
[C---:B-1----:R-:W-:Y:S04]  /*5940*/  IADD3 R176, P0, R2.reuse, R187, RZ ;  /* 0x000000bb02b07210 */ /* 0x042fe80007f1e0ff */
[C---:B------:R-:W-:Y:S05]  /*5950*/  IADD3.X R177, R3.reuse, R184, RZ, P0, !PT ;  /* 0x000000b803b17210 */ /* 0x040fea00007fe4ff */
[----:B------:R1:W-:Y:S02]  /*5960*/  LDGSTS.E.BYPASS.LTC128B.128 [R189+0x13100], [R176.64], !P4 ;  /* 0x13100000b0bd7fae */ /* 0x0003e4000e101d4e */
[C---:B-1----:R-:W-:Y:S05]  /*5970*/  IADD3 R176, P0, R2.reuse, R185, RZ ;  /* 0x000000b902b07210 */ /* 0x042fea0007f1e0ff */
[C---:B------:R-:W-:Y:S01]  /*5980*/  IMAD.X R177, R3.reuse, 0x1, R190, P0 ;  /* 0x0000000103b17824 */ /* 0x040fe200000e06be */
[----:B------:R-:W-:Y:S04]  /*5990*/  IADD3 R2, P0, R2, R191, RZ ;  /* 0x000000bf02027210 */ /* 0x000fe80007f1e0ff */
[----:B------:R3:W-:Y:S01]  /*59a0*/  LDGSTS.E.BYPASS.LTC128B.128 [R189+0x15100], [R176.64], !P3 ;  /* 0x15100000b0bd7fae */ /* 0x0007e2000d901d4e */
[----:B------:R-:W-:Y:S05]  /*59b0*/  IMAD.X R3, R3, 0x1, R188, P0 ;  /* 0x0000000103037824 */ /* 0x000fea00000e06bc */
[----:B------:R3:W-:Y:S01]  /*59c0*/  LDGSTS.E.BYPASS.LTC128B.128 [R189+0x17100], [R2.64], !P6 ;  /* 0x1710000002bd7fae */ /* 0x0007e2000f101d4e */
[----:B------:R-:W-:-:S05]  /*59d0*/  BRA `(.L_x_1865) ;  /* 0x000011a000007947 */ /* 0x000fca0003800000 */
.L_x_1864:
[----:B------:R-:W3:Y:S01]  /*59e0*/  LDL R5, [R1+0x50] ;  /* 0x0000500001057983 */ /* 0x000ee20000100800 */
[----:B------:R-:W-:Y:S04]  /*59f0*/  DEPBAR.LE SB0, 0x0 ;  /* 0x000080000000791a */ /* 0x000fe80000000000 */
[----:B------:R-:W4:Y:S01]  /*5a00*/  LDL R15, [R1+0x44] ;  /* 0x00004400010f7983 */ /* 0x000f220000100800 */
[----:B------:R-:W-:Y:S03]  /*5a10*/  UISETP.GE.AND UP0, UPT, UR8, 0x1, UPT ;  /* 0x000000010800788c */ /* 0x000fe6000bf06270 */
[----:B------:R-:W5:Y:S04]  /*5a20*/  LDL.64 R18, [R1+0x48] ;  /* 0x0000480001127983 */ /* 0x000f680000100a00 */
[----:B------:R-:W5:Y:S04]  /*5a30*/  LDL R14, [R1+0x88] ;  /* 0x00008800010e7983 */ /* 0x000f680000100800 */
[----:B--2---:R-:W2:Y:S04]  /*5a40*/  LDL R13, [R1+0x84] ;  /* 0x00008400010d7983 */ /* 0x004ea80000100800 */
[----:B------:R-:W2:Y:S04]  /*5a50*/  LDL R6, [R1+0x5c] ;  /* 0x00005c0001067983 */ /* 0x000ea80000100800 */
[----:B------:R-:W2:Y:S04]  /*5a60*/  LDL R16, [R1+0x58] ;  /* 0x0000580001107983 */ /* 0x000ea80000100800 */
[----:B------:R-:W2:Y:S04]  /*5a70*/  LDL R12, [R1+0x80] ;  /* 0x00008000010c7983 */ /* 0x000ea80000100800 */
[----:B------:R-:W2:Y:S04]  /*5a80*/  LDL R11, [R1+0x64] ;  /* 0x00006400010b7983 */ /* 0x000ea80000100800 */
[----:B------:R-:W2:Y:S04]  /*5a90*/  LDL R7, [R1+0x7c] ;  /* 0x00007c0001077983 */ /* 0x000ea80000100800 */
[----:B------:R-:W2:Y:S04]  /*5aa0*/  LDL R10, [R1+0x60] ;  /* 0x00006000010a7983 */ /* 0x000ea80000100800 */
[----:B------:R-:W2:Y:S04]  /*5ab0*/  LDL R9, [R1+0x6c] ;  /* 0x00006c0001097983 */ /* 0x000ea80000100800 */
[----:B------:R-:W2:Y:S04]  /*5ac0*/  LDL R8, [R1+0x68] ;  /* 0x0000680001087983 */ /* 0x000ea80000100800 */
[----:B------:R-:W2:Y:S04]  /*5ad0*/  LDL R176, [R1] ;  /* 0x0000000001b07983 */ /* 0x000ea80000100800 */
[----:B------:R-:W5:Y:S04]  /*5ae0*/  LDL R180, [R1+0x3c] ;  /* 0x00003c0001b47983 */ /* 0x000f680000100800 */
[----:B------:R-:W5:Y:S04]  /*5af0*/  LDL R184, [R1+0x38] ;  /* 0x0000380001b87983 */ /* 0x000f680000100800 */
[----:B------:R-:W5:Y:S04]  /*5b00*/  LDL R188, [R1+0x34] ;  /* 0x0000340001bc7983 */ /* 0x000f680000100800 */
[----:B------:R-:W5:Y:S04]  /*5b10*/  LDL R30, [R1+0x40] ;  /* 0x00004000011e7983 */ /* 0x000f680000100800 */
[----:B------:R-:W-:Y:S06]  /*5b20*/  BAR.SYNC.DEFER_BLOCKING 0x0 ;  /* 0x0000000000007b1d */ /* 0x000fec0000010000 */
[----:B------:R-:W-:Y:S04]  /*5b30*/  LDSM.16.M88.4 R24, [R134+0x11100] ;  /* 0x011100008618783b */ /* 0x000fe80000000200 */
[----:B------:R-:W-:Y:S04]  /*5b40*/  LDSM.16.M88.4 R32, [R134+0x11900] ;  /* 0x011900008620783b */ /* 0x000fe80000000200 */
[----:B------:R-:W5:Y:S04]  /*5b50*/  LDL R132, [R1+0x90] ;  /* 0x0000900001847983 */ /* 0x000f680000100800 */
[----:B------:R-:W5:Y:S01]  /*5b60*/  LDL R31, [R1+0x8c] ;  /* 0x00008c00011f7983 */ /* 0x000f620000100800 */
[----:B---3--:R-:W-:Y:S05]  /*5b70*/  SHF.R.S32.HI R2, RZ, 0x1f, R5 ;  /* 0x0000001fff027819 */ /* 0x008fea0000011405 */
[----:B------:R-:W-:Y:S02]  /*5b80*/  IMAD R4, R2, c[0x0][0x208], RZ ;  /* 0x0000820002047a24 */ /* 0x000fe400078e02ff */
[C---:B------:R-:W-:Y:S04]  /*5b90*/  IMAD.WIDE.U32 R2, R5.reuse, c[0x0][0x208], RZ ;  /* 0x0000820005027a25 */ /* 0x040fe800078e00ff */
        /* <DEDUP_REMOVED lines=9> */
[----:B------:R-:W-:Y:S02]  /*5c30*/  LEA.HI.X R4, R2, c[0x0][0x1fc], R4, 0x1, P0 ;  /* 0x00007f0002047a11 */ /* 0x000fe400000f0c04 */
[----:B------:R-:W1:Y:S04]  /*5c40*/  SHFL.IDX PT, R2, R5, 0x1, 0x181f ;  /* 0x00381f0005027f89 */ /* 0x000e6800000e0000 */
[----:B------:R-:W3:Y:S04]  /*5c50*/  SHFL.IDX PT, R3, R4, 0x1, 0x181f ;  /* 0x00381f0004037f89 */ /* 0x000ee800000e0000 */
[----:B--2---:R-:W-:Y:S04]  /*5c60*/  LDSM.16.M88.4 R176, [R176] ;  /* 0x00000000b0b0783b */ /* 0x004fe80000000200 */
[----:B-----5:R-:W-:Y:S01]  /*5c70*/  LDSM.16.M88.4 R180, [R180] ;  /* 0x00000000b4b4783b */ /* 0x020fe20000000200 */
[-C--:B-1----:R-:W-:Y:S03]  /*5c80*/  IADD3 R14, P1, P0, R14, R2.reuse, R18 ;  /* 0x000000020e0e7210 */ /* 0x082fe6000783e012 */
[----:B------:R-:W-:Y:S01]  /*5c90*/  LDSM.16.M88.4 R184, [R184] ;  /* 0x00000000b8b8783b */ /* 0x000fe20000000200 */
[-C--:B---3--:R-:W-:Y:S03]  /*5ca0*/  IADD3.X R15, RZ, R3.reuse, R19, P1, P0 ;  /* 0x00000003ff0f7210 */ /* 0x088fe60000fe0413 */
[----:B------:R-:W-:Y:S01]  /*5cb0*/  LDSM.16.M88.4 R188, [R188] ;  /* 0x00000000bcbc783b */ /* 0x000fe20000000200 */
[-C--:B------:R-:W-:Y:S04]  /*5cc0*/  IADD3 R20, P1, P0, R13, R2.reuse, R6 ;  /* 0x000000020d147210 */ /* 0x080fe8000783e006 */
[-C--:B------:R-:W-:Y:S02]  /*5cd0*/  IADD3.X R21, RZ, R3.reuse, R16, P1, P0 ;  /* 0x00000003ff157210 */ /* 0x080fe40000fe0410 */
[-C--:B------:R-:W-:Y:S04]  /*5ce0*/  IADD3 R22, P1, P0, R12, R2.reuse, R11 ;  /* 0x000000020c167210 */ /* 0x080fe8000783e00b */
[-C--:B------:R-:W-:Y:S02]  /*5cf0*/  IADD3.X R23, RZ, R3.reuse, R10, P1, P0 ;  /* 0x00000003ff177210 */ /* 0x080fe40000fe040a */
[----:B------:R-:W-:Y:S02]  /*5d00*/  IADD3 R28, P1, P0, R7, R2, R9 ;  /* 0x00000002071c7210 */ /* 0x000fe4000783e009 */
[----:B------:R-:W1:Y:S02]  /*5d10*/  SHFL.IDX PT, R2, R5, RZ, 0x181f ;  /* 0x00181fff05027589 */ /* 0x000e6400000e0000 */
[----:B------:R-:W-:Y:S02]  /*5d20*/  IADD3.X R29, RZ, R3, R8, P1, P0 ;  /* 0x00000003ff1d7210 */ /* 0x000fe40000fe0408 */
[----:B------:R-:W2:Y:S01]  /*5d30*/  SHFL.IDX PT, R3, R4, RZ, 0x181f ;  /* 0x00181fff04037589 */ /* 0x000ea200000e0000 */
[----:B-1----:R-:W-:Y:S05]  /*5d40*/  IADD3 R12, P0, R18, R2, RZ ;  /* 0x00000002120c7210 */ /* 0x002fea0007f1e0ff */
[----:B--2---:R-:W-:Y:S01]  /*5d50*/  IMAD.X R13, R19, 0x1, R3, P0 ;  /* 0x00000001130d7824 */ /* 0x004fe200000e0603 */
[C---:B------:R-:W-:Y:S05]  /*5d60*/  IADD3 R6, P0, R2.reuse, R6, RZ ;  /* 0x0000000602067210 */ /* 0x040fea0007f1e0ff */
[C---:B------:R-:W-:Y:S01]  /*5d70*/  IMAD.X R7, R3.reuse, 0x1, R16, P0 ;  /* 0x0000000103077824 */ /* 0x040fe200000e0610 */
[C---:B------:R-:W-:Y:S01]  /*5d80*/  IADD3 R4, P0, R2.reuse, R11, RZ ;  /* 0x0000000b02047210 */ /* 0x040fe20007f1e0ff */
[----:B------:R-:W-:Y:S04]  /*5d90*/  LDSM.16.M88.4 R16, [R134+0x10900] ;  /* 0x010900008610783b */ /* 0x000fe80000000200 */
[C---:B------:R-:W-:Y:S01]  /*5da0*/  IMAD.X R5, R3.reuse, 0x1, R10, P0 ;  /* 0x0000000103057824 */ /* 0x040fe200000e060a */
[----:B------:R-:W-:Y:S05]  /*5db0*/  IADD3 R2, P0, R2, R9, RZ ;  /* 0x0000000902027210 */ /* 0x000fea0007f1e0ff */
[----:B------:R-:W-:Y:S02]  /*5dc0*/  IMAD.X R3, R3, 0x1, R8, P0 ;  /* 0x0000000103037824 */ /* 0x000fe400000e0608 */
[----:B------:R-:W1:Y:S04]  /*5dd0*/  LDSM.16.M88.4 R8, [R134+0x10100] ;  /* 0x010100008608783b */ /* 0x000e680000000200 */
[----:B------:R-:W-:Y:S01]  /*5de0*/  @!PT LDS RZ, [RZ] ;  /* 0x00000000fffff984 */ /* 0x000fe20000000800 */
[----:B------:R-:W-:Y:S01]  /*5df0*/  @!PT LDS RZ, [RZ] ;  /* 0x00000000fffff984 */ /* 0x000fe20000000800 */
[----:B------:R-:W-:Y:S01]  /*5e00*/  @!PT LDS RZ, [RZ] ;  /* 0x00000000fffff984 */ /* 0x000fe20000000800 */
[----:B------:R2:W-:Y:S04]  /*5e10*/  LDGSTS.E.BYPASS.LTC128B.128 [R30+0x100], [R12.64], !P5 ;  /* 0x001000000c1e7fae */ /* 0x0005e8000e901d4e */
[----:B------:R1:W-:Y:S04]  /*5e20*/  LDGSTS.E.BYPASS.LTC128B.128 [R30+0x2100], [R6.64], !P4 ;  /* 0x02100000061e7fae */ /* 0x0003e8000e101d4e */
[----:B------:R1:W-:Y:S04]  /*5e30*/  LDGSTS.E.BYPASS.LTC128B.128 [R30+0x4100], [R4.64], !P3 ;  /* 0x04100000041e7fae */ /* 0x0003e8000d901d4e */
[----:B------:R3:W-:Y:S04]  /*5e40*/  LDGSTS.E.BYPASS.LTC128B.128 [R30+0x6100], [R2.64], !P6 ;  /* 0x06100000021e7fae */ /* 0x0007e8000f101d4e */
[----:B--2---:R-:W2:Y:S04]  /*5e50*/  LDL R12, [R1+0x98] ;  /* 0x00009800010c7983 */ /* 0x004ea80000100800 */
[----:B------:R-:W4:Y:S01]  /*5e60*/  LDL R13, [R1+0x94] ;  /* 0x00009400010d7983 */ /* 0x000f220000100800 */
[C---:B-1----:R-:W-:Y:S03]  /*5e70*/  HMMA.16816.F32.BF16 R4, R168.reuse, R8, RZ ;  /* 0x00000008a804723c */ /* 0x042fe600000418ff */
[----:B---3--:R-:W3:Y:S04]  /*5e80*/  LDL R3, [R1+0x28] ;  /* 0x0000280001037983 */ /* 0x008ee80000100800 */
[----:B------:R-:W5:Y:S01]  /*5e90*/  LDL R2, [R1+0x24] ;  /* 0x0000240001027983 */ /* 0x000f620000100800 */
[C---:B------:R-:W-:Y:S01]  /*5ea0*/  HMMA.16816.F32.BF16 R8, R168.reuse, R10, RZ ;  /* 0x0000000aa808723c */ /* 0x040fe200000418ff */
[----:B--2---:R-:W-:Y:S02]  /*5eb0*/  ISETP.NE.U32.AND P0, PT, R12, RZ, PT ;  /* 0x000000ff0c00720c */ /* 0x004fe40003f05070 */
[----:B----4-:R-:W-:Y:S11]  /*5ec0*/  ISETP.NE.U32.AND P1, PT, R13, RZ, PT ;  /* 0x000000ff0d00720c */ /* 0x010ff60003f25070 */
[----:B------:R1:W-:Y:S01]  /*5ed0*/  LDGSTS.E.BYPASS.LTC128B.128.ZFILL [R30+0x1100], [R14.64], P0 ;  /* 0x011000000e1e7fae */ /* 0x0003e20008141d4e */
[----:B------:R-:W-:Y:S03]  /*5ee0*/  ISETP.NE.U32.AND P0, PT, R132, RZ, PT ;  /* 0x000000ff8400720c */ /* 0x000fe60003f05070 */
[----:B------:R2:W-:Y:S01]  /*5ef0*/  LDGSTS.E.BYPASS.LTC128B.128.ZFILL [R30+0x3100], [R20.64], P1 ;  /* 0x03100000141e7fae */ /* 0x0005e20008941d4e */
[----:B------:R-:W-:Y:S03]  /*5f00*/  ISETP.NE.U32.AND P1, PT, R31, RZ, PT ;  /* 0x000000ff1f00720c */ /* 0x000fe60003f25070 */
[----:B------:R-:W4:Y:S06]  /*5f10*/  LDL R132, [R1+0x2c] ;  /* 0x00002c0001847983 */ /* 0x000f2c0000100800 */
[----:B------:R2:W-:Y:S01]  /*5f20*/  LDGSTS.E.BYPASS.LTC128B.128.ZFILL [R30+0x5100], [R22.64], P0 ;  /* 0x05100000161e7fae */ /* 0x0005e20008141d4e */
[----:B------:R-:W-:Y:S03]  /*5f30*/  PLOP3.LUT P0, PT, PT, PT, UP0, 0x80, 0x0 ;  /* 0x000000000000781c */ /* 0x000fe60003f0f008 */
[----:B------:R3:W-:Y:S04]  /*5f40*/  LDGSTS.E.BYPASS.LTC128B.128.ZFILL [R30+0x7100], [R28.64], P1 ;  /* 0x071000001c1e7fae */ /* 0x0007e80008941d4e */
[----:B------:R-:W0:Y:S01]  /*5f50*/  LDGDEPBAR ;  /* 0x00000000000079af */ /* 0x000e220000000000 */
[C---:B-1----:R-:W-:Y:S08]  /*5f60*/  HMMA.16816.F32.BF16 R12, R168.reuse, R16, RZ ;  /* 0x00000010a80c723c */ /* 0x042ff000000418ff */
[C---:B------:R-:W-:Y:S08]  /*5f70*/  HMMA.16816.F32.BF16 R16, R168.reuse, R18, RZ ;  /* 0x00000012a810723c */ /* 0x040ff000000418ff */
[C---:B--2---:R-:W-:Y:S08]  /*5f80*/  HMMA.16816.F32.BF16 R20, R168.reuse, R24, RZ ;  /* 0x00000018a814723c */ /* 0x044ff000000418ff */
[C---:B------:R-:W-:Y:S08]  /*5f90*/  HMMA.16816.F32.BF16 R24, R168.reuse, R26, RZ ;  /* 0x0000001aa818723c */ /* 0x040ff000000418ff */
[C---:B---3--:R-:W-:Y:S08]  /*5fa0*/  HMMA.16816.F32.BF16 R28, R168.reuse, R32, RZ ;  /* 0x00000020a81c723c */ /* 0x048ff000000418ff */
        /* <DEDUP_REMOVED lines=9> */
[----:B------:R-:W-:Y:S07]  /*6040*/  LDSM.16.M88.4 R184, [R252+0x11900] ;  /* 0x01190000fcb8783b */ /* 0x000fee0000000200 */
[C---:B------:R-:W-:Y:S01]  /*6050*/  HMMA.16816.F32.BF16 R28, R172.reuse, R188, R28 ;  /* 0x000000bcac1c723c */ /* 0x040fe2000004181c */
[----:B------:R-:W3:Y:S04]  /*6060*/  LDL R189, [R1+0x30] ;  /* 0x0000300001bd7983 */ /* 0x000ee80000100800 */
[----:B------:R-:W5:Y:S03]  /*6070*/  LDL R188, [R1+0x20] ;  /* 0x0000200001bc7983 */ /* 0x000f660000100800 */
        /* <DEDUP_REMOVED lines=22> */
[C---:B--2---:R-:W-:Y:S08]  /*61e0*/  HMMA.16816.F32.BF16 R28, R196.reuse, R180, R28 ;  /* 0x000000b4c41c723c */ /* 0x044ff0000004181c */
[----:B------:R-:W-:Y:S01]  /*61f0*/  HMMA.16816.F32.BF16 R32, R196, R182, R32 ;  /* 0x000000b6c420723c */ /* 0x000fe20000041820 */
[----:B------:R-:W2:Y:S07]  /*6200*/  LDSM.16.M88.4 R180, [R134+0x13100] ;  /* 0x0131000086b4783b */ /* 0x000eae0000000200 */
[C---:B-1----:R-:W-:Y:S08]  /*6210*/  HMMA.16816.F32.BF16 R4, R200.reuse, R176, R4 ;  /* 0x000000b0c804723c */ /* 0x042ff00000041804 */
[C---:B------:R-:W-:Y:S01]  /*6220*/  HMMA.16816.F32.BF16 R8, R200.reuse, R178, R8 ;  /* 0x000000b2c808723c */ /* 0x040fe20000041808 */
[----:B------:R-:W1:Y:S07]  /*6230*/  LDSM.16.M88.4 R176, [R134+0x13900] ;  /* 0x0139000086b0783b */ /* 0x000e6e0000000200 */
[C---:B----4-:R-:W-:Y:S08]  /*6240*/  HMMA.16816.F32.BF16 R12, R200.reuse, R184, R12 ;  /* 0x000000b8c80c723c */ /* 0x050ff0000004180c */
[C---:B------:R-:W-:Y:S08]  /*6250*/  HMMA.16816.F32.BF16 R16, R200.reuse, R186, R16 ;  /* 0x000000bac810723c */ /* 0x040ff00000041810 */
[C---:B--2---:R-:W-:Y:S08]  /*6260*/  HMMA.16816.F32.BF16 R20, R200.reuse, R180, R20 ;  /* 0x000000b4c814723c */ /* 0x044ff00000041814 */
[C---:B------:R-:W-:Y:S01]  /*6270*/  HMMA.16816.F32.BF16 R24, R200.reuse, R182, R24 ;  /* 0x000000b6c818723c */ /* 0x040fe20000041818 */
[----:B------:R2:W-:Y:S07]  /*6280*/  LDSM.16.M88.4 R180, [R132] ;  /* 0x0000000084b4783b */ /* 0x0005ee0000000200 */
[C---:B-1----:R-:W-:Y:S08]  /*6290*/  HMMA.16816.F32.BF16 R28, R200.reuse, R176, R28 ;  /* 0x000000b0c81c723c */ /* 0x042ff0000004181c */
[----:B------:R-:W-:Y:S01]  /*62a0*/  HMMA.16816.F32.BF16 R32, R200, R178, R32 ;  /* 0x000000b2c820723c */ /* 0x000fe20000041820 */
[----:B------:R1:W-:Y:S04]  /*62b0*/  LDSM.16.M88.4 R176, [R3] ;  /* 0x0000000003b0783b */ /* 0x0003e80000000200 */
[----:B--2---:R-:W2:Y:S04]  /*62c0*/  LDL R132, [R1+0x1c] ;  /* 0x00001c0001847983 */ /* 0x004ea80000100800 */
[----:B-1----:R-:W4:Y:S04]  /*62d0*/  LDL R3, [R1+0x18] ;  /* 0x0000180001037983 */ /* 0x002f280000100800 */
[----:B---3--:R-:W1:Y:S02]  /*62e0*/  LDSM.16.M88.4 R184, [R189] ;  /* 0x00000000bdb8783b */ /* 0x008e640000000200 */
[C---:B-1----:R-:W-:Y:S08]  /*62f0*/  HMMA.16816.F32.BF16 R4, R204.reuse, R184, R4 ;  /* 0x000000b8cc04723c */ /* 0x042ff00000041804 */
[C---:B------:R-:W-:Y:S01]  /*6300*/  HMMA.16816.F32.BF16 R8, R204.reuse, R186, R8 ;  /* 0x000000bacc08723c */ /* 0x040fe20000041808 */
[----:B-----5:R1:W3:Y:S07]  /*6310*/  LDSM.16.M88.4 R184, [R2] ;  /* 0x0000000002b8783b */ /* 0x0202ee0000000200 */
[C---:B------:R-:W-:Y:S08]  /*6320*/  HMMA.16816.F32.BF16 R12, R204.reuse, R180, R12 ;  /* 0x000000b4cc0c723c */ /* 0x040ff0000004180c */
[C---:B------:R-:W-:Y:S01]  /*6330*/  HMMA.16816.F32.BF16 R16, R204.reuse, R182, R16 ;  /* 0x000000b6cc10723c */ /* 0x040fe20000041810 */
[----:B------:R-:W5:Y:S07]  /*6340*/  LDSM.16.M88.4 R180, [R252+0x12100] ;  /* 0x01210000fcb4783b */ /* 0x000f6e0000000200 */
[C---:B------:R-:W-:Y:S01]  /*6350*/  HMMA.16816.F32.BF16 R20, R204.reuse, R176, R20 ;  /* 0x000000b0cc14723c */ /* 0x040fe20000041814 */
[----:B-1----:R-:W4:Y:S07]  /*6360*/  LDL R2, [R1+0x14] ;  /* 0x0000140001027983 */ /* 0x002f2e0000100800 */
[C---:B------:R-:W-:Y:S01]  /*6370*/  HMMA.16816.F32.BF16 R24, R204.reuse, R178, R24 ;  /* 0x000000b2cc18723c */ /* 0x040fe20000041818 */
[----:B------:R-:W1:Y:S07]  /*6380*/  LDSM.16.M88.4 R176, [R252+0x12900] ;  /* 0x01290000fcb0783b */ /* 0x000e6e0000000200 */
[C---:B---3--:R-:W-:Y:S08]  /*6390*/  HMMA.16816.F32.BF16 R28, R204.reuse, R184, R28 ;  /* 0x000000b8cc1c723c */ /* 0x048ff0000004181c */
[----:B------:R-:W-:Y:S01]  /*63a0*/  HMMA.16816.F32.BF16 R32, R204, R186, R32 ;  /* 0x000000bacc20723c */ /* 0x000fe20000041820 */
[----:B------:R-:W3:Y:S07]  /*63b0*/  LDSM.16.M88.4 R184, [R252+0x13100] ;  /* 0x01310000fcb8783b */ /* 0x000eee0000000200 */
[C---:B-----5:R-:W-:Y:S08]  /*63c0*/  HMMA.16816.F32.BF16 R4, R208.reuse, R180, R4 ;  /* 0x000000b4d004723c */ /* 0x060ff00000041804 */
[C---:B------:R-:W-:Y:S01]  /*63d0*/  HMMA.16816.F32.BF16 R8, R208.reuse, R182, R8 ;  /* 0x000000b6d008723c */ /* 0x040fe20000041808 */
[----:B------:R-:W5:Y:S07]  /*63e0*/  LDSM.16.M88.4 R180, [R252+0x13900] ;  /* 0x01390000fcb4783b */ /* 0x000f6e0000000200 */
[C---:B-1----:R-:W-:Y:S08]  /*63f0*/  HMMA.16816.F32.BF16 R12, R208.reuse, R176, R12 ;  /* 0x000000b0d00c723c */ /* 0x042ff0000004180c */
[C---:B------:R-:W-:Y:S01]  /*6400*/  HMMA.16816.F32.BF16 R16, R208.reuse, R178, R16 ;  /* 0x000000b2d010723c */ /* 0x040fe20000041810 */
[----:B------:R-:W1:Y:S07]  /*6410*/  LDSM.16.M88.4 R176, [R249+0x2000] ;  /* 0x00200000f9b0783b */ /* 0x000e6e0000000200 */
[C---:B---3--:R-:W-:Y:S08]  /*6420*/  HMMA.16816.F32.BF16 R20, R208.reuse, R184, R20 ;  /* 0x000000b8d014723c */ /* 0x048ff00000041814 */
[C---:B------:R-:W-:Y:S01]  /*6430*/  HMMA.16816.F32.BF16 R24, R208.reuse, R186, R24 ;  /* 0x000000bad018723c */ /* 0x040fe20000041818 */
[----:B------:R-:W3:Y:S07]  /*6440*/  LDSM.16.M88.4 R184, [R249+0x2800] ;  /* 0x00280000f9b8783b */ /* 0x000eee0000000200 */
[C---:B-----5:R-:W-:Y:S08]  /*6450*/  HMMA.16816.F32.BF16 R28, R208.reuse, R180, R28 ;  /* 0x000000b4d01c723c */ /* 0x060ff0000004181c */
[----:B------:R-:W-:Y:S01]  /*6460*/  HMMA.16816.F32.BF16 R32, R208, R182, R32 ;  /* 0x000000b6d020723c */ /* 0x000fe20000041820 */
        /* <DEDUP_REMOVED lines=8> */
[C---:B------:R-:W-:Y:S01]  /*64f0*/  HMMA.16816.F32.BF16 R24, R212.reuse, R182, R24 ;  /* 0x000000b6d418723c */ /* 0x040fe20000041818 */
[----:B------:R-:W5:Y:S07]  /*6500*/  LDSM.16.M88.4 R180, [R134+0x14900] ;  /* 0x0149000086b4783b */ /* 0x000f6e0000000200 */
[C---:B-1----:R-:W-:Y:S08]  /*6510*/  HMMA.16816.F32.BF16 R28, R212.reuse, R176, R28 ;  /* 0x000000b0d41c723c */ /* 0x042ff0000004181c */
[----:B------:R-:W-:Y:S01]  /*6520*/  HMMA.16816.F32.BF16 R32, R212, R178, R32 ;  /* 0x000000b2d420723c */ /* 0x000fe20000041820 */
[----:B------:R-:W1:Y:S07]  /*6530*/  LDSM.16.M88.4 R176, [R134+0x15100] ;  /* 0x0151000086b0783b */ /* 0x000e6e0000000200 */
[C---:B---3--:R-:W-:Y:S08]  /*6540*/  HMMA.16816.F32.BF16 R4, R216.reuse, R184, R4 ;  /* 0x000000b8d804723c */ /* 0x048ff00000041804 */
[C---:B------:R-:W-:Y:S01]  /*6550*/  HMMA.16816.F32.BF16 R8, R216.reuse, R186, R8 ;  /* 0x000000bad808723c */ /* 0x040fe20000041808 */
[----:B------:R-:W3:Y:S07]  /*6560*/  LDSM.16.M88.4 R184, [R134+0x15900] ;  /* 0x0159000086b8783b */ /* 0x000eee0000000200 */
[C---:B-----5:R-:W-:Y:S08]  /*6570*/  HMMA.16816.F32.BF16 R12, R216.reuse, R180, R12 ;  /* 0x000000b4d80c723c */ /* 0x060ff0000004180c */
[C---:B------:R-:W-:Y:S01]  /*6580*/  HMMA.16816.F32.BF16 R16, R216.reuse, R182, R16 ;  /* 0x000000b6d810723c */ /* 0x040fe20000041810 */
[----:B------:R5:W4:Y:S07]  /*6590*/  LDSM.16.M88.4 R180, [R188] ;  /* 0x00000000bcb4783b */ /* 0x000b2e0000000200 */
[C---:B-1----:R-:W-:Y:S08]  /*65a0*/  HMMA.16816.F32.BF16 R20, R216.reuse, R176, R20 ;  /* 0x000000b0d814723c */ /* 0x042ff00000041814 */
[C---:B------:R-:W-:Y:S01]  /*65b0*/  HMMA.16816.F32.BF16 R24, R216.reuse, R178, R24 ;  /* 0x000000b2d818723c */ /* 0x040fe20000041818 */
[----:B--2---:R1:W2:Y:S04]  /*65c0*/  LDSM.16.M88.4 R176, [R132] ;  /* 0x0000000084b0783b */ /* 0x0042a80000000200 */
[----:B-----5:R-:W5:Y:S03]  /*65d0*/  LDL R188, [R1+0x10] ;  /* 0x0000100001bc7983 */ /* 0x020f660000100800 */
[C---:B---3--:R-:W-:Y:S08]  /*65e0*/  HMMA.16816.F32.BF16 R28, R216.reuse, R184, R28 ;  /* 0x000000b8d81c723c */ /* 0x048ff0000004181c */
[----:B------:R-:W-:Y:S01]  /*65f0*/  HMMA.16816.F32.BF16 R32, R216, R186, R32 ;  /* 0x000000bad820723c */ /* 0x000fe20000041820 */
[----:B----4-:R3:W4:Y:S04]  /*6600*/  LDSM.16.M88.4 R184, [R3] ;  /* 0x0000000003b8783b */ /* 0x0107280000000200 */
[----:B-1----:R-:W5:Y:S03]  /*6610*/  LDL R132, [R1+0xc] ;  /* 0x00000c0001847983 */ /* 0x002f660000100800 */
[C---:B------:R-:W-:Y:S08]  /*6620*/  HMMA.16816.F32.BF16 R4, R220.reuse, R180, R4 ;  /* 0x000000b4dc04723c */ /* 0x040ff00000041804 */
[C---:B------:R-:W-:Y:S08]  /*6630*/  HMMA.16816.F32.BF16 R8, R220.reuse, R182, R8 ;  /* 0x000000b6dc08723c */ /* 0x040ff00000041808 */
[C---:B--2---:R-:W-:Y:S01]  /*6640*/  HMMA.16816.F32.BF16 R12, R220.reuse, R176, R12 ;  /* 0x000000b0dc0c723c */ /* 0x044fe2000004180c */
[----:B---3--:R-:W2:Y:S07]  /*6650*/  LDL R3, [R1+0x8] ;  /* 0x0000080001037983 */ /* 0x008eae0000100800 */
[C---:B------:R-:W-:Y:S01]  /*6660*/  HMMA.16816.F32.BF16 R16, R220.reuse, R178, R16 ;  /* 0x000000b2dc10723c */ /* 0x040fe20000041810 */
[----:B------:R-:W-:Y:S07]  /*6670*/  LDSM.16.M88.4 R176, [R252+0x14100] ;  /* 0x01410000fcb0783b */ /* 0x000fee0000000200 */
[C---:B----4-:R-:W-:Y:S08]  /*6680*/  HMMA.16816.F32.BF16 R20, R220.reuse, R184, R20 ;  /* 0x000000b8dc14723c */ /* 0x050ff00000041814 */
[C---:B------:R-:W-:Y:S01]  /*6690*/  HMMA.16816.F32.BF16 R24, R220.reuse, R186, R24 ;  /* 0x000000badc18723c */ /* 0x040fe20000041818 */
[----:B------:R-:W-:Y:S04]  /*66a0*/  LDSM.16.M88.4 R184, [R252+0x14900] ;  /* 0x01490000fcb8783b */ /* 0x000fe80000000200 */
[----:B------:R1:W3:Y:S04]  /*66b0*/  LDSM.16.M88.4 R180, [R2] ;  /* 0x0000000002b4783b */ /* 0x0002e80000000200 */
[----:B-1----:R-:W4:Y:S01]  /*66c0*/  LDL R2, [R1+0x4] ;  /* 0x0000040001027983 */ /* 0x002f220000100800 */
[C---:B---3--:R-:W-:Y:S08]  /*66d0*/  HMMA.16816.F32.BF16 R28, R220.reuse, R180, R28 ;  /* 0x000000b4dc1c723c */ /* 0x048ff0000004181c */
[----:B------:R-:W-:Y:S01]  /*66e0*/  HMMA.16816.F32.BF16 R32, R220, R182, R32 ;  /* 0x000000b6dc20723c */ /* 0x000fe20000041820 */
[----:B------:R-:W1:Y:S07]  /*66f0*/  LDSM.16.M88.4 R180, [R252+0x15100] ;  /* 0x01510000fcb4783b */ /* 0x000e6e0000000200 */
[C---:B------:R-:W-:Y:S08]  /*6700*/  HMMA.16816.F32.BF16 R4, R224.reuse, R176, R4 ;  /* 0x000000b0e004723c */ /* 0x040ff00000041804 */
[C---:B------:R-:W-:Y:S01]  /*6710*/  HMMA.16816.F32.BF16 R8, R224.reuse, R178, R8 ;  /* 0x000000b2e008723c */ /* 0x040fe20000041808 */
        /* <DEDUP_REMOVED lines=21> */
[----:B------:R-:W5:Y:S07]  /*6870*/  LDSM.16.M88.4 R184, [R134+0x17100] ;  /* 0x0171000086b8783b */ /* 0x000f6e0000000200 */
[C---:B-1----:R-:W-:Y:S08]  /*6880*/  HMMA.16816.F32.BF16 R4, R232.reuse, R180, R4 ;  /* 0x000000b4e804723c */ /* 0x042ff00000041804 */
[C---:B------:R-:W-:Y:S01]  /*6890*/  HMMA.16816.F32.BF16 R8, R232.reuse, R182, R8 ;  /* 0x000000b6e808723c */ /* 0x040fe20000041808 */
[----:B------:R-:W1:Y:S07]  /*68a0*/  LDSM.16.M88.4 R180, [R134+0x17900] ;  /* 0x0179000086b4783b */ /* 0x000e6e0000000200 */
[C---:B---3--:R-:W-:Y:S08]  /*68b0*/  HMMA.16816.F32.BF16 R12, R232.reuse, R176, R12 ;  /* 0x000000b0e80c723c */ /* 0x048ff0000004180c */
[C---:B------:R-:W-:Y:S01]  /*68c0*/  HMMA.16816.F32.BF16 R16, R232.reuse, R178, R16 ;  /* 0x000000b2e810723c */ /* 0x040fe20000041810 */
[----:B-----5:R-:W3:Y:S07]  /*68d0*/  LDSM.16.M88.4 R176, [R188] ;  /* 0x00000000bcb0783b */ /* 0x020eee0000000200 */
[C---:B------:R-:W-:Y:S08]  /*68e0*/  HMMA.16816.F32.BF16 R20, R232.reuse, R184, R20 ;  /* 0x000000b8e814723c */ /* 0x040ff00000041814 */
[C---:B------:R-:W-:Y:S01]  /*68f0*/  HMMA.16816.F32.BF16 R24, R232.reuse, R186, R24 ;  /* 0x000000bae818723c */ /* 0x040fe20000041818 */
[----:B------:R-:W5:Y:S07]  /*6900*/  LDSM.16.M88.4 R184, [R132] ;  /* 0x0000000084b8783b */ /* 0x000f6e0000000200 */
[C---:B-1----:R-:W-:Y:S08]  /*6910*/  HMMA.16816.F32.BF16 R28, R232.reuse, R180, R28 ;  /* 0x000000b4e81c723c */ /* 0x042ff0000004181c */
[----:B------:R-:W-:Y:S01]  /*6920*/  HMMA.16816.F32.BF16 R32, R232, R182, R32 ;  /* 0x000000b6e820723c */ /* 0x000fe20000041820 */
[----:B--2---:R-:W1:Y:S07]  /*6930*/  LDSM.16.M88.4 R180, [R3] ;  /* 0x0000000003b4783b */ /* 0x004e6e0000000200 */
[C---:B---3--:R-:W-:Y:S08]  /*6940*/  HMMA.16816.F32.BF16 R4, R236.reuse, R176, R4 ;  /* 0x000000b0ec04723c */ /* 0x048ff00000041804 */
[C---:B------:R-:W-:Y:S08]  /*6950*/  HMMA.16816.F32.BF16 R8, R236.reuse, R178, R8 ;  /* 0x000000b2ec08723c */ /* 0x040ff00000041808 */
[C---:B-----5:R-:W-:Y:S08]  /*6960*/  HMMA.16816.F32.BF16 R12, R236.reuse, R184, R12 ;  /* 0x000000b8ec0c723c */ /* 0x060ff0000004180c */
[C---:B------:R-:W-:Y:S01]  /*6970*/  HMMA.16816.F32.BF16 R16, R236.reuse, R186, R16 ;  /* 0x000000baec10723c */ /* 0x040fe20000041810 */
[----:B------:R-:W-:Y:S07]  /*6980*/  LDSM.16.M88.4 R184, [R252+0x16100] ;  /* 0x01610000fcb8783b */ /* 0x000fee0000000200 */
[C---:B-1----:R-:W-:Y:S08]  /*6990*/  HMMA.16816.F32.BF16 R20, R236.reuse, R180, R20 ;  /* 0x000000b4ec14723c */ /* 0x042ff00000041814 */
[C---:B------:R-:W-:Y:S01]  /*69a0*/  HMMA.16816.F32.BF16 R24, R236.reuse, R182, R24 ;  /* 0x000000b6ec18723c */ /* 0x040fe20000041818 */
[----:B------:R-:W-:Y:S04]  /*69b0*/  LDSM.16.M88.4 R180, [R252+0x16900] ;  /* 0x01690000fcb4783b */ /* 0x000fe80000000200 */
[----:B----4-:R-:W1:Y:S03]  /*69c0*/  LDSM.16.M88.4 R176, [R2] ;  /* 0x0000000002b0783b */ /* 0x010e660000000200 */
[C---:B-1----:R-:W-:Y:S08]  /*69d0*/  HMMA.16816.F32.BF16 R28, R236.reuse, R176, R28 ;  /* 0x000000b0ec1c723c */ /* 0x042ff0000004181c */
[----:B------:R-:W-:Y:S01]  /*69e0*/  HMMA.16816.F32.BF16 R32, R236, R178, R32 ;  /* 0x000000b2ec20723c */ /* 0x000fe20000041820 */
[----:B------:R-:W1:Y:S07]  /*69f0*/  LDSM.16.M88.4 R176, [R252+0x17100] ;  /* 0x01710000fcb0783b */ /* 0x000e6e0000000200 */
[C---:B------:R-:W-:Y:S08]  /*6a00*/  HMMA.16816.F32.BF16 R4, R240.reuse, R184, R4 ;  /* 0x000000b8f004723c */ /* 0x040ff00000041804 */
[C---:B------:R-:W-:Y:S01]  /*6a10*/  HMMA.16816.F32.BF16 R8, R240.reuse, R186, R8 ;  /* 0x000000baf008723c */ /* 0x040fe20000041808 */
[----:B------:R-:W2:Y:S07]  /*6a20*/  LDSM.16.M88.4 R184, [R252+0x17900] ;  /* 0x01790000fcb8783b */ /* 0x000eae0000000200 */
[C---:B------:R-:W-:Y:S08]  /*6a30*/  HMMA.16816.F32.BF16 R12, R240.reuse, R180, R12 ;  /* 0x000000b4f00c723c */ /* 0x040ff0000004180c */
[C---:B------:R-:W-:Y:S01]  /*6a40*/  HMMA.16816.F32.BF16 R16, R240.reuse, R182, R16 ;  /* 0x000000b6f010723c */ /* 0x040fe20000041810 */
[----:B------:R-:W3:Y:S07]  /*6a50*/  LDSM.16.M88.4 R180, [R249+0x6000] ;  /* 0x00600000f9b4783b */ /* 0x000eee0000000200 */
[C---:B-1----:R-:W-:Y:S08]  /*6a60*/  HMMA.16816.F32.BF16 R20, R240.reuse, R176, R20 ;  /* 0x000000b0f014723c */ /* 0x042ff00000041814 */
[C---:B------:R-:W-:Y:S01]  /*6a70*/  HMMA.16816.F32.BF16 R24, R240.reuse, R178, R24 ;  /* 0x000000b2f018723c */ /* 0x040fe20000041818 */
[----:B------:R-:W1:Y:S07]  /*6a80*/  LDSM.16.M88.4 R176, [R249+0x6800] ;  /* 0x00680000f9b0783b */ /* 0x000e6e0000000200 */
[C---:B--2---:R-:W-:Y:S08]  /*6a90*/  HMMA.16816.F32.BF16 R28, R240.reuse, R184, R28 ;  /* 0x000000b8f01c723c */ /* 0x044ff0000004181c */
[----:B------:R-:W-:Y:S01]  /*6aa0*/  HMMA.16816.F32.BF16 R32, R240, R186, R32 ;  /* 0x000000baf020723c */ /* 0x000fe20000041820 */
[----:B------:R-:W2:Y:S07]  /*6ab0*/  LDSM.16.M88.4 R184, [R249+0x7000] ;  /* 0x00700000f9b8783b */ /* 0x000eae0000000200 */
[C---:B---3--:R-:W-:Y:S08]  /*6ac0*/  HMMA.16816.F32.BF16 R4, R244.reuse, R180, R4 ;  /* 0x000000b4f404723c */ /* 0x048ff00000041804 */
[C---:B------:R-:W-:Y:S01]  /*6ad0*/  HMMA.16816.F32.BF16 R8, R244.reuse, R182, R8 ;  /* 0x000000b6f408723c */ /* 0x040fe20000041808 */
[----:B------:R-:W3:Y:S01]  /*6ae0*/  LDSM.16.M88.4 R180, [R249+0x7800] ;  /* 0x00780000f9b4783b */ /* 0x000ee20000000200 */
[----:B------:R-:W-:Y:S04]  /*6af0*/  DEPBAR.LE SB0, 0x0 ;  /* 0x000080000000791a */ /* 0x000fe80000000000 */
[----:B------:R-:W-:Y:S02]  /*6b00*/  BAR.SYNC.DEFER_BLOCKING 0x0 ;  /* 0x0000000000007b1d */ /* 0x000fe40000010000 */
[C---:B-1----:R-:W-:Y:S08]  /*6b10*/  HMMA.16816.F32.BF16 R12, R244.reuse, R176, R12 ;  /* 0x000000b0f40c723c */ /* 0x042ff0000004180c */
[C---:B------:R-:W-:Y:S08]  /*6b20*/  HMMA.16816.F32.BF16 R16, R244.reuse, R178, R16 ;  /* 0x000000b2f410723c */ /* 0x040ff00000041810 */
[C---:B--2---:R-:W-:Y:S08]  /*6b30*/  HMMA.16816.F32.BF16 R20, R244.reuse, R184, R20 ;  /* 0x000000b8f414723c */ /* 0x044ff00000041814 */
[C---:B------:R-:W-:Y:S08]  /*6b40*/  HMMA.16816.F32.BF16 R24, R244.reuse, R186, R24 ;  /* 0x000000baf418723c */ /* 0x040ff00000041818 */
[C---:B---3--:R-:W-:Y:S08]  /*6b50*/  HMMA.16816.F32.BF16 R28, R244.reuse, R180, R28 ;  /* 0x000000b4f41c723c */ /* 0x048ff0000004181c */
[----:B------:R-:W-:Y:S01]  /*6b60*/  HMMA.16816.F32.BF16 R32, R244, R182, R32 ;  /* 0x000000b6f420723c */ /* 0x000fe20000041820 */
[----:B------:R-:W-:-:S07]  /*6b70*/  @P0 BRA `(.L_x_1866) ;  /* 0xffffea0000000947 */ /* 0x000fce000383ffff */
.L_x_1865:
[----:B---3--:R-:W2:Y:S01]  /*6b80*/  LDL.LU R176, [R1+0x54] ;  /* 0x0000540001b07983 */ /* 0x008ea20000300800 */
[----:B------:R-:W-:Y:S01]  /*6b90*/  FMNMX.FTZ R132, R4, R0, !PT ;  /* 0x0000000004847209 */ /* 0x000fe20007810000 */
[----:B------:R-:W-:Y:S01]  /*6ba0*/  UIADD3 UR4, UR8, -0x1, URZ ;  /* 0xffffffff08047890 */ /* 0x000fe2000fffe03f */
[----:B------:R-:W-:Y:S01]  /*6bb0*/  ISETP.LT.AND P0, PT, RZ, UR8, PT ;  /* 0x00000008ff007c0c */ /* 0x000fe2000bf01270 */
[----:B------:R-:W0:Y:S01]  /*6bc0*/  LDGDEPBAR ;  /* 0x00000000000079af */ /* 0x000e220000000000 */
[----:B------:R-:W-:Y:S04]  /*6bd0*/  FMNMX.FTZ R132, R5, R132, !PT ;  /* 0x0000008405847209 */ /* 0x000fe80007810000 */
[----:B------:R-:W-:Y:S01]  /*6be0*/  FMNMX.FTZ R132, R8, R132, !PT ;  /* 0x0000008408847209 */ /* 0x000fe20007810000 */
[----:B------:R-:W-:Y:S03]  /*6bf0*/  UMOV UR8, UR4 ;  /* 0x0000000400087c82 */ /* 0x000fe60008000000 */
        /* <DEDUP_REMOVED lines=20> */
[----:B------:R-:W3:Y:S01]  /*6d40*/  LDL.LU R12, [R1+0x70] ;  /* 0x00007000010c7983 */ /* 0x000ee20000300800 */
[--C-:B------:R-:W-:Y:S02]  /*6d50*/  FFMA.FTZ R4, R4, c[0x0][0x2d0], -R2.reuse ;  /* 0x0000b40004047a23 */ /* 0x100fe40000010802 */
[----:B------:R-:W-:Y:S02]  /*6d60*/  FMUL.FTZ R0, R0, c[0x0][0x2d0] ;  /* 0x0000b40000007a20 */ /* 0x000fe40000410000 */
[--C-:B------:R-:W-:Y:S02]  /*6d70*/  FFMA.FTZ R5, R5, c[0x0][0x2d0], -R2.reuse ;  /* 0x0000b40005057a23 */ /* 0x100fe40000010802 */
        /* <DEDUP_REMOVED lines=15> */
[----:B------:R-:W-:Y:S02]  /*6e70*/  FFMA.FTZ R25, R25, c[0x0][0x2d0], -R2 ;  /* 0x0000b40019197a23 */ /* 0x000fe40000010802 */
[C---:B-1----:R-:W-:Y:S02]  /*6e80*/  FMUL.FTZ R16, R3.reuse, R152 ;  /* 0x0000009803107220 */ /* 0x042fe40000410000 */
        /* <DEDUP_REMOVED lines=56> */
[----:B------:R-:W-:Y:S02]  /*7210*/  FADD.FTZ R0, R5, R0 ;  /* 0x0000000005007221 */ /* 0x000fe40000010000 */
[C---:B------:R-:W-:Y:S02]  /*7220*/  FMUL.FTZ R5, R3.reuse, R165 ;  /* 0x000000a503057220 */ /* 0x040fe40000410000 */
[----:B------:R-:W-:Y:S02]  /*7230*/  FADD.FTZ R0, R8, R0 ;  /* 0x0000000008007221 */ /* 0x000fe40000010000 */
[----:B------:R-:W-:Y:S02]  /*7240*/  FMUL.FTZ R8, R3, R160 ;  /* 0x000000a003087220 */ /* 0x000fe40000410000 */
[----:B------:R-:W-:Y:S01]  /*7250*/  FADD.FTZ R189, R9, R0 ;  /* 0x0000000009bd7221 */ /* 0x000fe20000010000 */
[----:B------:R-:W-:Y:S01]  /*7260*/  FMNMX.FTZ R0, R6, R133, !PT ;  /* 0x0000008506007209 */ /* 0x000fe20007810000 */
[----:B------:R-:W-:Y:S03]  /*7270*/  FMUL.FTZ R9, R3, R161 ;  /* 0x000000a103097220 */ /* 0x000fe60000410000 */
        /* <DEDUP_REMOVED lines=27> */
[--C-:B------:R-:W-:Y:S01]  /*7430*/  FFMA.FTZ R182, R14, c[0x0][0x2d0], -R4.reuse ;  /* 0x0000b4000eb67a23 */ /* 0x100fe20000010804 */
[----:B------:R-:W-:Y:S01]  /*7440*/  MOV R165, R34 ;  /* 0x0000002200a57202 */ /* 0x000fe20000000f00 */
[--C-:B------:R-:W-:Y:S01]  /*7450*/  FFMA.FTZ R183, R18, c[0x0][0x2d0], -R4.reuse ;  /* 0x0000b40012b77a23 */ /* 0x100fe20000010804 */
[----:B------:R-:W-:Y:S01]  /*7460*/  MOV R14, R24 ;  /* 0x00000018000e7202 */ /* 0x000fe20000000f00 */
[--C-:B------:R-:W-:Y:S01]  /*7470*/  FFMA.FTZ R184, R19, c[0x0][0x2d0], -R4.reuse ;  /* 0x0000b40013b87a23 */ /* 0x100fe20000010804 */
[----:B------:R-:W3:Y:S01]  /*7480*/  MUFU.EX2 R0, R0 ;  /* 0x0000000000007308 */ /* 0x000ee20000000800 */
[--C-:B------:R-:W-:Y:S01]  /*7490*/  FFMA.FTZ R26, R26, c[0x0][0x2d0], -R4.reuse ;  /* 0x0000b4001a1a7a23 */ /* 0x100fe20000010804 */
[----:B------:R-:W-:Y:S01]  /*74a0*/  MOV R18, R20 ;  /* 0x0000001400127202 */ /* 0x000fe20000000f00 */
[--C-:B------:R-:W-:Y:S01]  /*74b0*/  FFMA.FTZ R27, R27, c[0x0][0x2d0], -R4.reuse ;  /* 0x0000b4001b1b7a23 */ /* 0x100fe20000010804 */
[----:B------:R-:W-:Y:S01]  /*74c0*/  MOV R19, R25 ;  /* 0x0000001900137202 */ /* 0x000fe20000000f00 */
[--C-:B------:R-:W-:Y:S02]  /*74d0*/  FFMA.FTZ R30, R30, c[0x0][0x2d0], -R4.reuse ;  /* 0x0000b4001e1e7a23 */ /* 0x100fe40000010804 */
[--C-:B------:R-:W-:Y:S02]  /*74e0*/  FFMA.FTZ R31, R31, c[0x0][0x2d0], -R4.reuse ;  /* 0x0000b4001f1f7a23 */ /* 0x100fe40000010804 */
[--C-:B------:R-:W-:Y:S01]  /*74f0*/  FFMA.FTZ R179, R10, c[0x0][0x2d0], -R4.reuse ;  /* 0x0000b4000ab37a23 */ /* 0x100fe20000010804 */
[----:B------:R-:W1:Y:S01]  /*7500*/  MUFU.EX2 R7, R7 ;  /* 0x0000000700077308 */ /* 0x000e620000000800 */
[--C-:B------:R-:W-:Y:S01]  /*7510*/  FFMA.FTZ R180, R11, c[0x0][0x2d0], -R4.reuse ;  /* 0x0000b4000bb47a23 */ /* 0x100fe20000010804 */
[----:B------:R-:W-:Y:S01]  /*7520*/  MOV R10, R33 ;  /* 0x00000021000a7202 */ /* 0x000fe20000000f00 */
[--C-:B------:R-:W-:Y:S01]  /*7530*/  FFMA.FTZ R181, R15, c[0x0][0x2d0], -R4.reuse ;  /* 0x0000b4000fb57a23 */ /* 0x100fe20000010804 */
[----:B------:R-:W-:Y:S01]  /*7540*/  MOV R11, R32 ;  /* 0x00000020000b7202 */ /* 0x000fe20000000f00 */
[--C-:B------:R-:W-:Y:S01]  /*7550*/  FFMA.FTZ R191, R22, c[0x0][0x2d0], -R4.reuse ;  /* 0x0000b40016bf7a23 */ /* 0x100fe20000010804 */
[----:B------:R-:W-:Y:S01]  /*7560*/  MOV R157, R10 ;  /* 0x0000000a009d7202 */ /* 0x000fe20000000f00 */
[----:B------:R-:W-:Y:S01]  /*7570*/  FFMA.FTZ R190, R23, c[0x0][0x2d0], -R4 ;  /* 0x0000b40017be7a23 */ /* 0x000fe20000010804 */
[----:B------:R-:W-:Y:S01]  /*7580*/  MOV R23, R177 ;  /* 0x000000b100177202 */ /* 0x000fe20000000f00 */
[C---:B------:R-:W-:Y:S01]  /*7590*/  FMUL.FTZ R32, R3.reuse, R136 ;  /* 0x0000008803207220 */ /* 0x040fe20000410000 */
[----:B------:R-:W2:Y:S01]  /*75a0*/  MUFU.EX2 R179, R179 ;  /* 0x000000b300b37308 */ /* 0x000ea20000000800 */
[C---:B------:R-:W-:Y:S01]  /*75b0*/  FMUL.FTZ R33, R3.reuse, R137 ;  /* 0x0000008903217220 */ /* 0x040fe20000410000 */
[----:B------:R-:W-:Y:S01]  /*75c0*/  MOV R153, R11 ;  /* 0x0000000b00997202 */ /* 0x000fe20000000f00 */
[C---:B------:R-:W-:Y:S01]  /*75d0*/  FMUL.FTZ R20, R3.reuse, R148 ;  /* 0x0000009403147220 */ /* 0x040fe20000410000 */
[----:B------:R-:W-:Y:S01]  /*75e0*/  MOV R15, R21 ;  /* 0x00000015000f7202 */ /* 0x000fe20000000f00 */
[C---:B---3--:R-:W-:Y:S01]  /*75f0*/  FFMA.FTZ R4, R0.reuse, R12, R6 ;  /* 0x0000000c00047223 */ /* 0x048fe20000010006 */
[----:B------:R-:W-:Y:S01]  /*7600*/  MOV R148, R19 ;  /* 0x0000001300947202 */ /* 0x000fe20000000f00 */
[C---:B------:R-:W-:Y:S01]  /*7610*/  FMUL.FTZ R34, R0.reuse, R138 ;  /* 0x0000008a00227220 */ /* 0x040fe20000410000 */
[----:B------:R-:W-:Y:S01]  /*7620*/  MOV R22, R29 ;  /* 0x0000001d00167202 */ /* 0x000fe20000000f00 */
[C---:B------:R-:W-:Y:S01]  /*7630*/  FMUL.FTZ R10, R0.reuse, R162 ;  /* 0x000000a2000a7220 */ /* 0x040fe20000410000 */
[----:B------:R-:W3:Y:S01]  /*7640*/  MUFU.EX2 R180, R180 ;  /* 0x000000b400b47308 */ /* 0x000ee20000000800 */
[C---:B------:R-:W-:Y:S01]  /*7650*/  FMUL.FTZ R11, R0.reuse, R163 ;  /* 0x000000a3000b7220 */ /* 0x040fe20000410000 */
[----:B------:R-:W-:Y:S01]  /*7660*/  MOV R162, R27 ;  /* 0x0000001b00a27202 */ /* 0x000fe20000000f00 */
[----:B------:R-:W-:Y:S01]  /*7670*/  FMUL.FTZ R12, R3, R156 ;  /* 0x0000009c030c7220 */ /* 0x000fe20000410000 */
[C---:B-1----:R-:W-:Y:S01]  /*7680*/  F2FP.BF16.PACK_AB R177, R7.reuse, R6 ;  /* 0x0000000607b1723e */ /* 0x042fe200000010ff */
[----:B------:R-:W-:Y:S01]  /*7690*/  FADD.FTZ R133, R7, R4 ;  /* 0x0000000407857221 */ /* 0x000fe20000010000 */
[----:B------:R-:W-:Y:S01]  /*76a0*/  MOV R163, R26 ;  /* 0x0000001a00a37202 */ /* 0x000fe20000000f00 */
[----:B------:R-:W-:Y:S01]  /*76b0*/  FMUL.FTZ R4, R3, R164 ;  /* 0x000000a403047220 */ /* 0x000fe20000410000 */
[----:B------:R-:W-:Y:S01]  /*76c0*/  MOV R164, R35 ;  /* 0x0000002300a47202 */ /* 0x000fe20000000f00 */
[C---:B------:R-:W-:Y:S01]  /*76d0*/  FMUL.FTZ R35, R0.reuse, R139 ;  /* 0x0000008b00237220 */ /* 0x040fe20000410000 */
[----:B------:R-:W-:Y:S01]  /*76e0*/  MOV R161, R30 ;  /* 0x0000001e00a17202 */ /* 0x000fe20000000f00 */
[----:B------:R-:W1:Y:S01]  /*76f0*/  LDSM.16.MT88.4 R136, [R135+0x100] ;  /* 0x000100008788783b */ /* 0x000e620000004200 */
[C---:B------:R-:W-:Y:S01]  /*7700*/  FMUL.FTZ R6, R0.reuse, R166 ;  /* 0x000000a600067220 */ /* 0x040fe20000410000 */
[----:B------:R-:W-:Y:S01]  /*7710*/  MOV R166, R22 ;  /* 0x0000001600a67202 */ /* 0x000fe20000000f00 */
[----:B--2---:R-:W-:Y:S01]  /*7720*/  FADD.FTZ R152, R179, R133 ;  /* 0x00000085b3987221 */ /* 0x004fe20000010000 */
        /* <DEDUP_REMOVED lines=9> */
[----:B------:R-:W-:Y:S01]  /*77c0*/  FMUL.FTZ R18, R0, R154 ;  /* 0x0000009a00127220 */ /* 0x000fe20000410000 */
[----:B---3--:R-:W-:Y:S01]  /*77d0*/  F2FP.BF16.PACK_AB R179, R180, R179 ;  /* 0x000000b3b4b3723e */ /* 0x008fe200000010ff */
        /* <DEDUP_REMOVED lines=10> */
[----:B------:R-:W-:Y:S01]  /*7880*/  LDSM.16.MT88.4 R140, [R135+0x900] ;  /* 0x00090000878c783b */ /* 0x000fe20000004200 */
[C---:B------:R-:W-:Y:S02]  /*7890*/  FMUL.FTZ R24, R3.reuse, R144 ;  /* 0x0000009003187220 */ /* 0x040fe40000410000 */
[----:B------:R-:W-:Y:S02]  /*78a0*/  FMUL.FTZ R25, R3, R145 ;  /* 0x0000009103197220 */ /* 0x000fe40000410000 */
[----:B------:R-:W-:Y:S01]  /*78b0*/  MUFU.EX2 R145, R186 ;  /* 0x000000ba00917308 */ /* 0x000fe20000000800 */
[C---:B------:R-:W-:Y:S02]  /*78c0*/  FMUL.FTZ R38, R0.reuse, R38 ;  /* 0x0000002600267220 */ /* 0x040fe40000410000 */
[C---:B------:R-:W-:Y:S01]  /*78d0*/  FMUL.FTZ R39, R0.reuse, R39 ;  /* 0x0000002700277220 */ /* 0x040fe20000410000 */
        /* <DEDUP_REMOVED lines=8> */
[----:B------:R-:W-:Y:S01]  /*7960*/  MUFU.EX2 R185, R163 ;  /* 0x000000a300b97308 */ /* 0x000fe20000000800 */
[C---:B------:R-:W-:Y:S03]  /*7970*/  FMUL.FTZ R50, R0.reuse, R50 ;  /* 0x0000003200327220 */ /* 0x040fe60000410000 */
        /* <DEDUP_REMOVED lines=24> */
[----:B------:R-:W-:Y:S02]  /*7b00*/  MUFU.EX2 R184, R162 ;  /* 0x000000a200b87308 */ /* 0x000fe40000000800 */
        /* <DEDUP_REMOVED lines=27> */
[----:B------:R-:W3:Y:S03]  /*7cc0*/  LDSM.16.MT88.4 R136, [R250+0x100] ;  /* 0x00010000fa88783b */ /* 0x000ee60000004200 */
[----:B------:R-:W-:Y:S01]  /*7cd0*/  MUFU.EX2 R187, R183 ;  /* 0x000000b700bb7308 */ /* 0x000fe20000000800 */
[C---:B------:R-:W-:Y:S02]  /*7ce0*/  FMUL.FTZ R130, R0.reuse, R130 ;  /* 0x0000008200827220 */ /* 0x040fe40000410000 */
[----:B------:R-:W-:Y:S02]  /*7cf0*/  FMUL.FTZ R131, R0, R131 ;  /* 0x0000008300837220 */ /* 0x000fe40000410000 */
[----:B--2---:R-:W-:Y:S05]  /*7d00*/  FADD.FTZ R0, R133, R189 ;  /* 0x000000bd85007221 */ /* 0x004fea0000010000 */
[----:B------:R2:W-:Y:S01]  /*7d10*/  MUFU.EX2 R183, R160 ;  /* 0x000000a000b77308 */ /* 0x0005e20000000800 */
[----:B-1----:R-:W-:Y:S04]  /*7d20*/  FADD.FTZ R0, R3, R0 ;  /* 0x0000000003007221 */ /* 0x002fe80000010000 */
[----:B------:R-:W-:Y:S05]  /*7d30*/  FADD.FTZ R0, R145, R0 ;  /* 0x0000000091007221 */ /* 0x000fea0000010000 */
[----:B------:R-:W1:Y:S01]  /*7d40*/  MUFU.EX2 R188, R181 ;  /* 0x000000b500bc7308 */ /* 0x000e620000000800 */
[----:B------:R-:W-:Y:S09]  /*7d50*/  FADD.FTZ R0, R144, R0 ;  /* 0x0000000090007221 */ /* 0x000ff20000010000 */
[----:B------:R-:W-:Y:S01]  /*7d60*/  MUFU.EX2 R181, R165 ;  /* 0x000000a500b57308 */ /* 0x000fe20000000800 */
[----:B--2---:R-:W-:Y:S01]  /*7d70*/  LDSM.16.MT88.4 R160, [R135+0x1900] ;  /* 0x0019000087a0783b */ /* 0x004fe20000004200 */
        /* <DEDUP_REMOVED lines=39> */
[----:B------:R-:W2:Y:S03]  /*7ff0*/  MUFU.EX2 R133, R159 ;  /* 0x0000009f00857308 */ /* 0x000ea60000000800 */
[----:B-1----:R-:W-:Y:S03]  /*8000*/  F2FP.BF16.PACK_AB R137, R188, R156 ;  /* 0x0000009cbc89723e */ /* 0x002fe600000010ff */
[----:B------:R-:W-:Y:S02]  /*8010*/  F2FP.BF16.PACK_AB R138, R144, R145 ;  /* 0x00000091908a723e */ /* 0x000fe400000010ff */
[----:B------:R-:W1:Y:S02]  /*8020*/  LDSM.16.MT88.4 R144, [R248+0x900] ;  /* 0x00090000f890783b */ /* 0x000e640000004200 */
[----:B------:R-:W3:Y:S01]  /*8030*/  MUFU.EX2 R3, R158 ;  /* 0x0000009e00037308 */ /* 0x000ee20000000800 */
[----:B------:R-:W-:Y:S02]  /*8040*/  F2FP.BF16.PACK_AB R139, R186, R187 ;  /* 0x000000bbba8b723e */ /* 0x000fe400000010ff */
[----:B------:R-:W-:Y:S05]  /*8050*/  F2FP.BF16.PACK_AB R177, R183, R182 ;  /* 0x000000b6b7b1723e */ /* 0x000fea00000010ff */
[C---:B------:R-:W-:Y:S02]  /*8060*/  HMMA.16816.F32.BF16 R4, R136.reuse, R140, R4 ;  /* 0x0000008c8804723c */ /* 0x040fe40000041804 */
[----:B------:R-:W-:Y:S03]  /*8070*/  MUFU.EX2 R176, R166 ;  /* 0x000000a600b07308 */ /* 0x000fe60000000800 */
[----:B--2---:R-:W-:Y:S03]  /*8080*/  FADD.FTZ R0, R133, R0 ;  /* 0x0000000085007221 */ /* 0x004fe60000010000 */
[C---:B------:R-:W-:Y:S01]  /*8090*/  HMMA.16816.F32.BF16 R8, R136.reuse, R142, R8 ;  /* 0x0000008e8808723c */ /* 0x040fe20000041808 */
[----:B------:R-:W2:Y:S03]  /*80a0*/  LDSM.16.MT88.4 R140, [R251+0x900] ;  /* 0x00090000fb8c783b */ /* 0x000ea60000004200 */
[----:B------:R-:W-:Y:S01]  /*80b0*/  MUFU.EX2 R178, R157 ;  /* 0x0000009d00b27308 */ /* 0x000fe20000000800 */
[----:B---3--:R-:W-:Y:S04]  /*80c0*/  FADD.FTZ R0, R3, R0 ;  /* 0x0000000003007221 */ /* 0x008fe80000010000 */
[----:B------:R-:W-:Y:S04]  /*80d0*/  FADD.FTZ R0, R149, R0 ;  /* 0x0000000095007221 */ /* 0x000fe80000010000 */
[C---:B------:R-:W-:Y:S01]  /*80e0*/  FADD.FTZ R0, R148.reuse, R0 ;  /* 0x0000000094007221 */ /* 0x040fe20000010000 */
        /* <DEDUP_REMOVED lines=46> */
[----:B------:R-:W3:Y:S03]  /*83d0*/  LDSM.16.MT88.4 R148, [R251+0x1100] ;  /* 0x00110000fb94783b */ /* 0x000ee60000004200 */
[----:B------:R-:W-:Y:S02]  /*83e0*/  F2FP.BF16.PACK_AB R136, R3, R133 ;  /* 0x000000850388723e */ /* 0x000fe400000010ff */
[----:B------:R-:W-:Y:S01]  /*83f0*/  F2FP.BF16.PACK_AB R137, R190, R191 ;  /* 0x000000bfbe89723e */ /* 0x000fe200000010ff */
[----:B------:R-:W-:Y:S01]  /*8400*/  MUFU.EX2 R133, R153 ;  /* 0x0000009900857308 */ /* 0x000fe20000000800 */
[----:B------:R-:W-:Y:S07]  /*8410*/  F2FP.BF16.PACK_AB R139, R184, R185 ;  /* 0x000000b9b88b723e */ /* 0x000fee00000010ff */
[C---:B--2---:R-:W-:Y:S02]  /*8420*/  HMMA.16816.F32.BF16 R4, R136.reuse, R140, R4 ;  /* 0x0000008c8804723c */ /* 0x044fe40000041804 */
[----:B------:R-:W2:Y:S06]  /*8430*/  MUFU.EX2 R3, R167 ;  /* 0x000000a700037308 */ /* 0x000eac0000000800 */
[C---:B------:R-:W-:Y:S01]  /*8440*/  HMMA.16816.F32.BF16 R8, R136.reuse, R142, R8 ;  /* 0x0000008e8808723c */ /* 0x040fe20000041808 */
[----:B------:R-:W4:Y:S07]  /*8450*/  LDSM.16.MT88.4 R140, [R250+0x1100] ;  /* 0x00110000fa8c783b */ /* 0x000f2e0000004200 */
[C---:B-1----:R-:W-:Y:S08]  /*8460*/  HMMA.16816.F32.BF16 R12, R136.reuse, R144, R12 ;  /* 0x00000090880c723c */ /* 0x042ff0000004180c */
[C---:B------:R-:W-:Y:S01]  /*8470*/  HMMA.16816.F32.BF16 R16, R136.reuse, R146, R16 ;  /* 0x000000928810723c */ /* 0x040fe20000041810 */
[----:B------:R-:W1:Y:S03]  /*8480*/  LDSM.16.MT88.4 R144, [R135+0x3100] ;  /* 0x003100008790783b */ /* 0x000e660000004200 */
[----:B--2---:R-:W-:Y:S04]  /*8490*/  FADD.FTZ R0, R3, R0 ;  /* 0x0000000003007221 */ /* 0x004fe80000010000 */
[C---:B---3--:R-:W-:Y:S04]  /*84a0*/  HMMA.16816.F32.BF16 R20, R136.reuse, R148, R20 ;  /* 0x000000948814723c */ /* 0x048fe80000041814 */
[C---:B------:R-:W-:Y:S01]  /*84b0*/  FADD.FTZ R0, R176.reuse, R0 ;  /* 0x00000000b0007221 */ /* 0x040fe20000010000 */
[----:B------:R-:W-:Y:S01]  /*84c0*/  F2FP.BF16.PACK_AB R176, R176, R3 ;  /* 0x00000003b0b0723e */ /* 0x000fe200000010ff */
[----:B------:R-:W-:Y:S02]  /*84d0*/  FADD.FTZ R3, R180, R152 ;  /* 0x00000098b4037221 */ /* 0x000fe40000010000 */
[C---:B------:R-:W-:Y:S01]  /*84e0*/  HMMA.16816.F32.BF16 R24, R136.reuse, R150, R24 ;  /* 0x000000968818723c */ /* 0x040fe20000041818 */
[----:B------:R-:W2:Y:S01]  /*84f0*/  LDSM.16.MT88.4 R148, [R248+0x3100] ;  /* 0x00310000f894783b */ /* 0x000ea20000004200 */
[----:B------:R-:W3:Y:S02]  /*8500*/  MUFU.EX2 R180, R164 ;  /* 0x000000a400b47308 */ /* 0x000ee40000000800 */
[----:B------:R-:W-:Y:S04]  /*8510*/  FADD.FTZ R0, R133, R0 ;  /* 0x0000000085007221 */ /* 0x000fe80000010000 */
[C---:B----4-:R-:W-:Y:S01]  /*8520*/  HMMA.16816.F32.BF16 R28, R136.reuse, R140, R28 ;  /* 0x0000008c881c723c */ /* 0x050fe2000004181c */
[----:B------:R-:W-:Y:S03]  /*8530*/  LDSM.16.MT88.4 R152, [R248+0x1900] ;  /* 0x00190000f898783b */ /* 0x000fe60000004200 */
[C---:B------:R-:W-:Y:S01]  /*8540*/  FADD.FTZ R0, R178.reuse, R0 ;  /* 0x00000000b2007221 */ /* 0x040fe20000010000 */
[----:B------:R-:W-:Y:S02]  /*8550*/  F2FP.BF16.PACK_AB R178, R178, R133 ;  /* 0x00000085b2b2723e */ /* 0x000fe400000010ff */
[----:B------:R-:W-:Y:S01]  /*8560*/  MOV R133, R2 ;  /* 0x0000000200857202 */ /* 0x000fe20000000f00 */
[C---:B------:R-:W-:Y:S01]  /*8570*/  HMMA.16816.F32.BF16 R32, R136.reuse, R142, R32 ;  /* 0x0000008e8820723c */ /* 0x040fe20000041820 */
[----:B------:R-:W4:Y:S07]  /*8580*/  LDSM.16.MT88.4 R140, [R251+0x3100] ;  /* 0x00310000fb8c783b */ /* 0x000f2e0000004200 */
[C---:B-1----:R-:W-:Y:S01]  /*8590*/  HMMA.16816.F32.BF16 R36, R136.reuse, R144, R36 ;  /* 0x000000908824723c */ /* 0x042fe20000041824 */
[----:B------:R1:W-:Y:S03]  /*85a0*/  STL [R1+0x54], R0 ;  /* 0x0000540001007387 */ /* 0x0003e60000100800 */
[----:B---3--:R-:W-:Y:S04]  /*85b0*/  F2FP.BF16.PACK_AB R179, R180, R181 ;  /* 0x000000b5b4b3723e */ /* 0x008fe800000010ff */
[C---:B------:R-:W-:Y:S01]  /*85c0*/  HMMA.16816.F32.BF16 R40, R136.reuse, R146, R40 ;  /* 0x000000928828723c */ /* 0x040fe20000041828 */
[----:B------:R-:W3:Y:S07]  /*85d0*/  LDSM.16.MT88.4 R144, [R250+0x3100] ;  /* 0x00310000fa90783b */ /* 0x000eee0000004200 */
[C---:B--2---:R-:W-:Y:S08]  /*85e0*/  HMMA.16816.F32.BF16 R44, R136.reuse, R148, R44 ;  /* 0x00000094882c723c */ /* 0x044ff0000004182c */
[C---:B------:R-:W-:Y:S01]  /*85f0*/  HMMA.16816.F32.BF16 R48, R136.reuse, R150, R48 ;  /* 0x000000968830723c */ /* 0x040fe20000041830 */
[----:B------:R-:W2:Y:S03]  /*8600*/  LDSM.16.MT88.4 R148, [R135+0x5100] ;  /* 0x005100008794783b */ /* 0x000ea60000004200 */
[----:B-1----:R-:W-:Y:S04]  /*8610*/  FADD.FTZ R0, R156, R3 ;  /* 0x000000039c007221 */ /* 0x002fe80000010000 */
[C---:B----4-:R-:W-:Y:S04]  /*8620*/  HMMA.16816.F32.BF16 R52, R136.reuse, R140, R52 ;  /* 0x0000008c8834723c */ /* 0x050fe80000041834 */
[----:B------:R-:W-:Y:S04]  /*8630*/  FADD.FTZ R0, R188, R0 ;  /* 0x00000000bc007221 */ /* 0x000fe80000010000 */
[C---:B------:R-:W-:Y:S01]  /*8640*/  HMMA.16816.F32.BF16 R56, R136.reuse, R142, R56 ;  /* 0x0000008e8838723c */ /* 0x040fe20000041838 */
[----:B------:R-:W1:Y:S03]  /*8650*/  LDSM.16.MT88.4 R140, [R248+0x5100] ;  /* 0x00510000f88c783b */ /* 0x000e660000004200 */
[----:B------:R-:W-:Y:S04]  /*8660*/  FADD.FTZ R0, R187, R0 ;  /* 0x00000000bb007221 */ /* 0x000fe80000010000 */
[----:B------:R-:W-:Y:S01]  /*8670*/  FADD.FTZ R0, R186, R0 ;  /* 0x00000000ba007221 */ /* 0x000fe20000010000 */
[C---:B---3--:R-:W-:Y:S03]  /*8680*/  HMMA.16816.F32.BF16 R60, R136.reuse, R144, R60 ;  /* 0x00000090883c723c */ /* 0x048fe6000004183c */
[----:B------:R-:W-:Y:S04]  /*8690*/  FADD.FTZ R0, R191, R0 ;  /* 0x00000000bf007221 */ /* 0x000fe80000010000 */
[----:B------:R-:W-:Y:S01]  /*86a0*/  FADD.FTZ R0, R190, R0 ;  /* 0x00000000be007221 */ /* 0x000fe20000010000 */
[C---:B------:R-:W-:Y:S01]  /*86b0*/  HMMA.16816.F32.BF16 R64, R136.reuse, R146, R64 ;  /* 0x000000928840723c */ /* 0x040fe20000041840 */
[----:B------:R-:W3:Y:S03]  /*86c0*/  LDSM.16.MT88.4 R144, [R251+0x5100] ;  /* 0x00510000fb90783b */ /* 0x000ee60000004200 */
[----:B------:R-:W-:Y:S04]  /*86d0*/  FADD.FTZ R0, R185, R0 ;  /* 0x00000000b9007221 */ /* 0x000fe80000010000 */
[C---:B--2---:R-:W-:Y:S04]  /*86e0*/  HMMA.16816.F32.BF16 R68, R136.reuse, R148, R68 ;  /* 0x000000948844723c */ /* 0x044fe80000041844 */
        /* <DEDUP_REMOVED lines=9> */
[----:B------:R-:W-:Y:S01]  /*8780*/  FADD.FTZ R0, R180, R0 ;  /* 0x00000000b4007221 */ /* 0x000fe20000010000 */
[C---:B---3--:R-:W-:Y:S04]  /*8790*/  HMMA.16816.F32.BF16 R84, R136.reuse, R144, R84 ;  /* 0x000000908854723c */ /* 0x048fe80000041854 */
[----:B------:R3:W-:Y:S04]  /*87a0*/  STL [R1+0x70], R0 ;  /* 0x0000700001007387 */ /* 0x0007e80000100800 */
[C---:B------:R-:W-:Y:S01]  /*87b0*/  HMMA.16816.F32.BF16 R88, R136.reuse, R146, R88 ;  /* 0x000000928858723c */ /* 0x040fe20000041858 */
[----:B------:R-:W4:Y:S07]  /*87c0*/  LDSM.16.MT88.4 R144, [R248+0x7100] ;  /* 0x00710000f890783b */ /* 0x000f2e0000004200 */
[C---:B--2---:R-:W-:Y:S08]  /*87d0*/  HMMA.16816.F32.BF16 R92, R136.reuse, R148, R92 ;  /* 0x00000094885c723c */ /* 0x044ff0000004185c */
[C---:B------:R-:W-:Y:S01]  /*87e0*/  HMMA.16816.F32.BF16 R96, R136.reuse, R150, R96 ;  /* 0x000000968860723c */ /* 0x040fe20000041860 */
[----:B------:R-:W2:Y:S03]  /*87f0*/  LDSM.16.MT88.4 R148, [R251+0x7100] ;  /* 0x00710000fb94783b */ /* 0x000ea60000004200 */
[----:B---3--:R-:W-:Y:S04]  /*8800*/  MOV R0, R132 ;  /* 0x0000008400007202 */ /* 0x008fe80000000f00 */
[C---:B-1----:R-:W-:Y:S08]  /*8810*/  HMMA.16816.F32.BF16 R100, R136.reuse, R140, R100 ;  /* 0x0000008c8864723c */ /* 0x042ff00000041864 */
[C---:B------:R-:W-:Y:S01]  /*8820*/  HMMA.16816.F32.BF16 R104, R136.reuse, R142, R104 ;  /* 0x0000008e8868723c */ /* 0x040fe20000041868 */
[----:B------:R-:W1:Y:S07]  /*8830*/  LDSM.16.MT88.4 R140, [R250+0x7100] ;  /* 0x00710000fa8c783b */ /* 0x000e6e0000004200 */
[C---:B----4-:R-:W-:Y:S08]  /*8840*/  HMMA.16816.F32.BF16 R108, R136.reuse, R144, R108 ;  /* 0x00000090886c723c */ /* 0x050ff0000004186c */
[C---:B------:R-:W-:Y:S01]  /*8850*/  HMMA.16816.F32.BF16 R112, R136.reuse, R146, R112 ;  /* 0x000000928870723c */ /* 0x040fe20000041870 */
[----:B------:R-:W3:Y:S07]  /*8860*/  LDSM.16.MT88.4 R144, [R251+0x1900] ;  /* 0x00190000fb90783b */ /* 0x000eee0000004200 */
[C---:B--2---:R-:W-:Y:S08]  /*8870*/  HMMA.16816.F32.BF16 R116, R136.reuse, R148, R116 ;  /* 0x000000948874723c */ /* 0x044ff00000041874 */
[C---:B------:R-:W-:Y:S08]  /*8880*/  HMMA.16816.F32.BF16 R120, R136.reuse, R150, R120 ;  /* 0x000000968878723c */ /* 0x040ff00000041878 */
[C---:B-1----:R-:W-:Y:S08]  /*8890*/  HMMA.16816.F32.BF16 R124, R136.reuse, R140, R124 ;  /* 0x0000008c887c723c */ /* 0x042ff0000004187c */
[----:B------:R-:W-:Y:S01]  /*88a0*/  HMMA.16816.F32.BF16 R128, R136, R142, R128 ;  /* 0x0000008e8880723c */ /* 0x000fe20000041880 */
[----:B------:R-:W1:Y:S07]  /*88b0*/  LDSM.16.MT88.4 R136, [R250+0x1900] ;  /* 0x00190000fa88783b */ /* 0x000e6e0000004200 */
[C---:B------:R-:W-:Y:S01]  /*88c0*/  HMMA.16816.F32.BF16 R164, R176.reuse, R160, R4 ;  /* 0x000000a0b0a4723c */ /* 0x040fe20000041804 */
[----:B------:R-:W2:Y:S07]  /*88d0*/  LDSM.16.MT88.4 R4, [R135+0x3900] ;  /* 0x003900008704783b */ /* 0x000eae0000004200 */
[C---:B------:R-:W-:Y:S01]  /*88e0*/  HMMA.16816.F32.BF16 R160, R176.reuse, R162, R8 ;  /* 0x000000a2b0a0723c */ /* 0x040fe20000041808 */
[----:B------:R-:W4:Y:S07]  /*88f0*/  LDSM.16.MT88.4 R8, [R248+0x3900] ;  /* 0x00390000f808783b */ /* 0x000f2e0000004200 */
[C---:B------:R-:W-:Y:S01]  /*8900*/  HMMA.16816.F32.BF16 R156, R176.reuse, R152, R12 ;  /* 0x00000098b09c723c */ /* 0x040fe2000004180c */
[----:B------:R-:W5:Y:S07]  /*8910*/  LDSM.16.MT88.4 R12, [R251+0x3900] ;  /* 0x00390000fb0c783b */ /* 0x000f6e0000004200 */
[C---:B------:R-:W-:Y:S01]  /*8920*/  HMMA.16816.F32.BF16 R152, R176.reuse, R154, R16 ;  /* 0x0000009ab098723c */ /* 0x040fe20000041810 */
[----:B------:R-:W4:Y:S07]  /*8930*/  LDSM.16.MT88.4 R16, [R250+0x3900] ;  /* 0x00390000fa10783b */ /* 0x000f2e0000004200 */
[C---:B---3--:R-:W-:Y:S08]  /*8940*/  HMMA.16816.F32.BF16 R148, R176.reuse, R144, R20 ;  /* 0x00000090b094723c */ /* 0x048ff00000041814 */
[C---:B------:R-:W-:Y:S08]  /*8950*/  HMMA.16816.F32.BF16 R144, R176.reuse, R146, R24 ;  /* 0x00000092b090723c */ /* 0x040ff00000041818 */
[C---:B-1----:R-:W-:Y:S08]  /*8960*/  HMMA.16816.F32.BF16 R140, R176.reuse, R136, R28 ;  /* 0x00000088b08c723c */ /* 0x042ff0000004181c */
[C---:B------:R-:W-:Y:S08]  /*8970*/  HMMA.16816.F32.BF16 R136, R176.reuse, R138, R32 ;  /* 0x0000008ab088723c */ /* 0x040ff00000041820 */
[C---:B--2---:R-:W-:Y:S08]  /*8980*/  HMMA.16816.F32.BF16 R36, R176.reuse, R4, R36 ;  /* 0x00000004b024723c */ /* 0x044ff00000041824 */
        /* <DEDUP_REMOVED lines=32> */
.L_x_1863:
        /* <DEDUP_REMOVED lines=11> */
[----:B------:R-:W-:Y:S01]  /*8c40*/  LEA.HI R5, R5, R8, RZ, 0x2 ;  /* 0x0000000805057211 */ /* 0x000fe200078f10ff */
[----:B---3--:R-:W-:Y:S02]  /*8c50*/  USHF.R.S32.HI UR6, URZ, 0x1f, UR7 ;  /* 0x0000001f3f067899 */ /* 0x008fe40008011407 */
[----:B------:R-:W-:Y:S01]  /*8c60*/  UIMAD.WIDE.U32 UR10, UR7, UR4, URZ ;  /* 0x00000004070a72a5 */ /* 0x000fe2000f8e003f */
[----:B------:R-:W-:Y:S01]  /*8c70*/  LOP3.LUT R17, R5, 0xfffffffc, RZ, 0xc0, !PT ;  /* 0xfffffffc05117812 */ /* 0x000fe200078ec0ff */
[----:B------:R-:W-:-:S03]  /*8c80*/  UIMAD UR8, UR6, UR4, URZ ;  /* 0x00000004060872a4 */ /* 0x000fc6000f8e023f */
[----:B------:R-:W-:Y:S01]  /*8c90*/  IADD3 R17, -R17, R8, RZ ;  /* 0x0000000811117210 */ /* 0x000fe20007ffe1ff */
[----:B------:R-:W-:-:S03]  /*8ca0*/  UIMAD UR8, UR7, UR5, UR8 ;  /* 0x00000005070872a4 */ /* 0x000fc6000f8e0208 */
[----:B------:R-:W-:Y:S02]  /*8cb0*/  ULDC.64 UR4, c[0x0][0x3e8] ;  /* 0x0000fa0000047ab9 */ /* 0x000fe40000000a00 */
[----:B------:R-:W-:Y:S01]  /*8cc0*/  UIMAD.WIDE.U32 UR12, UR7, UR4, URZ ;  /* 0x00000004070c72a5 */ /* 0x000fe2000f8e003f */
[----:B------:R-:W-:Y:S06]  /*8cd0*/  BAR.SYNC.DEFER_BLOCKING 0x1, 0x100 ;  /* 0x0044000000007b1d */ /* 0x000fec0000010000 */
[----:B--2---:R-:W1:Y:S04]  /*8ce0*/  SHFL.BFLY PT, R11, R4, 0x2, 0x1f ;  /* 0x0c401f00040b7f89 */ /* 0x004e6800000e0000 */
[----:B----4-:R-:W2:Y:S01]  /*8cf0*/  SHFL.BFLY PT, R6, R3, 0x2, 0x1f ;  /* 0x0c401f0003067f89 */ /* 0x010ea200000e0000 */
[----:B------:R-:W-:Y:S01]  /*8d00*/  MOV R15, R9 ;  /* 0x00000009000f7202 */ /* 0x000fe20000000f00 */
[----:B-1----:R-:W-:Y:S01]  /*8d10*/  FADD.FTZ R11, R11, R4 ;  /* 0x000000040b0b7221 */ /* 0x002fe20000010000 */
[----:B------:R-:W-:-:S04]  /*8d20*/  LOP3.LUT R4, R177, 0xffffffe0, RZ, 0xc0, !PT ;  /* 0xffffffe0b1047812 */ /* 0x000fc800078ec0ff */
        /* <DEDUP_REMOVED lines=434> */
.L_x_1868:
[----:B----4-:R-:W-:Y:S05]  /*a850*/  BSYNC B0 ;  /* 0x0000000000007941 */ /* 0x010fea0003800000 */
.L_x_1867:
        /* <DEDUP_REMOVED lines=30> */
.L_x_1870:
[----:B------:R-:W-:Y:S05]  /*aa40*/  BSYNC B0 ;  /* 0x0000000000007941 */ /* 0x000fea0003800000 */
.L_x_1869:
        /* <DEDUP_REMOVED lines=30> */
.L_x_1872:
[----:B------:R-:W-:Y:S05]  /*ac30*/  BSYNC B0 ;  /* 0x0000000000007941 */ /* 0x000fea0003800000 */
.L_x_1871:
        /* <DEDUP_REMOVED lines=31> */
.L_x_1873:
        /* <DEDUP_REMOVED lines=13> */
.L_x_3658:


//--------------------- .text._ZN7cutlass13device_kernelIN5flash19enable_sm80_to_sm89INS1_16FlashAttnFwdSm80INS1_25CollectiveMainloopFwdSm80ILi8ELi1ELb1EN4cute5tupleIJNS5_1CILi128EEENS7_ILi64EEENS7_ILi256EEEEEELi256ENS_10bfloat16_tEfNS_4arch4Sm80ELb0ELb0ELb0ELb1ELb1ELb0ELb1ELb0EEENS1_21CollectiveEpilogueFwdINS6_IJS8_SA_S9_EEENS6_IJNS7_ILi1EEESI_SI_EEESC_SE_Li256ELb1ELb1ELb0ELb0EEENS1_19SingleTileSchedulerILb1ELb0ELb1ELi128EEEEEEEEEvNT_6ParamsE --------------------------
	.section	.text._ZN7cutlass13device_kernelIN5flash19enable_sm80_to_sm89INS1_16FlashAttnFwdSm80INS1_25CollectiveMainloopFwdSm80ILi8ELi1ELb1EN4cute5tupleIJNS5_1CILi128EEENS7_ILi64EEENS7_ILi256EEEEEELi256ENS_10bfloat16_tEfNS_4arch4Sm80ELb0ELb0ELb0ELb1ELb1ELb0ELb1ELb0EEENS1_21CollectiveEpilogueFwdINS6_IJS8_SA_S9_EEENS6_IJNS7_ILi1EEESI_SI_EEESC_SE_Li256ELb1ELb1ELb0ELb0EEENS1_19SingleTileSchedulerILb1ELb0ELb1ELi128EEEEEEEEEvNT_6ParamsE,"ax",@progbits
	.sectioninfo	@"SHI_REGISTERS=255"
	.align	128
.text._ZN7cutlass13device_kernelIN5flash19enable_sm80_to_sm89INS1_16FlashAttnFwdSm80INS1_25CollectiveMainloopFwdSm80ILi8ELi1ELb1EN4cute5tupleIJNS5_1CILi128EEENS7_ILi64EEENS7_ILi256EEEEEELi256ENS_10bfloat16_tEfNS_4arch4Sm80ELb0ELb0ELb0ELb1ELb1ELb0ELb1ELb0EEENS1_21CollectiveEpilogueFwdINS6_IJS8_SA_S9_EEENS6_IJNS7_ILi1EEESI_SI_EEESC_SE_Li256ELb1ELb1ELb0ELb0EEENS1_19SingleTileSchedulerILb1ELb0ELb1ELi128EEEEEEEEEvNT_6ParamsE:
        .type           _ZN7cutlass13device_kernelIN5flash19enable_sm80_to_sm89INS1_16FlashAttnFwdSm80INS1_25CollectiveMainloopFwdSm80ILi8ELi1ELb1EN4cute5tupleIJNS5_1CILi128EEENS7_ILi64EEENS7_ILi256EEEEEELi256ENS_10bfloat16_tEfNS_4arch4Sm80ELb0ELb0ELb0ELb1ELb1ELb0ELb1ELb0EEENS1_21CollectiveEpilogueFwdINS6_IJS8_SA_S9_EEENS6_IJNS7_ILi1EEESI_SI_EEESC_SE_Li256ELb1ELb1ELb0ELb0EEENS1_19SingleTileSchedulerILb1ELb0ELb1ELi128EEEEEEEEEvNT_6ParamsE,@function
        .size           _ZN7cutlass13device_kernelIN5flash19enable_sm80_to_sm89INS1_16FlashAttnFwdSm80INS1_25CollectiveMainloopFwdSm80ILi8ELi1ELb1EN4cute5tupleIJNS5_1CILi128EEENS7_ILi64EEENS7_ILi256EEEEEELi256ENS_10bfloat16_tEfNS_4arch4Sm80ELb0ELb0ELb0ELb1ELb1ELb0ELb1ELb0EEENS1_21CollectiveEpilogueFwdINS6_IJS8_SA_S9_EEENS6_IJNS7_ILi1EEESI_SI_EEESC_SE_Li256ELb1ELb1ELb0ELb0EEENS1_19SingleTileSchedulerILb1ELb0ELb1ELi128EEEEEEEEEvNT_6ParamsE,(.L_x_3659 - _ZN7cutlass13device_kernelIN5flash19enable_sm80_to_sm89INS1_16FlashAttnFwdSm80INS1_25CollectiveMainloopFwdSm80ILi8ELi1ELb1EN4cute5tupleIJNS5_1CILi128EEENS7_ILi64EEENS7_ILi256EEEEEELi256ENS_10bfloat16_tEfNS_4arch4Sm80ELb0ELb0ELb0ELb1ELb1ELb0ELb1ELb0EEENS1_21CollectiveEpilogueFwdINS6_IJS8_SA_S9_EEENS6_IJNS7_ILi1EEESI_SI_EEESC_SE_Li256ELb1ELb1ELb0ELb0EEENS1_19SingleTileSchedulerILb1ELb0ELb1ELi128EEEEEEEEEvNT_6ParamsE)
        .other          _ZN7cutlass13device_kernelIN5flash19enable_sm80_to_sm89INS1_16FlashAttnFwdSm80INS1_25CollectiveMainloopFwdSm80ILi8ELi1ELb1EN4cute5tupleIJNS5_1CILi128EEENS7_ILi64EEENS7_ILi256EEEEEELi256ENS_10bfloat16_tEfNS_4arch4Sm80ELb0ELb0ELb0ELb1ELb1ELb0ELb1ELb0EEENS1_21CollectiveEpilogueFwdINS6_IJS8_SA_S9_EEENS6_IJNS7_ILi1EEESI_SI_EEESC_SE_Li256ELb1ELb1ELb0ELb0EEENS1_19SingleTileSchedulerILb1ELb0ELb1ELi128EEEEEEEEEvNT_6ParamsE,@"STO_CUDA_ENTRY STV_DEFAULT"
_ZN7cutlass13device_kernelIN5flash19enable_sm80_to_sm89INS1_16FlashAttnFwdSm80INS1_25CollectiveMainloopFwdSm80ILi8ELi1ELb1EN4cute5tupleIJNS5_1CILi128EEENS7_ILi64EEENS7_ILi256EEEEEELi256ENS_10bfloat16_tEfNS_4arch4Sm80ELb0ELb0ELb0ELb1ELb1ELb0ELb1ELb0EEENS1_21CollectiveEpilogueFwdINS6_IJS8_SA_S9_EEENS6_IJNS7_ILi1EEESI_SI_EEESC_SE_Li256ELb1ELb1ELb0ELb0EEENS1_19SingleTileSchedulerILb1ELb0ELb1ELi128EEEEEEEEEvNT_6ParamsE:
        /* <DEDUP_REMOVED lines=21> */
.L_x_1875:
        /* <DEDUP_REMOVED lines=13> */
.L_x_1877:
[----:B------:R-:W-:Y:S02]  /*0220*/  ULDC UR6, c[0x0][0x54c] ;  /* 0x0001530000067ab9 */ /* 0x000fe40000000800 */
.L_x_1876:
[----:B------:R-:W-:Y:S02]  /*0230*/  ULDC UR4, c[0x0][0x548] ;  /* 0x0001520000047ab9 */ /* 0x000fe40000000800 */
[----:B------:R-:W-:-:S02]  /*0240*/  USHF.L.U32 UR5, UR5, 0x7, URZ ;  /* 0x0000000705057899 */ /* 0x000fc4000800063f */
[----:B------:R-:W-:-:S04]  /*0250*/  UIMAD UR4, UR6, UR4, URZ ;  /* 0x00000004060472a4 */ /* 0x000fc8000f8e023f */
[----:B------:R-:W-:-:S04]  /*0260*/  UISETP.GE.AND UP0, UPT, UR5, UR4, UPT ;  /* 0x000000040500728c */ /* 0x000fc8000bf06270 */
[----:B------:R-:W-:Y:S01]  /*0270*/  USEL UR11, UR11, 0xffffffff, !UP0 ;  /* 0xffffffff0b0b7887 */ /* 0x000fe2000c000000 */
[----:B------:R-:W-:Y:S05]  /*0280*/  BRA `(.L_x_1878) ;  /* 0x000001b000007947 */ /* 0x000fea0003800000 */
.L_x_1874:
        /* <DEDUP_REMOVED lines=8> */
.L_x_1879:
        /* <DEDUP_REMOVED lines=13> */
.L_x_1881:
[----:B------:R-:W-:Y:S02]  /*03e0*/  ULDC UR6, c[0x0][0x54c] ;  /* 0x0001530000067ab9 */ /* 0x000fe40000000800 */
.L_x_1880:
[----:B------:R-:W-:Y:S02]  /*03f0*/  ULDC UR4, c[0x0][0x548] ;  /* 0x0001520000047ab9 */ /* 0x000fe40000000800 */
[----:B------:R-:W-:-:S02]  /*0400*/  USHF.L.U32 UR5, UR5, 0x7, URZ ;  /* 0x0000000705057899 */ /* 0x000fc4000800063f */
[----:B------:R-:W-:-:S04]  /*0410*/  UIMAD UR4, UR6, UR4, URZ ;  /* 0x00000004060472a4 */ /* 0x000fc8000f8e023f */
[----:B------:R-:W-:-:S04]  /*0420*/  UISETP.GE.AND UP0, UPT, UR5, UR4, UPT ;  /* 0x000000040500728c */ /* 0x000fc8000bf06270 */
[----:B------:R-:W-:-:S06]  /*0430*/  USEL UR11, UR11, 0xffffffff, !UP0 ;  /* 0xffffffff0b0b7887 */ /* 0x000fcc000c000000 */
.L_x_1878:
        /* <DEDUP_REMOVED lines=44> */
.L_x_1882:
        /* <DEDUP_REMOVED lines=10> */
.L_x_1883:
        /* <DEDUP_REMOVED lines=12> */
.L_x_1884:
        /* <DEDUP_REMOVED lines=161> */
[----:B------:R-:W-:Y:S01]  /*1270*/  UIMAD UR5, UR19, UR5, UR18 ;  /* 0x00000005130572a4 */ /* 0x000fe2000f8e0212 */
[----:B------:R-:W-:Y:S01]  /*1280*/  SHF.R.S32.HI R93, RZ, 0x1f, R133 ;  /* 0x0000001fff5d7819 */ /* 0x000fe20000011485 */
[----:B------:R-:W-:Y:S01]  /*1290*/  UIMAD.WIDE.U32 UR20, UR19, UR4, UR20 ;  /* 0x00000004131472a5 */ /* 0x000fe2000f8e0014 */
[----:B------:R-:W-:Y:S01]  /*12a0*/  IMAD.SHL.U32 R232, R88, 0x20, RZ ;  /* 0x0000002058e87824 */ /* 0x000fe200078e00ff */
[----:B------:R-:W-:Y:S01]  /*12b0*/  @P0 SHF.R.U32.HI R0, RZ, c[0x0][0x2cc], R2 ;  /* 0x0000b300ff000a19 */ /* 0x000fe20000011602 */
[----:B------:R-:W-:-:S02]  /*12c0*/  UISETP.GE.AND UP0, UPT, UR7, 0x41, UPT ;  /* 0x000000410700788c */ /* 0x000fc4000bf06270 */
[----:B------:R-:W-:Y:S01]  /*12d0*/  UIADD3 UR5, UR21, UR5, URZ ;  /* 0x0000000515057290 */ /* 0x000fe2000fffe03f */
[--C-:B------:R-:W-:Y:S01]  /*12e0*/  SHF.R.S32.HI R6, RZ, 0x1f, R0.reuse ;  /* 0x0000001fff067819 */ /* 0x100fe20000011400 */
[----:B------:R-:W-:Y:S01]  /*12f0*/  IMAD.MOV R5, RZ, RZ, -R0 ;  /* 0x000000ffff057224 */ /* 0x000fe200078e0a00 */
[----:B------:R-:W-:Y:S01]  /*1300*/  LOP3.LUT R232, R232, 0x7ffffc00, RZ, 0xc0, !PT ;  /* 0x7ffffc00e8e87812 */ /* 0x000fe200078ec0ff */
[----:B------:R-:W-:Y:S02]  /*1310*/  IMAD.U32 R3, RZ, RZ, UR21 ;  /* 0x00000015ff037e24 */ /* 0x000fe4000f8e00ff */
[----:B------:R-:W-:Y:S02]  /*1320*/  IMAD.U32 R2, RZ, RZ, UR20 ;  /* 0x00000014ff027e24 */ /* 0x000fe4000f8e00ff */
        /* <DEDUP_REMOVED lines=55> */
[----:B------:R-:W-:Y:S01]  /*16a0*/  @!P0 IMAD.WIDE R6, R177, 0x2, R2 ;  /* 0x00000002b1068825 */ /* 0x000fe200078e0202 */
[----:B------:R3:W-:Y:S01]  /*16b0*/  @!P0 LDGSTS.E.BYPASS.LTC128B.128 [R90+0x4100], [R8.64], !P3 ;  /* 0x04100000085a8fae */ /* 0x0007e2000d901d4c */
[----:B------:R-:W-:Y:S02]  /*16c0*/  SHF.R.S32.HI R91, RZ, 0x1f, R178 ;  /* 0x0000001fff5b7819 */ /* 0x000fe400000114b2 */
        /* <DEDUP_REMOVED lines=98> */
[----:B------:R-:W-:Y:S01]  /*1cf0*/  STL [R1], R96 ;  /* 0x0000006001007387 */ /* 0x000fe20000100800 */
        /* <DEDUP_REMOVED lines=37> */
[C---:B------:R-:W-:Y:S01]  /*1f50*/  @P0 IMAD.WIDE R2, R178.reuse, 0x2, R2 ;  /* 0x00000002b2020825 */ /* 0x040fe200078e0202 */
        /* <DEDUP_REMOVED lines=74> */
[----:B-1----:R-:W-:Y:S11]  /*2400*/  HMMA.16816.F32.BF16 R12, R168, R34, RZ ;  /* 0x00000022a80c723c */ /* 0x002ff600000418ff */
[----:B------:R-:W-:Y:S01]  /*2410*/  @!UPT UIADD3 URZ, URZ, URZ, URZ ;  /* 0x0000003f3f3ff290 */ /* 0x000fe2000fffe03f */
[----:B------:R1:W-:Y:S01]  /*2420*/  LDGSTS.E.BYPASS.LTC128B.128 [R90+0x1100], [R28.64], !P0 ;  /* 0x011000001c5a7fae */ /* 0x0003e2000c101d4c */
[----:B------:R-:W-:Y:S02]  /*2430*/  ISETP.LT.OR P0, PT, R21, 0x21, P1 ;  /* 0x000000211500780c */ /* 0x000fe40000f01670 */
[----:B------:R-:W-:Y:S01]  /*2440*/  ISETP.GE.AND P1, PT, R57, c[0x0][0x1d4], PT ;  /* 0x0000750039007a0c */ /* 0x000fe20003f26270 */
[----:B---3--:R-:W-:Y:S03]  /*2450*/  HMMA.16816.F32.BF16 R60, R172, R52, R16 ;  /* 0x00000034ac3c723c */ /* 0x008fe60000041810 */
[----:B------:R-:W-:-:S07]  /*2460*/  ISETP.LT.OR P1, PT, R21, 0x21, P1 ;  /* 0x000000211500780c */ /* 0x000fce0000f21670 */
[----:B------:R3:W-:Y:S01]  /*2470*/  LDGSTS.E.BYPASS.LTC128B.128 [R90+0x3100], [R24.64], !P0 ;  /* 0x03100000185a7fae */ /* 0x0007e2000c101d4c */
[----:B------:R-:W-:-:S04]  /*2480*/  LOP3.LUT P0, RZ, R20, 0x4, RZ, 0xc0, !PT ;  /* 0x0000000414ff7812 */ /* 0x000fc8000780c0ff */
[----:B------:R-:W-:Y:S01]  /*2490*/  SEL R2, R2, 0xffffffc0, !P0 ;  /* 0xffffffc002027807 */ /* 0x000fe20004000000 */
[----:B------:R2:W-:Y:S01]  /*24a0*/  LDGSTS.E.BYPASS.LTC128B.128 [R90+0x5100], [R10.64], !P1 ;  /* 0x051000000a5a7fae */ /* 0x0005e2000c901d4c */
[----:B------:R-:W-:Y:S01]  /*24b0*/  ISETP.LT.OR P0, PT, R21, 0x21, P6 ;  /* 0x000000211500780c */ /* 0x000fe20003701670 */
[----:B------:R-:W-:Y:S01]  /*24c0*/  HMMA.16816.F32.BF16 R68, R172, R38, R12 ;  /* 0x00000026ac44723c */ /* 0x000fe2000004180c */
[----:B------:R-:W-:Y:S01]  /*24d0*/  ISETP.GT.AND P1, PT, R94, 0x3f, PT ;  /* 0x0000003f5e00780c */ /* 0x000fe20003f24270 */
[----:B------:R-:W-:Y:S02]  /*24e0*/  IMAD.IADD R252, R134, 0x1, R2 ;  /* 0x0000000186fc7824 */ /* 0x000fe400078e0202 */
[----:B------:R-:W-:Y:S01]  /*24f0*/  IMAD.IADD R249, R2, 0x1, R96 ;  /* 0x0000000102f97824 */ /* 0x000fe200078e0260 */
[----:B------:R-:W-:-:S03]  /*2500*/  IADD3 R2, R96, 0x800, RZ ;  /* 0x0000080060027810 */ /* 0x000fc60007ffe0ff */
[----:B------:R-:W-:Y:S04]  /*2510*/  HMMA.16816.F32.BF16 R20, R168, R44, RZ ;  /* 0x0000002ca814723c */ /* 0x000fe800000418ff */
[----:B------:R1:W-:Y:S01]  /*2520*/  LDGSTS.E.BYPASS.LTC128B.128 [R90+0x7100], [R6.64], !P0 ;  /* 0x07100000065a7fae */ /* 0x0003e2000c101d4c */
[----:B------:R-:W-:-:S03]  /*2530*/  PLOP3.LUT P0, PT, PT, PT, UP0, 0x40, 0x0 ;  /* 0x000000000000781c */ /* 0x000fc60003f0e808 */
[----:B------:R-:W4:Y:S01]  /*2540*/  LDSM.16.M88.4 R56, [R252+0x10100] ;  /* 0x01010000fc38783b */ /* 0x000f220000000200 */
[C---:B------:R-:W-:Y:S03]  /*2550*/  HMMA.16816.F32.BF16 R12, R168.reuse, R46, RZ ;  /* 0x0000002ea80c723c */ /* 0x040fe600000418ff */
[----:B------:R-:W-:Y:S04]  /*2560*/  LDSM.16.M88.4 R16, [R252+0x11100] ;  /* 0x01110000fc10783b */ /* 0x000fe80000000200 */
[----:B------:R-:W-:Y:S01]  /*2570*/  LDSM.16.M88.4 R44, [R249] ;  /* 0x00000000f92c783b */ /* 0x000fe20000000200 */
[C---:B---3--:R-:W-:Y:S03]  /*2580*/  HMMA.16816.F32.BF16 R24, R168.reuse, R42, RZ ;  /* 0x0000002aa818723c */ /* 0x048fe600000418ff */
[----:B------:R-:W3:Y:S04]  /*2590*/  LDSM.16.M88.4 R40, [R252+0x10900] ;  /* 0x01090000fc28783b */ /* 0x000ee80000000200 */
[----:B------:R-:W-:Y:S01]  /*25a0*/  LDSM.16.M88.4 R80, [R96+0x5800] ;  /* 0x005800006050783b */ /* 0x000fe20000000200 */
[----:B--2---:R-:W-:Y:S03]  /*25b0*/  HMMA.16816.F32.BF16 R8, R168, R48, RZ ;  /* 0x00000030a808723c */ /* 0x004fe600000418ff */
[----:B------:R-:W-:Y:S01]  /*25c0*/  LDSM.16.M88.4 R84, [R252+0x16100] ;  /* 0x01610000fc54783b */ /* 0x000fe20000000200 */
[----:B-1----:R-:W-:-:S03]  /*25d0*/  IADD3 R6, R90, 0x100, RZ ;  /* 0x000001005a067810 */ /* 0x002fc60007ffe0ff */
[----:B------:R-:W0:Y:S01]  /*25e0*/  LDGDEPBAR ;  /* 0x00000000000079af */ /* 0x000e220000000000 */
[----:B------:R-:W-:Y:S03]  /*25f0*/  HMMA.16816.F32.BF16 R28, R168, R50, RZ ;  /* 0x00000032a81c723c */ /* 0x000fe600000418ff */
[----:B------:R1:W-:Y:S04]  /*2600*/  STL [R1+0x50], R6 ;  /* 0x0000500601007387 */ /* 0x0003e80000100800 */
[----:B------:R2:W-:Y:S01]  /*2610*/  STL [R1+0x3c], R2 ;  /* 0x00003c0201007387 */ /* 0x0005e20000100800 */
[C---:B----4-:R-:W-:Y:S03]  /*2620*/  HMMA.16816.F32.BF16 R32, R172.reuse, R72, R20 ;  /* 0x00000048ac20723c */ /* 0x050fe60000041814 */
[----:B------:R-:W4:Y:S04]  /*2630*/  LDSM.16.M88.4 R20, [R252+0x11900] ;  /* 0x01190000fc14783b */ /* 0x000f280000000200 */
[----:B------:R3:W-:Y:S01]  /*2640*/  STL [R1+0x38], R5 ;  /* 0x0000380501007387 */ /* 0x0007e20000100800 */
[C---:B------:R-:W-:Y:S08]  /*2650*/  HMMA.16816.F32.BF16 R36, R172.reuse, R54, R24 ;  /* 0x00000036ac24723c */ /* 0x040ff00000041818 */
[----:B------:R-:W-:Y:S01]  /*2660*/  HMMA.16816.F32.BF16 R12, R172, R74, R12 ;  /* 0x0000004aac0c723c */ /* 0x000fe2000004180c */
[----:B------:R-:W4:Y:S01]  /*2670*/  LDSM.16.M88.4 R72, [R249+0x800] ;  /* 0x00080000f948783b */ /* 0x000f220000000200 */
[----:B-1----:R-:W-:-:S06]  /*2680*/  IADD3 R6, R96, 0x2000, RZ ;  /* 0x0000200060067810 */ /* 0x002fcc0007ffe0ff */
[----:B------:R-:W-:Y:S01]  /*2690*/  HMMA.16816.F32.BF16 R8, R172, R76, R8 ;  /* 0x0000004cac08723c */ /* 0x000fe20000041808 */
[----:B--2---:R-:W-:-:S05]  /*26a0*/  IADD3 R2, R96, 0x1800, RZ ;  /* 0x0000180060027810 */ /* 0x004fca0007ffe0ff */
[----:B------:R1:W-:Y:S02]  /*26b0*/  STL [R1+0x34], R2 ;  /* 0x0000340201007387 */ /* 0x0003e40000100800 */
[----:B------:R-:W-:Y:S01]  /*26c0*/  HMMA.16816.F32.BF16 R24, R172, R78, R28 ;  /* 0x0000004eac18723c */ /* 0x000fe2000004181c */
[C---:B---3--:R-:W-:Y:S01]  /*26d0*/  IADD3 R5, R96.reuse, 0x2800, RZ ;  /* 0x0000280060057810 */ /* 0x048fe20007ffe0ff */
[----:B------:R-:W-:Y:S04]  /*26e0*/  LDSM.16.M88.4 R76, [R249+0x2800] ;  /* 0x00280000f94c783b */ /* 0x000fe80000000200 */
[----:B------:R2:W-:Y:S02]  /*26f0*/  STL [R1+0x30], R6 ;  /* 0x0000300601007387 */ /* 0x0005e40000100800 */
[C---:B------:R-:W-:Y:S02]  /*2700*/  HMMA.16816.F32.BF16 R28, R192.reuse, R56, R64 ;  /* 0x00000038c01c723c */ /* 0x040fe40000041840 */
[----:B------:R-:W-:Y:S04]  /*2710*/  LDSM.16.M88.4 R64, [R249+0x1800] ;  /* 0x00180000f940783b */ /* 0x000fe80000000200 */
[----:B------:R3:W-:Y:S02]  /*2720*/  STL [R1+0x2c], R5 ;  /* 0x00002c0501007387 */ /* 0x0007e40000100800 */
[C---:B------:R-:W-:Y:S02]  /*2730*/  HMMA.16816.F32.BF16 R48, R192.reuse, R58, R68 ;  /* 0x0000003ac030723c */ /* 0x040fe40000041844 */
[----:B------:R-:W4:Y:S04]  /*2740*/  LDSM.16.M88.4 R68, [R249+0x1000] ;  /* 0x00100000f944783b */ /* 0x000f280000000200 */
[----:B------:R-:W-:Y:S01]  /*2750*/  LDSM.16.M88.4 R56, [R134+0x12900] ;  /* 0x012900008638783b */ /* 0x000fe20000000200 */
[C---:B-1----:R-:W-:Y:S01]  /*2760*/  IADD3 R2, R96.reuse, 0x3000, RZ ;  /* 0x0000300060027810 */ /* 0x042fe20007ffe0ff */
[C---:B------:R-:W-:Y:S02]  /*2770*/  HMMA.16816.F32.BF16 R52, R192.reuse, R40, R60 ;  /* 0x00000028c034723c */ /* 0x040fe4000004183c */
[----:B------:R-:W1:Y:S04]  /*2780*/  LDSM.16.M88.4 R60, [R134+0x12100] ;  /* 0x01210000863c783b */ /* 0x000e680000000200 */
[----:B------:R4:W-:Y:S01]  /*2790*/  STL [R1+0x28], R2 ;  /* 0x0000280201007387 */ /* 0x0009e20000100800 */
[C---:B--2---:R-:W-:Y:S01]  /*27a0*/  IADD3 R6, R96.reuse, 0x3800, RZ ;  /* 0x0000380060067810 */ /* 0x044fe20007ffe0ff */
[----:B------:R-:W-:Y:S04]  /*27b0*/  HMMA.16816.F32.BF16 R40, R192, R42, R36 ;  /* 0x0000002ac028723c */ /* 0x000fe80000041824 */
[----:B------:R2:W-:Y:S01]  /*27c0*/  STL [R1+0x24], R6 ;  /* 0x0000240601007387 */ /* 0x0005e20000100800 */
[----:B---3--:R-:W-:-:S03]  /*27d0*/  IADD3 R5, R96, 0x4000, RZ ;  /* 0x0000400060057810 */ /* 0x008fc60007ffe0ff */
[C---:B------:R-:W-:Y:S02]  /*27e0*/  HMMA.16816.F32.BF16 R12, R192.reuse, R18, R12 ;  /* 0x00000012c00c723c */ /* 0x040fe4000004180c */
[----:B------:R3:W-:Y:S06]  /*27f0*/  STL [R1+0x20], R5 ;  /* 0x0000200501007387 */ /* 0x0007ec0000100800 */
[----:B----4-:R-:W-:Y:S01]  /*2800*/  HMMA.16816.F32.BF16 R8, R192, R20, R8 ;  /* 0x00000014c008723c */ /* 0x010fe20000041808 */
[----:B------:R-:W-:-:S07]  /*2810*/  IADD3 R2, R96, 0x4800, RZ ;  /* 0x0000480060027810 */ /* 0x000fce0007ffe0ff */
[----:B------:R-:W-:Y:S01]  /*2820*/  HMMA.16816.F32.BF16 R20, R192, R22, R24 ;  /* 0x00000016c014723c */ /* 0x000fe20000041818 */
[----:B------:R4:W-:Y:S01]  /*2830*/  STL [R1+0x1c], R2 ;  /* 0x00001c0201007387 */ /* 0x0009e20000100800 */
[----:B--2---:R-:W-:-:S06]  /*2840*/  IADD3 R6, R96, 0x5000, RZ ;  /* 0x0000500060067810 */ /* 0x004fcc0007ffe0ff */
[----:B------:R-:W-:Y:S01]  /*2850*/  HMMA.16816.F32.BF16 R24, R196, R44, R28 ;  /* 0x0000002cc418723c */ /* 0x000fe2000004181c */
[----:B------:R2:W-:Y:S01]  /*2860*/  STL [R1+0x18], R6 ;  /* 0x0000180601007387 */ /* 0x0005e20000100800 */
[----:B---3--:R-:W-:-:S06]  /*2870*/  IADD3 R5, R96, 0x5800, RZ ;  /* 0x0000580060057810 */ /* 0x008fcc0007ffe0ff */
[----:B------:R-:W-:Y:S01]  /*2880*/  HMMA.16816.F32.BF16 R28, R196, R46, R48 ;  /* 0x0000002ec41c723c */ /* 0x000fe20000041830 */
[----:B------:R-:W-:Y:S04]  /*2890*/  LDSM.16.M88.4 R48, [R134+0x13900] ;  /* 0x013900008630783b */ /* 0x000fe80000000200 */
[----:B------:R3:W-:Y:S03]  /*28a0*/  STL [R1+0x14], R5 ;  /* 0x0000140501007387 */ /* 0x0007e60000100800 */
[----:B------:R-:W-:Y:S01]  /*28b0*/  HMMA.16816.F32.BF16 R32, R192, R16, R32 ;  /* 0x00000010c020723c */ /* 0x000fe20000041820 */
[----:B----4-:R-:W-:-:S07]  /*28c0*/  IADD3 R2, R96, 0x6000, RZ ;  /* 0x0000600060027810 */ /* 0x010fce0007ffe0ff */
[----:B------:R-:W-:Y:S01]  /*28d0*/  HMMA.16816.F32.BF16 R36, R196, R72, R52 ;  /* 0x00000048c424723c */ /* 0x000fe20000041834 */
[----:B------:R-:W4:Y:S01]  /*28e0*/  LDSM.16.M88.4 R52, [R134+0x13100] ;  /* 0x013100008634783b */ /* 0x000f220000000200 */
[----:B--2---:R-:W-:-:S03]  /*28f0*/  IADD3 R6, R96, 0x6800, RZ ;  /* 0x0000680060067810 */ /* 0x004fc60007ffe0ff */
[----:B------:R2:W-:Y:S03]  /*2900*/  STL [R1+0x10], R2 ;  /* 0x0000100201007387 */ /* 0x0005e60000100800 */
[C---:B------:R-:W-:Y:S01]  /*2910*/  HMMA.16816.F32.BF16 R44, R196.reuse, R74, R40 ;  /* 0x0000004ac42c723c */ /* 0x040fe20000041828 */
[----:B------:R-:W4:Y:S04]  /*2920*/  LDSM.16.M88.4 R40, [R96+0x2000] ;  /* 0x002000006028783b */ /* 0x000f280000000200 */
[----:B------:R-:W4:Y:S01]  /*2930*/  LDSM.16.M88.4 R72, [R96+0x2800] ;  /* 0x002800006048783b */ /* 0x000f220000000200 */
[C---:B---3--:R-:W-:Y:S02]  /*2940*/  IADD3 R5, R96.reuse, 0x7000, RZ ;  /* 0x0000700060057810 */ /* 0x048fe40007ffe0ff */
[C---:B------:R-:W-:Y:S01]  /*2950*/  HMMA.16816.F32.BF16 R16, R196.reuse, R70, R12 ;  /* 0x00000046c410723c */ /* 0x040fe2000004180c */
[----:B------:R-:W-:Y:S07]  /*2960*/  STL [R1+0xc], R6 ;  /* 0x00000c0601007387 */ /* 0x000fee0000100800 */
[----:B------:R-:W-:Y:S01]  /*2970*/  HMMA.16816.F32.BF16 R12, R196, R64, R8 ;  /* 0x00000040c40c723c */ /* 0x000fe20000041808 */
[----:B--2---:R-:W-:-:S07]  /*2980*/  IADD3 R2, R96, 0x7800, RZ ;  /* 0x0000780060027810 */ /* 0x004fce0007ffe0ff */
[----:B------:R-:W-:Y:S01]  /*2990*/  HMMA.16816.F32.BF16 R8, R196, R66, R20 ;  /* 0x00000042c408723c */ /* 0x000fe20000041814 */
[----:B------:R-:W-:Y:S04]  /*29a0*/  LDSM.16.M88.4 R64, [R96+0x3800] ;  /* 0x003800006040783b */ /* 0x000fe80000000200 */
[----:B------:R-:W-:Y:S03]  /*29b0*/  STL [R1+0x4], R2 ;  /* 0x0000040201007387 */ /* 0x000fe60000100800 */
[C---:B-1----:R-:W-:Y:S01]  /*29c0*/  HMMA.16816.F32.BF16 R24, R200.reuse, R60, R24 ;  /* 0x0000003cc818723c */ /* 0x042fe20000041818 */
[----:B------:R-:W-:Y:S07]  /*29d0*/  STL [R1+0x8], R5 ;  /* 0x0000080501007387 */ /* 0x000fee0000100800 */
[----:B------:R-:W-:Y:S01]  /*29e0*/  HMMA.16816.F32.BF16 R28, R200, R62, R28 ;  /* 0x0000003ec81c723c */ /* 0x000fe2000004181c */
[----:B------:R-:W-:Y:S07]  /*29f0*/  LDSM.16.M88.4 R60, [R252+0x12100] ;  /* 0x01210000fc3c783b */ /* 0x000fee0000000200 */
[----:B------:R-:W-:Y:S01]  /*2a00*/  HMMA.16816.F32.BF16 R32, R196, R68, R32 ;  /* 0x00000044c420723c */ /* 0x000fe20000041820 */
[----:B------:R-:W1:Y:S07]  /*2a10*/  LDSM.16.M88.4 R68, [R96+0x3000] ;  /* 0x003000006044783b */ /* 0x000e6e0000000200 */
[C---:B------:R-:W-:Y:S08]  /*2a20*/  HMMA.16816.F32.BF16 R36, R200.reuse, R56, R36 ;  /* 0x00000038c824723c */ /* 0x040ff00000041824 */
[C---:B------:R-:W-:Y:S01]  /*2a30*/  HMMA.16816.F32.BF16 R44, R200.reuse, R58, R44 ;  /* 0x0000003ac82c723c */ /* 0x040fe2000004182c */
[----:B------:R-:W2:Y:S07]  /*2a40*/  LDSM.16.M88.4 R56, [R252+0x12900] ;  /* 0x01290000fc38783b */ /* 0x000eae0000000200 */
[C---:B----4-:R-:W-:Y:S08]  /*2a50*/  HMMA.16816.F32.BF16 R20, R200.reuse, R54, R16 ;  /* 0x00000036c814723c */ /* 0x050ff00000041810 */
[C---:B------:R-:W-:Y:S08]  /*2a60*/  HMMA.16816.F32.BF16 R16, R200.reuse, R48, R12 ;  /* 0x00000030c810723c */ /* 0x040ff0000004180c */
[----:B------:R-:W-:Y:S01]  /*2a70*/  HMMA.16816.F32.BF16 R12, R200, R50, R8 ;  /* 0x00000032c80c723c */ /* 0x000fe20000041808 */
[----:B------:R-:W-:Y:S07]  /*2a80*/  LDSM.16.M88.4 R48, [R252+0x13900] ;  /* 0x01390000fc30783b */ /* 0x000fee0000000200 */
[C---:B------:R-:W-:Y:S08]  /*2a90*/  HMMA.16816.F32.BF16 R8, R204.reuse, R40, R24 ;  /* 0x00000028cc08723c */ /* 0x040ff00000041818 */
[----:B------:R-:W-:Y:S01]  /*2aa0*/  HMMA.16816.F32.BF16 R28, R204, R42, R28 ;  /* 0x0000002acc1c723c */ /* 0x000fe2000004181c */
[----:B------:R-:W-:Y:S07]  /*2ab0*/  LDSM.16.M88.4 R40, [R249+0x2000] ;  /* 0x00200000f928783b */ /* 0x000fee0000000200 */
[----:B------:R-:W-:Y:S01]  /*2ac0*/  HMMA.16816.F32.BF16 R32, R200, R52, R32 ;  /* 0x00000034c820723c */ /* 0x000fe20000041820 */
[----:B------:R-:W3:Y:S07]  /*2ad0*/  LDSM.16.M88.4 R52, [R252+0x13100] ;  /* 0x01310000fc34783b */ /* 0x000eee0000000200 */
[C---:B------:R-:W-:Y:S08]  /*2ae0*/  HMMA.16816.F32.BF16 R36, R204.reuse, R72, R36 ;  /* 0x00000048cc24723c */ /* 0x040ff00000041824 */
[C---:B------:R-:W-:Y:S01]  /*2af0*/  HMMA.16816.F32.BF16 R44, R204.reuse, R74, R44 ;  /* 0x0000004acc2c723c */ /* 0x040fe2000004182c */
[----:B------:R-:W4:Y:S07]  /*2b00*/  LDSM.16.M88.4 R72, [R249+0x3000] ;  /* 0x00300000f948783b */ /* 0x000f2e0000000200 */
[C---:B-1----:R-:W-:Y:S08]  /*2b10*/  HMMA.16816.F32.BF16 R24, R204.reuse, R70, R20 ;  /* 0x00000046cc18723c */ /* 0x042ff00000041814 */
[C---:B------:R-:W-:Y:S08]  /*2b20*/  HMMA.16816.F32.BF16 R20, R204.reuse, R64, R16 ;  /* 0x00000040cc14723c */ /* 0x040ff00000041810 */
[----:B------:R-:W-:Y:S01]  /*2b30*/  HMMA.16816.F32.BF16 R16, R204, R66, R12 ;  /* 0x00000042cc10723c */ /* 0x000fe2000004180c */
[----:B------:R-:W-:Y:S07]  /*2b40*/  LDSM.16.M88.4 R64, [R134+0x14900] ;  /* 0x014900008640783b */ /* 0x000fee0000000200 */
[C---:B------:R-:W-:Y:S08]  /*2b50*/  HMMA.16816.F32.BF16 R12, R208.reuse, R60, R8 ;  /* 0x0000003cd00c723c */ /* 0x040ff00000041808 */
[----:B------:R-:W-:Y:S01]  /*2b60*/  HMMA.16816.F32.BF16 R8, R208, R62, R28 ;  /* 0x0000003ed008723c */ /* 0x000fe2000004181c */
[----:B------:R-:W1:Y:S07]  /*2b70*/  LDSM.16.M88.4 R60, [R249+0x3800] ;  /* 0x00380000f93c783b */ /* 0x000e6e0000000200 */
[----:B------:R-:W-:Y:S01]  /*2b80*/  HMMA.16816.F32.BF16 R32, R204, R68, R32 ;  /* 0x00000044cc20723c */ /* 0x000fe20000041820 */
[----:B------:R-:W1:Y:S07]  /*2b90*/  LDSM.16.M88.4 R68, [R134+0x14100] ;  /* 0x014100008644783b */ /* 0x000e6e0000000200 */
[C---:B--2---:R-:W-:Y:S08]  /*2ba0*/  HMMA.16816.F32.BF16 R36, R208.reuse, R56, R36 ;  /* 0x00000038d024723c */ /* 0x044ff00000041824 */
[C---:B------:R-:W-:Y:S01]  /*2bb0*/  HMMA.16816.F32.BF16 R44, R208.reuse, R58, R44 ;  /* 0x0000003ad02c723c */ /* 0x040fe2000004182c */
[----:B------:R-:W2:Y:S07]  /*2bc0*/  LDSM.16.M88.4 R56, [R134+0x15100] ;  /* 0x015100008638783b */ /* 0x000eae0000000200 */
[C---:B---3--:R-:W-:Y:S08]  /*2bd0*/  HMMA.16816.F32.BF16 R28, R208.reuse, R54, R24 ;  /* 0x00000036d01c723c */ /* 0x048ff00000041818 */
[C---:B------:R-:W-:Y:S08]  /*2be0*/  HMMA.16816.F32.BF16 R24, R208.reuse, R48, R20 ;  /* 0x00000030d018723c */ /* 0x040ff00000041814 */
[----:B------:R-:W-:Y:S08]  /*2bf0*/  HMMA.16816.F32.BF16 R20, R208, R50, R16 ;  /* 0x00000032d014723c */ /* 0x000ff00000041810 */
[C---:B------:R-:W-:Y:S08]  /*2c00*/  HMMA.16816.F32.BF16 R16, R212.reuse, R40, R12 ;  /* 0x00000028d410723c */ /* 0x040ff0000004180c */
[----:B------:R-:W-:Y:S08]  /*2c10*/  HMMA.16816.F32.BF16 R12, R212, R42, R8 ;  /* 0x0000002ad40c723c */ /* 0x000ff00000041808 */
[----:B------:R-:W-:Y:S01]  /*2c20*/  HMMA.16816.F32.BF16 R32, R208, R52, R32 ;  /* 0x00000034d020723c */ /* 0x000fe20000041820 */
[----:B------:R-:W3:Y:S07]  /*2c30*/  LDSM.16.M88.4 R52, [R134+0x15900] ;  /* 0x015900008634783b */ /* 0x000eee0000000200 */
[C---:B------:R-:W-:Y:S08]  /*2c40*/  HMMA.16816.F32.BF16 R8, R212.reuse, R76, R36 ;  /* 0x0000004cd408723c */ /* 0x040ff00000041824 */
[C---:B------:R-:W-:Y:S01]  /*2c50*/  HMMA.16816.F32.BF16 R44, R212.reuse, R78, R44 ;  /* 0x0000004ed42c723c */ /* 0x040fe2000004182c */
[----:B------:R-:W-:Y:S07]  /*2c60*/  LDSM.16.M88.4 R76, [R252+0x14100] ;  /* 0x01410000fc4c783b */ /* 0x000fee0000000200 */
[C---:B----4-:R-:W-:Y:S08]  /*2c70*/  HMMA.16816.F32.BF16 R36, R212.reuse, R74, R28 ;  /* 0x0000004ad424723c */ /* 0x050ff0000004181c */
[----:B-1----:R-:W-:Y:S08]  /*2c80*/  HMMA.16816.F32.BF16 R48, R212, R60, R24 ;  /* 0x0000003cd430723c */ /* 0x002ff00000041818 */
[C---:B------:R-:W-:Y:S08]  /*2c90*/  HMMA.16816.F32.BF16 R28, R216.reuse, R68, R16 ;  /* 0x00000044d81c723c */ /* 0x040ff00000041810 */
[----:B------:R-:W-:Y:S01]  /*2ca0*/  HMMA.16816.F32.BF16 R24, R216, R70, R12 ;  /* 0x00000046d818723c */ /* 0x000fe2000004180c */
[----:B------:R-:W1:Y:S07]  /*2cb0*/  LDSM.16.M88.4 R68, [R96+0x4800] ;  /* 0x004800006044783b */ /* 0x000e6e0000000200 */
[C---:B------:R-:W-:Y:S01]  /*2cc0*/  HMMA.16816.F32.BF16 R40, R212.reuse, R72, R32 ;  /* 0x00000048d428723c */ /* 0x040fe20000041820 */
[----:B------:R-:W-:Y:S07]  /*2cd0*/  LDSM.16.M88.4 R72, [R252+0x14900] ;  /* 0x01490000fc48783b */ /* 0x000fee0000000200 */
[----:B------:R-:W-:Y:S01]  /*2ce0*/  HMMA.16816.F32.BF16 R32, R212, R62, R20 ;  /* 0x0000003ed420723c */ /* 0x000fe20000041814 */
[----:B------:R-:W4:Y:S07]  /*2cf0*/  LDSM.16.M88.4 R60, [R96+0x4000] ;  /* 0x00400000603c783b */ /* 0x000f2e0000000200 */
[C---:B------:R-:W-:Y:S08]  /*2d00*/  HMMA.16816.F32.BF16 R20, R216.reuse, R64, R8 ;  /* 0x00000040d814723c */ /* 0x040ff00000041808 */
[C---:B------:R-:W-:Y:S01]  /*2d10*/  HMMA.16816.F32.BF16 R16, R216.reuse, R66, R44 ;  /* 0x00000042d810723c */ /* 0x040fe2000004182c */
[----:B------:R-:W4:Y:S07]  /*2d20*/  LDSM.16.M88.4 R64, [R96+0x5000] ;  /* 0x005000006040783b */ /* 0x000f2e0000000200 */
[C---:B--2---:R-:W-:Y:S08]  /*2d30*/  HMMA.16816.F32.BF16 R12, R216.reuse, R56, R40 ;  /* 0x00000038d80c723c */ /* 0x044ff00000041828 */
[C---:B------:R-:W-:Y:S08]  /*2d40*/  HMMA.16816.F32.BF16 R8, R216.reuse, R58, R36 ;  /* 0x0000003ad808723c */ /* 0x040ff00000041824 */
[C---:B---3--:R-:W-:Y:S08]  /*2d50*/  HMMA.16816.F32.BF16 R48, R216.reuse, R52, R48 ;  /* 0x00000034d830723c */ /* 0x048ff00000041830 */
[----:B------:R-:W-:Y:S08]  /*2d60*/  HMMA.16816.F32.BF16 R44, R216, R54, R32 ;  /* 0x00000036d82c723c */ /* 0x000ff00000041820 */
[C---:B-1----:R-:W-:Y:S01]  /*2d70*/  HMMA.16816.F32.BF16 R56, R220.reuse, R68, R20 ;  /* 0x00000044dc38723c */ /* 0x042fe20000041814 */
[----:B------:R-:W-:Y:S07]  /*2d80*/  LDSM.16.M88.4 R20, [R249+0x4000] ;  /* 0x00400000f914783b */ /* 0x000fee0000000200 */
[C---:B------:R-:W-:Y:S01]  /*2d90*/  HMMA.16816.F32.BF16 R52, R220.reuse, R70, R16 ;  /* 0x00000046dc34723c */ /* 0x040fe20000041810 */
[----:B------:R-:W1:Y:S07]  /*2da0*/  LDSM.16.M88.4 R68, [R252+0x15100] ;  /* 0x01510000fc44783b */ /* 0x000e6e0000000200 */
[C---:B----4-:R-:W-:Y:S08]  /*2db0*/  HMMA.16816.F32.BF16 R40, R220.reuse, R60, R28 ;  /* 0x0000003cdc28723c */ /* 0x050ff0000004181c */
[C---:B------:R-:W-:Y:S08]  /*2dc0*/  HMMA.16816.F32.BF16 R60, R220.reuse, R62, R24 ;  /* 0x0000003edc3c723c */ /* 0x040ff00000041818 */
[C---:B------:R-:W-:Y:S08]  /*2dd0*/  HMMA.16816.F32.BF16 R36, R220.reuse, R64, R12 ;  /* 0x00000040dc24723c */ /* 0x040ff0000004180c */
[C---:B------:R-:W-:Y:S01]  /*2de0*/  HMMA.16816.F32.BF16 R32, R220.reuse, R66, R8 ;  /* 0x00000042dc20723c */ /* 0x040fe20000041808 */
[----:B------:R-:W2:Y:S07]  /*2df0*/  LDSM.16.M88.4 R64, [R252+0x15900] ;  /* 0x01590000fc40783b */ /* 0x000eae0000000200 */
[C---:B------:R-:W-:Y:S08]  /*2e00*/  HMMA.16816.F32.BF16 R28, R220.reuse, R80, R48 ;  /* 0x00000050dc1c723c */ /* 0x040ff00000041830 */
[----:B------:R-:W-:Y:S01]  /*2e10*/  HMMA.16816.F32.BF16 R24, R220, R82, R44 ;  /* 0x00000052dc18723c */ /* 0x000fe2000004182c */
[----:B------:R-:W3:Y:S07]  /*2e20*/  LDSM.16.M88.4 R80, [R249+0x4800] ;  /* 0x00480000f950783b */ /* 0x000eee0000000200 */
[C---:B------:R-:W-:Y:S08]  /*2e30*/  HMMA.16816.F32.BF16 R16, R224.reuse, R76, R40 ;  /* 0x0000004ce010723c */ /* 0x040ff00000041828 */
[C---:B------:R-:W-:Y:S01]  /*2e40*/  HMMA.16816.F32.BF16 R12, R224.reuse, R78, R60 ;  /* 0x0000004ee00c723c */ /* 0x040fe2000004183c */
[----:B------:R-:W4:Y:S04]  /*2e50*/  LDSM.16.M88.4 R76, [R249+0x5000] ;  /* 0x00500000f94c783b */ /* 0x000f280000000200 */
[----:B------:R-:W-:Y:S03]  /*2e60*/  LDSM.16.M88.4 R60, [R134+0x16900] ;  /* 0x01690000863c783b */ /* 0x000fe60000000200 */
[C---:B------:R-:W-:Y:S08]  /*2e70*/  HMMA.16816.F32.BF16 R8, R224.reuse, R72, R56 ;  /* 0x00000048e008723c */ /* 0x040ff00000041838 */
[C---:B------:R-:W-:Y:S01]  /*2e80*/  HMMA.16816.F32.BF16 R48, R224.reuse, R74, R52 ;  /* 0x0000004ae030723c */ /* 0x040fe20000041834 */
[----:B------:R-:W3:Y:S07]  /*2e90*/  LDSM.16.M88.4 R72, [R249+0x5800] ;  /* 0x00580000f948783b */ /* 0x000eee0000000200 */
[C---:B-1----:R-:W-:Y:S08]  /*2ea0*/  HMMA.16816.F32.BF16 R44, R224.reuse, R68, R36 ;  /* 0x00000044e02c723c */ /* 0x042ff00000041824 */
[C---:B------:R-:W-:Y:S01]  /*2eb0*/  HMMA.16816.F32.BF16 R40, R224.reuse, R70, R32 ;  /* 0x00000046e028723c */ /* 0x040fe20000041820 */
[----:B------:R-:W1:Y:S07]  /*2ec0*/  LDSM.16.M88.4 R68, [R134+0x16100] ;  /* 0x016100008644783b */ /* 0x000e6e0000000200 */
[----:B--2---:R-:W-:Y:S08]  /*2ed0*/  HMMA.16816.F32.BF16 R32, R224, R64, R28 ;  /* 0x00000040e020723c */ /* 0x004ff0000004181c */
[C---:B------:R-:W-:Y:S08]  /*2ee0*/  HMMA.16816.F32.BF16 R52, R228.reuse, R20, R16 ;  /* 0x00000014e434723c */ /* 0x040ff00000041810 */
[----:B------:R-:W-:Y:S08]  /*2ef0*/  HMMA.16816.F32.BF16 R36, R228, R22, R12 ;  /* 0x00000016e424723c */ /* 0x000ff0000004180c */
[----:B------:R-:W-:Y:S01]  /*2f00*/  HMMA.16816.F32.BF16 R56, R224, R66, R24 ;  /* 0x00000042e038723c */ /* 0x000fe20000041818 */
[----:B------:R-:W2:Y:S07]  /*2f10*/  LDSM.16.M88.4 R64, [R134+0x17100] ;  /* 0x017100008640783b */ /* 0x000eae0000000200 */
[C---:B---3--:R-:W-:Y:S08]  /*2f20*/  HMMA.16816.F32.BF16 R24, R228.reuse, R82, R48 ;  /* 0x00000052e418723c */ /* 0x048ff00000041830 */
[C---:B------:R-:W-:Y:S01]  /*2f30*/  HMMA.16816.F32.BF16 R28, R228.reuse, R80, R8 ;  /* 0x00000050e41c723c */ /* 0x040fe20000041808 */
[----:B------:R-:W-:Y:S07]  /*2f40*/  LDSM.16.M88.4 R80, [R96+0x7800] ;  /* 0x007800006050783b */ /* 0x000fee0000000200 */
[C---:B----4-:R-:W-:Y:S08]  /*2f50*/  HMMA.16816.F32.BF16 R20, R228.reuse, R76, R44 ;  /* 0x0000004ce414723c */ /* 0x050ff0000004182c */
[C---:B------:R-:W-:Y:S01]  /*2f60*/  HMMA.16816.F32.BF16 R16, R228.reuse, R78, R40 ;  /* 0x0000004ee410723c */ /* 0x040fe20000041828 */
[----:B------:R-:W-:Y:S07]  /*2f70*/  LDSM.16.M88.4 R76, [R252+0x17100] ;  /* 0x01710000fc4c783b */ /* 0x000fee0000000200 */
[----:B------:R-:W-:Y:S01]  /*2f80*/  HMMA.16816.F32.BF16 R12, R228, R72, R32 ;  /* 0x00000048e40c723c */ /* 0x000fe20000041820 */
[----:B------:R-:W3:Y:S07]  /*2f90*/  LDSM.16.M88.4 R32, [R134+0x17900] ;  /* 0x017900008620783b */ /* 0x000eee0000000200 */
[C---:B-1----:R-:W-:Y:S08]  /*2fa0*/  HMMA.16816.F32.BF16 R52, R232.reuse, R68, R52 ;  /* 0x00000044e834723c */ /* 0x042ff00000041834 */
[----:B------:R-:W-:Y:S01]  /*2fb0*/  HMMA.16816.F32.BF16 R48, R232, R70, R36 ;  /* 0x00000046e830723c */ /* 0x000fe20000041824 */
[----:B------:R-:W1:Y:S07]  /*2fc0*/  LDSM.16.M88.4 R68, [R96+0x6800] ;  /* 0x006800006044783b */ /* 0x000e6e0000000200 */
[----:B------:R-:W-:Y:S01]  /*2fd0*/  HMMA.16816.F32.BF16 R8, R228, R74, R56 ;  /* 0x0000004ae408723c */ /* 0x000fe20000041838 */
[----:B------:R-:W4:Y:S04]  /*2fe0*/  LDSM.16.M88.4 R72, [R96+0x7000] ;  /* 0x007000006048783b */ /* 0x000f280000000200 */
[----:B------:R-:W1:Y:S03]  /*2ff0*/  LDSM.16.M88.4 R56, [R96+0x6000] ;  /* 0x006000006038783b */ /* 0x000e660000000200 */
[C---:B------:R-:W-:Y:S08]  /*3000*/  HMMA.16816.F32.BF16 R24, R232.reuse, R62, R24 ;  /* 0x0000003ee818723c */ /* 0x040ff00000041818 */
[C---:B------:R-:W-:Y:S08]  /*3010*/  HMMA.16816.F32.BF16 R44, R232.reuse, R60, R28 ;  /* 0x0000003ce82c723c */ /* 0x040ff0000004181c */
[C---:B--2---:R-:W-:Y:S08]  /*3020*/  HMMA.16816.F32.BF16 R60, R232.reuse, R64, R20 ;  /* 0x00000040e83c723c */ /* 0x044ff00000041814 */
[C---:B------:R-:W-:Y:S08]  /*3030*/  HMMA.16816.F32.BF16 R40, R232.reuse, R66, R16 ;  /* 0x00000042e828723c */ /* 0x040ff00000041810 */
[C---:B---3--:R-:W-:Y:S08]  /*3040*/  HMMA.16816.F32.BF16 R36, R232.reuse, R32, R12 ;  /* 0x00000020e824723c */ /* 0x048ff0000004180c */
[----:B------:R-:W-:Y:S08]  /*3050*/  HMMA.16816.F32.BF16 R28, R232, R34, R8 ;  /* 0x00000022e81c723c */ /* 0x000ff00000041808 */
[C---:B-1----:R-:W-:Y:S01]  /*3060*/  HMMA.16816.F32.BF16 R8, R236.reuse, R70, R24 ;  /* 0x00000046ec08723c */ /* 0x042fe20000041818 */
[----:B------:R-:W1:Y:S07]  /*3070*/  LDSM.16.M88.4 R24, [R252+0x16900] ;  /* 0x01690000fc18783b */ /* 0x000e6e0000000200 */
[C---:B------:R-:W-:Y:S08]  /*3080*/  HMMA.16816.F32.BF16 R12, R236.reuse, R68, R44 ;  /* 0x00000044ec0c723c */ /* 0x040ff0000004182c */
[C---:B----4-:R-:W-:Y:S08]  /*3090*/  HMMA.16816.F32.BF16 R68, R236.reuse, R72, R60 ;  /* 0x00000048ec44723c */ /* 0x050ff0000004183c */
[C---:B------:R-:W-:Y:S01]  /*30a0*/  HMMA.16816.F32.BF16 R64, R236.reuse, R74, R40 ;  /* 0x0000004aec40723c */ /* 0x040fe20000041828 */
[----:B------:R-:W2:Y:S04]  /*30b0*/  LDSM.16.M88.4 R72, [R252+0x17900] ;  /* 0x01790000fc48783b */ /* 0x000ea80000000200 */
[----:B------:R-:W-:Y:S03]  /*30c0*/  LDSM.16.M88.4 R40, [R249+0x7000] ;  /* 0x00700000f928783b */ /* 0x000fe60000000200 */
[C---:B------:R-:W-:Y:S01]  /*30d0*/  HMMA.16816.F32.BF16 R20, R236.reuse, R56, R52 ;  /* 0x00000038ec14723c */ /* 0x040fe20000041834 */
[----:B------:R-:W3:Y:S07]  /*30e0*/  LDSM.16.M88.4 R52, [R249+0x6000] ;  /* 0x00600000f934783b */ /* 0x000eee0000000200 */
[C---:B------:R-:W-:Y:S01]  /*30f0*/  HMMA.16816.F32.BF16 R16, R236.reuse, R58, R48 ;  /* 0x0000003aec10723c */ /* 0x040fe20000041830 */
[----:B------:R-:W4:Y:S07]  /*3100*/  LDSM.16.M88.4 R48, [R249+0x6800] ;  /* 0x00680000f930783b */ /* 0x000f2e0000000200 */
[C---:B------:R-:W-:Y:S08]  /*3110*/  HMMA.16816.F32.BF16 R60, R236.reuse, R80, R36 ;  /* 0x00000050ec3c723c */ /* 0x040ff00000041824 */
[----:B------:R-:W-:Y:S01]  /*3120*/  HMMA.16816.F32.BF16 R56, R236, R82, R28 ;  /* 0x00000052ec38723c */ /* 0x000fe2000004181c */
[----:B------:R-:W2:Y:S01]  /*3130*/  LDSM.16.M88.4 R28, [R249+0x7800] ;  /* 0x00780000f91c783b */ /* 0x000ea20000000200 */
[----:B------:R-:W-:-:S06]  /*3140*/  DEPBAR.LE SB0, 0x0 ;  /* 0x000080000000791a */ /* 0x000fcc0000000000 */
[C---:B------:R-:W-:Y:S08]  /*3150*/  HMMA.16816.F32.BF16 R44, R240.reuse, R84, R20 ;  /* 0x00000054f02c723c */ /* 0x040ff00000041814 */
[C---:B------:R-:W-:Y:S08]  /*3160*/  HMMA.16816.F32.BF16 R36, R240.reuse, R86, R16 ;  /* 0x00000056f024723c */ /* 0x040ff00000041810 */
[C---:B-1----:R-:W-:Y:S08]  /*3170*/  HMMA.16816.F32.BF16 R32, R240.reuse, R24, R12 ;  /* 0x00000018f020723c */ /* 0x042ff0000004180c */
[C---:B------:R-:W-:Y:S08]  /*3180*/  HMMA.16816.F32.BF16 R24, R240.reuse, R26, R8 ;  /* 0x0000001af018723c */ /* 0x040ff00000041808 */
[C---:B------:R-:W-:Y:S08]  /*3190*/  HMMA.16816.F32.BF16 R20, R240.reuse, R76, R68 ;  /* 0x0000004cf014723c */ /* 0x040ff00000041844 */
[C---:B------:R-:W-:Y:S08]  /*31a0*/  HMMA.16816.F32.BF16 R16, R240.reuse, R78, R64 ;  /* 0x0000004ef010723c */ /* 0x040ff00000041840 */
[C---:B--2---:R-:W-:Y:S08]  /*31b0*/  HMMA.16816.F32.BF16 R12, R240.reuse, R72, R60 ;  /* 0x00000048f00c723c */ /* 0x044ff0000004183c */
[----:B------:R-:W-:Y:S08]  /*31c0*/  HMMA.16816.F32.BF16 R8, R240, R74, R56 ;  /* 0x0000004af008723c */ /* 0x000ff00000041838 */
[C---:B---3--:R-:W-:Y:S08]  /*31d0*/  HMMA.16816.F32.BF16 R60, R244.reuse, R52, R44 ;  /* 0x00000034f43c723c */ /* 0x048ff0000004182c */
[C---:B------:R-:W-:Y:S08]  /*31e0*/  HMMA.16816.F32.BF16 R56, R244.reuse, R54, R36 ;  /* 0x00000036f438723c */ /* 0x040ff00000041824 */
[C---:B----4-:R-:W-:Y:S08]  /*31f0*/  HMMA.16816.F32.BF16 R52, R244.reuse, R48, R32 ;  /* 0x00000030f434723c */ /* 0x050ff00000041820 */
[C---:B------:R-:W-:Y:S08]  /*3200*/  HMMA.16816.F32.BF16 R44, R244.reuse, R40, R20 ;  /* 0x00000028f42c723c */ /* 0x040ff00000041814 */
[C---:B------:R-:W-:Y:S08]  /*3210*/  HMMA.16816.F32.BF16 R48, R244.reuse, R50, R24 ;  /* 0x00000032f430723c */ /* 0x040ff00000041818 */
        /* <DEDUP_REMOVED lines=20> */
[C---:B------:R-:W-:Y:S01]  /*3360*/  IMAD.SHL.U32 R13, R133.reuse, 0x2, RZ ;  /* 0x00000002850d7824 */ /* 0x040fe200078e00ff */
[----:B------:R-:W-:Y:S01]  /*3370*/  SEL R27, RZ, 0x10, P4 ;  /* 0x00000010ff1b7807 */ /* 0x000fe20002000000 */
[----:B------:R-:W-:Y:S01]  /*3380*/  IMAD R10, R2, c[0x0][0x2b8], R5 ;  /* 0x0000ae00020a7a24 */ /* 0x000fe200078e0205 */
[----:B------:R-:W-:Y:S01]  /*3390*/  SEL R26, RZ, 0x10, P3 ;  /* 0x00000010ff1a7807 */ /* 0x000fe20001800000 */
[----:B------:R-:W-:Y:S01]  /*33a0*/  IMAD.SHL.U32 R22, R178, 0x2, RZ ;  /* 0x00000002b2167824 */ /* 0x000fe200078e00ff */
[----:B------:R-:W-:Y:S02]  /*33b0*/  SHF.L.U64.HI R8, R133, 0x1, R93 ;  /* 0x0000000185087819 */ /* 0x000fe4000001025d */
[----:B------:R-:W-:Y:S01]  /*33c0*/  SHF.R.S32.HI R2, RZ, 0x1f, R10 ;  /* 0x0000001fff027819 */ /* 0x000fe2000001140a */
[----:B------:R3:W-:Y:S01]  /*33d0*/  STL [R1+0x48], R10 ;  /* 0x0000480a01007387 */ /* 0x0007e20000100800 */
[----:B------:R-:W-:-:S02]  /*33e0*/  IADD3 R12, -R26, 0x10, RZ ;  /* 0x000000101a0c7810 */ /* 0x000fc40007ffe1ff */
[----:B------:R-:W-:Y:S01]  /*33f0*/  SEL R25, RZ, 0x10, P2 ;  /* 0x00000010ff197807 */ /* 0x000fe20001000000 */
[----:B------:R-:W-:Y:S01]  /*3400*/  IMAD R2, R2, c[0x0][0x1e0], RZ ;  /* 0x0000780002027a24 */ /* 0x000fe200078e02ff */
[----:B------:R-:W-:Y:S02]  /*3410*/  SHF.L.U64.HI R11, R176, 0x1, R179 ;  /* 0x00000001b00b7819 */ /* 0x000fe400000102b3 */
[----:B------:R-:W-:Y:S01]  /*3420*/  LOP3.LUT R12, R12, 0xf, RZ, 0xc0, !PT ;  /* 0x0000000f0c0c7812 */ /* 0x000fe200078ec0ff */
[----:B------:R-:W-:Y:S01]  /*3430*/  IMAD R2, R10, c[0x0][0x1e4], R2 ;  /* 0x000079000a027a24 */ /* 0x000fe200078e0202 */
[----:B------:R-:W-:Y:S02]  /*3440*/  IADD3 R14, -R25, 0x10, RZ ;  /* 0x00000010190e7810 */ /* 0x000fe40007ffe1ff */
[----:B------:R-:W-:Y:S02]  /*3450*/  SHF.L.U64.HI R23, R177, 0x1, R92 ;  /* 0x00000001b1177819 */ /* 0x000fe4000001025c */
[----:B------:R-:W-:Y:S01]  /*3460*/  LOP3.LUT R14, R14, 0xf, RZ, 0xc0, !PT ;  /* 0x0000000f0e0e7812 */ /* 0x000fe200078ec0ff */
[----:B-1----:R-:W-:Y:S01]  /*3470*/  IMAD.WIDE.U32 R6, R10, c[0x0][0x1e0], RZ ;  /* 0x000078000a067a25 */ /* 0x002fe200078e00ff */
[----:B------:R-:W-:-:S03]  /*3480*/  SHF.L.U64.HI R24, R178, 0x1, R91 ;  /* 0x00000001b2187819 */ /* 0x000fc6000001025b */
[----:B------:R-:W-:Y:S02]  /*3490*/  IMAD.IADD R7, R7, 0x1, R2 ;  /* 0x0000000107077824 */ /* 0x000fe400078e0202 */
        /* <DEDUP_REMOVED lines=12> */
[----:B-1----:R-:W-:-:S04]  /*3560*/  IADD3 R9, -R28, 0x10, RZ ;  /* 0x000000101c097810 */ /* 0x002fc80007ffe1ff */
[----:B------:R-:W-:-:S04]  /*3570*/  LOP3.LUT R9, R9, 0xf, RZ, 0xc0, !PT ;  /* 0x0000000f09097812 */ /* 0x000fc800078ec0ff */
[----:B--2---:R-:W-:Y:S02]  /*3580*/  IADD3 R20, P6, P0, R9, R2, R13 ;  /* 0x0000000209147210 */ /* 0x004fe400078de00d */
[----:B------:R-:W-:Y:S02]  /*3590*/  IADD3 R9, -R27, 0x10, RZ ;  /* 0x000000101b097810 */ /* 0x000fe40007ffe1ff */
[----:B---3--:R-:W-:Y:S02]  /*35a0*/  IADD3.X R21, RZ, R5, R8, P6, P0 ;  /* 0x00000005ff157210 */ /* 0x008fe400037e0408 */
[----:B------:R-:W-:-:S04]  /*35b0*/  LOP3.LUT R9, R9, 0xf, RZ, 0xc0, !PT ;  /* 0x0000000f09097812 */ /* 0x000fc800078ec0ff */
[----:B------:R-:W-:Y:S01]  /*35c0*/  IADD3 R18, P6, P0, R9, R2, R10 ;  /* 0x0000000209127210 */ /* 0x000fe200078de00a */
[----:B------:R-:W-:-:S03]  /*35d0*/  IMAD.SHL.U32 R9, R177, 0x2, RZ ;  /* 0x00000002b1097824 */ /* 0x000fc600078e00ff */
        /* <DEDUP_REMOVED lines=27> */
.L_x_1886:
[----:B------:R-:W-:Y:S01]  /*3790*/  LOP3.LUT R2, R88, 0xffffffe0, RZ, 0xc0, !PT ;  /* 0xffffffe058027812 */ /* 0x000fe200078ec0ff */
[----:B-1----:R-:W-:Y:S01]  /*37a0*/  IMAD.U32 R6, RZ, RZ, UR4 ;  /* 0x00000004ff067e24 */ /* 0x002fe2000f8e00ff */
[----:B------:R-:W0:Y:S01]  /*37b0*/  LDGDEPBAR ;  /* 0x00000000000079af */ /* 0x000e220000000000 */
[----:B------:R-:W-:Y:S02]  /*37c0*/  IMAD.SHL.U32 R135, R3, 0x2, RZ ;  /* 0x0000000203877824 */ /* 0x000fe400078e00ff */
[----:B------:R-:W-:Y:S02]  /*37d0*/  IMAD.IADD R2, R89, 0x1, -R2 ;  /* 0x0000000159027824 */ /* 0x000fe400078e0a02 */
[----:B------:R-:W-:Y:S01]  /*37e0*/  IMAD R248, R4, 0x2, R135 ;  /* 0x0000000204f87824 */ /* 0x000fe200078e0287 */
[C---:B------:R-:W-:Y:S02]  /*37f0*/  LEA R251, R0.reuse, R135, 0x1 ;  /* 0x0000008700fb7211 */ /* 0x040fe400078e08ff */
[----:B------:R-:W-:Y:S01]  /*3800*/  SHF.R.S32.HI R5, RZ, 0x1f, R2 ;  /* 0x0000001fff057819 */ /* 0x000fe20000011402 */
[----:B------:R-:W-:Y:S01]  /*3810*/  IMAD R250, R0, 0x2, R248 ;  /* 0x0000000200fa7824 */ /* 0x000fe200078e02f8 */
[----:B------:R-:W-:Y:S02]  /*3820*/  LDSM.16.MT88.4 R80, [R248+0x2100] ;  /* 0x00210000f850783b */ /* 0x000fe40000004200 */
[----:B------:R-:W-:-:S02]  /*3830*/  LEA.HI R5, R5, R2, RZ, 0x2 ;  /* 0x0000000205057211 */ /* 0x000fc400078f10ff */
[----:B------:R-:W-:Y:S02]  /*3840*/  LDSM.16.MT88.4 R24, [R251+0x100] ;  /* 0x00010000fb18783b */ /* 0x000fe40000004200 */
[----:B------:R-:W-:Y:S02]  /*3850*/  LOP3.LUT R5, R5, 0x7ffffffc, RZ, 0xc0, !PT ;  /* 0x7ffffffc05057812 */ /* 0x000fe400078ec0ff */
[----:B------:R-:W-:Y:S02]  /*3860*/  LDSM.16.MT88.4 R28, [R248+0x100] ;  /* 0x00010000f81c783b */ /* 0x000fe40000004200 */
[----:B------:R-:W-:Y:S02]  /*3870*/  IADD3 R2, R2, -R5, RZ ;  /* 0x8000000502027210 */ /* 0x000fe40007ffe0ff */
        /* <DEDUP_REMOVED lines=8> */
[----:B------:R-:W-:-:S04]  /*3900*/  ISETP.GT.AND P0, PT, R2, 0x1, PT ;  /* 0x000000010200780c */ /* 0x000fc80003f04270 */
        /* <DEDUP_REMOVED lines=53> */
[----:B------:R-:W-:Y:S01]  /*3c60*/  FMNMX.FTZ R13, R19, R13, !PT ;  /* 0x0000000d130d7209 */ /* 0x000fe20007810000 */
[----:B------:R-:W-:Y:S01]  /*3c70*/  LDSM.16.MT88.4 R32, [R135+0x900] ;  /* 0x000900008720783b */ /* 0x000fe20000004200 */
        /* <DEDUP_REMOVED lines=9> */
[----:B------:R-:W-:Y:S02]  /*3d10*/  FMNMX.FTZ R5, R16, R5, !PT ;  /* 0x0000000510057209 */ /* 0x000fe40007810000 */
        /* <DEDUP_REMOVED lines=86> */
[C---:B------:R-:W-:Y:S01]  /*4280*/  HMMA.16816.F32.BF16 R24, R4.reuse, R60, R24 ;  /* 0x0000003c0418723c */ /* 0x040fe20000041818 */
[----:B------:R-:W2:Y:S07]  /*4290*/  LDSM.16.MT88.4 R72, [R250+0x2100] ;  /* 0x00210000fa48783b */ /* 0x000eae0000004200 */
        /* <DEDUP_REMOVED lines=8> */
[----:B------:R-:W3:Y:S03]  /*4320*/  LDSM.16.MT88.4 R24, [R251+0x2900] ;  /* 0x00290000fb18783b */ /* 0x000ee60000004200 */
[----:B------:R-:W-:Y:S01]  /*4330*/  IMAD.MOV.U32 R137, RZ, RZ, R19 ;  /* 0x000000ffff897224 */ /* 0x000fe200078e0013 */
[----:B------:R-:W-:Y:S01]  /*4340*/  MOV R131, R17 ;  /* 0x0000001100837202 */ /* 0x000fe20000000f00 */
[----:B------:R-:W-:Y:S01]  /*4350*/  IMAD.MOV.U32 R136, RZ, RZ, R18 ;  /* 0x000000ffff887224 */ /* 0x000fe200078e0012 */
[----:B------:R-:W-:Y:S01]  /*4360*/  LDSM.16.MT88.4 R52, [R248+0x4100] ;  /* 0x00410000f834783b */ /* 0x000fe20000004200 */
[----:B------:R-:W-:Y:S01]  /*4370*/  HMMA.16816.F32.BF16 R120, R4, R68, R40 ;  /* 0x000000440478723c */ /* 0x000fe20000041828 */
[----:B------:R-:W-:-:S02]  /*4380*/  IMAD.MOV.U32 R80, RZ, RZ, R16 ;  /* 0x000000ffff507224 */ /* 0x000fc400078e0010 */
[----:B------:R-:W4:Y:S05]  /*4390*/  LDSM.16.MT88.4 R40, [R250+0x2900] ;  /* 0x00290000fa28783b */ /* 0x000f2a0000004200 */
        /* <DEDUP_REMOVED lines=19> */
[----:B------:R-:W5:Y:S07]  /*44d0*/  LDSM.16.MT88.4 R60, [R251+0x4100] ;  /* 0x00410000fb3c783b */ /* 0x000f6e0000004200 */
[C---:B------:R-:W-:Y:S08]  /*44e0*/  HMMA.16816.F32.BF16 R20, R8.reuse, R82, RZ ;  /* 0x000000520814723c */ /* 0x040ff000000418ff */
[C---:B------:R-:W-:Y:S01]  /*44f0*/  HMMA.16816.F32.BF16 R36, R8.reuse, R50, RZ ;  /* 0x000000320824723c */ /* 0x040fe200000418ff */
[----:B------:R-:W1:Y:S07]  /*4500*/  LDSM.16.MT88.4 R48, [R248+0x4900] ;  /* 0x00490000f830783b */ /* 0x000e6e0000004200 */
[C---:B--2---:R-:W-:Y:S08]  /*4510*/  HMMA.16816.F32.BF16 R28, R8.reuse, R74, RZ ;  /* 0x0000004a081c723c */ /* 0x044ff000000418ff */
[----:B------:R-:W-:Y:S08]  /*4520*/  HMMA.16816.F32.BF16 R32, R8, R72, RZ ;  /* 0x000000480820723c */ /* 0x000ff000000418ff */
[----:B---3--:R-:W-:Y:S08]  /*4530*/  HMMA.16816.F32.BF16 R72, R4, R24, R16 ;  /* 0x000000180448723c */ /* 0x008ff00000041810 */
[----:B------:R-:W-:Y:S07]  /*4540*/  HMMA.16816.F32.BF16 R16, R8, R44, RZ ;  /* 0x0000002c0810723c */ /* 0x000fee00000418ff */
[----:B------:R-:W-:Y:S01]  /*4550*/  IMAD.MOV.U32 R44, RZ, RZ, R130 ;  /* 0x000000ffff2c7224 */ /* 0x000fe200078e0082 */
[----:B------:R-:W-:Y:S01]  /*4560*/  HMMA.16816.F32.BF16 R68, R4, R86, R20 ;  /* 0x000000560444723c */ /* 0x000fe20000041814 */
[----:B------:R-:W-:-:S07]  /*4570*/  IMAD.MOV.U32 R45, RZ, RZ, R129 ;  /* 0x000000ffff2d7224 */ /* 0x000fce00078e0081 */
[C---:B------:R-:W-:Y:S01]  /*4580*/  HMMA.16816.F32.BF16 R76, R4.reuse, R26, R36 ;  /* 0x0000001a044c723c */ /* 0x040fe20000041824 */
[----:B------:R-:W2:Y:S07]  /*4590*/  LDSM.16.MT88.4 R36, [R251+0x4900] ;  /* 0x00490000fb24783b */ /* 0x000eae0000004200 */
[C---:B----4-:R-:W-:Y:S08]  /*45a0*/  HMMA.16816.F32.BF16 R160, R4.reuse, R42, R28 ;  /* 0x0000002a04a0723c */ /* 0x050ff0000004181c */
        /* <DEDUP_REMOVED lines=10> */
[C---:B-----5:R-:W-:Y:S07]  /*4650*/  HMMA.16816.F32.BF16 R20, R8.reuse, R60, RZ ;  /* 0x0000003c0814723c */ /* 0x060fee00000418ff */
[----:B------:R-:W-:Y:S01]  /*4660*/  IMAD.MOV.U32 R61, RZ, RZ, R153 ;  /* 0x000000ffff3d7224 */ /* 0x000fe200078e0099 */
[----:B------:R-:W-:Y:S01]  /*4670*/  HMMA.16816.F32.BF16 R28, R8, R52, RZ ;  /* 0x00000034081c723c */ /* 0x000fe200000418ff */
[----:B------:R-:W-:-:S06]  /*4680*/  IMAD.MOV.U32 R60, RZ, RZ, R146 ;  /* 0x000000ffff3c7224 */ /* 0x000fcc00078e0092 */
[----:B------:R-:W-:Y:S01]  /*4690*/  IMAD.MOV.U32 R53, RZ, RZ, R145 ;  /* 0x000000ffff357224 */ /* 0x000fe200078e0091 */
[----:B------:R-:W-:Y:S01]  /*46a0*/  HMMA.16816.F32.BF16 R160, R4, R50, R24 ;  /* 0x0000003204a0723c */ /* 0x000fe20000041818 */
        /* <DEDUP_REMOVED lines=305> */
[----:B------:R-:W-:Y:S01]  /*59c0*/  UIADD3 UR6, UR6, -0x2, URZ ;  /* 0xfffffffe06067890 */ /* 0x000fe2000fffe03f */
[----:B------:R-:W-:Y:S01]  /*59d0*/  IMAD.SHL.U32 R4, R176, 0x2, RZ ;  /* 0x00000002b0047824 */ /* 0x000fe200078e00ff */
[----:B------:R-:W-:Y:S01]  /*59e0*/  SHF.L.U64.HI R3, R133, 0x1, R15 ;  /* 0x0000000185037819 */ /* 0x000fe2000001020f */
[----:B------:R-:W-:Y:S01]  /*59f0*/  IMAD.MOV.U32 R133, RZ, RZ, R2 ;  /* 0x000000ffff857224 */ /* 0x000fe200078e0002 */
[----:B------:R-:W-:Y:S01]  /*5a00*/  SHF.R.S32.HI R15, RZ, 0x1f, R177 ;  /* 0x0000001fff0f7819 */ /* 0x000fe200000114b1 */
[----:B------:R-:W-:-:S02]  /*5a10*/  IMAD.SHL.U32 R2, R178, 0x2, RZ ;  /* 0x00000002b2027824 */ /* 0x000fc400078e00ff */
[----:B------:R1:W-:Y:S04]  /*5a20*/  STL [R1+0x70], R3 ;  /* 0x0000700301007387 */ /* 0x0003e80000100800 */
[----:B------:R2:W-:Y:S01]  /*5a30*/  STL [R1+0x6c], R0 ;  /* 0x00006c0001007387 */ /* 0x0005e20000100800 */
[----:B-1----:R-:W-:Y:S02]  /*5a40*/  SHF.L.U64.HI R3, R176, 0x1, R179 ;  /* 0x00000001b0037819 */ /* 0x002fe400000102b3 */
[----:B--2---:R-:W-:-:S03]  /*5a50*/  SHF.L.U64.HI R0, R177, 0x1, R15 ;  /* 0x00000001b1007819 */ /* 0x004fc6000001020f */
[----:B------:R1:W-:Y:S01]  /*5a60*/  STL [R1+0x68], R3 ;  /* 0x0000680301007387 */ /* 0x0003e20000100800 */
[----:B------:R-:W-:-:S03]  /*5a70*/  SHF.R.S32.HI R15, RZ, 0x1f, R178 ;  /* 0x0000001fff0f7819 */ /* 0x000fc600000114b2 */
[----:B------:R-:W-:Y:S04]  /*5a80*/  STL [R1+0x64], R4 ;  /* 0x0000640401007387 */ /* 0x000fe80000100800 */
[----:B------:R2:W-:Y:S01]  /*5a90*/  STL [R1+0x60], R0 ;  /* 0x0000600001007387 */ /* 0x0005e20000100800 */
[----:B-1----:R-:W-:-:S05]  /*5aa0*/  IMAD.SHL.U32 R3, R177, 0x2, RZ ;  /* 0x00000002b1037824 */ /* 0x002fca00078e00ff */
[----:B------:R1:W-:Y:S01]  /*5ab0*/  STL [R1+0x5c], R3 ;  /* 0x00005c0301007387 */ /* 0x0003e20000100800 */
[----:B--2---:R-:W-:-:S03]  /*5ac0*/  IMAD.MOV.U32 R0, RZ, RZ, R132 ;  /* 0x000000ffff007224 */ /* 0x004fc600078e0084 */
[----:B------:R2:W-:Y:S01]  /*5ad0*/  STL [R1+0x54], R2 ;  /* 0x0000540201007387 */ /* 0x0005e20000100800 */
[----:B-1----:R-:W-:-:S05]  /*5ae0*/  SHF.L.U64.HI R3, R178, 0x1, R15 ;  /* 0x00000001b2037819 */ /* 0x002fca000001020f */
[----:B------:R2:W-:Y:S01]  /*5af0*/  STL [R1+0x58], R3 ;  /* 0x0000580301007387 */ /* 0x0005e20000100800 */
[----:B------:R-:W-:Y:S05]  /*5b00*/  BRA `(.L_x_1888) ;  /* 0x0000047000007947 */ /* 0x000fea0003800000 */
.L_x_1890:
        /* <DEDUP_REMOVED lines=42> */
[----:B------:R-:W4:Y:S01]  /*5db0*/  SHFL.IDX PT, R176, R180, RZ, 0x181f ;  /* 0x00181fffb4b07589 */ /* 0x000f2200000e0000 */
[----:B---3--:R-:W-:Y:S05]  /*5dc0*/  IADD3 R2, P0, R132, R181, RZ ;  /* 0x000000b584027210 */ /* 0x008fea0007f1e0ff */
[----:B----4-:R-:W-:Y:S01]  /*5dd0*/  IMAD.X R3, R176, 0x1, R186, P0 ;  /* 0x00000001b0037824 */ /* 0x010fe200000e06ba */
[----:B-----5:R-:W-:Y:S04]  /*5de0*/  IADD3 R178, P0, R132, R187, RZ ;  /* 0x000000bb84b27210 */ /* 0x020fe80007f1e0ff */
[----:B------:R-:W-:Y:S01]  /*5df0*/  @!PT LDS RZ, [RZ] ;  /* 0x00000000fffff984 */ /* 0x000fe20000000800 */
[----:B------:R1:W-:Y:S01]  /*5e00*/  LDGSTS.E.BYPASS.LTC128B.128 [R189+0x10100], [R2.64], !P5 ;  /* 0x1010000002bd7fae */ /* 0x0003e2000e901d4c */
[-C--:B------:R-:W-:Y:S05]  /*5e10*/  IADD3.X R179, R176, R184.reuse, RZ, P0, !PT ;  /* 0x000000b8b0b37210 */ /* 0x080fea00007fe4ff */
[----:B------:R2:W-:Y:S04]  /*5e20*/  LDGSTS.E.BYPASS.LTC128B.128 [R189+0x12100], [R178.64], !P4 ;  /* 0x12100000b2bd7fae */ /* 0x0005e8000e101d4c */
[----:B-1----:R-:W1:Y:S04]  /*5e30*/  SHFL.IDX PT, R2, R177, 0x1, 0x181f ;  /* 0x00381f00b1027f89 */ /* 0x002e6800000e0000 */
[----:B------:R-:W3:Y:S01]  /*5e40*/  SHFL.IDX PT, R3, R180, 0x1, 0x181f ;  /* 0x00381f00b4037f89 */ /* 0x000ee200000e0000 */
[----:B--2---:R-:W-:Y:S05]  /*5e50*/  IADD3 R178, P0, R132, R185, RZ ;  /* 0x000000b984b27210 */ /* 0x004fea0007f1e0ff */
[----:B------:R-:W-:Y:S05]  /*5e60*/  IMAD.X R179, R176, 0x1, R190, P0 ;  /* 0x00000001b0b37824 */ /* 0x000fea00000e06be */
[----:B------:R2:W-:Y:S02]  /*5e70*/  LDGSTS.E.BYPASS.LTC128B.128 [R189+0x14100], [R178.64], !P3 ;  /* 0x14100000b2bd7fae */ /* 0x0005e4000d901d4c */
[----:B--2---:R-:W-:Y:S05]  /*5e80*/  IADD3 R178, P0, R132, R191, RZ ;  /* 0x000000bf84b27210 */ /* 0x004fea0007f1e0ff */
[----:B------:R-:W-:Y:S01]  /*5e90*/  IMAD.X R179, R176, 0x1, R188, P0 ;  /* 0x00000001b0b37824 */ /* 0x000fe200000e06bc */
[C---:B-1----:R-:W-:Y:S04]  /*5ea0*/  IADD3 R176, P0, R2.reuse, R181, RZ ;  /* 0x000000b502b07210 */ /* 0x042fe80007f1e0ff */
[----:B------:R1:W-:Y:S01]  /*5eb0*/  LDGSTS.E.BYPASS.LTC128B.128 [R189+0x16100], [R178.64], !P2 ;  /* 0x16100000b2bd7fae */ /* 0x0003e2000d101d4c */
[C---:B---3--:R-:W-:Y:S05]  /*5ec0*/  IMAD.X R177, R3.reuse, 0x1, R186, P0 ;  /* 0x0000000103b17824 */ /* 0x048fea00000e06ba */
[----:B------:R2:W-:Y:S02]  /*5ed0*/  LDGSTS.E.BYPASS.LTC128B.128 [R189+0x11100], [R176.64], !P5 ;  /* 0x11100000b0bd7fae */ /* 0x0005e4000e901d4c */
[C---:B--2---:R-:W-:Y:S04]  /*5ee0*/  IADD3 R176, P0, R2.reuse, R187, RZ ;  /* 0x000000bb02b07210 */ /* 0x044fe80007f1e0ff */
[C---:B------:R-:W-:Y:S05]  /*5ef0*/  IADD3.X R177, R3.reuse, R184, RZ, P0, !PT ;  /* 0x000000b803b17210 */ /* 0x040fea00007fe4ff */
[----:B------:R2:W-:Y:S02]  /*5f00*/  LDGSTS.E.BYPASS.LTC128B.128 [R189+0x13100], [R176.64], !P4 ;  /* 0x13100000b0bd7fae */ /* 0x0005e4000e101d4c */
[C---:B--2---:R-:W-:Y:S05]  /*5f10*/  IADD3 R176, P0, R2.reuse, R185, RZ ;  /* 0x000000b902b07210 */ /* 0x044fea0007f1e0ff */
[C---:B------:R-:W-:Y:S01]  /*5f20*/  IMAD.X R177, R3.reuse, 0x1, R190, P0 ;  /* 0x0000000103b17824 */ /* 0x040fe200000e06be */
[----:B------:R-:W-:Y:S04]  /*5f30*/  IADD3 R2, P0, R2, R191, RZ ;  /* 0x000000bf02027210 */ /* 0x000fe80007f1e0ff */
[----:B------:R1:W-:Y:S01]  /*5f40*/  LDGSTS.E.BYPASS.LTC128B.128 [R189+0x15100], [R176.64], !P3 ;  /* 0x15100000b0bd7fae */ /* 0x0003e2000d901d4c */
[----:B------:R-:W-:Y:S05]  /*5f50*/  IMAD.X R3, R3, 0x1, R188, P0 ;  /* 0x0000000103037824 */ /* 0x000fea00000e06bc */
[----:B------:R1:W-:Y:S01]  /*5f60*/  LDGSTS.E.BYPASS.LTC128B.128 [R189+0x17100], [R2.64], !P2 ;  /* 0x1710000002bd7fae */ /* 0x0003e2000d101d4c */
[----:B------:R-:W-:-:S05]  /*5f70*/  BRA `(.L_x_1889) ;  /* 0x000011c000007947 */ /* 0x000fca0003800000 */
.L_x_1888:
[----:B------:R-:W3:Y:S01]  /*5f80*/  LDL R5, [R1+0x48] ;  /* 0x0000480001057983 */ /* 0x000ee20000100800 */
[----:B------:R-:W-:Y:S04]  /*5f90*/  DEPBAR.LE SB0, 0x0 ;  /* 0x000080000000791a */ /* 0x000fe80000000000 */
[----:B------:R-:W4:Y:S01]  /*5fa0*/  LDL R7, [R1+0x44] ;  /* 0x0000440001077983 */ /* 0x000f220000100800 */
[----:B------:R-:W-:Y:S03]  /*5fb0*/  UISETP.GE.AND UP0, UPT, UR6, 0x1, UPT ;  /* 0x000000010600788c */ /* 0x000fe6000bf06270 */
[----:B------:R1:W-:Y:S04]  /*5fc0*/  STL [R1+0x90], R40 ;  /* 0x0000902801007387 */ /* 0x0003e80000100800 */
[----:B------:R2:W-:Y:S04]  /*5fd0*/  STL [R1+0x8c], R39 ;  /* 0x00008c2701007387 */ /* 0x0005e80000100800 */
[----:B------:R2:W-:Y:S04]  /*5fe0*/  STL [R1+0x88], R38 ;  /* 0x0000882601007387 */ /* 0x0005e80000100800 */
[----:B------:R2:W-:Y:S04]  /*5ff0*/  STL [R1+0x84], R37 ;  /* 0x0000842501007387 */ /* 0x0005e80000100800 */
[----:B------:R2:W-:Y:S04]  /*6000*/  STL [R1+0x80], R36 ;  /* 0x0000802401007387 */ /* 0x0005e80000100800 */
[----:B------:R2:W-:Y:S04]  /*6010*/  STL [R1+0x7c], R0 ;  /* 0x00007c0001007387 */ /* 0x0005e80000100800 */
[----:B------:R-:W4:Y:S04]  /*6020*/  LDL R6, [R1] ;  /* 0x0000000001067983 */ /* 0x000f280000100800 */
[----:B-1----:R-:W4:Y:S04]  /*6030*/  LDL R40, [R1+0x6c] ;  /* 0x00006c0001287983 */ /* 0x002f280000100800 */
[----:B--2---:R-:W2:Y:S04]  /*6040*/  LDL R39, [R1+0x70] ;  /* 0x0000700001277983 */ /* 0x004ea80000100800 */
[----:B------:R-:W2:Y:S04]  /*6050*/  LDL R30, [R1+0x3c] ;  /* 0x00003c00011e7983 */ /* 0x000ea80000100800 */
[----:B------:R-:W2:Y:S04]  /*6060*/  LDL R23, [R1+0x38] ;  /* 0x0000380001177983 */ /* 0x000ea80000100800 */
[----:B------:R-:W2:Y:S04]  /*6070*/  LDL R22, [R1+0x34] ;  /* 0x0000340001167983 */ /* 0x000ea80000100800 */
[----:B------:R-:W2:Y:S04]  /*6080*/  LDL R29, [R1+0x50] ;  /* 0x00005000011d7983 */ /* 0x000ea80000100800 */
[----:B------:R-:W-:Y:S06]  /*6090*/  BAR.SYNC.DEFER_BLOCKING 0x0 ;  /* 0x0000000000007b1d */ /* 0x000fec0000010000 */
[----:B------:R-:W1:Y:S04]  /*60a0*/  LDSM.16.M88.4 R8, [R134+0x10100] ;  /* 0x010100008608783b */ /* 0x000e680000000200 */
[----:B------:R-:W-:Y:S04]  /*60b0*/  LDSM.16.M88.4 R16, [R134+0x10900] ;  /* 0x010900008610783b */ /* 0x000fe80000000200 */
[----:B------:R-:W-:Y:S04]  /*60c0*/  LDSM.16.M88.4 R24, [R134+0x11100] ;  /* 0x011100008618783b */ /* 0x000fe80000000200 */
[----:B------:R-:W-:Y:S04]  /*60d0*/  LDSM.16.M88.4 R32, [R134+0x11900] ;  /* 0x011900008620783b */ /* 0x000fe80000000200 */
[----:B------:R-:W2:Y:S04]  /*60e0*/  LDL R38, [R1+0x64] ;  /* 0x0000640001267983 */ /* 0x000ea80000100800 */
[----:B------:R-:W2:Y:S04]  /*60f0*/  LDL R37, [R1+0x68] ;  /* 0x0000680001257983 */ /* 0x000ea80000100800 */
[----:B------:R-:W2:Y:S04]  /*6100*/  LDL R36, [R1+0x5c] ;  /* 0x00005c0001247983 */ /* 0x000ea80000100800 */
[----:B------:R-:W2:Y:S04]  /*6110*/  LDL R0, [R1+0x60] ;  /* 0x0000600001007983 */ /* 0x000ea80000100800 */
[----:B------:R-:W2:Y:S04]  /*6120*/  LDL R21, [R1+0x54] ;  /* 0x0000540001157983 */ /* 0x000ea80000100800 */
[----:B------:R-:W2:Y:S01]  /*6130*/  LDL R132, [R1+0x58] ;  /* 0x0000580001847983 */ /* 0x000ea20000100800 */
        /* <DEDUP_REMOVED lines=11> */
[C---:B------:R-:W-:Y:S01]  /*61f0*/  LEA R20, P0, R2.reuse, c[0x0][0x1f8], 0x1 ;  /* 0x00007e0002147a11 */ /* 0x040fe200078008ff */
[----:B------:R1:W-:Y:S03]  /*6200*/  LDSM.16.M88.4 R176, [R6] ;  /* 0x0000000006b0783b */ /* 0x0003e60000000200 */
[----:B------:R-:W-:Y:S02]  /*6210*/  LEA.HI.X R28, R2, c[0x0][0x1fc], R28, 0x1, P0 ;  /* 0x00007f00021c7a11 */ /* 0x000fe400000f0c1c */
[----:B------:R-:W3:Y:S04]  /*6220*/  SHFL.IDX PT, R2, R20, RZ, 0x181f ;  /* 0x00181fff14027589 */ /* 0x000ee800000e0000 */
[----:B------:R-:W4:Y:S04]  /*6230*/  SHFL.IDX PT, R3, R28, RZ, 0x181f ;  /* 0x00181fff1c037589 */ /* 0x000f2800000e0000 */
[----:B--2---:R-:W-:Y:S04]  /*6240*/  LDSM.16.M88.4 R180, [R30] ;  /* 0x000000001eb4783b */ /* 0x004fe80000000200 */
[----:B------:R-:W-:Y:S04]  /*6250*/  LDSM.16.M88.4 R184, [R23] ;  /* 0x0000000017b8783b */ /* 0x000fe80000000200 */
[----:B------:R2:W-:Y:S01]  /*6260*/  LDSM.16.M88.4 R188, [R22] ;  /* 0x0000000016bc783b */ /* 0x0005e20000000200 */
[C---:B-1----:R-:W-:Y:S03]  /*6270*/  HMMA.16816.F32.BF16 R4, R168.reuse, R8, RZ ;  /* 0x00000008a804723c */ /* 0x042fe600000418ff */
[----:B------:R-:W1:Y:S01]  /*6280*/  SHFL.IDX PT, R20, R20, 0x1, 0x181f ;  /* 0x00381f0014147f89 */ /* 0x000e6200000e0000 */
[C---:B---3--:R-:W-:Y:S03]  /*6290*/  IADD3 R12, P0, R2.reuse, R40, RZ ;  /* 0x00000028020c7210 */ /* 0x048fe60007f1e0ff */
[----:B------:R-:W3:Y:S01]  /*62a0*/  SHFL.IDX PT, R28, R28, 0x1, 0x181f ;  /* 0x00381f001c1c7f89 */ /* 0x000ee200000e0000 */
[C---:B------:R-:W-:Y:S01]  /*62b0*/  HMMA.16816.F32.BF16 R8, R168.reuse, R10, RZ ;  /* 0x0000000aa808723c */ /* 0x040fe200000418ff */
[C---:B----4-:R-:W-:Y:S05]  /*62c0*/  IMAD.X R13, R3.reuse, 0x1, R39, P0 ;  /* 0x00000001030d7824 */ /* 0x050fea00000e0627 */
[----:B------:R-:W-:Y:S01]  /*62d0*/  @!PT LDS RZ, [RZ] ;  /* 0x00000000fffff984 */ /* 0x000fe20000000800 */
[----:B------:R4:W-:Y:S04]  /*62e0*/  LDGSTS.E.BYPASS.LTC128B.128 [R29], [R12.64], !P5 ;  /* 0x000000000c1d7fae */ /* 0x0009e8000e901d4c */
[----:B----4-:R-:W4:Y:S02]  /*62f0*/  LDL R13, [R1+0x40] ;  /* 0x00004000010d7983 */ /* 0x010f240000100800 */
[C---:B------:R-:W-:Y:S05]  /*6300*/  IADD3 R14, P0, R2.reuse, R38, RZ ;  /* 0x00000026020e7210 */ /* 0x040fea0007f1e0ff */
[C---:B------:R-:W-:Y:S01]  /*6310*/  IMAD.X R15, R3.reuse, 0x1, R37, P0 ;  /* 0x00000001030f7824 */ /* 0x040fe200000e0625 */
[C---:B--2---:R-:W-:Y:S05]  /*6320*/  IADD3 R22, P0, R2.reuse, R36, RZ ;  /* 0x0000002402167210 */ /* 0x044fea0007f1e0ff */
[C---:B------:R-:W-:Y:S01]  /*6330*/  IMAD.X R23, R3.reuse, 0x1, R0, P0 ;  /* 0x0000000103177824 */ /* 0x040fe200000e0600 */
[----:B------:R-:W-:Y:S05]  /*6340*/  IADD3 R30, P0, R2, R21, RZ ;  /* 0x00000015021e7210 */ /* 0x000fea0007f1e0ff */
[--C-:B------:R-:W-:Y:S01]  /*6350*/  IMAD.X R31, R3, 0x1, R132.reuse, P0 ;  /* 0x00000001031f7824 */ /* 0x100fe200000e0684 */
[----:B-1----:R-:W-:Y:S02]  /*6360*/  IADD3 R2, P0, R20, R40, RZ ;  /* 0x0000002814027210 */ /* 0x002fe40007f1e0ff */
[----:B------:R1:W5:Y:S04]  /*6370*/  LDL.LU R40, [R1+0x90] ;  /* 0x0000900001287983 */ /* 0x0003680000300800 */
[----:B----4-:R2:W-:Y:S01]  /*6380*/  LDGSTS.E.BYPASS.LTC128B.128 [R13+0x2100], [R14.64], !P4 ;  /* 0x021000000e0d7fae */ /* 0x0105e2000e101d4c */
[----:B------:R-:W-:Y:S05]  /*6390*/  MOV R3, R13 ;  /* 0x0000000d00037202 */ /* 0x000fea0000000f00 */
[----:B------:R3:W-:Y:S01]  /*63a0*/  LDGSTS.E.BYPASS.LTC128B.128 [R3+0x4100], [R22.64], !P3 ;  /* 0x0410000016037fae */ /* 0x0007e2000d901d4c */
[C---:B--2---:R-:W-:Y:S07]  /*63b0*/  HMMA.16816.F32.BF16 R12, R168.reuse, R16, RZ ;  /* 0x00000010a80c723c */ /* 0x044fee00000418ff */
[----:B------:R-:W-:Y:S02]  /*63c0*/  IMAD.MOV.U32 R17, RZ, RZ, R3 ;  /* 0x000000ffff117224 */ /* 0x000fe400078e0003 */
[----:B---3--:R-:W-:Y:S02]  /*63d0*/  IMAD.X R3, R28, 0x1, R39, P0 ;  /* 0x000000011c037824 */ /* 0x008fe400000e0627 */
[----:B------:R1:W5:Y:S01]  /*63e0*/  LDL.LU R39, [R1+0x8c] ;  /* 0x00008c0001277983 */ /* 0x0003620000300800 */
[----:B------:R-:W-:Y:S03]  /*63f0*/  IADD3 R22, P0, R20, R38, RZ ;  /* 0x0000002614167210 */ /* 0x000fe60007f1e0ff */
[----:B------:R2:W-:Y:S02]  /*6400*/  LDGSTS.E.BYPASS.LTC128B.128 [R17+0x6100], [R30.64], !P2 ;  /* 0x061000001e117fae */ /* 0x0005e4000d101d4c */
[----:B------:R-:W-:Y:S02]  /*6410*/  IMAD.X R23, R28, 0x1, R37, P0 ;  /* 0x000000011c177824 */ /* 0x000fe400000e0625 */
[----:B------:R3:W-:Y:S04]  /*6420*/  LDGSTS.E.BYPASS.LTC128B.128 [R29+0x1000], [R2.64], !P5 ;  /* 0x01000000021d7fae */ /* 0x0007e8000e901d4c */
[----:B------:R4:W-:Y:S04]  /*6430*/  LDGSTS.E.BYPASS.LTC128B.128 [R29+0x3000], [R22.64], !P4 ;  /* 0x03000000161d7fae */ /* 0x0009e8000e101d4c */
[----:B------:R1:W5:Y:S04]  /*6440*/  LDL.LU R38, [R1+0x88] ;  /* 0x0000880001267983 */ /* 0x0003680000300800 */
[----:B------:R1:W5:Y:S01]  /*6450*/  LDL.LU R37, [R1+0x84] ;  /* 0x0000840001257983 */ /* 0x0003620000300800 */
[C---:B--2---:R-:W-:Y:S01]  /*6460*/  HMMA.16816.F32.BF16 R16, R168.reuse, R18, RZ ;  /* 0x00000012a810723c */ /* 0x044fe200000418ff */
[----:B---3--:R-:W-:Y:S02]  /*6470*/  IADD3 R2, P0, R20, R36, RZ ;  /* 0x0000002414027210 */ /* 0x008fe40007f1e0ff */
[----:B------:R1:W5:Y:S02]  /*6480*/  LDL.LU R36, [R1+0x80] ;  /* 0x0000800001247983 */ /* 0x0003640000300800 */
[----:B------:R-:W-:Y:S02]  /*6490*/  IADD3.X R3, R28, R0, RZ, P0, !PT ;  /* 0x000000001c037210 */ /* 0x000fe400007fe4ff */
[----:B------:R1:W5:Y:S01]  /*64a0*/  LDL.LU R0, [R1+0x7c] ;  /* 0x00007c0001007983 */ /* 0x0003620000300800 */
[----:B------:R-:W-:Y:S02]  /*64b0*/  IADD3 R30, P0, R20, R21, RZ ;  /* 0x00000015141e7210 */ /* 0x000fe40007f1e0ff */
[C---:B----4-:R-:W-:Y:S01]  /*64c0*/  HMMA.16816.F32.BF16 R20, R168.reuse, R24, RZ ;  /* 0x00000018a814723c */ /* 0x050fe200000418ff */
[----:B------:R2:W-:Y:S02]  /*64d0*/  LDGSTS.E.BYPASS.LTC128B.128 [R29+0x5000], [R2.64], !P3 ;  /* 0x05000000021d7fae */ /* 0x0005e4000d901d4c */
[----:B------:R-:W-:Y:S01]  /*64e0*/  IMAD.X R31, R28, 0x1, R132, P0 ;  /* 0x000000011c1f7824 */ /* 0x000fe200000e0684 */
[----:B------:R-:W-:Y:S01]  /*64f0*/  PLOP3.LUT P0, PT, PT, PT, UP0, 0x80, 0x0 ;  /* 0x000000000000781c */ /* 0x000fe20003f0f008 */
[----:B------:R-:W3:Y:S03]  /*6500*/  LDL R132, [R1+0x2c] ;  /* 0x00002c0001847983 */ /* 0x000ee60000100800 */
[C---:B------:R-:W-:Y:S01]  /*6510*/  HMMA.16816.F32.BF16 R24, R168.reuse, R26, RZ ;  /* 0x0000001aa818723c */ /* 0x040fe200000418ff */
[----:B------:R4:W-:Y:S04]  /*6520*/  LDGSTS.E.BYPASS.LTC128B.128 [R29+0x7000], [R30.64], !P2 ;  /* 0x070000001e1d7fae */ /* 0x0009e8000d101d4c */
[----:B------:R-:W0:Y:S04]  /*6530*/  LDGDEPBAR ;  /* 0x00000000000079af */ /* 0x000e280000000000 */
[----:B--2---:R-:W2:Y:S04]  /*6540*/  LDL R3, [R1+0x28] ;  /* 0x0000280001037983 */ /* 0x004ea80000100800 */
[----:B------:R-:W2:Y:S01]  /*6550*/  LDL R2, [R1+0x24] ;  /* 0x0000240001027983 */ /* 0x000ea20000100800 */
[C---:B----4-:R-:W-:Y:S08]  /*6560*/  HMMA.16816.F32.BF16 R28, R168.reuse, R32, RZ ;  /* 0x00000020a81c723c */ /* 0x050ff000000418ff */
[----:B------:R-:W-:Y:S08]  /*6570*/  HMMA.16816.F32.BF16 R32, R168, R34, RZ ;  /* 0x00000022a820723c */ /* 0x000ff000000418ff */
        /* <DEDUP_REMOVED lines=9> */
[C---:B------:R-:W-:Y:S01]  /*6610*/  HMMA.16816.F32.BF16 R28, R172.reuse, R188, R28 ;  /* 0x000000bcac1c723c */ /* 0x040fe2000004181c */
[----:B------:R-:W2:Y:S04]  /*6620*/  LDL R189, [R1+0x30] ;  /* 0x0000300001bd7983 */ /* 0x000ea80000100800 */
[----:B------:R-:W2:Y:S03]  /*6630*/  LDL R188, [R1+0x20] ;  /* 0x0000200001bc7983 */ /* 0x000ea60000100800 */
[----:B------:R-:W-:Y:S08]  /*6640*/  HMMA.16816.F32.BF16 R32, R172, R190, R32 ;  /* 0x000000beac20723c */ /* 0x000ff00000041820 */
[C---:B----4-:R-:W-:Y:S08]  /*6650*/  HMMA.16816.F32.BF16 R4, R192.reuse, R176, R4 ;  /* 0x000000b0c004723c */ /* 0x050ff00000041804 */
[C---:B------:R-:W-:Y:S01]  /*6660*/  HMMA.16816.F32.BF16 R8, R192.reuse, R178, R8 ;  /* 0x000000b2c008723c */ /* 0x040fe20000041808 */
[----:B------:R-:W4:Y:S07]  /*6670*/  LDSM.16.M88.4 R176, [R252+0x11100] ;  /* 0x01110000fcb0783b */ /* 0x000f2e0000000200 */
[C---:B-1----:R-:W-:Y:S08]  /*6680*/  HMMA.16816.F32.BF16 R12, R192.reuse, R180, R12 ;  /* 0x000000b4c00c723c */ /* 0x042ff0000004180c */
[C---:B------:R-:W-:Y:S01]  /*6690*/  HMMA.16816.F32.BF16 R16, R192.reuse, R182, R16 ;  /* 0x000000b6c010723c */ /* 0x040fe20000041810 */
[----:B------:R-:W1:Y:S07]  /*66a0*/  LDSM.16.M88.4 R180, [R249] ;  /* 0x00000000f9b4783b */ /* 0x000e6e0000000200 */
        /* <DEDUP_REMOVED lines=24> */
[C---:B------:R-:W-:Y:S01]  /*6830*/  HMMA.16816.F32.BF16 R24, R200.reuse, R182, R24 ;  /* 0x000000b6c818723c */ /* 0x040fe20000041818 */
[----:B---3--:R1:W-:Y:S07]  /*6840*/  LDSM.16.M88.4 R180, [R132] ;  /* 0x0000000084b4783b */ /* 0x0083ee0000000200 */
[C---:B----4-:R-:W-:Y:S08]  /*6850*/  HMMA.16816.F32.BF16 R28, R200.reuse, R176, R28 ;  /* 0x000000b0c81c723c */ /* 0x050ff0000004181c */
[----:B------:R-:W-:Y:S01]  /*6860*/  HMMA.16816.F32.BF16 R32, R200, R178, R32 ;  /* 0x000000b2c820723c */ /* 0x000fe20000041820 */
[----:B--2---:R2:W-:Y:S04]  /*6870*/  LDSM.16.M88.4 R176, [R3] ;  /* 0x0000000003b0783b */ /* 0x0045e80000000200 */
[----:B-1----:R-:W3:Y:S04]  /*6880*/  LDL R132, [R1+0x1c] ;  /* 0x00001c0001847983 */ /* 0x002ee80000100800 */
[----:B--2---:R-:W2:Y:S04]  /*6890*/  LDL R3, [R1+0x18] ;  /* 0x0000180001037983 */ /* 0x004ea80000100800 */
[----:B------:R-:W1:Y:S02]  /*68a0*/  LDSM.16.M88.4 R184, [R189] ;  /* 0x00000000bdb8783b */ /* 0x000e640000000200 */
[C---:B-1----:R-:W-:Y:S08]  /*68b0*/  HMMA.16816.F32.BF16 R4, R204.reuse, R184, R4 ;  /* 0x000000b8cc04723c */ /* 0x042ff00000041804 */
[C---:B------:R-:W-:Y:S01]  /*68c0*/  HMMA.16816.F32.BF16 R8, R204.reuse, R186, R8 ;  /* 0x000000bacc08723c */ /* 0x040fe20000041808 */
[----:B------:R1:W4:Y:S07]  /*68d0*/  LDSM.16.M88.4 R184, [R2] ;  /* 0x0000000002b8783b */ /* 0x00032e0000000200 */
[C---:B------:R-:W-:Y:S08]  /*68e0*/  HMMA.16816.F32.BF16 R12, R204.reuse, R180, R12 ;  /* 0x000000b4cc0c723c */ /* 0x040ff0000004180c */
[C---:B------:R-:W-:Y:S01]  /*68f0*/  HMMA.16816.F32.BF16 R16, R204.reuse, R182, R16 ;  /* 0x000000b6cc10723c */ /* 0x040fe20000041810 */
[----:B------:R-:W4:Y:S07]  /*6900*/  LDSM.16.M88.4 R180, [R252+0x12100] ;  /* 0x01210000fcb4783b */ /* 0x000f2e0000000200 */
[C---:B------:R-:W-:Y:S01]  /*6910*/  HMMA.16816.F32.BF16 R20, R204.reuse, R176, R20 ;  /* 0x000000b0cc14723c */ /* 0x040fe20000041814 */
[----:B-1----:R-:W2:Y:S07]  /*6920*/  LDL R2, [R1+0x14] ;  /* 0x0000140001027983 */ /* 0x002eae0000100800 */
        /* <DEDUP_REMOVED lines=25> */
[----:B------:R-:W3:Y:S07]  /*6ac0*/  LDSM.16.M88.4 R180, [R134+0x14900] ;  /* 0x0149000086b4783b */ /* 0x000eee0000000200 */
[C---:B-1----:R-:W-:Y:S08]  /*6ad0*/  HMMA.16816.F32.BF16 R28, R212.reuse, R176, R28 ;  /* 0x000000b0d41c723c */ /* 0x042ff0000004181c */
[----:B------:R-:W-:Y:S01]  /*6ae0*/  HMMA.16816.F32.BF16 R32, R212, R178, R32 ;  /* 0x000000b2d420723c */ /* 0x000fe20000041820 */
[----:B------:R-:W1:Y:S07]  /*6af0*/  LDSM.16.M88.4 R176, [R134+0x15100] ;  /* 0x0151000086b0783b */ /* 0x000e6e0000000200 */
[C---:B----4-:R-:W-:Y:S08]  /*6b00*/  HMMA.16816.F32.BF16 R4, R216.reuse, R184, R4 ;  /* 0x000000b8d804723c */ /* 0x050ff00000041804 */
[C---:B------:R-:W-:Y:S01]  /*6b10*/  HMMA.16816.F32.BF16 R8, R216.reuse, R186, R8 ;  /* 0x000000bad808723c */ /* 0x040fe20000041808 */
[----:B------:R-:W4:Y:S07]  /*6b20*/  LDSM.16.M88.4 R184, [R134+0x15900] ;  /* 0x0159000086b8783b */ /* 0x000f2e0000000200 */
[C---:B---3--:R-:W-:Y:S08]  /*6b30*/  HMMA.16816.F32.BF16 R12, R216.reuse, R180, R12 ;  /* 0x000000b4d80c723c */ /* 0x048ff0000004180c */
[C---:B------:R-:W-:Y:S01]  /*6b40*/  HMMA.16816.F32.BF16 R16, R216.reuse, R182, R16 ;  /* 0x000000b6d810723c */ /* 0x040fe20000041810 */
[----:B------:R3:W2:Y:S07]  /*6b50*/  LDSM.16.M88.4 R180, [R188] ;  /* 0x00000000bcb4783b */ /* 0x0006ae0000000200 */
[C---:B-1----:R-:W-:Y:S08]  /*6b60*/  HMMA.16816.F32.BF16 R20, R216.reuse, R176, R20 ;  /* 0x000000b0d814723c */ /* 0x042ff00000041814 */
[C---:B------:R-:W-:Y:S01]  /*6b70*/  HMMA.16816.F32.BF16 R24, R216.reuse, R178, R24 ;  /* 0x000000b2d818723c */ /* 0x040fe20000041818 */
[----:B------:R1:W2:Y:S04]  /*6b80*/  LDSM.16.M88.4 R176, [R132] ;  /* 0x0000000084b0783b */ /* 0x0002a80000000200 */
[----:B---3--:R-:W3:Y:S03]  /*6b90*/  LDL R188, [R1+0x10] ;  /* 0x0000100001bc7983 */ /* 0x008ee60000100800 */
[C---:B----4-:R-:W-:Y:S08]  /*6ba0*/  HMMA.16816.F32.BF16 R28, R216.reuse, R184, R28 ;  /* 0x000000b8d81c723c */ /* 0x050ff0000004181c */
[----:B------:R-:W-:Y:S01]  /*6bb0*/  HMMA.16816.F32.BF16 R32, R216, R186, R32 ;  /* 0x000000bad820723c */ /* 0x000fe20000041820 */
[----:B--2---:R2:W4:Y:S04]  /*6bc0*/  LDSM.16.M88.4 R184, [R3] ;  /* 0x0000000003b8783b */ /* 0x0045280000000200 */
[----:B-1----:R-:W3:Y:S03]  /*6bd0*/  LDL R132, [R1+0xc] ;  /* 0x00000c0001847983 */ /* 0x002ee60000100800 */
[C---:B------:R-:W-:Y:S08]  /*6be0*/  HMMA.16816.F32.BF16 R4, R220.reuse, R180, R4 ;  /* 0x000000b4dc04723c */ /* 0x040ff00000041804 */
[C---:B------:R-:W-:Y:S08]  /*6bf0*/  HMMA.16816.F32.BF16 R8, R220.reuse, R182, R8 ;  /* 0x000000b6dc08723c */ /* 0x040ff00000041808 */
[C---:B------:R-:W-:Y:S01]  /*6c00*/  HMMA.16816.F32.BF16 R12, R220.reuse, R176, R12 ;  /* 0x000000b0dc0c723c */ /* 0x040fe2000004180c */
[----:B--2---:R-:W2:Y:S07]  /*6c10*/  LDL R3, [R1+0x8] ;  /* 0x0000080001037983 */ /* 0x004eae0000100800 */
[C---:B------:R-:W-:Y:S01]  /*6c20*/  HMMA.16816.F32.BF16 R16, R220.reuse, R178, R16 ;  /* 0x000000b2dc10723c */ /* 0x040fe20000041810 */
[----:B------:R-:W-:Y:S07]  /*6c30*/  LDSM.16.M88.4 R176, [R252+0x14100] ;  /* 0x01410000fcb0783b */ /* 0x000fee0000000200 */
[C---:B----4-:R-:W-:Y:S08]  /*6c40*/  HMMA.16816.F32.BF16 R20, R220.reuse, R184, R20 ;  /* 0x000000b8dc14723c */ /* 0x050ff00000041814 */
[C---:B------:R-:W-:Y:S01]  /*6c50*/  HMMA.16816.F32.BF16 R24, R220.reuse, R186, R24 ;  /* 0x000000badc18723c */ /* 0x040fe20000041818 */
[----:B------:R-:W-:Y:S04]  /*6c60*/  LDSM.16.M88.4 R184, [R252+0x14900] ;  /* 0x01490000fcb8783b */ /* 0x000fe80000000200 */
[----:B------:R1:W4:Y:S04]  /*6c70*/  LDSM.16.M88.4 R180, [R2] ;  /* 0x0000000002b4783b */ /* 0x0003280000000200 */
[----:B-1----:R-:W2:Y:S01]  /*6c80*/  LDL R2, [R1+0x4] ;  /* 0x0000040001027983 */ /* 0x002ea20000100800 */
[C---:B----4-:R-:W-:Y:S08]  /*6c90*/  HMMA.16816.F32.BF16 R28, R220.reuse, R180, R28 ;  /* 0x000000b4dc1c723c */ /* 0x050ff0000004181c */
[----:B------:R-:W-:Y:S01]  /*6ca0*/  HMMA.16816.F32.BF16 R32, R220, R182, R32 ;  /* 0x000000b6dc20723c */ /* 0x000fe20000041820 */
[----:B------:R-:W1:Y:S07]  /*6cb0*/  LDSM.16.M88.4 R180, [R252+0x15100] ;  /* 0x01510000fcb4783b */ /* 0x000e6e0000000200 */
[C---:B------:R-:W-:Y:S08]  /*6cc0*/  HMMA.16816.F32.BF16 R4, R224.reuse, R176, R4 ;  /* 0x000000b0e004723c */ /* 0x040ff00000041804 */
[C---:B------:R-:W-:Y:S01]  /*6cd0*/  HMMA.16816.F32.BF16 R8, R224.reuse, R178, R8 ;  /* 0x000000b2e008723c */ /* 0x040fe20000041808 */
        /* <DEDUP_REMOVED lines=21> */
[----:B------:R-:W3:Y:S07]  /*6e30*/  LDSM.16.M88.4 R184, [R134+0x17100] ;  /* 0x0171000086b8783b */ /* 0x000eee0000000200 */
[C---:B-1----:R-:W-:Y:S08]  /*6e40*/  HMMA.16816.F32.BF16 R4, R232.reuse, R180, R4 ;  /* 0x000000b4e804723c */ /* 0x042ff00000041804 */
[C---:B------:R-:W-:Y:S01]  /*6e50*/  HMMA.16816.F32.BF16 R8, R232.reuse, R182, R8 ;  /* 0x000000b6e808723c */ /* 0x040fe20000041808 */
[----:B------:R-:W1:Y:S07]  /*6e60*/  LDSM.16.M88.4 R180, [R134+0x17900] ;  /* 0x0179000086b4783b */ /* 0x000e6e0000000200 */
[C---:B----4-:R-:W-:Y:S08]  /*6e70*/  HMMA.16816.F32.BF16 R12, R232.reuse, R176, R12 ;  /* 0x000000b0e80c723c */ /* 0x050ff0000004180c */
[C---:B------:R-:W-:Y:S01]  /*6e80*/  HMMA.16816.F32.BF16 R16, R232.reuse, R178, R16 ;  /* 0x000000b2e810723c */ /* 0x040fe20000041810 */
[----:B---3--:R-:W3:Y:S07]  /*6e90*/  LDSM.16.M88.4 R176, [R188] ;  /* 0x00000000bcb0783b */ /* 0x008eee0000000200 */
[C---:B------:R-:W-:Y:S08]  /*6ea0*/  HMMA.16816.F32.BF16 R20, R232.reuse, R184, R20 ;  /* 0x000000b8e814723c */ /* 0x040ff00000041814 */
[C---:B------:R-:W-:Y:S01]  /*6eb0*/  HMMA.16816.F32.BF16 R24, R232.reuse, R186, R24 ;  /* 0x000000bae818723c */ /* 0x040fe20000041818 */
[----:B------:R-:W4:Y:S07]  /*6ec0*/  LDSM.16.M88.4 R184, [R132] ;  /* 0x0000000084b8783b */ /* 0x000f2e0000000200 */
[C---:B-1----:R-:W-:Y:S08]  /*6ed0*/  HMMA.16816.F32.BF16 R28, R232.reuse, R180, R28 ;  /* 0x000000b4e81c723c */ /* 0x042ff0000004181c */
[----:B------:R-:W-:Y:S01]  /*6ee0*/  HMMA.16816.F32.BF16 R32, R232, R182, R32 ;  /* 0x000000b6e820723c */ /* 0x000fe20000041820 */
[----:B--2---:R-:W1:Y:S07]  /*6ef0*/  LDSM.16.M88.4 R180, [R3] ;  /* 0x0000000003b4783b */ /* 0x004e6e0000000200 */
[C---:B---3--:R-:W-:Y:S08]  /*6f00*/  HMMA.16816.F32.BF16 R4, R236.reuse, R176, R4 ;  /* 0x000000b0ec04723c */ /* 0x048ff00000041804 */
[C---:B------:R-:W-:Y:S08]  /*6f10*/  HMMA.16816.F32.BF16 R8, R236.reuse, R178, R8 ;  /* 0x000000b2ec08723c */ /* 0x040ff00000041808 */
[C---:B----4-:R-:W-:Y:S08]  /*6f20*/  HMMA.16816.F32.BF16 R12, R236.reuse, R184, R12 ;  /* 0x000000b8ec0c723c */ /* 0x050ff0000004180c */
[C---:B------:R-:W-:Y:S01]  /*6f30*/  HMMA.16816.F32.BF16 R16, R236.reuse, R186, R16 ;  /* 0x000000baec10723c */ /* 0x040fe20000041810 */
[----:B------:R-:W-:Y:S07]  /*6f40*/  LDSM.16.M88.4 R184, [R252+0x16100] ;  /* 0x01610000fcb8783b */ /* 0x000fee0000000200 */
[C---:B-1----:R-:W-:Y:S08]  /*6f50*/  HMMA.16816.F32.BF16 R20, R236.reuse, R180, R20 ;  /* 0x000000b4ec14723c */ /* 0x042ff00000041814 */
[C---:B------:R-:W-:Y:S01]  /*6f60*/  HMMA.16816.F32.BF16 R24, R236.reuse, R182, R24 ;  /* 0x000000b6ec18723c */ /* 0x040fe20000041818 */
[----:B------:R-:W-:Y:S04]  /*6f70*/  LDSM.16.M88.4 R180, [R252+0x16900] ;  /* 0x01690000fcb4783b */ /* 0x000fe80000000200 */
[----:B------:R-:W1:Y:S03]  /*6f80*/  LDSM.16.M88.4 R176, [R2] ;  /* 0x0000000002b0783b */ /* 0x000e660000000200 */
        /* <DEDUP_REMOVED lines=26> */
[----:B-----5:R-:W-:-:S07]  /*7130*/  @P0 BRA `(.L_x_1890) ;  /* 0xffffe9d000000947 */ /* 0x020fce000383ffff */
.L_x_1889:
[----:B-1----:R-:W2:Y:S01]  /*7140*/  LDL.LU R176, [R1+0x4c] ;  /* 0x00004c0001b07983 */ /* 0x002ea20000300800 */
[----:B------:R-:W-:Y:S02]  /*7150*/  FMNMX.FTZ R2, R4, R0, !PT ;  /* 0x0000000004027209 */ /* 0x000fe40007810000 */
[----:B------:R-:W-:Y:S01]  /*7160*/  ISETP.LT.AND P0, PT, RZ, UR6, PT ;  /* 0x00000006ff007c0c */ /* 0x000fe2000bf01270 */
[----:B------:R-:W0:Y:S01]  /*7170*/  LDGDEPBAR ;  /* 0x00000000000079af */ /* 0x000e220000000000 */
[----:B------:R-:W-:Y:S01]  /*7180*/  FMNMX.FTZ R2, R5, R2, !PT ;  /* 0x0000000205027209 */ /* 0x000fe20007810000 */
[----:B------:R-:W-:Y:S03]  /*7190*/  UIADD3 UR6, UR6, -0x1, URZ ;  /* 0xffffffff06067890 */ /* 0x000fe6000fffe03f */
        /* <DEDUP_REMOVED lines=44> */
[C---:B------:R-:W-:Y:S01]  /*7460*/  FMUL.FTZ R16, R3.reuse, R152 ;  /* 0x0000009803107220 */ /* 0x040fe20000410000 */
[----:B------:R-:W-:Y:S01]  /*7470*/  MOV R152, R28 ;  /* 0x0000001c00987202 */ /* 0x000fe20000000f00 */
        /* <DEDUP_REMOVED lines=98> */
[--C-:B------:R-:W-:Y:S01]  /*7aa0*/  FFMA.FTZ R26, R26, c[0x0][0x2d0], -R4.reuse ;  /* 0x0000b4001a1a7a23 */ /* 0x100fe20000010804 */
[----:B------:R-:W-:Y:S01]  /*7ab0*/  MOV R18, R25 ;  /* 0x0000001900127202 */ /* 0x000fe20000000f00 */
[--C-:B------:R-:W-:Y:S02]  /*7ac0*/  FFMA.FTZ R27, R27, c[0x0][0x2d0], -R4.reuse ;  /* 0x0000b4001b1b7a23 */ /* 0x100fe40000010804 */
[--C-:B------:R-:W-:Y:S01]  /*7ad0*/  FFMA.FTZ R30, R30, c[0x0][0x2d0], -R4.reuse ;  /* 0x0000b4001e1e7a23 */ /* 0x100fe20000010804 */
[----:B------:R-:W1:Y:S01]  /*7ae0*/  MUFU.EX2 R7, R7 ;  /* 0x0000000700077308 */ /* 0x000e620000000800 */
[--C-:B------:R-:W-:Y:S02]  /*7af0*/  FFMA.FTZ R31, R31, c[0x0][0x2d0], -R4.reuse ;  /* 0x0000b4001f1f7a23 */ /* 0x100fe40000010804 */
[--C-:B------:R-:W-:Y:S01]  /*7b00*/  FFMA.FTZ R179, R10, c[0x0][0x2d0], -R4.reuse ;  /* 0x0000b4000ab37a23 */ /* 0x100fe20000010804 */
[----:B------:R-:W-:Y:S01]  /*7b10*/  MOV R10, R33 ;  /* 0x00000021000a7202 */ /* 0x000fe20000000f00 */
[--C-:B------:R-:W-:Y:S01]  /*7b20*/  FFMA.FTZ R184, R19, c[0x0][0x2d0], -R4.reuse ;  /* 0x0000b40013b87a23 */ /* 0x100fe20000010804 */
[----:B------:R-:W-:Y:S01]  /*7b30*/  MOV R19, R32 ;  /* 0x0000002000137202 */ /* 0x000fe20000000f00 */
[----:B------:R-:W-:Y:S01]  /*7b40*/  FFMA.FTZ R191, R22, c[0x0][0x2d0], -R4 ;  /* 0x0000b40016bf7a23 */ /* 0x000fe20000010804 */
[----:B------:R-:W-:Y:S01]  /*7b50*/  MOV R22, R29 ;  /* 0x0000001d00167202 */ /* 0x000fe20000000f00 */
[C---:B------:R-:W-:Y:S01]  /*7b60*/  FMUL.FTZ R32, R3.reuse, R136 ;  /* 0x0000008803207220 */ /* 0x040fe20000410000 */
[----:B------:R-:W-:Y:S01]  /*7b70*/  MOV R157, R19 ;  /* 0x00000013009d7202 */ /* 0x000fe20000000f00 */
[C---:B------:R-:W-:Y:S01]  /*7b80*/  FMUL.FTZ R33, R3.reuse, R137 ;  /* 0x0000008903217220 */ /* 0x040fe20000410000 */
[----:B------:R-:W2:Y:S01]  /*7b90*/  MUFU.EX2 R179, R179 ;  /* 0x000000b300b37308 */ /* 0x000ea20000000800 */
[C---:B------:R-:W-:Y:S01]  /*7ba0*/  FMUL.FTZ R21, R3.reuse, R149 ;  /* 0x0000009503157220 */ /* 0x040fe20000410000 */
[----:B------:R-:W-:Y:S01]  /*7bb0*/  MOV R149, R11 ;  /* 0x0000000b00957202 */ /* 0x000fe20000000f00 */
[C---:B---3--:R-:W-:Y:S01]  /*7bc0*/  FFMA.FTZ R4, R0.reuse, R12, R6 ;  /* 0x0000000c00047223 */ /* 0x048fe20000010006 */
[----:B------:R-:W-:Y:S01]  /*7bd0*/  MOV R161, R30 ;  /* 0x0000001e00a17202 */ /* 0x000fe20000000f00 */
[C---:B------:R-:W-:Y:S01]  /*7be0*/  FMUL.FTZ R34, R0.reuse, R138 ;  /* 0x0000008a00227220 */ /* 0x040fe20000410000 */
[----:B------:R-:W-:Y:S01]  /*7bf0*/  MOV R160, R31 ;  /* 0x0000001f00a07202 */ /* 0x000fe20000000f00 */
[C---:B------:R-:W-:Y:S02]  /*7c00*/  FMUL.FTZ R19, R0.reuse, R155 ;  /* 0x0000009b00137220 */ /* 0x040fe40000410000 */
[----:B------:R-:W-:Y:S01]  /*7c10*/  FMUL.FTZ R12, R3, R156 ;  /* 0x0000009c030c7220 */ /* 0x000fe20000410000 */
[----:B------:R-:W3:Y:S01]  /*7c20*/  MUFU.EX2 R155, R180 ;  /* 0x000000b4009b7308 */ /* 0x000ee20000000800 */
[----:B------:R-:W-:Y:S01]  /*7c30*/  MOV R156, R10 ;  /* 0x0000000a009c7202 */ /* 0x000fe20000000f00 */
[C---:B-1----:R-:W-:Y:S01]  /*7c40*/  FADD.FTZ R133, R7.reuse, R4 ;  /* 0x0000000407857221 */ /* 0x042fe20000010000 */
[----:B------:R-:W-:Y:S01]  /*7c50*/  F2FP.BF16.PACK_AB R177, R7, R6 ;  /* 0x0000000607b1723e */ /* 0x000fe200000010ff */
[----:B------:R-:W-:Y:S01]  /*7c60*/  FMUL.FTZ R4, R3, R164 ;  /* 0x000000a403047220 */ /* 0x000fe20000410000 */
[----:B------:R-:W-:Y:S01]  /*7c70*/  MOV R164, R35 ;  /* 0x0000002300a47202 */ /* 0x000fe20000000f00 */
[C---:B------:R-:W-:Y:S02]  /*7c80*/  FMUL.FTZ R35, R0.reuse, R139 ;  /* 0x0000008b00237220 */ /* 0x040fe40000410000 */
[----:B------:R-:W1:Y:S01]  /*7c90*/  LDSM.16.MT88.4 R136, [R135+0x100] ;  /* 0x000100008788783b */ /* 0x000e620000004200 */
[C---:B------:R-:W-:Y:S01]  /*7ca0*/  FMUL.FTZ R6, R0.reuse, R166 ;  /* 0x000000a600067220 */ /* 0x040fe20000410000 */
[----:B------:R-:W-:Y:S01]  /*7cb0*/  MOV R166, R22 ;  /* 0x0000001600a67202 */ /* 0x000fe20000000f00 */
[C---:B------:R-:W-:Y:S01]  /*7cc0*/  FMUL.FTZ R7, R0.reuse, R167 ;  /* 0x000000a700077220 */ /* 0x040fe20000410000 */
[----:B------:R-:W-:Y:S01]  /*7cd0*/  MOV R167, R27 ;  /* 0x0000001b00a77202 */ /* 0x000fe20000000f00 */
[C---:B------:R-:W-:Y:S01]  /*7ce0*/  FMUL.FTZ R10, R0.reuse, R162 ;  /* 0x000000a2000a7220 */ /* 0x040fe20000410000 */
[----:B------:R-:W-:Y:S01]  /*7cf0*/  MOV R162, R26 ;  /* 0x0000001a00a27202 */ /* 0x000fe20000000f00 */
[----:B--2---:R-:W-:Y:S01]  /*7d00*/  FADD.FTZ R153, R179, R133 ;  /* 0x00000085b3997221 */ /* 0x004fe20000010000 */
[----:B------:R-:W-:Y:S01]  /*7d10*/  MUFU.EX2 R149, R149 ;  /* 0x0000009500957308 */ /* 0x000fe20000000800 */
[C---:B------:R-:W-:Y:S01]  /*7d20*/  FMUL.FTZ R11, R0.reuse, R163 ;  /* 0x000000a3000b7220 */ /* 0x040fe20000410000 */
[----:B------:R-:W-:Y:S01]  /*7d30*/  MOV R163, R14 ;  /* 0x0000000e00a37202 */ /* 0x000fe20000000f00 */
[C---:B------:R-:W-:Y:S01]  /*7d40*/  FMUL.FTZ R14, R0.reuse, R158 ;  /* 0x0000009e000e7220 */ /* 0x040fe20000410000 */
[----:B------:R-:W-:Y:S01]  /*7d50*/  MOV R158, R15 ;  /* 0x0000000f009e7202 */ /* 0x000fe20000000f00 */
[C---:B------:R-:W-:Y:S02]  /*7d60*/  FMUL.FTZ R15, R0.reuse, R159 ;  /* 0x0000009f000f7220 */ /* 0x040fe40000410000 */
[----:B------:R-:W-:Y:S01]  /*7d70*/  FMUL.FTZ R20, R3, R148 ;  /* 0x0000009403147220 */ /* 0x000fe20000410000 */
[----:B---3--:R-:W-:Y:S01]  /*7d80*/  F2FP.BF16.PACK_AB R179, R155, R179 ;  /* 0x000000b39bb3723e */ /* 0x008fe200000010ff */
        /* <DEDUP_REMOVED lines=13> */
[----:B------:R-:W-:Y:S02]  /*7e60*/  FMUL.FTZ R25, R3, R145 ;  /* 0x0000009103197220 */ /* 0x000fe40000410000 */
[----:B------:R-:W-:Y:S01]  /*7e70*/  MUFU.EX2 R145, R186 ;  /* 0x000000ba00917308 */ /* 0x000fe20000000800 */
[C---:B------:R-:W-:Y:S01]  /*7e80*/  FMUL.FTZ R38, R0.reuse, R38 ;  /* 0x0000002600267220 */ /* 0x040fe20000410000 */
[C---:B-1----:R-:W-:Y:S05]  /*7e90*/  HMMA.16816.F32.BF16 R4, R176.reuse, R136, R4 ;  /* 0x00000088b004723c */ /* 0x042fea0000041804 */
        /* <DEDUP_REMOVED lines=26> */
[----:B------:R-:W-:Y:S01]  /*8040*/  MUFU.EX2 R181, R161 ;  /* 0x000000a100b57308 */ /* 0x000fe20000000800 */
[C---:B------:R-:W-:Y:S02]  /*8050*/  FMUL.FTZ R78, R0.reuse, R78 ;  /* 0x0000004e004e7220 */ /* 0x040fe40000410000 */
[C---:B------:R-:W-:Y:S02]  /*8060*/  FMUL.FTZ R79, R0.reuse, R79 ;  /* 0x0000004f004f7220 */ /* 0x040fe40000410000 */
[C---:B------:R-:W-:Y:S01]  /*8070*/  FMUL.FTZ R82, R0.reuse, R82 ;  /* 0x0000005200527220 */ /* 0x040fe20000410000 */
[C---:B------:R-:W-:Y:S01]  /*8080*/  HMMA.16816.F32.BF16 R16, R176.reuse, R138, R16 ;  /* 0x0000008ab010723c */ /* 0x040fe20000041810 */
[----:B------:R-:W1:Y:S03]  /*8090*/  LDSM.16.MT88.4 R136, [R251+0x100] ;  /* 0x00010000fb88783b */ /* 0x000e660000004200 */
[----:B------:R-:W-:Y:S01]  /*80a0*/  MUFU.EX2 R185, R183 ;  /* 0x000000b700b97308 */ /* 0x000fe20000000800 */
[C---:B------:R-:W-:Y:S02]  /*80b0*/  FMUL.FTZ R83, R0.reuse, R83 ;  /* 0x0000005300537220 */ /* 0x040fe40000410000 */
[C---:B------:R-:W-:Y:S02]  /*80c0*/  FMUL.FTZ R86, R0.reuse, R86 ;  /* 0x0000005600567220 */ /* 0x040fe40000410000 */
[C---:B------:R-:W-:Y:S03]  /*80d0*/  FMUL.FTZ R87, R0.reuse, R87 ;  /* 0x0000005700577220 */ /* 0x040fe60000410000 */
        /* <DEDUP_REMOVED lines=25> */
[----:B------:R-:W2:Y:S01]  /*8270*/  MUFU.EX2 R133, R188 ;  /* 0x000000bc00857308 */ /* 0x000ea20000000800 */
[C---:B------:R-:W-:Y:S02]  /*8280*/  FMUL.FTZ R126, R0.reuse, R126 ;  /* 0x0000007e007e7220 */ /* 0x040fe40000410000 */
[C---:B------:R-:W-:Y:S02]  /*8290*/  FMUL.FTZ R127, R0.reuse, R127 ;  /* 0x0000007f007f7220 */ /* 0x040fe40000410000 */
[C---:B------:R-:W-:Y:S03]  /*82a0*/  FMUL.FTZ R130, R0.reuse, R130 ;  /* 0x0000008200827220 */ /* 0x040fe60000410000 */
[----:B------:R-:W-:Y:S02]  /*82b0*/  FMUL.FTZ R131, R0, R131 ;  /* 0x0000008300837220 */ /* 0x000fe40000410000 */
[----:B------:R-:W3:Y:S01]  /*82c0*/  MUFU.EX2 R184, R184 ;  /* 0x000000b800b87308 */ /* 0x000ee20000000800 */
[----:B--2---:R-:W-:Y:S04]  /*82d0*/  FADD.FTZ R0, R133, R189 ;  /* 0x000000bd85007221 */ /* 0x004fe80000010000 */
[----:B------:R-:W-:Y:S04]  /*82e0*/  FADD.FTZ R0, R3, R0 ;  /* 0x0000000003007221 */ /* 0x000fe80000010000 */
[----:B------:R-:W-:Y:S04]  /*82f0*/  FADD.FTZ R0, R145, R0 ;  /* 0x0000000091007221 */ /* 0x000fe80000010000 */
        /* <DEDUP_REMOVED lines=45> */
[----:B---3--:R-:W-:Y:S02]  /*85d0*/  F2FP.BF16.PACK_AB R139, R184, R185 ;  /* 0x000000b9b88b723e */ /* 0x008fe400000010ff */
[----:B------:R-:W-:Y:S05]  /*85e0*/  F2FP.BF16.PACK_AB R177, R180, R181 ;  /* 0x000000b5b4b1723e */ /* 0x000fea00000010ff */
[C---:B------:R-:W-:Y:S02]  /*85f0*/  HMMA.16816.F32.BF16 R4, R136.reuse, R140, R4 ;  /* 0x0000008c8804723c */ /* 0x040fe40000041804 */
[----:B------:R-:W3:Y:S06]  /*8600*/  MUFU.EX2 R133, R158 ;  /* 0x0000009e00857308 */ /* 0x000eec0000000800 */
[C---:B------:R-:W-:Y:S01]  /*8610*/  HMMA.16816.F32.BF16 R8, R136.reuse, R142, R8 ;  /* 0x0000008e8808723c */ /* 0x040fe20000041808 */
[----:B------:R-:W4:Y:S03]  /*8620*/  LDSM.16.MT88.4 R140, [R251+0x900] ;  /* 0x00090000fb8c783b */ /* 0x000f260000004200 */
[----:B------:R-:W-:Y:S05]  /*8630*/  MUFU.EX2 R178, R156 ;  /* 0x0000009c00b27308 */ /* 0x000fea0000000800 */
[----:B--2---:R-:W-:Y:S03]  /*8640*/  LDSM.16.MT88.4 R160, [R135+0x1900] ;  /* 0x0019000087a0783b */ /* 0x004fe60000004200 */
[----:B---3--:R-:W-:Y:S01]  /*8650*/  FADD.FTZ R0, R133, R0 ;  /* 0x0000000085007221 */ /* 0x008fe20000010000 */
[C---:B-1----:R-:W-:Y:S03]  /*8660*/  HMMA.16816.F32.BF16 R12, R136.reuse, R144, R12 ;  /* 0x00000090880c723c */ /* 0x042fe6000004180c */
[----:B------:R-:W-:Y:S04]  /*8670*/  FADD.FTZ R0, R3, R0 ;  /* 0x0000000003007221 */ /* 0x000fe80000010000 */
[----:B------:R-:W-:Y:S01]  /*8680*/  FADD.FTZ R0, R149, R0 ;  /* 0x0000000095007221 */ /* 0x000fe20000010000 */
[C---:B------:R-:W-:Y:S01]  /*8690*/  HMMA.16816.F32.BF16 R16, R136.reuse, R146, R16 ;  /* 0x000000928810723c */ /* 0x040fe20000041810 */
[----:B------:R-:W1:Y:S03]  /*86a0*/  LDSM.16.MT88.4 R144, [R250+0x900] ;  /* 0x00090000fa90783b */ /* 0x000e660000004200 */
[----:B------:R-:W-:Y:S04]  /*86b0*/  FADD.FTZ R0, R148, R0 ;  /* 0x0000000094007221 */ /* 0x000fe80000010000 */
[----:B------:R-:W-:Y:S01]  /*86c0*/  FADD.FTZ R0, R152, R0 ;  /* 0x0000000098007221 */ /* 0x000fe20000010000 */
[C---:B----4-:R-:W-:Y:S03]  /*86d0*/  HMMA.16816.F32.BF16 R20, R136.reuse, R140, R20 ;  /* 0x0000008c8814723c */ /* 0x050fe60000041814 */
[C---:B------:R-:W-:Y:S01]  /*86e0*/  FADD.FTZ R0, R176.reuse, R0 ;  /* 0x00000000b0007221 */ /* 0x040fe20000010000 */
[----:B------:R-:W-:Y:S04]  /*86f0*/  F2FP.BF16.PACK_AB R176, R176, R152 ;  /* 0x00000098b0b0723e */ /* 0x000fe800000010ff */
        /* <DEDUP_REMOVED lines=45> */
[----:B------:R-:W4:Y:S01]  /*89d0*/  MUFU.EX2 R133, R157 ;  /* 0x0000009d00857308 */ /* 0x000f220000000800 */
[----:B------:R-:W-:Y:S07]  /*89e0*/  F2FP.BF16.PACK_AB R139, R182, R183 ;  /* 0x000000b7b68b723e */ /* 0x000fee00000010ff */
[C---:B--2---:R-:W-:Y:S08]  /*89f0*/  HMMA.16816.F32.BF16 R4, R136.reuse, R140, R4 ;  /* 0x0000008c8804723c */ /* 0x044ff00000041804 */
[C---:B------:R-:W-:Y:S01]  /*8a00*/  HMMA.16816.F32.BF16 R8, R136.reuse, R142, R8 ;  /* 0x0000008e8808723c */ /* 0x040fe20000041808 */
[----:B------:R-:W2:Y:S03]  /*8a10*/  LDSM.16.MT88.4 R140, [R250+0x1100] ;  /* 0x00110000fa8c783b */ /* 0x000ea60000004200 */
[----:B----4-:R-:W-:Y:S04]  /*8a20*/  FADD.FTZ R3, R133, R0 ;  /* 0x0000000085037221 */ /* 0x010fe80000010000 */
[C---:B-1----:R-:W-:Y:S04]  /*8a30*/  HMMA.16816.F32.BF16 R12, R136.reuse, R144, R12 ;  /* 0x00000090880c723c */ /* 0x042fe8000004180c */
[C---:B------:R-:W-:Y:S01]  /*8a40*/  FADD.FTZ R3, R178.reuse, R3 ;  /* 0x00000003b2037221 */ /* 0x040fe20000010000 */
[----:B------:R-:W-:Y:S01]  /*8a50*/  F2FP.BF16.PACK_AB R178, R178, R133 ;  /* 0x00000085b2b2723e */ /* 0x000fe200000010ff */
[----:B------:R-:W-:Y:S01]  /*8a60*/  FADD.FTZ R0, R155, R153 ;  /* 0x000000999b007221 */ /* 0x000fe20000010000 */
[----:B------:R-:W1:Y:S01]  /*8a70*/  MUFU.EX2 R133, R165 ;  /* 0x000000a500857308 */ /* 0x000e620000000800 */
[C---:B------:R-:W-:Y:S01]  /*8a80*/  HMMA.16816.F32.BF16 R16, R136.reuse, R146, R16 ;  /* 0x000000928810723c */ /* 0x040fe20000041810 */
[----:B------:R-:W4:Y:S03]  /*8a90*/  LDSM.16.MT88.4 R144, [R135+0x3100] ;  /* 0x003100008790783b */ /* 0x000f260000004200 */
[----:B------:R-:W-:Y:S04]  /*8aa0*/  FADD.FTZ R0, R154, R0 ;  /* 0x000000009a007221 */ /* 0x000fe80000010000 */
[C---:B---3--:R-:W-:Y:S01]  /*8ab0*/  HMMA.16816.F32.BF16 R20, R136.reuse, R148, R20 ;  /* 0x000000948814723c */ /* 0x048fe20000041814 */
[----:B------:R-:W-:Y:S03]  /*8ac0*/  LDSM.16.MT88.4 R152, [R248+0x1900] ;  /* 0x00190000f898783b */ /* 0x000fe60000004200 */
[----:B------:R-:W-:Y:S04]  /*8ad0*/  FADD.FTZ R0, R186, R0 ;  /* 0x00000000ba007221 */ /* 0x000fe80000010000 */
[C---:B------:R-:W-:Y:S01]  /*8ae0*/  HMMA.16816.F32.BF16 R24, R136.reuse, R150, R24 ;  /* 0x000000968818723c */ /* 0x040fe20000041818 */
[----:B------:R-:W3:Y:S03]  /*8af0*/  LDSM.16.MT88.4 R148, [R248+0x3100] ;  /* 0x00310000f894783b */ /* 0x000ee60000004200 */
[----:B------:R-:W-:Y:S04]  /*8b00*/  FADD.FTZ R0, R185, R0 ;  /* 0x00000000b9007221 */ /* 0x000fe80000010000 */
[C---:B--2---:R-:W-:Y:S01]  /*8b10*/  HMMA.16816.F32.BF16 R28, R136.reuse, R140, R28 ;  /* 0x0000008c881c723c */ /* 0x044fe2000004181c */
[----:B------:R2:W-:Y:S03]  /*8b20*/  STL [R1+0x4c], R3 ;  /* 0x00004c0301007387 */ /* 0x0005e60000100800 */
[----:B------:R-:W-:Y:S04]  /*8b30*/  FADD.FTZ R0, R184, R0 ;  /* 0x00000000b8007221 */ /* 0x000fe80000010000 */
[C---:B------:R-:W-:Y:S01]  /*8b40*/  HMMA.16816.F32.BF16 R32, R136.reuse, R142, R32 ;  /* 0x0000008e8820723c */ /* 0x040fe20000041820 */
[----:B------:R-:W5:Y:S03]  /*8b50*/  LDSM.16.MT88.4 R140, [R251+0x3100] ;  /* 0x00310000fb8c783b */ /* 0x000f660000004200 */
[----:B------:R-:W-:Y:S04]  /*8b60*/  FADD.FTZ R0, R191, R0 ;  /* 0x00000000bf007221 */ /* 0x000fe80000010000 */
[----:B------:R-:W-:Y:S01]  /*8b70*/  FADD.FTZ R0, R190, R0 ;  /* 0x00000000be007221 */ /* 0x000fe20000010000 */
[C---:B----4-:R-:W-:Y:S03]  /*8b80*/  HMMA.16816.F32.BF16 R36, R136.reuse, R144, R36 ;  /* 0x000000908824723c */ /* 0x050fe60000041824 */
[----:B------:R-:W-:Y:S04]  /*8b90*/  FADD.FTZ R0, R183, R0 ;  /* 0x00000000b7007221 */ /* 0x000fe80000010000 */
[----:B------:R-:W-:Y:S01]  /*8ba0*/  FADD.FTZ R0, R182, R0 ;  /* 0x00000000b6007221 */ /* 0x000fe20000010000 */
[C---:B------:R-:W-:Y:S01]  /*8bb0*/  HMMA.16816.F32.BF16 R40, R136.reuse, R146, R40 ;  /* 0x000000928828723c */ /* 0x040fe20000041828 */
[----:B------:R-:W4:Y:S01]  /*8bc0*/  LDSM.16.MT88.4 R144, [R250+0x3100] ;  /* 0x00310000fa90783b */ /* 0x000f220000004200 */
[----:B--2---:R-:W2:Y:S02]  /*8bd0*/  MUFU.EX2 R3, R164 ;  /* 0x000000a400037308 */ /* 0x004ea40000000800 */
[----:B------:R-:W-:Y:S04]  /*8be0*/  FADD.FTZ R0, R181, R0 ;  /* 0x00000000b5007221 */ /* 0x000fe80000010000 */
[C---:B---3--:R-:W-:Y:S04]  /*8bf0*/  HMMA.16816.F32.BF16 R44, R136.reuse, R148, R44 ;  /* 0x00000094882c723c */ /* 0x048fe8000004182c */
[----:B------:R-:W-:Y:S04]  /*8c00*/  FADD.FTZ R0, R180, R0 ;  /* 0x00000000b4007221 */ /* 0x000fe80000010000 */
[C---:B------:R-:W-:Y:S01]  /*8c10*/  HMMA.16816.F32.BF16 R48, R136.reuse, R150, R48 ;  /* 0x000000968830723c */ /* 0x040fe20000041830 */
[----:B------:R-:W3:Y:S03]  /*8c20*/  LDSM.16.MT88.4 R148, [R135+0x5100] ;  /* 0x005100008794783b */ /* 0x000ee60000004200 */
[----:B-1----:R-:W-:Y:S04]  /*8c30*/  FADD.FTZ R0, R133, R0 ;  /* 0x0000000085007221 */ /* 0x002fe80000010000 */
[C---:B-----5:R-:W-:Y:S04]  /*8c40*/  HMMA.16816.F32.BF16 R52, R136.reuse, R140, R52 ;  /* 0x0000008c8834723c */ /* 0x060fe80000041834 */
[C---:B--2---:R-:W-:Y:S01]  /*8c50*/  FADD.FTZ R0, R3.reuse, R0 ;  /* 0x0000000003007221 */ /* 0x044fe20000010000 */
[----:B------:R-:W-:Y:S02]  /*8c60*/  F2FP.BF16.PACK_AB R179, R3, R133 ;  /* 0x0000008503b3723e */ /* 0x000fe400000010ff */
[----:B------:R-:W-:Y:S01]  /*8c70*/  MOV R133, R2 ;  /* 0x0000000200857202 */ /* 0x000fe20000000f00 */
[C---:B------:R-:W-:Y:S01]  /*8c80*/  HMMA.16816.F32.BF16 R56, R136.reuse, R142, R56 ;  /* 0x0000008e8838723c */ /* 0x040fe20000041838 */
[----:B------:R-:W1:Y:S07]  /*8c90*/  LDSM.16.MT88.4 R140, [R248+0x5100] ;  /* 0x00510000f88c783b */ /* 0x000e6e0000004200 */
[C---:B----4-:R-:W-:Y:S01]  /*8ca0*/  HMMA.16816.F32.BF16 R60, R136.reuse, R144, R60 ;  /* 0x00000090883c723c */ /* 0x050fe2000004183c */
[----:B------:R2:W-:Y:S07]  /*8cb0*/  STL [R1+0x74], R0 ;  /* 0x0000740001007387 */ /* 0x0005ee0000100800 */
[C---:B------:R-:W-:Y:S01]  /*8cc0*/  HMMA.16816.F32.BF16 R64, R136.reuse, R146, R64 ;  /* 0x000000928840723c */ /* 0x040fe20000041840 */
[----:B------:R-:W4:Y:S07]  /*8cd0*/  LDSM.16.MT88.4 R144, [R251+0x5100] ;  /* 0x00510000fb90783b */ /* 0x000f2e0000004200 */
[C---:B---3--:R-:W-:Y:S08]  /*8ce0*/  HMMA.16816.F32.BF16 R68, R136.reuse, R148, R68 ;  /* 0x000000948844723c */ /* 0x048ff00000041844 */
[C---:B------:R-:W-:Y:S01]  /*8cf0*/  HMMA.16816.F32.BF16 R72, R136.reuse, R150, R72 ;  /* 0x000000968848723c */ /* 0x040fe20000041848 */
[----:B------:R-:W3:Y:S03]  /*8d00*/  LDSM.16.MT88.4 R148, [R250+0x5100] ;  /* 0x00510000fa94783b */ /* 0x000ee60000004200 */
[----:B--2---:R-:W-:Y:S04]  /*8d10*/  MOV R0, R132 ;  /* 0x0000008400007202 */ /* 0x004fe80000000f00 */
[C---:B-1----:R-:W-:Y:S08]  /*8d20*/  HMMA.16816.F32.BF16 R76, R136.reuse, R140, R76 ;  /* 0x0000008c884c723c */ /* 0x042ff0000004184c */
[C---:B------:R-:W-:Y:S01]  /*8d30*/  HMMA.16816.F32.BF16 R80, R136.reuse, R142, R80 ;  /* 0x0000008e8850723c */ /* 0x040fe20000041850 */
[----:B------:R-:W1:Y:S07]  /*8d40*/  LDSM.16.MT88.4 R140, [R135+0x7100] ;  /* 0x00710000878c783b */ /* 0x000e6e0000004200 */
[C---:B----4-:R-:W-:Y:S08]  /*8d50*/  HMMA.16816.F32.BF16 R84, R136.reuse, R144, R84 ;  /* 0x000000908854723c */ /* 0x050ff00000041854 */
        /* <DEDUP_REMOVED lines=61> */
.L_x_1887:
        /* <DEDUP_REMOVED lines=157> */
.L_x_1885:
        /* <DEDUP_REMOVED lines=197> */
.L_x_1892:
        /* <DEDUP_REMOVED lines=157> */
.L_x_1894:
[----:B--234-:R-:W-:Y:S05]  /*b120*/  BSYNC B0 ;  /* 0x0000000000007941 */ /* 0x01cfea0003800000 */
.L_x_1893:
        /* <DEDUP_REMOVED lines=30> */
.L_x_1896:
[----:B------:R-:W-:Y:S05]  /*b310*/  BSYNC B0 ;  /* 0x0000000000007941 */ /* 0x000fea0003800000 */
.L_x_1895:
        /* <DEDUP_REMOVED lines=30> */
.L_x_1898:
[----:B------:R-:W-:Y:S05]  /*b500*/  BSYNC B0 ;  /* 0x0000000000007941 */ /* 0x000fea0003800000 */
.L_x_1897:
        /* <DEDUP_REMOVED lines=31> */
.L_x_1891:
        /* <DEDUP_REMOVED lines=31> */
.L_x_1899:
        /* <DEDUP_REMOVED lines=43> */
.L_x_1901:
[----:B------:R-:W-:Y:S05]  /*bba0*/  BSYNC B0 ;  /* 0x0000000000007941 */ /* 0x000fea0003800000 */
.L_x_1900:
        /* <DEDUP_REMOVED lines=77> */
.L_x_1903:
[----:B------:R-:W-:Y:S05]  /*c080*/  BSYNC B0 ;  /* 0x0000000000007941 */ /* 0x000fea0003800000 */
.L_x_1902:
        /* <DEDUP_REMOVED lines=27> */
.L_x_1905:
[----:B------:R-:W-:Y:S05]  /*c240*/  BSYNC B0 ;  /* 0x0000000000007941 */ /* 0x000fea0003800000 */
.L_x_1904:
        /* <DEDUP_REMOVED lines=27> */
.L_x_1907:
[----:B------:R-:W-:Y:S05]  /*c400*/  BSYNC B0 ;  /* 0x0000000000007941 */ /* 0x000fea0003800000 */
.L_x_1906:
        /* <DEDUP_REMOVED lines=28> */
.L_x_1908:
        /* <DEDUP_REMOVED lines=11> */
.L_x_3659:


//--------------------- .text._ZN7cutlass13device_kernelIN5flash19enable_sm80_to_sm89INS1_16FlashAttnFwdSm80INS1_25CollectiveMainloopFwdSm80ILi8ELi1ELb0EN4cute5tupleIJNS5_1CILi128EEENS7_ILi32EEENS7_ILi256EEEEEELi256ENS_10bfloat16_tEfNS_4arch4Sm80ELb0ELb0ELb0ELb1ELb1ELb1ELb1ELb0EEENS1_21CollectiveEpilogueFwdINS6_IJS8_SA_S9_EEENS6_IJNS7_ILi1EEESI_SI_EEESC_SE_Li256ELb1ELb1ELb0ELb0EEENS1_19SingleTileSchedulerILb1ELb0ELb1ELi128EEEEEEEEEvNT_6ParamsE --------------------------
	.section	.text._ZN7cutlass13device_kernelIN5flash19enable_sm80_to_sm89INS1_16FlashAttnFwdSm80INS1_25CollectiveMainloopFwdSm80ILi8ELi1ELb0EN4cute5tupleIJNS5_1CILi128EEENS7_ILi32EEENS7_ILi256EEEEEELi256ENS_10bfloat16_tEfNS_4arch4Sm80ELb0ELb0ELb0ELb1ELb1ELb1ELb1ELb0EEENS1_21CollectiveEpilogueFwdINS6_IJS8_SA_S9_EEENS6_IJNS7_ILi1EEESI_SI_EEESC_SE_Li256ELb1ELb1ELb0ELb0EEENS1_19SingleTileSchedulerILb1ELb0ELb1ELi128EEEEEEEEEvNT_6ParamsE,"ax",@progbits
	.sectioninfo	@"SHI_REGISTERS=248"
	.align	128
.text._ZN7cutlass13device_kernelIN5flash19enable_sm80_to_sm89INS1_16FlashAttnFwdSm80INS1_25CollectiveMainloopFwdSm80ILi8ELi1ELb0EN4cute5tupleIJNS5_1CILi128EEENS7_ILi32EEENS7_ILi256EEEEEELi256ENS_10bfloat16_tEfNS_4arch4Sm80ELb0ELb0ELb0ELb1ELb1ELb1ELb1ELb0EEENS1_21CollectiveEpilogueFwdINS6_IJS8_SA_S9_EEENS6_IJNS7_ILi1EEESI_SI_EEESC_SE_Li256ELb1ELb1ELb0ELb0EEENS1_19SingleTileSchedulerILb1ELb0ELb1ELi128EEEEEEEEEvNT_6ParamsE:
        .type           _ZN7cutlass13device_kernelIN5flash19enable_sm80_to_sm89INS1_16FlashAttnFwdSm80INS1_25CollectiveMainloopFwdSm80ILi8ELi1ELb0EN4cute5tupleIJNS5_1CILi128EEENS7_ILi32EEENS7_ILi256EEEEEELi256ENS_10bfloat16_tEfNS_4arch4Sm80ELb0ELb0ELb0ELb1ELb1ELb1ELb1ELb0EEENS1_21CollectiveEpilogueFwdINS6_IJS8_SA_S9_EEENS6_IJNS7_ILi1EEESI_SI_EEESC_SE_Li256ELb1ELb1ELb0ELb0EEENS1_19SingleTileSchedulerILb1ELb0ELb1ELi128EEEEEEEEEvNT_6ParamsE,@function
        .size           _ZN7cutlass13device_kernelIN5flash19enable_sm80_to_sm89INS1_16FlashAttnFwdSm80INS1_25CollectiveMainloopFwdSm80ILi8ELi1ELb0EN4cute5tupleIJNS5_1CILi128EEENS7_ILi32EEENS7_ILi256EEEEEELi256ENS_10bfloat16_tEfNS_4arch4Sm80ELb0ELb0ELb0ELb1ELb1ELb1ELb1ELb0EEENS1_21CollectiveEpilogueFwdINS6_IJS8_SA_S9_EEENS6_IJNS7_ILi1EEESI_SI_EEESC_SE_Li256ELb1ELb1ELb0ELb0EEENS1_19SingleTileSchedulerILb1ELb0ELb1ELi128EEEEEEEEEvNT_6ParamsE,(.L_x_3660 - _ZN7cutlass13device_kernelIN5flash19enable_sm80_to_sm89INS1_16FlashAttnFwdSm80INS1_25CollectiveMainloopFwdSm80ILi8ELi1ELb0EN4cute5tupleIJNS5_1CILi128EEENS7_ILi32EEENS7_ILi256EEEEEELi256ENS_10bfloat16_tEfNS_4arch4Sm80ELb0ELb0ELb0ELb1ELb1ELb1ELb1ELb0EEENS1_21CollectiveEpilogueFwdINS6_IJS8_SA_S9_EEENS6_IJNS7_ILi1EEESI_SI_EEESC_SE_Li256ELb1ELb1ELb0ELb0EEENS1_19SingleTileSchedulerILb1ELb0ELb1ELi128EEEEEEEEEvNT_6ParamsE)
        .other          _ZN7cutlass13device_kernelIN5flash19enable_sm80_to_sm89INS1_16FlashAttnFwdSm80INS1_25CollectiveMainloopFwdSm80ILi8ELi1ELb0EN4cute5tupleIJNS5_1CILi128EEENS7_ILi32EEENS7_ILi256EEEEEELi256ENS_10bfloat16_tEfNS_4arch4Sm80ELb0ELb0ELb0ELb1ELb1ELb1ELb1ELb0EEENS1_21CollectiveEpilogueFwdINS6_IJS8_SA_S9_EEENS6_IJNS7_ILi1EEESI_SI_EEESC_SE_Li256ELb1ELb1ELb0ELb0EEENS1_19SingleTileSchedulerILb1ELb0ELb1ELi128EEEEEEEEEvNT_6ParamsE,@"STO_CUDA_ENTRY STV_DEFAULT"
_ZN7cutlass13device_kernelIN5flash19enable_sm80_to_sm89INS1_16FlashAttnFwdSm80INS1_25CollectiveMainloopFwdSm80ILi8ELi1ELb0EN4cute5tupleIJNS5_1CILi128EEENS7_ILi32EEENS7_ILi256EEEEEELi256ENS_10bfloat16_tEfNS_4arch4Sm80ELb0ELb0ELb0ELb1ELb1ELb1ELb1ELb0EEENS1_21CollectiveEpilogueFwdINS6_IJS8_SA_S9_EEENS6_IJNS7_ILi1EEESI_SI_EEESC_SE_Li256ELb1ELb1ELb0ELb0EEENS1_19SingleTileSchedulerILb1ELb0ELb1ELi128EEEEEEEEEvNT_6ParamsE:
        /* <DEDUP_REMOVED lines=20> */
.L_x_1910:
        /* <DEDUP_REMOVED lines=13> */
.L_x_1912:
[----:B------:R-:W-:Y:S02]  /*0210*/  ULDC UR7, c[0x0][0x54c] ;  /* 0x0001530000077ab9 */ /* 0x000fe40000000800 */
.L_x_1911:
[----:B------:R-:W-:Y:S02]  /*0220*/  ULDC UR4, c[0x0][0x548] ;  /* 0x0001520000047ab9 */ /* 0x000fe40000000800 */
[----:B------:R-:W-:-:S02]  /*0230*/  USHF.L.U32 UR5, UR14, 0x7, URZ ;  /* 0x000000070e057899 */ /* 0x000fc4000800063f */
[----:B------:R-:W-:-:S04]  /*0240*/  UIMAD UR4, UR7, UR4, URZ ;  /* 0x00000004070472a4 */ /* 0x000fc8000f8e023f */
[----:B------:R-:W-:-:S04]  /*0250*/  UISETP.GE.AND UP0, UPT, UR5, UR4, UPT ;  /* 0x000000040500728c */ /* 0x000fc8000bf06270 */
[----:B------:R-:W-:Y:S01]  /*0260*/  USEL UR20, UR20, 0xffffffff, !UP0 ;  /* 0xffffffff14147887 */ /* 0x000fe2000c000000 */
[----:B------:R-:W-:Y:S05]  /*0270*/  BRA `(.L_x_1913) ;  /* 0x000001b000007947 */ /* 0x000fea0003800000 */
.L_x_1909:
        /* <DEDUP_REMOVED lines=8> */
.L_x_1914:
        /* <DEDUP_REMOVED lines=13> */
.L_x_1916:
[----:B------:R-:W-:Y:S02]  /*03d0*/  ULDC UR7, c[0x0][0x54c] ;  /* 0x0001530000077ab9 */ /* 0x000fe40000000800 */
.L_x_1915:
[----:B------:R-:W-:Y:S02]  /*03e0*/  ULDC UR4, c[0x0][0x548] ;  /* 0x0001520000047ab9 */ /* 0x000fe40000000800 */
[----:B------:R-:W-:-:S02]  /*03f0*/  USHF.L.U32 UR5, UR14, 0x7, URZ ;  /* 0x000000070e057899 */ /* 0x000fc4000800063f */
[----:B------:R-:W-:-:S04]  /*0400*/  UIMAD UR4, UR7, UR4, URZ ;  /* 0x00000004070472a4 */ /* 0x000fc8000f8e023f */
[----:B------:R-:W-:-:S04]  /*0410*/  UISETP.GE.AND UP0, UPT, UR5, UR4, UPT ;  /* 0x000000040500728c */ /* 0x000fc8000bf06270 */
[----:B------:R-:W-:-:S06]  /*0420*/  USEL UR20, UR20, 0xffffffff, !UP0 ;  /* 0xffffffff14147887 */ /* 0x000fcc000c000000 */
.L_x_1913:
        /* <DEDUP_REMOVED lines=64> */
.L_x_1917:
        /* <DEDUP_REMOVED lines=10> */
.L_x_1918:
[----:B------:R-:W-:Y:S05]  /*08d0*/  @!P4 BRA `(.L_x_1919) ;  /* 0x000000500000c947 */ /* 0x000fea0003800000 */
[----:B-1--4-:R-:W4:Y:S04]  /*08e0*/  LDG.E R0, [R8.64] ;  /* 0x0000001608007981 */ /* 0x012f28000c1e1900 */
[----:B---3--:R-:W3:Y:S01]  /*08f0*/  LDG.E R3, [R8.64+0x4] ;  /* 0x0000041608037981 */ /* 0x008ee2000c1e1900 */
[----:B----4-:R-:W1:Y:S08]  /*0900*/  R2UR UR18, R0 ;  /* 0x00000000001273c2 */ /* 0x010e7000000e0000 */
[----:B---3--:R-:W1:Y:S02]  /*0910*/  R2UR UR4, R3 ;  /* 0x00000000030473c2 */ /* 0x008e6400000e0000 */
[----:B-1----:R-:W-:-:S06]  /*0920*/  UIADD3 UR18, -UR18, UR4, URZ ;  /* 0x0000000412127290 */ /* 0x002fcc000fffe13f */
.L_x_1919:
        /* <DEDUP_REMOVED lines=140> */
.L_x_1922:
[----:B------:R-:W-:Y:S05]  /*11f0*/  BSYNC B0 ;  /* 0x0000000000007941 */ /* 0x000fea0003800000 */
.L_x_1921:
        /* <DEDUP_REMOVED lines=128> */
.L_x_1941:
        /* <DEDUP_REMOVED lines=85> */
.L_x_1927:
[----:B------:R-:W-:Y:S05]  /*1f50*/  BSYNC B0 ;  /* 0x0000000000007941 */ /* 0x000fea0003800000 */
.L_x_1926:
        /* <DEDUP_REMOVED lines=87> */
.L_x_1930:
[----:B------:R-:W-:Y:S05]  /*24d0*/  BSYNC B0 ;  /* 0x0000000000007941 */ /* 0x000fea0003800000 */
.L_x_1929:
        /* <DEDUP_REMOVED lines=57> */
.L_x_1932:
[----:B------:R-:W-:Y:S05]  /*2870*/  BSYNC B0 ;  /* 0x0000000000007941 */ /* 0x000fea0003800000 */
.L_x_1931:
        /* <DEDUP_REMOVED lines=57> */
.L_x_1934:
[----:B------:R-:W-:Y:S05]  /*2c10*/  BSYNC B0 ;  /* 0x0000000000007941 */ /* 0x000fea0003800000 */
.L_x_1933:
        /* <DEDUP_REMOVED lines=57> */
.L_x_1925:
        /* <DEDUP_REMOVED lines=29> */
.L_x_1936:
[----:B------:R-:W-:Y:S05]  /*3180*/  BSYNC B0 ;  /* 0x0000000000007941 */ /* 0x000fea0003800000 */
.L_x_1935:
        /* <DEDUP_REMOVED lines=149> */
.L_x_1938:
[----:B------:R-:W-:Y:S05]  /*3ae0*/  BSYNC B0 ;  /* 0x0000000000007941 */ /* 0x000fea0003800000 */
.L_x_1937:
        /* <DEDUP_REMOVED lines=124> */
.L_x_1924:
        /* <DEDUP_REMOVED lines=27> */
.L_x_1928:
[----:B------:R-:W-:Y:S05]  /*4460*/  BSYNC B1 ;  /* 0x0000000000017941 */ /* 0x000fea0003800000 */
.L_x_1923:
        /* <DEDUP_REMOVED lines=61> */
.L_x_1940:
[----:B-1-3--:R-:W-:Y:S05]  /*4840*/  BSYNC B0 ;  /* 0x0000000000007941 */ /* 0x00afea0003800000 */
.L_x_1939:
        /* <DEDUP_REMOVED lines=25> */
.L_x_1920:
[----:B-1----:R-:W-:Y:S01]  /*49e0*/  UISETP.GE.AND UP0, UPT, UR11, 0x1, UPT ;  /* 0x000000010b00788c */ /* 0x002fe2000bf06270 */
[----:B------:R-:W-:Y:S01]  /*49f0*/  PLOP3.LUT P2, PT, PT, PT, PT, 0x80, 0x0 ;  /* 0x000000000000781c */ /* 0x000fe20003f4f070 */
[----:B------:R-:W-:Y:S01]  /*4a00*/  CS2R R134, SRZ ;  /* 0x0000000000867805 */ /* 0x000fe2000001ff00 */
[----:B------:R-:W-:Y:S01]  /*4a10*/  CS2R R132, SRZ ;  /* 0x0000000000847805 */ /* 0x000fe2000001ff00 */
[----:B------:R-:W-:Y:S01]  /*4a20*/  CS2R R138, SRZ ;  /* 0x00000000008a7805 */ /* 0x000fe2000001ff00 */
[----:B------:R-:W-:Y:S01]  /*4a30*/  CS2R R136, SRZ ;  /* 0x0000000000887805 */ /* 0x000fe2000001ff00 */
[----:B------:R-:W-:Y:S01]  /*4a40*/  PLOP3.LUT P0, PT, PT, PT, UP0, 0x80, 0x0 ;  /* 0x000000000000781c */ /* 0x000fe20003f0f008 */
[----:B------:R-:W-:Y:S01]  /*4a50*/  CS2R R130, SRZ ;  /* 0x0000000000827805 */ /* 0x000fe2000001ff00 */
[----:B------:R-:W-:Y:S01]  /*4a60*/  CS2R R128, SRZ ;  /* 0x0000000000807805 */ /* 0x000fe2000001ff00 */
[----:B----4-:R-:W-:Y:S01]  /*4a70*/  CS2R R126, SRZ ;  /* 0x00000000007e7805 */ /* 0x010fe2000001ff00 */
        /* <DEDUP_REMOVED lines=182> */
.L_x_1944:
[----:B-123--:R-:W-:Y:S05]  /*55e0*/  BSYNC B0 ;  /* 0x0000000000007941 */ /* 0x00efea0003800000 */
.L_x_1943:
        /* <DEDUP_REMOVED lines=25> */
.L_x_1946:
[----:B------:R-:W-:Y:S05]  /*5780*/  BSYNC B0 ;  /* 0x0000000000007941 */ /* 0x000fea0003800000 */
.L_x_1945:
        /* <DEDUP_REMOVED lines=25> */
.L_x_1948:
[----:B------:R-:W-:Y:S05]  /*5920*/  BSYNC B0 ;  /* 0x0000000000007941 */ /* 0x000fea0003800000 */
.L_x_1947:
        /* <DEDUP_REMOVED lines=111> */
.L_x_1949:
        /* <DEDUP_REMOVED lines=70> */
.L_x_1953:
[----:B------:R-:W-:Y:S05]  /*6480*/  BSYNC B0 ;  /* 0x0000000000007941 */ /* 0x000fea0003800000 */
.L_x_1952:
        /* <DEDUP_REMOVED lines=97> */
.L_x_1957:
[----:B------:R-:W-:Y:S05]  /*6aa0*/  BSYNC B0 ;  /* 0x0000000000007941 */ /* 0x000fea0003800000 */
.L_x_1956:
        /* <DEDUP_REMOVED lines=42> */
.L_x_1959:
[----:B------:R-:W-:Y:S05]  /*6d50*/  BSYNC B0 ;  /* 0x0000000000007941 */ /* 0x000fea0003800000 */
.L_x_1958:
        /* <DEDUP_REMOVED lines=42> */
.L_x_1961:
[----:B------:R-:W-:Y:S05]  /*7000*/  BSYNC B0 ;  /* 0x0000000000007941 */ /* 0x000fea0003800000 */
.L_x_1960:
        /* <DEDUP_REMOVED lines=41> */
.L_x_1955:
[----:B------:R-:W-:Y:S05]  /*72a0*/  BSYNC B1 ;  /* 0x0000000000017941 */ /* 0x000fea0003800000 */
.L_x_1954:
        /* <DEDUP_REMOVED lines=45> */
.L_x_1965:
[----:B------:R-:W-:Y:S05]  /*7580*/  BSYNC B0 ;  /* 0x0000000000007941 */ /* 0x000fea0003800000 */
.L_x_1964:
        /* <DEDUP_REMOVED lines=42> */
.L_x_1967:
[----:B------:R-:W-:Y:S05]  /*7830*/  BSYNC B0 ;  /* 0x0000000000007941 */ /* 0x000fea0003800000 */
.L_x_1966:
        /* <DEDUP_REMOVED lines=42> */
.L_x_1969:
[----:B------:R-:W-:Y:S05]  /*7ae0*/  BSYNC B0 ;  /* 0x0000000000007941 */ /* 0x000fea0003800000 */
.L_x_1968:
        /* <DEDUP_REMOVED lines=41> */
.L_x_1963:
[----:B------:R-:W-:Y:S05]  /*7d80*/  BSYNC B1 ;  /* 0x0000000000017941 */ /* 0x000fea0003800000 */
.L_x_1962:
        /* <DEDUP_REMOVED lines=45> */
.L_x_1973:
[----:B------:R-:W-:Y:S05]  /*8060*/  BSYNC B0 ;  /* 0x0000000000007941 */ /* 0x000fea0003800000 */
.L_x_1972:
        /* <DEDUP_REMOVED lines=42> */
.L_x_1975:
[----:B------:R-:W-:Y:S05]  /*8310*/  BSYNC B0 ;  /* 0x0000000000007941 */ /* 0x000fea0003800000 */
.L_x_1974:
        /* <DEDUP_REMOVED lines=42> */
.L_x_1977:
[----:B------:R-:W-:Y:S05]  /*85c0*/  BSYNC B0 ;  /* 0x0000000000007941 */ /* 0x000fea0003800000 */
.L_x_1976:
        /* <DEDUP_REMOVED lines=41> */
.L_x_1971:
[----:B------:R-:W-:Y:S05]  /*8860*/  BSYNC B1 ;  /* 0x0000000000017941 */ /* 0x000fea0003800000 */
.L_x_1970:
        /* <DEDUP_REMOVED lines=44> */
.L_x_1980:
[----:B------:R-:W-:Y:S05]  /*8b30*/  BSYNC B0 ;  /* 0x0000000000007941 */ /* 0x000fea0003800000 */
.L_x_1979:
        /* <DEDUP_REMOVED lines=42> */
.L_x_1982:
[----:B------:R-:W-:Y:S05]  /*8de0*/  BSYNC B0 ;  /* 0x0000000000007941 */ /* 0x000fea0003800000 */
.L_x_1981:
        /* <DEDUP_REMOVED lines=42> */
.L_x_1984:
[----:B------:R-:W-:Y:S05]  /*9090*/  BSYNC B0 ;  /* 0x0000000000007941 */ /* 0x000fea0003800000 */
.L_x_1983:
        /* <DEDUP_REMOVED lines=42> */
.L_x_1951:
        /* <DEDUP_REMOVED lines=28> */
.L_x_1986:
[----:B------:R-:W-:Y:S05]  /*9500*/  BSYNC B0 ;  /* 0x0000000000007941 */ /* 0x000fea0003800000 */
.L_x_1985:
        /* <DEDUP_REMOVED lines=146> */
.L_x_1990:
[----:B------:R-:W-:Y:S05]  /*9e30*/  BSYNC B0 ;  /* 0x0000000000007941 */ /* 0x000fea0003800000 */
.L_x_1989:
        /* <DEDUP_REMOVED lines=99> */
.L_x_1988:
[----:B------:R-:W-:Y:S05]  /*a470*/  BSYNC B1 ;  /* 0x0000000000017941 */ /* 0x000fea0003800000 */
.L_x_1987:
        /* <DEDUP_REMOVED lines=104> */
.L_x_1994:
[----:B------:R-:W-:Y:S05]  /*ab00*/  BSYNC B0 ;  /* 0x0000000000007941 */ /* 0x000fea0003800000 */
.L_x_1993:
        /* <DEDUP_REMOVED lines=106> */
.L_x_1992:
[----:B------:R-:W-:Y:S05]  /*b1b0*/  BSYNC B1 ;  /* 0x0000000000017941 */ /* 0x000fea0003800000 */
.L_x_1991:
        /* <DEDUP_REMOVED lines=104> */
.L_x_1998:
[----:B------:R-:W-:Y:S05]  /*b840*/  BSYNC B0 ;  /* 0x0000000000007941 */ /* 0x000fea0003800000 */
.L_x_1997:
        /* <DEDUP_REMOVED lines=106> */
.L_x_1996:
[----:B------:R-:W-:Y:S05]  /*bef0*/  BSYNC B1 ;  /* 0x0000000000017941 */ /* 0x000fea0003800000 */
.L_x_1995:
        /* <DEDUP_REMOVED lines=103> */
.L_x_2000:
[----:B------:R-:W-:Y:S05]  /*c570*/  BSYNC B0 ;  /* 0x0000000000007941 */ /* 0x000fea0003800000 */
.L_x_1999:
        /* <DEDUP_REMOVED lines=106> */
.L_x_1978:
[----:B------:R-:W-:Y:S05]  /*cc20*/  BSYNC B2 ;  /* 0x0000000000027941 */ /* 0x000fea0003800000 */
.L_x_1950:
        /* <DEDUP_REMOVED lines=16> */
[----:B------:R-:W-:Y:S01]  /*cd30*/  IMAD.SHL.U32 R7, R7, 0x40, RZ ;  /* 0x0000004007077824 */ /* 0x000fe200078e00ff */
[----:B------:R-:W-:Y:S01]  /*cd40*/  LEA.HI R3, R3, R66, RZ, 0x5 ;  /* 0x0000004203037211 */ /* 0x000fe200078f28ff */
[----:B------:R-:W-:Y:S01]  /*cd50*/  IMAD.IADD R12, R9, 0x1, -R12 ;  /* 0x00000001090c7824 */ /* 0x000fe200078e0a0c */
[----:B------:R-:W-:Y:S01]  /*cd60*/  SHF.R.S32.HI R149, RZ, 0x1f, R20 ;  /* 0x0000001fff957819 */ /* 0x000fe20000011414 */
[----:B------:R-:W-:Y:S01]  /*cd70*/  IMAD.WIDE.U32 R8, R221, c[0x0][0x218], R10 ;  /* 0x00008600dd087a25 */ /* 0x000fe200078e000a */
[----:B------:R-:W-:Y:S01]  /*cd80*/  LOP3.LUT R7, R7, 0x1c0, RZ, 0xc0, !PT ;  /* 0x000001c007077812 */ /* 0x000fe200078ec0ff */
[----:B------:R-:W-:Y:S01]  /*cd90*/  UISETP.GE.AND UP0, UPT, UR11, 0x21, UPT ;  /* 0x000000210b00788c */ /* 0x000fe2000bf06270 */
[----:B------:R-:W-:Y:S01]  /*cda0*/  SHF.R.S32.HI R13, RZ, 0x1f, R6 ;  /* 0x0000001fff0d7819 */ /* 0x000fe20000011406 */
[C---:B------:R-:W-:Y:S01]  /*cdb0*/  IMAD R217, R12.reuse, 0x200, R15 ;  /* 0x000002000cd97824 */ /* 0x040fe200078e020f */
[----:B------:R-:W-:Y:S01]  /*cdc0*/  LEA.HI R149, R149, R20, RZ, 0x3 ;  /* 0x0000001495957211 */ /* 0x000fe200078f18ff */
[----:B------:R-:W-:Y:S01]  /*cdd0*/  IMAD R11, R221, c[0x0][0x21c], R18 ;  /* 0x00008700dd0b7a24 */ /* 0x000fe200078e0212 */
[----:B------:R-:W-:Y:S01]  /*cde0*/  LEA.HI R224, R13, R6, RZ, 0x3 ;  /* 0x000000060de07211 */ /* 0x000fe200078f18ff */
[----:B------:R-:W-:Y:S01]  /*cdf0*/  IMAD.SHL.U32 R217, R217, 0x2, RZ ;  /* 0x00000002d9d97824 */ /* 0x000fe200078e00ff */
[----:B------:R-:W-:Y:S01]  /*ce00*/  BAR.SYNC.DEFER_BLOCKING 0x0 ;  /* 0x0000000000007b1d */ /* 0x000fe20000010000 */
[----:B------:R-:W-:Y:S01]  /*ce10*/  IMAD.SHL.U32 R12, R12, 0x8, RZ ;  /* 0x000000080c0c7824 */ /* 0x000fe200078e00ff */
[----:B------:R-:W-:Y:S01]  /*ce20*/  LOP3.LUT R149, R149, 0xfffffff8, RZ, 0xc0, !PT ;  /* 0xfffffff895957812 */ /* 0x000fe200078ec0ff */
[----:B------:R-:W-:Y:S01]  /*ce30*/  IMAD.SHL.U32 R223, R16, 0x2, RZ ;  /* 0x0000000210df7824 */ /* 0x000fe200078e00ff */
[----:B------:R-:W-:-:S02]  /*ce40*/  IADD3 R10, R217, 0xc080, RZ ;  /* 0x0000c080d90a7810 */ /* 0x000fc40007ffe0ff */
[----:B------:R-:W-:Y:S02]  /*ce50*/  IADD3 R216, R217, 0xc0a0, RZ ;  /* 0x0000c0a0d9d87810 */ /* 0x000fe40007ffe0ff */
[----:B------:R-:W-:Y:S01]  /*ce60*/  @P0 IADD3 R216, R10, -0x20, RZ ;  /* 0xffffffe00ad80810 */ /* 0x000fe20007ffe0ff */
[----:B------:R-:W-:Y:S01]  /*ce70*/  IMAD.SHL.U32 R10, R4, 0x40, RZ ;  /* 0x00000040040a7824 */ /* 0x000fe200078e00ff */
[----:B------:R-:W-:Y:S02]  /*ce80*/  IADD3 R8, P0, R8, UR26, RZ ;  /* 0x0000001a08087c10 */ /* 0x000fe4000ff1e0ff */
[----:B------:R-:W-:Y:S02]  /*ce90*/  LOP3.LUT R12, R7, 0x8, R12, 0xf8, !PT ;  /* 0x00000008070c7812 */ /* 0x000fe400078ef80c */
[----:B------:R-:W-:Y:S02]  /*cea0*/  IADD3.X R11, R9, UR5, R11, P0, !PT ;  /* 0x00000005090b7c10 */ /* 0x000fe400087fe40b */
[----:B------:R-:W-:-:S02]  /*ceb0*/  LEA R9, P0, R8, c[0x0][0x1f8], 0x1 ;  /* 0x00007e0008097a11 */ /* 0x000fc400078008ff */
[----:B------:R-:W-:Y:S02]  /*cec0*/  SHF.R.U32.HI R7, RZ, 0x3, R7 ;  /* 0x00000003ff077819 */ /* 0x000fe40000011607 */
[----:B------:R-:W-:Y:S01]  /*ced0*/  LEA.HI.X R8, R8, c[0x0][0x1fc], R11, 0x1, P0 ;  /* 0x00007f0008087a11 */ /* 0x000fe200000f0c0b */
[----:B------:R-:W-:Y:S01]  /*cee0*/  SHFL.IDX PT, R28, R9, RZ, 0x181f ;  /* 0x00181fff091c7589 */ /* 0x000fe200000e0000 */
[----:B------:R-:W-:Y:S01]  /*cef0*/  LOP3.LUT P0, RZ, R2, 0x4, RZ, 0xc0, !PT ;  /* 0x0000000402ff7812 */ /* 0x000fe2000780c0ff */
[----:B------:R-:W-:Y:S01]  /*cf00*/  IMAD.SHL.U32 R2, R3, 0x20, RZ ;  /* 0x0000002003027824 */ /* 0x000fe200078e00ff */
[----:B------:R-:W-:Y:S01]  /*cf10*/  LOP3.LUT R4, R12, R7, RZ, 0x3c, !PT ;  /* 0x000000070c047212 */ /* 0x000fe200078e3cff */
[----:B------:R-:W1:Y:S01]  /*cf20*/  SHFL.IDX PT, R29, R8, RZ, 0x181f ;  /* 0x00181fff081d7589 */ /* 0x000e6200000e0000 */
[----:B------:R-:W-:Y:S01]  /*cf30*/  LOP3.LUT R7, R10, 0xfffffe00, RZ, 0xc0, !PT ;  /* 0xfffffe000a077812 */ /* 0x000fe200078ec0ff */
[----:B------:R-:W-:Y:S01]  /*cf40*/  IMAD.MOV.U32 R11, RZ, RZ, 0x40 ;  /* 0x00000040ff0b7424 */ /* 0x000fe200078e00ff */
[----:B------:R-:W-:Y:S01]  /*cf50*/  LOP3.LUT R218, R2, 0x7ffffc00, RZ, 0xc0, !PT ;  /* 0x7ffffc0002da7812 */ /* 0x000fe200078ec0ff */
[----:B------:R-:W-:Y:S01]  /*cf60*/  LDSM.16.M88.4 R24, [R217+0xc880] ;  /* 0x00c88000d918783b */ /* 0x000fe20000000200 */
[----:B------:R-:W-:-:S02]  /*cf70*/  SHF.R.S32.HI R12, RZ, 0x1f, R21 ;  /* 0x0000001fff0c7819 */ /* 0x000fc40000011415 */
[----:B------:R-:W-:Y:S01]  /*cf80*/  IADD3 R218, R4, R7, R218 ;  /* 0x0000000704da7210 */ /* 0x000fe20007ffe0da */
[----:B------:R-:W-:Y:S01]  /*cf90*/  LDSM.16.M88.4 R44, [R216] ;  /* 0x00000000d82c783b */ /* 0x000fe20000000200 */
[----:B------:R-:W-:Y:S02]  /*cfa0*/  SEL R2, R11, 0xffffffc0, !P0 ;  /* 0xffffffc00b027807 */ /* 0x000fe40004000000 */
[----:B------:R-:W-:Y:S01]  /*cfb0*/  ISETP.LT.AND P0, PT, R17, UR8, PT ;  /* 0x0000000811007c0c */ /* 0x000fe2000bf01270 */
[----:B------:R-:W-:Y:S01]  /*cfc0*/  IMAD.SHL.U32 R218, R218, 0x2, RZ ;  /* 0x00000002dada7824 */ /* 0x000fe200078e00ff */
[----:B------:R-:W-:Y:S01]  /*cfd0*/  LDSM.16.M88.4 R16, [R217+0xc080] ;  /* 0x00c08000d910783b */ /* 0x000fe20000000200 */
[----:B------:R-:W-:Y:S01]  /*cfe0*/  LEA.HI R151, R12, R21, RZ, 0x3 ;  /* 0x000000150c977211 */ /* 0x000fe200078f18ff */
[----:B------:R-:W-:Y:S01]  /*cff0*/  IMAD.IADD R212, R217, 0x1, R2 ;  /* 0x00000001d9d47824 */ /* 0x000fe200078e0202 */
[----:B------:R-:W-:Y:S01]  /*d000*/  ISETP.GE.OR P6, PT, R150, c[0x0][0x1d4], !P0 ;  /* 0x0000750096007a0c */ /* 0x000fe200047c6670 */
[----:B------:R-:W2:Y:S01]  /*d010*/  LDSM.16.M88.4 R8, [R218+0x10080] ;  /* 0x01008000da08783b */ /* 0x000ea20000000200 */
[--C-:B------:R-:W-:Y:S01]  /*d020*/  IMAD R214, R0, 0x2, R218.reuse ;  /* 0x0000000200d67824 */ /* 0x100fe200078e02da */
[----:B------:R-:W-:Y:S01]  /*d030*/  LOP3.LUT R151, R151, 0xfffffff8, RZ, 0xc0, !PT ;  /* 0xfffffff897977812 */ /* 0x000fe200078ec0ff */
[C---:B------:R-:W-:Y:S01]  /*d040*/  IMAD R213, R5.reuse, 0x2, R218 ;  /* 0x0000000205d57824 */ /* 0x040fe200078e02da */
[----:B------:R-:W-:Y:S01]  /*d050*/  LDSM.16.M88.4 R40, [R216+0x800] ;  /* 0x00080000d828783b */ /* 0x000fe20000000200 */
[----:B------:R-:W-:Y:S01]  /*d060*/  LOP3.LUT R224, R224, 0xfffffff8, RZ, 0xc0, !PT ;  /* 0xfffffff8e0e07812 */ /* 0x000fe200078ec0ff */
[----:B------:R-:W-:Y:S01]  /*d070*/  IMAD R211, R5, 0x2, R214 ;  /* 0x0000000205d37824 */ /* 0x000fe200078e02d6 */
[----:B------:R-:W-:Y:S01]  /*d080*/  SHF.R.S32.HI R197, RZ, 0x1f, R150 ;  /* 0x0000001fffc57819 */ /* 0x000fe20000011496 */
[----:B-1----:R-:W-:Y:S01]  /*d090*/  IMAD.WIDE R22, R150, 0x2, R28 ;  /* 0x0000000296167825 */ /* 0x002fe200078e021c */
        /* <DEDUP_REMOVED lines=8> */
[----:B------:R-:W-:Y:S01]  /*d120*/  IMAD.WIDE R30, R149, 0x2, R28 ;  /* 0x00000002951e7825 */ /* 0x000fe200078e021c */
[----:B------:R-:W-:Y:S02]  /*d130*/  SHF.R.S32.HI R196, RZ, 0x1f, R149 ;  /* 0x0000001fffc47819 */ /* 0x000fe40000011495 */
[----:B------:R-:W-:Y:S01]  /*d140*/  IADD3 R207, R216, 0x800, RZ ;  /* 0x00000800d8cf7810 */ /* 0x000fe20007ffe0ff */
[----:B------:R-:W-:Y:S01]  /*d150*/  IMAD.WIDE R48, R224, 0x2, R28 ;  /* 0x00000002e0307825 */ /* 0x000fe200078e021c */
[C---:B------:R-:W-:Y:S02]  /*d160*/  IADD3 R205, R216.reuse, 0x1000, RZ ;  /* 0x00001000d8cd7810 */ /* 0x040fe40007ffe0ff */
[----:B------:R-:W-:Y:S01]  /*d170*/  IADD3 R204, R216, 0x1800, RZ ;  /* 0x00001800d8cc7810 */ /* 0x000fe20007ffe0ff */
[----:B------:R-:W-:Y:S01]  /*d180*/  IMAD.IADD R206, R2, 0x1, R216 ;  /* 0x0000000102ce7824 */ /* 0x000fe200078e02d8 */
[----:B------:R-:W-:-:S02]  /*d190*/  LOP3.LUT R2, R4, R7, RZ, 0xfc, !PT ;  /* 0x0000000704027212 */ /* 0x000fc400078efcff */
[----:B------:R3:W-:Y:S01]  /*d1a0*/  LDGSTS.E.BYPASS.LTC128B.128 [R223+0x9080], [R14.64], !P6 ;  /* 0x090800000edf7fae */ /* 0x0007e2000f101d56 */
[----:B------:R-:W-:Y:S02]  /*d1b0*/  ISETP.GE.OR P6, PT, R20, c[0x0][0x1d4], !P0 ;  /* 0x0000750014007a0c */ /* 0x000fe400047c6670 */
[----:B------:R-:W-:Y:S02]  /*d1c0*/  ISETP.GE.OR P0, PT, R6, c[0x0][0x1d4], !P0 ;  /* 0x0000750006007a0c */ /* 0x000fe40004706670 */
[----:B------:R-:W-:Y:S02]  /*d1d0*/  SHF.R.S32.HI R7, RZ, 0x1f, R224 ;  /* 0x0000001fff077819 */ /* 0x000fe400000114e0 */
[C---:B------:R-:W-:Y:S02]  /*d1e0*/  IADD3 R203, R216.reuse, 0x2000, RZ ;  /* 0x00002000d8cb7810 */ /* 0x040fe40007ffe0ff */
[C---:B------:R-:W-:Y:S02]  /*d1f0*/  IADD3 R202, R216.reuse, 0x2800, RZ ;  /* 0x00002800d8ca7810 */ /* 0x040fe40007ffe0ff */
[C---:B------:R-:W-:Y:S01]  /*d200*/  IADD3 R201, R216.reuse, 0x3000, RZ ;  /* 0x00003000d8c97810 */ /* 0x040fe20007ffe0ff */
[----:B--2---:R-:W-:Y:S02]  /*d210*/  HMMA.16816.F32.BF16 R20, R8, R16, RZ ;  /* 0x000000100814723c */ /* 0x004fe400000418ff */
[----:B------:R2:W-:Y:S01]  /*d220*/  LDGSTS.E.BYPASS.LTC128B.128 [R223+0xa080], [R30.64], !P6 ;  /* 0x0a0800001edf7fae */ /* 0x0005e2000f101d56 */
[----:B------:R-:W-:-:S03]  /*d230*/  IADD3 R200, R216, 0x3800, RZ ;  /* 0x00003800d8c87810 */ /* 0x000fc60007ffe0ff */
[----:B------:R4:W-:Y:S01]  /*d240*/  LDGSTS.E.BYPASS.LTC128B.128 [R223+0xb080], [R48.64], !P0 ;  /* 0x0b08000030df7fae */ /* 0x0009e2000c101d56 */
[----:B------:R-:W-:Y:S01]  /*d250*/  PLOP3.LUT P0, PT, PT, PT, UP0, 0x40, 0x0 ;  /* 0x000000000000781c */ /* 0x000fe20003f0e808 */
[C---:B------:R-:W-:Y:S02]  /*d260*/  HMMA.16816.F32.BF16 R16, R8.reuse, R18, RZ ;  /* 0x000000120810723c */ /* 0x040fe400000418ff */
[----:B------:R-:W-:Y:S04]  /*d270*/  LDSM.16.M88.4 R32, [R213+0x10080] ;  /* 0x01008000d520783b */ /* 0x000fe80000000200 */
[----:B------:R-:W0:Y:S02]  /*d280*/  LDGDEPBAR ;  /* 0x00000000000079af */ /* 0x000e240000000000 */
[C---:B---3--:R-:W-:Y:S08]  /*d290*/  HMMA.16816.F32.BF16 R12, R8.reuse, R24, RZ ;  /* 0x00000018080c723c */ /* 0x048ff000000418ff */
[----:B------:R-:W-:Y:S01]  /*d2a0*/  HMMA.16816.F32.BF16 R8, R8, R26, RZ ;  /* 0x0000001a0808723c */ /* 0x000fe200000418ff */
[----:B------:R-:W-:Y:S04]  /*d2b0*/  LDSM.16.M88.4 R24, [R212+0xc880] ;  /* 0x00c88000d418783b */ /* 0x000fe80000000200 */
[----:B--2---:R-:W2:Y:S03]  /*d2c0*/  LDSM.16.M88.4 R28, [R212+0xc080] ;  /* 0x00c08000d41c783b */ /* 0x004ea60000000200 */
[C---:B-1----:R-:W-:Y:S08]  /*d2d0*/  HMMA.16816.F32.BF16 R20, R36.reuse, R44, R20 ;  /* 0x0000002c2414723c */ /* 0x042ff00000041814 */
[C---:B------:R-:W-:Y:S01]  /*d2e0*/  HMMA.16816.F32.BF16 R16, R36.reuse, R46, R16 ;  /* 0x0000002e2410723c */ /* 0x040fe20000041810 */
[----:B------:R-:W-:Y:S07]  /*d2f0*/  LDSM.16.M88.4 R44, [R211+0x10080] ;  /* 0x01008000d32c783b */ /* 0x000fee0000000200 */
[C---:B------:R-:W-:Y:S08]  /*d300*/  HMMA.16816.F32.BF16 R12, R36.reuse, R40, R12 ;  /* 0x00000028240c723c */ /* 0x040ff0000004180c */
[----:B------:R-:W-:Y:S01]  /*d310*/  HMMA.16816.F32.BF16 R8, R36, R42, R8 ;  /* 0x0000002a2408723c */ /* 0x000fe20000041808 */
[----:B------:R-:W1:Y:S04]  /*d320*/  LDSM.16.M88.4 R40, [R206] ;  /* 0x00000000ce28783b */ /* 0x000e680000000200 */
[----:B------:R-:W3:Y:S03]  /*d330*/  LDSM.16.M88.4 R36, [R206+0x800] ;  /* 0x00080000ce24783b */ /* 0x000ee60000000200 */
[C---:B--2---:R-:W-:Y:S08]  /*d340*/  HMMA.16816.F32.BF16 R20, R32.reuse, R28, R20 ;  /* 0x0000001c2014723c */ /* 0x044ff00000041814 */
[C---:B------:R-:W-:Y:S01]  /*d350*/  HMMA.16816.F32.BF16 R16, R32.reuse, R30, R16 ;  /* 0x0000001e2010723c */ /* 0x040fe20000041810 */
[----:B------:R-:W-:Y:S07]  /*d360*/  LDSM.16.M88.4 R28, [R218+0x14080] ;  /* 0x01408000da1c783b */ /* 0x000fee0000000200 */
[C---:B------:R-:W-:Y:S08]  /*d370*/  HMMA.16816.F32.BF16 R12, R32.reuse, R24, R12 ;  /* 0x00000018200c723c */ /* 0x040ff0000004180c */
[----:B------:R-:W-:Y:S01]  /*d380*/  HMMA.16816.F32.BF16 R32, R32, R26, R8 ;  /* 0x0000001a2020723c */ /* 0x000fe20000041808 */
[----:B------:R-:W2:Y:S04]  /*d390*/  LDSM.16.M88.4 R24, [R217+0xd080] ;  /* 0x00d08000d918783b */ /* 0x000ea80000000200 */
[----:B------:R-:W5:Y:S03]  /*d3a0*/  LDSM.16.M88.4 R8, [R217+0xd880] ;  /* 0x00d88000d908783b */ /* 0x000f660000000200 */
[C---:B-1----:R-:W-:Y:S08]  /*d3b0*/  HMMA.16816.F32.BF16 R20, R44.reuse, R40, R20 ;  /* 0x000000282c14723c */ /* 0x042ff00000041814 */
[C---:B------:R-:W-:Y:S01]  /*d3c0*/  HMMA.16816.F32.BF16 R16, R44.reuse, R42, R16 ;  /* 0x0000002a2c10723c */ /* 0x040fe20000041810 */
[----:B------:R-:W-:Y:S07]  /*d3d0*/  LDSM.16.M88.4 R40, [R214+0x14080] ;  /* 0x01408000d628783b */ /* 0x000fee0000000200 */
[C---:B---3--:R-:W-:Y:S08]  /*d3e0*/  HMMA.16816.F32.BF16 R12, R44.reuse, R36, R12 ;  /* 0x000000242c0c723c */ /* 0x048ff0000004180c */
[----:B------:R-:W-:Y:S01]  /*d3f0*/  HMMA.16816.F32.BF16 R44, R44, R38, R32 ;  /* 0x000000262c2c723c */ /* 0x000fe20000041820 */
[----:B------:R-:W1:Y:S04]  /*d400*/  LDSM.16.M88.4 R36, [R216+0x1000] ;  /* 0x00100000d824783b */ /* 0x000e680000000200 */
[----:B------:R-:W3:Y:S03]  /*d410*/  LDSM.16.M88.4 R32, [R216+0x1800] ;  /* 0x00180000d820783b */ /* 0x000ee60000000200 */
[C---:B--2---:R-:W-:Y:S08]  /*d420*/  HMMA.16816.F32.BF16 R20, R28.reuse, R24, R20 ;  /* 0x000000181c14723c */ /* 0x044ff00000041814 */
[C---:B------:R-:W-:Y:S01]  /*d430*/  HMMA.16816.F32.BF16 R16, R28.reuse, R26, R16 ;  /* 0x0000001a1c10723c */ /* 0x040fe20000041810 */
[----:B------:R-:W-:Y:S07]  /*d440*/  LDSM.16.M88.4 R24, [R212+0xd080] ;  /* 0x00d08000d418783b */ /* 0x000fee0000000200 */
[C---:B-----5:R-:W-:Y:S08]  /*d450*/  HMMA.16816.F32.BF16 R12, R28.reuse, R8, R12 ;  /* 0x000000081c0c723c */ /* 0x060ff0000004180c */
        /* <DEDUP_REMOVED lines=65> */
[----:B------:R-:W3:Y:S01]  /*d870*/  LDSM.16.M88.4 R32, [R206+0x3800] ;  /* 0x00380000ce20783b */ /* 0x000ee20000000200 */
[----:B------:R-:W-:-:S04]  /*d880*/  DEPBAR.LE SB0, 0x0 ;  /* 0x000080000000791a */ /* 0x000fc80000000000 */
[C---:B--2---:R-:W-:Y:S08]  /*d890*/  HMMA.16816.F32.BF16 R20, R28.reuse, R24, R20 ;  /* 0x000000181c14723c */ /* 0x044ff00000041814 */
[C---:B------:R-:W-:Y:S08]  /*d8a0*/  HMMA.16816.F32.BF16 R16, R28.reuse, R26, R16 ;  /* 0x0000001a1c10723c */ /* 0x040ff00000041810 */
[C---:B-----5:R-:W-:Y:S08]  /*d8b0*/  HMMA.16816.F32.BF16 R12, R28.reuse, R8, R12 ;  /* 0x000000081c0c723c */ /* 0x060ff0000004180c */
[----:B------:R-:W-:Y:S08]  /*d8c0*/  HMMA.16816.F32.BF16 R44, R28, R10, R44 ;  /* 0x0000000a1c2c723c */ /* 0x000ff0000004182c */
[C---:B-1----:R-:W-:Y:S08]  /*d8d0*/  HMMA.16816.F32.BF16 R20, R40.reuse, R36, R20 ;  /* 0x000000242814723c */ /* 0x042ff00000041814 */
[C---:B------:R-:W-:Y:S08]  /*d8e0*/  HMMA.16816.F32.BF16 R16, R40.reuse, R38, R16 ;  /* 0x000000262810723c */ /* 0x040ff00000041810 */
[C---:B---3--:R-:W-:Y:S08]  /*d8f0*/  HMMA.16816.F32.BF16 R12, R40.reuse, R32, R12 ;  /* 0x00000020280c723c */ /* 0x048ff0000004180c */
[----:B------:R-:W-:Y:S01]  /*d900*/  HMMA.16816.F32.BF16 R44, R40, R34, R44 ;  /* 0x00000022282c723c */ /* 0x000fe2000004182c */
[----:B------:R-:W-:Y:S06]  /*d910*/  BAR.SYNC.DEFER_BLOCKING 0x0 ;  /* 0x0000000000007b1d */ /* 0x000fec0000010000 */
[----:B------:R-:W-:Y:S05]  /*d920*/  @P0 BRA `(.L_x_2001) ;  /* 0x000002b000000947 */ /* 0x000fea0003800000 */
[----:B----4-:R-:W-:Y:S01]  /*d930*/  IMAD.U32 R9, RZ, RZ, UR9 ;  /* 0x00000009ff097e24 */ /* 0x010fe2000f8e00ff */
        /* <DEDUP_REMOVED lines=27> */
[----:B------:R-:W1:Y:S04]  /*daf0*/  SHFL.IDX PT, R4, R4, RZ, 0x181f ;  /* 0x00181fff04047589 */ /* 0x000e6800000e0000 */
[----:B------:R-:W2:Y:S01]  /*db00*/  SHFL.IDX PT, R6, R6, RZ, 0x181f ;  /* 0x00181fff06067589 */ /* 0x000ea200000e0000 */
[----:B-1----:R-:W-:-:S04]  /*db10*/  LEA R24, P0, R150, R4, 0x1 ;  /* 0x0000000496187211 */ /* 0x002fc800078008ff */
        /* <DEDUP_REMOVED lines=12> */
.L_x_2001:
[----:B----4-:R-:W-:Y:S01]  /*dbe0*/  LOP3.LUT R3, R3, 0xffffffe0, RZ, 0xc0, !PT ;  /* 0xffffffe003037812 */ /* 0x010fe200078ec0ff */
[----:B-1----:R-:W-:Y:S01]  /*dbf0*/  IMAD.U32 R8, RZ, RZ, UR8 ;  /* 0x00000008ff087e24 */ /* 0x002fe2000f8e00ff */
        /* <DEDUP_REMOVED lines=90> */
[----:B------:R-:W-:Y:S01]  /*e1a0*/  MUFU.EX2 R228, R228 ;  /* 0x000000e400e47308 */ /* 0x000fe20000000800 */
[--C-:B------:R-:W-:Y:S02]  /*e1b0*/  FFMA.FTZ R199, R19, c[0x0][0x2d0], -R12.reuse ;  /* 0x0000b40013c77a23 */ /* 0x100fe4000001080c */
[--C-:B------:R-:W-:Y:S01]  /*e1c0*/  FFMA.FTZ R232, R7, c[0x0][0x2d0], -R12.reuse ;  /* 0x0000b40007e87a23 */ /* 0x100fe2000001080c */
[----:B------:R-:W-:Y:S01]  /*e1d0*/  FSEL R9, R9, RZ, P0 ;  /* 0x000000ff09097208 */ /* 0x000fe20000000000 */
[--C-:B------:R-:W-:Y:S01]  /*e1e0*/  FFMA.FTZ R230, R17, c[0x0][0x2d0], -R12.reuse ;  /* 0x0000b40011e67a23 */ /* 0x100fe2000001080c */
[----:B------:R-:W-:Y:S01]  /*e1f0*/  PLOP3.LUT P0, PT, PT, PT, UP0, 0x40, 0x0 ;  /* 0x000000000000781c */ /* 0x000fe20003f0e808 */
[----:B------:R-:W-:Y:S01]  /*e200*/  FFMA.FTZ R231, R13, c[0x0][0x2d0], -R12 ;  /* 0x0000b4000de77a23 */ /* 0x000fe2000001080c */
[----:B------:R-:W1:Y:S01]  /*e210*/  MUFU.EX2 R225, R225 ;  /* 0x000000e100e17308 */ /* 0x000e620000000800 */
[----:B------:R-:W-:-:S02]  /*e220*/  FFMA.FTZ R2, R22, c[0x0][0x2d0], -R9 ;  /* 0x0000b40016027a23 */ /* 0x000fc40000010809 */
[----:B------:R-:W2:Y:S01]  /*e230*/  LDSM.16.MT88.4 R20, [R215+0x8080] ;  /* 0x00808000d714783b */ /* 0x000ea20000004200 */
[--C-:B------:R-:W-:Y:S02]  /*e240*/  FFMA.FTZ R229, R6, c[0x0][0x2d0], -R9.reuse ;  /* 0x0000b40006e57a23 */ /* 0x100fe40000010809 */
[--C-:B------:R-:W-:Y:S02]  /*e250*/  FFMA.FTZ R227, R18, c[0x0][0x2d0], -R9.reuse ;  /* 0x0000b40012e37a23 */ /* 0x100fe40000010809 */
[--C-:B------:R-:W-:Y:S01]  /*e260*/  FFMA.FTZ R0, R4, c[0x0][0x2d0], -R9.reuse ;  /* 0x0000b40004007a23 */ /* 0x100fe20000010809 */
[----:B------:R-:W-:Y:S01]  /*e270*/  MUFU.EX2 R226, R226 ;  /* 0x000000e200e27308 */ /* 0x000fe20000000800 */
[----:B------:R-:W3:Y:S01]  /*e280*/  LDSM.16.MT88.4 R4, [R208+0xb080] ;  /* 0x00b08000d004783b */ /* 0x000ee20000004200 */
[----:B------:R-:W-:Y:S02]  /*e290*/  FFMA.FTZ R235, R11, c[0x0][0x2d0], -R12 ;  /* 0x0000b4000beb7a23 */ /* 0x000fe4000001080c */
[----:B------:R-:W-:-:S02]  /*e2a0*/  FFMA.FTZ R233, R14, c[0x0][0x2d0], -R9 ;  /* 0x0000b4000ee97a23 */ /* 0x000fc40000010809 */
[--C-:B------:R-:W-:Y:S01]  /*e2b0*/  FFMA.FTZ R234, R16, c[0x0][0x2d0], -R9.reuse ;  /* 0x0000b40010ea7a23 */ /* 0x100fe20000010809 */
[----:B------:R-:W4:Y:S01]  /*e2c0*/  LDSM.16.MT88.4 R12, [R215+0x8880] ;  /* 0x00888000d70c783b */ /* 0x000f220000004200 */
[----:B------:R-:W5:Y:S01]  /*e2d0*/  MUFU.EX2 R199, R199 ;  /* 0x000000c700c77308 */ /* 0x000f620000000800 */
[--C-:B------:R-:W-:Y:S01]  /*e2e0*/  FFMA.FTZ R236, R10, c[0x0][0x2d0], -R9.reuse ;  /* 0x0000b4000aec7a23 */ /* 0x100fe20000010809 */
[----:B-1----:R-:W-:Y:S01]  /*e2f0*/  F2FP.BF16.PACK_AB R132, R225, R228 ;  /* 0x000000e4e184723e */ /* 0x002fe200000010ff */
[----:B------:R-:W-:Y:S01]  /*e300*/  FFMA.FTZ R237, R8, c[0x0][0x2d0], -R9 ;  /* 0x0000b40008ed7a23 */ /* 0x000fe20000010809 */
[----:B------:R-:W-:Y:S01]  /*e310*/  LDSM.16.MT88.4 R16, [R210+0xb880] ;  /* 0x00b88000d210783b */ /* 0x000fe20000004200 */
[----:B------:R-:W-:-:S03]  /*e320*/  FADD.FTZ R225, R228, R225 ;  /* 0x000000e1e4e17221 */ /* 0x000fc60000010000 */
[----:B------:R-:W-:Y:S01]  /*e330*/  MUFU.EX2 R2, R2 ;  /* 0x0000000200027308 */ /* 0x000fe20000000800 */
[----:B------:R-:W1:Y:S07]  /*e340*/  LDSM.16.MT88.4 R8, [R210+0x8880] ;  /* 0x00888000d208783b */ /* 0x000e6e0000004200 */
[----:B------:R-:W2:Y:S01]  /*e350*/  MUFU.EX2 R229, R229 ;  /* 0x000000e500e57308 */ /* 0x000ea20000000800 */
[----:B-----5:R-:W-:Y:S01]  /*e360*/  F2FP.BF16.PACK_AB R134, R199, R226 ;  /* 0x000000e2c786723e */ /* 0x020fe200000010ff */
[----:B------:R-:W-:-:S04]  /*e370*/  FADD.FTZ R226, R226, R225 ;  /* 0x000000e1e2e27221 */ /* 0x000fc80000010000 */
[----:B------:R-:W-:Y:S02]  /*e380*/  FADD.FTZ R199, R199, R226 ;  /* 0x000000e2c7c77221 */ /* 0x000fe40000010000 */
[----:B------:R-:W-:Y:S08]  /*e390*/  MUFU.EX2 R227, R227 ;  /* 0x000000e300e37308 */ /* 0x000ff00000000800 */
[----:B------:R-:W5:Y:S01]  /*e3a0*/  MUFU.EX2 R0, R0 ;  /* 0x0000000000007308 */ /* 0x000f620000000800 */
[----:B--2---:R-:W-:Y:S01]  /*e3b0*/  F2FP.BF16.PACK_AB R133, R229, R2 ;  /* 0x00000002e585723e */ /* 0x004fe200000010ff */
[----:B------:R-:W-:-:S06]  /*e3c0*/  FADD.FTZ R2, R2, R229 ;  /* 0x000000e502027221 */ /* 0x000fcc0000010000 */
[----:B------:R-:W-:Y:S01]  /*e3d0*/  MUFU.EX2 R230, R230 ;  /* 0x000000e600e67308 */ /* 0x000fe20000000800 */
[----:B-----5:R-:W-:-:S07]  /*e3e0*/  F2FP.BF16.PACK_AB R135, R0, R227 ;  /* 0x000000e30087723e */ /* 0x020fce00000010ff */
        /* <DEDUP_REMOVED lines=39> */
[C---:B---3--:R-:W-:Y:S07]  /*e660*/  HMMA.16816.F32.BF16 R136, R132.reuse, R4, RZ ;  /* 0x000000048488723c */ /* 0x048fee00000418ff */
[----:B--2---:R-:W-:Y:S01]  /*e670*/  F2FP.BF16.PACK_AB R4, R231, R230 ;  /* 0x000000e6e704723e */ /* 0x004fe200000010ff */
        /* <DEDUP_REMOVED lines=48> */
[C---:B------:R-:W-:Y:S01]  /*e980*/  IMAD.SHL.U32 R227, R150.reuse, 0x2, RZ ;  /* 0x0000000296e37824 */ /* 0x040fe200078e00ff */
[----:B------:R-:W-:Y:S01]  /*e990*/  SHF.L.U32 R231, R149, 0x1, RZ ;  /* 0x0000000195e77819 */ /* 0x000fe200000006ff */
[C---:B------:R-:W-:Y:S01]  /*e9a0*/  IMAD.SHL.U32 R229, R151.reuse, 0x2, RZ ;  /* 0x0000000297e57824 */ /* 0x040fe200078e00ff */
[----:B------:R-:W-:Y:S01]  /*e9b0*/  SHF.L.U64.HI R226, R150, 0x1, R197 ;  /* 0x0000000196e27819 */ /* 0x000fe200000102c5 */
        /* <DEDUP_REMOVED lines=11> */
.L_x_2005:
        /* <DEDUP_REMOVED lines=44> */
.L_x_2003:
        /* <DEDUP_REMOVED lines=9> */
[----:B------:R-:W-:Y:S02]  /*edc0*/  IMAD R150, R221, c[0x0][0x21c], R150 ;  /* 0x00008700dd967a24 */ /* 0x000fe400078e0296 */
[----:B------:R-:W-:Y:S04]  /*edd0*/  IMAD.IADD R177, R177, 0x1, R3 ;  /* 0x00000001b1b17824 */ /* 0x000fe800078e0203 */
[----:B------:R-:W-:Y:S05]  /*ede0*/  IMAD.WIDE.U32 R176, R221, c[0x0][0x218], R176 ;  /* 0x00008600ddb07a25 */ /* 0x000fea00078e00b0 */
[----:B------:R-:W-:Y:S01]  /*edf0*/  IADD3 R148, P0, R176, UR8, RZ ;  /* 0x00000008b0947c10 */ /* 0x000fe2000ff1e0ff */
[----:B------:R-:W-:Y:S03]  /*ee00*/  LDSM.16.M88.4 R152, [R218+0x10080] ;  /* 0x01008000da98783b */ /* 0x000fe60000000200 */
[----:B------:R-:W-:Y:S01]  /*ee10*/  IADD3.X R177, R177, UR5, R150, P0, !PT ;  /* 0x00000005b1b17c10 */ /* 0x000fe200087fe496 */
[----:B------:R-:W1:Y:S01]  /*ee20*/  LDSM.16.M88.4 R156, [R217+0xc080] ;  /* 0x00c08000d99c783b */ /* 0x000e620000000200 */
[C---:B------:R-:W-:Y:S03]  /*ee30*/  LEA R2, P0, R148.reuse, c[0x0][0x1f8], 0x1 ;  /* 0x00007e0094027a11 */ /* 0x040fe600078008ff */
[----:B------:R-:W-:Y:S01]  /*ee40*/  LDSM.16.M88.4 R160, [R217+0xc880] ;  /* 0x00c88000d9a0783b */ /* 0x000fe20000000200 */
[----:B------:R-:W-:Y:S03]  /*ee50*/  LEA.HI.X R3, R148, c[0x0][0x1fc], R177, 0x1, P0 ;  /* 0x00007f0094037a11 */ /* 0x000fe600000f0cb1 */
[----:B------:R-:W2:Y:S04]  /*ee60*/  SHFL.IDX PT, R2, R2, RZ, 0x181f ;  /* 0x00181fff02027589 */ /* 0x000ea800000e0000 */
[----:B------:R-:W3:Y:S04]  /*ee70*/  SHFL.IDX PT, R3, R3, RZ, 0x181f ;  /* 0x00181fff03037589 */ /* 0x000ee800000e0000 */
[----:B------:R-:W-:Y:S04]  /*ee80*/  LDSM.16.M88.4 R164, [R216] ;  /* 0x00000000d8a4783b */ /* 0x000fe80000000200 */
[----:B------:R-:W-:Y:S01]  /*ee90*/  LDSM.16.M88.4 R168, [R207] ;  /* 0x00000000cfa8783b */ /* 0x000fe20000000200 */
[C---:B-1----:R-:W-:Y:S03]  /*eea0*/  HMMA.16816.F32.BF16 R4, R152.reuse, R156, RZ ;  /* 0x0000009c9804723c */ /* 0x042fe600000418ff */
[C---:B--2---:R-:W-:Y:S05]  /*eeb0*/  IADD3 R176, P0, R2.reuse, R227, RZ ;  /* 0x000000e302b07210 */ /* 0x044fea0007f1e0ff */
[C---:B------:R-:W-:Y:S01]  /*eec0*/  HMMA.16816.F32.BF16 R8, R152.reuse, R158, RZ ;  /* 0x0000009e9808723c */ /* 0x040fe200000418ff */
[----:B------:R-:W1:Y:S03]  /*eed0*/  LDSM.16.M88.4 R156, [R214+0x10080] ;  /* 0x01008000d69c783b */ /* 0x000e660000000200 */
[C---:B---3--:R-:W-:Y:S01]  /*eee0*/  IMAD.X R177, R3.reuse, 0x1, R226, P0 ;  /* 0x0000000103b17824 */ /* 0x048fe200000e06e2 */
[C---:B------:R-:W-:Y:S03]  /*eef0*/  IADD3 R150, P0, R2.reuse, R229, RZ ;  /* 0x000000e502967210 */ /* 0x040fe60007f1e0ff */
[C---:B------:R-:W-:Y:S01]  /*ef00*/  HMMA.16816.F32.BF16 R12, R152.reuse, R160, RZ ;  /* 0x000000a0980c723c */ /* 0x040fe200000418ff */
[----:B------:R-:W-:Y:S01]  /*ef10*/  @!PT LDS RZ, [RZ] ;  /* 0x00000000fffff984 */ /* 0x000fe20000000800 */
[----:B------:R-:W-:Y:S01]  /*ef20*/  @!PT LDS RZ, [RZ] ;  /* 0x00000000fffff984 */ /* 0x000fe20000000800 */
[----:B------:R-:W-:Y:S01]  /*ef30*/  @!PT LDS RZ, [RZ] ;  /* 0x00000000fffff984 */ /* 0x000fe20000000800 */
[----:B------:R2:W-:Y:S03]  /*ef40*/  LDGSTS.E.BYPASS.LTC128B.128 [R223+0x8080], [R176.64], !P4 ;  /* 0x08080000b0df7fae */ /* 0x0005e6000e101d52 */
[C---:B------:R-:W-:Y:S01]  /*ef50*/  IMAD.X R151, R3.reuse, 0x1, R228, P0 ;  /* 0x0000000103977824 */ /* 0x040fe200000e06e4 */
[----:B------:R-:W-:Y:S03]  /*ef60*/  IADD3 R178, P0, R2, R231, RZ ;  /* 0x000000e702b27210 */ /* 0x000fe60007f1e0ff */
[----:B------:R-:W-:Y:S01]  /*ef70*/  HMMA.16816.F32.BF16 R16, R152, R162, RZ ;  /* 0x000000a29810723c */ /* 0x000fe200000418ff */
[----:B------:R2:W-:Y:S03]  /*ef80*/  LDGSTS.E.BYPASS.LTC128B.128 [R223+0x9080], [R150.64], !P5 ;  /* 0x0908000096df7fae */ /* 0x0005e6000e901d52 */
[----:B------:R-:W-:Y:S01]  /*ef90*/  IMAD.X R179, R3, 0x1, R230, P0 ;  /* 0x0000000103b37824 */ /* 0x000fe200000e06e6 */
[C---:B------:R-:W-:Y:S04]  /*efa0*/  LEA R2, P0, R224.reuse, R2, 0x1 ;  /* 0x00000002e0027211 */ /* 0x040fe800078008ff */
[----:B------:R-:W-:Y:S01]  /*efb0*/  LEA.HI.X R3, R224, R3, R225, 0x1, P0 ;  /* 0x00000003e0037211 */ /* 0x000fe200000f0ce1 */
[----:B------:R2:W-:Y:S01]  /*efc0*/  LDGSTS.E.BYPASS.LTC128B.128 [R223+0xa080], [R178.64], !P3 ;  /* 0x0a080000b2df7fae */ /* 0x0005e2000d901d52 */
[----:B------:R-:W-:Y:S03]  /*efd0*/  PLOP3.LUT P0, PT, PT, PT, UP0, 0x80, 0x0 ;  /* 0x000000000000781c */ /* 0x000fe60003f0f008 */
[----:B------:R2:W-:Y:S04]  /*efe0*/  LDGSTS.E.BYPASS.LTC128B.128 [R223+0xb080], [R2.64], !P2 ;  /* 0x0b08000002df7fae */ /* 0x0005e8000d101d52 */
[----:B------:R-:W-:Y:S04]  /*eff0*/  LDSM.16.M88.4 R152, [R213+0x10080] ;  /* 0x01008000d598783b */ /* 0x000fe80000000200 */
[----:B------:R-:W3:Y:S01]  /*f000*/  LDSM.16.M88.4 R160, [R212+0xc080] ;  /* 0x00c08000d4a0783b */ /* 0x000ee20000000200 */
[C---:B-1----:R-:W-:Y:S03]  /*f010*/  HMMA.16816.F32.BF16 R4, R156.reuse, R164, R4 ;  /* 0x000000a49c04723c */ /* 0x042fe60000041804 */
[----:B------:R-:W0:Y:S04]  /*f020*/  LDGDEPBAR ;  /* 0x00000000000079af */ /* 0x000e280000000000 */
[----:B------:R-:W1:Y:S01]  /*f030*/  LDSM.16.M88.4 R172, [R212+0xc880] ;  /* 0x00c88000d4ac783b */ /* 0x000e620000000200 */
[C---:B------:R-:W-:Y:S03]  /*f040*/  HMMA.16816.F32.BF16 R8, R156.reuse, R166, R8 ;  /* 0x000000a69c08723c */ /* 0x040fe60000041808 */
[----:B------:R-:W-:Y:S05]  /*f050*/  LDSM.16.M88.4 R164, [R206] ;  /* 0x00000000cea4783b */ /* 0x000fea0000000200 */
[C---:B------:R-:W-:Y:S08]  /*f060*/  HMMA.16816.F32.BF16 R12, R156.reuse, R168, R12 ;  /* 0x000000a89c0c723c */ /* 0x040ff0000004180c */
[----:B------:R-:W-:Y:S01]  /*f070*/  HMMA.16816.F32.BF16 R16, R156, R170, R16 ;  /* 0x000000aa9c10723c */ /* 0x000fe20000041810 */
[----:B------:R-:W4:Y:S04]  /*f080*/  LDSM.16.M88.4 R156, [R211+0x10080] ;  /* 0x01008000d39c783b */ /* 0x000f280000000200 */
[----:B------:R-:W5:Y:S03]  /*f090*/  LDSM.16.M88.4 R168, [R206+0x800] ;  /* 0x00080000cea8783b */ /* 0x000f660000000200 */
[C---:B---3--:R-:W-:Y:S08]  /*f0a0*/  HMMA.16816.F32.BF16 R4, R152.reuse, R160, R4 ;  /* 0x000000a09804723c */ /* 0x048ff00000041804 */
[C---:B------:R-:W-:Y:S01]  /*f0b0*/  HMMA.16816.F32.BF16 R8, R152.reuse, R162, R8 ;  /* 0x000000a29808723c */ /* 0x040fe20000041808 */
[----:B------:R-:W-:Y:S07]  /*f0c0*/  LDSM.16.M88.4 R160, [R217+0xd080] ;  /* 0x00d08000d9a0783b */ /* 0x000fee0000000200 */
[C---:B-1----:R-:W-:Y:S08]  /*f0d0*/  HMMA.16816.F32.BF16 R12, R152.reuse, R172, R12 ;  /* 0x000000ac980c723c */ /* 0x042ff0000004180c */
[----:B------:R-:W-:Y:S01]  /*f0e0*/  HMMA.16816.F32.BF16 R16, R152, R174, R16 ;  /* 0x000000ae9810723c */ /* 0x000fe20000041810 */
[----:B------:R-:W1:Y:S04]  /*f0f0*/  LDSM.16.M88.4 R152, [R218+0x14080] ;  /* 0x01408000da98783b */ /* 0x000e680000000200 */
[----:B------:R-:W3:Y:S03]  /*f100*/  LDSM.16.M88.4 R172, [R217+0xd880] ;  /* 0x00d88000d9ac783b */ /* 0x000ee60000000200 */
[C---:B----4-:R-:W-:Y:S08]  /*f110*/  HMMA.16816.F32.BF16 R4, R156.reuse, R164, R4 ;  /* 0x000000a49c04723c */ /* 0x050ff00000041804 */
[C---:B------:R-:W-:Y:S01]  /*f120*/  HMMA.16816.F32.BF16 R8, R156.reuse, R166, R8 ;  /* 0x000000a69c08723c */ /* 0x040fe20000041808 */
[----:B------:R-:W-:Y:S07]  /*f130*/  LDSM.16.M88.4 R164, [R205] ;  /* 0x00000000cda4783b */ /* 0x000fee0000000200 */
[C---:B-----5:R-:W-:Y:S08]  /*f140*/  HMMA.16816.F32.BF16 R12, R156.reuse, R168, R12 ;  /* 0x000000a89c0c723c */ /* 0x060ff0000004180c */
[----:B------:R-:W-:Y:S01]  /*f150*/  HMMA.16816.F32.BF16 R16, R156, R170, R16 ;  /* 0x000000aa9c10723c */ /* 0x000fe20000041810 */
[----:B------:R-:W4:Y:S04]  /*f160*/  LDSM.16.M88.4 R156, [R214+0x14080] ;  /* 0x01408000d69c783b */ /* 0x000f280000000200 */
[----:B------:R-:W5:Y:S03]  /*f170*/  LDSM.16.M88.4 R168, [R204] ;  /* 0x00000000cca8783b */ /* 0x000f660000000200 */
[C---:B-1----:R-:W-:Y:S08]  /*f180*/  HMMA.16816.F32.BF16 R4, R152.reuse, R160, R4 ;  /* 0x000000a09804723c */ /* 0x042ff00000041804 */
[C---:B------:R-:W-:Y:S01]  /*f190*/  HMMA.16816.F32.BF16 R8, R152.reuse, R162, R8 ;  /* 0x000000a29808723c */ /* 0x040fe20000041808 */
[----:B------:R-:W-:Y:S07]  /*f1a0*/  LDSM.16.M88.4 R160, [R212+0xd080] ;  /* 0x00d08000d4a0783b */ /* 0x000fee0000000200 */
[C---:B---3--:R-:W-:Y:S08]  /*f1b0*/  HMMA.16816.F32.BF16 R12, R152.reuse, R172, R12 ;  /* 0x000000ac980c723c */ /* 0x048ff0000004180c */
[----:B------:R-:W-:Y:S01]  /*f1c0*/  HMMA.16816.F32.BF16 R16, R152, R174, R16 ;  /* 0x000000ae9810723c */ /* 0x000fe20000041810 */
[----:B------:R-:W1:Y:S04]  /*f1d0*/  LDSM.16.M88.4 R152, [R213+0x14080] ;  /* 0x01408000d598783b */ /* 0x000e680000000200 */
[----:B------:R-:W3:Y:S03]  /*f1e0*/  LDSM.16.M88.4 R172, [R212+0xd880] ;  /* 0x00d88000d4ac783b */ /* 0x000ee60000000200 */
[C---:B----4-:R-:W-:Y:S08]  /*f1f0*/  HMMA.16816.F32.BF16 R4, R156.reuse, R164, R4 ;  /* 0x000000a49c04723c */ /* 0x050ff00000041804 */
[C---:B------:R-:W-:Y:S01]  /*f200*/  HMMA.16816.F32.BF16 R8, R156.reuse, R166, R8 ;  /* 0x000000a69c08723c */ /* 0x040fe20000041808 */
[----:B------:R-:W-:Y:S07]  /*f210*/  LDSM.16.M88.4 R164, [R206+0x1000] ;  /* 0x00100000cea4783b */ /* 0x000fee0000000200 */
[C---:B-----5:R-:W-:Y:S08]  /*f220*/  HMMA.16816.F32.BF16 R12, R156.reuse, R168, R12 ;  /* 0x000000a89c0c723c */ /* 0x060ff0000004180c */
[----:B------:R-:W-:Y:S01]  /*f230*/  HMMA.16816.F32.BF16 R16, R156, R170, R16 ;  /* 0x000000aa9c10723c */ /* 0x000fe20000041810 */
[----:B------:R-:W4:Y:S04]  /*f240*/  LDSM.16.M88.4 R156, [R211+0x14080] ;  /* 0x01408000d39c783b */ /* 0x000f280000000200 */
        /* <DEDUP_REMOVED lines=57> */
[----:B------:R-:W-:Y:S04]  /*f5e0*/  DEPBAR.LE SB0, 0x0 ;  /* 0x000080000000791a */ /* 0x000fe80000000000 */
[C---:B-1----:R-:W-:Y:S01]  /*f5f0*/  HMMA.16816.F32.BF16 R4, R152.reuse, R160, R4 ;  /* 0x000000a09804723c */ /* 0x042fe20000041804 */
[----:B------:R-:W-:Y:S07]  /*f600*/  BAR.SYNC.DEFER_BLOCKING 0x0 ;  /* 0x0000000000007b1d */ /* 0x000fee0000010000 */
[C---:B------:R-:W-:Y:S08]  /*f610*/  HMMA.16816.F32.BF16 R8, R152.reuse, R162, R8 ;  /* 0x000000a29808723c */ /* 0x040ff00000041808 */
[C---:B---3--:R-:W-:Y:S08]  /*f620*/  HMMA.16816.F32.BF16 R12, R152.reuse, R172, R12 ;  /* 0x000000ac980c723c */ /* 0x048ff0000004180c */
[----:B------:R-:W-:Y:S08]  /*f630*/  HMMA.16816.F32.BF16 R16, R152, R174, R16 ;  /* 0x000000ae9810723c */ /* 0x000ff00000041810 */
[C---:B----4-:R-:W-:Y:S08]  /*f640*/  HMMA.16816.F32.BF16 R4, R156.reuse, R164, R4 ;  /* 0x000000a49c04723c */ /* 0x050ff00000041804 */
[C---:B------:R-:W-:Y:S08]  /*f650*/  HMMA.16816.F32.BF16 R8, R156.reuse, R166, R8 ;  /* 0x000000a69c08723c */ /* 0x040ff00000041808 */
[C---:B-----5:R-:W-:Y:S08]  /*f660*/  HMMA.16816.F32.BF16 R12, R156.reuse, R168, R12 ;  /* 0x000000a89c0c723c */ /* 0x060ff0000004180c */
[----:B------:R-:W-:Y:S01]  /*f670*/  HMMA.16816.F32.BF16 R16, R156, R170, R16 ;  /* 0x000000aa9c10723c */ /* 0x000fe20000041810 */
[----:B--2---:R-:W-:-:S07]  /*f680*/  @P0 BRA `(.L_x_2005) ;  /* 0xfffff3e000000947 */ /* 0x004fce000383ffff */
.L_x_2004:
        /* <DEDUP_REMOVED lines=14> */
[----:B------:R-:W-:Y:S01]  /*f770*/  ISETP.LT.AND P0, PT, RZ, UR10, PT ;  /* 0x0000000aff007c0c */ /* 0x000fe2000bf01270 */
[----:B------:R-:W-:Y:S01]  /*f780*/  UIADD3 UR10, UR10, -0x1, URZ ;  /* 0xffffffff0a0a7890 */ /* 0x000fe2000fffe03f */
[----:B------:R-:W-:Y:S01]  /*f790*/  FMNMX.FTZ R2, R16, R3, !PT ;  /* 0x0000000310027209 */ /* 0x000fe20007810000 */
[----:B------:R-:W-:Y:S01]  /*f7a0*/  LDSM.16.MT88.4 R172, [R215+0xa880] ;  /* 0x00a88000d7ac783b */ /* 0x000fe20000004200 */
[----:B------:R-:W-:Y:S02]  /*f7b0*/  FMNMX.FTZ R3, R15, R148, !PT ;  /* 0x000000940f037209 */ /* 0x000fe40007810000 */
        /* <DEDUP_REMOVED lines=20> */
[--C-:B------:R-:W-:Y:S02]  /*f900*/  FFMA.FTZ R152, R4, c[0x0][0x2d0], -R165.reuse ;  /* 0x0000b40004987a23 */ /* 0x100fe400000108a5 */
[----:B------:R-:W-:Y:S02]  /*f910*/  FMUL.FTZ R151, R2, c[0x0][0x2d0] ;  /* 0x0000b40002977a20 */ /* 0x000fe40000410000 */
[----:B------:R1:W-:Y:S01]  /*f920*/  MUFU.EX2 R150, R152 ;  /* 0x0000009800967308 */ /* 0x0003e20000000800 */
[C---:B------:R-:W-:Y:S02]  /*f930*/  FMUL.FTZ R164, R3.reuse, c[0x0][0x2d0] ;  /* 0x0000b40003a47a20 */ /* 0x040fe40000410000 */
[----:B------:R-:W-:Y:S02]  /*f940*/  FADD.FTZ R149, -R3, R0 ;  /* 0x0000000003957221 */ /* 0x000fe40000010100 */
[--C-:B------:R-:W-:Y:S02]  /*f950*/  FFMA.FTZ R5, R5, c[0x0][0x2d0], -R165.reuse ;  /* 0x0000b40005057a23 */ /* 0x100fe400000108a5 */
[--C-:B------:R-:W-:Y:S02]  /*f960*/  FFMA.FTZ R232, R8, c[0x0][0x2d0], -R165.reuse ;  /* 0x0000b40008e87a23 */ /* 0x100fe400000108a5 */
[--C-:B------:R-:W-:Y:S01]  /*f970*/  FFMA.FTZ R6, R6, c[0x0][0x2d0], -R164.reuse ;  /* 0x0000b40006067a23 */ /* 0x100fe200000108a4 */
[----:B------:R2:W3:Y:S01]  /*f980*/  MUFU.EX2 R2, R151 ;  /* 0x0000009700027308 */ /* 0x0004e20000000800 */
[--C-:B------:R-:W-:Y:S02]  /*f990*/  FFMA.FTZ R7, R7, c[0x0][0x2d0], -R164.reuse ;  /* 0x0000b40007077a23 */ /* 0x100fe400000108a4 */
[--C-:B------:R-:W-:Y:S02]  /*f9a0*/  FFMA.FTZ R234, R10, c[0x0][0x2d0], -R164.reuse ;  /* 0x0000b4000aea7a23 */ /* 0x100fe400000108a4 */
[--C-:B------:R-:W-:Y:S02]  /*f9b0*/  FFMA.FTZ R237, R11, c[0x0][0x2d0], -R164.reuse ;  /* 0x0000b4000bed7a23 */ /* 0x100fe400000108a4 */
[----:B------:R-:W-:Y:S01]  /*f9c0*/  FMUL.FTZ R0, R149, c[0x0][0x2d0] ;  /* 0x0000b40095007a20 */ /* 0x000fe20000410000 */
[----:B------:R-:W-:Y:S01]  /*f9d0*/  MOV R149, R148 ;  /* 0x0000009400957202 */ /* 0x000fe20000000f00 */
[--C-:B------:R-:W-:Y:S01]  /*f9e0*/  FFMA.FTZ R236, R12, c[0x0][0x2d0], -R165.reuse ;  /* 0x0000b4000cec7a23 */ /* 0x100fe200000108a5 */
[----:B------:R-:W4:Y:S01]  /*f9f0*/  MUFU.EX2 R5, R5 ;  /* 0x0000000500057308 */ /* 0x000f220000000800 */
[--C-:B------:R-:W-:Y:S02]  /*fa00*/  FFMA.FTZ R239, R13, c[0x0][0x2d0], -R165.reuse ;  /* 0x0000b4000def7a23 */ /* 0x100fe400000108a5 */
[--C-:B------:R-:W-:Y:S01]  /*fa10*/  FFMA.FTZ R238, R14, c[0x0][0x2d0], -R164.reuse ;  /* 0x0000b4000eee7a23 */ /* 0x100fe200000108a4 */
[----:B-1----:R-:W1:Y:S01]  /*fa20*/  LDSM.16.MT88.4 R152, [R215+0x8080] ;  /* 0x00808000d798783b */ /* 0x002e620000004200 */
[--C-:B------:R-:W-:Y:S02]  /*fa30*/  FFMA.FTZ R241, R15, c[0x0][0x2d0], -R164.reuse ;  /* 0x0000b4000ff17a23 */ /* 0x100fe400000108a4 */
[--C-:B------:R-:W-:Y:S02]  /*fa40*/  FFMA.FTZ R240, R16, c[0x0][0x2d0], -R165.reuse ;  /* 0x0000b40010f07a23 */ /* 0x100fe400000108a5 */
[--C-:B------:R-:W-:Y:S01]  /*fa50*/  FFMA.FTZ R242, R18, c[0x0][0x2d0], -R164.reuse ;  /* 0x0000b40012f27a23 */ /* 0x100fe200000108a4 */
[----:B------:R-:W5:Y:S01]  /*fa60*/  MUFU.EX2 R0, R0 ;  /* 0x0000000000007308 */ /* 0x000f620000000800 */
[----:B------:R-:W-:Y:S02]  /*fa70*/  FFMA.FTZ R164, R19, c[0x0][0x2d0], -R164 ;  /* 0x0000b40013a47a23 */ /* 0x000fe400000108a4 */
[--C-:B--2---:R-:W-:Y:S02]  /*fa80*/  FFMA.FTZ R151, R9, c[0x0][0x2d0], -R165.reuse ;  /* 0x0000b40009977a23 */ /* 0x104fe400000108a5 */
[C---:B---3--:R-:W-:Y:S02]  /*fa90*/  FMUL.FTZ R8, R2.reuse, R144 ;  /* 0x0000009002087220 */ /* 0x048fe40000410000 */
[C---:B------:R-:W-:Y:S03]  /*faa0*/  FMUL.FTZ R9, R2.reuse, R145 ;  /* 0x0000009102097220 */ /* 0x040fe60000410000 */
[----:B------:R-:W-:Y:S01]  /*fab0*/  MUFU.EX2 R232, R232 ;  /* 0x000000e800e87308 */ /* 0x000fe20000000800 */
[C---:B------:R-:W-:Y:S02]  /*fac0*/  FMUL.FTZ R20, R2.reuse, R20 ;  /* 0x0000001402147220 */ /* 0x040fe40000410000 */
[C---:B------:R-:W-:Y:S01]  /*fad0*/  FMUL.FTZ R21, R2.reuse, R21 ;  /* 0x0000001502157220 */ /* 0x040fe20000410000 */
[----:B----4-:R-:W-:Y:S01]  /*fae0*/  F2FP.BF16.PACK_AB R144, R5, R150 ;  /* 0x000000960590723e */ /* 0x010fe200000010ff */
[C---:B------:R-:W-:Y:S02]  /*faf0*/  FMUL.FTZ R24, R2.reuse, R24 ;  /* 0x0000001802187220 */ /* 0x040fe40000410000 */
[C---:B------:R-:W-:Y:S02]  /*fb00*/  FMUL.FTZ R25, R2.reuse, R25 ;  /* 0x0000001902197220 */ /* 0x040fe40000410000 */
[C---:B------:R-:W-:Y:S01]  /*fb10*/  FMUL.FTZ R12, R2.reuse, R140 ;  /* 0x0000008c020c7220 */ /* 0x040fe20000410000 */
[----:B------:R-:W2:Y:S01]  /*fb20*/  MUFU.EX2 R151, R151 ;  /* 0x0000009700977308 */ /* 0x000ea20000000800 */
[----:B------:R-:W-:Y:S02]  /*fb30*/  FMUL.FTZ R13, R2, R141 ;  /* 0x0000008d020d7220 */ /* 0x000fe40000410000 */
[----:B------:R-:W-:Y:S02]  /*fb40*/  FFMA.FTZ R165, R17, c[0x0][0x2d0], -R165 ;  /* 0x0000b40011a57a23 */ /* 0x000fe400000108a5 */
[C---:B-----5:R-:W-:Y:S02]  /*fb50*/  FMUL.FTZ R10, R0.reuse, R146 ;  /* 0x00000092000a7220 */ /* 0x060fe40000410000 */
        /* <DEDUP_REMOVED lines=8> */
[----:B------:R-:W3:Y:S01]  /*fbe0*/  MUFU.EX2 R7, R7 ;  /* 0x0000000700077308 */ /* 0x000ee20000000800 */
[----:B------:R-:W-:Y:S01]  /*fbf0*/  LDSM.16.MT88.4 R140, [R208+0xb080] ;  /* 0x00b08000d08c783b */ /* 0x000fe20000004200 */
[C---:B------:R-:W-:Y:S01]  /*fc00*/  FMUL.FTZ R16, R2.reuse, R136 ;  /* 0x0000008802107220 */ /* 0x040fe20000410000 */
[----:B--2---:R-:W-:Y:S01]  /*fc10*/  F2FP.BF16.PACK_AB R146, R151, R232 ;  /* 0x000000e89792723e */ /* 0x004fe200000010ff */
[----:B------:R-:W-:Y:S02]  /*fc20*/  FMUL.FTZ R17, R2, R137 ;  /* 0x0000008902117220 */ /* 0x000fe40000410000 */
[C---:B------:R-:W-:Y:S02]  /*fc30*/  FMUL.FTZ R18, R0.reuse, R138 ;  /* 0x0000008a00127220 */ /* 0x040fe40000410000 */
[----:B------:R-:W-:Y:S02]  /*fc40*/  FMUL.FTZ R19, R0, R139 ;  /* 0x0000008b00137220 */ /* 0x000fe40000410000 */
[----:B------:R-:W-:Y:S01]  /*fc50*/  MUFU.EX2 R234, R234 ;  /* 0x000000ea00ea7308 */ /* 0x000fe20000000800 */
[----:B------:R-:W-:Y:S01]  /*fc60*/  LDSM.16.MT88.4 R136, [R210+0x8880] ;  /* 0x00888000d288783b */ /* 0x000fe20000004200 */
[C---:B------:R-:W-:Y:S02]  /*fc70*/  FMUL.FTZ R28, R2.reuse, R28 ;  /* 0x0000001c021c7220 */ /* 0x040fe40000410000 */
[----:B------:R-:W-:Y:S02]  /*fc80*/  FMUL.FTZ R29, R2, R29 ;  /* 0x0000001d021d7220 */ /* 0x000fe40000410000 */
[C---:B------:R-:W-:Y:S02]  /*fc90*/  FMUL.FTZ R30, R0.reuse, R30 ;  /* 0x0000001e001e7220 */ /* 0x040fe40000410000 */
[----:B------:R-:W-:Y:S02]  /*fca0*/  FMUL.FTZ R31, R0, R31 ;  /* 0x0000001f001f7220 */ /* 0x000fe40000410000 */
[----:B------:R-:W2:Y:S01]  /*fcb0*/  MUFU.EX2 R237, R237 ;  /* 0x000000ed00ed7308 */ /* 0x000ea20000000800 */
[C---:B------:R-:W-:Y:S02]  /*fcc0*/  FMUL.FTZ R32, R2.reuse, R32 ;  /* 0x0000002002207220 */ /* 0x040fe40000410000 */
[----:B------:R-:W-:Y:S01]  /*fcd0*/  FMUL.FTZ R33, R2, R33 ;  /* 0x0000002102217220 */ /* 0x000fe20000410000 */
[----:B---3--:R-:W-:Y:S01]  /*fce0*/  F2FP.BF16.PACK_AB R145, R7, R6 ;  /* 0x000000060791723e */ /* 0x008fe200000010ff */
[C---:B------:R-:W-:Y:S02]  /*fcf0*/  FMUL.FTZ R34, R0.reuse, R34 ;  /* 0x0000002200227220 */ /* 0x040fe40000410000 */
[----:B------:R-:W-:Y:S02]  /*fd00*/  FMUL.FTZ R35, R0, R35 ;  /* 0x0000002300237220 */ /* 0x000fe40000410000 */
[C---:B------:R-:W-:Y:S01]  /*fd10*/  FMUL.FTZ R36, R2.reuse, R36 ;  /* 0x0000002402247220 */ /* 0x040fe20000410000 */
[----:B------:R-:W-:Y:S01]  /*fd20*/  MUFU.EX2 R243, R165 ;  /* 0x000000a500f37308 */ /* 0x000fe20000000800 */
[----:B------:R-:W-:Y:S02]  /*fd30*/  FMUL.FTZ R37, R2, R37 ;  /* 0x0000002502257220 */ /* 0x000fe40000410000 */
[C---:B------:R-:W-:Y:S02]  /*fd40*/  FMUL.FTZ R38, R0.reuse, R38 ;  /* 0x0000002600267220 */ /* 0x040fe40000410000 */
[----:B------:R-:W-:Y:S02]  /*fd50*/  FMUL.FTZ R39, R0, R39 ;  /* 0x0000002700277220 */ /* 0x000fe40000410000 */
[C---:B------:R-:W-:Y:S02]  /*fd60*/  FMUL.FTZ R40, R2.reuse, R40 ;  /* 0x0000002802287220 */ /* 0x040fe40000410000 */
[----:B------:R-:W-:Y:S01]  /*fd70*/  FMUL.FTZ R41, R2, R41 ;  /* 0x0000002902297220 */ /* 0x000fe20000410000 */
[----:B------:R3:W-:Y:S01]  /*fd80*/  MUFU.EX2 R245, R164 ;  /* 0x000000a400f57308 */ /* 0x0007e20000000800 */
[C---:B------:R-:W-:Y:S02]  /*fd90*/  FMUL.FTZ R42, R0.reuse, R42 ;  /* 0x0000002a002a7220 */ /* 0x040fe40000410000 */
[----:B------:R-:W-:Y:S01]  /*fda0*/  FMUL.FTZ R43, R0, R43 ;  /* 0x0000002b002b7220 */ /* 0x000fe20000410000 */
[----:B--2---:R-:W-:Y:S01]  /*fdb0*/  F2FP.BF16.PACK_AB R147, R237, R234 ;  /* 0x000000eaed93723e */ /* 0x004fe200000010ff */
[C---:B------:R-:W-:Y:S02]  /*fdc0*/  FMUL.FTZ R44, R2.reuse, R44 ;  /* 0x0000002c022c7220 */ /* 0x040fe40000410000 */
[----:B------:R-:W-:Y:S02]  /*fdd0*/  FMUL.FTZ R45, R2, R45 ;  /* 0x0000002d022d7220 */ /* 0x000fe40000410000 */
[C---:B------:R-:W-:Y:S01]  /*fde0*/  FMUL.FTZ R46, R0.reuse, R46 ;  /* 0x0000002e002e7220 */ /* 0x040fe20000410000 */
[----:B------:R-:W-:Y:S01]  /*fdf0*/  MUFU.EX2 R236, R236 ;  /* 0x000000ec00ec7308 */ /* 0x000fe20000000800 */
[C---:B-1----:R-:W-:Y:S05]  /*fe00*/  HMMA.16816.F32.BF16 R8, R144.reuse, R152, R8 ;  /* 0x000000989008723c */ /* 0x042fea0000041808 */
[----:B------:R-:W-:Y:S02]  /*fe10*/  FMUL.FTZ R47, R0, R47 ;  /* 0x0000002f002f7220 */ /* 0x000fe40000410000 */
[C---:B------:R-:W-:Y:S01]  /*fe20*/  FMUL.FTZ R48, R2.reuse, R48 ;  /* 0x0000003002307220 */ /* 0x040fe20000410000 */
[C---:B------:R-:W-:Y:S01]  /*fe30*/  HMMA.16816.F32.BF16 R20, R144.reuse, R154, R20 ;  /* 0x0000009a9014723c */ /* 0x040fe20000041814 */
[----:B------:R-:W1:Y:S01]  /*fe40*/  LDSM.16.MT88.4 R152, [R208+0x8080] ;  /* 0x00808000d098783b */ /* 0x000e620000004200 */
[----:B------:R-:W2:Y:S02]  /*fe50*/  MUFU.EX2 R239, R239 ;  /* 0x000000ef00ef7308 */ /* 0x000ea40000000800 */
[----:B------:R-:W-:Y:S02]  /*fe60*/  FMUL.FTZ R49, R2, R49 ;  /* 0x0000003102317220 */ /* 0x000fe40000410000 */
[C---:B------:R-:W-:Y:S02]  /*fe70*/  FMUL.FTZ R50, R0.reuse, R50 ;  /* 0x0000003200327220 */ /* 0x040fe40000410000 */
[C---:B------:R-:W-:Y:S01]  /*fe80*/  HMMA.16816.F32.BF16 R24, R144.reuse, R156, R24 ;  /* 0x0000009c9018723c */ /* 0x040fe20000041818 */
[----:B---3--:R-:W-:Y:S03]  /*fe90*/  LDSM.16.MT88.4 R164, [R210+0x9880] ;  /* 0x00988000d2a4783b */ /* 0x008fe60000004200 */
[----:B------:R-:W-:Y:S01]  /*fea0*/  FMUL.FTZ R51, R0, R51 ;  /* 0x0000003300337220 */ /* 0x000fe20000410000 */
[----:B------:R-:W-:Y:S01]  /*feb0*/  MUFU.EX2 R238, R238 ;  /* 0x000000ee00ee7308 */ /* 0x000fe20000000800 */
[C---:B------:R-:W-:Y:S02]  /*fec0*/  FMUL.FTZ R52, R2.reuse, R52 ;  /* 0x0000003402347220 */ /* 0x040fe40000410000 */
[C---:B------:R-:W-:Y:S01]  /*fed0*/  HMMA.16816.F32.BF16 R28, R144.reuse, R158, R28 ;  /* 0x0000009e901c723c */ /* 0x040fe2000004181c */
[----:B------:R-:W3:Y:S03]  /*fee0*/  LDSM.16.MT88.4 R156, [R215+0x9080] ;  /* 0x00908000d79c783b */ /* 0x000ee60000004200 */
[----:B------:R-:W-:Y:S02]  /*fef0*/  FMUL.FTZ R53, R2, R53 ;  /* 0x0000003502357220 */ /* 0x000fe40000410000 */
[C---:B------:R-:W-:Y:S01]  /*ff00*/  FMUL.FTZ R54, R0.reuse, R54 ;  /* 0x0000003600367220 */ /* 0x040fe20000410000 */
[----:B------:R-:W4:Y:S01]  /*ff10*/  MUFU.EX2 R241, R241 ;  /* 0x000000f100f17308 */ /* 0x000f220000000800 */
[C---:B------:R-:W-:Y:S04]  /*ff20*/  HMMA.16816.F32.BF16 R32, R144.reuse, R160, R32 ;  /* 0x000000a09020723c */ /* 0x040fe80000041820 */
[----:B------:R-:W-:Y:S02]  /*ff30*/  FMUL.FTZ R55, R0, R55 ;  /* 0x0000003700377220 */ /* 0x000fe40000410000 */
[C---:B------:R-:W-:Y:S02]  /*ff40*/  FMUL.FTZ R56, R2.reuse, R56 ;  /* 0x0000003802387220 */ /* 0x040fe40000410000 */
[C---:B------:R-:W-:Y:S01]  /*ff50*/  HMMA.16816.F32.BF16 R36, R144.reuse, R162, R36 ;  /* 0x000000a29024723c */ /* 0x040fe20000041824 */
[----:B------:R-:W5:Y:S01]  /*ff60*/  LDSM.16.MT88.4 R160, [R210+0x9080] ;  /* 0x00908000d2a0783b */ /* 0x000f620000004200 */
[----:B------:R-:W2:Y:S02]  /*ff70*/  MUFU.EX2 R240, R240 ;  /* 0x000000f000f07308 */ /* 0x000ea40000000800 */
[----:B------:R-:W-:Y:S02]  /*ff80*/  FMUL.FTZ R57, R2, R57 ;  /* 0x0000003902397220 */ /* 0x000fe40000410000 */
[C---:B------:R-:W-:Y:S02]  /*ff90*/  FMUL.FTZ R58, R0.reuse, R58 ;  /* 0x0000003a003a7220 */ /* 0x040fe40000410000 */
[----:B------:R-:W-:Y:S01]  /*ffa0*/  FMUL.FTZ R59, R0, R59 ;  /* 0x0000003b003b7220 */ /* 0x000fe20000410000 */
[C---:B-1----:R-:W-:Y:S03]  /*ffb0*/  HMMA.16816.F32.BF16 R40, R144.reuse, R152, R40 ;  /* 0x000000989028723c */ /* 0x042fe60000041828 */
[C---:B------:R-:W-:Y:S01]  /*ffc0*/  FMUL.FTZ R60, R2.reuse, R60 ;  /* 0x0000003c023c7220 */ /* 0x040fe20000410000 */
[----:B------:R-:W1:Y:S01]  /*ffd0*/  MUFU.EX2 R242, R242 ;  /* 0x000000f200f27308 */ /* 0x000e620000000800 */
[----:B------:R-:W-:Y:S02]  /*ffe0*/  FMUL.FTZ R61, R2, R61 ;  /* 0x0000003d023d7220 */ /* 0x000fe40000410000 */
[C---:B------:R-:W-:Y:S01]  /*fff0*/  FMUL.FTZ R62, R0.reuse, R62 ;  /* 0x0000003e003e7220 */ /* 0x040fe20000410000 */
[C---:B------:R-:W-:Y:S01]  /*10000*/  HMMA.16816.F32.BF16 R44, R144.reuse, R154, R44 ;  /* 0x0000009a902c723c */ /* 0x040fe2000004182c */
[----:B------:R-:W1:Y:S03]  /*10010*/  LDSM.16.MT88.4 R152, [R209+0x9080] ;  /* 0x00908000d198783b */ /* 0x000e660000004200 */
        /* <DEDUP_REMOVED lines=9> */
[C---:B-----5:R-:W-:Y:S04]  /*100b0*/  HMMA.16816.F32.BF16 R56, R144.reuse, R160, R56 ;  /* 0x000000a09038723c */ /* 0x060fe80000041838 */
[----:B------:R-:W-:Y:S02]  /*100c0*/  FMUL.FTZ R69, R2, R69 ;  /* 0x0000004502457220 */ /* 0x000fe40000410000 */
[C---:B------:R-:W-:Y:S02]  /*100d0*/  FMUL.FTZ R70, R0.reuse, R70 ;  /* 0x0000004600467220 */ /* 0x040fe40000410000 */
[C---:B------:R-:W-:Y:S01]  /*100e0*/  HMMA.16816.F32.BF16 R60, R144.reuse, R162, R60 ;  /* 0x000000a2903c723c */ /* 0x040fe2000004183c */
[----:B------:R-:W5:Y:S03]  /*100f0*/  LDSM.16.MT88.4 R160, [R215+0xa080] ;  /* 0x00a08000d7a0783b */ /* 0x000f660000004200 */
        /* <DEDUP_REMOVED lines=58> */
[C---:B------:R-:W-:Y:S03]  /*104a0*/  FMUL.FTZ R121, R2.reuse, R121 ;  /* 0x0000007902797220 */ /* 0x040fe60000410000 */
[C---:B------:R-:W-:Y:S01]  /*104b0*/  HMMA.16816.F32.BF16 R108, R144.reuse, R162, R108 ;  /* 0x000000a2906c723c */ /* 0x040fe2000004186c */
[----:B------:R-:W5:Y:S02]  /*104c0*/  LDSM.16.MT88.4 R160, [R209+0xb080] ;  /* 0x00b08000d1a0783b */ /* 0x000f640000004200 */
[C---:B------:R-:W-:Y:S02]  /*104d0*/  FMUL.FTZ R112, R2.reuse, R112 ;  /* 0x0000007002707220 */ /* 0x040fe40000410000 */
[----:B------:R-:W-:Y:S02]  /*104e0*/  FMUL.FTZ R113, R2, R113 ;  /* 0x0000007102717220 */ /* 0x000fe40000410000 */
[C---:B------:R-:W-:Y:S02]  /*104f0*/  FMUL.FTZ R114, R0.reuse, R114 ;  /* 0x0000007200727220 */ /* 0x040fe40000410000 */
[C---:B------:R-:W-:Y:S03]  /*10500*/  FMUL.FTZ R115, R0.reuse, R115 ;  /* 0x0000007300737220 */ /* 0x040fe60000410000 */
[C---:B------:R-:W-:Y:S02]  /*10510*/  FMUL.FTZ R122, R0.reuse, R122 ;  /* 0x0000007a007a7220 */ /* 0x040fe40000410000 */
[----:B------:R-:W-:Y:S02]  /*10520*/  FMUL.FTZ R123, R0, R123 ;  /* 0x0000007b007b7220 */ /* 0x000fe40000410000 */
[C---:B-1----:R-:W-:Y:S03]  /*10530*/  HMMA.16816.F32.BF16 R112, R144.reuse, R152, R112 ;  /* 0x000000989070723c */ /* 0x042fe60000041870 */
[C---:B------:R-:W-:Y:S02]  /*10540*/  FMUL.FTZ R116, R2.reuse, R116 ;  /* 0x0000007402747220 */ /* 0x040fe40000410000 */
[----:B------:R-:W-:Y:S02]  /*10550*/  FMUL.FTZ R117, R2, R117 ;  /* 0x0000007502757220 */ /* 0x000fe40000410000 */
[C---:B------:R-:W-:Y:S01]  /*10560*/  FMUL.FTZ R118, R0.reuse, R118 ;  /* 0x0000007600767220 */ /* 0x040fe20000410000 */
[----:B--2---:R-:W-:Y:S01]  /*10570*/  F2FP.BF16.PACK_AB R152, R239, R236 ;  /* 0x000000ecef98723e */ /* 0x004fe200000010ff */
[----:B------:R-:W-:Y:S03]  /*10580*/  FMUL.FTZ R119, R0, R119 ;  /* 0x0000007700777220 */ /* 0x000fe60000410000 */
[C---:B------:R-:W-:Y:S01]  /*10590*/  FMUL.FTZ R124, R2.reuse, R124 ;  /* 0x0000007c027c7220 */ /* 0x040fe20000410000 */
[----:B----4-:R-:W-:Y:S01]  /*105a0*/  F2FP.BF16.PACK_AB R153, R241, R238 ;  /* 0x000000eef199723e */ /* 0x010fe200000010ff */
[----:B------:R-:W-:Y:S02]  /*105b0*/  FMUL.FTZ R125, R2, R125 ;  /* 0x0000007d027d7220 */ /* 0x000fe40000410000 */
[C---:B------:R-:W-:Y:S03]  /*105c0*/  HMMA.16816.F32.BF16 R116, R144.reuse, R154, R116 ;  /* 0x0000009a9074723c */ /* 0x040fe60000041874 */
[C---:B------:R-:W-:Y:S02]  /*105d0*/  FMUL.FTZ R126, R0.reuse, R126 ;  /* 0x0000007e007e7220 */ /* 0x040fe40000410000 */
[----:B------:R-:W-:Y:S02]  /*105e0*/  FMUL.FTZ R127, R0, R127 ;  /* 0x0000007f007f7220 */ /* 0x000fe40000410000 */
[C---:B------:R-:W-:Y:S01]  /*105f0*/  FMUL.FTZ R128, R2.reuse, R128 ;  /* 0x0000008002807220 */ /* 0x040fe20000410000 */
[C---:B---3--:R-:W-:Y:S04]  /*10600*/  HMMA.16816.F32.BF16 R12, R144.reuse, R156, R12 ;  /* 0x0000009c900c723c */ /* 0x048fe8000004180c */
[----:B------:R-:W-:Y:S01]  /*10610*/  FMUL.FTZ R129, R2, R129 ;  /* 0x0000008102817220 */ /* 0x000fe20000410000 */
[----:B------:R-:W-:Y:S01]  /*10620*/  F2FP.BF16.PACK_AB R154, R243, R240 ;  /* 0x000000f0f39a723e */ /* 0x000fe200000010ff */
[C---:B------:R-:W-:Y:S01]  /*10630*/  FMUL.FTZ R130, R0.reuse, R130 ;  /* 0x0000008200827220 */ /* 0x040fe20000410000 */
[----:B------:R-:W-:Y:S01]  /*10640*/  F2FP.BF16.PACK_AB R155, R245, R242 ;  /* 0x000000f2f59b723e */ /* 0x000fe200000010ff */
[C---:B------:R-:W-:Y:S01]  /*10650*/  HMMA.16816.F32.BF16 R120, R144.reuse, R158, R120 ;  /* 0x0000009e9078723c */ /* 0x040fe20000041878 */
[----:B------:R-:W1:Y:S03]  /*10660*/  LDSM.16.MT88.4 R156, [R215+0x8880] ;  /* 0x00888000d79c783b */ /* 0x000e660000004200 */
[----:B------:R-:W-:Y:S02]  /*10670*/  FMUL.FTZ R131, R0, R131 ;  /* 0x0000008300837220 */ /* 0x000fe40000410000 */
[C---:B------:R-:W-:Y:S02]  /*10680*/  FMUL.FTZ R132, R2.reuse, R132 ;  /* 0x0000008402847220 */ /* 0x040fe40000410000 */
[C---:B-----5:R-:W-:Y:S04]  /*10690*/  HMMA.16816.F32.BF16 R124, R144.reuse, R160, R124 ;  /* 0x000000a0907c723c */ /* 0x060fe8000004187c */
[----:B------:R-:W-:Y:S02]  /*106a0*/  FMUL.FTZ R133, R2, R133 ;  /* 0x0000008502857220 */ /* 0x000fe40000410000 */
[C---:B------:R-:W-:Y:S02]  /*106b0*/  FMUL.FTZ R134, R0.reuse, R134 ;  /* 0x0000008600867220 */ /* 0x040fe40000410000 */
[C---:B------:R-:W-:Y:S01]  /*106c0*/  HMMA.16816.F32.BF16 R128, R144.reuse, R162, R128 ;  /* 0x000000a29080723c */ /* 0x040fe20000041880 */
[----:B------:R-:W-:Y:S03]  /*106d0*/  LDSM.16.MT88.4 R160, [R215+0x9880] ;  /* 0x00988000d7a0783b */ /* 0x000fe60000004200 */
[----:B------:R-:W-:Y:S02]  /*106e0*/  FMUL.FTZ R135, R0, R135 ;  /* 0x0000008700877220 */ /* 0x000fe40000410000 */
[----:B------:R-:W-:Y:S02]  /*106f0*/  FFMA.FTZ R150, R2, R235, R150 ;  /* 0x000000eb02967223 */ /* 0x000fe40000010096 */
[C---:B------:R-:W-:Y:S04]  /*10700*/  HMMA.16816.F32.BF16 R16, R144.reuse, R140, R16 ;  /* 0x0000008c9010723c */ /* 0x040fe80000041810 */
[----:B------:R-:W-:Y:S01]  /*10710*/  FFMA.FTZ R6, R0, R233, R6 ;  /* 0x000000e900067223 */ /* 0x000fe20000010006 */
[----:B------:R-:W-:Y:S01]  /*10720*/  MOV R0, R3 ;  /* 0x0000000300007202 */ /* 0x000fe20000000f00 */
[----:B------:R-:W-:Y:S02]  /*10730*/  FADD.FTZ R5, R5, R150 ;  /* 0x0000009605057221 */ /* 0x000fe40000010000 */
[----:B------:R-:W-:Y:S01]  /*10740*/  HMMA.16816.F32.BF16 R132, R144, R142, R132 ;  /* 0x0000008e9084723c */ /* 0x000fe20000041884 */
[----:B------:R-:W2:Y:S03]  /*10750*/  LDSM.16.MT88.4 R140, [R209+0x8880] ;  /* 0x00888000d18c783b */ /* 0x000ea60000004200 */
[----:B------:R-:W-:Y:S02]  /*10760*/  FADD.FTZ R7, R7, R6 ;  /* 0x0000000607077221 */ /* 0x000fe40000010000 */
[----:B------:R-:W-:Y:S02]  /*10770*/  FADD.FTZ R232, R232, R5 ;  /* 0x00000005e8e87221 */ /* 0x000fe40000010000 */
[----:B------:R-:W-:Y:S01]  /*10780*/  FADD.FTZ R234, R234, R7 ;  /* 0x00000007eaea7221 */ /* 0x000fe20000010000 */
[C---:B-1----:R-:W-:Y:S01]  /*10790*/  HMMA.16816.F32.BF16 R144, R152.reuse, R156, R8 ;  /* 0x0000009c9890723c */ /* 0x042fe20000041808 */
[----:B------:R-:W1:Y:S04]  /*107a0*/  LDSM.16.MT88.4 R8, [R208+0x8880] ;  /* 0x00888000d008783b */ /* 0x000e680000004200 */
[----:B------:R-:W-:Y:S02]  /*107b0*/  FADD.FTZ R151, R151, R232 ;  /* 0x000000e897977221 */ /* 0x000fe40000010000 */
[----:B------:R-:W-:Y:S01]  /*107c0*/  FADD.FTZ R237, R237, R234 ;  /* 0x000000eaeded7221 */ /* 0x000fe20000010000 */
        /* <DEDUP_REMOVED lines=11> */
[C---:B--2---:R-:W-:Y:S04]  /*10880*/  HMMA.16816.F32.BF16 R32, R152.reuse, R140, R32 ;  /* 0x0000008c9820723c */ /* 0x044fe80000041820 */
[----:B------:R-:W-:Y:S02]  /*10890*/  FADD.FTZ R235, R243, R240 ;  /* 0x000000f0f3eb7221 */ /* 0x000fe40000010000 */
[----:B------:R-:W-:Y:S02]  /*108a0*/  FADD.FTZ R233, R245, R242 ;  /* 0x000000f2f5e97221 */ /* 0x000fe40000010000 */
[C---:B------:R-:W-:Y:S08]  /*108b0*/  HMMA.16816.F32.BF16 R36, R152.reuse, R142, R36 ;  /* 0x0000008e9824723c */ /* 0x040ff00000041824 */
[C---:B-1----:R-:W-:Y:S08]  /*108c0*/  HMMA.16816.F32.BF16 R40, R152.reuse, R8, R40 ;  /* 0x000000089828723c */ /* 0x042ff00000041828 */
        /* <DEDUP_REMOVED lines=24> */
[----:B------:R-:W-:Y:S01]  /*10a50*/  HMMA.16816.F32.BF16 R132, R152, R198, R132 ;  /* 0x000000c69884723c */ /* 0x000fe20000041884 */
[----:B------:R-:W-:-:S07]  /*10a60*/  @P0 BRA `(.L_x_2003) ;  /* 0xffffe2c000000947 */ /* 0x000fce000383ffff */
.L_x_2002:
        /* <DEDUP_REMOVED lines=155> */
.L_x_1942:
        /* <DEDUP_REMOVED lines=198> */
.L_x_2007:
        /* <DEDUP_REMOVED lines=157> */
.L_x_2009:
[----:B--234-:R-:W-:Y:S05]  /*12a50*/  BSYNC B0 ;  /* 0x0000000000007941 */ /* 0x01cfea0003800000 */
.L_x_2008:
        /* <DEDUP_REMOVED lines=30> */
.L_x_2011:
[----:B------:R-:W-:Y:S05]  /*12c40*/  BSYNC B0 ;  /* 0x0000000000007941 */ /* 0x000fea0003800000 */
.L_x_2010:
        /* <DEDUP_REMOVED lines=30> */
.L_x_2013:
[----:B------:R-:W-:Y:S05]  /*12e30*/  BSYNC B0 ;  /* 0x0000000000007941 */ /* 0x000fea0003800000 */
.L_x_2012:
        /* <DEDUP_REMOVED lines=31> */
.L_x_2006:
        /* <DEDUP_REMOVED lines=31> */
.L_x_2014:
        /* <DEDUP_REMOVED lines=43> */
.L_x_2016:
[----:B------:R-:W-:Y:S05]  /*134d0*/  BSYNC B0 ;  /* 0x0000000000007941 */ /* 0x000fea0003800000 */
.L_x_2015:
        /* <DEDUP_REMOVED lines=77> */
.L_x_2018:
[----:B------:R-:W-:Y:S05]  /*139b0*/  BSYNC B0 ;  /* 0x0000000000007941 */ /* 0x000fea0003800000 */
.L_x_2017:
        /* <DEDUP_REMOVED lines=27> */
.L_x_2020:
[----:B------:R-:W-:Y:S05]  /*13b70*/  BSYNC B0 ;  /* 0x0000000000007941 */ /* 0x000fea0003800000 */
.L_x_2019:
        /* <DEDUP_REMOVED lines=27> */
.L_x_2022:
[----:B------:R-:W-:Y:S05]  /*13d30*/  BSYNC B0 ;  /* 0x0000000000007941 */ /* 0x000fea0003800000 */
.L_x_2021:
        /* <DEDUP_REMOVED lines=28> */
.L_x_2023:
        /* <DEDUP_REMOVED lines=16> */
.L_x_3660:


//--------------------- .text._ZN7cutlass13device_kernelIN5flash19enable_sm80_to_sm89INS1_16FlashAttnFwdSm80INS1_25CollectiveMainloopFwdSm80ILi8ELi1ELb1EN4cute5tupleIJNS5_1CILi128EEENS7_ILi48EEENS7_ILi256EEEEEELi256ENS_10bfloat16_tEfNS_4arch4Sm80ELb0ELb1ELb0ELb0ELb1ELb0ELb1ELb0EEENS1_21CollectiveEpilogueFwdINS6_IJS8_SA_S9_EEENS6_IJNS7_ILi1EEESI_SI_EEESC_SE_Li256ELb0ELb1ELb0ELb0EEENS1_19SingleTileSchedulerILb0ELb0ELb1ELi128EEEEEEEEEvNT_6ParamsE --------------------------
	.section	.text._ZN7cutlass13device_kernelIN5flash19enable_sm80_to_sm89INS1_16FlashAttnFwdSm80INS1_25CollectiveMainloopFwdSm80ILi8ELi1ELb1EN4cute5tupleIJNS5_1CILi128EEENS7_ILi48EEENS7_ILi256EEEEEELi256ENS_10bfloat16_tEfNS_4arch4Sm80ELb0ELb1ELb0ELb0ELb1ELb0ELb1ELb0EEENS1_21CollectiveEpilogueFwdINS6_IJS8_SA_S9_EEENS6_IJNS7_ILi1EEESI_SI_EEESC_SE_Li256ELb0ELb1ELb0ELb0EEENS1_19SingleTileSchedulerILb0ELb0ELb1ELi128EEEEEEEEEvNT_6ParamsE,"ax",@progbits
	.sectioninfo	@"SHI_REGISTERS=255"
	.align	128
.text._ZN7cutlass13device_kernelIN5flash19enable_sm80_to_sm89INS1_16FlashAttnFwdSm80INS1_25CollectiveMainloopFwdSm80ILi8ELi1ELb1EN4cute5tupleIJNS5_1CILi128EEENS7_ILi48EEENS7_ILi256EEEEEELi256ENS_10bfloat16_tEfNS_4arch4Sm80ELb0ELb1ELb0ELb0ELb1ELb0ELb1ELb0EEENS1_21CollectiveEpilogueFwdINS6_IJS8_SA_S9_EEENS6_IJNS7_ILi1EEESI_SI_EEESC_SE_Li256ELb0ELb1ELb0ELb0EEENS1_19SingleTileSchedulerILb0ELb0ELb1ELi128EEEEEEEEEvNT_6ParamsE:
        .type           _ZN7cutlass13device_kernelIN5flash19enable_sm80_to_sm89INS1_16FlashAttnFwdSm80INS1_25CollectiveMainloopFwdSm80ILi8ELi1ELb1EN4cute5tupleIJNS5_1CILi128EEENS7_ILi48EEENS7_ILi256EEEEEELi256ENS_10bfloat16_tEfNS_4arch4Sm80ELb0ELb1ELb0ELb0ELb1ELb0ELb1ELb0EEENS1_21CollectiveEpilogueFwdINS6_IJS8_SA_S9_EEENS6_IJNS7_ILi1EEESI_SI_EEESC_SE_Li256ELb0ELb1ELb0ELb0EEENS1_19SingleTileSchedulerILb0ELb0ELb1ELi128EEEEEEEEEvNT_6ParamsE,@function
        .size           _ZN7cutlass13device_kernelIN5flash19enable_sm80_to_sm89INS1_16FlashAttnFwdSm80INS1_25CollectiveMainloopFwdSm80ILi8ELi1ELb1EN4cute5tupleIJNS5_1CILi128EEENS7_ILi48EEENS7_ILi256EEEEEELi256ENS_10bfloat16_tEfNS_4arch4Sm80ELb0ELb1ELb0ELb0ELb1ELb0ELb1ELb0EEENS1_21CollectiveEpilogueFwdINS6_IJS8_SA_S9_EEENS6_IJNS7_ILi1EEESI_SI_EEESC_SE_Li256ELb0ELb1ELb0ELb0EEENS1_19SingleTileSchedulerILb0ELb0ELb1ELi128EEEEEEEEEvNT_6ParamsE,(.L_x_3661 - _ZN7cutlass13device_kernelIN5flash19enable_sm80_to_sm89INS1_16FlashAttnFwdSm80INS1_25CollectiveMainloopFwdSm80ILi8ELi1ELb1EN4cute5tupleIJNS5_1CILi128EEENS7_ILi48EEENS7_ILi256EEEEEELi256ENS_10bfloat16_tEfNS_4arch4Sm80ELb0ELb1ELb0ELb0ELb1ELb0ELb1ELb0EEENS1_21CollectiveEpilogueFwdINS6_IJS8_SA_S9_EEENS6_IJNS7_ILi1EEESI_SI_EEESC_SE_Li256ELb0ELb1ELb0ELb0EEENS1_19SingleTileSchedulerILb0ELb0ELb1ELi128EEEEEEEEEvNT_6ParamsE)
        .other          _ZN7cutlass13device_kernelIN5flash19enable_sm80_to_sm89INS1_16FlashAttnFwdSm80INS1_25CollectiveMainloopFwdSm80ILi8ELi1ELb1EN4cute5tupleIJNS5_1CILi128EEENS7_ILi48EEENS7_ILi256EEEEEELi256ENS_10bfloat16_tEfNS_4arch4Sm80ELb0ELb1ELb0ELb0ELb1ELb0ELb1ELb0EEENS1_21CollectiveEpilogueFwdINS6_IJS8_SA_S9_EEENS6_IJNS7_ILi1EEESI_SI_EEESC_SE_Li256ELb0ELb1ELb0ELb0EEENS1_19SingleTileSchedulerILb0ELb0ELb1ELi128EEEEEEEEEvNT_6ParamsE,@"STO_CUDA_ENTRY STV_DEFAULT"
_ZN7cutlass13device_kernelIN5flash19enable_sm80_to_sm89INS1_16FlashAttnFwdSm80INS1_25CollectiveMainloopFwdSm80ILi8ELi1ELb1EN4cute5tupleIJNS5_1CILi128EEENS7_ILi48EEENS7_ILi256EEEEEELi256ENS_10bfloat16_tEfNS_4arch4Sm80ELb0ELb1ELb0ELb0ELb1ELb0ELb1ELb0EEENS1_21CollectiveEpilogueFwdINS6_IJS8_SA_S9_EEENS6_IJNS7_ILi1EEESI_SI_EEESC_SE_Li256ELb0ELb1ELb0ELb0EEENS1_19SingleTileSchedulerILb0ELb0ELb1ELi128EEEEEEEEEvNT_6ParamsE:
        /* <DEDUP_REMOVED lines=57> */
.L_x_2025:
[----:B------:R-:W-:Y:S02]  /*0390*/  ULDC UR4, c[0x0][0x32c] ;  /* 0x0000cb0000047ab9 */ /* 0x000fe40000000800 */
[----:B------:R-:W-:-:S03]  /*03a0*/  UISETP.NE.AND UP0, UPT, UR7, UR4, UPT ;  /* 0x000000040700728c */ /* 0x000fc6000bf05270 */
[----:B------:R-:W-:Y:S02]  /*03b0*/  ULDC.64 UR4, c[0x0][0x330] ;  /* 0x0000cc0000047ab9 */ /* 0x000fe40000000a00 */
[----:B------:R-:W-:-:S07]  /*03c0*/  UIMAD.WIDE.U32 UR20, UR16, UR4, URZ ;  /* 0x00000004101472a5 */ /* 0x000fce000f8e003f */
[----:B------:R-:W-:Y:S02]  /*03d0*/  @UP0 UMOV UR7, UR21 ;  /* 0x0000001500070c82 */ /* 0x000fe40008000000 */
[----:B------:R-:W-:Y:S02]  /*03e0*/  @UP0 USHF.R.U32.HI UR16, URZ, UR5, UR7 ;  /* 0x000000053f100299 */ /* 0x000fe40008011607 */
.L_x_2026:
[----:B------:R-:W-:Y:S02]  /*03f0*/  ULDC UR4, c[0x0][0x32c] ;  /* 0x0000cb0000047ab9 */ /* 0x000fe40000000800 */
[----:B------:R-:W-:-:S04]  /*0400*/  UIMAD UR4, UR16, UR4, UR4 ;  /* 0x00000004100472a4 */ /* 0x000fc8000f8e0204 */
[----:B------:R-:W-:-:S04]  /*0410*/  UISETP.LT.AND UP0, UPT, UR6, UR4, UPT ;  /* 0x000000040600728c */ /* 0x000fc8000bf01270 */
[----:B------:R-:W-:Y:S02]  /*0420*/  USEL UR6, UR6, UR4, UP0 ;  /* 0x0000000406067287 */ /* 0x000fe40008000000 */
.L_x_2024:
        /* <DEDUP_REMOVED lines=36> */
.L_x_2028:
[----:B------:R-:W-:Y:S02]  /*0670*/  ULDC UR4, c[0x0][0x32c] ;  /* 0x0000cb0000047ab9 */ /* 0x000fe40000000800 */
[----:B------:R-:W-:-:S03]  /*0680*/  UISETP.NE.AND UP0, UPT, UR4, 0x1, UPT ;  /* 0x000000010400788c */ /* 0x000fc6000bf05270 */
[----:B------:R-:W-:Y:S02]  /*0690*/  ULDC.64 UR4, c[0x0][0x330] ;  /* 0x0000cc0000047ab9 */ /* 0x000fe40000000a00 */
[----:B------:R-:W-:-:S06]  /*06a0*/  UIMAD.WIDE.U32 UR16, UR7, UR4, URZ ;  /* 0x00000004071072a5 */ /* 0x000fcc000f8e003f */
[----:B------:R-:W-:Y:S02]  /*06b0*/  @UP0 USHF.R.U32.HI UR7, URZ, UR5, UR17 ;  /* 0x000000053f070299 */ /* 0x000fe40008011611 */
.L_x_2029:
[----:B------:R-:W-:Y:S02]  /*06c0*/  ULDC UR4, c[0x0][0x32c] ;  /* 0x0000cb0000047ab9 */ /* 0x000fe40000000800 */
[----:B------:R-:W-:-:S04]  /*06d0*/  UIMAD UR4, UR7, UR4, URZ ;  /* 0x00000004070472a4 */ /* 0x000fc8000f8e023f */
[----:B------:R-:W-:-:S04]  /*06e0*/  UISETP.LT.AND UP0, UPT, UR6, UR4, UPT ;  /* 0x000000040600728c */ /* 0x000fc8000bf01270 */
[----:B------:R-:W-:-:S04]  /*06f0*/  USEL UR6, UR6, UR4, !UP0 ;  /* 0x0000000406067287 */ /* 0x000fc8000c000000 */
.L_x_2027:
        /* <DEDUP_REMOVED lines=91> */
[----:B------:R-:W-:Y:S01]  /*0cb0*/  SHF.R.S32.HI R66, RZ, 0x1f, R44 ;  /* 0x0000001fff427819 */ /* 0x000fe2000001142c */
[----:B------:R-:W-:Y:S02]  /*0cc0*/  UMOV UR29, 0x30 ;  /* 0x00000030001d7882 */ /* 0x000fe40000000000 */
[----:B------:R-:W-:Y:S01]  /*0cd0*/  UIMAD UR22, UR23, UR29, -0x30 ;  /* 0xffffffd0171674a4 */ /* 0x000fe2000f8e021d */
[----:B------:R-:W3:Y:S01]  /*0ce0*/  @P0 LDG.E R2, [R2.64] ;  /* 0x0000001202020981 */ /* 0x000ee2000c1e1900 */
[----:B------:R-:W-:Y:S01]  /*0cf0*/  IMAD.MOV.U32 R4, RZ, RZ, c[0x0][0x2b8] ;  /* 0x0000ae00ff047624 */ /* 0x000fe200078e00ff */
[----:B------:R-:W-:Y:S01]  /*0d00*/  ULDC.64 UR4, c[0x0][0x2b0] ;  /* 0x0000ac0000047ab9 */ /* 0x000fe20000000a00 */
[----:B------:R-:W-:Y:S01]  /*0d10*/  IMAD.MOV.U32 R22, RZ, RZ, RZ ;  /* 0x000000ffff167224 */ /* 0x000fe200078e00ff */
[----:B------:R-:W-:Y:S02]  /*0d20*/  BAR.SYNC.DEFER_BLOCKING 0x0 ;  /* 0x0000000000007b1d */ /* 0x000fe40000010000 */
[----:B------:R-:W-:Y:S01]  /*0d30*/  ISETP.NE.AND P1, PT, R4, 0x1, PT ;  /* 0x000000010400780c */ /* 0x000fe20003f25270 */
[----:B------:R-:W-:-:S03]  /*0d40*/  USHF.R.S32.HI UR21, URZ, 0x1f, UR15 ;  /* 0x0000001f3f157899 */ /* 0x000fc6000801140f */
        /* <DEDUP_REMOVED lines=13> */
[C---:B------:R-:W-:Y:S01]  /*0e20*/  IADD3 R0, R31.reuse, UR22, RZ ;  /* 0x000000161f007c10 */ /* 0x040fe2000fffe0ff */
[----:B------:R-:W-:Y:S01]  /*0e30*/  UIMAD UR20, UR9, UR4, URZ ;  /* 0x00000004091472a4 */ /* 0x000fe2000f8e023f */
[----:B------:R-:W-:Y:S01]  /*0e40*/  IADD3 R5, R31, UR27, RZ ;  /* 0x0000001b1f057c10 */ /* 0x000fe2000fffe0ff */
[----:B------:R-:W-:Y:S01]  /*0e50*/  UIMAD.WIDE.U32 UR24, UR11, UR4, URZ ;  /* 0x000000040b1872a5 */ /* 0x000fe2000f8e003f */
[C---:B------:R-:W-:Y:S01]  /*0e60*/  ISETP.GE.AND P0, PT, R0.reuse, UR10, PT ;  /* 0x0000000a00007c0c */ /* 0x040fe2000bf06270 */
[----:B------:R-:W-:Y:S01]  /*0e70*/  IMAD.SHL.U32 R39, R19, 0x8, RZ ;  /* 0x0000000813277824 */ /* 0x000fe200078e00ff */
[----:B--2---:R-:W-:Y:S01]  /*0e80*/  IADD3 R10, R0, UR12, RZ ;  /* 0x0000000c000a7c10 */ /* 0x004fe2000fffe0ff */
[----:B------:R-:W-:Y:S01]  /*0e90*/  UIMAD UR29, UR23, -0x30, UR29 ;  /* 0xffffffd0171d78a4 */ /* 0x000fe2000f8e021d */
[----:B------:R-:W-:Y:S01]  /*0ea0*/  ISETP.GT.OR P0, PT, R31, 0x2f, P0 ;  /* 0x0000002f1f00780c */ /* 0x000fe20000704670 */
[----:B------:R-:W-:Y:S02]  /*0eb0*/  STL [R1+0x48], R31 ;  /* 0x0000481f01007387 */ /* 0x000fe40000100800 */
        /* <DEDUP_REMOVED lines=11> */
[--C-:B------:R-:W-:Y:S01]  /*0f70*/  IMAD.MOV.U32 R4, RZ, RZ, R5.reuse ;  /* 0x000000ffff047224 */ /* 0x100fe200078e0005 */
[----:B------:R-:W-:Y:S01]  /*0f80*/  ULDC.64 UR4, c[0x0][0x1c0] ;  /* 0x0000700000047ab9 */ /* 0x000fe20000000a00 */
[----:B------:R-:W-:Y:S01]  /*0f90*/  IADD3 R29, R39, 0x80, RZ ;  /* 0x00000080271d7810 */ /* 0x000fe20007ffe0ff */
[----:B------:R-:W-:Y:S01]  /*0fa0*/  UIADD3 UR25, UR25, UR20, URZ ;  /* 0x0000001419197290 */ /* 0x000fe2000fffe03f */
[----:B------:R-:W-:Y:S01]  /*0fb0*/  IADD3 R17, R21, UR27, RZ ;  /* 0x0000001b15117c10 */ /* 0x000fe2000fffe0ff */
[----:B------:R-:W-:Y:S01]  /*0fc0*/  UIMAD UR21, UR21, UR4, URZ ;  /* 0x00000004151572a4 */ /* 0x000fe2000f8e023f */
[C---:B------:R-:W-:Y:S01]  /*0fd0*/  IADD3 R30, R39.reuse, 0x40, RZ ;  /* 0x00000040271e7810 */ /* 0x040fe20007ffe0ff */
[----:B------:R-:W-:Y:S01]  /*0fe0*/  UIMAD.WIDE.U32 UR24, UR15, UR4, UR24 ;  /* 0x000000040f1872a5 */ /* 0x000fe2000f8e0018 */
[----:B------:R-:W-:Y:S01]  /*0ff0*/  ISETP.GE.AND P3, PT, R39, c[0x0][0x198], PT ;  /* 0x0000660027007a0c */ /* 0x000fe20003f66270 */
[----:B------:R-:W-:Y:S01]  /*1000*/  UIMAD UR5, UR15, UR5, UR21 ;  /* 0x000000050f0572a4 */ /* 0x000fe2000f8e0215 */
[----:B------:R-:W-:Y:S01]  /*1010*/  @P1 IMAD.HI.U32 R0, R5, c[0x0][0x2c8], RZ ;  /* 0x0000b20005001a27 */ /* 0x000fe200078e00ff */
[----:B------:R-:W-:Y:S01]  /*1020*/  IADD3 R28, R39, 0xc0, RZ ;  /* 0x000000c0271c7810 */ /* 0x000fe20007ffe0ff */
[----:B------:R-:W-:Y:S01]  /*1030*/  ULDC UR15, c[0x0][0x168] ;  /* 0x00005a00000f7ab9 */ /* 0x000fe20000000800 */
[----:B------:R-:W-:Y:S01]  /*1040*/  ISETP.GE.AND P4, PT, R30, c[0x0][0x198], PT ;  /* 0x000066001e007a0c */ /* 0x000fe20003f86270 */
[----:B------:R-:W-:Y:S01]  /*1050*/  UIADD3 UR5, UR25, UR5, URZ ;  /* 0x0000000519057290 */ /* 0x000fe2000fffe03f */
[----:B------:R-:W-:Y:S01]  /*1060*/  @P0 SHF.R.U32.HI R4, RZ, c[0x0][0x2cc], R0 ;  /* 0x0000b300ff040a19 */ /* 0x000fe20000011600 */
[----:B------:R-:W-:Y:S01]  /*1070*/  UIMAD UR15, UR8, UR15, URZ ;  /* 0x0000000f080f72a4 */ /* 0x000fe2000f8e023f */
[----:B------:R-:W-:Y:S01]  /*1080*/  SHF.R.S32.HI R8, RZ, 0x1f, R28 ;  /* 0x0000001fff087819 */ /* 0x000fe2000001141c */
[----:B------:R-:W-:Y:S01]  /*1090*/  UIADD3 UR28, UR29, UR10, URZ ;  /* 0x0000000a1d1c7290 */ /* 0x000fe2000fffe03f */
[--C-:B------:R-:W-:Y:S01]  /*10a0*/  SHF.R.S32.HI R6, RZ, 0x1f, R4.reuse ;  /* 0x0000001fff067819 */ /* 0x100fe20000011404 */
[----:B------:R-:W-:Y:S01]  /*10b0*/  IMAD.MOV R0, RZ, RZ, -R4 ;  /* 0x000000ffff007224 */ /* 0x000fe200078e0a04 */
[----:B------:R-:W-:Y:S01]  /*10c0*/  ISETP.GE.AND P5, PT, R29, c[0x0][0x198], PT ;  /* 0x000066001d007a0c */ /* 0x000fe20003fa6270 */
[----:B-1----:R-:W-:Y:S01]  /*10d0*/  IMAD.U32 R3, RZ, RZ, UR25 ;  /* 0x00000019ff037e24 */ /* 0x002fe2000f8e00ff */
[----:B------:R-:W-:Y:S01]  /*10e0*/  LEA.HI R8, R8, R28, RZ, 0x3 ;  /* 0x0000001c08087211 */ /* 0x000fe200078f18ff */
[----:B------:R-:W-:Y:S01]  /*10f0*/  IMAD.U32 R2, RZ, RZ, UR24 ;  /* 0x00000018ff027e24 */ /* 0x000fe2000f8e00ff */
[----:B------:R-:W-:Y:S01]  /*1100*/  ISETP.GE.AND P6, PT, R28, c[0x0][0x198], PT ;  /* 0x000066001c007a0c */ /* 0x000fe20003fc6270 */
[----:B------:R-:W-:Y:S01]  /*1110*/  IMAD.U32 R3, RZ, RZ, UR5 ;  /* 0x00000005ff037e24 */ /* 0x000fe2000f8e00ff */
[----:B------:R-:W-:Y:S01]  /*1120*/  LOP3.LUT R36, R8, 0xfffffff8, RZ, 0xc0, !PT ;  /* 0xfffffff808247812 */ /* 0x000fe200078ec0ff */
[----:B------:R-:W-:Y:S01]  /*1130*/  IMAD R0, R0, c[0x0][0x2c4], R5 ;  /* 0x0000b10000007a24 */ /* 0x000fe200078e0205 */
[----:B------:R-:W-:Y:S01]  /*1140*/  ULDC.64 UR4, c[0x0][0x1e8] ;  /* 0x00007a0000047ab9 */ /* 0x000fe20000000a00 */
[----:B------:R-:W-:Y:S01]  /*1150*/  IMAD R6, R6, c[0x0][0x1b0], RZ ;  /* 0x00006c0006067a24 */ /* 0x000fe200078e02ff */
[----:B------:R-:W-:Y:S01]  /*1160*/  UIMAD UR8, UR9, UR4, URZ ;  /* 0x00000004090872a4 */ /* 0x000fe2000f8e023f */
[----:B------:R-:W-:Y:S01]  /*1170*/  IMAD.WIDE.U32 R2, R4, c[0x0][0x1b0], R2 ;  /* 0x00006c0004027a25 */ /* 0x000fe200078e0002 */
[----:B------:R-:W-:Y:S01]  /*1180*/  SHF.R.S32.HI R5, RZ, 0x1f, R0 ;  /* 0x0000001fff057819 */ /* 0x000fe20000011400 */
[----:B------:R-:W-:Y:S01]  /*1190*/  UIMAD.WIDE.U32 UR20, UR11, UR4, URZ ;  /* 0x000000040b1472a5 */ /* 0x000fe2000f8e003f */
[----:B------:R-:W-:Y:S01]  /*11a0*/  LEA.HI R65, R66, R44, RZ, 0x5 ;  /* 0x0000002c42417211 */ /* 0x000fe200078f28ff */
[----:B------:R-:W-:Y:S01]  /*11b0*/  IMAD R4, R4, c[0x0][0x1b4], R6 ;  /* 0x00006d0004047a24 */ /* 0x000fe200078e0206 */
[----:B------:R-:W-:Y:S01]  /*11c0*/  UIMAD UR8, UR11, UR5, UR8 ;  /* 0x000000050b0872a4 */ /* 0x000fe2000f8e0208 */
[----:B------:R-:W-:Y:S01]  /*11d0*/  BSSY B0, `(.L_x_2031) ;  /* 0x0000121000007945 */ /* 0x000fe20003800000 */
[----:B------:R-:W-:Y:S01]  /*11e0*/  UISETP.LT.AND UP0, UPT, UR28, 0x30, UPT ;  /* 0x000000301c00788c */ /* 0x000fe2000bf01270 */
[----:B------:R-:W-:Y:S01]  /*11f0*/  IMAD.IADD R3, R3, 0x1, R4 ;  /* 0x0000000103037824 */ /* 0x000fe200078e0204 */
[----:B------:R-:W-:Y:S01]  /*1200*/  UIADD3 UR8, UR21, UR8, URZ ;  /* 0x0000000815087290 */ /* 0x000fe2000fffe03f */
[----:B------:R-:W-:Y:S01]  /*1210*/  IMAD R4, R5, c[0x0][0x1a8], RZ ;  /* 0x00006a0005047a24 */ /* 0x000fe200078e02ff */
[----:B------:R-:W-:Y:S01]  /*1220*/  USEL UR4, UR28, 0x30, UP0 ;  /* 0x000000301c047887 */ /* 0x000fe20008000000 */
[----:B------:R-:W-:Y:S01]  /*1230*/  IMAD.SHL.U32 R5, R21, 0x40, RZ ;  /* 0x0000004015057824 */ /* 0x000fe200078e00ff */
[----:B------:R-:W-:Y:S01]  /*1240*/  SHF.R.S32.HI R64, RZ, 0x5, R65 ;  /* 0x00000005ff407819 */ /* 0x000fe20000011441 */
[----:B------:R-:W-:-:S02]  /*1250*/  IMAD R4, R0, c[0x0][0x1ac], R4 ;  /* 0x00006b0000047a24 */ /* 0x000fc400078e0204 */
[----:B------:R-:W-:Y:S01]  /*1260*/  IMAD.WIDE.U32 R2, R0, c[0x0][0x1a8], R2 ;  /* 0x00006a0000027a25 */ /* 0x000fe200078e0002 */
[----:B------:R-:W-:-:S03]  /*1270*/  LOP3.LUT R0, R5, 0x1c0, RZ, 0xc0, !PT ;  /* 0x000001c005007812 */ /* 0x000fc600078ec0ff */
[----:B------:R-:W-:Y:S01]  /*1280*/  IMAD.IADD R3, R3, 0x1, R4 ;  /* 0x0000000103037824 */ /* 0x000fe200078e0204 */
[C---:B------:R-:W-:Y:S02]  /*1290*/  LEA R14, P0, R2.reuse, c[0x0][0x160], 0x1 ;  /* 0x00005800020e7a11 */ /* 0x040fe400078008ff */
[----:B------:R-:W-:Y:S02]  /*12a0*/  SHF.R.U32.HI R4, RZ, 0x3, R0 ;  /* 0x00000003ff047819 */ /* 0x000fe40000011600 */
[----:B------:R-:W-:Y:S01]  /*12b0*/  LEA.HI.X R15, R2, c[0x0][0x164], R3, 0x1, P0 ;  /* 0x00005900020f7a11 */ /* 0x000fe200000f0c03 */
[----:B------:R-:W-:Y:S01]  /*12c0*/  SHFL.IDX PT, R6, R14, 0x1, 0x181f ;  /* 0x00381f000e067f89 */ /* 0x000fe200000e0000 */
[----:B------:R-:W-:Y:S02]  /*12d0*/  LOP3.LUT R0, R0, 0x38, R39, 0xf8, !PT ;  /* 0x0000003800007812 */ /* 0x000fe400078ef827 */
[----:B------:R-:W-:Y:S01]  /*12e0*/  LEA.HI R2, R66, R44, RZ, 0x6 ;  /* 0x0000002c42027211 */ /* 0x000fe200078f30ff */
[----:B------:R-:W-:Y:S01]  /*12f0*/  SHFL.IDX PT, R3, R15, RZ, 0x181f ;  /* 0x00181fff0f037589 */ /* 0x000fe200000e0000 */
[----:B------:R-:W-:-:S02]  /*1300*/  LOP3.LUT R0, R0, R4, RZ, 0x3c, !PT ;  /* 0x0000000400007212 */ /* 0x000fc400078e3cff */
[----:B------:R-:W-:Y:S01]  /*1310*/  ISETP.GE.AND P0, PT, R17, UR15, PT ;  /* 0x0000000f11007c0c */ /* 0x000fe2000bf06270 */
[----:B------:R-:W-:Y:S02]  /*1320*/  IMAD.SHL.U32 R4, R2, 0x8, RZ ;  /* 0x0000000802047824 */ /* 0x000fe400078e00ff */
[----:B------:R-:W1:Y:S03]  /*1330*/  SHFL.IDX PT, R2, R14, RZ, 0x181f ;  /* 0x00181fff0e027589 */ /* 0x000e6600000e0000 */
[----:B------:R-:W-:Y:S02]  /*1340*/  LOP3.LUT R5, R0, 0xfffffe00, R4, 0xf8, !PT ;  /* 0xfffffe0000057812 */ /* 0x000fe400078ef804 */
[----:B------:R-:W-:Y:S02]  /*1350*/  SHF.R.S32.HI R0, RZ, 0x1f, R29 ;  /* 0x0000001fff007819 */ /* 0x000fe4000001141d */
[----:B------:R-:W-:Y:S01]  /*1360*/  SHF.R.S32.HI R4, RZ, 0x1f, R30 ;  /* 0x0000001fff047819 */ /* 0x000fe2000001141e */
[----:B------:R-:W-:Y:S01]  /*1370*/  IMAD.SHL.U32 R45, R5, 0x2, RZ ;  /* 0x00000002052d7824 */ /* 0x000fe200078e00ff */
[----:B------:R-:W-:-:S02]  /*1380*/  LEA.HI R0, R0, R29, RZ, 0x3 ;  /* 0x0000001d00007211 */ /* 0x000fc400078f18ff */
[----:B------:R-:W-:Y:S02]  /*1390*/  LEA.HI R4, R4, R30, RZ, 0x3 ;  /* 0x0000001e04047211 */ /* 0x000fe400078f18ff */
[----:B------:R-:W-:Y:S01]  /*13a0*/  LOP3.LUT R37, R0, 0xfffffff8, RZ, 0xc0, !PT ;  /* 0xfffffff800257812 */ /* 0x000fe200078ec0ff */
[----:B------:R-:W-:Y:S01]  /*13b0*/  IMAD.MOV R0, RZ, RZ, -R7 ;  /* 0x000000ffff007224 */ /* 0x000fe200078e0a07 */
[----:B------:R-:W-:Y:S01]  /*13c0*/  LOP3.LUT R38, R4, 0xfffffff8, RZ, 0xc0, !PT ;  /* 0xfffffff804267812 */ /* 0x000fe200078ec0ff */
[----:B------:R-:W3:Y:S02]  /*13d0*/  SHFL.IDX PT, R7, R15, 0x1, 0x181f ;  /* 0x00381f000f077f89 */ /* 0x000ee400000e0000 */
[----:B------:R-:W-:Y:S01]  /*13e0*/  IMAD R23, R0, c[0x0][0x2b8], R10 ;  /* 0x0000ae0000177a24 */ /* 0x000fe200078e020a */
[----:B------:R-:W-:-:S04]  /*13f0*/  IADD3 R0, R17, 0x20, RZ ;  /* 0x0000002011007810 */ /* 0x000fc80007ffe0ff */
[----:B------:R-:W-:Y:S01]  /*1400*/  ISETP.GE.AND P1, PT, R0, UR15, PT ;  /* 0x0000000f00007c0c */ /* 0x000fe2000bf26270 */
[----:B-1----:R-:W-:Y:S01]  /*1410*/  @!P0 IMAD.WIDE R4, R39, 0x2, R2 ;  /* 0x0000000227048825 */ /* 0x002fe200078e0202 */
[----:B------:R-:W-:Y:S02]  /*1420*/  SHF.R.S32.HI R18, RZ, 0x1f, R23 ;  /* 0x0000001fff127819 */ /* 0x000fe40000011417 */
[----:B------:R-:W-:Y:S01]  /*1430*/  IADD3 R0, R17, 0x40, RZ ;  /* 0x0000004011007810 */ /* 0x000fe20007ffe0ff */
[----:B------:R-:W-:Y:S01]  /*1440*/  @!P0 IMAD.WIDE R8, R38, 0x2, R2 ;  /* 0x0000000226088825 */ /* 0x000fe200078e0202 */
[----:B------:R1:W-:Y:S04]  /*1450*/  @!P0 LDGSTS.E.BYPASS.LTC128B.128 [R45+0x4080], [R4.64], !P3 ;  /* 0x04080000042d8fae */ /* 0x0003e8000d901d52 */
[----:B------:R4:W-:Y:S03]  /*1460*/  @!P0 LDGSTS.E.BYPASS.LTC128B.128 [R45+0x8080], [R8.64], !P4 ;  /* 0x08080000082d8fae */ /* 0x0009e6000e101d52 */
[----:B---3--:R-:W-:-:S04]  /*1470*/  @!P1 IMAD.WIDE R12, R39, 0x2, R6 ;  /* 0x00000002270c9825 */ /* 0x008fc800078e0206 */
[----:B------:R-:W-:-:S04]  /*1480*/  @!P1 IMAD.WIDE R10, R38, 0x2, R6 ;  /* 0x00000002260a9825 */ /* 0x000fc800078e0206 */
[----:B-1----:R-:W-:-:S04]  /*1490*/  @!P0 IMAD.WIDE R4, R37, 0x2, R2 ;  /* 0x0000000225048825 */ /* 0x002fc800078e0202 */
[----:B------:R-:W-:Y:S01]  /*14a0*/  @!P0 IMAD.WIDE R2, R36, 0x2, R2 ;  /* 0x0000000224028825 */ /* 0x000fe200078e0202 */
[----:B------:R1:W-:Y:S03]  /*14b0*/  @!P0 LDGSTS.E.BYPASS.LTC128B.128 [R45+0xc080], [R4.64], !P5 ;  /* 0x0c080000042d8fae */ /* 0x0003e6000e901d52 */
[----:B----4-:R-:W-:Y:S01]  /*14c0*/  @!P1 IMAD.WIDE R8, R37, 0x2, R6 ;  /* 0x0000000225089825 */ /* 0x010fe200078e0206 */
[----:B------:R3:W-:Y:S01]  /*14d0*/  @!P0 LDGSTS.E.BYPASS.LTC128B.128 [R45+0x10080], [R2.64], !P6 ;  /* 0x10080000022d8fae */ /* 0x0007e2000f101d52 */
[----:B------:R-:W-:-:S03]  /*14e0*/  ISETP.GE.AND P0, PT, R0, UR15, PT ;  /* 0x0000000f00007c0c */ /* 0x000fc6000bf06270 */
[----:B------:R4:W-:Y:S04]  /*14f0*/  @!P1 LDGSTS.E.BYPASS.LTC128B.128 [R45+0x5080], [R12.64], !P3 ;  /* 0x050800000c2d9fae */ /* 0x0009e8000d901d52 */
[----:B------:R5:W-:Y:S04]  /*1500*/  @!P1 LDGSTS.E.BYPASS.LTC128B.128 [R45+0x9080], [R10.64], !P4 ;  /* 0x090800000a2d9fae */ /* 0x000be8000e101d52 */
[----:B------:R4:W-:Y:S01]  /*1510*/  @!P1 LDGSTS.E.BYPASS.LTC128B.128 [R45+0xd080], [R8.64], !P5 ;  /* 0x0d080000082d9fae */ /* 0x0009e2000e901d52 */
[----:B-1----:R-:W-:Y:S02]  /*1520*/  IMAD R4, R18, c[0x0][0x1e0], RZ ;  /* 0x0000780012047a24 */ /* 0x002fe400078e02ff */
[----:B---3--:R-:W-:-:S04]  /*1530*/  IMAD.WIDE.U32 R2, R23, c[0x0][0x1e0], RZ ;  /* 0x0000780017027a25 */ /* 0x008fc800078e00ff */
[----:B------:R-:W-:-:S04]  /*1540*/  IMAD R4, R23, c[0x0][0x1e4], R4 ;  /* 0x0000790017047a24 */ /* 0x000fc800078e0204 */
[----:B------:R-:W-:Y:S02]  /*1550*/  IMAD.IADD R5, R3, 0x1, R4 ;  /* 0x0000000103057824 */ /* 0x000fe400078e0204 */
[----:B------:R-:W-:Y:S01]  /*1560*/  IMAD.MOV.U32 R4, RZ, RZ, R2 ;  /* 0x000000ffff047224 */ /* 0x000fe200078e0002 */
[----:B------:R-:W-:Y:S01]  /*1570*/  SHFL.IDX PT, R3, R15, 0x2, 0x181f ;  /* 0x00581f000f037f89 */ /* 0x000fe200000e0000 */
[----:B----4-:R-:W-:-:S03]  /*1580*/  @!P1 IMAD.WIDE R8, R36, 0x2, R6 ;  /* 0x0000000224089825 */ /* 0x010fc600078e0206 */
[----:B------:R-:W1:Y:S04]  /*1590*/  SHFL.IDX PT, R2, R14, 0x2, 0x181f ;  /* 0x00581f000e027f89 */ /* 0x000e6800000e0000 */
[----:B------:R-:W-:Y:S04]  /*15a0*/  SHFL.IDX PT, R6, R14, 0x3, 0x181f ;  /* 0x00781f000e067f89 */ /* 0x000fe800000e0000 */
[----:B------:R3:W4:Y:S04]  /*15b0*/  SHFL.IDX PT, R7, R15, 0x3, 0x181f ;  /* 0x00781f000f077f89 */ /* 0x00072800000e0000 */
[----:B------:R2:W-:Y:S01]  /*15c0*/  @!P1 LDGSTS.E.BYPASS.LTC128B.128 [R45+0x11080], [R8.64], !P6 ;  /* 0x11080000082d9fae */ /* 0x0005e2000f101d52 */
[----:B-1----:R-:W-:-:S04]  /*15d0*/  @!P0 IMAD.WIDE R12, R38, 0x2, R2 ;  /* 0x00000002260c8825 */ /* 0x002fc800078e0202 */
[----:B-----5:R-:W-:Y:S01]  /*15e0*/  @!P0 IMAD.WIDE R10, R37, 0x2, R2 ;  /* 0x00000002250a8825 */ /* 0x020fe200078e0202 */
[----:B--2---:R-:W-:-:S03]  /*15f0*/  SHF.R.S32.HI R20, RZ, 0x1f, R22 ;  /* 0x0000001fff147819 */ /* 0x004fc60000011416 */
[----:B------:R-:W-:Y:S01]  /*1600*/  IMAD.WIDE.U32 R4, R22, c[0x0][0x1f0], R4 ;  /* 0x00007c0016047a25 */ /* 0x000fe200078e0004 */
[----:B------:R-:W-:Y:S03]  /*1610*/  STL [R1+0x24], R22 ;  /* 0x0000241601007387 */ /* 0x000fe60000100800 */
[----:B------:R-:W-:Y:S01]  /*1620*/  IMAD R0, R20, c[0x0][0x1f0], RZ ;  /* 0x00007c0014007a24 */ /* 0x000fe200078e02ff */
[----:B------:R-:W-:Y:S03]  /*1630*/  STL [R1+0x30], R39 ;  /* 0x0000302701007387 */ /* 0x000fe60000100800 */
[----:B------:R-:W-:Y:S01]  /*1640*/  IMAD R8, R22, c[0x0][0x1f4], R0 ;  /* 0x00007d0016087a24 */ /* 0x000fe200078e0200 */
[----:B------:R-:W-:Y:S01]  /*1650*/  IADD3 R0, P1, R4, UR20, RZ ;  /* 0x0000001404007c10 */ /* 0x000fe2000ff3e0ff */
[----:B------:R-:W-:Y:S03]  /*1660*/  STL [R1+0x8], R45 ;  /* 0x0000082d01007387 */ /* 0x000fe60000100800 */
[----:B------:R-:W-:Y:S01]  /*1670*/  IADD3.X R4, R5, UR8, R8, P1, !PT ;  /* 0x0000000805047c10 */ /* 0x000fe20008ffe408 */
[----:B------:R-:W-:Y:S01]  /*1680*/  @!P0 IMAD.WIDE R8, R36, 0x2, R2 ;  /* 0x0000000224088825 */ /* 0x000fe200078e0202 */
[----:B------:R-:W-:Y:S01]  /*1690*/  IADD3 R5, R17, 0x60, RZ ;  /* 0x0000006011057810 */ /* 0x000fe20007ffe0ff */
[----:B------:R-:W-:Y:S01]  /*16a0*/  STL [R1+0x60], R38 ;  /* 0x0000602601007387 */ /* 0x000fe20000100800 */
[----:B---3--:R-:W-:-:S02]  /*16b0*/  LEA R15, P1, R0, c[0x0][0x1c8], 0x1 ;  /* 0x00007200000f7a11 */ /* 0x008fc400078208ff */
[----:B------:R-:W-:Y:S01]  /*16c0*/  ISETP.GE.AND P2, PT, R5, UR15, PT ;  /* 0x0000000f05007c0c */ /* 0x000fe2000bf46270 */
[----:B------:R-:W-:Y:S01]  /*16d0*/  STL [R1+0x5c], R37 ;  /* 0x00005c2501007387 */ /* 0x000fe20000100800 */
[----:B------:R-:W-:Y:S01]  /*16e0*/  LEA.HI.X R14, R0, c[0x0][0x1cc], R4, 0x1, P1 ;  /* 0x00007300000e7a11 */ /* 0x000fe200008f0c04 */
[----:B------:R-:W-:Y:S02]  /*16f0*/  @!P0 IMAD.WIDE R4, R39, 0x2, R2 ;  /* 0x0000000227048825 */ /* 0x000fe400078e0202 */
[----:B------:R-:W-:Y:S02]  /*1700*/  SHFL.IDX PT, R2, R15, RZ, 0x181f ;  /* 0x00181fff0f027589 */ /* 0x000fe400000e0000 */
[----:B------:R-:W-:Y:S02]  /*1710*/  IMAD R0, R18, c[0x0][0x208], RZ ;  /* 0x0000820012007a24 */ /* 0x000fe400078e02ff */
[----:B------:R-:W1:Y:S02]  /*1720*/  SHFL.IDX PT, R3, R14, RZ, 0x181f ;  /* 0x00181fff0e037589 */ /* 0x000e6400000e0000 */
[----:B------:R-:W-:-:S02]  /*1730*/  IMAD R0, R23, c[0x0][0x20c], R0 ;  /* 0x0000830017007a24 */ /* 0x000fc400078e0200 */
[----:B------:R4:W-:Y:S04]  /*1740*/  @!P0 LDGSTS.E.BYPASS.LTC128B.128 [R45+0x6080], [R4.64], !P3 ;  /* 0x06080000042d8fae */ /* 0x0009e8000d901d52 */
[----:B------:R2:W-:Y:S04]  /*1750*/  @!P0 LDGSTS.E.BYPASS.LTC128B.128 [R45+0xa080], [R12.64], !P4 ;  /* 0x0a0800000c2d8fae */ /* 0x0005e8000e101d52 */
[----:B------:R3:W-:Y:S04]  /*1760*/  @!P0 LDGSTS.E.BYPASS.LTC128B.128 [R45+0xe080], [R10.64], !P5 ;  /* 0x0e0800000a2d8fae */ /* 0x0007e8000e901d52 */
[----:B------:R5:W-:Y:S01]  /*1770*/  @!P0 LDGSTS.E.BYPASS.LTC128B.128 [R45+0x12080], [R8.64], !P6 ;  /* 0x12080000082d8fae */ /* 0x000be2000f101d52 */
[----:B------:R-:W-:-:S03]  /*1780*/  ISETP.GE.AND P6, PT, R30, c[0x0][0x1d4], PT ;  /* 0x000075001e007a0c */ /* 0x000fc60003fc6270 */
[----:B------:R-:W-:Y:S04]  /*1790*/  STL [R1+0x34], R36 ;  /* 0x0000342401007387 */ /* 0x000fe80000100800 */
[----:B------:R-:W-:Y:S01]  /*17a0*/  STL [R1+0x28], R23 ;  /* 0x0000281701007387 */ /* 0x000fe20000100800 */
[----:B----4-:R-:W-:Y:S01]  /*17b0*/  @!P2 IMAD.WIDE R4, R39, 0x2, R6 ;  /* 0x000000022704a825 */ /* 0x010fe200078e0206 */
[----:B--2---:R-:W-:-:S04]  /*17c0*/  IADD3 R12, -R21, UR4, RZ ;  /* 0x00000004150c7c10 */ /* 0x004fc8000fffe1ff */
[----:B------:R2:W-:Y:S01]  /*17d0*/  @!P2 LDGSTS.E.BYPASS.LTC128B.128 [R45+0x7080], [R4.64], !P3 ;  /* 0x07080000042dafae */ /* 0x0005e2000d901d52 */
[----:B------:R-:W-:Y:S01]  /*17e0*/  ISETP.GE.AND P3, PT, R39, c[0x0][0x1d4], PT ;  /* 0x0000750027007a0c */ /* 0x000fe20003f66270 */
[----:B------:R-:W-:Y:S01]  /*17f0*/  ULDC.64 UR4, c[0x0][0x210] ;  /* 0x0000840000047ab9 */ /* 0x000fe20000000a00 */
[C---:B------:R-:W-:Y:S01]  /*1800*/  ISETP.GE.AND P1, PT, R12.reuse, 0x1, PT ;  /* 0x000000010c00780c */ /* 0x040fe20003f26270 */
[--C-:B---3--:R-:W-:Y:S01]  /*1810*/  @!P2 IMAD.WIDE R10, R37, 0x2, R6.reuse ;  /* 0x00000002250aa825 */ /* 0x108fe200078e0206 */
[----:B------:R-:W-:Y:S01]  /*1820*/  UIMAD.WIDE.U32 UR24, UR11, UR4, URZ ;  /* 0x000000040b1872a5 */ /* 0x000fe2000f8e003f */
[----:B------:R-:W-:Y:S01]  /*1830*/  ISETP.GT.AND P0, PT, R12, 0x20, PT ;  /* 0x000000200c00780c */ /* 0x000fe20003f04270 */
[----:B------:R-:W-:Y:S01]  /*1840*/  UIMAD UR4, UR9, UR4, URZ ;  /* 0x00000004090472a4 */ /* 0x000fe2000f8e023f */
[----:B-----5:R-:W-:-:S03]  /*1850*/  @!P2 IMAD.WIDE R8, R38, 0x2, R6 ;  /* 0x000000022608a825 */ /* 0x020fc600078e0206 */
[----:B------:R-:W-:Y:S01]  /*1860*/  UIMAD UR4, UR11, UR5, UR4 ;  /* 0x000000050b0472a4 */ /* 0x000fe2000f8e0204 */
[----:B------:R-:W-:Y:S01]  /*1870*/  @!P2 IMAD.WIDE R6, R36, 0x2, R6 ;  /* 0x000000022406a825 */ /* 0x000fe200078e0206 */
[----:B------:R1:W-:Y:S01]  /*1880*/  @!P2 LDGSTS.E.BYPASS.LTC128B.128 [R45+0xb080], [R8.64], !P4 ;  /* 0x0b080000082dafae */ /* 0x0003e2000e101d52 */
[----:B------:R-:W-:Y:S01]  /*1890*/  ISETP.GE.AND P4, PT, R28, c[0x0][0x198], PT ;  /* 0x000066001c007a0c */ /* 0x000fe20003f86270 */
[----:B------:R-:W-:Y:S02]  /*18a0*/  UIADD3 UR15, UR25, UR4, URZ ;  /* 0x00000004190f7290 */ /* 0x000fe4000fffe03f */
[----:B------:R3:W-:Y:S01]  /*18b0*/  @!P2 LDGSTS.E.BYPASS.LTC128B.128 [R45+0xf080], [R10.64], !P5 ;  /* 0x0f0800000a2dafae */ /* 0x0007e2000e901d52 */
[----:B------:R-:W-:Y:S01]  /*18c0*/  ISETP.GE.AND P5, PT, R29, c[0x0][0x1d4], PT ;  /* 0x000075001d007a0c */ /* 0x000fe20003fa6270 */
[----:B------:R-:W-:-:S08]  /*18d0*/  UIADD3 UR4, UR23, -0x1, URZ ;  /* 0xffffffff17047890 */ /* 0x000fd0000fffe03f */
[----:B------:R4:W-:Y:S01]  /*18e0*/  @!P2 LDGSTS.E.BYPASS.LTC128B.128 [R45+0x13080], [R6.64], !P4 ;  /* 0x13080000062dafae */ /* 0x0009e2000e101d52 */
[----:B------:R-:W-:Y:S01]  /*18f0*/  ISETP.GE.AND P4, PT, R28, c[0x0][0x1d4], PT ;  /* 0x000075001c007a0c */ /* 0x000fe20003f86270 */
[----:B--2---:R-:W-:Y:S02]  /*1900*/  IMAD.WIDE.U32 R4, R23, c[0x0][0x208], RZ ;  /* 0x0000820017047a25 */ /* 0x004fe400078e00ff */
[----:B------:R-:W0:Y:S02]  /*1910*/  LDGDEPBAR ;  /* 0x00000000000079af */ /* 0x000e240000000000 */
[----:B------:R-:W-:-:S04]  /*1920*/  IMAD.IADD R5, R5, 0x1, R0 ;  /* 0x0000000105057824 */ /* 0x000fc800078e0200 */
[----:B------:R-:W-:-:S04]  /*1930*/  IMAD.WIDE.U32 R4, R22, c[0x0][0x218], R4 ;  /* 0x0000860016047a25 */ /* 0x000fc800078e0004 */
[----:B-1----:R-:W-:Y:S01]  /*1940*/  @P1 IMAD.WIDE R8, R39, 0x2, R2 ;  /* 0x0000000227081825 */ /* 0x002fe200078e0202 */
[----:B---3--:R-:W-:-:S03]  /*1950*/  LEA.HI R10, R66, R44, RZ, 0x4 ;  /* 0x0000002c420a7211 */ /* 0x008fc600078f20ff */
[----:B------:R-:W-:Y:S01]  /*1960*/  IMAD.SHL.U32 R11, R21, 0x8, RZ ;  /* 0x00000008150b7824 */ /* 0x000fe200078e00ff */
[----:B------:R1:W-:Y:S01]  /*1970*/  @P1 LDGSTS.E.BYPASS.LTC128B.128 [R45+0x14080], [R8.64], !P3 ;  /* 0x14080000082d1fae */ /* 0x0003e2000d901d52 */
[----:B------:R-:W-:-:S05]  /*1980*/  LOP3.LUT R0, R10, 0xfffffff0, RZ, 0xc0, !PT ;  /* 0xfffffff00a007812 */ /* 0x000fca00078ec0ff */
[----:B------:R-:W-:Y:S02]  /*1990*/  IMAD.IADD R0, R44, 0x1, -R0 ;  /* 0x000000012c007824 */ /* 0x000fe400078e0a00 */
[----:B----4-:R-:W-:-:S05]  /*19a0*/  @P1 IMAD.WIDE R6, R38, 0x2, R2 ;  /* 0x0000000226061825 */ /* 0x010fca00078e0202 */
[----:B------:R2:W-:Y:S01]  /*19b0*/  @P1 LDGSTS.E.BYPASS.LTC128B.128 [R45+0x15880], [R6.64], !P6 ;  /* 0x15880000062d1fae */ /* 0x0005e2000f101d52 */
[----:B-1----:R-:W-:-:S05]  /*19c0*/  @P1 IMAD.WIDE R8, R37, 0x2, R2 ;  /* 0x0000000225081825 */ /* 0x002fca00078e0202 */
[----:B------:R1:W-:Y:S01]  /*19d0*/  @P1 LDGSTS.E.BYPASS.LTC128B.128 [R45+0x17080], [R8.64], !P5 ;  /* 0x17080000082d1fae */ /* 0x0003e2000e901d52 */
[----:B--2---:R-:W-:-:S03]  /*19e0*/  @P1 IMAD.WIDE R6, R36, 0x2, R2 ;  /* 0x0000000224061825 */ /* 0x004fc600078e0202 */
[----:B------:R-:W-:Y:S04]  /*19f0*/  SHFL.IDX PT, R2, R15, 0x1, 0x181f ;  /* 0x00381f000f027f89 */ /* 0x000fe800000e0000 */
[----:B------:R2:W3:Y:S04]  /*1a00*/  SHFL.IDX PT, R3, R14, 0x1, 0x181f ;  /* 0x00381f000e037f89 */ /* 0x0004e800000e0000 */
[----:B------:R4:W-:Y:S01]  /*1a10*/  @P1 LDGSTS.E.BYPASS.LTC128B.128 [R45+0x18880], [R6.64], !P4 ;  /* 0x18880000062d1fae */ /* 0x0009e2000e101d52 */
[----:B-1----:R-:W-:-:S04]  /*1a20*/  SHF.R.S32.HI R9, RZ, 0x4, R10 ;  /* 0x00000004ff097819 */ /* 0x002fc8000001140a */
[----:B------:R-:W-:Y:S01]  /*1a30*/  LEA.HI R8, R10, R9, RZ, 0x1 ;  /* 0x000000090a087211 */ /* 0x000fe200078f08ff */
[----:B------:R-:W-:-:S03]  /*1a40*/  IMAD.SHL.U32 R10, R19, 0x40, RZ ;  /* 0x00000040130a7824 */ /* 0x000fc600078e00ff */
[----:B------:R-:W-:Y:S02]  /*1a50*/  LOP3.LUT R8, R8, 0xfffffffe, RZ, 0xc0, !PT ;  /* 0xfffffffe08087812 */ /* 0x000fe400078ec0ff */
[----:B--2---:R-:W-:-:S03]  /*1a60*/  SHF.R.S32.HI R14, RZ, 0x1f, R0 ;  /* 0x0000001fff0e7819 */ /* 0x004fc60000011400 */
[----:B------:R-:W-:Y:S01]  /*1a70*/  IMAD.IADD R8, R9, 0x1, -R8 ;  /* 0x0000000109087824 */ /* 0x000fe200078e0a08 */
[----:B------:R-:W-:Y:S01]  /*1a80*/  LEA.HI R14, R14, R0, RZ, 0x3 ;  /* 0x000000000e0e7211 */ /* 0x000fe200078f18ff */
[----:B----4-:R-:W-:Y:S01]  /*1a90*/  IMAD R6, R20, c[0x0][0x218], RZ ;  /* 0x0000860014067a24 */ /* 0x010fe200078e02ff */
[----:B------:R-:W-:Y:S02]  /*1aa0*/  IADD3 R7, P1, R4, UR24, RZ ;  /* 0x0000001804077c10 */ /* 0x000fe4000ff3e0ff */
[----:B------:R-:W-:Y:S01]  /*1ab0*/  LOP3.LUT R4, R10, 0x1c0, RZ, 0xc0, !PT ;  /* 0x000001c00a047812 */ /* 0x000fe200078ec0ff */
[----:B------:R-:W-:-:S03]  /*1ac0*/  IMAD R6, R22, c[0x0][0x21c], R6 ;  /* 0x0000870016067a24 */ /* 0x000fc600078e0206 */
[----:B------:R-:W-:Y:S02]  /*1ad0*/  LOP3.LUT R10, R4, 0x8, R11, 0xf8, !PT ;  /* 0x00000008040a7812 */ /* 0x000fe400078ef80b */
[----:B------:R-:W-:Y:S02]  /*1ae0*/  IADD3.X R12, R5, UR15, R6, P1, !PT ;  /* 0x0000000f050c7c10 */ /* 0x000fe40008ffe406 */
[----:B------:R-:W-:Y:S01]  /*1af0*/  SHF.R.U32.HI R6, RZ, 0x3, R4 ;  /* 0x00000003ff067819 */ /* 0x000fe20000011604 */
[----:B---3--:R-:W-:Y:S01]  /*1b00*/  @P0 IMAD.WIDE R4, R39, 0x2, R2 ;  /* 0x0000000227040825 */ /* 0x008fe200078e0202 */
[----:B------:R-:W-:Y:S02]  /*1b10*/  LOP3.LUT R11, R14, 0xfffffff8, RZ, 0xc0, !PT ;  /* 0xfffffff80e0b7812 */ /* 0x000fe400078ec0ff */
[----:B------:R-:W-:Y:S02]  /*1b20*/  LOP3.LUT R6, R10, R6, RZ, 0x3c, !PT ;  /* 0x000000060a067212 */ /* 0x000fe400078e3cff */
[C---:B------:R-:W-:Y:S01]  /*1b30*/  LEA R15, P1, R7.reuse, c[0x0][0x1f8], 0x1 ;  /* 0x00007e00070f7a11 */ /* 0x040fe200078208ff */
[----:B------:R-:W-:Y:S01]  /*1b40*/  IMAD.IADD R13, R0, 0x1, -R11 ;  /* 0x00000001000d7824 */ /* 0x000fe200078e0a0b */
[----:B------:R1:W-:Y:S01]  /*1b50*/  @P0 LDGSTS.E.BYPASS.LTC128B.128 [R45+0x15080], [R4.64], !P3 ;  /* 0x15080000042d0fae */ /* 0x0003e2000d901d52 */
[----:B------:R-:W-:Y:S01]  /*1b60*/  IMAD R0, R8, 0x200, R6 ;  /* 0x0000020008007824 */ /* 0x000fe200078e0206 */
[----:B------:R-:W-:Y:S01]  /*1b70*/  LEA.HI.X R12, R7, c[0x0][0x1fc], R12, 0x1, P1 ;  /* 0x00007f00070c7a11 */ /* 0x000fe200008f0c0c */
[----:B------:R-:W-:-:S04]  /*1b80*/  @P0 IMAD.WIDE R6, R38, 0x2, R2 ;  /* 0x0000000226060825 */ /* 0x000fc800078e0202 */
[----:B------:R-:W-:Y:S01]  /*1b90*/  IMAD.SHL.U32 R11, R8, 0x8, RZ ;  /* 0x00000008080b7824 */ /* 0x000fe200078e00ff */
[----:B------:R2:W-:Y:S01]  /*1ba0*/  @P0 LDGSTS.E.BYPASS.LTC128B.128 [R45+0x16880], [R6.64], !P6 ;  /* 0x16880000062d0fae */ /* 0x0005e2000f101d52 */
[----:B------:R-:W-:-:S04]  /*1bb0*/  @P0 IMAD.WIDE R8, R36, 0x2, R2 ;  /* 0x0000000224080825 */ /* 0x000fc800078e0202 */
[----:B------:R-:W-:Y:S02]  /*1bc0*/  IMAD.SHL.U32 R10, R13, 0x40, RZ ;  /* 0x000000400d0a7824 */ /* 0x000fe400078e00ff */
[----:B------:R-:W-:-:S03]  /*1bd0*/  IMAD.SHL.U32 R236, R0, 0x2, RZ ;  /* 0x0000000200ec7824 */ /* 0x000fc600078e00ff */
[----:B------:R-:W-:Y:S02]  /*1be0*/  LOP3.LUT R10, R10, 0x1c0, RZ, 0xc0, !PT ;  /* 0x000001c00a0a7812 */ /* 0x000fe400078ec0ff */
[C---:B------:R-:W-:Y:S02]  /*1bf0*/  IADD3 R0, R236.reuse, 0x14080, RZ ;  /* 0x00014080ec007810 */ /* 0x040fe40007ffe0ff */
[----:B------:R-:W-:Y:S01]  /*1c00*/  IADD3 R243, R236, 0x140a0, RZ ;  /* 0x000140a0ecf37810 */ /* 0x000fe20007ffe0ff */
[----:B-1----:R-:W-:Y:S01]  /*1c10*/  @P0 IMAD.WIDE R4, R37, 0x2, R2 ;  /* 0x0000000225040825 */ /* 0x002fe200078e0202 */
[----:B------:R-:W-:Y:S02]  /*1c20*/  LOP3.LUT R3, R10, 0x8, R11, 0xf8, !PT ;  /* 0x000000080a037812 */ /* 0x000fe400078ef80b */
[----:B------:R-:W-:Y:S02]  /*1c30*/  SHF.R.U32.HI R2, RZ, 0x3, R10 ;  /* 0x00000003ff027819 */ /* 0x000fe4000001160a */
[----:B------:R1:W-:Y:S02]  /*1c40*/  @P0 LDGSTS.E.BYPASS.LTC128B.128 [R45+0x18080], [R4.64], !P5 ;  /* 0x18080000042d0fae */ /* 0x0003e4000e901d52 */
[----:B------:R-:W-:-:S02]  /*1c50*/  LOP3.LUT R2, R3, R2, RZ, 0x3c, !PT ;  /* 0x0000000203027212 */ /* 0x000fc400078e3cff */
[----:B------:R3:W-:Y:S01]  /*1c60*/  @P0 LDGSTS.E.BYPASS.LTC128B.128 [R45+0x19880], [R8.64], !P4 ;  /* 0x19880000082d0fae */ /* 0x0007e2000e101d52 */
[----:B------:R-:W-:Y:S02]  /*1c70*/  LOP3.LUT P0, RZ, R19, 0x2, RZ, 0xc0, !PT ;  /* 0x0000000213ff7812 */ /* 0x000fe4000780c0ff */
[----:B--2---:R-:W-:Y:S01]  /*1c80*/  IADD3 R6, -R21, UR28, RZ ;  /* 0x0000001c15067c10 */ /* 0x004fe2000fffe1ff */
[----:B------:R-:W0:Y:S01]  /*1c90*/  LDGDEPBAR ;  /* 0x00000000000079af */ /* 0x000e220000000000 */
[----:B------:R-:W-:Y:S02]  /*1ca0*/  R2P PR, R13, 0x6 ;  /* 0x000000060d007804 */ /* 0x000fe40000000000 */
[----:B------:R-:W-:Y:S02]  /*1cb0*/  ISETP.GE.AND P3, PT, R39, c[0x0][0x1d4], PT ;  /* 0x0000750027007a0c */ /* 0x000fe40003f66270 */
[----:B------:R-:W-:-:S05]  /*1cc0*/  SHF.R.S32.HI R7, RZ, 0x1f, R39 ;  /* 0x0000001fff077819 */ /* 0x000fca0000011427 */
[----:B------:R-:W-:Y:S01]  /*1cd0*/  @P0 IADD3 R243, R0, -0x20, RZ ;  /* 0xffffffe000f30810 */ /* 0x000fe20007ffe0ff */
[----:B------:R-:W-:Y:S01]  /*1ce0*/  IMAD.MOV.U32 R0, RZ, RZ, 0x20 ;  /* 0x00000020ff007424 */ /* 0x000fe200078e00ff */
[----:B------:R-:W-:Y:S01]  /*1cf0*/  ISETP.LT.OR P0, PT, R6, 0x1, P3 ;  /* 0x000000010600780c */ /* 0x000fe20001f01670 */
[----:B------:R2:W-:Y:S01]  /*1d00*/  STL [R1+0x70], R7 ;  /* 0x0000700701007387 */ /* 0x0005e20000100800 */
[----:B------:R-:W-:Y:S02]  /*1d10*/  ISETP.GT.AND P3, PT, R31, 0x2f, PT ;  /* 0x0000002f1f00780c */ /* 0x000fe40003f64270 */
[----:B------:R-:W-:Y:S02]  /*1d20*/  SEL R0, R0, 0xffffffe0, !P2 ;  /* 0xffffffe000007807 */ /* 0x000fe40005000000 */
[----:B------:R-:W-:Y:S01]  /*1d30*/  ISETP.GE.AND P2, PT, R29, c[0x0][0x1d4], PT ;  /* 0x000075001d007a0c */ /* 0x000fe20003f46270 */
[----:B-1----:R-:W-:Y:S02]  /*1d40*/  IMAD.SHL.U32 R4, R14, 0x40, RZ ;  /* 0x000000400e047824 */ /* 0x002fe400078e00ff */
[----:B------:R-:W-:Y:S01]  /*1d50*/  IMAD.MOV.U32 R5, RZ, RZ, 0x10 ;  /* 0x00000010ff057424 */ /* 0x000fe200078e00ff */
[----:B---3--:R-:W-:Y:S01]  /*1d60*/  SHFL.IDX PT, R8, R15, RZ, 0x181f ;  /* 0x00181fff0f087589 */ /* 0x008fe200000e0000 */
[----:B------:R-:W-:-:S04]  /*1d70*/  DEPBAR.LE SB0, 0x1 ;  /* 0x000080400000791a */ /* 0x000fc80000000000 */
[----:B------:R-:W-:Y:S01]  /*1d80*/  LOP3.LUT R4, R2, 0xfffffe00, R4, 0xf8, !PT ;  /* 0xfffffe0002047812 */ /* 0x000fe200078ef804 */
[----:B------:R-:W1:Y:S01]  /*1d90*/  SHFL.IDX PT, R9, R12, RZ, 0x181f ;  /* 0x00181fff0c097589 */ /* 0x000e6200000e0000 */
[----:B------:R-:W-:-:S03]  /*1da0*/  SEL R5, R5, 0xfffffff0, !P1 ;  /* 0xfffffff005057807 */ /* 0x000fc60004800000 */
[----:B------:R-:W-:Y:S01]  /*1db0*/  BAR.SYNC.DEFER_BLOCKING 0x0 ;  /* 0x0000000000007b1d */ /* 0x000fe20000010000 */
[----:B------:R-:W-:Y:S01]  /*1dc0*/  IMAD R220, R64, 0x400, R4 ;  /* 0x0000040040dc7824 */ /* 0x000fe200078e0204 */
[----:B------:R-:W-:Y:S02]  /*1dd0*/  ISETP.GE.AND P1, PT, R30, c[0x0][0x1d4], PT ;  /* 0x000075001e007a0c */ /* 0x000fe40003f26270 */
[----:B--2---:R-:W-:Y:S02]  /*1de0*/  SHF.R.S32.HI R7, RZ, 0x1f, R36 ;  /* 0x0000001fff077819 */ /* 0x004fe40000011424 */
[C---:B------:R-:W-:Y:S01]  /*1df0*/  LEA R228, R220.reuse, 0x4080, 0x1 ;  /* 0x00004080dce47811 */ /* 0x040fe200078e08ff */
[----:B------:R-:W-:-:S04]  /*1e00*/  IMAD.SHL.U32 R220, R220, 0x2, RZ ;  /* 0x00000002dcdc7824 */ /* 0x000fc800078e00ff */
[--C-:B------:R-:W-:Y:S02]  /*1e10*/  IMAD R224, R5, 0x2, R228.reuse ;  /* 0x0000000205e07824 */ /* 0x100fe400078e02e4 */
[C---:B------:R-:W-:Y:S02]  /*1e20*/  IMAD R228, R0.reuse, 0x2, R228 ;  /* 0x0000000200e47824 */ /* 0x040fe400078e02e4 */
[----:B------:R-:W-:Y:S02]  /*1e30*/  IMAD R232, R0, 0x2, R224 ;  /* 0x0000000200e87824 */ /* 0x000fe400078e02e0 */
[----:B-1----:R-:W-:Y:S01]  /*1e40*/  IMAD.WIDE R2, R39, 0x2, R8 ;  /* 0x0000000227027825 */ /* 0x002fe200078e0208 */
[----:B------:R-:W1:Y:S04]  /*1e50*/  LDSM.16.M88.4 R160, [R220+0x4080] ;  /* 0x00408000dca0783b */ /* 0x000e680000000200 */
[----:B------:R-:W2:Y:S04]  /*1e60*/  LDSM.16.M88.4 R188, [R220+0x8080] ;  /* 0x00808000dcbc783b */ /* 0x000ea80000000200 */
[----:B------:R-:W3:Y:S04]  /*1e70*/  LDSM.16.M88.4 R204, [R220+0xc080] ;  /* 0x00c08000dccc783b */ /* 0x000ee80000000200 */
[----:B------:R-:W4:Y:S04]  /*1e80*/  LDSM.16.M88.4 R164, [R224] ;  /* 0x00000000e0a4783b */ /* 0x000f280000000200 */
[----:B------:R-:W1:Y:S04]  /*1e90*/  LDSM.16.M88.4 R192, [R224+0x4000] ;  /* 0x00400000e0c0783b */ /* 0x000e680000000200 */
[----:B------:R-:W1:Y:S04]  /*1ea0*/  LDSM.16.M88.4 R208, [R224+0x8000] ;  /* 0x00800000e0d0783b */ /* 0x000e680000000200 */
[----:B------:R-:W1:Y:S04]  /*1eb0*/  LDSM.16.M88.4 R180, [R228] ;  /* 0x00000000e4b4783b */ /* 0x000e680000000200 */
[----:B------:R-:W1:Y:S04]  /*1ec0*/  LDSM.16.M88.4 R196, [R228+0x4000] ;  /* 0x00400000e4c4783b */ /* 0x000e680000000200 */
[----:B------:R-:W1:Y:S04]  /*1ed0*/  LDSM.16.M88.4 R212, [R228+0x8000] ;  /* 0x00800000e4d4783b */ /* 0x000e680000000200 */
[----:B------:R-:W1:Y:S04]  /*1ee0*/  LDSM.16.M88.4 R184, [R232] ;  /* 0x00000000e8b8783b */ /* 0x000e680000000200 */
[----:B------:R-:W1:Y:S04]  /*1ef0*/  LDSM.16.M88.4 R200, [R232+0x4000] ;  /* 0x00400000e8c8783b */ /* 0x000e680000000200 */
[----:B------:R-:W1:Y:S04]  /*1f00*/  LDSM.16.M88.4 R216, [R232+0x8000] ;  /* 0x00800000e8d8783b */ /* 0x000e680000000200 */
[----:B------:R-:W1:Y:S04]  /*1f10*/  LDSM.16.M88.4 R220, [R220+0x10080] ;  /* 0x01008000dcdc783b */ /* 0x000e680000000200 */
[----:B------:R-:W1:Y:S04]  /*1f20*/  LDSM.16.M88.4 R224, [R224+0xc000] ;  /* 0x00c00000e0e0783b */ /* 0x000e680000000200 */
[----:B------:R-:W1:Y:S04]  /*1f30*/  LDSM.16.M88.4 R228, [R228+0xc000] ;  /* 0x00c00000e4e4783b */ /* 0x000e680000000200 */
[----:B------:R-:W1:Y:S04]  /*1f40*/  LDSM.16.M88.4 R232, [R232+0xc000] ;  /* 0x00c00000e8e8783b */ /* 0x000e680000000200 */
[----:B------:R-:W-:Y:S06]  /*1f50*/  BAR.SYNC.DEFER_BLOCKING 0x0 ;  /* 0x0000000000007b1d */ /* 0x000fec0000010000 */
[----:B------:R-:W-:-:S04]  /*1f60*/  DEPBAR.LE SB0, 0x0 ;  /* 0x000080000000791a */ /* 0x000fc80000000000 */
[----:B------:R-:W-:Y:S06]  /*1f70*/  BAR.SYNC.DEFER_BLOCKING 0x0 ;  /* 0x0000000000007b1d */ /* 0x000fec0000010000 */
[----:B------:R-:W1:Y:S04]  /*1f80*/  LDSM.16.M88.4 R20, [R236+0x14080] ;  /* 0x01408000ec14783b */ /* 0x000e680000000200 */
[----:B------:R-:W1:Y:S04]  /*1f90*/  LDSM.16.M88.4 R24, [R236+0x14880] ;  /* 0x01488000ec18783b */ /* 0x000e680000000200 */
[----:B------:R-:W1:Y:S04]  /*1fa0*/  LDSM.16.M88.4 R32, [R236+0x15080] ;  /* 0x01508000ec20783b */ /* 0x000e680000000200 */
[----:B------:R-:W1:Y:S04]  /*1fb0*/  LDSM.16.M88.4 R40, [R243] ;  /* 0x00000000f328783b */ /* 0x000e680000000200 */
[----:B------:R-:W1:Y:S04]  /*1fc0*/  LDSM.16.M88.4 R48, [R243+0x800] ;  /* 0x00080000f330783b */ /* 0x000e680000000200 */
[----:B------:R-:W1:Y:S04]  /*1fd0*/  LDSM.16.M88.4 R56, [R243+0x1000] ;  /* 0x00100000f338783b */ /* 0x000e680000000200 */
[----:B------:R-:W-:Y:S01]  /*1fe0*/  @!PT LDS RZ, [RZ] ;  /* 0x00000000fffff984 */ /* 0x000fe20000000800 */
[----:B------:R-:W-:Y:S01]  /*1ff0*/  @!PT LDS RZ, [RZ] ;  /* 0x00000000fffff984 */ /* 0x000fe20000000800 */
[----:B------:R-:W-:Y:S01]  /*2000*/  @!PT LDS RZ, [RZ] ;  /* 0x00000000fffff984 */ /* 0x000fe20000000800 */
[----:B------:R5:W-:Y:S01]  /*2010*/  LDGSTS.E.BYPASS.LTC128B.128 [R45+0x4080], [R2.64], !P0 ;  /* 0x04080000022d7fae */ /* 0x000be2000c101d52 */
[----:B------:R-:W-:-:S02]  /*2020*/  ISETP.LT.OR P0, PT, R6, 0x1, P1 ;  /* 0x000000010600780c */ /* 0x000fc40000f01670 */
[----:B------:R-:W-:Y:S01]  /*2030*/  ISETP.GE.AND P1, PT, R28, c[0x0][0x1d4], PT ;  /* 0x000075001c007a0c */ /* 0x000fe20003f26270 */
[----:B-----5:R-:W-:-:S10]  /*2040*/  IMAD.WIDE R2, R38, 0x2, R8 ;  /* 0x0000000226027825 */ /* 0x020fd400078e0208 */
[----:B------:R5:W-:Y:S01]  /*2050*/  LDGSTS.E.BYPASS.LTC128B.128 [R45+0x5880], [R2.64], !P0 ;  /* 0x05880000022d7fae */ /* 0x000be2000c101d52 */
[----:B------:R-:W-:Y:S01]  /*2060*/  ISETP.LT.OR P0, PT, R6, 0x1, P2 ;  /* 0x000000010600780c */ /* 0x000fe20001701670 */
[----:B-----5:R-:W-:-:S12]  /*2070*/  IMAD.WIDE R2, R37, 0x2, R8 ;  /* 0x0000000225027825 */ /* 0x020fd800078e0208 */
[----:B------:R5:W-:Y:S01]  /*2080*/  LDGSTS.E.BYPASS.LTC128B.128 [R45+0x7080], [R2.64], !P0 ;  /* 0x07080000022d7fae */ /* 0x000be2000c101d52 */
[----:B------:R-:W-:Y:S01]  /*2090*/  ISETP.LT.OR P0, PT, R6, 0x1, P1 ;  /* 0x000000010600780c */ /* 0x000fe20000f01670 */
[----:B-----5:R-:W-:-:S12]  /*20a0*/  IMAD.WIDE R2, R36, 0x2, R8 ;  /* 0x0000000224027825 */ /* 0x020fd800078e0208 */
[----:B------:R5:W-:Y:S01]  /*20b0*/  LDGSTS.E.BYPASS.LTC128B.128 [R45+0x8880], [R2.64], !P0 ;  /* 0x08880000022d7fae */ /* 0x000be2000c101d52 */
[----:B------:R-:W-:Y:S02]  /*20c0*/  ISETP.GT.AND P0, PT, R44, 0x7f, PT ;  /* 0x0000007f2c00780c */ /* 0x000fe40003f04270 */
[----:B-----5:R-:W-:Y:S02]  /*20d0*/  SHF.R.S32.HI R3, RZ, 0x1f, R38 ;  /* 0x0000001fff037819 */ /* 0x020fe40000011426 */
[----:B------:R-:W-:-:S03]  /*20e0*/  SHF.R.S32.HI R2, RZ, 0x1f, R37 ;  /* 0x0000001fff027819 */ /* 0x000fc60000011425 */
[----:B------:R5:W-:Y:S04]  /*20f0*/  STL [R1+0x68], R3 ;  /* 0x0000680301007387 */ /* 0x000be80000100800 */
[----:B------:R1:W-:Y:S04]  /*2100*/  STL [R1+0x64], R2 ;  /* 0x0000640201007387 */ /* 0x0003e80000100800 */
[----:B------:R2:W-:Y:S01]  /*2110*/  STL [R1+0x50], R7 ;  /* 0x0000500701007387 */ /* 0x0005e20000100800 */
[C---:B-----5:R-:W-:Y:S02]  /*2120*/  IADD3 R3, R243.reuse, 0x800, RZ ;  /* 0x00000800f3037810 */ /* 0x060fe40007ffe0ff */
[----:B-1----:R-:W-:-:S03]  /*2130*/  IADD3 R2, R243, 0x1000, RZ ;  /* 0x00001000f3027810 */ /* 0x002fc60007ffe0ff */
[----:B------:R1:W-:Y:S04]  /*2140*/  STL [R1+0x4], R3 ;  /* 0x0000040301007387 */ /* 0x0003e80000100800 */
[----:B------:R1:W-:Y:S01]  /*2150*/  STL [R1], R2 ;  /* 0x0000000201007387 */ /* 0x0003e20000100800 */
[----:B------:R-:W-:Y:S05]  /*2160*/  @P0 BRA `(.L_x_2032) ;  /* 0x0000027000000947 */ /* 0x000fea0003800000 */
[----:B--234-:R-:W-:Y:S05]  /*2170*/  BRA.DIV ~URZ, `(.L_x_2033) ;  /* 0x000117627f007947 */ /* 0x01cfea000b800000 */
[----:B------:R2:W3:Y:S04]  /*2180*/  SHFL.IDX PT, R7, R12, 0x1, 0x181f ;  /* 0x00381f000c077f89 */ /* 0x0004e800000e0000 */
[----:B-1----:R2:W1:Y:S02]  /*2190*/  SHFL.IDX PT, R2, R15, 0x1, 0x181f ;  /* 0x00381f000f027f89 */ /* 0x00246400000e0000 */
.L_x_2098:
[----:B------:R-:W4:Y:S04]  /*21a0*/  LDL R8, [R1+0x5c] ;  /* 0x00005c0001087983 */ /* 0x000f280000100800 */
[----:B------:R-:W5:Y:S04]  /*21b0*/  LDL R9, [R1+0x64] ;  /* 0x0000640001097983 */ /* 0x000f680000100800 */
[----:B--2---:R-:W2:Y:S04]  /*21c0*/  LDL R14, [R1+0x8] ;  /* 0x00000800010e7983 */ /* 0x004ea80000100800 */
[----:B---3--:R-:W3:Y:S04]  /*21d0*/  LDL R15, [R1+0x34] ;  /* 0x00003400010f7983 */ /* 0x008ee80000100800 */
[----:B------:R-:W2:Y:S01]  /*21e0*/  LDL R16, [R1+0x50] ;  /* 0x0000500001107983 */ /* 0x000ea20000100800 */
[----:B------:R-:W-:-:S02]  /*21f0*/  SHF.R.S32.HI R10, RZ, 0x1f, R30 ;  /* 0x0000001fff0a7819 */ /* 0x000fc4000001141e */
[----:B------:R-:W-:Y:S02]  /*2200*/  SHF.R.S32.HI R11, RZ, 0x1f, R30 ;  /* 0x0000001fff0b7819 */ /* 0x000fe4000001141e */
[-C--:B------:R-:W-:Y:S02]  /*2210*/  LEA.HI R10, R10, R30.reuse, RZ, 0x3 ;  /* 0x0000001e0a0a7211 */ /* 0x080fe400078f18ff */
[----:B------:R-:W-:Y:S02]  /*2220*/  LEA.HI R11, R11, R30, RZ, 0x3 ;  /* 0x0000001e0b0b7211 */ /* 0x000fe400078f18ff */
[----:B------:R-:W-:Y:S02]  /*2230*/  LOP3.LUT R10, R10, 0xfffffff8, RZ, 0xc0, !PT ;  /* 0xfffffff80a0a7812 */ /* 0x000fe400078ec0ff */
[----:B------:R-:W-:Y:S02]  /*2240*/  LOP3.LUT R11, R11, 0xfffffff8, RZ, 0xc0, !PT ;  /* 0xfffffff80b0b7812 */ /* 0x000fe400078ec0ff */
[----:B-1----:R-:W-:-:S02]  /*2250*/  LEA R12, P0, R10, R2, 0x1 ;  /* 0x000000020a0c7211 */ /* 0x002fc400078008ff */
[----:B------:R-:W-:Y:S01]  /*2260*/  SHF.R.S32.HI R11, RZ, 0x1f, R11 ;  /* 0x0000001fff0b7819 */ /* 0x000fe2000001140b */
[C---:B------:R-:W-:Y:S02]  /*2270*/  IMAD.SHL.U32 R3, R19.reuse, 0x8, RZ ;  /* 0x0000000813037824 */ /* 0x040fe400078e00ff */
[----:B------:R-:W-:Y:S01]  /*2280*/  IMAD.SHL.U32 R17, R19, 0x8, RZ ;  /* 0x0000000813117824 */ /* 0x000fe200078e00ff */
[----:B------:R-:W-:-:S04]  /*2290*/  LEA.HI.X R13, R10, R7, R11, 0x1, P0 ;  /* 0x000000070a0d7211 */ /* 0x000fc800000f0c0b */
[----:B------:R-:W-:Y:S02]  /*22a0*/  SHF.R.S32.HI R17, RZ, 0x1f, R17 ;  /* 0x0000001fff117819 */ /* 0x000fe40000011411 */
[----:B----4-:R-:W-:-:S04]  /*22b0*/  LEA R10, P0, R8, R2, 0x1 ;  /* 0x00000002080a7211 */ /* 0x010fc800078008ff */
[----:B-----5:R-:W-:Y:S02]  /*22c0*/  LEA.HI.X R11, R8, R7, R9, 0x1, P0 ;  /* 0x00000007080b7211 */ /* 0x020fe400000f0c09 */
[----:B------:R-:W-:-:S04]  /*22d0*/  LEA R8, P0, R3, R2, 0x1 ;  /* 0x0000000203087211 */ /* 0x000fc800078008ff */
[C---:B------:R-:W-:Y:S02]  /*22e0*/  LEA.HI.X R9, R3.reuse, R7, R17, 0x1, P0 ;  /* 0x0000000703097211 */ /* 0x040fe400000f0c11 */
[----:B------:R-:W-:-:S04]  /*22f0*/  ISETP.GE.AND P0, PT, R3, c[0x0][0x1d4], PT ;  /* 0x0000750003007a0c */ /* 0x000fc80003f06270 */
[----:B------:R-:W-:-:S13]  /*2300*/  ISETP.LT.OR P0, PT, R6, 0x21, P0 ;  /* 0x000000210600780c */ /* 0x000fda0000701670 */
[----:B------:R-:W-:Y:S01]  /*2310*/  @!PT LDS RZ, [RZ] ;  /* 0x00000000fffff984 */ /* 0x000fe20000000800 */
[----:B------:R-:W-:Y:S01]  /*2320*/  @!PT LDS RZ, [RZ] ;  /* 0x00000000fffff984 */ /* 0x000fe20000000800 */
[----:B------:R-:W-:Y:S01]  /*2330*/  @!PT LDS RZ, [RZ] ;  /* 0x00000000fffff984 */ /* 0x000fe20000000800 */
[----:B--2---:R1:W-:Y:S01]  /*2340*/  LDGSTS.E.BYPASS.LTC128B.128 [R14+0x5080], [R8.64], !P0 ;  /* 0x05080000080e7fae */ /* 0x0043e2000c101d52 */
[----:B---3--:R-:W-:-:S04]  /*2350*/  LEA R2, P0, R15, R2, 0x1 ;  /* 0x000000020f027211 */ /* 0x008fc800078008ff */
        /* <DEDUP_REMOVED lines=8> */
.L_x_2032:
[----:B--234-:R-:W-:Y:S05]  /*23e0*/  BSYNC B0 ;  /* 0x0000000000007941 */ /* 0x01cfea0003800000 */
.L_x_2031:
[----:B-1----:R-:W-:Y:S01]  /*23f0*/  IMAD.MOV.U32 R2, RZ, RZ, 0x40 ;  /* 0x00000040ff027424 */ /* 0x002fe200078e00ff */
[----:B------:R-:W-:Y:S01]  /*2400*/  LOP3.LUT P0, RZ, R19, 0x4, RZ, 0xc0, !PT ;  /* 0x0000000413ff7812 */ /* 0x000fe2000780c0ff */
[----:B------:R-:W0:Y:S01]  /*2410*/  LDGDEPBAR ;  /* 0x00000000000079af */ /* 0x000e220000000000 */
[----:B------:R-:W-:Y:S01]  /*2420*/  WARPSYNC 0xffffffff ;  /* 0xffffffff00007948 */ /* 0x000fe20003800000 */
[C---:B------:R-:W-:Y:S01]  /*2430*/  HMMA.16816.F32.BF16 R8, R160.reuse, R22, RZ ;  /* 0x00000016a008723c */ /* 0x040fe200000418ff */
[----:B------:R-:W-:Y:S01]  /*2440*/  SEL R2, R2, 0xffffffc0, !P0 ;  /* 0xffffffc002027807 */ /* 0x000fe20004000000 */
[----:B------:R-:W-:Y:S01]  /*2450*/  LDSM.16.M88.4 R60, [R243+0x5800] ;  /* 0x00580000f33c783b */ /* 0x000fe20000000200 */
[----:B------:R-:W-:Y:S01]  /*2460*/  UISETP.GT.AND UP0, UPT, UR4, UR7, UPT ;  /* 0x000000070400728c */ /* 0x000fe2000bf04270 */
[C---:B------:R-:W-:Y:S02]  /*2470*/  IADD3 R252, R243.reuse, 0x1800, RZ ;  /* 0x00001800f3fc7810 */ /* 0x040fe40007ffe0ff */
[--C-:B------:R-:W-:Y:S01]  /*2480*/  IMAD.IADD R242, R236, 0x1, R2.reuse ;  /* 0x00000001ecf27824 */ /* 0x100fe200078e0202 */
[C---:B------:R-:W-:Y:S01]  /*2490*/  IADD3 R251, R243.reuse, 0x2000, RZ ;  /* 0x00002000f3fb7810 */ /* 0x040fe20007ffe0ff */
[----:B------:R-:W-:Y:S01]  /*24a0*/  HMMA.16816.F32.BF16 R12, R160, R20, RZ ;  /* 0x00000014a00c723c */ /* 0x000fe200000418ff */
[C---:B------:R-:W-:Y:S01]  /*24b0*/  IMAD.IADD R239, R243.reuse, 0x1, R2 ;  /* 0x00000001f3ef7824 */ /* 0x040fe200078e0202 */
[----:B------:R-:W-:Y:S01]  /*24c0*/  PLOP3.LUT P0, PT, PT, PT, UP0, 0x40, 0x0 ;  /* 0x000000000000781c */ /* 0x000fe20003f0e808 */
[----:B------:R-:W1:Y:S01]  /*24d0*/  LDSM.16.M88.4 R36, [R242+0x14080] ;  /* 0x01408000f224783b */ /* 0x000e620000000200 */
[----:B------:R-:W-:-:S02]  /*24e0*/  IADD3 R250, R243, 0x2800, RZ ;  /* 0x00002800f3fa7810 */ /* 0x000fc40007ffe0ff */
[C---:B------:R-:W-:Y:S01]  /*24f0*/  IADD3 R249, R243.reuse, 0x3000, RZ ;  /* 0x00003000f3f97810 */ /* 0x040fe20007ffe0ff */
[----:B------:R-:W2:Y:S01]  /*2500*/  LDSM.16.M88.4 R44, [R242+0x14880] ;  /* 0x01488000f22c783b */ /* 0x000ea20000000200 */
[C---:B------:R-:W-:Y:S01]  /*2510*/  HMMA.16816.F32.BF16 R16, R160.reuse, R24, RZ ;  /* 0x00000018a010723c */ /* 0x040fe200000418ff */
[C---:B------:R-:W-:Y:S02]  /*2520*/  IADD3 R248, R243.reuse, 0x3800, RZ ;  /* 0x00003800f3f87810 */ /* 0x040fe40007ffe0ff */
[----:B------:R-:W3:Y:S01]  /*2530*/  LDSM.16.M88.4 R52, [R242+0x15080] ;  /* 0x01508000f234783b */ /* 0x000ee20000000200 */
[C---:B------:R-:W-:Y:S02]  /*2540*/  IADD3 R247, R243.reuse, 0x4000, RZ ;  /* 0x00004000f3f77810 */ /* 0x040fe40007ffe0ff */
[C---:B------:R-:W-:Y:S02]  /*2550*/  IADD3 R246, R243.reuse, 0x4800, RZ ;  /* 0x00004800f3f67810 */ /* 0x040fe40007ffe0ff */
[----:B------:R-:W-:Y:S01]  /*2560*/  HMMA.16816.F32.BF16 R20, R160, R26, RZ ;  /* 0x0000001aa014723c */ /* 0x000fe200000418ff */
[----:B------:R-:W-:-:S02]  /*2570*/  IADD3 R245, R243, 0x5000, RZ ;  /* 0x00005000f3f57810 */ /* 0x000fc40007ffe0ff */
[----:B------:R-:W-:-:S05]  /*2580*/  IADD3 R244, R243, 0x5800, RZ ;  /* 0x00005800f3f47810 */ /* 0x000fca0007ffe0ff */
[C---:B------:R-:W-:Y:S08]  /*2590*/  HMMA.16816.F32.BF16 R24, R160.reuse, R32, RZ ;  /* 0x00000020a018723c */ /* 0x040ff000000418ff */
[----:B------:R-:W-:Y:S08]  /*25a0*/  HMMA.16816.F32.BF16 R32, R160, R34, RZ ;  /* 0x00000022a020723c */ /* 0x000ff000000418ff */
[C---:B------:R-:W-:Y:S08]  /*25b0*/  HMMA.16816.F32.BF16 R8, R164.reuse, R42, R8 ;  /* 0x0000002aa408723c */ /* 0x040ff00000041808 */
[C---:B------:R-:W-:Y:S01]  /*25c0*/  HMMA.16816.F32.BF16 R12, R164.reuse, R40, R12 ;  /* 0x00000028a40c723c */ /* 0x040fe2000004180c */
[----:B------:R-:W4:Y:S07]  /*25d0*/  LDSM.16.M88.4 R40, [R239] ;  /* 0x00000000ef28783b */ /* 0x000f2e0000000200 */
[C---:B------:R-:W-:Y:S08]  /*25e0*/  HMMA.16816.F32.BF16 R16, R164.reuse, R48, R16 ;  /* 0x00000030a410723c */ /* 0x040ff00000041810 */
[C---:B------:R-:W-:Y:S01]  /*25f0*/  HMMA.16816.F32.BF16 R20, R164.reuse, R50, R20 ;  /* 0x00000032a414723c */ /* 0x040fe20000041814 */
[----:B------:R-:W5:Y:S07]  /*2600*/  LDSM.16.M88.4 R48, [R239+0x800] ;  /* 0x00080000ef30783b */ /* 0x000f6e0000000200 */
[C---:B------:R-:W-:Y:S08]  /*2610*/  HMMA.16816.F32.BF16 R24, R164.reuse, R56, R24 ;  /* 0x00000038a418723c */ /* 0x040ff00000041818 */
[----:B------:R-:W-:Y:S01]  /*2620*/  HMMA.16816.F32.BF16 R32, R164, R58, R32 ;  /* 0x0000003aa420723c */ /* 0x000fe20000041820 */
[----:B------:R-:W4:Y:S07]  /*2630*/  LDSM.16.M88.4 R56, [R239+0x1000] ;  /* 0x00100000ef38783b */ /* 0x000f2e0000000200 */
[C---:B-1----:R-:W-:Y:S08]  /*2640*/  HMMA.16816.F32.BF16 R8, R180.reuse, R38, R8 ;  /* 0x00000026b408723c */ /* 0x042ff00000041808 */
[C---:B------:R-:W-:Y:S01]  /*2650*/  HMMA.16816.F32.BF16 R28, R180.reuse, R36, R12 ;  /* 0x00000024b41c723c */ /* 0x040fe2000004180c */
[----:B------:R-:W1:Y:S04]  /*2660*/  LDSM.16.M88.4 R12, [R236+0x15880] ;  /* 0x01588000ec0c783b */ /* 0x000e680000000200 */
[----:B------:R-:W-:Y:S03]  /*2670*/  LDSM.16.M88.4 R36, [R243+0x1800] ;  /* 0x00180000f324783b */ /* 0x000fe60000000200 */
[C---:B--2---:R-:W-:Y:S08]  /*2680*/  HMMA.16816.F32.BF16 R16, R180.reuse, R44, R16 ;  /* 0x0000002cb410723c */ /* 0x044ff00000041810 */
[C---:B------:R-:W-:Y:S01]  /*2690*/  HMMA.16816.F32.BF16 R20, R180.reuse, R46, R20 ;  /* 0x0000002eb414723c */ /* 0x040fe20000041814 */
[----:B------:R-:W2:Y:S07]  /*26a0*/  LDSM.16.M88.4 R44, [R236+0x16080] ;  /* 0x01608000ec2c783b */ /* 0x000eae0000000200 */
[C---:B---3--:R-:W-:Y:S08]  /*26b0*/  HMMA.16816.F32.BF16 R24, R180.reuse, R52, R24 ;  /* 0x00000034b418723c */ /* 0x048ff00000041818 */
[----:B------:R-:W-:Y:S01]  /*26c0*/  HMMA.16816.F32.BF16 R32, R180, R54, R32 ;  /* 0x00000036b420723c */ /* 0x000fe20000041820 */
[----:B------:R-:W3:Y:S07]  /*26d0*/  LDSM.16.M88.4 R52, [R236+0x16880] ;  /* 0x01688000ec34783b */ /* 0x000eee0000000200 */
[C---:B----4-:R-:W-:Y:S08]  /*26e0*/  HMMA.16816.F32.BF16 R8, R184.reuse, R42, R8 ;  /* 0x0000002ab808723c */ /* 0x050ff00000041808 */
[C---:B------:R-:W-:Y:S01]  /*26f0*/  HMMA.16816.F32.BF16 R28, R184.reuse, R40, R28 ;  /* 0x00000028b81c723c */ /* 0x040fe2000004181c */
[----:B------:R-:W-:Y:S07]  /*2700*/  LDSM.16.M88.4 R40, [R242+0x16080] ;  /* 0x01608000f228783b */ /* 0x000fee0000000200 */
[C---:B-----5:R-:W-:Y:S08]  /*2710*/  HMMA.16816.F32.BF16 R16, R184.reuse, R48, R16 ;  /* 0x00000030b810723c */ /* 0x060ff00000041810 */
[C---:B------:R-:W-:Y:S01]  /*2720*/  HMMA.16816.F32.BF16 R20, R184.reuse, R50, R20 ;  /* 0x00000032b814723c */ /* 0x040fe20000041814 */
[----:B------:R-:W4:Y:S07]  /*2730*/  LDSM.16.M88.4 R48, [R243+0x2000] ;  /* 0x00200000f330783b */ /* 0x000f2e0000000200 */
[C---:B------:R-:W-:Y:S08]  /*2740*/  HMMA.16816.F32.BF16 R24, R184.reuse, R56, R24 ;  /* 0x00000038b818723c */ /* 0x040ff00000041818 */
[----:B------:R-:W-:Y:S01]  /*2750*/  HMMA.16816.F32.BF16 R32, R184, R58, R32 ;  /* 0x0000003ab820723c */ /* 0x000fe20000041820 */
[----:B------:R-:W5:Y:S07]  /*2760*/  LDSM.16.M88.4 R56, [R243+0x2800] ;  /* 0x00280000f338783b */ /* 0x000f6e0000000200 */
[C---:B-1----:R-:W-:Y:S08]  /*2770*/  HMMA.16816.F32.BF16 R8, R188.reuse, R14, R8 ;  /* 0x0000000ebc08723c */ /* 0x042ff00000041808 */
[C---:B------:R-:W-:Y:S01]  /*2780*/  HMMA.16816.F32.BF16 R28, R188.reuse, R12, R28 ;  /* 0x0000000cbc1c723c */ /* 0x040fe2000004181c */
[----:B------:R-:W1:Y:S07]  /*2790*/  LDSM.16.M88.4 R12, [R242+0x15880] ;  /* 0x01588000f20c783b */ /* 0x000e6e0000000200 */
[C---:B--2---:R-:W-:Y:S08]  /*27a0*/  HMMA.16816.F32.BF16 R16, R188.reuse, R44, R16 ;  /* 0x0000002cbc10723c */ /* 0x044ff00000041810 */
[C---:B------:R-:W-:Y:S01]  /*27b0*/  HMMA.16816.F32.BF16 R20, R188.reuse, R46, R20 ;  /* 0x0000002ebc14723c */ /* 0x040fe20000041814 */
[----:B------:R-:W-:Y:S07]  /*27c0*/  LDSM.16.M88.4 R44, [R239+0x2000] ;  /* 0x00200000ef2c783b */ /* 0x000fee0000000200 */
[C---:B---3--:R-:W-:Y:S08]  /*27d0*/  HMMA.16816.F32.BF16 R24, R188.reuse, R52, R24 ;  /* 0x00000034bc18723c */ /* 0x048ff00000041818 */
[----:B------:R-:W-:Y:S01]  /*27e0*/  HMMA.16816.F32.BF16 R32, R188, R54, R32 ;  /* 0x00000036bc20723c */ /* 0x000fe20000041820 */
[----:B------:R-:W2:Y:S07]  /*27f0*/  LDSM.16.M88.4 R52, [R242+0x16880] ;  /* 0x01688000f234783b */ /* 0x000eae0000000200 */
[C---:B------:R-:W-:Y:S08]  /*2800*/  HMMA.16816.F32.BF16 R8, R192.reuse, R38, R8 ;  /* 0x00000026c008723c */ /* 0x040ff00000041808 */
[C---:B------:R-:W-:Y:S01]  /*2810*/  HMMA.16816.F32.BF16 R28, R192.reuse, R36, R28 ;  /* 0x00000024c01c723c */ /* 0x040fe2000004181c */
[----:B------:R-:W3:Y:S07]  /*2820*/  LDSM.16.M88.4 R36, [R239+0x1800] ;  /* 0x00180000ef24783b */ /* 0x000eee0000000200 */
[C---:B----4-:R-:W-:Y:S08]  /*2830*/  HMMA.16816.F32.BF16 R16, R192.reuse, R48, R16 ;  /* 0x00000030c010723c */ /* 0x050ff00000041810 */
[C---:B------:R-:W-:Y:S01]  /*2840*/  HMMA.16816.F32.BF16 R20, R192.reuse, R50, R20 ;  /* 0x00000032c014723c */ /* 0x040fe20000041814 */
[----:B------:R-:W-:Y:S07]  /*2850*/  LDSM.16.M88.4 R48, [R236+0x18080] ;  /* 0x01808000ec30783b */ /* 0x000fee0000000200 */
[C---:B-----5:R-:W-:Y:S08]  /*2860*/  HMMA.16816.F32.BF16 R24, R192.reuse, R56, R24 ;  /* 0x00000038c018723c */ /* 0x060ff00000041818 */
[----:B------:R-:W-:Y:S01]  /*2870*/  HMMA.16816.F32.BF16 R32, R192, R58, R32 ;  /* 0x0000003ac020723c */ /* 0x000fe20000041820 */
[----:B------:R-:W4:Y:S07]  /*2880*/  LDSM.16.M88.4 R56, [R239+0x2800] ;  /* 0x00280000ef38783b */ /* 0x000f2e0000000200 */
[C---:B-1----:R-:W-:Y:S08]  /*2890*/  HMMA.16816.F32.BF16 R8, R196.reuse, R14, R8 ;  /* 0x0000000ec408723c */ /* 0x042ff00000041808 */
[C---:B------:R-:W-:Y:S01]  /*28a0*/  HMMA.16816.F32.BF16 R28, R196.reuse, R12, R28 ;  /* 0x0000000cc41c723c */ /* 0x040fe2000004181c */
[----:B------:R-:W1:Y:S07]  /*28b0*/  LDSM.16.M88.4 R12, [R236+0x17080] ;  /* 0x01708000ec0c783b */ /* 0x000e6e0000000200 */
[C---:B------:R-:W-:Y:S08]  /*28c0*/  HMMA.16816.F32.BF16 R16, R196.reuse, R40, R16 ;  /* 0x00000028c410723c */ /* 0x040ff00000041810 */
[C---:B------:R-:W-:Y:S01]  /*28d0*/  HMMA.16816.F32.BF16 R20, R196.reuse, R42, R20 ;  /* 0x0000002ac414723c */ /* 0x040fe20000041814 */
[----:B------:R-:W5:Y:S07]  /*28e0*/  LDSM.16.M88.4 R40, [R236+0x17880] ;  /* 0x01788000ec28783b */ /* 0x000f6e0000000200 */
[C---:B--2---:R-:W-:Y:S08]  /*28f0*/  HMMA.16816.F32.BF16 R24, R196.reuse, R52, R24 ;  /* 0x00000034c418723c */ /* 0x044ff00000041818 */
[----:B------:R-:W-:Y:S01]  /*2900*/  HMMA.16816.F32.BF16 R32, R196, R54, R32 ;  /* 0x00000036c420723c */ /* 0x000fe20000041820 */
[----:B------:R-:W-:Y:S07]  /*2910*/  LDSM.16.M88.4 R52, [R243+0x4000] ;  /* 0x00400000f334783b */ /* 0x000fee0000000200 */
[C---:B---3--:R-:W-:Y:S08]  /*2920*/  HMMA.16816.F32.BF16 R8, R200.reuse, R38, R8 ;  /* 0x00000026c808723c */ /* 0x048ff00000041808 */
[C---:B------:R-:W-:Y:S01]  /*2930*/  HMMA.16816.F32.BF16 R28, R200.reuse, R36, R28 ;  /* 0x00000024c81c723c */ /* 0x040fe2000004181c */
[----:B------:R-:W2:Y:S07]  /*2940*/  LDSM.16.M88.4 R36, [R243+0x3000] ;  /* 0x00300000f324783b */ /* 0x000eae0000000200 */
[C---:B------:R-:W-:Y:S08]  /*2950*/  HMMA.16816.F32.BF16 R16, R200.reuse, R44, R16 ;  /* 0x0000002cc810723c */ /* 0x040ff00000041810 */
[C---:B------:R-:W-:Y:S01]  /*2960*/  HMMA.16816.F32.BF16 R20, R200.reuse, R46, R20 ;  /* 0x0000002ec814723c */ /* 0x040fe20000041814 */
[----:B------:R-:W3:Y:S07]  /*2970*/  LDSM.16.M88.4 R44, [R243+0x3800] ;  /* 0x00380000f32c783b */ /* 0x000eee0000000200 */
[C---:B----4-:R-:W-:Y:S08]  /*2980*/  HMMA.16816.F32.BF16 R24, R200.reuse, R56, R24 ;  /* 0x00000038c818723c */ /* 0x050ff00000041818 */
[----:B------:R-:W-:Y:S01]  /*2990*/  HMMA.16816.F32.BF16 R32, R200, R58, R32 ;  /* 0x0000003ac820723c */ /* 0x000fe20000041820 */
[----:B------:R-:W-:Y:S07]  /*29a0*/  LDSM.16.M88.4 R56, [R239+0x4000] ;  /* 0x00400000ef38783b */ /* 0x000fee0000000200 */
        /* <DEDUP_REMOVED lines=8> */
[----:B------:R-:W5:Y:S07]  /*2a30*/  LDSM.16.M88.4 R48, [R242+0x18080] ;  /* 0x01808000f230783b */ /* 0x000f6e0000000200 */
[C---:B--2---:R-:W-:Y:S08]  /*2a40*/  HMMA.16816.F32.BF16 R8, R208.reuse, R38, R8 ;  /* 0x00000026d008723c */ /* 0x044ff00000041808 */
[C---:B------:R-:W-:Y:S01]  /*2a50*/  HMMA.16816.F32.BF16 R28, R208.reuse, R36, R28 ;  /* 0x00000024d01c723c */ /* 0x040fe2000004181c */
[----:B------:R-:W2:Y:S07]  /*2a60*/  LDSM.16.M88.4 R36, [R239+0x3000] ;  /* 0x00300000ef24783b */ /* 0x000eae0000000200 */
[C---:B---3--:R-:W-:Y:S08]  /*2a70*/  HMMA.16816.F32.BF16 R16, R208.reuse, R44, R16 ;  /* 0x0000002cd010723c */ /* 0x048ff00000041810 */
[C---:B------:R-:W-:Y:S01]  /*2a80*/  HMMA.16816.F32.BF16 R20, R208.reuse, R46, R20 ;  /* 0x0000002ed014723c */ /* 0x040fe20000041814 */
[----:B------:R-:W3:Y:S07]  /*2a90*/  LDSM.16.M88.4 R44, [R239+0x3800] ;  /* 0x00380000ef2c783b */ /* 0x000eee0000000200 */
[C---:B------:R-:W-:Y:S08]  /*2aa0*/  HMMA.16816.F32.BF16 R24, R208.reuse, R52, R24 ;  /* 0x00000034d018723c */ /* 0x040ff00000041818 */
[----:B------:R-:W-:Y:S01]  /*2ab0*/  HMMA.16816.F32.BF16 R32, R208, R54, R32 ;  /* 0x00000036d020723c */ /* 0x000fe20000041820 */
[----:B------:R-:W-:Y:S07]  /*2ac0*/  LDSM.16.M88.4 R52, [R236+0x19880] ;  /* 0x01988000ec34783b */ /* 0x000fee0000000200 */
[C---:B-1----:R-:W-:Y:S08]  /*2ad0*/  HMMA.16816.F32.BF16 R8, R212.reuse, R14, R8 ;  /* 0x0000000ed408723c */ /* 0x042ff00000041808 */
[C---:B------:R-:W-:Y:S08]  /*2ae0*/  HMMA.16816.F32.BF16 R28, R212.reuse, R12, R28 ;  /* 0x0000000cd41c723c */ /* 0x040ff0000004181c */
[C---:B----4-:R-:W-:Y:S08]  /*2af0*/  HMMA.16816.F32.BF16 R16, R212.reuse, R40, R16 ;  /* 0x00000028d410723c */ /* 0x050ff00000041810 */
[C---:B------:R-:W-:Y:S01]  /*2b00*/  HMMA.16816.F32.BF16 R20, R212.reuse, R42, R20 ;  /* 0x0000002ad414723c */ /* 0x040fe20000041814 */
[----:B------:R-:W1:Y:S07]  /*2b10*/  LDSM.16.M88.4 R40, [R236+0x18880] ;  /* 0x01888000ec28783b */ /* 0x000e6e0000000200 */
[C---:B-----5:R-:W-:Y:S08]  /*2b20*/  HMMA.16816.F32.BF16 R24, R212.reuse, R48, R24 ;  /* 0x00000030d418723c */ /* 0x060ff00000041818 */
[----:B------:R-:W-:Y:S01]  /*2b30*/  HMMA.16816.F32.BF16 R32, R212, R50, R32 ;  /* 0x00000032d420723c */ /* 0x000fe20000041820 */
[----:B------:R-:W4:Y:S07]  /*2b40*/  LDSM.16.M88.4 R48, [R236+0x19080] ;  /* 0x01908000ec30783b */ /* 0x000f2e0000000200 */
        /* <DEDUP_REMOVED lines=10> */
[C---:B------:R-:W-:Y:S01]  /*2bf0*/  HMMA.16816.F32.BF16 R28, R220.reuse, R40, R28 ;  /* 0x00000028dc1c723c */ /* 0x040fe2000004181c */
[----:B------:R-:W-:Y:S07]  /*2c00*/  LDSM.16.M88.4 R40, [R239+0x5000] ;  /* 0x00500000ef28783b */ /* 0x000fee0000000200 */
[C---:B----4-:R-:W-:Y:S08]  /*2c10*/  HMMA.16816.F32.BF16 R12, R220.reuse, R48, R8 ;  /* 0x00000030dc0c723c */ /* 0x050ff00000041808 */
[C---:B------:R-:W-:Y:S01]  /*2c20*/  HMMA.16816.F32.BF16 R8, R220.reuse, R50, R20 ;  /* 0x00000032dc08723c */ /* 0x040fe20000041814 */
[----:B------:R-:W1:Y:S07]  /*2c30*/  LDSM.16.M88.4 R48, [R242+0x18880] ;  /* 0x01888000f230783b */ /* 0x000e6e0000000200 */
[C---:B------:R-:W-:Y:S08]  /*2c40*/  HMMA.16816.F32.BF16 R24, R220.reuse, R52, R24 ;  /* 0x00000034dc18723c */ /* 0x040ff00000041818 */
[----:B------:R-:W-:Y:S01]  /*2c50*/  HMMA.16816.F32.BF16 R32, R220, R54, R32 ;  /* 0x00000036dc20723c */ /* 0x000fe20000041820 */
[----:B------:R-:W4:Y:S07]  /*2c60*/  LDSM.16.M88.4 R52, [R242+0x19080] ;  /* 0x01908000f234783b */ /* 0x000f2e0000000200 */
[C---:B--2---:R-:W-:Y:S08]  /*2c70*/  HMMA.16816.F32.BF16 R20, R224.reuse, R38, R16 ;  /* 0x00000026e014723c */ /* 0x044ff00000041810 */
[C---:B------:R-:W-:Y:S01]  /*2c80*/  HMMA.16816.F32.BF16 R28, R224.reuse, R36, R28 ;  /* 0x00000024e01c723c */ /* 0x040fe2000004181c */
[----:B------:R-:W-:Y:S07]  /*2c90*/  LDSM.16.M88.4 R36, [R239+0x5800] ;  /* 0x00580000ef24783b */ /* 0x000fee0000000200 */
[C---:B---3--:R-:W-:Y:S08]  /*2ca0*/  HMMA.16816.F32.BF16 R16, R224.reuse, R44, R12 ;  /* 0x0000002ce010723c */ /* 0x048ff0000004180c */
[----:B------:R-:W-:Y:S01]  /*2cb0*/  HMMA.16816.F32.BF16 R12, R224, R46, R8 ;  /* 0x0000002ee00c723c */ /* 0x000fe20000041808 */
[----:B------:R-:W2:Y:S01]  /*2cc0*/  LDSM.16.M88.4 R44, [R239+0x4800] ;  /* 0x00480000ef2c783b */ /* 0x000ea20000000200 */
[----:B------:R-:W-:-:S06]  /*2cd0*/  DEPBAR.LE SB0, 0x0 ;  /* 0x000080000000791a */ /* 0x000fcc0000000000 */
[C---:B------:R-:W-:Y:S08]  /*2ce0*/  HMMA.16816.F32.BF16 R8, R224.reuse, R60, R24 ;  /* 0x0000003ce008723c */ /* 0x040ff00000041818 */
[----:B------:R-:W-:Y:S08]  /*2cf0*/  HMMA.16816.F32.BF16 R32, R224, R62, R32 ;  /* 0x0000003ee020723c */ /* 0x000ff00000041820 */
[C---:B-1----:R-:W-:Y:S08]  /*2d00*/  HMMA.16816.F32.BF16 R24, R228.reuse, R50, R20 ;  /* 0x00000032e418723c */ /* 0x042ff00000041814 */
[C---:B------:R-:W-:Y:S08]  /*2d10*/  HMMA.16816.F32.BF16 R28, R228.reuse, R48, R28 ;  /* 0x00000030e41c723c */ /* 0x040ff0000004181c */
[C---:B----4-:R-:W-:Y:S08]  /*2d20*/  HMMA.16816.F32.BF16 R20, R228.reuse, R52, R16 ;  /* 0x00000034e414723c */ /* 0x050ff00000041810 */
        /* <DEDUP_REMOVED lines=8> */
[----:B------:R-:W-:Y:S01]  /*2db0*/  HMMA.16816.F32.BF16 R36, R232, R38, R8 ;  /* 0x00000026e824723c */ /* 0x000fe20000041808 */
[----:B------:R-:W-:Y:S06]  /*2dc0*/  BAR.SYNC.DEFER_BLOCKING 0x0 ;  /* 0x0000000000007b1d */ /* 0x000fec0000010000 */
[----:B------:R-:W-:Y:S05]  /*2dd0*/  @P0 BRA `(.L_x_2034) ;  /* 0x0000058000000947 */ /* 0x000fea0003800000 */
[----:B------:R-:W2:Y:S04]  /*2de0*/  LDL R3, [R1+0x70] ;  /* 0x0000700001037983 */ /* 0x000ea80000100800 */
[----:B------:R-:W3:Y:S04]  /*2df0*/  LDL R6, [R1+0x68] ;  /* 0x0000680001067983 */ /* 0x000ee80000100800 */
[----:B------:R-:W4:Y:S04]  /*2e00*/  LDL R7, [R1+0x60] ;  /* 0x0000600001077983 */ /* 0x000f280000100800 */
[----:B------:R-:W1:Y:S01]  /*2e10*/  S2R R75, SR_TID.X ;  /* 0x00000000004b7919 */ /* 0x000e620000002100 */
[----:B------:R-:W-:-:S02]  /*2e20*/  IMAD.MOV.U32 R74, RZ, RZ, c[0x0][0x2b8] ;  /* 0x0000ae00ff4a7624 */ /* 0x000fc400078e00ff */
[----:B------:R-:W-:Y:S01]  /*2e30*/  IMAD.U32 R2, RZ, RZ, UR12 ;  /* 0x0000000cff027e24 */ /* 0x000fe2000f8e00ff */
[----:B------:R-:W5:Y:S02]  /*2e40*/  LDL R70, [R1+0x5c] ;  /* 0x00005c0001467983 */ /* 0x000f640000100800 */
[----:B------:R-:W-:Y:S02]  /*2e50*/  ISETP.NE.AND P1, PT, R74, 0x1, PT ;  /* 0x000000014a00780c */ /* 0x000fe40003f25270 */
[----:B------:R-:W5:Y:S04]  /*2e60*/  LDL R71, [R1+0x64] ;  /* 0x0000640001477983 */ /* 0x000f680000100800 */
[----:B------:R-:W5:Y:S04]  /*2e70*/  LDL R68, [R1+0x34] ;  /* 0x0000340001447983 */ /* 0x000f680000100800 */
[----:B------:R-:W5:Y:S04]  /*2e80*/  LDL R69, [R1+0x50] ;  /* 0x0000500001457983 */ /* 0x000f680000100800 */
[----:B------:R-:W5:Y:S01]  /*2e90*/  LDL R67, [R1+0x8] ;  /* 0x0000080001437983 */ /* 0x000f620000100800 */
[----:B-1----:R-:W-:-:S02]  /*2ea0*/  LEA.HI R72, R66, R75, RZ, 0x3 ;  /* 0x0000004b42487211 */ /* 0x002fc400078f18ff */
[----:B------:R-:W-:Y:S02]  /*2eb0*/  LEA.HI R73, R66, R75, RZ, 0x3 ;  /* 0x0000004b42497211 */ /* 0x000fe400078f18ff */
[----:B------:R-:W-:Y:S02]  /*2ec0*/  LOP3.LUT R72, R72, 0xfffffff8, RZ, 0xc0, !PT ;  /* 0xfffffff848487812 */ /* 0x000fe400078ec0ff */
[----:B------:R-:W-:-:S03]  /*2ed0*/  SHF.R.S32.HI R73, RZ, 0x3, R73 ;  /* 0x00000003ff497819 */ /* 0x000fc60000011449 */
[----:B------:R-:W-:-:S04]  /*2ee0*/  IMAD.IADD R72, R75, 0x1, -R72 ;  /* 0x000000014b487824 */ /* 0x000fc800078e0a48 */
[----:B------:R-:W-:-:S05]  /*2ef0*/  IMAD R72, R72, 0x20, R73 ;  /* 0x0000002048487824 */ /* 0x000fca00078e0249 */
[----:B------:R-:W-:Y:S01]  /*2f00*/  IADD3 R2, R72, UR22, R2 ;  /* 0x0000001648027c10 */ /* 0x000fe2000fffe002 */
[----:B------:R-:W-:Y:S02]  /*2f10*/  IMAD.MOV.U32 R9, RZ, RZ, RZ ;  /* 0x000000ffff097224 */ /* 0x000fe400078e00ff */
[----:B--2---:R-:W-:Y:S01]  /*2f20*/  IMAD.MOV.U32 R75, RZ, RZ, R3 ;  /* 0x000000ffff4b7224 */ /* 0x004fe200078e0003 */
[----:B------:R-:W-:Y:S01]  /*2f30*/  IADD3 R3, R2, -0x30, RZ ;  /* 0xffffffd002037810 */ /* 0x000fe20007ffe0ff */
[----:B---3--:R-:W-:-:S04]  /*2f40*/  IMAD.MOV.U32 R74, RZ, RZ, R6 ;  /* 0x000000ffff4a7224 */ /* 0x008fc800078e0006 */
[----:B------:R-:W-:-:S04]  /*2f50*/  @P1 IMAD.HI.U32 R6, R3, c[0x0][0x2bc], RZ ;  /* 0x0000af0003061a27 */ /* 0x000fc800078e00ff */
[----:B------:R-:W-:Y:S01]  /*2f60*/  IMAD.MOV.U32 R2, RZ, RZ, R3 ;  /* 0x000000ffff027224 */ /* 0x000fe200078e0003 */
[----:B------:R-:W-:Y:S01]  /*2f70*/  @P1 SHF.R.U32.HI R2, RZ, c[0x0][0x2c0], R6 ;  /* 0x0000b000ff021a19 */ /* 0x000fe20000011606 */
[----:B----4-:R-:W-:-:S03]  /*2f80*/  IMAD.MOV.U32 R73, RZ, RZ, R7 ;  /* 0x000000ffff497224 */ /* 0x010fc600078e0007 */
[----:B------:R-:W-:-:S04]  /*2f90*/  @!P3 IADD3 R7, P0, R2, UR16, RZ ;  /* 0x000000100207bc10 */ /* 0x000fc8000ff1e0ff */
[----:B------:R-:W-:Y:S02]  /*2fa0*/  @!P3 LEA.HI.X.SX32 R8, R2, UR6, 0x1, P0 ;  /* 0x000000060208bc11 */ /* 0x000fe400080f0eff */
[----:B------:R-:W-:-:S04]  /*2fb0*/  @!P3 LEA R6, P0, R7, c[0x0][0x2a0], 0x2 ;  /* 0x0000a8000706ba11 */ /* 0x000fc800078010ff */
[----:B------:R-:W-:-:S05]  /*2fc0*/  @!P3 LEA.HI.X R7, R7, c[0x0][0x2a4], R8, 0x2, P0 ;  /* 0x0000a9000707ba11 */ /* 0x000fca00000f1408 */
[----:B------:R1:W2:Y:S01]  /*2fd0*/  @!P3 LDG.E R9, [R6.64] ;  /* 0x000000120609b981 */ /* 0x0002a2000c1e1900 */
[----:B------:R-:W-:-:S04]  /*2fe0*/  IMAD.MOV R2, RZ, RZ, -R2 ;  /* 0x000000ffff027224 */ /* 0x000fc800078e0a02 */
[----:B------:R-:W-:-:S05]  /*2ff0*/  IMAD R10, R2, c[0x0][0x2b8], R3 ;  /* 0x0000ae00020a7a24 */ /* 0x000fca00078e0203 */
[----:B------:R-:W-:Y:S01]  /*3000*/  SHF.R.S32.HI R2, RZ, 0x1f, R10 ;  /* 0x0000001fff027819 */ /* 0x000fe2000001140a */
[----:B------:R-:W3:Y:S04]  /*3010*/  S2R R76, SR_TID.X ;  /* 0x00000000004c7919 */ /* 0x000ee80000002100 */
[----:B-1----:R-:W-:Y:S02]  /*3020*/  IMAD R6, R2, c[0x0][0x1e0], RZ ;  /* 0x0000780002067a24 */ /* 0x002fe400078e02ff */
[----:B------:R-:W-:-:S04]  /*3030*/  IMAD.WIDE.U32 R2, R10, c[0x0][0x1e0], RZ ;  /* 0x000078000a027a25 */ /* 0x000fc800078e00ff */
[----:B------:R-:W-:-:S04]  /*3040*/  IMAD R6, R10, c[0x0][0x1e4], R6 ;  /* 0x000079000a067a24 */ /* 0x000fc800078e0206 */
[----:B------:R-:W-:Y:S01]  /*3050*/  IMAD.IADD R3, R3, 0x1, R6 ;  /* 0x0000000103037824 */ /* 0x000fe200078e0206 */
[----:B------:R1:W-:Y:S01]  /*3060*/  STL [R1+0x28], R10 ;  /* 0x0000280a01007387 */ /* 0x0003e20000100800 */
[----:B---3--:R-:W-:-:S04]  /*3070*/  LEA.HI R72, R66, R76, RZ, 0x3 ;  /* 0x0000004c42487211 */ /* 0x008fc800078f18ff */
[----:B------:R-:W-:Y:S02]  /*3080*/  LOP3.LUT R72, R72, 0xfffffff8, RZ, 0xc0, !PT ;  /* 0xfffffff848487812 */ /* 0x000fe400078ec0ff */
[----:B-1----:R-:W-:-:S04]  /*3090*/  LEA.HI R10, R66, R76, RZ, 0x3 ;  /* 0x0000004c420a7211 */ /* 0x002fc800078f18ff */
[----:B------:R-:W-:-:S04]  /*30a0*/  SHF.R.S32.HI R10, RZ, 0x3, R10 ;  /* 0x00000003ff0a7819 */ /* 0x000fc8000001140a */
[----:B------:R-:W-:-:S04]  /*30b0*/  IADD3 R10, -R10, 0x30, RZ ;  /* 0x000000300a0a7810 */ /* 0x000fc80007ffe1ff */
[----:B------:R-:W-:Y:S01]  /*30c0*/  ISETP.GE.AND P1, PT, R10, 0x1, PT ;  /* 0x000000010a00780c */ /* 0x000fe20003f26270 */
        /* <DEDUP_REMOVED lines=9> */
[----:B-1----:R-:W-:-:S04]  /*3160*/  LEA R9, P0, R2, c[0x0][0x1c8], 0x1 ;  /* 0x0000720002097a11 */ /* 0x002fc800078008ff */
[----:B------:R-:W-:Y:S02]  /*3170*/  LEA.HI.X R8, R2, c[0x0][0x1cc], R3, 0x1, P0 ;  /* 0x0000730002087a11 */ /* 0x000fe400000f0c03 */
[----:B------:R-:W1:Y:S04]  /*3180*/  SHFL.IDX PT, R2, R9, RZ, 0x181f ;  /* 0x00181fff09027589 */ /* 0x000e6800000e0000 */
[----:B------:R-:W2:Y:S01]  /*3190*/  SHFL.IDX PT, R3, R8, RZ, 0x181f ;  /* 0x00181fff08037589 */ /* 0x000ea200000e0000 */
[----:B-1----:R-:W-:-:S04]  /*31a0*/  @P1 LEA R16, P0, R72, R2, 0x1 ;  /* 0x0000000248101211 */ /* 0x002fc800078008ff */
[----:B--2---:R-:W-:Y:S02]  /*31b0*/  @P1 LEA.HI.X R17, R72, R3, R75, 0x1, P0 ;  /* 0x0000000348111211 */ /* 0x004fe400000f0c4b */
[----:B------:R-:W-:-:S04]  /*31c0*/  @P1 LEA R14, P0, R73, R2, 0x1 ;  /* 0x00000002490e1211 */ /* 0x000fc800078008ff */
[----:B------:R-:W-:Y:S02]  /*31d0*/  @P1 LEA.HI.X R15, R73, R3, R74, 0x1, P0 ;  /* 0x00000003490f1211 */ /* 0x000fe400000f0c4a */
[----:B-----5:R-:W-:-:S04]  /*31e0*/  @P1 LEA R12, P0, R70, R2, 0x1 ;  /* 0x00000002460c1211 */ /* 0x020fc800078008ff */
[-C--:B------:R-:W-:Y:S02]  /*31f0*/  @P1 LEA.HI.X R13, R70, R3.reuse, R71, 0x1, P0 ;  /* 0x00000003460d1211 */ /* 0x080fe400000f0c47 */
[C---:B------:R-:W-:Y:S02]  /*3200*/  @P1 LEA R6, P0, R68.reuse, R2, 0x1 ;  /* 0x0000000244061211 */ /* 0x040fe400078008ff */
[----:B------:R-:W1:Y:S02]  /*3210*/  SHFL.IDX PT, R2, R9, 0x1, 0x181f ;  /* 0x00381f0009027f89 */ /* 0x000e6400000e0000 */
[----:B------:R-:W-:Y:S02]  /*3220*/  @P1 LEA.HI.X R7, R68, R3, R69, 0x1, P0 ;  /* 0x0000000344071211 */ /* 0x000fe400000f0c45 */
[----:B------:R-:W2:Y:S01]  /*3230*/  SHFL.IDX PT, R3, R8, 0x1, 0x181f ;  /* 0x00381f0008037f89 */ /* 0x000ea200000e0000 */
        /* <DEDUP_REMOVED lines=12> */
[----:B--2---:R-:W-:-:S04]  /*3300*/  @P0 LEA R6, P1, R70, R2, 0x1 ;  /* 0x0000000246060211 */ /* 0x004fc800078208ff */
[----:B------:R-:W-:Y:S02]  /*3310*/  @P0 LEA.HI.X R7, R70, R3, R71, 0x1, P1 ;  /* 0x0000000346070211 */ /* 0x000fe400008f0c47 */
[----:B------:R-:W-:-:S03]  /*3320*/  @P0 LEA R2, P1, R68, R2, 0x1 ;  /* 0x0000000244020211 */ /* 0x000fc600078208ff */
[----:B------:R1:W-:Y:S01]  /*3330*/  @P0 LDGSTS.E.BYPASS.LTC128B.128 [R67+0x18080], [R6.64], !P5 ;  /* 0x1808000006430fae */ /* 0x0003e2000e901d52 */
[----:B------:R-:W-:-:S05]  /*3340*/  @P0 LEA.HI.X R3, R68, R3, R69, 0x1, P1 ;  /* 0x0000000344030211 */ /* 0x000fca00008f0c45 */
[----:B------:R1:W-:Y:S04]  /*3350*/  @P0 LDGSTS.E.BYPASS.LTC128B.128 [R67+0x19880], [R2.64], !P4 ;  /* 0x1988000002430fae */ /* 0x0003e8000e101d52 */
.L_x_2034:
[----:B-1----:R-:W1:Y:S01]  /*3360*/  S2R R8, SR_TID.X ;  /* 0x0000000000087919 */ /* 0x002e620000002100 */
[----:B------:R-:W-:Y:S01]  /*3370*/  LOP3.LUT R2, R65, 0xffffffe0, RZ, 0xc0, !PT ;  /* 0xffffffe041027812 */ /* 0x000fe200078ec0ff */
[----:B------:R-:W-:Y:S01]  /*3380*/  UISETP.NE.AND UP1, UPT, UR14, URZ, UPT ;  /* 0x0000003f0e00728c */ /* 0x000fe2000bf25270 */
[----:B------:R-:W-:Y:S01]  /*3390*/  SHF.R.S32.HI R7, RZ, 0x1f, R64 ;  /* 0x0000001fff077819 */ /* 0x000fe20000011440 */
[----:B------:R-:W-:Y:S01]  /*33a0*/  UISETP.NE.AND UP0, UPT, UR13, URZ, UPT ;  /* 0x0000003f0d00728c */ /* 0x000fe2000bf05270 */
[----:B------:R-:W0:Y:S01]  /*33b0*/  LDGDEPBAR ;  /* 0x00000000000079af */ /* 0x000e220000000000 */
[----:B------:R-:W-:Y:S01]  /*33c0*/  ULDC UR22, c[0x0][0x324] ;  /* 0x0000c90000167ab9 */ /* 0x000fe20000000800 */
[----:B------:R-:W-:Y:S01]  /*33d0*/  LEA.HI R7, R7, R64, RZ, 0x3 ;  /* 0x0000004007077211 */ /* 0x000fe200078f18ff */
[----:B------:R-:W-:Y:S01]  /*33e0*/  ULDC UR4, c[0x0][0x1d0] ;  /* 0x0000740000047ab9 */ /* 0x000fe20000000800 */
[----:B------:R-:W-:Y:S01]  /*33f0*/  PLOP3.LUT P0, PT, PT, PT, UP1, 0x80, 0x0 ;  /* 0x000000000000781c */ /* 0x000fe20003f0f018 */
[----:B------:R-:W-:Y:S01]  /*3400*/  ULOP3.LUT UR22, URZ, UR22, URZ, 0x33, !UPT ;  /* 0x000000163f167292 */ /* 0x000fe2000f8e333f */
[----:B------:R-:W-:-:S05]  /*3410*/  LOP3.LUT R7, R7, 0xffffff8, RZ, 0xc0, !PT ;  /* 0x0ffffff807077812 */ /* 0x000fca00078ec0ff */
[----:B------:R-:W-:Y:S01]  /*3420*/  IMAD.IADD R9, R64, 0x1, -R7 ;  /* 0x0000000140097824 */ /* 0x000fe200078e0a07 */
[----:B-1----:R-:W-:Y:S01]  /*3430*/  LEA.HI R3, R66, R8, RZ, 0x2 ;  /* 0x0000000842037211 */ /* 0x002fe200078f10ff */
[----:B------:R-:W-:-:S03]  /*3440*/  IMAD.IADD R2, R8, 0x1, -R2 ;  /* 0x0000000108027824 */ /* 0x000fc600078e0a02 */
[----:B------:R-:W-:Y:S02]  /*3450*/  LOP3.LUT R3, R3, 0xfffffffc, RZ, 0xc0, !PT ;  /* 0xfffffffc03037812 */ /* 0x000fe400078ec0ff */
[----:B------:R-:W-:-:S03]  /*3460*/  SHF.R.S32.HI R6, RZ, 0x1f, R2 ;  /* 0x0000001fff067819 */ /* 0x000fc60000011402 */
[----:B------:R-:W-:Y:S01]  /*3470*/  IMAD.IADD R3, R8, 0x1, -R3 ;  /* 0x0000000108037824 */ /* 0x000fe200078e0a03 */
[----:B------:R-:W-:-:S04]  /*3480*/  LEA.HI R6, R6, R2, RZ, 0x2 ;  /* 0x0000000206067211 */ /* 0x000fc800078f10ff */
[----:B------:R-:W-:Y:S02]  /*3490*/  LEA.HI R8, R3, R3, RZ, 0x1 ;  /* 0x0000000303087211 */ /* 0x000fe400078f08ff */
[----:B------:R-:W-:Y:S02]  /*34a0*/  LEA.HI.SX32 R7, R6, UR27, 0x1e ;  /* 0x0000001b06077c11 */ /* 0x000fe4000f8ff2ff */
[----:B------:R-:W-:-:S03]  /*34b0*/  LOP3.LUT R8, R8, 0x1ffffffe, RZ, 0xc0, !PT ;  /* 0x1ffffffe08087812 */ /* 0x000fc600078ec0ff */
[----:B------:R-:W-:Y:S02]  /*34c0*/  IMAD R7, R9, 0x10, R7 ;  /* 0x0000001009077824 */ /* 0x000fe400078e0207 */
[----:B------:R-:W-:-:S04]  /*34d0*/  IMAD.IADD R3, R3, 0x1, -R8 ;  /* 0x0000000103037824 */ /* 0x000fc800078e0a08 */
[----:B------:R-:W-:-:S04]  /*34e0*/  IMAD R10, R3, 0x8, R7 ;  /* 0x00000008030a7824 */ /* 0x000fc800078e0207 */
[----:B------:R-:W-:Y:S01]  /*34f0*/  @P0 IMAD.HI.U32 R3, R10, c[0x0][0x2c8], RZ ;  /* 0x0000b2000a030a27 */ /* 0x000fe200078e00ff */
[----:B------:R-:W-:Y:S01]  /*3500*/  PLOP3.LUT P0, PT, PT, PT, UP1, 0x80, 0x0 ;  /* 0x000000000000781c */ /* 0x000fe20003f0f018 */
[----:B------:R1:W-:Y:S02]  /*3510*/  STL [R1+0x58], R10 ;  /* 0x0000580a01007387 */ /* 0x0003e40000100800 */
[----:B------:R-:W-:-:S10]  /*3520*/  IMAD.MOV.U32 R7, RZ, RZ, R10 ;  /* 0x000000ffff077224 */ /* 0x000fd400078e000a */
[----:B------:R-:W-:Y:S02]  /*3530*/  @P0 SHF.R.U32.HI R7, RZ, c[0x0][0x2cc], R3 ;  /* 0x0000b300ff070a19 */ /* 0x000fe40000011603 */
[----:B------:R-:W-:Y:S02]  /*3540*/  LOP3.LUT R3, R6, 0x7ffffffc, RZ, 0xc0, !PT ;  /* 0x7ffffffc06037812 */ /* 0x000fe400078ec0ff */
[----:B------:R-:W-:Y:S01]  /*3550*/  PLOP3.LUT P0, PT, PT, PT, UP0, 0x40, 0x0 ;  /* 0x000000000000781c */ /* 0x000fe20003f0e808 */
[----:B------:R-:W2:Y:S02]  /*3560*/  SHFL.IDX PT, R6, R7, RZ, 0x1c1f ;  /* 0x001c1fff07067589 */ /* 0x000ea400000e0000 */
[----:B------:R-:W-:Y:S02]  /*3570*/  IMAD.IADD R3, R2, 0x1, -R3 ;  /* 0x0000000102037824 */ /* 0x000fe400078e0a03 */
[----:B------:R-:W-:Y:S01]  /*3580*/  IMAD.U32 R2, RZ, RZ, UR28 ;  /* 0x0000001cff027e24 */ /* 0x000fe2000f8e00ff */
[----:B------:R-:W-:Y:S01]  /*3590*/  ULDC UR28, c[0x0][0x2ac] ;  /* 0x0000ab00001c7ab9 */ /* 0x000fe20000000800 */
[----:B------:R-:W-:Y:S01]  /*35a0*/  IMAD.SHL.U32 R11, R3, 0x2, RZ ;  /* 0x00000002030b7824 */ /* 0x000fe200078e00ff */
[----:B------:R-:W-:-:S04]  /*35b0*/  UIMAD UR4, UR28, UR4, UR29 ;  /* 0x000000041c0472a4 */ /* 0x000fc8000f8e021d */
[C---:B------:R-:W-:Y:S01]  /*35c0*/  IADD3 R2, -R11.reuse, 0x1, R2 ;  /* 0x000000010b027810 */ /* 0x040fe20007ffe102 */
[----:B------:R3:W-:Y:S01]  /*35d0*/  STL [R1+0x54], R11 ;  /* 0x0000540b01007387 */ /* 0x0007e20000100800 */
[----:B------:R-:W-:Y:S02]  /*35e0*/  IADD3 R9, -R11, UR4, RZ ;  /* 0x000000040b097c10 */ /* 0x000fe4000fffe1ff */
[----:B------:R-:W-:-:S04]  /*35f0*/  IADD3 R2, R2, -c[0x0][0x168], RZ ;  /* 0x80005a0002027a10 */ /* 0x000fc80007ffe0ff */
[C---:B------:R-:W-:Y:S02]  /*3600*/  IADD3 R8, R2.reuse, c[0x0][0x328], RZ ;  /* 0x0000ca0002087a10 */ /* 0x040fe40007ffe0ff */
[----:B-1----:R-:W-:-:S03]  /*3610*/  IADD3 R10, R2, UR22, RZ ;  /* 0x00000016020a7c10 */ /* 0x002fc6000fffe0ff */
[--C-:B--2---:R-:W-:Y:S02]  /*3620*/  IMAD.IADD R3, R8, 0x1, R6.reuse ;  /* 0x0000000108037824 */ /* 0x104fe400078e0206 */
[----:B------:R-:W-:-:S03]  /*3630*/  IMAD.IADD R2, R10, 0x1, R6 ;  /* 0x000000010a027824 */ /* 0x000fc600078e0206 */
[----:B------:R-:W-:Y:S02]  /*3640*/  IMNMX R3, R3, R9, PT ;  /* 0x0000000903037217 */ /* 0x000fe40003800200 */
[----:B---3--:R-:W-:Y:S01]  /*3650*/  IADD3 R11, -R11, UR29, RZ ;  /* 0x0000001d0b0b7c10 */ /* 0x008fe2000fffe1ff */
[----:B------:R-:W-:Y:S05]  /*3660*/  @P0 BRA `(.L_x_2035) ;  /* 0x0000015000000947 */ /* 0x000fea0003800000 */
[----:B------:R-:W-:Y:S01]  /*3670*/  IMAD.U32 R12, RZ, RZ, UR10 ;  /* 0x0000000aff0c7e24 */ /* 0x000fe2000f8e00ff */
        /* <DEDUP_REMOVED lines=11> */
.L_x_2037:
[----:B------:R-:W-:-:S04]  /*3730*/  MOV R12, c[0x0][0x32c] ;  /* 0x0000cb00000c7a02 */ /* 0x000fc80000000f00 */
[----:B------:R-:W-:-:S13]  /*3740*/  ISETP.NE.AND P0, PT, R12, 0x1, PT ;  /* 0x000000010c00780c */ /* 0x000fda0003f05270 */
[----:B------:R-:W-:-:S05]  /*3750*/  @P0 IMAD.HI.U32 R12, R6, c[0x0][0x330], RZ ;  /* 0x0000cc00060c0a27 */ /* 0x000fca00078e00ff */
[----:B------:R-:W-:Y:S02]  /*3760*/  @P0 SHF.R.U32.HI R6, RZ, c[0x0][0x334], R12 ;  /* 0x0000cd00ff060a19 */ /* 0x000fe4000001160c */
.L_x_2038:
[----:B------:R-:W-:Y:S05]  /*3770*/  BSYNC B0 ;  /* 0x0000000000007941 */ /* 0x000fea0003800000 */
.L_x_2036:
[----:B------:R-:W-:-:S05]  /*3780*/  IMAD R6, R6, c[0x0][0x32c], R11 ;  /* 0x0000cb0006067a24 */ /* 0x000fca00078e020b */
[----:B------:R-:W-:Y:S02]  /*3790*/  IADD3 R12, R6, c[0x0][0x32c], RZ ;  /* 0x0000cb00060c7a10 */ /* 0x000fe40007ffe0ff */
[----:B------:R-:W-:Y:S02]  /*37a0*/  IMNMX R2, R2, R6, !PT ;  /* 0x0000000602027217 */ /* 0x000fe40007800200 */
[----:B------:R-:W-:Y:S02]  /*37b0*/  IMNMX R3, R3, R12, PT ;  /* 0x0000000c03037217 */ /* 0x000fe40003800200 */
.L_x_2035:
[----:B------:R-:W-:Y:S01]  /*37c0*/  UISETP.GE.AND UP0, UPT, UR29, 0x1, UPT ;  /* 0x000000011d00788c */ /* 0x000fe2000bf06270 */
[----:B------:R-:W1:Y:S01]  /*37d0*/  SHFL.IDX PT, R6, R7, 0x1, 0x1c1f ;  /* 0x003c1f0007067f89 */ /* 0x000e6200000e0000 */
[----:B------:R-:W-:Y:S02]  /*37e0*/  UISETP.GE.AND UP6, UPT, UR29, 0x12, UPT ;  /* 0x000000121d00788c */ /* 0x000fe4000bfc6270 */
[----:B------:R-:W-:Y:S02]  /*37f0*/  UP2UR UR32, UPR, URZ, 0x1 ;  /* 0x000000013f207883 */ /* 0x000fe40008000000 */
[----:B------:R-:W-:Y:S01]  /*3800*/  PLOP3.LUT P0, PT, PT, PT, UP0, 0x40, 0x0 ;  /* 0x000000000000781c */ /* 0x000fe20003f0e808 */
[----:B------:R-:W-:-:S02]  /*3810*/  UISETP.GE.AND UP0, UPT, UR29, 0x2, UPT ;  /* 0x000000021d00788c */ /* 0x000fc4000bf06270 */
[----:B------:R-:W-:Y:S01]  /*3820*/  UISETP.GE.AND UP5, UPT, UR29, 0x19, UPT ;  /* 0x000000191d00788c */ /* 0x000fe2000bfa6270 */
[----:B------:R-:W-:Y:S01]  /*3830*/  ISETP.GT.AND P0, PT, R2, RZ, P0 ;  /* 0x000000ff0200720c */ /* 0x000fe20000704270 */
[----:B------:R-:W-:Y:S02]  /*3840*/  UP2UR UR31, UPR, URZ, 0x1 ;  /* 0x000000013f1f7883 */ /* 0x000fe40008000000 */
[----:B------:R-:W-:Y:S01]  /*3850*/  UISETP.GE.AND UP4, UPT, UR29, 0x1a, UPT ;  /* 0x0000001a1d00788c */ /* 0x000fe2000bf86270 */
[----:B------:R-:W-:Y:S01]  /*3860*/  ISETP.LT.OR P0, PT, R3, 0x1, P0 ;  /* 0x000000010300780c */ /* 0x000fe20000701670 */
[----:B------:R-:W-:Y:S02]  /*3870*/  UISETP.GE.AND UP3, UPT, UR29, 0x21, UPT ;  /* 0x000000211d00788c */ /* 0x000fe4000bf66270 */
[----:B------:R-:W-:Y:S01]  /*3880*/  UISETP.GE.AND UP2, UPT, UR29, 0x22, UPT ;  /* 0x000000221d00788c */ /* 0x000fe2000bf46270 */
[----:B------:R-:W-:Y:S01]  /*3890*/  FSEL R15, R32, -INF , !P0 ;  /* 0xff800000200f7808 */ /* 0x000fe20004000000 */
[----:B------:R-:W-:Y:S01]  /*38a0*/  UISETP.GE.AND UP1, UPT, UR29, 0x29, UPT ;  /* 0x000000291d00788c */ /* 0x000fe2000bf26270 */
[----:B------:R-:W-:Y:S01]  /*38b0*/  PLOP3.LUT P0, PT, PT, PT, UP0, 0x40, 0x0 ;  /* 0x000000000000781c */ /* 0x000fe20003f0e808 */
[----:B------:R-:W-:-:S02]  /*38c0*/  UISETP.GE.AND UP0, UPT, UR29, 0x9, UPT ;  /* 0x000000091d00788c */ /* 0x000fc4000bf06270 */
[----:B------:R-:W-:Y:S01]  /*38d0*/  UP2UR UR33, UPR, URZ, 0x40 ;  /* 0x000000403f217883 */ /* 0x000fe20008000000 */
[----:B------:R-:W-:Y:S01]  /*38e0*/  ISETP.GT.AND P0, PT, R2, 0x1, P0 ;  /* 0x000000010200780c */ /* 0x000fe20000704270 */
[----:B------:R-:W-:-:S03]  /*38f0*/  UP2UR UR30, UPR, URZ, 0x1 ;  /* 0x000000013f1e7883 */ /* 0x000fc60008000000 */
[----:B------:R-:W-:-:S04]  /*3900*/  ISETP.LT.OR P0, PT, R3, 0x2, P0 ;  /* 0x000000020300780c */ /* 0x000fc80000701670 */
[----:B------:R-:W-:Y:S02]  /*3910*/  FSEL R14, R33, -INF , !P0 ;  /* 0xff800000210e7808 */ /* 0x000fe40004000000 */
[----:B------:R-:W-:Y:S01]  /*3920*/  PLOP3.LUT P0, PT, PT, PT, UP0, 0x40, 0x0 ;  /* 0x000000000000781c */ /* 0x000fe20003f0e808 */
[----:B------:R-:W-:-:S03]  /*3930*/  UISETP.GE.AND UP0, UPT, UR29, 0xa, UPT ;  /* 0x0000000a1d00788c */ /* 0x000fc6000bf06270 */
        /* <DEDUP_REMOVED lines=12> */
[----:B------:R-:W-:-:S04]  /*3a00*/  ISETP.GT.AND P0, PT, R2, 0x10, P0 ;  /* 0x000000100200780c */ /* 0x000fc80000704270 */
[----:B------:R-:W-:-:S04]  /*3a10*/  ISETP.LT.OR P0, PT, R3, 0x11, P0 ;  /* 0x000000110300780c */ /* 0x000fc80000701670 */
[----:B------:R-:W-:Y:S02]  /*3a20*/  FSEL R19, R28, -INF , !P0 ;  /* 0xff8000001c137808 */ /* 0x000fe40004000000 */
[----:B------:R-:W-:Y:S01]  /*3a30*/  PLOP3.LUT P0, PT, PT, PT, UP6, 0x40, 0x0 ;  /* 0x000000000000781c */ /* 0x000fe20003f0e868 */
[----:B------:R-:W-:-:S03]  /*3a40*/  UISETP.NE.AND UP6, UPT, UR13, URZ, UPT ;  /* 0x0000003f0d00728c */ /* 0x000fc6000bfc5270 */
        /* <DEDUP_REMOVED lines=25> */
[----:B-1----:R-:W-:-:S03]  /*3be0*/  IMAD.IADD R2, R10, 0x1, R6 ;  /* 0x000000010a027824 */ /* 0x002fc600078e0206 */
[----:B------:R-:W-:Y:S01]  /*3bf0*/  ISETP.LT.OR P0, PT, R3, 0x2a, P0 ;  /* 0x0000002a0300780c */ /* 0x000fe20000701670 */
[----:B------:R-:W-:-:S03]  /*3c00*/  IMAD.IADD R3, R8, 0x1, R6 ;  /* 0x0000000108037824 */ /* 0x000fc600078e0206 */
[----:B------:R-:W-:Y:S02]  /*3c10*/  FSEL R93, R37, -INF , !P0 ;  /* 0xff800000255d7808 */ /* 0x000fe40004000000 */
[----:B------:R-:W-:Y:S01]  /*3c20*/  PLOP3.LUT P0, PT, PT, PT, UP6, 0x40, 0x0 ;  /* 0x000000000000781c */ /* 0x000fe20003f0e868 */
[----:B------:R-:W-:Y:S01]  /*3c30*/  UISETP.NE.AND UP6, UPT, UR33, URZ, UPT ;  /* 0x0000003f2100728c */ /* 0x000fe2000bfc5270 */
[----:B------:R-:W-:-:S11]  /*3c40*/  IMNMX R3, R3, R9, PT ;  /* 0x0000000903037217 */ /* 0x000fd60003800200 */
        /* <DEDUP_REMOVED lines=13> */
.L_x_2041:
[----:B------:R-:W-:-:S04]  /*3d20*/  MOV R7, c[0x0][0x32c] ;  /* 0x0000cb0000077a02 */ /* 0x000fc80000000f00 */
[----:B------:R-:W-:-:S13]  /*3d30*/  ISETP.NE.AND P0, PT, R7, 0x1, PT ;  /* 0x000000010700780c */ /* 0x000fda0003f05270 */
[----:B------:R-:W-:-:S05]  /*3d40*/  @P0 IMAD.HI.U32 R7, R6, c[0x0][0x330], RZ ;  /* 0x0000cc0006070a27 */ /* 0x000fca00078e00ff */
[----:B------:R-:W-:Y:S02]  /*3d50*/  @P0 SHF.R.U32.HI R6, RZ, c[0x0][0x334], R7 ;  /* 0x0000cd00ff060a19 */ /* 0x000fe40000011607 */
.L_x_2042:
[----:B------:R-:W-:Y:S05]  /*3d60*/  BSYNC B0 ;  /* 0x0000000000007941 */ /* 0x000fea0003800000 */
.L_x_2040:
[----:B------:R-:W-:-:S05]  /*3d70*/  IMAD R6, R6, c[0x0][0x32c], R11 ;  /* 0x0000cb0006067a24 */ /* 0x000fca00078e020b */
[----:B------:R-:W-:Y:S02]  /*3d80*/  IADD3 R7, R6, c[0x0][0x32c], RZ ;  /* 0x0000cb0006077a10 */ /* 0x000fe40007ffe0ff */
[----:B------:R-:W-:Y:S02]  /*3d90*/  IMNMX R2, R2, R6, !PT ;  /* 0x0000000602027217 */ /* 0x000fe40007800200 */
[----:B------:R-:W-:Y:S02]  /*3da0*/  IMNMX R3, R3, R7, PT ;  /* 0x0000000703037217 */ /* 0x000fe40003800200 */
.L_x_2039:
[----:B------:R-:W-:Y:S01]  /*3db0*/  UP2UR UR29, UPR, URZ, 0x10 ;  /* 0x000000103f1d7883 */ /* 0x000fe20008000000 */
[----:B------:R-:W-:Y:S01]  /*3dc0*/  FMNMX.FTZ R133, R15, R14, !PT ;  /* 0x0000000e0f857209 */ /* 0x000fe20007810000 */
[----:B------:R-:W-:Y:S01]  /*3dd0*/  UISETP.NE.AND UP4, UPT, UR32, URZ, UPT ;  /* 0x0000003f2000728c */ /* 0x000fe2000bf85270 */
[----:B------:R-:W-:Y:S01]  /*3de0*/  IMAD.SHL.U32 R237, R4, 0x2, RZ ;  /* 0x0000000204ed7824 */ /* 0x000fe200078e00ff */
[----:B------:R-:W-:Y:S01]  /*3df0*/  UP2UR UR32, UPR, URZ, 0x8 ;  /* 0x000000083f207883 */ /* 0x000fe20008000000 */
[----:B------:R-:W-:Y:S01]  /*3e00*/  FMNMX.FTZ R133, R21, R133, !PT ;  /* 0x0000008515857209 */ /* 0x000fe20007810000 */
[----:B------:R-:W-:Y:S01]  /*3e10*/  UISETP.NE.AND UP3, UPT, UR31, URZ, UPT ;  /* 0x0000003f1f00728c */ /* 0x000fe2000bf65270 */
[----:B------:R-:W-:Y:S01]  /*3e20*/  IMAD R238, R5, 0x2, R237 ;  /* 0x0000000205ee7824 */ /* 0x000fe200078e02ed */
[----:B------:R-:W-:Y:S01]  /*3e30*/  PLOP3.LUT P0, PT, PT, PT, UP4, 0x40, 0x0 ;  /* 0x000000000000781c */ /* 0x000fe20003f0e848 */
[----:B------:R-:W-:Y:S01]  /*3e40*/  UP2UR UR31, UPR, URZ, 0x4 ;  /* 0x000000043f1f7883 */ /* 0x000fe20008000000 */
[----:B------:R-:W-:Y:S01]  /*3e50*/  FMNMX.FTZ R133, R20, R133, !PT ;  /* 0x0000008514857209 */ /* 0x000fe20007810000 */
[----:B------:R-:W-:Y:S01]  /*3e60*/  UISETP.NE.AND UP2, UPT, UR30, URZ, UPT ;  /* 0x0000003f1e00728c */ /* 0x000fe2000bf45270 */
[----:B------:R-:W-:Y:S01]  /*3e70*/  ISETP.GT.AND P0, PT, R2, RZ, P0 ;  /* 0x000000ff0200720c */ /* 0x000fe20000704270 */
[----:B------:R-:W-:Y:S01]  /*3e80*/  UP2UR UR30, UPR, URZ, 0x2 ;  /* 0x000000023f1e7883 */ /* 0x000fe20008000000 */
[----:B------:R-:W-:Y:S01]  /*3e90*/  FMNMX.FTZ R133, R19, R133, !PT ;  /* 0x0000008513857209 */ /* 0x000fe20007810000 */
[----:B------:R-:W-:Y:S01]  /*3ea0*/  UISETP.NE.AND UP1, UPT, UR5, URZ, UPT ;  /* 0x0000003f0500728c */ /* 0x000fe2000bf25270 */
[----:B------:R-:W-:Y:S01]  /*3eb0*/  ISETP.LT.OR P0, PT, R3, 0x1, P0 ;  /* 0x000000010300780c */ /* 0x000fe20000701670 */
[----:B------:R-:W-:Y:S01]  /*3ec0*/  UP2UR UR5, UPR, URZ, 0x1 ;  /* 0x000000013f057883 */ /* 0x000fe20008000000 */
[----:B------:R-:W-:Y:S01]  /*3ed0*/  FMNMX.FTZ R133, R18, R133, !PT ;  /* 0x0000008512857209 */ /* 0x000fe20007810000 */
[----:B------:R-:W-:Y:S01]  /*3ee0*/  UISETP.NE.AND UP0, UPT, UR4, URZ, UPT ;  /* 0x0000003f0400728c */ /* 0x000fe2000bf05270 */
[----:B------:R-:W-:Y:S01]  /*3ef0*/  FSEL R6, R34, -INF , !P0 ;  /* 0xff80000022067808 */ /* 0x000fe20004000000 */
[----:B------:R-:W-:Y:S01]  /*3f00*/  UISETP.NE.AND UP4, UPT, UR29, URZ, UPT ;  /* 0x0000003f1d00728c */ /* 0x000fe2000bf85270 */
[----:B------:R-:W-:Y:S01]  /*3f10*/  PLOP3.LUT P0, PT, PT, PT, UP3, 0x40, 0x0 ;  /* 0x000000000000781c */ /* 0x000fe20003f0e838 */
[----:B------:R-:W-:Y:S01]  /*3f20*/  UISETP.NE.AND UP3, UPT, UR32, URZ, UPT ;  /* 0x0000003f2000728c */ /* 0x000fe2000bf65270 */
[----:B------:R-:W-:Y:S01]  /*3f30*/  FMNMX.FTZ R133, R17, R133, !PT ;  /* 0x0000008511857209 */ /* 0x000fe20007810000 */
[----:B------:R-:W-:Y:S01]  /*3f40*/  IMAD R240, R0, 0x2, R238 ;  /* 0x0000000200f07824 */ /* 0x000fe200078e02ee */
[----:B------:R-:W-:Y:S01]  /*3f50*/  ISETP.GT.AND P0, PT, R2, 0x1, P0 ;  /* 0x000000010200780c */ /* 0x000fe20000704270 */
[----:B------:R-:W-:Y:S01]  /*3f60*/  LDSM.16.MT88.4 R64, [R237+0x5880] ;  /* 0x00588000ed40783b */ /* 0x000fe20000004200 */
[----:B------:R-:W-:-:S02]  /*3f70*/  FMNMX.FTZ R133, R16, R133, !PT ;  /* 0x0000008510857209 */ /* 0x000fc40007810000 */
[----:B------:R-:W-:Y:S01]  /*3f80*/  ISETP.LT.OR P0, PT, R3, 0x2, P0 ;  /* 0x000000020300780c */ /* 0x000fe20000701670 */
[----:B------:R-:W-:Y:S01]  /*3f90*/  LDSM.16.MT88.4 R60, [R240+0x4880] ;  /* 0x00488000f03c783b */ /* 0x000fe20000004200 */
[----:B------:R-:W-:Y:S02]  /*3fa0*/  FMNMX.FTZ R133, R98, R133, !PT ;  /* 0x0000008562857209 */ /* 0x000fe40007810000 */
[----:B------:R-:W-:Y:S01]  /*3fb0*/  FSEL R9, R35, -INF , !P0 ;  /* 0xff80000023097808 */ /* 0x000fe20004000000 */
[----:B------:R-:W-:Y:S01]  /*3fc0*/  LDSM.16.MT88.4 R68, [R238+0x5880] ;  /* 0x00588000ee44783b */ /* 0x000fe20000004200 */
[----:B------:R-:W-:Y:S01]  /*3fd0*/  PLOP3.LUT P0, PT, PT, PT, UP2, 0x40, 0x0 ;  /* 0x000000000000781c */ /* 0x000fe20003f0e828 */
[----:B------:R-:W-:Y:S01]  /*3fe0*/  UISETP.NE.AND UP2, UPT, UR31, URZ, UPT ;  /* 0x0000003f1f00728c */ /* 0x000fe2000bf45270 */
[----:B------:R-:W-:Y:S01]  /*3ff0*/  FMNMX.FTZ R133, R97, R133, !PT ;  /* 0x0000008561857209 */ /* 0x000fe20007810000 */
[----:B------:R-:W-:Y:S01]  /*4000*/  LDSM.16.MT88.4 R32, [R238+0x4080] ;  /* 0x00408000ee20783b */ /* 0x000fe20000004200 */
[----:B------:R-:W-:-:S02]  /*4010*/  ISETP.GT.AND P0, PT, R2, 0x8, P0 ;  /* 0x000000080200780c */ /* 0x000fc40000704270 */
[----:B------:R-:W-:Y:S01]  /*4020*/  FMNMX.FTZ R133, R96, R133, !PT ;  /* 0x0000008560857209 */ /* 0x000fe20007810000 */
[----:B------:R-:W-:Y:S01]  /*4030*/  LDSM.16.MT88.4 R56, [R237+0x6080] ;  /* 0x00608000ed38783b */ /* 0x000fe20000004200 */
[----:B------:R-:W-:Y:S02]  /*4040*/  ISETP.LT.OR P0, PT, R3, 0x9, P0 ;  /* 0x000000090300780c */ /* 0x000fe40000701670 */
[----:B------:R-:W-:Y:S01]  /*4050*/  FMNMX.FTZ R133, R93, R133, !PT ;  /* 0x000000855d857209 */ /* 0x000fe20007810000 */
[----:B------:R-:W-:Y:S01]  /*4060*/  LDSM.16.MT88.4 R52, [R238+0x6080] ;  /* 0x00608000ee34783b */ /* 0x000fe20000004200 */
[----:B------:R-:W-:Y:S02]  /*4070*/  FSEL R8, R46, -INF , !P0 ;  /* 0xff8000002e087808 */ /* 0x000fe40004000000 */
[----:B------:R-:W-:Y:S01]  /*4080*/  PLOP3.LUT P0, PT, PT, PT, UP1, 0x40, 0x0 ;  /* 0x000000000000781c */ /* 0x000fe20003f0e818 */
[----:B------:R-:W-:Y:S01]  /*4090*/  UISETP.NE.AND UP1, UPT, UR30, URZ, UPT ;  /* 0x0000003f1e00728c */ /* 0x000fe2000bf25270 */
[----:B------:R-:W-:Y:S01]  /*40a0*/  FMNMX.FTZ R132, R6, R9, !PT ;  /* 0x0000000906847209 */ /* 0x000fe20007810000 */
[----:B------:R-:W-:Y:S01]  /*40b0*/  STL [R1+0x74], R160 ;  /* 0x000074a001007387 */ /* 0x000fe20000100800 */
[----:B------:R-:W-:-:S02]  /*40c0*/  ISETP.GT.AND P0, PT, R2, 0x9, P0 ;  /* 0x000000090200780c */ /* 0x000fc40000704270 */
[----:B------:R-:W-:Y:S02]  /*40d0*/  FMNMX.FTZ R132, R8, R132, !PT ;  /* 0x0000008408847209 */ /* 0x000fe40007810000 */
[----:B------:R-:W-:Y:S02]  /*40e0*/  ISETP.LT.OR P0, PT, R3, 0xa, P0 ;  /* 0x0000000a0300780c */ /* 0x000fe40000701670 */
[----:B------:R-:W-:Y:S02]  /*40f0*/  LEA R241, R0, R237, 0x1 ;  /* 0x000000ed00f17211 */ /* 0x000fe400078e08ff */
[----:B------:R-:W-:Y:S02]  /*4100*/  FSEL R7, R47, -INF , !P0 ;  /* 0xff8000002f077808 */ /* 0x000fe40004000000 */
[----:B------:R-:W-:Y:S01]  /*4110*/  PLOP3.LUT P0, PT, PT, PT, UP0, 0x40, 0x0 ;  /* 0x000000000000781c */ /* 0x000fe20003f0e808 */
[----:B------:R-:W-:Y:S01]  /*4120*/  UISETP.NE.AND UP0, UPT, UR5, URZ, UPT ;  /* 0x0000003f0500728c */ /* 0x000fe2000bf05270 */
[----:B------:R-:W-:Y:S01]  /*4130*/  FMNMX.FTZ R132, R7, R132, !PT ;  /* 0x0000008407847209 */ /* 0x000fe20007810000 */
[----:B------:R-:W-:Y:S01]  /*4140*/  LDSM.16.MT88.4 R44, [R240+0x4080] ;  /* 0x00408000f02c783b */ /* 0x000fe20000004200 */
[----:B------:R-:W-:Y:S01]  /*4150*/  ISETP.GT.AND P0, PT, R2, 0x10, P0 ;  /* 0x000000100200780c */ /* 0x000fe20000704270 */
[----:B------:R-:W-:-:S02]  /*4160*/  ULDC.64 UR4, c[0x0][0x2c8] ;  /* 0x0000b20000047ab9 */ /* 0x000fc40000000a00 */
[----:B------:R-:W-:Y:S01]  /*4170*/  LDSM.16.MT88.4 R76, [R241+0x5880] ;  /* 0x00588000f14c783b */ /* 0x000fe20000004200 */
[----:B------:R-:W-:-:S03]  /*4180*/  ISETP.LT.OR P0, PT, R3, 0x11, P0 ;  /* 0x000000110300780c */ /* 0x000fc60000701670 */
[----:B------:R-:W-:Y:S01]  /*4190*/  LDSM.16.MT88.4 R72, [R241+0x4880] ;  /* 0x00488000f148783b */ /* 0x000fe20000004200 */
[----:B------:R-:W-:Y:S02]  /*41a0*/  FSEL R12, R30, -INF , !P0 ;  /* 0xff8000001e0c7808 */ /* 0x000fe40004000000 */
[----:B------:R-:W-:Y:S01]  /*41b0*/  PLOP3.LUT P0, PT, PT, PT, UP6, 0x40, 0x0 ;  /* 0x000000000000781c */ /* 0x000fe20003f0e868 */
[----:B------:R-:W-:Y:S01]  /*41c0*/  LDSM.16.MT88.4 R80, [R241+0x6080] ;  /* 0x00608000f150783b */ /* 0x000fe20000004200 */
[----:B------:R-:W-:Y:S01]  /*41d0*/  FMNMX.FTZ R132, R12, R132, !PT ;  /* 0x000000840c847209 */ /* 0x000fe20007810000 */
[----:B------:R-:W-:Y:S01]  /*41e0*/  UISETP.NE.AND UP6, UPT, UR13, URZ, UPT ;  /* 0x0000003f0d00728c */ /* 0x000fe2000bfc5270 */
[----:B------:R-:W-:-:S04]  /*41f0*/  ISETP.GT.AND P0, PT, R2, 0x11, P0 ;  /* 0x000000110200780c */ /* 0x000fc80000704270 */
[----:B------:R-:W-:-:S04]  /*4200*/  ISETP.LT.OR P0, PT, R3, 0x12, P0 ;  /* 0x000000120300780c */ /* 0x000fc80000701670 */
        /* <DEDUP_REMOVED lines=8> */
[----:B------:R-:W-:Y:S02]  /*4290*/  PLOP3.LUT P0, PT, PT, PT, UP4, 0x40, 0x0 ;  /* 0x000000000000781c */ /* 0x000fe40003f0e848 */
[----:B------:R-:W-:Y:S02]  /*42a0*/  FMNMX.FTZ R132, R10, R132, !PT ;  /* 0x000000840a847209 */ /* 0x000fe40007810000 */
        /* <DEDUP_REMOVED lines=13> */
[----:B------:R-:W-:Y:S01]  /*4380*/  PLOP3.LUT P0, PT, PT, PT, UP1, 0x40, 0x0 ;  /* 0x000000000000781c */ /* 0x000fe20003f0e818 */
[----:B------:R-:W-:Y:S01]  /*4390*/  LDSM.16.MT88.4 R24, [R241+0x4080] ;  /* 0x00408000f118783b */ /* 0x000fe20000004200 */
[----:B------:R-:W-:Y:S02]  /*43a0*/  FMNMX.FTZ R132, R95, R132, !PT ;  /* 0x000000845f847209 */ /* 0x000fe40007810000 */
[----:B------:R-:W-:-:S04]  /*43b0*/  ISETP.GT.AND P0, PT, R2, 0x28, P0 ;  /* 0x000000280200780c */ /* 0x000fc80000704270 */
[----:B------:R-:W-:-:S04]  /*43c0*/  ISETP.LT.OR P0, PT, R3, 0x29, P0 ;  /* 0x000000290300780c */ /* 0x000fc80000701670 */
[----:B------:R-:W-:Y:S02]  /*43d0*/  FSEL R99, R38, -INF , !P0 ;  /* 0xff80000026637808 */ /* 0x000fe40004000000 */
[----:B------:R-:W-:Y:S02]  /*43e0*/  PLOP3.LUT P0, PT, PT, PT, UP0, 0x40, 0x0 ;  /* 0x000000000000781c */ /* 0x000fe40003f0e808 */
[----:B------:R-:W-:Y:S02]  /*43f0*/  FMNMX.FTZ R132, R99, R132, !PT ;  /* 0x0000008463847209 */ /* 0x000fe40007810000 */
[----:B------:R-:W-:Y:S02]  /*4400*/  ISETP.GT.AND P0, PT, R2, 0x29, P0 ;  /* 0x000000290200780c */ /* 0x000fe40000704270 */
[----:B------:R-:W1:Y:S02]  /*4410*/  SHFL.BFLY PT, R2, R133, 0x2, 0x1f ;  /* 0x0c401f0085027f89 */ /* 0x000e6400000e0000 */
[----:B------:R-:W-:-:S04]  /*4420*/  ISETP.LT.OR P0, PT, R3, 0x2a, P0 ;  /* 0x0000002a0300780c */ /* 0x000fc80000701670 */
[----:B------:R-:W-:Y:S02]  /*4430*/  FSEL R94, R39, -INF , !P0 ;  /* 0xff800000275e7808 */ /* 0x000fe40004000000 */
[----:B------:R-:W-:Y:S02]  /*4440*/  LDSM.16.MT88.4 R36, [R237+0x4880] ;  /* 0x00488000ed24783b */ /* 0x000fe40000004200 */
        /* <DEDUP_REMOVED lines=10> */
[--C-:B------:R-:W-:Y:S01]  /*44f0*/  FFMA.FTZ R17, R17, c[0x0][0x2d0], -R3.reuse ;  /* 0x0000b40011117a23 */ /* 0x100fe20000010803 */
[----:B------:R-:W-:Y:S01]  /*4500*/  MUFU.EX2 R116, R19 ;  /* 0x0000001300747308 */ /* 0x000fe20000000800 */
[--C-:B------:R-:W-:Y:S02]  /*4510*/  FFMA.FTZ R16, R16, c[0x0][0x2d0], -R3.reuse ;  /* 0x0000b40010107a23 */ /* 0x100fe40000010803 */
[--C-:B------:R-:W-:Y:S02]  /*4520*/  FFMA.FTZ R15, R15, c[0x0][0x2d0], -R3.reuse ;  /* 0x0000b4000f0f7a23 */ /* 0x100fe40000010803 */
[--C-:B------:R-:W-:Y:S01]  /*4530*/  FFMA.FTZ R14, R14, c[0x0][0x2d0], -R3.reuse ;  /* 0x0000b4000e0e7a23 */ /* 0x100fe20000010803 */
[----:B-1----:R-:W-:Y:S01]  /*4540*/  FMNMX.FTZ R132, R132, R2, !PT ;  /* 0x0000000284847209 */ /* 0x002fe20007810000 */
[--C-:B------:R-:W-:Y:S01]  /*4550*/  FFMA.FTZ R21, R21, c[0x0][0x2d0], -R3.reuse ;  /* 0x0000b40015157a23 */ /* 0x100fe20000010803 */
[----:B------:R-:W-:Y:S01]  /*4560*/  MUFU.EX2 R124, R18 ;  /* 0x00000012007c7308 */ /* 0x000fe20000000800 */
[----:B------:R-:W-:-:S02]  /*4570*/  FFMA.FTZ R20, R20, c[0x0][0x2d0], -R3 ;  /* 0x0000b40014147a23 */ /* 0x000fc40000010803 */
[----:B------:R-:W1:Y:S05]  /*4580*/  SHFL.BFLY PT, R2, R132, 0x1, 0x1f ;  /* 0x0c201f0084027f89 */ /* 0x000e6a00000e0000 */
[----:B------:R-:W-:Y:S08]  /*4590*/  MUFU.EX2 R125, R17 ;  /* 0x00000011007d7308 */ /* 0x000ff00000000800 */
[----:B------:R2:W-:Y:S08]  /*45a0*/  MUFU.EX2 R128, R16 ;  /* 0x0000001000807308 */ /* 0x0005f00000000800 */
[----:B------:R-:W-:Y:S01]  /*45b0*/  MUFU.EX2 R110, R15 ;  /* 0x0000000f006e7308 */ /* 0x000fe20000000800 */
[----:B-1----:R-:W-:-:S04]  /*45c0*/  FMNMX.FTZ R132, R132, R2, !PT ;  /* 0x0000000284847209 */ /* 0x002fc80007810000 */
[C---:B------:R-:W-:Y:S01]  /*45d0*/  FSETP.NEU.FTZ.AND P0, PT, R132.reuse, -INF , PT ;  /* 0xff8000008400780b */ /* 0x040fe20003f1d000 */
[----:B--2---:R-:W1:Y:S01]  /*45e0*/  LDSM.16.MT88.4 R16, [R237+0x4080] ;  /* 0x00408000ed10783b */ /* 0x004e620000004200 */
[----:B------:R-:W-:Y:S01]  /*45f0*/  FMUL.FTZ R2, R132, c[0x0][0x2d0] ;  /* 0x0000b40084027a20 */ /* 0x000fe20000410000 */
[----:B------:R-:W2:Y:S04]  /*4600*/  MUFU.EX2 R109, R14 ;  /* 0x0000000e006d7308 */ /* 0x000ea80000000800 */
[----:B------:R-:W-:-:S04]  /*4610*/  FSEL R2, R2, RZ, P0 ;  /* 0x000000ff02027208 */ /* 0x000fc80000000000 */
[----:B------:R-:W-:Y:S01]  /*4620*/  MUFU.EX2 R108, R21 ;  /* 0x00000015006c7308 */ /* 0x000fe20000000800 */
[--C-:B------:R-:W-:Y:S02]  /*4630*/  FFMA.FTZ R6, R6, c[0x0][0x2d0], -R2.reuse ;  /* 0x0000b40006067a23 */ /* 0x100fe40000010802 */
[--C-:B------:R-:W-:Y:S02]  /*4640*/  FFMA.FTZ R9, R9, c[0x0][0x2d0], -R2.reuse ;  /* 0x0000b40009097a23 */ /* 0x100fe40000010802 */
[--C-:B------:R-:W-:Y:S02]  /*4650*/  FFMA.FTZ R4, R8, c[0x0][0x2d0], -R2.reuse ;  /* 0x0000b40008047a23 */ /* 0x100fe40000010802 */
[----:B------:R-:W-:Y:S01]  /*4660*/  FFMA.FTZ R7, R7, c[0x0][0x2d0], -R2 ;  /* 0x0000b40007077a23 */ /* 0x000fe20000010802 */
[----:B------:R-:W-:Y:S01]  /*4670*/  MUFU.EX2 R117, R20 ;  /* 0x0000001400757308 */ /* 0x000fe20000000800 */
[----:B--2---:R-:W-:-:S07]  /*4680*/  F2FP.BF16.PACK_AB R8, R109, R110 ;  /* 0x0000006e6d08723e */ /* 0x004fce00000010ff */
[----:B------:R2:W-:Y:S08]  /*4690*/  MUFU.EX2 R86, R6 ;  /* 0x0000000600567308 */ /* 0x0005f00000000800 */
[----:B------:R-:W3:Y:S08]  /*46a0*/  MUFU.EX2 R85, R9 ;  /* 0x0000000900557308 */ /* 0x000ef00000000800 */
[----:B------:R4:W-:Y:S01]  /*46b0*/  MUFU.EX2 R84, R4 ;  /* 0x0000000400547308 */ /* 0x0009e20000000800 */
[----:B--2---:R-:W-:-:S07]  /*46c0*/  F2FP.BF16.PACK_AB R6, R128, R125 ;  /* 0x0000007d8006723e */ /* 0x004fce00000010ff */
[----:B------:R-:W2:Y:S01]  /*46d0*/  MUFU.EX2 R87, R7 ;  /* 0x0000000700577308 */ /* 0x000ea20000000800 */
[----:B---3--:R-:W-:Y:S01]  /*46e0*/  F2FP.BF16.PACK_AB R9, R85, R86 ;  /* 0x000000565509723e */ /* 0x008fe200000010ff */
[----:B----4-:R-:W-:-:S06]  /*46f0*/  FFMA.FTZ R4, R12, c[0x0][0x2d0], -R2 ;  /* 0x0000b4000c047a23 */ /* 0x010fcc0000010802 */
[----:B------:R3:W-:Y:S02]  /*4700*/  MUFU.EX2 R88, R4 ;  /* 0x0000000400587308 */ /* 0x0007e40000000800 */
[----:B---3--:R-:W-:Y:S01]  /*4710*/  FFMA.FTZ R4, R11, c[0x0][0x2d0], -R2 ;  /* 0x0000b4000b047a23 */ /* 0x008fe20000010802 */
[----:B--2---:R-:W-:-:S05]  /*4720*/  F2FP.BF16.PACK_AB R11, R87, R84 ;  /* 0x00000054570b723e */ /* 0x004fca00000010ff */
[----:B------:R2:W3:Y:S02]  /*4730*/  MUFU.EX2 R89, R4 ;  /* 0x0000000400597308 */ /* 0x0004e40000000800 */
[----:B--2---:R-:W-:Y:S01]  /*4740*/  FFMA.FTZ R4, R10, c[0x0][0x2d0], -R2 ;  /* 0x0000b4000a047a23 */ /* 0x004fe20000010802 */
[----:B------:R-:W-:Y:S02]  /*4750*/  F2FP.BF16.PACK_AB R10, R117, R108 ;  /* 0x0000006c750a723e */ /* 0x000fe400000010ff */
[----:B---3--:R-:W-:-:S03]  /*4760*/  F2FP.BF16.PACK_AB R5, R89, R88 ;  /* 0x000000585905723e */ /* 0x008fc600000010ff */
[----:B------:R2:W-:Y:S02]  /*4770*/  MUFU.EX2 R91, R4 ;  /* 0x00000004005b7308 */ /* 0x0005e40000000800 */
[C---:B-1----:R-:W-:Y:S08]  /*4780*/  HMMA.16816.F32.BF16 R20, R8.reuse, R18, RZ ;  /* 0x000000120814723c */ /* 0x042ff000000418ff */
[----:B------:R-:W-:Y:S01]  /*4790*/  HMMA.16816.F32.BF16 R40, R8, R26, RZ ;  /* 0x0000001a0828723c */ /* 0x000fe200000418ff */
[----:B--2---:R-:W-:-:S07]  /*47a0*/  FFMA.FTZ R4, R13, c[0x0][0x2d0], -R2 ;  /* 0x0000b4000d047a23 */ /* 0x004fce0000010802 */
[C---:B------:R-:W-:Y:S01]  /*47b0*/  HMMA.16816.F32.BF16 R12, R8.reuse, R16, RZ ;  /* 0x00000010080c723c */ /* 0x040fe200000418ff */
[----:B------:R1:W2:Y:S07]  /*47c0*/  MUFU.EX2 R90, R4 ;  /* 0x00000004005a7308 */ /* 0x0002ae0000000800 */
[----:B------:R-:W-:Y:S01]  /*47d0*/  HMMA.16816.F32.BF16 R16, R8, R32, RZ ;  /* 0x000000200810723c */ /* 0x000fe200000418ff */
[----:B-1----:R-:W-:Y:S02]  /*47e0*/  F2FP.BF16.PACK_AB R4, R124, R116 ;  /* 0x000000747c04723e */ /* 0x002fe400000010ff */
[----:B--2---:R-:W-:Y:S11]  /*47f0*/  F2FP.BF16.PACK_AB R7, R90, R91 ;  /* 0x0000005b5a07723e */ /* 0x004ff600000010ff */
[----:B------:R-:W-:Y:S02]  /*4800*/  @!UPT UIADD3 URZ, URZ, URZ, URZ ;  /* 0x0000003f3f3ff290 */ /* 0x000fe4000fffe03f */
[----:B------:R-:W-:Y:S08]  /*4810*/  HMMA.16816.F32.BF16 R156, R4, R36, R12 ;  /* 0x00000024049c723c */ /* 0x000ff0000004180c */
[----:B------:R-:W-:Y:S08]  /*4820*/  HMMA.16816.F32.BF16 R12, R8, R34, RZ ;  /* 0x00000022080c723c */ /* 0x000ff000000418ff */
[----:B------:R-:W-:Y:S08]  /*4830*/  HMMA.16816.F32.BF16 R48, R4, R38, R20 ;  /* 0x000000260430723c */ /* 0x000ff00000041814 */
[----:B------:R-:W-:Y:S08]  /*4840*/  HMMA.16816.F32.BF16 R36, R8, R44, RZ ;  /* 0x0000002c0824723c */ /* 0x000ff000000418ff */
[C---:B------:R-:W-:Y:S08]  /*4850*/  HMMA.16816.F32.BF16 R148, R4.reuse, R28, R16 ;  /* 0x0000001c0494723c */ /* 0x040ff00000041810 */
[----:B------:R-:W-:Y:S01]  /*4860*/  HMMA.16816.F32.BF16 R136, R4, R30, R12 ;  /* 0x0000001e0488723c */ /* 0x000fe2000004180c */
[----:B------:R-:W-:Y:S01]  /*4870*/  IMAD.MOV.U32 R178, RZ, RZ, R49 ;  /* 0x000000ffffb27224 */ /* 0x000fe200078e0031 */
[----:B------:R-:W-:Y:S01]  /*4880*/  MOV R177, R50 ;  /* 0x0000003200b17202 */ /* 0x000fe20000000f00 */
[----:B------:R-:W-:-:S02]  /*4890*/  IMAD.MOV.U32 R176, RZ, RZ, R51 ;  /* 0x000000ffffb07224 */ /* 0x000fc400078e0033 */
[----:B------:R-:W-:-:S03]  /*48a0*/  IMAD.MOV.U32 R175, RZ, RZ, R48 ;  /* 0x000000ffffaf7224 */ /* 0x000fc600078e0030 */
[C---:B------:R-:W-:Y:S08]  /*48b0*/  HMMA.16816.F32.BF16 R28, R8.reuse, R64, RZ ;  /* 0x00000040081c723c */ /* 0x040ff000000418ff */
[C---:B------:R-:W-:Y:S08]  /*48c0*/  HMMA.16816.F32.BF16 R48, R8.reuse, R24, RZ ;  /* 0x000000180830723c */ /* 0x040ff000000418ff */
[----:B------:R-:W-:Y:S01]  /*48d0*/  HMMA.16816.F32.BF16 R24, R8, R66, RZ ;  /* 0x000000420818723c */ /* 0x000fe200000418ff */
[----:B------:R-:W1:Y:S07]  /*48e0*/  LDSM.16.MT88.4 R64, [R237+0x7080] ;  /* 0x00708000ed40783b */ /* 0x000e6e0000004200 */
[----:B------:R-:W-:Y:S08]  /*48f0*/  HMMA.16816.F32.BF16 R36, R4, R60, R36 ;  /* 0x0000003c0424723c */ /* 0x000ff00000041824 */
[----:B------:R-:W-:Y:S08]  /*4900*/  HMMA.16816.F32.BF16 R20, R8, R68, RZ ;  /* 0x000000440814723c */ /* 0x000ff000000418ff */
[----:B------:R-:W-:Y:S08]  /*4910*/  HMMA.16816.F32.BF16 R28, R4, R56, R28 ;  /* 0x00000038041c723c */ /* 0x000ff0000004181c */
[----:B------:R-:W-:Y:S01]  /*4920*/  HMMA.16816.F32.BF16 R32, R8, R46, RZ ;  /* 0x0000002e0820723c */ /* 0x000fe200000418ff */
[----:B------:R-:W-:Y:S01]  /*4930*/  IMAD.MOV.U32 R154, RZ, RZ, R36 ;  /* 0x000000ffff9a7224 */ /* 0x000fe200078e0024 */
[----:B------:R-:W-:Y:S01]  /*4940*/  MOV R152, R38 ;  /* 0x0000002600987202 */ /* 0x000fe20000000f00 */
[----:B------:R-:W-:Y:S01]  /*4950*/  IMAD.MOV.U32 R153, RZ, RZ, R37 ;  /* 0x000000ffff997224 */ /* 0x000fe200078e0025 */
[----:B------:R-:W-:Y:S01]  /*4960*/  LDSM.16.MT88.4 R44, [R240+0x5880] ;  /* 0x00588000f02c783b */ /* 0x000fe20000004200 */
[----:B------:R-:W-:-:S03]  /*4970*/  IMAD.MOV.U32 R147, RZ, RZ, R39 ;  /* 0x000000ffff937224 */ /* 0x000fc600078e0027 */
[----:B------:R-:W-:Y:S01]  /*4980*/  HMMA.16816.F32.BF16 R12, R8, R76, RZ ;  /* 0x0000004c080c723c */ /* 0x000fe200000418ff */
[----:B------:R-:W2:Y:S07]  /*4990*/  LDSM.16.MT88.4 R36, [R237+0x7880] ;  /* 0x00788000ed24783b */ /* 0x000eae0000004200 */
[C---:B------:R-:W-:Y:S01]  /*49a0*/  HMMA.16816.F32.BF16 R100, R4.reuse, R74, R40 ;  /* 0x0000004a0464723c */ /* 0x040fe20000041828 */
[----:B------:R-:W-:Y:S01]  /*49b0*/  MOV R146, R28 ;  /* 0x0000001c00927202 */ /* 0x000fe20000000f00 */
[----:B------:R-:W-:Y:S01]  /*49c0*/  IMAD.MOV.U32 R145, RZ, RZ, R29 ;  /* 0x000000ffff917224 */ /* 0x000fe200078e001d */
[----:B------:R-:W-:Y:S01]  /*49d0*/  MOV R135, R31 ;  /* 0x0000001f00877202 */ /* 0x000fe20000000f00 */
[----:B------:R-:W-:Y:S01]  /*49e0*/  IMAD.MOV.U32 R144, RZ, RZ, R30 ;  /* 0x000000ffff907224 */ /* 0x000fe200078e001e */
[----:B------:R-:W-:Y:S03]  /*49f0*/  LDSM.16.MT88.4 R40, [R238+0x7080] ;  /* 0x00708000ee28783b */ /* 0x000fe60000004200 */
[C---:B------:R-:W-:Y:S08]  /*4a00*/  HMMA.16816.F32.BF16 R20, R4.reuse, R52, R20 ;  /* 0x000000340414723c */ /* 0x040ff00000041814 */
[C---:B------:R-:W-:Y:S08]  /*4a10*/  HMMA.16816.F32.BF16 R32, R4.reuse, R62, R32 ;  /* 0x0000003e0420723c */ /* 0x040ff00000041820 */
[----:B------:R-:W-:Y:S01]  /*4a20*/  HMMA.16816.F32.BF16 R12, R4, R80, R12 ;  /* 0x00000050040c723c */ /* 0x000fe2000004180c */
[----:B------:R-:W-:Y:S01]  /*4a30*/  IMAD.MOV.U32 R0, RZ, RZ, R102 ;  /* 0x000000ffff007224 */ /* 0x000fe200078e0066 */
[----:B------:R-:W-:Y:S01]  /*4a40*/  MOV R155, R103 ;  /* 0x00000067009b7202 */ /* 0x000fe20000000f00 */
[----:B------:R-:W-:-:S05]  /*4a50*/  IMAD.MOV.U32 R179, RZ, RZ, R101 ;  /* 0x000000ffffb37224 */ /* 0x000fca00078e0065 */
[----:B-1----:R-:W-:Y:S01]  /*4a60*/  HMMA.16816.F32.BF16 R28, R8, R64, RZ ;  /* 0x00000040081c723c */ /* 0x002fe200000418ff */
[----:B------:R-:W-:Y:S01]  /*4a70*/  IMAD.MOV.U32 R126, RZ, RZ, R21 ;  /* 0x000000ffff7e7224 */ /* 0x000fe200078e0015 */
[----:B------:R-:W-:Y:S01]  /*4a80*/  MOV R123, R22 ;  /* 0x00000016007b7202 */ /* 0x000fe20000000f00 */
[----:B------:R-:W-:Y:S02]  /*4a90*/  IMAD.MOV.U32 R122, RZ, RZ, R23 ;  /* 0x000000ffff7a7224 */ /* 0x000fe400078e0017 */
[----:B------:R-:W-:Y:S02]  /*4aa0*/  IMAD.MOV.U32 R121, RZ, RZ, R20 ;  /* 0x000000ffff797224 */ /* 0x000fe400078e0014 */
[----:B------:R-:W1:Y:S01]  /*4ab0*/  LDSM.16.MT88.4 R20, [R240+0x6080] ;  /* 0x00608000f014783b */ /* 0x000e620000004200 */
[----:B------:R-:W-:Y:S01]  /*4ac0*/  HMMA.16816.F32.BF16 R140, R4, R72, R48 ;  /* 0x00000048048c723c */ /* 0x000fe20000041830 */
[----:B------:R-:W-:Y:S01]  /*4ad0*/  IMAD.MOV.U32 R174, RZ, RZ, R33 ;  /* 0x000000ffffae7224 */ /* 0x000fe200078e0021 */
[----:B------:R-:W-:Y:S01]  /*4ae0*/  MOV R173, R34 ;  /* 0x0000002200ad7202 */ /* 0x000fe20000000f00 */
[----:B------:R-:W-:-:S02]  /*4af0*/  IMAD.MOV.U32 R172, RZ, RZ, R35 ;  /* 0x000000ffffac7224 */ /* 0x000fc400078e0023 */
[----:B------:R-:W-:Y:S02]  /*4b00*/  IMAD.MOV.U32 R171, RZ, RZ, R32 ;  /* 0x000000ffffab7224 */ /* 0x000fe400078e0020 */
[----:B------:R-:W-:Y:S01]  /*4b10*/  MOV R48, R100 ;  /* 0x0000006400307202 */ /* 0x000fe20000000f00 */
[----:B------:R-:W-:Y:S01]  /*4b20*/  HMMA.16816.F32.BF16 R16, R8, R70, RZ ;  /* 0x000000460810723c */ /* 0x000fe200000418ff */
[----:B------:R-:W-:Y:S01]  /*4b30*/  MOV R134, R12 ;  /* 0x0000000c00867202 */ /* 0x000fe20000000f00 */
[----:B------:R-:W-:Y:S01]  /*4b40*/  IMAD.MOV.U32 R131, RZ, RZ, R13 ;  /* 0x000000ffff837224 */ /* 0x000fe200078e000d */
[----:B------:R-:W-:Y:S01]  /*4b50*/  MOV R129, R15 ;  /* 0x0000000f00817202 */ /* 0x000fe20000000f00 */
[----:B------:R-:W-:Y:S02]  /*4b60*/  IMAD.MOV.U32 R65, RZ, RZ, R48 ;  /* 0x000000ffff417224 */ /* 0x000fe400078e0030 */
[----:B------:R-:W3:Y:S01]  /*4b70*/  LDSM.16.MT88.4 R48, [R241+0x7080] ;  /* 0x00708000f130783b */ /* 0x000ee20000004200 */
[----:B------:R-:W-:Y:S01]  /*4b80*/  IMAD.MOV.U32 R130, RZ, RZ, R14 ;  /* 0x000000ffff827224 */ /* 0x000fe200078e000e */
[C---:B------:R-:W-:Y:S01]  /*4b90*/  HMMA.16816.F32.BF16 R24, R4.reuse, R58, R24 ;  /* 0x0000003a0418723c */ /* 0x040fe20000041818 */
[----:B------:R-:W-:Y:S01]  /*4ba0*/  IMAD.MOV.U32 R64, RZ, RZ, R0 ;  /* 0x000000ffff407224 */ /* 0x000fe200078e0000 */
[----:B------:R-:W-:Y:S06]  /*4bb0*/  LDSM.16.MT88.4 R56, [R240+0x7080] ;  /* 0x00708000f038783b */ /* 0x000fec0000004200 */
[----:B--2---:R-:W-:Y:S08]  /*4bc0*/  HMMA.16816.F32.BF16 R28, R4, R36, R28 ;  /* 0x00000024041c723c */ /* 0x004ff0000004181c */
[C---:B------:R-:W-:Y:S08]  /*4bd0*/  HMMA.16816.F32.BF16 R12, R8.reuse, R44, RZ ;  /* 0x0000002c080c723c */ /* 0x040ff000000418ff */
[----:B------:R-:W-:Y:S01]  /*4be0*/  HMMA.16816.F32.BF16 R32, R8, R46, RZ ;  /* 0x0000002e0820723c */ /* 0x000fe200000418ff */
[----:B------:R-:W-:Y:S01]  /*4bf0*/  LDSM.16.MT88.4 R44, [R241+0x7880] ;  /* 0x00788000f12c783b */ /* 0x000fe20000004200 */
[----:B------:R-:W-:Y:S01]  /*4c00*/  IMAD.MOV.U32 R170, RZ, RZ, R25 ;  /* 0x000000ffffaa7224 */ /* 0x000fe200078e0019 */
[----:B------:R-:W-:Y:S01]  /*4c10*/  MOV R168, R27 ;  /* 0x0000001b00a87202 */ /* 0x000fe20000000f00 */
[----:B------:R-:W-:-:S02]  /*4c20*/  IMAD.MOV.U32 R169, RZ, RZ, R26 ;  /* 0x000000ffffa97224 */ /* 0x000fc400078e001a */
[----:B------:R-:W-:Y:S02]  /*4c30*/  IMAD.MOV.U32 R127, RZ, RZ, R24 ;  /* 0x000000ffff7f7224 */ /* 0x000fe400078e0018 */
[----:B------:R-:W-:Y:S01]  /*4c40*/  HMMA.16816.F32.BF16 R72, R4, R54, R16 ;  /* 0x000000360448723c */ /* 0x000fe20000041810 */
[----:B------:R-:W2:Y:S01]  /*4c50*/  LDSM.16.MT88.4 R52, [R238+0x7880] ;  /* 0x00788000ee34783b */ /* 0x000ea20000004200 */
[----:B------:R-:W-:Y:S01]  /*4c60*/  MOV R120, R29 ;  /* 0x0000001d00787202 */ /* 0x000fe20000000f00 */
[----:B------:R-:W-:Y:S01]  /*4c70*/  IMAD.MOV.U32 R119, RZ, RZ, R30 ;  /* 0x000000ffff777224 */ /* 0x000fe200078e001e */
[----:B------:R-:W-:Y:S01]  /*4c80*/  MOV R111, R28 ;  /* 0x0000001c006f7202 */ /* 0x000fe20000000f00 */
[----:B------:R-:W-:-:S03]  /*4c90*/  IMAD.MOV.U32 R118, RZ, RZ, R31 ;  /* 0x000000ffff767224 */ /* 0x000fc600078e001f */
[C---:B------:R-:W-:Y:S08]  /*4ca0*/  HMMA.16816.F32.BF16 R16, R8.reuse, R78, RZ ;  /* 0x0000004e0810723c */ /* 0x040ff000000418ff */
[----:B------:R-:W-:Y:S07]  /*4cb0*/  HMMA.16816.F32.BF16 R24, R8, R66, RZ ;  /* 0x000000420818723c */ /* 0x000fee00000418ff */
[----:B------:R-:W-:Y:S01]  /*4cc0*/  IMAD.MOV.U32 R66, RZ, RZ, R123 ;  /* 0x000000ffff427224 */ /* 0x000fe200078e007b */
[----:B-1----:R-:W-:Y:S01]  /*4cd0*/  HMMA.16816.F32.BF16 R60, R4, R20, R12 ;  /* 0x00000014043c723c */ /* 0x002fe2000004180c */
[----:B------:R-:W-:-:S07]  /*4ce0*/  MOV R67, R122 ;  /* 0x0000007a00437202 */ /* 0x000fce0000000f00 */
[----:B------:R-:W-:Y:S01]  /*4cf0*/  HMMA.16816.F32.BF16 R68, R4, R22, R32 ;  /* 0x000000160444723c */ /* 0x000fe20000041820 */
[----:B------:R-:W1:Y:S07]  /*4d00*/  LDSM.16.MT88.4 R32, [R240+0x7880] ;  /* 0x00788000f020783b */ /* 0x000e6e0000004200 */
[C---:B------:R-:W-:Y:S07]  /*4d10*/  HMMA.16816.F32.BF16 R28, R8.reuse, R42, RZ ;  /* 0x0000002a081c723c */ /* 0x040fee00000418ff */
[----:B------:R-:W-:Y:S01]  /*4d20*/  MOV R42, R173 ;  /* 0x000000ad002a7202 */ /* 0x000fe20000000f00 */
[----:B---3--:R-:W-:Y:S01]  /*4d30*/  HMMA.16816.F32.BF16 R20, R8, R50, RZ ;  /* 0x000000320814723c */ /* 0x008fe200000418ff */
[----:B------:R-:W-:-:S06]  /*4d40*/  IMAD.MOV.U32 R43, RZ, RZ, R172 ;  /* 0x000000ffff2b7224 */ /* 0x000fcc00078e00ac */
[----:B------:R-:W-:Y:S01]  /*4d50*/  IMAD.MOV.U32 R50, RZ, RZ, R178 ;  /* 0x000000ffff327224 */ /* 0x000fe200078e00b2 */
[----:B------:R-:W-:Y:S01]  /*4d60*/  HMMA.16816.F32.BF16 R12, R8, R40, RZ ;  /* 0x00000028080c723c */ /* 0x000fe200000418ff */
[----:B------:R-:W-:-:S06]  /*4d70*/  IMAD.MOV.U32 R51, RZ, RZ, R177 ;  /* 0x000000ffff337224 */ /* 0x000fcc00078e00b1 */
[----:B------:R-:W-:Y:S01]  /*4d80*/  IMAD.MOV.U32 R41, RZ, RZ, R174 ;  /* 0x000000ffff297224 */ /* 0x000fe200078e00ae */
[----:B------:R-:W-:Y:S01]  /*4d90*/  HMMA.16816.F32.BF16 R80, R4, R82, R16 ;  /* 0x000000520450723c */ /* 0x000fe20000041810 */
[----:B------:R-:W-:-:S07]  /*4da0*/  IMAD.MOV.U32 R40, RZ, RZ, R171 ;  /* 0x000000ffff287224 */ /* 0x000fce00078e00ab */
[----:B------:R-:W-:Y:S01]  /*4db0*/  HMMA.16816.F32.BF16 R16, R4, R38, R24 ;  /* 0x000000260410723c */ /* 0x000fe20000041818 */
[----:B------:R-:W3:Y:S07]  /*4dc0*/  LDSM.16.MT88.4 R36, [R237+0x8880] ;  /* 0x00888000ed24783b */ /* 0x000eee0000004200 */
[----:B------:R-:W-:Y:S07]  /*4dd0*/  HMMA.16816.F32.BF16 R24, R8, R48, RZ ;  /* 0x000000300818723c */ /* 0x000fee00000418ff */
[----:B------:R-:W-:Y:S01]  /*4de0*/  MOV R48, R176 ;  /* 0x000000b000307202 */ /* 0x000fe20000000f00 */
[----:B--2---:R-:W-:Y:S01]  /*4df0*/  HMMA.16816.F32.BF16 R104, R4, R54, R28 ;  /* 0x000000360468723c */ /* 0x004fe2000004181c */
[----:B------:R-:W-:-:S02]  /*4e00*/  IMAD.MOV.U32 R49, RZ, RZ, R65 ;  /* 0x000000ffff317224 */ /* 0x000fc400078e0041 */
[----:B------:R-:W-:-:S04]  /*4e10*/  IMAD.MOV.U32 R65, RZ, RZ, R126 ;  /* 0x000000ffff417224 */ /* 0x000fc800078e007e */
[----:B------:R-:W-:Y:S01]  /*4e20*/  IMAD.MOV.U32 R55, RZ, RZ, R111 ;  /* 0x000000ffff377224 */ /* 0x000fe200078e006f */
[C---:B------:R-:W-:Y:S01]  /*4e30*/  HMMA.16816.F32.BF16 R28, R4.reuse, R46, R20 ;  /* 0x0000002e041c723c */ /* 0x040fe20000041814 */
[----:B------:R-:W-:Y:S01]  /*4e40*/  IMAD.MOV.U32 R103, RZ, RZ, R17 ;  /* 0x000000ffff677224 */ /* 0x000fe200078e0011 */
[----:B------:R-:W-:Y:S01]  /*4e50*/  MOV R101, R19 ;  /* 0x0000001300657202 */ /* 0x000fe20000000f00 */
[----:B------:R-:W-:Y:S02]  /*4e60*/  IMAD.MOV.U32 R102, RZ, RZ, R18 ;  /* 0x000000ffff667224 */ /* 0x000fe400078e0012 */
[----:B------:R-:W-:Y:S02]  /*4e70*/  IMAD.MOV.U32 R100, RZ, RZ, R16 ;  /* 0x000000ffff647224 */ /* 0x000fe400078e0010 */
[----:B------:R-:W-:Y:S01]  /*4e80*/  IMAD.MOV.U32 R54, RZ, RZ, R101 ;  /* 0x000000ffff367224 */ /* 0x000fe200078e0065 */
[----:B------:R-:W-:Y:S02]  /*4e90*/  HMMA.16816.F32.BF16 R76, R4, R52, R12 ;  /* 0x00000034044c723c */ /* 0x000fe4000004180c */
[----:B------:R-:W-:-:S05]  /*4ea0*/  MOV R47, R100 ;  /* 0x00000064002f7202 */ /* 0x000fca0000000f00 */
[----:B------:R-:W-:Y:S01]  /*4eb0*/  MOV R52, R179 ;  /* 0x000000b300347202 */ /* 0x000fe20000000f00 */
[----:B------:R-:W-:Y:S01]  /*4ec0*/  HMMA.16816.F32.BF16 R12, R8, R58, RZ ;  /* 0x0000003a080c723c */ /* 0x000fe200000418ff */
[----:B------:R-:W-:Y:S02]  /*4ed0*/  IMAD.MOV.U32 R53, RZ, RZ, R64 ;  /* 0x000000ffff357224 */ /* 0x000fe400078e0040 */
[----:B------:R-:W-:-:S04]  /*4ee0*/  IMAD.MOV.U32 R64, RZ, RZ, R121 ;  /* 0x000000ffff407224 */ /* 0x000fc800078e0079 */
[----:B------:R-:W-:Y:S01]  /*4ef0*/  IMAD.MOV.U32 R58, RZ, RZ, R169 ;  /* 0x000000ffff3a7224 */ /* 0x000fe200078e00a9 */
[----:B------:R-:W-:Y:S01]  /*4f00*/  HMMA.16816.F32.BF16 R112, R4, R44, R24 ;  /* 0x0000002c0470723c */ /* 0x000fe20000041818 */
[----:B------:R-:W-:Y:S01]  /*4f10*/  MOV R21, R30 ;  /* 0x0000001e00157202 */ /* 0x000fe20000000f00 */
[----:B------:R-:W-:Y:S01]  /*4f20*/  IMAD.MOV.U32 R20, RZ, RZ, R31 ;  /* 0x000000ffff147224 */ /* 0x000fe200078e001f */
[----:B------:R-:W-:Y:S01]  /*4f30*/  MOV R0, R28 ;  /* 0x0000001c00007202 */ /* 0x000fe20000000f00 */
[----:B------:R-:W-:Y:S02]  /*4f40*/  IMAD.MOV.U32 R28, RZ, RZ, R120 ;  /* 0x000000ffff1c7224 */ /* 0x000fe400078e0078 */
[----:B------:R-:W-:Y:S01]  /*4f50*/  IMAD.MOV.U32 R30, RZ, RZ, R118 ;  /* 0x000000ffff1e7224 */ /* 0x000fe200078e0076 */
[----:B------:R-:W-:Y:S01]  /*4f60*/  MOV R44, R103 ;  /* 0x00000067002c7202 */ /* 0x000fe20000000f00 */
[----:B------:R-:W-:Y:S01]  /*4f70*/  HMMA.16816.F32.BF16 R16, R8, R56, RZ ;  /* 0x000000380810723c */ /* 0x000fe200000418ff */
[----:B------:R-:W-:-:S02]  /*4f80*/  IMAD.MOV.U32 R45, RZ, RZ, R102 ;  /* 0x000000ffff2d7224 */ /* 0x000fc400078e0066 */
[----:B------:R-:W-:Y:S01]  /*4f90*/  IMAD.MOV.U32 R24, RZ, RZ, R29 ;  /* 0x000000ffff187224 */ /* 0x000fe200078e001d */
[----:B------:R-:W-:Y:S01]  /*4fa0*/  MOV R29, R119 ;  /* 0x00000077001d7202 */ /* 0x000fe20000000f00 */
[----:B------:R-:W-:Y:S02]  /*4fb0*/  IMAD.MOV.U32 R31, RZ, RZ, R175 ;  /* 0x000000ffff1f7224 */ /* 0x000fe400078e00af */
[----:B------:R-:W-:Y:S01]  /*4fc0*/  MOV R57, R170 ;  /* 0x000000aa00397202 */ /* 0x000fe20000000f00 */
[----:B-1----:R-:W-:Y:S01]  /*4fd0*/  HMMA.16816.F32.BF16 R100, R4, R34, R12 ;  /* 0x000000220464723c */ /* 0x002fe2000004180c */
[----:B------:R-:W-:Y:S01]  /*4fe0*/  IMAD.MOV.U32 R59, RZ, RZ, R168 ;  /* 0x000000ffff3b7224 */ /* 0x000fe200078e00a8 */
[----:B------:R-:W-:-:S05]  /*4ff0*/  MOV R56, R127 ;  /* 0x0000007f00387202 */ /* 0x000fca0000000f00 */
[----:B------:R-:W-:Y:S01]  /*5000*/  IMAD.MOV.U32 R34, RZ, RZ, R21 ;  /* 0x000000ffff227224 */ /* 0x000fe200078e0015 */
[----:B------:R-:W-:Y:S01]  /*5010*/  MOV R26, R113 ;  /* 0x00000071001a7202 */ /* 0x000fe20000000f00 */
[----:B------:R-:W-:Y:S01]  /*5020*/  IMAD.MOV.U32 R35, RZ, RZ, R20 ;  /* 0x000000ffff237224 */ /* 0x000fe200078e0014 */
[----:B---3--:R-:W-:Y:S01]  /*5030*/  HMMA.16816.F32.BF16 R12, R8, R38, RZ ;  /* 0x00000026080c723c */ /* 0x008fe200000418ff */
[----:B------:R-:W1:Y:S01]  /*5040*/  LDSM.16.MT88.4 R20, [R237+0x9080] ;  /* 0x00908000ed14783b */ /* 0x000e620000004200 */
[----:B------:R-:W-:Y:S02]  /*5050*/  IMAD.MOV.U32 R27, RZ, RZ, R114 ;  /* 0x000000ffff1b7224 */ /* 0x000fe400078e0072 */
[----:B------:R-:W-:Y:S02]  /*5060*/  IMAD.MOV.U32 R25, RZ, RZ, R112 ;  /* 0x000000ffff197224 */ /* 0x000fe400078e0070 */
[----:B------:R-:W-:Y:S02]  /*5070*/  IMAD.MOV.U32 R160, RZ, RZ, R115 ;  /* 0x000000ffffa07224 */ /* 0x000fe400078e0073 */
[----:B------:R-:W-:Y:S01]  /*5080*/  HMMA.16816.F32.BF16 R112, R4, R32, R16 ;  /* 0x000000200470723c */ /* 0x000fe20000041810 */
[----:B------:R-:W-:-:S06]  /*5090*/  IMAD.MOV.U32 R46, RZ, RZ, R27 ;  /* 0x000000ffff2e7224 */ /* 0x000fcc00078e001b */
[----:B------:R-:W-:Y:S01]  /*50a0*/  IMAD.MOV.U32 R33, RZ, RZ, R26 ;  /* 0x000000ffff217224 */ /* 0x000fe200078e001a */
[----:B------:R-:W-:Y:S01]  /*50b0*/  HMMA.16816.F32.BF16 R16, R8, R36, RZ ;  /* 0x000000240810723c */ /* 0x000fe200000418ff */
[----:B------:R-:W-:-:S06]  /*50c0*/  MOV R32, R25 ;  /* 0x0000001900207202 */ /* 0x000fcc0000000f00 */
[----:B------:R-:W-:Y:S01]  /*50d0*/  MOV R37, R24 ;  /* 0x0000001800257202 */ /* 0x000fe20000000f00 */
[----:B------:R-:W-:Y:S01]  /*50e0*/  IMAD.MOV.U32 R36, RZ, RZ, R0 ;  /* 0x000000ffff247224 */ /* 0x000fe200078e0000 */
[----:B------:R-:W2:Y:S01]  /*50f0*/  LDSM.16.MT88.4 R24, [R238+0x8880] ;  /* 0x00888000ee18783b */ /* 0x000ea20000004200 */
[----:B------:R-:W-:-:S04]  /*5100*/  FADD.FTZ R0, R110, R109 ;  /* 0x0000006d6e007221 */ /* 0x000fc80000010000 */
[----:B------:R-:W-:-:S10]  /*5110*/  FADD.FTZ R0, R108, R0 ;  /* 0x000000006c007221 */ /* 0x000fd40000010000 */
[C---:B-1----:R-:W-:Y:S01]  /*5120*/  HMMA.16816.F32.BF16 R176, R4.reuse, R20, R16 ;  /* 0x0000001404b0723c */ /* 0x042fe20000041810 */
[----:B------:R-:W1:Y:S07]  /*5130*/  LDSM.16.MT88.4 R16, [R238+0x9080] ;  /* 0x00908000ee10783b */ /* 0x000e6e0000004200 */
[----:B------:R-:W-:Y:S01]  /*5140*/  HMMA.16816.F32.BF16 R120, R4, R22, R12 ;  /* 0x000000160478723c */ /* 0x000fe2000004180c */
[----:B------:R-:W3:Y:S07]  /*5150*/  LDSM.16.MT88.4 R20, [R241+0x8880] ;  /* 0x00888000f114783b */ /* 0x000eee0000004200 */
[----:B--2---:R-:W-:Y:S11]  /*5160*/  HMMA.16816.F32.BF16 R12, R8, R24, RZ ;  /* 0x00000018080c723c */ /* 0x004ff600000418ff */
[----:B------:R-:W-:Y:S11]  /*5170*/  @!UPT UIADD3 URZ, URZ, URZ, URZ ;  /* 0x0000003f3f3ff290 */ /* 0x000ff6000fffe03f */
[----:B------:R-:W-:Y:S02]  /*5180*/  @!UPT UIADD3 URZ, URZ, URZ, URZ ;  /* 0x0000003f3f3ff290 */ /* 0x000fe4000fffe03f */
[----:B-1----:R-:W-:Y:S07]  /*5190*/  HMMA.16816.F32.BF16 R108, R4, R16, R12 ;  /* 0x00000010046c723c */ /* 0x002fee000004180c */
[----:B------:R-:W-:Y:S02]  /*51a0*/  FADD.FTZ R12, R117, R0 ;  /* 0x00000000750c7221 */ /* 0x000fe40000010000 */
[----:B------:R-:W-:Y:S02]  /*51b0*/  FADD.FTZ R0, R86, R85 ;  /* 0x0000005556007221 */ /* 0x000fe40000010000 */
[----:B------:R-:W-:-:S02]  /*51c0*/  FADD.FTZ R16, R116, R12 ;  /* 0x0000000c74107221 */ /* 0x000fc40000010000 */
[----:B------:R-:W-:Y:S01]  /*51d0*/  HMMA.16816.F32.BF16 R12, R8, R26, RZ ;  /* 0x0000001a080c723c */ /* 0x000fe200000418ff */
[----:B------:R-:W-:Y:S01]  /*51e0*/  FADD.FTZ R0, R84, R0 ;  /* 0x0000000054007221 */ /* 0x000fe20000010000 */
[----:B------:R-:W-:Y:S01]  /*51f0*/  MOV R84, R32 ;  /* 0x0000002000547202 */ /* 0x000fe20000000f00 */
[----:B------:R-:W-:Y:S02]  /*5200*/  FADD.FTZ R24, R124, R16 ;  /* 0x000000107c187221 */ /* 0x000fe40000010000 */
[----:B------:R-:W-:Y:S02]  /*5210*/  FADD.FTZ R0, R87, R0 ;  /* 0x0000000057007221 */ /* 0x000fe40000010000 */
[----:B------:R-:W-:Y:S02]  /*5220*/  IMAD.MOV.U32 R86, RZ, RZ, R46 ;  /* 0x000000ffff567224 */ /* 0x000fe400078e002e */
[----:B------:R-:W-:Y:S11]  /*5230*/  IMAD.MOV.U32 R85, RZ, RZ, R33 ;  /* 0x000000ffff557224 */ /* 0x000ff600078e0021 */
[----:B------:R-:W-:Y:S04]  /*5240*/  @!UPT UIADD3 URZ, URZ, URZ, URZ ;  /* 0x0000003f3f3ff290 */ /* 0x000fe8000fffe03f */
[----:B------:R-:W-:Y:S01]  /*5250*/  HMMA.16816.F32.BF16 R116, R4, R18, R12 ;  /* 0x000000120474723c */ /* 0x000fe2000004180c */
[----:B------:R-:W1:Y:S01]  /*5260*/  LDSM.16.MT88.4 R16, [R241+0x9080] ;  /* 0x00908000f110783b */ /* 0x000e620000004200 */
[----:B------:R-:W-:Y:S01]  /*5270*/  FADD.FTZ R0, R88, R0 ;  /* 0x0000000058007221 */ /* 0x000fe20000010000 */
[----:B------:R-:W-:Y:S01]  /*5280*/  MOV R32, R31 ;  /* 0x0000001f00207202 */ /* 0x000fe20000000f00 */
[----:B------:R-:W-:Y:S01]  /*5290*/  FADD.FTZ R24, R125, R24 ;  /* 0x000000187d187221 */ /* 0x000fe20000010000 */
[----:B------:R-:W-:-:S03]  /*52a0*/  MOV R87, R160 ;  /* 0x000000a000577202 */ /* 0x000fc60000000f00 */
[----:B---3--:R-:W-:Y:S01]  /*52b0*/  HMMA.16816.F32.BF16 R12, R8, R20, RZ ;  /* 0x00000014080c723c */ /* 0x008fe200000418ff */
[----:B------:R-:W-:Y:S01]  /*52c0*/  IMAD.MOV.U32 R46, RZ, RZ, R144 ;  /* 0x000000ffff2e7224 */ /* 0x000fe200078e0090 */
[----:B------:R2:W5:Y:S01]  /*52d0*/  LDL.LU R160, [R1+0x74] ;  /* 0x0000740001a07983 */ /* 0x0005620000300800 */
[----:B------:R-:W-:-:S04]  /*52e0*/  IMAD.MOV.U32 R33, RZ, RZ, R50 ;  /* 0x000000ffff217224 */ /* 0x000fc800078e0032 */
[--C-:B------:R-:W-:Y:S02]  /*52f0*/  FFMA.FTZ R21, R97, c[0x0][0x2d0], -R3.reuse ;  /* 0x0000b40061157a23 */ /* 0x100fe40000010803 */
[----:B------:R-:W-:Y:S11]  /*5300*/  FFMA.FTZ R20, R96, c[0x0][0x2d0], -R3 ;  /* 0x0000b40060147a23 */ /* 0x000ff60000010803 */
[----:B------:R-:W-:Y:S04]  /*5310*/  @!UPT UIADD3 URZ, URZ, URZ, URZ ;  /* 0x0000003f3f3ff290 */ /* 0x000fe8000fffe03f */
[----:B-1----:R-:W-:Y:S08]  /*5320*/  HMMA.16816.F32.BF16 R172, R4, R16, R12 ;  /* 0x0000001004ac723c */ /* 0x002ff0000004180c */
[----:B------:R-:W-:Y:S01]  /*5330*/  HMMA.16816.F32.BF16 R12, R8, R22, RZ ;  /* 0x00000016080c723c */ /* 0x000fe200000418ff */
[----:B------:R-:W-:-:S06]  /*5340*/  IMAD.MOV.U32 R97, RZ, RZ, R44 ;  /* 0x000000ffff617224 */ /* 0x000fcc00078e002c */
[--C-:B------:R-:W-:Y:S02]  /*5350*/  FFMA.FTZ R22, R98, c[0x0][0x2d0], -R3.reuse ;  /* 0x0000b40062167a23 */ /* 0x100fe40000010803 */
[----:B------:R-:W-:Y:S11]  /*5360*/  FADD.FTZ R23, R89, R0 ;  /* 0x0000000059177221 */ /* 0x000ff60000010000 */
[----:B------:R-:W-:Y:S04]  /*5370*/  @!UPT UIADD3 URZ, URZ, URZ, URZ ;  /* 0x0000003f3f3ff290 */ /* 0x000fe8000fffe03f */
[----:B------:R-:W-:Y:S01]  /*5380*/  HMMA.16816.F32.BF16 R168, R4, R18, R12 ;  /* 0x0000001204a8723c */ /* 0x000fe2000004180c */
[----:B------:R-:W1:Y:S01]  /*5390*/  LDSM.16.MT88.4 R12, [R240+0x8880] ;  /* 0x00888000f00c783b */ /* 0x000e620000004200 */
[----:B------:R-:W-:Y:S01]  /*53a0*/  FFMA.FTZ R3, R93, c[0x0][0x2d0], -R3 ;  /* 0x0000b4005d037a23 */ /* 0x000fe20000010803 */
[----:B------:R-:W-:Y:S01]  /*53b0*/  MOV R98, R45 ;  /* 0x0000002d00627202 */ /* 0x000fe20000000f00 */
[----:B------:R-:W-:Y:S01]  /*53c0*/  IMAD.MOV.U32 R31, RZ, RZ, R155 ;  /* 0x000000ffff1f7224 */ /* 0x000fe200078e009b */
[----:B------:R-:W-:Y:S01]  /*53d0*/  MOV R44, R146 ;  /* 0x00000092002c7202 */ /* 0x000fe20000000f00 */
[----:B------:R-:W-:Y:S02]  /*53e0*/  IMAD.MOV.U32 R50, RZ, RZ, R152 ;  /* 0x000000ffff327224 */ /* 0x000fe400078e0098 */
[----:B------:R-:W-:Y:S01]  /*53f0*/  FFMA.FTZ R0, R92, c[0x0][0x2d0], -R2 ;  /* 0x0000b4005c007a23 */ /* 0x000fe20000010802 */
[----:B-1----:R-:W-:Y:S01]  /*5400*/  HMMA.16816.F32.BF16 R16, R8, R12, RZ ;  /* 0x0000000c0810723c */ /* 0x002fe200000418ff */
[----:B------:R-:W-:Y:S01]  /*5410*/  MOV R93, R28 ;  /* 0x0000001c005d7202 */ /* 0x000fe20000000f00 */
[----:B------:R-:W-:-:S03]  /*5420*/  IMAD.MOV.U32 R45, RZ, RZ, R145 ;  /* 0x000000ffff2d7224 */ /* 0x000fc600078e0091 */
[----:B------:R-:W-:Y:S03]  /*5430*/  MUFU.EX2 R0, R0 ;  /* 0x0000000000007308 */ /* 0x000fe60000000800 */
[----:B------:R-:W-:Y:S01]  /*5440*/  HMMA.16816.F32.BF16 R8, R8, R14, RZ ;  /* 0x0000000e0808723c */ /* 0x000fe200000418ff */
[----:B------:R-:W1:Y:S01]  /*5450*/  LDSM.16.MT88.4 R12, [R240+0x9080] ;  /* 0x00908000f00c783b */ /* 0x000e620000004200 */
[----:B------:R-:W-:Y:S01]  /*5460*/  IMAD.MOV.U32 R28, RZ, RZ, R49 ;  /* 0x000000ffff1c7224 */ /* 0x000fe200078e0031 */
[----:B------:R-:W-:Y:S01]  /*5470*/  MOV R49, R153 ;  /* 0x0000009900317202 */ /* 0x000fe20000000f00 */
[----:B------:R-:W-:Y:S11]  /*5480*/  IMAD.MOV.U32 R92, RZ, RZ, R55 ;  /* 0x000000ffff5c7224 */ /* 0x000ff600078e0037 */
[----:B------:R-:W-:Y:S01]  /*5490*/  @!UPT UIADD3 URZ, URZ, URZ, URZ ;  /* 0x0000003f3f3ff290 */ /* 0x000fe2000fffe03f */
[C---:B-1----:R-:W-:Y:S01]  /*54a0*/  HMMA.16816.F32.BF16 R124, R4.reuse, R12, R16 ;  /* 0x0000000c047c723c */ /* 0x042fe20000041810 */
[----:B------:R1:W-:Y:S07]  /*54b0*/  MUFU.EX2 R13, R3 ;  /* 0x00000003000d7308 */ /* 0x0003ee0000000800 */
[----:B------:R-:W-:Y:S01]  /*54c0*/  HMMA.16816.F32.BF16 R16, R4, R14, R8 ;  /* 0x0000000e0410723c */ /* 0x000fe20000041808 */
[----:B------:R3:W-:Y:S06]  /*54d0*/  MUFU.EX2 R9, R22 ;  /* 0x0000001600097308 */ /* 0x0007ec0000000800 */
[----:B------:R-:W-:-:S02]  /*54e0*/  FADD.FTZ R4, R91, R23 ;  /* 0x000000175b047221 */ /* 0x000fc40000010000 */
[----:B------:R-:W-:Y:S01]  /*54f0*/  IMAD.MOV.U32 R23, RZ, RZ, R35 ;  /* 0x000000ffff177224 */ /* 0x000fe200078e0023 */
[----:B------:R-:W-:Y:S01]  /*5500*/  MOV R35, R48 ;  /* 0x0000003000237202 */ /* 0x000fe20000000f00 */
[----:B------:R-:W-:Y:S01]  /*5510*/  IMAD.MOV.U32 R48, RZ, RZ, R154 ;  /* 0x000000ffff307224 */ /* 0x000fe200078e009a */
[----:B------:R4:W2:Y:S01]  /*5520*/  MUFU.EX2 R8, R21 ;  /* 0x0000001500087308 */ /* 0x0008a20000000800 */
[----:B------:R-:W-:Y:S01]  /*5530*/  LDSM.16.MT88.4 R152, [R237+0x5080] ;  /* 0x00508000ed98783b */ /* 0x000fe20000004200 */
[----:B-1----:R-:W-:Y:S02]  /*5540*/  FFMA.FTZ R3, R95, c[0x0][0x2d0], -R2 ;  /* 0x0000b4005f037a23 */ /* 0x002fe40000010802 */
[----:B---3--:R-:W-:Y:S02]  /*5550*/  IMAD.MOV.U32 R22, RZ, RZ, R34 ;  /* 0x000000ffff167224 */ /* 0x008fe400078e0022 */
[----:B------:R-:W-:Y:S02]  /*5560*/  IMAD.MOV.U32 R34, RZ, RZ, R51 ;  /* 0x000000ffff227224 */ /* 0x000fe400078e0033 */
[----:B------:R1:W-:Y:S01]  /*5570*/  MUFU.EX2 R6, R3 ;  /* 0x0000000300067308 */ /* 0x0003e20000000800 */
[----:B------:R-:W-:-:S02]  /*5580*/  IMAD.MOV.U32 R51, RZ, RZ, R147 ;  /* 0x000000ffff337224 */ /* 0x000fc400078e0093 */
[----:B------:R-:W3:Y:S01]  /*5590*/  LDSM.16.MT88.4 R144, [R238+0x5080] ;  /* 0x00508000ee90783b */ /* 0x000ee20000004200 */
[----:B------:R-:W-:-:S04]  /*55a0*/  FFMA.FTZ R5, R99, c[0x0][0x2d0], -R2 ;  /* 0x0000b40063057a23 */ /* 0x000fc80000010802 */
[----:B------:R2:W2:Y:S01]  /*55b0*/  MUFU.EX2 R7, R20 ;  /* 0x0000001400077308 */ /* 0x0004a20000000800 */
[----:B------:R-:W-:Y:S01]  /*55c0*/  MOV R55, R129 ;  /* 0x0000008100377202 */ /* 0x000fe20000000f00 */
[----:B------:R-:W-:Y:S01]  /*55d0*/  IMAD.MOV.U32 R96, RZ, RZ, R47 ;  /* 0x000000ffff607224 */ /* 0x000fe200078e002f */
[----:B----4-:R-:W-:Y:S01]  /*55e0*/  MOV R21, R37 ;  /* 0x0000002500157202 */ /* 0x010fe20000000f00 */
[----:B-1----:R-:W-:-:S04]  /*55f0*/  FFMA.FTZ R3, R94, c[0x0][0x2d0], -R2 ;  /* 0x0000b4005e037a23 */ /* 0x002fc80000010802 */
[----:B------:R-:W-:Y:S01]  /*5600*/  MUFU.EX2 R5, R5 ;  /* 0x0000000500057308 */ /* 0x000fe20000000800 */
[----:B------:R-:W-:Y:S02]  /*5610*/  IMAD.MOV.U32 R95, RZ, RZ, R30 ;  /* 0x000000ffff5f7224 */ /* 0x000fe400078e001e */
[----:B------:R-:W-:Y:S02]  /*5620*/  IMAD.MOV.U32 R99, RZ, RZ, R54 ;  /* 0x000000ffff637224 */ /* 0x000fe400078e0036 */
[----:B--2---:R-:W-:-:S03]  /*5630*/  IMAD.MOV.U32 R20, RZ, RZ, R36 ;  /* 0x000000ffff147224 */ /* 0x004fc600078e0024 */
[----:B------:R-:W1:Y:S01]  /*5640*/  MUFU.EX2 R3, R3 ;  /* 0x0000000300037308 */ /* 0x000e620000000800 */
[----:B------:R-:W-:Y:S01]  /*5650*/  MOV R30, R53 ;  /* 0x00000035001e7202 */ /* 0x000fe20000000f00 */
[----:B------:R-:W-:Y:S01]  /*5660*/  IMAD.MOV.U32 R54, RZ, RZ, R130 ;  /* 0x000000ffff367224 */ /* 0x000fe200078e0082 */
[----:B------:R-:W-:Y:S01]  /*5670*/  MOV R53, R131 ;  /* 0x0000008300357202 */ /* 0x000fe20000000f00 */
[----:B------:R-:W-:Y:S01]  /*5680*/  FADD.FTZ R2, R128, R24 ;  /* 0x0000001880027221 */ /* 0x000fe20000010000 */
[----:B------:R-:W-:Y:S02]  /*5690*/  F2FP.BF16.PACK_AB R128, R8, R9 ;  /* 0x000000090880723e */ /* 0x000fe400000010ff */
[----:B------:R-:W-:Y:S02]  /*56a0*/  F2FP.BF16.PACK_AB R130, R13, R7 ;  /* 0x000000070d82723e */ /* 0x000fe400000010ff */
[----:B------:R-:W-:Y:S02]  /*56b0*/  F2FP.BF16.PACK_AB R129, R6, R0 ;  /* 0x000000000681723e */ /* 0x000fe400000010ff */
[----:B-1----:R-:W-:-:S07]  /*56c0*/  F2FP.BF16.PACK_AB R131, R3, R5 ;  /* 0x000000050383723e */ /* 0x002fce00000010ff */
[C---:B---3--:R-:W-:Y:S08]  /*56d0*/  HMMA.16816.F32.BF16 R148, R128.reuse, R144, R148 ;  /* 0x000000908094723c */ /* 0x048ff00000041894 */
[C---:B------:R-:W-:Y:S01]  /*56e0*/  HMMA.16816.F32.BF16 R144, R128.reuse, R146, R136 ;  /* 0x000000928090723c */ /* 0x040fe20000041888 */
[----:B------:R-:W1:Y:S07]  /*56f0*/  LDSM.16.MT88.4 R136, [R241+0x5080] ;  /* 0x00508000f188783b */ /* 0x000e6e0000004200 */
[C---:B------:R-:W-:Y:S08]  /*5700*/  HMMA.16816.F32.BF16 R156, R128.reuse, R152, R156 ;  /* 0x00000098809c723c */ /* 0x040ff0000004189c */
[----:B------:R-:W-:Y:S01]  /*5710*/  HMMA.16816.F32.BF16 R152, R128, R154, R32 ;  /* 0x0000009a8098723c */ /* 0x000fe20000041820 */
[----:B------:R-:W2:Y:S01]  /*5720*/  LDSM.16.MT88.4 R32, [R240+0x5080] ;  /* 0x00508000f020783b */ /* 0x000ea20000004200 */
[----:B------:R-:W-:-:S02]  /*5730*/  IMAD.MOV.U32 R94, RZ, RZ, R29 ;  /* 0x000000ffff5e7224 */ /* 0x000fc400078e001d */
[----:B------:R-:W-:-:S04]  /*5740*/  IMAD.MOV.U32 R29, RZ, RZ, R52 ;  /* 0x000000ffff1d7224 */ /* 0x000fc800078e0034 */
[C---:B-1----:R-:W-:Y:S08]  /*5750*/  HMMA.16816.F32.BF16 R140, R128.reuse, R136, R140 ;  /* 0x00000088808c723c */ /* 0x042ff0000004188c */
[C---:B------:R-:W-:Y:S08]  /*5760*/  HMMA.16816.F32.BF16 R136, R128.reuse, R138, R28 ;  /* 0x0000008a8088723c */ /* 0x040ff0000004181c */
[C---:B--2---:R-:W-:Y:S01]  /*5770*/  HMMA.16816.F32.BF16 R28, R128.reuse, R32, R48 ;  /* 0x00000020801c723c */ /* 0x044fe20000041830 */
[----:B------:R-:W-:Y:S01]  /*5780*/  MOV R47, R135 ;  /* 0x00000087002f7202 */ /* 0x000fe20000000f00 */
[----:B------:R-:W-:Y:S06]  /*5790*/  LDSM.16.MT88.4 R48, [R238+0x6880] ;  /* 0x00688000ee30783b */ /* 0x000fec0000004200 */
[----:B------:R-:W-:Y:S01]  /*57a0*/  HMMA.16816.F32.BF16 R32, R128, R34, R40 ;  /* 0x000000228020723c */ /* 0x000fe20000041828 */
[----:B------:R-:W1:Y:S01]  /*57b0*/  LDSM.16.MT88.4 R40, [R237+0x6880] ;  /* 0x00688000ed28783b */ /* 0x000e620000004200 */
[----:B------:R-:W-:-:S06]  /*57c0*/  IMAD.MOV.U32 R52, RZ, RZ, R134 ;  /* 0x000000ffff347224 */ /* 0x000fcc00078e0086 */
[C---:B-1----:R-:W-:Y:S08]  /*57d0*/  HMMA.16816.F32.BF16 R36, R128.reuse, R40, R44 ;  /* 0x000000288024723c */ /* 0x042ff0000004182c */
[C---:B------:R-:W-:Y:S01]  /*57e0*/  HMMA.16816.F32.BF16 R40, R128.reuse, R42, R56 ;  /* 0x0000002a8028723c */ /* 0x040fe20000041838 */
[----:B------:R-:W1:Y:S07]  /*57f0*/  LDSM.16.MT88.4 R56, [R241+0x6880] ;  /* 0x00688000f138783b */ /* 0x000e6e0000004200 */
[C---:B------:R-:W-:Y:S01]  /*5800*/  HMMA.16816.F32.BF16 R44, R128.reuse, R48, R64 ;  /* 0x00000030802c723c */ /* 0x040fe20000041840 */
[----:B------:R-:W2:Y:S07]  /*5810*/  LDSM.16.MT88.4 R64, [R240+0x6880] ;  /* 0x00688000f040783b */ /* 0x000eae0000004200 */
        /* <DEDUP_REMOVED lines=8> */
[C---:B------:R-:W-:Y:S01]  /*58a0*/  HMMA.16816.F32.BF16 R72, R128.reuse, R74, R96 ;  /* 0x0000004a8048723c */ /* 0x040fe20000041860 */
[----:B------:R-:W2:Y:S07]  /*58b0*/  LDSM.16.MT88.4 R96, [R240+0x8080] ;  /* 0x00808000f060783b */ /* 0x000eae0000004200 */
[C---:B-1----:R-:W-:Y:S08]  /*58c0*/  HMMA.16816.F32.BF16 R76, R128.reuse, R80, R76 ;  /* 0x00000050804c723c */ /* 0x042ff0000004184c */
[----:B------:R-:W-:Y:S01]  /*58d0*/  HMMA.16816.F32.BF16 R80, R128, R82, R104 ;  /* 0x000000528050723c */ /* 0x000fe20000041868 */
[----:B------:R-:W1:Y:S01]  /*58e0*/  LDSM.16.MT88.4 R104, [R237+0x9880] ;  /* 0x00988000ed68783b */ /* 0x000e620000004200 */
[----:B------:R-:W-:-:S02]  /*58f0*/  FADD.FTZ R2, R9, R2 ;  /* 0x0000000209027221 */ /* 0x000fc40000010000 */
[----:B------:R-:W-:Y:S02]  /*5900*/  FADD.FTZ R4, R90, R4 ;  /* 0x000000045a047221 */ /* 0x000fe40000010000 */
[----:B------:R-:W-:Y:S01]  /*5910*/  FADD.FTZ R2, R8, R2 ;  /* 0x0000000208027221 */ /* 0x000fe20000010000 */
[----:B------:R-:W-:Y:S04]  /*5920*/  LDSM.16.MT88.4 R88, [R241+0x8080] ;  /* 0x00808000f158783b */ /* 0x000fe80000004200 */
[----:B------:R-:W-:Y:S01]  /*5930*/  LDSM.16.MT88.4 R8, [R240+0x9880] ;  /* 0x00988000f008783b */ /* 0x000fe20000004200 */
[----:B------:R-:W-:Y:S01]  /*5940*/  FADD.FTZ R12, R7, R2 ;  /* 0x00000002070c7221 */ /* 0x000fe20000010000 */
[C---:B--2---:R-:W-:Y:S02]  /*5950*/  HMMA.16816.F32.BF16 R92, R128.reuse, R96, R112 ;  /* 0x00000060805c723c */ /* 0x044fe40000041870 */
[----:B------:R-:W2:Y:S06]  /*5960*/  LDSM.16.MT88.4 R112, [R238+0x9880] ;  /* 0x00988000ee70783b */ /* 0x000eac0000004200 */
[C---:B------:R-:W-:Y:S08]  /*5970*/  HMMA.16816.F32.BF16 R96, R128.reuse, R98, R100 ;  /* 0x000000628060723c */ /* 0x040ff00000041864 */
[C---:B-1----:R-:W-:Y:S08]  /*5980*/  HMMA.16816.F32.BF16 R100, R128.reuse, R104, R176 ;  /* 0x000000688064723c */ /* 0x042ff000000418b0 */
[----:B------:R-:W-:Y:S01]  /*5990*/  HMMA.16816.F32.BF16 R104, R128, R106, R120 ;  /* 0x0000006a8068723c */ /* 0x000fe20000041878 */
[----:B------:R-:W1:Y:S01]  /*59a0*/  LDSM.16.MT88.4 R120, [R241+0x9880] ;  /* 0x00988000f178783b */ /* 0x000e620000004200 */
[----:B------:R-:W-:-:S02]  /*59b0*/  FADD.FTZ R2, R0, R4 ;  /* 0x0000000400027221 */ /* 0x000fc40000010000 */
[----:B------:R-:W-:Y:S02]  /*59c0*/  FADD.FTZ R0, R13, R12 ;  /* 0x0000000c0d007221 */ /* 0x000fe40000010000 */
[----:B------:R-:W-:-:S04]  /*59d0*/  FADD.FTZ R6, R6, R2 ;  /* 0x0000000206067221 */ /* 0x000fc80000010000 */
[----:B------:R-:W-:Y:S01]  /*59e0*/  FADD.FTZ R5, R5, R6 ;  /* 0x0000000605057221 */ /* 0x000fe20000010000 */
[----:B------:R3:W-:Y:S01]  /*59f0*/  STL [R1+0x44], R0 ;  /* 0x0000440001007387 */ /* 0x0007e20000100800 */
[----:B------:R-:W-:Y:S01]  /*5a00*/  UIMAD.WIDE.U32 UR30, UR27, UR4, URZ ;  /* 0x000000041b1e72a5 */ /* 0x000fe2000f8e003f */
[----:B------:R-:W-:-:S06]  /*5a10*/  PLOP3.LUT P0, PT, PT, PT, UP6, 0x40, 0x0 ;  /* 0x000000000000781c */ /* 0x000fcc0003f0e868 */
[----:B------:R-:W-:Y:S02]  /*5a20*/  @UP5 UMOV UR29, UR31 ;  /* 0x0000001f001d5c82 */ /* 0x000fe40008000000 */
[----:B------:R-:W-:Y:S01]  /*5a30*/  @UP5 USHF.R.U32.HI UR27, URZ, UR5, UR29 ;  /* 0x000000053f1b5299 */ /* 0x000fe2000801161d */
[----:B---3--:R-:W-:-:S05]  /*5a40*/  FADD.FTZ R0, R3, R5 ;  /* 0x0000000503007221 */ /* 0x008fca0000010000 */
[----:B------:R3:W-:Y:S01]  /*5a50*/  STL [R1+0x4c], R0 ;  /* 0x00004c0001007387 */ /* 0x0007e20000100800 */
[----:B--2---:R-:W-:Y:S01]  /*5a60*/  HMMA.16816.F32.BF16 R108, R128, R112, R108 ;  /* 0x00000070806c723c */ /* 0x004fe2000004186c */
[----:B------:R-:W-:-:S03]  /*5a70*/  UIADD3 UR4, UR26, UR27, URZ ;  /* 0x0000001b1a047290 */ /* 0x000fc6000fffe03f */
[----:B------:R-:W-:-:S04]  /*5a80*/  ULDC UR27, c[0x0][0x328] ;  /* 0x0000ca00001b7ab9 */ /* 0x000fc80000000800 */
[----:B------:R-:W-:Y:S01]  /*5a90*/  HMMA.16816.F32.BF16 R112, R128, R114, R116 ;  /* 0x000000728070723c */ /* 0x000fe20000041874 */
[----:B------:R-:W-:Y:S02]  /*5aa0*/  UIADD3 UR23, UR23, -0x2, URZ ;  /* 0xfffffffe17177890 */ /* 0x000fe4000fffe03f */
[----:B------:R-:W-:-:S05]  /*5ab0*/  UIADD3 UR27, UR4, UR27, URZ ;  /* 0x0000001b041b7290 */ /* 0x000fca000fffe03f */
[C---:B------:R-:W-:Y:S08]  /*5ac0*/  HMMA.16816.F32.BF16 R84, R128.reuse, R88, R84 ;  /* 0x000000588054723c */ /* 0x040ff00000041854 */
[C---:B-1----:R-:W-:Y:S08]  /*5ad0*/  HMMA.16816.F32.BF16 R116, R128.reuse, R120, R172 ;  /* 0x000000788074723c */ /* 0x042ff000000418ac */
[C---:B------:R-:W-:Y:S08]  /*5ae0*/  HMMA.16816.F32.BF16 R88, R128.reuse, R90, R20 ;  /* 0x0000005a8058723c */ /* 0x040ff00000041814 */
[C---:B------:R-:W-:Y:S08]  /*5af0*/  HMMA.16816.F32.BF16 R120, R128.reuse, R122, R168 ;  /* 0x0000007a8078723c */ /* 0x040ff000000418a8 */
[C---:B------:R-:W-:Y:S08]  /*5b00*/  HMMA.16816.F32.BF16 R124, R128.reuse, R8, R124 ;  /* 0x00000008807c723c */ /* 0x040ff0000004187c */
[----:B------:R-:W-:Y:S01]  /*5b10*/  HMMA.16816.F32.BF16 R128, R128, R10, R16 ;  /* 0x0000000a8080723c */ /* 0x000fe20000041810 */
[----:B------:R-:W-:Y:S07]  /*5b20*/  @P0 BRA `(.L_x_2043) ;  /* 0x0000013000000947 */ /* 0x000fee0003800000 */
[----:B---3--:R-:W-:Y:S01]  /*5b30*/  ISETP.LT.AND P0, PT, RZ, UR4, PT ;  /* 0x00000004ff007c0c */ /* 0x008fe2000bf01270 */
        /* <DEDUP_REMOVED lines=10> */
.L_x_2044:
[----:B------:R-:W-:Y:S02]  /*5be0*/  UISETP.NE.AND UP0, UPT, UR26, 0x1, UPT ;  /* 0x000000011a00788c */ /* 0x000fe4000bf05270 */
[----:B------:R-:W-:Y:S02]  /*5bf0*/  ULDC.64 UR4, c[0x0][0x330] ;  /* 0x0000cc0000047ab9 */ /* 0x000fe40000000a00 */
[----:B------:R-:W-:-:S07]  /*5c00*/  UIMAD.WIDE.U32 UR30, UR29, UR4, URZ ;  /* 0x000000041d1e72a5 */ /* 0x000fce000f8e003f */
[----:B------:R-:W-:Y:S02]  /*5c10*/  @UP0 USHF.R.U32.HI UR29, URZ, UR5, UR31 ;  /* 0x000000053f1d0299 */ /* 0x000fe4000801161f */
.L_x_2045:
[----:B------:R-:W-:Y:S02]  /*5c20*/  ULDC UR4, c[0x0][0x32c] ;  /* 0x0000cb0000047ab9 */ /* 0x000fe40000000800 */
[----:B------:R-:W-:-:S04]  /*5c30*/  UIMAD UR4, UR29, UR26, UR4 ;  /* 0x0000001a1d0472a4 */ /* 0x000fc8000f8e0204 */
[----:B------:R-:W-:-:S04]  /*5c40*/  UISETP.LT.AND UP0, UPT, UR27, UR4, UPT ;  /* 0x000000041b00728c */ /* 0x000fc8000bf01270 */
[----:B------:R-:W-:-:S04]  /*5c50*/  USEL UR27, UR27, UR4, UP0 ;  /* 0x000000041b1b7287 */ /* 0x000fc80008000000 */
.L_x_2043:
[----:B---3--:R-:W-:-:S04]  /*5c60*/  UIMAD.WIDE UR4, UR27, 0x2aaaaaab, URZ ;  /* 0x2aaaaaab1b0478a5 */ /* 0x008fc8000f8e023f */
        /* <DEDUP_REMOVED lines=13> */
[----:B------:R-:W-:-:S02]  /*5d40*/  IMAD.MOV.U32 R135, RZ, RZ, R132 ;  /* 0x000000ffff877224 */ /* 0x000fc400078e0084 */
[----:B------:R-:W-:Y:S01]  /*5d50*/  IMAD.MOV.U32 R134, RZ, RZ, R133 ;  /* 0x000000ffff867224 */ /* 0x000fe200078e0085 */
[----:B------:R-:W-:Y:S01]  /*5d60*/  UMOV UR5, UR23 ;  /* 0x0000001700057c82 */ /* 0x000fe20008000000 */
[C---:B--2---:R-:W-:Y:S02]  /*5d70*/  SHF.L.U64.HI R6, R5.reuse, 0x1, R6 ;  /* 0x0000000105067819 */ /* 0x044fe40000010206 */
[----:B------:R-:W-:-:S03]  /*5d80*/  SHF.L.U32 R5, R5, 0x1, RZ ;  /* 0x0000000105057819 */ /* 0x000fc600000006ff */
[----:B------:R1:W-:Y:S01]  /*5d90*/  STL [R1+0x1c], R6 ;  /* 0x00001c0601007387 */ /* 0x0003e20000100800 */
[C---:B---3--:R-:W-:Y:S01]  /*5da0*/  SHF.L.U64.HI R4, R3.reuse, 0x1, R4 ;  /* 0x0000000103047819 */ /* 0x048fe20000010204 */
[----:B------:R-:W-:Y:S02]  /*5db0*/  IMAD.SHL.U32 R3, R3, 0x2, RZ ;  /* 0x0000000203037824 */ /* 0x000fe400078e00ff */
[----:B------:R1:W-:Y:S01]  /*5dc0*/  STL [R1+0x6c], R5 ;  /* 0x00006c0501007387 */ /* 0x0003e20000100800 */
[C---:B----4-:R-:W-:Y:S02]  /*5dd0*/  SHF.L.U64.HI R2, R0.reuse, 0x1, R2 ;  /* 0x0000000100027819 */ /* 0x050fe40000010202 */
[----:B------:R-:W-:Y:S01]  /*5de0*/  SHF.L.U32 R0, R0, 0x1, RZ ;  /* 0x0000000100007819 */ /* 0x000fe200000006ff */
[----:B------:R1:W-:Y:S04]  /*5df0*/  STL [R1+0x20], R4 ;  /* 0x0000200401007387 */ /* 0x0003e80000100800 */
[----:B------:R1:W-:Y:S04]  /*5e00*/  STL [R1+0x2c], R3 ;  /* 0x00002c0301007387 */ /* 0x0003e80000100800 */
[----:B------:R1:W-:Y:S04]  /*5e10*/  STL [R1+0x38], R2 ;  /* 0x0000380201007387 */ /* 0x0003e80000100800 */
[----:B------:R1:W-:Y:S02]  /*5e20*/  STL [R1+0x3c], R0 ;  /* 0x00003c0001007387 */ /* 0x0003e40000100800 */
.L_x_2059:
[----:B-1----:R-:W2:Y:S01]  /*5e30*/  LDL R2, [R1+0x4] ;  /* 0x0000040001027983 */ /* 0x002ea20000100800 */
[----:B------:R-:W-:Y:S04]  /*5e40*/  DEPBAR.LE SB0, 0x0 ;  /* 0x000080000000791a */ /* 0x000fe80000000000 */
[----:B------:R-:W3:Y:S01]  /*5e50*/  LDL R0, [R1] ;  /* 0x0000000001007983 */ /* 0x000ee20000100800 */
[----:B------:R-:W-:Y:S03]  /*5e60*/  UISETP.GT.AND UP0, UPT, UR7, UR5, UPT ;  /* 0x000000050700728c */ /* 0x000fe6000bf04270 */
[----:B------:R-:W-:Y:S03]  /*5e70*/  BAR.SYNC.DEFER_BLOCKING 0x0 ;  /* 0x0000000000007b1d */ /* 0x000fe60000010000 */
[----:B------:R-:W-:Y:S03]  /*5e80*/  PLOP3.LUT P0, PT, PT, PT, UP0, 0x80, 0x0 ;  /* 0x000000000000781c */ /* 0x000fe60003f0f008 */
[----:B------:R1:W4:Y:S04]  /*5e90*/  LDSM.16.M88.4 R8, [R236+0x14080] ;  /* 0x01408000ec08783b */ /* 0x0003280000000200 */
[----:B------:R1:W1:Y:S04]  /*5ea0*/  LDSM.16.M88.4 R16, [R236+0x14880] ;  /* 0x01488000ec10783b */ /* 0x0002680000000200 */
[----:B------:R1:W1:Y:S04]  /*5eb0*/  LDSM.16.M88.4 R24, [R236+0x15080] ;  /* 0x01508000ec18783b */ /* 0x0002680000000200 */
[----:B------:R1:W1:Y:S04]  /*5ec0*/  LDSM.16.M88.4 R168, [R243] ;  /* 0x00000000f3a8783b */ /* 0x0002680000000200 */
[----:B--2---:R2:W1:Y:S04]  /*5ed0*/  LDSM.16.M88.4 R172, [R2] ;  /* 0x0000000002ac783b */ /* 0x0044680000000200 */
[----:B---3--:R2:W3:Y:S01]  /*5ee0*/  LDSM.16.M88.4 R176, [R0] ;  /* 0x0000000000b0783b */ /* 0x0084e20000000200 */
[----:B------:R-:W-:-:S05]  /*5ef0*/  @P0 BRA `(.L_x_2047) ;  /* 0x000004b000000947 */ /* 0x000fca0003800000 */
[----:B----4-:R-:W4:Y:S01]  /*5f00*/  LDL R4, [R1+0x28] ;  /* 0x0000280001047983 */ /* 0x010f220000100800 */
[----:B------:R-:W-:Y:S03]  /*5f10*/  BSSY B0, `(.L_x_2047) ;  /* 0x0000049000007945 */ /* 0x000fe60003800000 */
[----:B--2---:R-:W2:Y:S04]  /*5f20*/  LDL R12, [R1+0x24] ;  /* 0x00002400010c7983 */ /* 0x004ea80000100800 */
[----:B---3--:R-:W3:Y:S04]  /*5f30*/  LDL R7, [R1+0x30] ;  /* 0x0000300001077983 */ /* 0x008ee80000100800 */
        /* <DEDUP_REMOVED lines=8> */
[----:B------:R-:W2:Y:S01]  /*5fc0*/  LDL R21, [R1+0x50] ;  /* 0x0000500001157983 */ /* 0x000ea20000100800 */
[----:B----4-:R-:W-:Y:S01]  /*5fd0*/  SHF.R.S32.HI R0, RZ, 0x1f, R4 ;  /* 0x0000001fff007819 */ /* 0x010fe20000011404 */
[----:B------:R-:W-:Y:S04]  /*5fe0*/  IMAD.WIDE.U32 R2, R4, c[0x0][0x208], RZ ;  /* 0x0000820004027a25 */ /* 0x000fe800078e00ff */
[----:B------:R-:W-:Y:S01]  /*5ff0*/  IMAD R0, R0, c[0x0][0x208], RZ ;  /* 0x0000820000007a24 */ /* 0x000fe200078e02ff */
[----:B---3--:R-:W-:Y:S03]  /*6000*/  ISETP.GE.AND P1, PT, R7, c[0x0][0x1d4], PT ;  /* 0x0000750007007a0c */ /* 0x008fe60003f26270 */
        /* <DEDUP_REMOVED lines=12> */
[----:B--2---:R-:W-:Y:S05]  /*60d0*/  IADD3 R6, P0, R0, R6, RZ ;  /* 0x0000000600067210 */ /* 0x004fea0007f1e0ff */
[----:B---3--:R-:W-:Y:S01]  /*60e0*/  IMAD.X R7, R2, 0x1, R132, P0 ;  /* 0x0000000102077824 */ /* 0x008fe200000e0684 */
[----:B------:R-:W-:Y:S04]  /*60f0*/  IADD3 R4, P0, R0, R5, RZ ;  /* 0x0000000500047210 */ /* 0x000fe80007f1e0ff */
[----:B------:R-:W-:Y:S01]  /*6100*/  @!PT LDS RZ, [RZ] ;  /* 0x00000000fffff984 */ /* 0x000fe20000000800 */
[----:B------:R2:W-:Y:S01]  /*6110*/  LDGSTS.E.BYPASS.LTC128B.128 [R15+0x4080], [R6.64], !P1 ;  /* 0x04080000060f7fae */ /* 0x0005e2000c901d52 */
[----:B------:R-:W-:Y:S05]  /*6120*/  IMAD.X R5, R2, 0x1, R23, P0 ;  /* 0x0000000102057824 */ /* 0x000fea00000e0617 */
[----:B------:R3:W-:Y:S01]  /*6130*/  LDGSTS.E.BYPASS.LTC128B.128 [R15+0x5880], [R4.64], !P6 ;  /* 0x05880000040f7fae */ /* 0x0007e2000f101d52 */
[C---:B--2---:R-:W-:Y:S01]  /*6140*/  IMAD.SHL.U32 R7, R13.reuse, 0x2, RZ ;  /* 0x000000020d077824 */ /* 0x044fe200078e00ff */
[----:B------:R-:W-:Y:S02]  /*6150*/  SHF.L.U64.HI R13, R13, 0x1, R21 ;  /* 0x000000010d0d7819 */ /* 0x000fe40000010215 */
[----:B---3--:R-:W-:Y:S05]  /*6160*/  IADD3 R4, P0, R0, R22, RZ ;  /* 0x0000001600047210 */ /* 0x008fea0007f1e0ff */
[----:B------:R-:W-:Y:S02]  /*6170*/  IMAD.X R5, R2, 0x1, R20, P0 ;  /* 0x0000000102057824 */ /* 0x000fe400000e0614 */
[----:B------:R-:W2:Y:S04]  /*6180*/  S2R R20, SR_TID.X ;  /* 0x0000000000147919 */ /* 0x000ea80000002100 */
[----:B------:R3:W-:Y:S01]  /*6190*/  LDGSTS.E.BYPASS.LTC128B.128 [R15+0x7080], [R4.64], !P5 ;  /* 0x07080000040f7fae */ /* 0x0007e2000e901d52 */
[----:B--2---:R-:W-:Y:S02]  /*61a0*/  ISETP.GT.AND P1, PT, R20, 0x7f, PT ;  /* 0x0000007f1400780c */ /* 0x004fe40003f24270 */
[----:B---3--:R-:W-:Y:S05]  /*61b0*/  IADD3 R4, P0, R0, R7, RZ ;  /* 0x0000000700047210 */ /* 0x008fea0007f1e0ff */
[----:B------:R-:W-:Y:S05]  /*61c0*/  IMAD.X R5, R2, 0x1, R13, P0 ;  /* 0x0000000102057824 */ /* 0x000fea00000e060d */
[----:B------:R2:W-:Y:S01]  /*61d0*/  LDGSTS.E.BYPASS.LTC128B.128 [R15+0x8880], [R4.64], !P4 ;  /* 0x08880000040f7fae */ /* 0x0005e2000e101d52 */
[----:B------:R-:W-:-:S05]  /*61e0*/  @P1 BRA `(.L_x_2048) ;  /* 0x000001b000001947 */ /* 0x000fca0003800000 */
[----:B------:R-:W-:-:S05]  /*61f0*/  BRA.DIV ~URZ, `(.L_x_2049) ;  /* 0x0000d7727f007947 */ /* 0x000fca000b800000 */
[----:B--2---:R2:W3:Y:S04]  /*6200*/  SHFL.IDX PT, R4, R3, 0x1, 0x181f ;  /* 0x00381f0003047f89 */ /* 0x0044e800000e0000 */
[----:B------:R2:W4:Y:S02]  /*6210*/  SHFL.IDX PT, R0, R12, 0x1, 0x181f ;  /* 0x00381f000c007f89 */ /* 0x00052400000e0000 */
.L_x_2099:
[----:B--2---:R-:W2:Y:S04]  /*6220*/  LDL R3, [R1+0x30] ;  /* 0x0000300001037983 */ /* 0x004ea80000100800 */
[----:B----4-:R-:W4:Y:S04]  /*6230*/  LDL R2, [R1+0x6c] ;  /* 0x00006c0001027983 */ /* 0x010f280000100800 */
[----:B---3--:R-:W3:Y:S04]  /*6240*/  LDL R20, [R1+0x1c] ;  /* 0x00001c0001147983 */ /* 0x008ee80000100800 */
[----:B------:R-:W3:Y:S04]  /*6250*/  LDL R5, [R1+0x8] ;  /* 0x0000080001057983 */ /* 0x000ee80000100800 */
[----:B------:R-:W3:Y:S04]  /*6260*/  LDL R15, [R1+0x2c] ;  /* 0x00002c00010f7983 */ /* 0x000ee80000100800 */
[----:B------:R-:W3:Y:S04]  /*6270*/  LDL R14, [R1+0x20] ;  /* 0x00002000010e7983 */ /* 0x000ee80000100800 */
[----:B------:R-:W3:Y:S04]  /*6280*/  LDL R6, [R1+0x3c] ;  /* 0x00003c0001067983 */ /* 0x000ee80000100800 */
[----:B------:R-:W3:Y:S01]  /*6290*/  LDL R12, [R1+0x38] ;  /* 0x00003800010c7983 */ /* 0x000ee20000100800 */
[----:B--2---:R-:W-:Y:S02]  /*62a0*/  ISETP.GE.AND P1, PT, R3, c[0x0][0x1d4], PT ;  /* 0x0000750003007a0c */ /* 0x004fe40003f26270 */
[----:B----4-:R-:W-:Y:S05]  /*62b0*/  IADD3 R2, P0, R0, R2, RZ ;  /* 0x0000000200027210 */ /* 0x010fea0007f1e0ff */
[----:B---3--:R-:W-:Y:S06]  /*62c0*/  IMAD.X R3, R4, 0x1, R20, P0 ;  /* 0x0000000104037824 */ /* 0x008fec00000e0614 */
[----:B------:R-:W-:Y:S01]  /*62d0*/  @!PT LDS RZ, [RZ] ;  /* 0x00000000fffff984 */ /* 0x000fe20000000800 */
[----:B------:R-:W-:Y:S01]  /*62e0*/  @!PT LDS RZ, [RZ] ;  /* 0x00000000fffff984 */ /* 0x000fe20000000800 */
[----:B------:R-:W-:Y:S01]  /*62f0*/  @!PT LDS RZ, [RZ] ;  /* 0x00000000fffff984 */ /* 0x000fe20000000800 */
[----:B------:R2:W-:Y:S01]  /*6300*/  LDGSTS.E.BYPASS.LTC128B.128 [R5+0x5080], [R2.64], !P1 ;  /* 0x0508000002057fae */ /* 0x0005e2000c901d52 */
[C---:B------:R-:W-:Y:S02]  /*6310*/  IADD3 R6, P1, R0.reuse, R6, RZ ;  /* 0x0000000600067210 */ /* 0x040fe40007f3e0ff */
[----:B--2---:R-:W-:Y:S05]  /*6320*/  IADD3 R2, P0, R0, R15, RZ ;  /* 0x0000000f00027210 */ /* 0x004fea0007f1e0ff */
[----:B------:R-:W-:Y:S05]  /*6330*/  IMAD.X R3, R4, 0x1, R14, P0 ;  /* 0x0000000104037824 */ /* 0x000fea00000e060e */
[----:B------:R2:W-:Y:S02]  /*6340*/  LDGSTS.E.BYPASS.LTC128B.128 [R5+0x6880], [R2.64], !P6 ;  /* 0x0688000002057fae */ /* 0x0005e4000f101d52 */
[----:B--2---:R-:W-:Y:S01]  /*6350*/  IADD3 R2, P0, R0, R7, RZ ;  /* 0x0000000700027210 */ /* 0x004fe20007f1e0ff */
[C---:B------:R-:W-:Y:S04]  /*6360*/  IMAD.X R7, R4.reuse, 0x1, R12, P1 ;  /* 0x0000000104077824 */ /* 0x040fe800008e060c */
[----:B------:R-:W-:Y:S01]  /*6370*/  IMAD.X R3, R4, 0x1, R13, P0 ;  /* 0x0000000104037824 */ /* 0x000fe200000e060d */
[----:B------:R2:W-:Y:S04]  /*6380*/  LDGSTS.E.BYPASS.LTC128B.128 [R5+0x8080], [R6.64], !P5 ;  /* 0x0808000006057fae */ /* 0x0005e8000e901d52 */
[----:B------:R2:W-:Y:S03]  /*6390*/  LDGSTS.E.BYPASS.LTC128B.128 [R5+0x9880], [R2.64], !P4 ;  /* 0x0988000002057fae */ /* 0x0005e6000e101d52 */
.L_x_2048:
[----:B------:R-:W-:Y:S05]  /*63a0*/  BSYNC B0 ;  /* 0x0000000000007941 */ /* 0x000fea0003800000 */
.L_x_2047:
[----:B----4-:R-:W0:Y:S01]  /*63b0*/  LDGDEPBAR ;  /* 0x00000000000079af */ /* 0x010e220000000000 */
[----:B------:R-:W-:Y:S01]  /*63c0*/  WARPSYNC 0xffffffff ;  /* 0xffffffff00007948 */ /* 0x000fe20003800000 */
[C---:B--2--5:R-:W-:Y:S01]  /*63d0*/  HMMA.16816.F32.BF16 R4, R160.reuse, R8, RZ ;  /* 0x00000008a004723c */ /* 0x064fe200000418ff */
[----:B------:R-:W-:Y:S06]  /*63e0*/  UISETP.GT.AND UP0, UPT, UR5, UR7, UPT ;  /* 0x000000070500728c */ /* 0x000fec000bf04270 */
[----:B------:R-:W-:Y:S01]  /*63f0*/  PLOP3.LUT P0, PT, PT, PT, UP0, 0x40, 0x0 ;  /* 0x000000000000781c */ /* 0x000fe20003f0e808 */
[C---:B------:R-:W-:Y:S08]  /*6400*/  HMMA.16816.F32.BF16 R8, R160.reuse, R10, RZ ;  /* 0x0000000aa008723c */ /* 0x040ff000000418ff */
[C---:B-1----:R-:W-:Y:S08]  /*6410*/  HMMA.16816.F32.BF16 R12, R160.reuse, R16, RZ ;  /* 0x00000010a00c723c */ /* 0x042ff000000418ff */
        /* <DEDUP_REMOVED lines=9> */
[C---:B---3--:R-:W-:Y:S08]  /*64b0*/  HMMA.16816.F32.BF16 R20, R164.reuse, R176, R20 ;  /* 0x000000b0a414723c */ /* 0x048ff00000041814 */
        /* <DEDUP_REMOVED lines=120> */
[----:B------:R-:W2:Y:S01]  /*6c40*/  LDSM.16.M88.4 R172, [R239+0x5800] ;  /* 0x00580000efac783b */ /* 0x000ea20000000200 */
[----:B------:R-:W-:Y:S06]  /*6c50*/  DEPBAR.LE SB0, 0x0 ;  /* 0x000080000000791a */ /* 0x000fec0000000000 */
[----:B------:R-:W-:Y:S01]  /*6c60*/  BAR.SYNC.DEFER_BLOCKING 0x0 ;  /* 0x0000000000007b1d */ /* 0x000fe20000010000 */
[C---:B-1----:R-:W-:Y:S08]  /*6c70*/  HMMA.16816.F32.BF16 R12, R232.reuse, R168, R12 ;  /* 0x000000a8e80c723c */ /* 0x042ff0000004180c */
[C---:B------:R-:W-:Y:S08]  /*6c80*/  HMMA.16816.F32.BF16 R16, R232.reuse, R170, R16 ;  /* 0x000000aae810723c */ /* 0x040ff00000041810 */
[C---:B--2---:R-:W-:Y:S08]  /*6c90*/  HMMA.16816.F32.BF16 R20, R232.reuse, R172, R20 ;  /* 0x000000ace814723c */ /* 0x044ff00000041814 */
[----:B------:R-:W-:Y:S01]  /*6ca0*/  HMMA.16816.F32.BF16 R24, R232, R174, R24 ;  /* 0x000000aee818723c */ /* 0x000fe20000041818 */
[----:B------:R-:W-:-:S07]  /*6cb0*/  @P0 BRA `(.L_x_2050) ;  /* 0x0000053000000947 */ /* 0x000fce0003800000 */
[----:B------:R-:W2:Y:S01]  /*6cc0*/  LDL R0, [R1+0x48] ;  /* 0x0000480001007983 */ /* 0x000ea20000100800 */
[----:B------:R-:W-:Y:S01]  /*6cd0*/  IMAD.MOV.U32 R2, RZ, RZ, c[0x0][0x2b8] ;  /* 0x0000ae00ff027624 */ /* 0x000fe200078e00ff */
[----:B------:R-:W-:Y:S01]  /*6ce0*/  UIMAD UR23, UR5, 0x30, UR12 ;  /* 0x00000030051778a4 */ /* 0x000fe2000f8e020c */
[----:B------:R-:W-:Y:S01]  /*6cf0*/  IMAD.MOV.U32 R168, RZ, RZ, RZ ;  /* 0x000000ffffa87224 */ /* 0x000fe200078e00ff */
[----:B------:R1:W-:Y:S02]  /*6d00*/  STL [R1+0x74], R4 ;  /* 0x0000740401007387 */ /* 0x0003e40000100800 */
[----:B------:R-:W-:Y:S02]  /*6d10*/  ISETP.NE.AND P1, PT, R2, 0x1, PT ;  /* 0x000000010200780c */ /* 0x000fe40003f25270 */
[----:B------:R-:W3:Y:S01]  /*6d20*/  LDL R169, [R1+0x30] ;  /* 0x0000300001a97983 */ /* 0x000ee20000100800 */
[----:B------:R-:W-:Y:S03]  /*6d30*/  IMAD.U32 R2, RZ, RZ, UR23 ;  /* 0x00000017ff027e24 */ /* 0x000fe6000f8e00ff */
[----:B------:R-:W4:Y:S04]  /*6d40*/  LDL R174, [R1+0x1c] ;  /* 0x00001c0001ae7983 */ /* 0x000f280000100800 */
[----:B------:R-:W4:Y:S04]  /*6d50*/  LDL R177, [R1+0x8] ;  /* 0x0000080001b17983 */ /* 0x000f280000100800 */
[----:B------:R-:W4:Y:S04]  /*6d60*/  LDL R175, [R1+0x2c] ;  /* 0x00002c0001af7983 */ /* 0x000f280000100800 */
[----:B------:R-:W4:Y:S04]  /*6d70*/  LDL R178, [R1+0x20] ;  /* 0x0000200001b27983 */ /* 0x000f280000100800 */
[----:B------:R-:W4:Y:S04]  /*6d80*/  LDL R179, [R1+0x3c] ;  /* 0x00003c0001b37983 */ /* 0x000f280000100800 */
[----:B-1----:R-:W4:Y:S04]  /*6d90*/  LDL R4, [R1+0x6c] ;  /* 0x00006c0001047983 */ /* 0x002f280000100800 */
[----:B------:R-:W4:Y:S01]  /*6da0*/  LDL R176, [R1+0x38] ;  /* 0x0000380001b07983 */ /* 0x000f220000100800 */
[----:B--2---:R-:W-:Y:S05]  /*6db0*/  IADD3 R2, R2, -0x30, R0 ;  /* 0xffffffd002027810 */ /* 0x004fea0007ffe000 */
[----:B------:R-:W-:Y:S01]  /*6dc0*/  @P1 IMAD.HI.U32 R3, R2, c[0x0][0x2bc], RZ ;  /* 0x0000af0002031a27 */ /* 0x000fe200078e00ff */
[----:B---3--:R-:W-:Y:S03]  /*6dd0*/  ISETP.GE.AND P2, PT, R169, c[0x0][0x1d4], PT ;  /* 0x00007500a9007a0c */ /* 0x008fe60003f46270 */
        /* <DEDUP_REMOVED lines=9> */
[----:B------:R1:W-:Y:S01]  /*6e70*/  STL [R1+0x28], R170 ;  /* 0x000028aa01007387 */ /* 0x0003e20000100800 */
[----:B------:R-:W-:Y:S03]  /*6e80*/  SHF.R.S32.HI R0, RZ, 0x1f, R170 ;  /* 0x0000001fff007819 */ /* 0x000fe600000114aa */
[----:B------:R2:W3:Y:S02]  /*6e90*/  @!P3 LDG.E R168, [R132.64] ;  /* 0x0000001284a8b981 */ /* 0x0004e4000c1e1900 */
[----:B------:R-:W-:Y:S04]  /*6ea0*/  IMAD R0, R0, c[0x0][0x1e0], RZ ;  /* 0x0000780000007a24 */ /* 0x000fe800078e02ff */
[----:B------:R-:W-:Y:S04]  /*6eb0*/  IMAD R0, R170, c[0x0][0x1e4], R0 ;  /* 0x00007900aa007a24 */ /* 0x000fe800078e0200 */
[----:B------:R-:W-:Y:S01]  /*6ec0*/  IMAD.IADD R3, R3, 0x1, R0 ;  /* 0x0000000103037824 */ /* 0x000fe200078e0200 */
[----:B--2---:R-:W2:Y:S04]  /*6ed0*/  S2R R133, SR_TID.X ;  /* 0x0000000000857919 */ /* 0x004ea80000002100 */
[----:B---3--:R2:W-:Y:S01]  /*6ee0*/  STL [R1+0x24], R168 ;  /* 0x000024a801007387 */ /* 0x0085e20000100800 */
[----:B-1----:R-:W-:Y:S01]  /*6ef0*/  SHF.R.S32.HI R170, RZ, 0x1f, R168 ;  /* 0x0000001fffaa7819 */ /* 0x002fe200000114a8 */
[----:B------:R-:W-:Y:S02]  /*6f00*/  IMAD.WIDE.U32 R2, R168, c[0x0][0x1f0], R2 ;  /* 0x00007c00a8027a25 */ /* 0x000fe400078e0002 */
[----:B------:R-:W3:Y:S02]  /*6f10*/  LDL R172, [R1+0x34] ;  /* 0x0000340001ac7983 */ /* 0x000ee40000100800 */
[----:B------:R-:W-:Y:S01]  /*6f20*/  IMAD R170, R170, c[0x0][0x1f0], RZ ;  /* 0x00007c00aaaa7a24 */ /* 0x000fe200078e02ff */
[----:B------:R-:W-:Y:S01]  /*6f30*/  IADD3 R0, P0, R2, UR20, RZ ;  /* 0x0000001402007c10 */ /* 0x000fe2000ff1e0ff */
[----:B------:R-:W3:Y:S02]  /*6f40*/  LDL R173, [R1+0x50] ;  /* 0x0000500001ad7983 */ /* 0x000ee40000100800 */
[----:B------:R-:W-:Y:S05]  /*6f50*/  IMAD R170, R168, c[0x0][0x1f4], R170 ;  /* 0x00007d00a8aa7a24 */ /* 0x000fea00078e02aa */
[----:B------:R-:W-:Y:S02]  /*6f60*/  IADD3.X R170, R3, UR8, R170, P0, !PT ;  /* 0x0000000803aa7c10 */ /* 0x000fe400087fe4aa */
[C---:B------:R-:W-:Y:S04]  /*6f70*/  LEA R171, P0, R0.reuse, c[0x0][0x1c8], 0x1 ;  /* 0x0000720000ab7a11 */ /* 0x040fe800078008ff */
[----:B------:R-:W-:Y:S02]  /*6f80*/  LEA.HI.X R170, R0, c[0x0][0x1cc], R170, 0x1, P0 ;  /* 0x0000730000aa7a11 */ /* 0x000fe400000f0caa */
[----:B------:R-:W4:Y:S01]  /*6f90*/  SHFL.IDX PT, R0, R171, RZ, 0x181f ;  /* 0x00181fffab007589 */ /* 0x000f2200000e0000 */
[----:B--2---:R-:W-:Y:S03]  /*6fa0*/  SHF.R.S32.HI R168, RZ, 0x1f, R133 ;  /* 0x0000001fffa87819 */ /* 0x004fe60000011485 */
[----:B------:R-:W1:Y:S01]  /*6fb0*/  SHFL.IDX PT, R2, R170, RZ, 0x181f ;  /* 0x00181fffaa027589 */ /* 0x000e6200000e0000 */
[----:B------:R-:W-:Y:S04]  /*6fc0*/  LEA.HI R168, R168, R133, RZ, 0x3 ;  /* 0x00000085a8a87211 */ /* 0x000fe800078f18ff */
[----:B------:R-:W-:Y:S04]  /*6fd0*/  SHF.R.S32.HI R168, RZ, 0x3, R168 ;  /* 0x00000003ffa87819 */ /* 0x000fe800000114a8 */
[----:B------:R-:W-:Y:S04]  /*6fe0*/  IADD3 R3, -R168, 0x30, RZ ;  /* 0x00000030a8037810 */ /* 0x000fe80007ffe1ff */
[C---:B------:R-:W-:Y:S11]  /*6ff0*/  ISETP.GE.AND P0, PT, R3.reuse, 0x1, PT ;  /* 0x000000010300780c */ /* 0x040ff60003f06270 */
[----:B------:R-:W-:Y:S02]  /*7000*/  @!UPT UIADD3 URZ, URZ, URZ, URZ ;  /* 0x0000003f3f3ff290 */ /* 0x000fe4000fffe03f */
[----:B----4-:R-:W-:Y:S05]  /*7010*/  @P0 IADD3 R132, P1, R0, R4, RZ ;  /* 0x0000000400840210 */ /* 0x010fea0007f3e0ff */
[----:B-1----:R-:W-:Y:S01]  /*7020*/  @P0 IMAD.X R133, R2, 0x1, R174, P1 ;  /* 0x0000000102850824 */ /* 0x002fe200008e06ae */
[----:B------:R-:W-:Y:S04]  /*7030*/  @P0 IADD3 R168, P1, R0, R175, RZ ;  /* 0x000000af00a80210 */ /* 0x000fe80007f3e0ff */
[----:B------:R-:W-:Y:S01]  /*7040*/  @!PT LDS RZ, [RZ] ;  /* 0x00000000fffff984 */ /* 0x000fe20000000800 */
[----:B------:R1:W-:Y:S01]  /*7050*/  @P0 LDGSTS.E.BYPASS.LTC128B.128 [R177+0x14080], [R132.64], !P2 ;  /* 0x1408000084b10fae */ /* 0x0003e2000d101d52 */
[----:B------:R-:W-:Y:S05]  /*7060*/  @P0 IMAD.X R169, R2, 0x1, R178, P1 ;  /* 0x0000000102a90824 */ /* 0x000fea00008e06b2 */
[----:B------:R2:W-:Y:S01]  /*7070*/  @P0 LDGSTS.E.BYPASS.LTC128B.128 [R177+0x15880], [R168.64], !P6 ;  /* 0x15880000a8b10fae */ /* 0x0005e2000f101d52 */
[----:B-1----:R-:W-:Y:S05]  /*7080*/  @P0 IADD3 R132, P1, R0, R179, RZ ;  /* 0x000000b300840210 */ /* 0x002fea0007f3e0ff */
[----:B------:R-:W-:Y:S05]  /*7090*/  @P0 IMAD.X R133, R2, 0x1, R176, P1 ;  /* 0x0000000102850824 */ /* 0x000fea00008e06b0 */
[----:B------:R3:W-:Y:S02]  /*70a0*/  @P0 LDGSTS.E.BYPASS.LTC128B.128 [R177+0x17080], [R132.64], !P5 ;  /* 0x1708000084b10fae */ /* 0x0007e4000e901d52 */
[C---:B---3--:R-:W-:Y:S02]  /*70b0*/  @P0 LEA R132, P1, R172.reuse, R0, 0x1 ;  /* 0x00000000ac840211 */ /* 0x048fe400078208ff */
[----:B------:R-:W1:Y:S02]  /*70c0*/  SHFL.IDX PT, R0, R171, 0x1, 0x181f ;  /* 0x00381f00ab007f89 */ /* 0x000e6400000e0000 */
[--C-:B------:R-:W-:Y:S02]  /*70d0*/  @P0 LEA.HI.X R133, R172, R2, R173.reuse, 0x1, P1 ;  /* 0x00000002ac850211 */ /* 0x100fe400008f0cad */
[----:B------:R-:W3:Y:S04]  /*70e0*/  SHFL.IDX PT, R2, R170, 0x1, 0x181f ;  /* 0x00381f00aa027f89 */ /* 0x000ee800000e0000 */
[----:B------:R1:W-:Y:S01]  /*70f0*/  @P0 LDGSTS.E.BYPASS.LTC128B.128 [R177+0x18880], [R132.64], !P4 ;  /* 0x1888000084b10fae */ /* 0x0003e2000e101d52 */
[----:B------:R-:W-:Y:S11]  /*7100*/  ISETP.GE.AND P0, PT, R3, 0x21, PT ;  /* 0x000000210300780c */ /* 0x000ff60003f06270 */
[----:B------:R-:W-:Y:S02]  /*7110*/  @!UPT UIADD3 URZ, URZ, URZ, URZ ;  /* 0x0000003f3f3ff290 */ /* 0x000fe4000fffe03f */
[----:B-1----:R-:W-:Y:S02]  /*7120*/  @P0 IADD3 R132, P1, R0, R4, RZ ;  /* 0x0000000400840210 */ /* 0x002fe40007f3e0ff */
[----:B------:R1:W5:Y:S03]  /*7130*/  LDL.LU R4, [R1+0x74] ;  /* 0x0000740001047983 */ /* 0x0003660000300800 */
[----:B---3--:R-:W-:Y:S05]  /*7140*/  @P0 IMAD.X R133, R2, 0x1, R174, P1 ;  /* 0x0000000102850824 */ /* 0x008fea00008e06ae */
[----:B------:R3:W-:Y:S02]  /*7150*/  @P0 LDGSTS.E.BYPASS.LTC128B.128 [R177+0x15080], [R132.64], !P2 ;  /* 0x1508000084b10fae */ /* 0x0007e4000d101d52 */
[----:B---3--:R-:W-:Y:S05]  /*7160*/  @P0 IADD3 R132, P1, R0, R175, RZ ;  /* 0x000000af00840210 */ /* 0x008fea0007f3e0ff */
[----:B------:R-:W-:Y:S01]  /*7170*/  @P0 IMAD.X R133, R2, 0x1, R178, P1 ;  /* 0x0000000102850824 */ /* 0x000fe200008e06b2 */
[----:B--2---:R-:W-:Y:S04]  /*7180*/  @P0 IADD3 R168, P1, R0, R179, RZ ;  /* 0x000000b300a80210 */ /* 0x004fe80007f3e0ff */
[----:B------:R2:W-:Y:S01]  /*7190*/  @P0 LDGSTS.E.BYPASS.LTC128B.128 [R177+0x16880], [R132.64], !P6 ;  /* 0x1688000084b10fae */ /* 0x0005e2000f101d52 */
[----:B------:R-:W-:Y:S05]  /*71a0*/  @P0 IMAD.X R169, R2, 0x1, R176, P1 ;  /* 0x0000000102a90824 */ /* 0x000fea00008e06b0 */
[----:B------:R1:W-:Y:S01]  /*71b0*/  @P0 LDGSTS.E.BYPASS.LTC128B.128 [R177+0x18080], [R168.64], !P5 ;  /* 0x18080000a8b10fae */ /* 0x0003e2000e901d52 */
[C---:B--2---:R-:W-:Y:S04]  /*71c0*/  @P0 LEA R132, P1, R172.reuse, R0, 0x1 ;  /* 0x00000000ac840211 */ /* 0x044fe800078208ff */
[----:B------:R-:W-:Y:S05]  /*71d0*/  @P0 LEA.HI.X R133, R172, R2, R173, 0x1, P1 ;  /* 0x00000002ac850211 */ /* 0x000fea00008f0cad */
[----:B------:R1:W-:Y:S04]  /*71e0*/  @P0 LDGSTS.E.BYPASS.LTC128B.128 [R177+0x19880], [R132.64], !P4 ;  /* 0x1988000084b10fae */ /* 0x0003e8000e101d52 */
.L_x_2050:
[----:B------:R-:W2:Y:S01]  /*71f0*/  LDL R2, [R1+0x58] ;  /* 0x0000580001027983 */ /* 0x000ea20000100800 */
        /* <DEDUP_REMOVED lines=10> */
[----:B------:R-:W-:Y:S08]  /*72a0*/  IMAD.U32 R2, RZ, RZ, UR28 ;  /* 0x0000001cff027e24 */ /* 0x000ff0000f8e00ff */
[----:B------:R-:W-:Y:S01]  /*72b0*/  @P0 SHF.R.U32.HI R132, RZ, c[0x0][0x2cc], R0 ;  /* 0x0000b300ff840a19 */ /* 0x000fe20000011600 */
[----:B------:R-:W-:Y:S01]  /*72c0*/  IMAD.U32 R0, RZ, RZ, UR23 ;  /* 0x00000017ff007e24 */ /* 0x000fe2000f8e00ff */
[----:B------:R-:W-:Y:S03]  /*72d0*/  PLOP3.LUT P0, PT, PT, PT, UP0, 0x40, 0x0 ;  /* 0x000000000000781c */ /* 0x000fe60003f0e808 */
[----:B------:R-:W1:Y:S01]  /*72e0*/  SHFL.IDX PT, R3, R132, RZ, 0x1c1f ;  /* 0x001c1fff84037589 */ /* 0x000e6200000e0000 */
[----:B---3--:R-:W-:Y:S05]  /*72f0*/  IADD3 R0, -R170, 0x1, R0 ;  /* 0x00000001aa007810 */ /* 0x008fea0007ffe100 */
        /* <DEDUP_REMOVED lines=22> */
.L_x_2053:
[----:B------:R-:W-:Y:S04]  /*7460*/  MOV R168, 0x1 ;  /* 0x0000000100a87802 */ /* 0x000fe80000000f00 */
[----:B------:R-:W-:Y:S11]  /*7470*/  ISETP.NE.AND P0, PT, R168, c[0x0][0x32c], PT ;  /* 0x0000cb00a8007a0c */ /* 0x000ff60003f05270 */
[----:B------:R-:W-:Y:S02]  /*7480*/  @!UPT UIADD3 URZ, URZ, URZ, URZ ;  /* 0x0000003f3f3ff290 */ /* 0x000fe4000fffe03f */
[----:B------:R-:W-:Y:S05]  /*7490*/  @P0 IMAD.HI.U32 R168, R3, c[0x0][0x330], RZ ;  /* 0x0000cc0003a80a27 */ /* 0x000fea00078e00ff */
[----:B------:R-:W-:Y:S02]  /*74a0*/  @P0 SHF.R.U32.HI R3, RZ, c[0x0][0x334], R168 ;  /* 0x0000cd00ff030a19 */ /* 0x000fe400000116a8 */
.L_x_2054:
[----:B------:R-:W-:Y:S05]  /*74b0*/  BSYNC B0 ;  /* 0x0000000000007941 */ /* 0x000fea0003800000 */
.L_x_2052:
[----:B------:R-:W-:Y:S05]  /*74c0*/  IADD3 R168, -R170, UR23, RZ ;  /* 0x00000017aaa87c10 */ /* 0x000fea000fffe1ff */
[----:B------:R-:W-:Y:S05]  /*74d0*/  IMAD R3, R3, c[0x0][0x32c], R168 ;  /* 0x0000cb0003037a24 */ /* 0x000fea00078e02a8 */
[----:B------:R-:W-:Y:S02]  /*74e0*/  IMNMX R0, R0, R3, !PT ;  /* 0x0000000300007217 */ /* 0x000fe40007800200 */
[----:B------:R-:W-:Y:S04]  /*74f0*/  IADD3 R3, R3, c[0x0][0x32c], RZ ;  /* 0x0000cb0003037a10 */ /* 0x000fe80007ffe0ff */
[----:B------:R-:W-:Y:S02]  /*7500*/  IMNMX R2, R2, R3, PT ;  /* 0x0000000302027217 */ /* 0x000fe40003800200 */
.L_x_2051:
        /* <DEDUP_REMOVED lines=9> */
[----:B------:R-:W-:Y:S01]  /*75a0*/  ISETP.LT.OR P0, PT, R2, 0x1, P0 ;  /* 0x000000010200780c */ /* 0x000fe20000701670 */
[----:B------:R-:W-:Y:S02]  /*75b0*/  UISETP.GE.AND UP3, UPT, UR23, 0x21, UPT ;  /* 0x000000211700788c */ /* 0x000fe4000bf66270 */
[----:B------:R-:W-:Y:S01]  /*75c0*/  UISETP.GE.AND UP2, UPT, UR23, 0x22, UPT ;  /* 0x000000221700788c */ /* 0x000fe2000bf46270 */
[----:B-----5:R-:W-:Y:S01]  /*75d0*/  FSEL R168, R4, -INF , !P0 ;  /* 0xff80000004a87808 */ /* 0x020fe20004000000 */
[----:B------:R-:W-:Y:S01]  /*75e0*/  UISETP.GE.AND UP1, UPT, UR23, 0x29, UPT ;  /* 0x000000291700788c */ /* 0x000fe2000bf26270 */
[----:B------:R-:W-:Y:S01]  /*75f0*/  PLOP3.LUT P0, PT, PT, PT, UP0, 0x40, 0x0 ;  /* 0x000000000000781c */ /* 0x000fe20003f0e808 */
[----:B------:R-:W-:Y:S02]  /*7600*/  UISETP.GE.AND UP0, UPT, UR23, 0x9, UPT ;  /* 0x000000091700788c */ /* 0x000fe4000bf06270 */
[----:B------:R-:W-:Y:S01]  /*7610*/  UP2UR UR32, UPR, URZ, 0x40 ;  /* 0x000000403f207883 */ /* 0x000fe20008000000 */
[----:B------:R-:W-:Y:S01]  /*7620*/  ISETP.GT.AND P0, PT, R0, 0x1, P0 ;  /* 0x000000010000780c */ /* 0x000fe20000704270 */
[----:B------:R-:W-:Y:S03]  /*7630*/  UP2UR UR29, UPR, URZ, 0x1 ;  /* 0x000000013f1d7883 */ /* 0x000fe60008000000 */
[----:B------:R-:W-:Y:S04]  /*7640*/  ISETP.LT.OR P0, PT, R2, 0x2, P0 ;  /* 0x000000020200780c */ /* 0x000fe80000701670 */
[----:B------:R-:W-:Y:S02]  /*7650*/  FSEL R5, R5, -INF , !P0 ;  /* 0xff80000005057808 */ /* 0x000fe40004000000 */
[----:B------:R-:W-:Y:S01]  /*7660*/  PLOP3.LUT P0, PT, PT, PT, UP0, 0x40, 0x0 ;  /* 0x000000000000781c */ /* 0x000fe20003f0e808 */
[----:B------:R-:W-:Y:S03]  /*7670*/  UISETP.GE.AND UP0, UPT, UR23, 0xa, UPT ;  /* 0x0000000a1700788c */ /* 0x000fe6000bf06270 */
        /* <DEDUP_REMOVED lines=12> */
[----:B------:R-:W-:Y:S04]  /*7740*/  ISETP.GT.AND P0, PT, R0, 0x10, P0 ;  /* 0x000000100000780c */ /* 0x000fe80000704270 */
[----:B------:R-:W-:Y:S04]  /*7750*/  ISETP.LT.OR P0, PT, R2, 0x11, P0 ;  /* 0x000000110200780c */ /* 0x000fe80000701670 */
[----:B------:R-:W-:Y:S02]  /*7760*/  FSEL R12, R12, -INF , !P0 ;  /* 0xff8000000c0c7808 */ /* 0x000fe40004000000 */
[----:B------:R-:W-:Y:S01]  /*7770*/  PLOP3.LUT P0, PT, PT, PT, UP6, 0x40, 0x0 ;  /* 0x000000000000781c */ /* 0x000fe20003f0e868 */
[----:B------:R-:W-:Y:S03]  /*7780*/  UISETP.NE.AND UP6, UPT, UR13, URZ, UPT ;  /* 0x0000003f0d00728c */ /* 0x000fe6000bfc5270 */
        /* <DEDUP_REMOVED lines=24> */
[----:B------:R-:W-:Y:S02]  /*7910*/  ISETP.GT.AND P0, PT, R0, 0x29, P0 ;  /* 0x000000290000780c */ /* 0x000fe40000704270 */
[----:B------:R-:W1:Y:S02]  /*7920*/  SHFL.IDX PT, R0, R132, 0x1, 0x1c1f ;  /* 0x003c1f0084007f89 */ /* 0x000e6400000e0000 */
[----:B------:R-:W-:Y:S04]  /*7930*/  ISETP.LT.OR P0, PT, R2, 0x2a, P0 ;  /* 0x0000002a0200780c */ /* 0x000fe80000701670 */
[----:B------:R-:W-:Y:S02]  /*7940*/  FSEL R25, R25, -INF , !P0 ;  /* 0xff80000019197808 */ /* 0x000fe40004000000 */
[----:B------:R-:W-:Y:S01]  /*7950*/  PLOP3.LUT P0, PT, PT, PT, UP6, 0x40, 0x0 ;  /* 0x000000000000781c */ /* 0x000fe20003f0e868 */
[----:B------:R-:W-:Y:S01]  /*7960*/  UISETP.NE.AND UP6, UPT, UR32, URZ, UPT ;  /* 0x0000003f2000728c */ /* 0x000fe2000bfc5270 */
[--C-:B-1----:R-:W-:Y:S02]  /*7970*/  IMAD.IADD R3, R169, 0x1, R0.reuse ;  /* 0x00000001a9037824 */ /* 0x102fe400078e0200 */
[----:B------:R-:W-:Y:S09]  /*7980*/  IMAD.IADD R2, R133, 0x1, R0 ;  /* 0x0000000185027824 */ /* 0x000ff200078e0200 */
        /* <DEDUP_REMOVED lines=16> */
.L_x_2057:
[----:B------:R-:W-:Y:S04]  /*7a90*/  MOV R4, 0x1 ;  /* 0x0000000100047802 */ /* 0x000fe80000000f00 */
[----:B------:R-:W-:Y:S11]  /*7aa0*/  ISETP.NE.AND P0, PT, R4, c[0x0][0x32c], PT ;  /* 0x0000cb0004007a0c */ /* 0x000ff60003f05270 */
[----:B------:R-:W-:Y:S02]  /*7ab0*/  @!UPT UIADD3 URZ, URZ, URZ, URZ ;  /* 0x0000003f3f3ff290 */ /* 0x000fe4000fffe03f */
[----:B------:R-:W-:Y:S05]  /*7ac0*/  @P0 IMAD.HI.U32 R4, R0, c[0x0][0x330], RZ ;  /* 0x0000cc0000040a27 */ /* 0x000fea00078e00ff */
[----:B------:R-:W-:Y:S02]  /*7ad0*/  @P0 SHF.R.U32.HI R0, RZ, c[0x0][0x334], R4 ;  /* 0x0000cd00ff000a19 */ /* 0x000fe40000011604 */
.L_x_2058:
[----:B------:R-:W-:Y:S05]  /*7ae0*/  BSYNC B0 ;  /* 0x0000000000007941 */ /* 0x000fea0003800000 */
.L_x_2056:
[----:B------:R-:W-:Y:S05]  /*7af0*/  IADD3 R4, -R170, UR23, RZ ;  /* 0x00000017aa047c10 */ /* 0x000fea000fffe1ff */
[----:B------:R-:W-:Y:S05]  /*7b00*/  IMAD R0, R0, c[0x0][0x32c], R4 ;  /* 0x0000cb0000007a24 */ /* 0x000fea00078e0204 */
[----:B------:R-:W-:Y:S02]  /*7b10*/  IMNMX R2, R2, R0, !PT ;  /* 0x0000000002027217 */ /* 0x000fe40007800200 */
[----:B------:R-:W-:Y:S04]  /*7b20*/  IADD3 R0, R0, c[0x0][0x32c], RZ ;  /* 0x0000cb0000007a10 */ /* 0x000fe80007ffe0ff */
[----:B------:R-:W-:Y:S02]  /*7b30*/  IMNMX R3, R3, R0, PT ;  /* 0x0000000003037217 */ /* 0x000fe40003800200 */
.L_x_2055:
        /* <DEDUP_REMOVED lines=31> */
[----:B------:R-:W-:Y:S01]  /*7d30*/  FADD.FTZ R0, -R0, R134 ;  /* 0x0000008600007221 */ /* 0x000fe20000010100 */
[----:B------:R-:W-:Y:S01]  /*7d40*/  UISETP.NE.AND UP4, UPT, UR23, URZ, UPT ;  /* 0x0000003f1700728c */ /* 0x000fe2000bf85270 */
[----:B------:R-:W2:Y:S01]  /*7d50*/  LDL.LU R134, [R1+0x44] ;  /* 0x0000440001867983 */ /* 0x000ea20000300800 */
[----:B------:R-:W-:Y:S01]  /*7d60*/  ISETP.GT.AND P0, PT, R2, RZ, P0 ;  /* 0x000000ff0200720c */ /* 0x000fe20000704270 */
[--C-:B------:R-:W-:Y:S01]  /*7d70*/  FFMA.FTZ R168, R168, c[0x0][0x2d0], -R4.reuse ;  /* 0x0000b400a8a87a23 */ /* 0x100fe20000010804 */
[----:B------:R-:W-:Y:S01]  /*7d80*/  UIADD3 UR23, UR5, -0x1, URZ ;  /* 0xffffffff05177890 */ /* 0x000fe2000fffe03f */
[----:B------:R-:W-:Y:S01]  /*7d90*/  FMUL.FTZ R0, R0, c[0x0][0x2d0] ;  /* 0x0000b40000007a20 */ /* 0x000fe20000410000 */
[----:B------:R-:W-:Y:S01]  /*7da0*/  ISETP.LT.OR P0, PT, R3, 0x1, P0 ;  /* 0x000000010300780c */ /* 0x000fe20000701670 */
[--C-:B------:R-:W-:Y:S02]  /*7db0*/  FFMA.FTZ R5, R5, c[0x0][0x2d0], -R4.reuse ;  /* 0x0000b40005057a23 */ /* 0x100fe40000010804 */
[----:B------:R-:W-:Y:S01]  /*7dc0*/  MUFU.EX2 R168, R168 ;  /* 0x000000a800a87308 */ /* 0x000fe20000000800 */
[----:B------:R-:W-:Y:S01]  /*7dd0*/  FSEL R6, R6, -INF , !P0 ;  /* 0xff80000006067808 */ /* 0x000fe20004000000 */
[--C-:B------:R-:W-:Y:S01]  /*7de0*/  FFMA.FTZ R8, R8, c[0x0][0x2d0], -R4.reuse ;  /* 0x0000b40008087a23 */ /* 0x100fe20000010804 */
[----:B------:R-:W-:Y:S01]  /*7df0*/  PLOP3.LUT P0, PT, PT, PT, UP3, 0x40, 0x0 ;  /* 0x000000000000781c */ /* 0x000fe20003f0e838 */
[----:B------:R-:W-:Y:S01]  /*7e00*/  UISETP.NE.AND UP3, UPT, UR31, URZ, UPT ;  /* 0x0000003f1f00728c */ /* 0x000fe2000bf65270 */
[--C-:B------:R-:W-:Y:S02]  /*7e10*/  FFMA.FTZ R9, R9, c[0x0][0x2d0], -R4.reuse ;  /* 0x0000b40009097a23 */ /* 0x100fe40000010804 */
[----:B------:R-:W-:Y:S01]  /*7e20*/  ISETP.GT.AND P0, PT, R2, 0x1, P0 ;  /* 0x000000010200780c */ /* 0x000fe20000704270 */
[--C-:B------:R-:W-:Y:S02]  /*7e30*/  FFMA.FTZ R17, R17, c[0x0][0x2d0], -R4.reuse ;  /* 0x0000b40011117a23 */ /* 0x100fe40000010804 */
[----:B------:R-:W-:Y:S01]  /*7e40*/  MUFU.EX2 R5, R5 ;  /* 0x0000000500057308 */ /* 0x000fe20000000800 */
[----:B------:R-:W-:Y:S01]  /*7e50*/  ISETP.LT.OR P0, PT, R3, 0x2, P0 ;  /* 0x000000020300780c */ /* 0x000fe20000701670 */
[--C-:B------:R-:W-:Y:S02]  /*7e60*/  FFMA.FTZ R21, R21, c[0x0][0x2d0], -R4.reuse ;  /* 0x0000b40015157a23 */ /* 0x100fe40000010804 */
        /* <DEDUP_REMOVED lines=10> */
[C---:B------:R-:W-:Y:S01]  /*7f10*/  ISETP.LT.OR P0, PT, R3.reuse, 0x9, P0 ;  /* 0x000000090300780c */ /* 0x040fe20000701670 */
[----:B------:R-:W-:Y:S01]  /*7f20*/  FFMA.FTZ R169, R20, c[0x0][0x2d0], -R4 ;  /* 0x0000b40014a97a23 */ /* 0x000fe20000010804 */
[----:B------:R-:W-:Y:S02]  /*7f30*/  MOV R20, R17 ;  /* 0x0000001100147202 */ /* 0x000fe40000000f00 */
[----:B------:R-:W-:Y:S01]  /*7f40*/  FSEL R10, R10, -INF , !P0 ;  /* 0xff8000000a0a7808 */ /* 0x000fe20004000000 */
[----:B------:R-:W1:Y:S01]  /*7f50*/  MUFU.EX2 R9, R9 ;  /* 0x0000000900097308 */ /* 0x000e620000000800 */
[----:B------:R-:W-:Y:S01]  /*7f60*/  PLOP3.LUT P0, PT, PT, PT, UP1, 0x40, 0x0 ;  /* 0x000000000000781c */ /* 0x000fe20003f0e818 */
[----:B------:R-:W-:Y:S03]  /*7f70*/  UISETP.NE.AND UP1, UPT, UR29, URZ, UPT ;  /* 0x0000003f1d00728c */ /* 0x000fe6000bf25270 */
[C---:B------:R-:W-:Y:S04]  /*7f80*/  ISETP.GT.AND P0, PT, R2.reuse, 0x9, P0 ;  /* 0x000000090200780c */ /* 0x040fe80000704270 */
[----:B------:R-:W-:Y:S04]  /*7f90*/  ISETP.LT.OR P0, PT, R3, 0xa, P0 ;  /* 0x0000000a0300780c */ /* 0x000fe80000701670 */
[----:B------:R-:W-:Y:S02]  /*7fa0*/  FSEL R171, R11, -INF , !P0 ;  /* 0xff8000000bab7808 */ /* 0x000fe40004000000 */
[----:B------:R-:W-:Y:S01]  /*7fb0*/  PLOP3.LUT P0, PT, PT, PT, UP0, 0x40, 0x0 ;  /* 0x000000000000781c */ /* 0x000fe20003f0e808 */
[----:B------:R-:W-:Y:S01]  /*7fc0*/  UISETP.NE.AND UP0, UPT, UR27, URZ, UPT ;  /* 0x0000003f1b00728c */ /* 0x000fe2000bf05270 */
[----:B------:R-:W-:Y:S02]  /*7fd0*/  MOV R11, R16 ;  /* 0x00000010000b7202 */ /* 0x000fe40000000f00 */
[----:B------:R-:W-:Y:S04]  /*7fe0*/  ISETP.GT.AND P0, PT, R2, 0x10, P0 ;  /* 0x000000100200780c */ /* 0x000fe80000704270 */
[C---:B------:R-:W-:Y:S04]  /*7ff0*/  ISETP.LT.OR P0, PT, R3.reuse, 0x11, P0 ;  /* 0x000000110300780c */ /* 0x040fe80000701670 */
[----:B------:R-:W-:Y:S02]  /*8000*/  FSEL R172, R14, -INF , !P0 ;  /* 0xff8000000eac7808 */ /* 0x000fe40004000000 */
[----:B------:R-:W-:Y:S02]  /*8010*/  PLOP3.LUT P0, PT, PT, PT, UP6, 0x40, 0x0 ;  /* 0x000000000000781c */ /* 0x000fe40003f0e868 */
[----:B------:R-:W-:Y:S02]  /*8020*/  MOV R14, R179 ;  /* 0x000000b3000e7202 */ /* 0x000fe40000000f00 */
[C---:B------:R-:W-:Y:S04]  /*8030*/  ISETP.GT.AND P0, PT, R2.reuse, 0x11, P0 ;  /* 0x000000110200780c */ /* 0x040fe80000704270 */
[----:B------:R-:W-:Y:S04]  /*8040*/  ISETP.LT.OR P0, PT, R3, 0x12, P0 ;  /* 0x000000120300780c */ /* 0x000fe80000701670 */
[----:B------:R-:W-:Y:S02]  /*8050*/  FSEL R173, R15, -INF , !P0 ;  /* 0xff8000000fad7808 */ /* 0x000fe40004000000 */
[----:B------:R-:W-:Y:S02]  /*8060*/  PLOP3.LUT P0, PT, PT, PT, UP5, 0x40, 0x0 ;  /* 0x000000000000781c */ /* 0x000fe40003f0e858 */
[----:B------:R-:W-:Y:S02]  /*8070*/  MOV R15, R170 ;  /* 0x000000aa000f7202 */ /* 0x000fe40000000f00 */
[----:B------:R-:W-:Y:S02]  /*8080*/  ISETP.GT.AND P0, PT, R2, 0x18, P0 ;  /* 0x000000180200780c */ /* 0x000fe40000704270 */
[----:B-1----:R-:W-:Y:S02]  /*8090*/  F2FP.BF16.PACK_AB R170, R9, R8 ;  /* 0x0000000809aa723e */ /* 0x002fe400000010ff */
        /* <DEDUP_REMOVED lines=21> */
[----:B------:R-:W-:Y:S01]  /*81f0*/  UMOV UR5, UR23 ;  /* 0x0000001700057c82 */ /* 0x000fe20008000000 */
[----:B------:R-:W1:Y:S02]  /*8200*/  MUFU.EX2 R2, R0 ;  /* 0x0000000000027308 */ /* 0x000e640000000800 */
[----:B------:R-:W-:Y:S04]  /*8210*/  ISETP.LT.OR P0, PT, R3, 0x2a, P0 ;  /* 0x0000002a0300780c */ /* 0x000fe80000701670 */
[----:B------:R-:W-:Y:S01]  /*8220*/  FSEL R132, R27, -INF , !P0 ;  /* 0xff8000001b847808 */ /* 0x000fe20004000000 */
[C---:B-1----:R-:W-:Y:S02]  /*8230*/  FMUL.FTZ R16, R2.reuse, R144 ;  /* 0x0000009002107220 */ /* 0x042fe40000410000 */
[C---:B------:R-:W-:Y:S01]  /*8240*/  FMUL.FTZ R12, R2.reuse, R148 ;  /* 0x00000094020c7220 */ /* 0x040fe20000410000 */
[----:B------:R-:W-:Y:S01]  /*8250*/  MOV R148, R11 ;  /* 0x0000000b00947202 */ /* 0x000fe20000000f00 */
[C---:B------:R-:W-:Y:S01]  /*8260*/  FMUL.FTZ R13, R2.reuse, R149 ;  /* 0x00000095020d7220 */ /* 0x040fe20000410000 */
[----:B------:R-:W-:Y:S01]  /*8270*/  MOV R149, R14 ;  /* 0x0000000e00957202 */ /* 0x000fe20000000f00 */
        /* <DEDUP_REMOVED lines=56> */
[----:B------:R-:W-:Y:S01]  /*8600*/  FADD.FTZ R4, R5, R0 ;  /* 0x0000000005047221 */ /* 0x000fe20000010000 */
        /* <DEDUP_REMOVED lines=8> */
[C---:B------:R-:W-:Y:S01]  /*8690*/  FMUL.FTZ R4, R2.reuse, R156 ;  /* 0x0000009c02047220 */ /* 0x040fe20000410000 */
[----:B------:R-:W-:Y:S01]  /*86a0*/  MOV R156, R20 ;  /* 0x00000014009c7202 */ /* 0x000fe20000000f00 */
[C---:B------:R-:W-:Y:S01]  /*86b0*/  FMUL.FTZ R20, R2.reuse, R140 ;  /* 0x0000008c02147220 */ /* 0x040fe20000410000 */
[----:B------:R-:W-:Y:S01]  /*86c0*/  FMNMX.FTZ R0, R171, R0, !PT ;  /* 0x00000000ab007209 */ /* 0x000fe20007810000 */
[----:B------:R-:W2:Y:S01]  /*86d0*/  LDL.LU R140, [R1+0x4c] ;  /* 0x00004c00018c7983 */ /* 0x000ea20000300800 */
        /* <DEDUP_REMOVED lines=8> */
[----:B------:R-:W-:Y:S03]  /*8760*/  MUFU.EX2 R156, R156 ;  /* 0x0000009c009c7308 */ /* 0x000fe60000000800 */
[----:B------:R-:W-:Y:S04]  /*8770*/  FMNMX.FTZ R0, R174, R0, !PT ;  /* 0x00000000ae007209 */ /* 0x000fe80007810000 */
[----:B------:R-:W-:Y:S03]  /*8780*/  FMNMX.FTZ R0, R175, R0, !PT ;  /* 0x00000000af007209 */ /* 0x000fe60007810000 */
[----:B------:R-:W-:Y:S01]  /*8790*/  MUFU.EX2 R152, R152 ;  /* 0x0000009800987308 */ /* 0x000fe20000000800 */
        /* <DEDUP_REMOVED lines=14> */
[----:B------:R-:W-:Y:S01]  /*8880*/  MOV R135, R169 ;  /* 0x000000a900877202 */ /* 0x000fe20000000f00 */
[--C-:B------:R-:W-:Y:S02]  /*8890*/  FFMA.FTZ R169, R6, c[0x0][0x2d0], -R134.reuse ;  /* 0x0000b40006a97a23 */ /* 0x100fe40000010886 */
[----:B------:R-:W-:Y:S02]  /*88a0*/  FMUL.FTZ R0, R0, c[0x0][0x2d0] ;  /* 0x0000b40000007a20 */ /* 0x000fe40000410000 */
[--C-:B------:R-:W-:Y:S02]  /*88b0*/  FFMA.FTZ R7, R7, c[0x0][0x2d0], -R134.reuse ;  /* 0x0000b40007077a23 */ /* 0x100fe40000010886 */
[----:B------:R-:W-:Y:S01]  /*88c0*/  MUFU.EX2 R169, R169 ;  /* 0x000000a900a97308 */ /* 0x000fe20000000800 */
[--C-:B------:R-:W-:Y:S09]  /*88d0*/  FFMA.FTZ R2, R10, c[0x0][0x2d0], -R134.reuse ;  /* 0x0000b4000a027a23 */ /* 0x100ff20000010886 */
[----:B------:R-:W1:Y:S10]  /*88e0*/  MUFU.EX2 R0, R0 ;  /* 0x0000000000007308 */ /* 0x000e740000000800 */
[----:B------:R3:W4:Y:S01]  /*88f0*/  MUFU.EX2 R144, R7 ;  /* 0x0000000700907308 */ /* 0x0007220000000800 */
[C---:B-1----:R-:W-:Y:S02]  /*8900*/  FMUL.FTZ R26, R0.reuse, R138 ;  /* 0x0000008a001a7220 */ /* 0x042fe40000410000 */
[C---:B------:R-:W-:Y:S02]  /*8910*/  FMUL.FTZ R27, R0.reuse, R139 ;  /* 0x0000008b001b7220 */ /* 0x040fe40000410000 */
[----:B------:R-:W1:Y:S01]  /*8920*/  LDSM.16.MT88.4 R136, [R237+0x4080] ;  /* 0x00408000ed88783b */ /* 0x000e620000004200 */
[C---:B------:R-:W-:Y:S02]  /*8930*/  FMUL.FTZ R10, R0.reuse, R154 ;  /* 0x0000009a000a7220 */ /* 0x040fe40000410000 */
[C---:B------:R-:W-:Y:S02]  /*8940*/  FMUL.FTZ R11, R0.reuse, R155 ;  /* 0x0000009b000b7220 */ /* 0x040fe40000410000 */
[C---:B------:R-:W-:Y:S02]  /*8950*/  FMUL.FTZ R22, R0.reuse, R142 ;  /* 0x0000008e00167220 */ /* 0x040fe40000410000 */
[C---:B------:R-:W-:Y:S02]  /*8960*/  FMUL.FTZ R23, R0.reuse, R143 ;  /* 0x0000008f00177220 */ /* 0x040fe40000410000 */
[C---:B------:R-:W-:Y:S01]  /*8970*/  FMUL.FTZ R6, R0.reuse, R158 ;  /* 0x0000009e00067220 */ /* 0x040fe20000410000 */
[----:B------:R-:W-:Y:S01]  /*8980*/  MOV R158, R135 ;  /* 0x00000087009e7202 */ /* 0x000fe20000000f00 */
[C---:B---3--:R-:W-:Y:S02]  /*8990*/  FMUL.FTZ R7, R0.reuse, R159 ;  /* 0x0000009f00077220 */ /* 0x048fe40000410000 */
        /* <DEDUP_REMOVED lines=61> */
[C---:B----4-:R-:W-:Y:S01]  /*8d70*/  F2FP.BF16.PACK_AB R169, R144.reuse, R169 ;  /* 0x000000a990a9723e */ /* 0x050fe200000010ff */
[----:B------:R-:W-:Y:S01]  /*8d80*/  FFMA.FTZ R0, R171, c[0x0][0x2d0], -R134 ;  /* 0x0000b400ab007a23 */ /* 0x000fe20000010886 */
[----:B------:R-:W-:Y:S01]  /*8d90*/  LDSM.16.MT88.4 R140, [R237+0x4880] ;  /* 0x00488000ed8c783b */ /* 0x000fe20000004200 */
[----:B------:R-:W-:Y:S02]  /*8da0*/  FADD.FTZ R144, R144, R150 ;  /* 0x0000009690907221 */ /* 0x000fe40000010000 */
[----:B------:R-:W2:Y:S02]  /*8db0*/  MUFU.EX2 R146, R0 ;  /* 0x0000000000927308 */ /* 0x000ea40000000800 */
[----:B--2---:R-:W-:Y:S01]  /*8dc0*/  F2FP.BF16.PACK_AB R171, R146, R147 ;  /* 0x0000009392ab723e */ /* 0x004fe200000010ff */
[--C-:B------:R-:W-:Y:S07]  /*8dd0*/  FFMA.FTZ R0, R172, c[0x0][0x2d0], -R134.reuse ;  /* 0x0000b400ac007a23 */ /* 0x100fee0000010886 */
[----:B------:R2:W-:Y:S01]  /*8de0*/  MUFU.EX2 R148, R0 ;  /* 0x0000000000947308 */ /* 0x0005e20000000800 */
[C---:B-1----:R-:W-:Y:S08]  /*8df0*/  HMMA.16816.F32.BF16 R4, R168.reuse, R136, R4 ;  /* 0x00000088a804723c */ /* 0x042ff00000041804 */
[C---:B------:R-:W-:Y:S01]  /*8e00*/  HMMA.16816.F32.BF16 R8, R168.reuse, R138, R8 ;  /* 0x0000008aa808723c */ /* 0x040fe20000041808 */
[----:B------:R-:W1:Y:S03]  /*8e10*/  LDSM.16.MT88.4 R136, [R238+0x4080] ;  /* 0x00408000ee88783b */ /* 0x000e660000004200 */
[--C-:B--2---:R-:W-:Y:S04]  /*8e20*/  FFMA.FTZ R0, R173, c[0x0][0x2d0], -R134.reuse ;  /* 0x0000b400ad007a23 */ /* 0x104fe80000010886 */
[----:B------:R2:W3:Y:S01]  /*8e30*/  MUFU.EX2 R149, R0 ;  /* 0x0000000000957308 */ /* 0x0004e20000000800 */
[C---:B-1----:R-:W-:Y:S03]  /*8e40*/  HMMA.16816.F32.BF16 R12, R168.reuse, R136, R12 ;  /* 0x00000088a80c723c */ /* 0x042fe6000004180c */
[--C-:B--2---:R-:W-:Y:S06]  /*8e50*/  FFMA.FTZ R0, R174, c[0x0][0x2d0], -R134.reuse ;  /* 0x0000b400ae007a23 */ /* 0x104fec0000010886 */
[----:B------:R1:W-:Y:S01]  /*8e60*/  MUFU.EX2 R135, R0 ;  /* 0x0000000000877308 */ /* 0x0003e20000000800 */
[C---:B------:R-:W-:Y:S01]  /*8e70*/  HMMA.16816.F32.BF16 R16, R168.reuse, R138, R16 ;  /* 0x0000008aa810723c */ /* 0x040fe20000041810 */
[----:B------:R-:W2:Y:S02]  /*8e80*/  LDSM.16.MT88.4 R136, [R241+0x4080] ;  /* 0x00408000f188783b */ /* 0x000ea40000004200 */
[----:B-1----:R-:W-:Y:S06]  /*8e90*/  FFMA.FTZ R0, R175, c[0x0][0x2d0], -R134 ;  /* 0x0000b400af007a23 */ /* 0x002fec0000010886 */
[----:B------:R-:W-:Y:S10]  /*8ea0*/  MUFU.EX2 R175, R158 ;  /* 0x0000009e00af7308 */ /* 0x000ff40000000800 */
[----:B------:R1:W4:Y:S01]  /*8eb0*/  MUFU.EX2 R174, R0 ;  /* 0x0000000000ae7308 */ /* 0x0003220000000800 */
[C---:B--2---:R-:W-:Y:S08]  /*8ec0*/  HMMA.16816.F32.BF16 R20, R168.reuse, R136, R20 ;  /* 0x00000088a814723c */ /* 0x044ff00000041814 */
[C---:B------:R-:W-:Y:S01]  /*8ed0*/  HMMA.16816.F32.BF16 R24, R168.reuse, R138, R24 ;  /* 0x0000008aa818723c */ /* 0x040fe20000041818 */
[----:B------:R-:W2:Y:S03]  /*8ee0*/  LDSM.16.MT88.4 R136, [R240+0x4080] ;  /* 0x00408000f088783b */ /* 0x000ea60000004200 */
[----:B-1----:R-:W-:Y:S02]  /*8ef0*/  FADD.FTZ R0, R2, R179 ;  /* 0x000000b302007221 */ /* 0x002fe40000010000 */
[----:B------:R-:W-:Y:S02]  /*8f00*/  MUFU.EX2 R179, R153 ;  /* 0x0000009900b37308 */ /* 0x000fe40000000800 */
[----:B------:R-:W-:Y:S04]  /*8f10*/  FADD.FTZ R150, R145, R0 ;  /* 0x0000000091967221 */ /* 0x000fe80000010000 */
[----:B------:R-:W-:Y:S04]  /*8f20*/  FADD.FTZ R0, R147, R144 ;  /* 0x0000009093007221 */ /* 0x000fe80000010000 */
[----:B------:R-:W1:Y:S01]  /*8f30*/  MUFU.EX2 R153, R157 ;  /* 0x0000009d00997308 */ /* 0x000e620000000800 */
        /* <DEDUP_REMOVED lines=41> */
[----:B------:R-:W-:Y:S01]  /*91d0*/  F2FP.BF16.PACK_AB R138, R156, R151 ;  /* 0x000000979c8a723e */ /* 0x000fe200000010ff */
[----:B------:R-:W-:Y:S01]  /*91e0*/  LDSM.16.MT88.4 R144, [R240+0x9080] ;  /* 0x00908000f090783b */ /* 0x000fe20000004200 */
[----:B----4-:R-:W-:Y:S03]  /*91f0*/  F2FP.BF16.PACK_AB R139, R174, R135 ;  /* 0x00000087ae8b723e */ /* 0x010fe600000010ff */
[----:B------:R-:W-:Y:S01]  /*9200*/  FFMA.FTZ R0, R176, c[0x0][0x2d0], -R134 ;  /* 0x0000b400b0007a23 */ /* 0x000fe20000010886 */
[----:B-1----:R-:W-:Y:S01]  /*9210*/  MOV R176, R153 ;  /* 0x0000009900b07202 */ /* 0x002fe20000000f00 */
[----:B------:R-:W-:Y:S01]  /*9220*/  FADD.FTZ R2, R148, R2 ;  /* 0x0000000294027221 */ /* 0x000fe20000010000 */
[----:B------:R-:W-:Y:S01]  /*9230*/  F2FP.BF16.PACK_AB R168, R179, R175 ;  /* 0x000000afb3a8723e */ /* 0x000fe200000010ff */
[C---:B------:R-:W-:Y:S01]  /*9240*/  HMMA.16816.F32.BF16 R4, R136.reuse, R140, R4 ;  /* 0x0000008c8804723c */ /* 0x040fe20000041804 */
[----:B------:R1:W2:Y:S04]  /*9250*/  MUFU.EX2 R172, R0 ;  /* 0x0000000000ac7308 */ /* 0x0002a80000000800 */
[----:B------:R-:W-:Y:S03]  /*9260*/  FADD.FTZ R2, R149, R2 ;  /* 0x0000000295027221 */ /* 0x000fe60000010000 */
[C---:B------:R-:W-:Y:S01]  /*9270*/  HMMA.16816.F32.BF16 R8, R136.reuse, R142, R8 ;  /* 0x0000008e8808723c */ /* 0x040fe20000041808 */
[----:B------:R-:W3:Y:S03]  /*9280*/  LDSM.16.MT88.4 R140, [R238+0x4880] ;  /* 0x00488000ee8c783b */ /* 0x000ee60000004200 */
[----:B------:R-:W-:Y:S01]  /*9290*/  FADD.FTZ R2, R135, R2 ;  /* 0x0000000287027221 */ /* 0x000fe20000010000 */
[----:B------:R-:W-:Y:S03]  /*92a0*/  MOV R135, R3 ;  /* 0x0000000300877202 */ /* 0x000fe60000000f00 */
[----:B------:R-:W-:Y:S04]  /*92b0*/  FADD.FTZ R2, R174, R2 ;  /* 0x00000002ae027221 */ /* 0x000fe80000010000 */
[----:B-1----:R-:W-:Y:S01]  /*92c0*/  FFMA.FTZ R0, R177, c[0x0][0x2d0], -R134 ;  /* 0x0000b400b1007a23 */ /* 0x002fe20000010886 */
[----:B------:R-:W-:Y:S01]  /*92d0*/  MOV R177, R152 ;  /* 0x0000009800b17202 */ /* 0x000fe20000000f00 */
[----:B--2---:R-:W-:Y:S01]  /*92e0*/  FADD.FTZ R2, R172, R2 ;  /* 0x00000002ac027221 */ /* 0x004fe20000010000 */
[----:B------:R-:W-:Y:S01]  /*92f0*/  LDSM.16.MT88.4 R152, [R237+0x5080] ;  /* 0x00508000ed98783b */ /* 0x000fe20000004200 */
[----:B------:R-:W1:Y:S01]  /*9300*/  MUFU.EX2 R173, R0 ;  /* 0x0000000000ad7308 */ /* 0x000e620000000800 */
[----:B------:R-:W-:Y:S01]  /*9310*/  F2FP.BF16.PACK_AB R170, R176, R177 ;  /* 0x000000b1b0aa723e */ /* 0x000fe200000010ff */
[C---:B---3--:R-:W-:Y:S03]  /*9320*/  HMMA.16816.F32.BF16 R12, R136.reuse, R140, R12 ;  /* 0x0000008c880c723c */ /* 0x048fe6000004180c */
[----:B-1----:R-:W-:Y:S01]  /*9330*/  F2FP.BF16.PACK_AB R169, R173, R172 ;  /* 0x000000acada9723e */ /* 0x002fe200000010ff */
[--C-:B------:R-:W-:Y:S02]  /*9340*/  FFMA.FTZ R0, R178, c[0x0][0x2d0], -R134.reuse ;  /* 0x0000b400b2007a23 */ /* 0x100fe40000010886 */
[----:B------:R-:W-:Y:S02]  /*9350*/  FFMA.FTZ R134, R132, c[0x0][0x2d0], -R134 ;  /* 0x0000b40084867a23 */ /* 0x000fe40000010886 */
[C---:B------:R-:W-:Y:S01]  /*9360*/  HMMA.16816.F32.BF16 R16, R136.reuse, R142, R16 ;  /* 0x0000008e8810723c */ /* 0x040fe20000041810 */
[----:B------:R-:W1:Y:S01]  /*9370*/  LDSM.16.MT88.4 R140, [R241+0x4880] ;  /* 0x00488000f18c783b */ /* 0x000e620000004200 */
[----:B------:R2:W-:Y:S10]  /*9380*/  MUFU.EX2 R132, R0 ;  /* 0x0000000000847308 */ /* 0x0005f40000000800 */
[----:B------:R-:W3:Y:S01]  /*9390*/  MUFU.EX2 R134, R134 ;  /* 0x0000008600867308 */ /* 0x000ee20000000800 */
[----:B--2---:R-:W-:Y:S04]  /*93a0*/  FADD.FTZ R0, R151, R150 ;  /* 0x0000009697007221 */ /* 0x004fe80000010000 */
[----:B------:R-:W-:Y:S04]  /*93b0*/  FADD.FTZ R0, R156, R0 ;  /* 0x000000009c007221 */ /* 0x000fe80000010000 */
[----:B------:R-:W-:Y:S01]  /*93c0*/  FADD.FTZ R0, R175, R0 ;  /* 0x00000000af007221 */ /* 0x000fe20000010000 */
[----:B---3--:R-:W-:Y:S03]  /*93d0*/  F2FP.BF16.PACK_AB R171, R134, R132 ;  /* 0x0000008486ab723e */ /* 0x008fe600000010ff */
        /* <DEDUP_REMOVED lines=38> */
[C---:B------:R-:W-:Y:S08]  /*9640*/  HMMA.16816.F32.BF16 R120, R136.reuse, R142, R120 ;  /* 0x0000008e8878723c */ /* 0x040ff00000041878 */
[C---:B------:R-:W-:Y:S08]  /*9650*/  HMMA.16816.F32.BF16 R124, R136.reuse, R144, R124 ;  /* 0x00000090887c723c */ /* 0x040ff0000004187c */
[----:B------:R-:W-:Y:S01]  /*9660*/  HMMA.16816.F32.BF16 R128, R136, R146, R128 ;  /* 0x000000928880723c */ /* 0x000fe20000041880 */
[----:B------:R-:W1:Y:S07]  /*9670*/  LDSM.16.MT88.4 R144, [R238+0x5080] ;  /* 0x00508000ee90783b */ /* 0x000e6e0000004200 */
[C---:B------:R-:W-:Y:S01]  /*9680*/  HMMA.16816.F32.BF16 R156, R168.reuse, R152, R4 ;  /* 0x00000098a89c723c */ /* 0x040fe20000041804 */
[----:B------:R-:W2:Y:S07]  /*9690*/  LDSM.16.MT88.4 R136, [R241+0x5080] ;  /* 0x00508000f188783b */ /* 0x000eae0000004200 */
[C---:B------:R-:W-:Y:S01]  /*96a0*/  HMMA.16816.F32.BF16 R152, R168.reuse, R154, R8 ;  /* 0x0000009aa898723c */ /* 0x040fe20000041808 */
[----:B------:R-:W3:Y:S08]  /*96b0*/  LDSM.16.MT88.4 R4, [R240+0x5080] ;  /* 0x00508000f004783b */ /* 0x000ef00000004200 */
[----:B------:R-:W4:Y:S01]  /*96c0*/  LDSM.16.MT88.4 R8, [R237+0x6880] ;  /* 0x00688000ed08783b */ /* 0x000f220000004200 */
[C---:B-1----:R-:W-:Y:S07]  /*96d0*/  HMMA.16816.F32.BF16 R148, R168.reuse, R144, R12 ;  /* 0x00000090a894723c */ /* 0x042fee000004180c */
[----:B------:R-:W1:Y:S01]  /*96e0*/  LDSM.16.MT88.4 R12, [R238+0x6880] ;  /* 0x00688000ee0c783b */ /* 0x000e620000004200 */
[C---:B------:R-:W-:Y:S08]  /*96f0*/  HMMA.16816.F32.BF16 R144, R168.reuse, R146, R16 ;  /* 0x00000092a890723c */ /* 0x040ff00000041810 */
[C---:B--2---:R-:W-:Y:S08]  /*9700*/  HMMA.16816.F32.BF16 R140, R168.reuse, R136, R20 ;  /* 0x00000088a88c723c */ /* 0x044ff00000041814 */
[C---:B------:R-:W-:Y:S08]  /*9710*/  HMMA.16816.F32.BF16 R136, R168.reuse, R138, R24 ;  /* 0x0000008aa888723c */ /* 0x040ff00000041818 */
        /* <DEDUP_REMOVED lines=33> */
[C---:B------:R-:W-:Y:S08]  /*9930*/  HMMA.16816.F32.BF16 R120, R168.reuse, R14, R120 ;  /* 0x0000000ea878723c */ /* 0x040ff00000041878 */
[C---:B--2---:R-:W-:Y:S07]  /*9940*/  HMMA.16816.F32.BF16 R124, R168.reuse, R4, R124 ;  /* 0x00000004a87c723c */ /* 0x044fee000004187c */
[----:B------:R-:W-:Y:S01]  /*9950*/  FADD.FTZ R4, R177, R0 ;  /* 0x00000000b1047221 */ /* 0x000fe20000010000 */
[----:B------:R-:W-:Y:S04]  /*9960*/  HMMA.16816.F32.BF16 R128, R168, R6, R128 ;  /* 0x00000006a880723c */ /* 0x000fe80000041880 */
[----:B------:R-:W-:Y:S02]  /*9970*/  FADD.FTZ R0, R173, R2 ;  /* 0x00000002ad007221 */ /* 0x000fe40000010000 */
[----:B------:R-:W-:Y:S02]  /*9980*/  FADD.FTZ R2, R176, R4 ;  /* 0x00000004b0027221 */ /* 0x000fe40000010000 */
[----:B------:R-:W-:Y:S01]  /*9990*/  FADD.FTZ R0, R132, R0 ;  /* 0x0000000084007221 */ /* 0x000fe20000010000 */
[----:B------:R-:W-:Y:S02]  /*99a0*/  MOV R132, R3 ;  /* 0x0000000300847202 */ /* 0x000fe40000000f00 */
[----:B------:R1:W-:Y:S01]  /*99b0*/  STL [R1+0x44], R2 ;  /* 0x0000440201007387 */ /* 0x0003e20000100800 */
[----:B------:R-:W-:Y:S01]  /*99c0*/  FADD.FTZ R0, R134, R0 ;  /* 0x0000000086007221 */ /* 0x000fe20000010000 */
[----:B------:R-:W-:Y:S04]  /*99d0*/  MOV R134, R133 ;  /* 0x0000008500867202 */ /* 0x000fe80000000f00 */
[----:B------:R1:W-:Y:S02]  /*99e0*/  STL [R1+0x4c], R0 ;  /* 0x00004c0001007387 */ /* 0x0003e40000100800 */
[----:B-1----:R-:W-:-:S05]  /*99f0*/  @P0 BRA `(.L_x_2059) ;  /* 0xffffc43000000947 */ /* 0x002fca000383ffff */
.L_x_2046:
        /* <DEDUP_REMOVED lines=29> */
.L_x_2061:
[----:B------:R-:W-:Y:S02]  /*9bd0*/  ULDC UR4, c[0x0][0x32c] ;  /* 0x0000cb0000047ab9 */ /* 0x000fe40000000800 */
[----:B------:R-:W-:-:S03]  /*9be0*/  UISETP.NE.AND UP0, UPT, UR27, UR4, UPT ;  /* 0x000000041b00728c */ /* 0x000fc6000bf05270 */
[----:B------:R-:W-:Y:S02]  /*9bf0*/  ULDC.64 UR4, c[0x0][0x330] ;  /* 0x0000cc0000047ab9 */ /* 0x000fe40000000a00 */
[----:B------:R-:W-:-:S07]  /*9c00*/  UIMAD.WIDE.U32 UR30, UR28, UR4, URZ ;  /* 0x000000041c1e72a5 */ /* 0x000fce000f8e003f */
[----:B------:R-:W-:Y:S02]  /*9c10*/  @UP0 UMOV UR27, UR31 ;  /* 0x0000001f001b0c82 */ /* 0x000fe40008000000 */
[----:B------:R-:W-:Y:S02]  /*9c20*/  @UP0 USHF.R.U32.HI UR28, URZ, UR5, UR27 ;  /* 0x000000053f1c0299 */ /* 0x000fe4000801161b */
.L_x_2062:
[----:B------:R-:W-:Y:S02]  /*9c30*/  ULDC UR4, c[0x0][0x32c] ;  /* 0x0000cb0000047ab9 */ /* 0x000fe40000000800 */
[----:B------:R-:W-:-:S04]  /*9c40*/  UIMAD UR4, UR28, UR4, URZ ;  /* 0x000000041c0472a4 */ /* 0x000fc8000f8e023f */
[----:B------:R-:W-:-:S04]  /*9c50*/  UISETP.LT.AND UP0, UPT, UR26, UR4, UPT ;  /* 0x000000041a00728c */ /* 0x000fc8000bf01270 */
[----:B------:R-:W-:-:S04]  /*9c60*/  USEL UR26, UR26, UR4, !UP0 ;  /* 0x000000041a1a7287 */ /* 0x000fc8000c000000 */
.L_x_2060:
        /* <DEDUP_REMOVED lines=18> */
[C---:B---3--:R-:W-:Y:S01]  /*9d90*/  SHF.L.U64.HI R4, R3.reuse, 0x1, R4 ;  /* 0x0000000103047819 */ /* 0x048fe20000010204 */
[----:B------:R-:W-:Y:S02]  /*9da0*/  IMAD.SHL.U32 R3, R3, 0x2, RZ ;  /* 0x0000000203037824 */ /* 0x000fe400078e00ff */
[----:B------:R1:W-:Y:S04]  /*9db0*/  STL [R1+0x6c], R5 ;  /* 0x00006c0501007387 */ /* 0x0003e80000100800 */
[----:B------:R1:W-:Y:S01]  /*9dc0*/  STL [R1+0x20], R4 ;  /* 0x0000200401007387 */ /* 0x0003e20000100800 */
[C---:B----4-:R-:W-:Y:S01]  /*9dd0*/  SHF.L.U64.HI R2, R0.reuse, 0x1, R2 ;  /* 0x0000000100027819 */ /* 0x050fe20000010202 */
[----:B------:R-:W-:-:S02]  /*9de0*/  IMAD.SHL.U32 R0, R0, 0x2, RZ ;  /* 0x0000000200007824 */ /* 0x000fc400078e00ff */
[----:B------:R1:W-:Y:S04]  /*9df0*/  STL [R1+0x1c], R3 ;  /* 0x00001c0301007387 */ /* 0x0003e80000100800 */
[----:B------:R1:W-:Y:S04]  /*9e00*/  STL [R1+0x14], R0 ;  /* 0x0000140001007387 */ /* 0x0003e80000100800 */
[----:B------:R1:W-:Y:S02]  /*9e10*/  STL [R1+0x18], R2 ;  /* 0x0000180201007387 */ /* 0x0003e40000100800 */
.L_x_2068:
[----:B-1----:R-:W2:Y:S01]  /*9e20*/  LDL R2, [R1+0x4] ;  /* 0x0000040001027983 */ /* 0x002ea20000100800 */
[----:B------:R-:W-:Y:S04]  /*9e30*/  DEPBAR.LE SB0, 0x0 ;  /* 0x000080000000791a */ /* 0x000fe80000000000 */
[----:B------:R-:W3:Y:S01]  /*9e40*/  LDL R0, [R1] ;  /* 0x0000000001007983 */ /* 0x000ee20000100800 */
[----:B------:R-:W-:Y:S03]  /*9e50*/  UISETP.GT.AND UP0, UPT, UR7, UR23, UPT ;  /* 0x000000170700728c */ /* 0x000fe6000bf04270 */
[----:B------:R-:W-:Y:S03]  /*9e60*/  BAR.SYNC.DEFER_BLOCKING 0x0 ;  /* 0x0000000000007b1d */ /* 0x000fe60000010000 */
[----:B------:R-:W-:Y:S03]  /*9e70*/  PLOP3.LUT P0, PT, PT, PT, UP0, 0x80, 0x0 ;  /* 0x000000000000781c */ /* 0x000fe60003f0f008 */
[----:B------:R-:W1:Y:S04]  /*9e80*/  LDSM.16.M88.4 R8, [R236+0x14080] ;  /* 0x01408000ec08783b */ /* 0x000e680000000200 */
[----:B------:R-:W4:Y:S04]  /*9e90*/  LDSM.16.M88.4 R16, [R236+0x14880] ;  /* 0x01488000ec10783b */ /* 0x000f280000000200 */
[----:B------:R-:W1:Y:S04]  /*9ea0*/  LDSM.16.M88.4 R24, [R236+0x15080] ;  /* 0x01508000ec18783b */ /* 0x000e680000000200 */
[----:B------:R-:W1:Y:S04]  /*9eb0*/  LDSM.16.M88.4 R168, [R243] ;  /* 0x00000000f3a8783b */ /* 0x000e680000000200 */
[----:B--2---:R-:W2:Y:S04]  /*9ec0*/  LDSM.16.M88.4 R172, [R2] ;  /* 0x0000000002ac783b */ /* 0x004ea80000000200 */
[----:B---3--:R3:W1:Y:S02]  /*9ed0*/  LDSM.16.M88.4 R176, [R0] ;  /* 0x0000000000b0783b */ /* 0x0086640000000200 */
[----:B---3--:R-:W-:Y:S01]  /*9ee0*/  MOV R0, R133 ;  /* 0x0000008500007202 */ /* 0x008fe20000000f00 */
[----:B------:R-:W-:-:S05]  /*9ef0*/  @P0 BRA `(.L_x_2064) ;  /* 0x000004b000000947 */ /* 0x000fca0003800000 */
[----:B----4-:R-:W3:Y:S01]  /*9f00*/  LDL R5, [R1+0x28] ;  /* 0x0000280001057983 */ /* 0x010ee20000100800 */
[----:B------:R-:W-:Y:S03]  /*9f10*/  BSSY B0, `(.L_x_2064) ;  /* 0x0000049000007945 */ /* 0x000fe60003800000 */
[----:B------:R-:W4:Y:S04]  /*9f20*/  LDL R7, [R1+0x24] ;  /* 0x0000240001077983 */ /* 0x000f280000100800 */
[----:B--2---:R-:W2:Y:S04]  /*9f30*/  LDL R135, [R1+0x30] ;  /* 0x0000300001877983 */ /* 0x004ea80000100800 */
        /* <DEDUP_REMOVED lines=8> */
[----:B---3--:R-:W-:Y:S05]  /*9fc0*/  SHF.R.S32.HI R2, RZ, 0x1f, R5 ;  /* 0x0000001fff027819 */ /* 0x008fea0000011405 */
[----:B------:R-:W-:Y:S02]  /*9fd0*/  IMAD R4, R2, c[0x0][0x208], RZ ;  /* 0x0000820002047a24 */ /* 0x000fe400078e02ff */
[----:B------:R-:W-:Y:S01]  /*9fe0*/  IMAD.WIDE.U32 R2, R5, c[0x0][0x208], RZ ;  /* 0x0000820005027a25 */ /* 0x000fe200078e00ff */
[----:B--2---:R-:W-:Y:S03]  /*9ff0*/  ISETP.GE.AND P1, PT, R135, c[0x0][0x1d4], PT ;  /* 0x0000750087007a0c */ /* 0x004fe60003f26270 */
[----:B------:R-:W-:Y:S02]  /*a000*/  IMAD R4, R5, c[0x0][0x20c], R4 ;  /* 0x0000830005047a24 */ /* 0x000fe400078e0204 */
[----:B------:R-:W2:Y:S02]  /*a010*/  LDL R5, [R1+0x6c] ;  /* 0x00006c0001057983 */ /* 0x000ea40000100800 */
[----:B------:R-:W-:Y:S01]  /*a020*/  IMAD.IADD R3, R3, 0x1, R4 ;  /* 0x0000000103037824 */ /* 0x000fe200078e0204 */
[----:B----4-:R-:W-:Y:S03]  /*a030*/  SHF.R.S32.HI R4, RZ, 0x1f, R7 ;  /* 0x0000001fff047819 */ /* 0x010fe60000011407 */
        /* <DEDUP_REMOVED lines=10> */
[C---:B---3--:R-:W-:Y:S05]  /*a0e0*/  IMAD.X R5, R3.reuse, 0x1, R134, P0 ;  /* 0x0000000103057824 */ /* 0x048fea00000e0686 */
[----:B------:R-:W-:Y:S01]  /*a0f0*/  @!PT LDS RZ, [RZ] ;  /* 0x00000000fffff984 */ /* 0x000fe20000000800 */
[----:B------:R2:W-:Y:S02]  /*a100*/  LDGSTS.E.BYPASS.LTC128B.128 [R13+0x4080], [R4.64], !P1 ;  /* 0x04080000040d7fae */ /* 0x0005e4000c901d52 */
[C---:B--2---:R-:W-:Y:S05]  /*a110*/  IADD3 R4, P0, R2.reuse, R23, RZ ;  /* 0x0000001702047210 */ /* 0x044fea0007f1e0ff */
[C---:B------:R-:W-:Y:S05]  /*a120*/  IMAD.X R5, R3.reuse, 0x1, R22, P0 ;  /* 0x0000000103057824 */ /* 0x040fea00000e0616 */
[----:B------:R2:W-:Y:S02]  /*a130*/  LDGSTS.E.BYPASS.LTC128B.128 [R13+0x5880], [R4.64], !P6 ;  /* 0x05880000040d7fae */ /* 0x0005e4000f101d52 */
[----:B--2---:R-:W-:Y:S05]  /*a140*/  IADD3 R4, P0, R2, R21, RZ ;  /* 0x0000001502047210 */ /* 0x004fea0007f1e0ff */
[----:B------:R-:W-:Y:S02]  /*a150*/  IMAD.X R5, R3, 0x1, R15, P0 ;  /* 0x0000000103057824 */ /* 0x000fe400000e060f */
[----:B------:R-:W2:Y:S04]  /*a160*/  S2R R15, SR_TID.X ;  /* 0x00000000000f7919 */ /* 0x000ea80000002100 */
[----:B------:R3:W-:Y:S01]  /*a170*/  LDGSTS.E.BYPASS.LTC128B.128 [R13+0x7080], [R4.64], !P5 ;  /* 0x07080000040d7fae */ /* 0x0007e2000e901d52 */
[----:B--2---:R-:W-:Y:S01]  /*a180*/  ISETP.GT.AND P1, PT, R15, 0x7f, PT ;  /* 0x0000007f0f00780c */ /* 0x004fe20003f24270 */
[C---:B---3--:R-:W-:Y:S01]  /*a190*/  IMAD.SHL.U32 R5, R12.reuse, 0x2, RZ ;  /* 0x000000020c057824 */ /* 0x048fe200078e00ff */
[----:B------:R-:W-:Y:S04]  /*a1a0*/  SHF.L.U64.HI R12, R12, 0x1, R20 ;  /* 0x000000010c0c7819 */ /* 0x000fe80000010214 */
[----:B------:R-:W-:Y:S05]  /*a1b0*/  IADD3 R2, P0, R2, R5, RZ ;  /* 0x0000000502027210 */ /* 0x000fea0007f1e0ff */
[----:B------:R-:W-:Y:S05]  /*a1c0*/  IMAD.X R3, R3, 0x1, R12, P0 ;  /* 0x0000000103037824 */ /* 0x000fea00000e060c */
[----:B------:R2:W-:Y:S01]  /*a1d0*/  LDGSTS.E.BYPASS.LTC128B.128 [R13+0x8880], [R2.64], !P4 ;  /* 0x08880000020d7fae */ /* 0x0005e2000e101d52 */
[----:B------:R-:W-:-:S05]  /*a1e0*/  @P1 BRA `(.L_x_2065) ;  /* 0x000001b000001947 */ /* 0x000fca0003800000 */
[----:B------:R-:W-:-:S05]  /*a1f0*/  BRA.DIV ~URZ, `(.L_x_2066) ;  /* 0x000097f27f007947 */ /* 0x000fca000b800000 */
[----:B------:R3:W4:Y:S04]  /*a200*/  SHFL.IDX PT, R4, R6, 0x1, 0x181f ;  /* 0x00381f0006047f89 */ /* 0x00072800000e0000 */
[----:B--2---:R3:W2:Y:S02]  /*a210*/  SHFL.IDX PT, R2, R7, 0x1, 0x181f ;  /* 0x00381f0007027f89 */ /* 0x0046a400000e0000 */
.L_x_2100:
[----:B---3--:R-:W3:Y:S04]  /*a220*/  LDL R7, [R1+0x30] ;  /* 0x0000300001077983 */ /* 0x008ee80000100800 */
[----:B----4-:R-:W4:Y:S04]  /*a230*/  LDL R6, [R1+0x6c] ;  /* 0x00006c0001067983 */ /* 0x010f280000100800 */
[----:B--2---:R-:W2:Y:S04]  /*a240*/  LDL R21, [R1+0x2c] ;  /* 0x00002c0001157983 */ /* 0x004ea80000100800 */
[----:B------:R-:W2:Y:S04]  /*a250*/  LDL R13, [R1+0x8] ;  /* 0x00000800010d7983 */ /* 0x000ea80000100800 */
[----:B------:R-:W2:Y:S04]  /*a260*/  LDL R20, [R1+0x1c] ;  /* 0x00001c0001147983 */ /* 0x000ea80000100800 */
[----:B------:R-:W2:Y:S04]  /*a270*/  LDL R15, [R1+0x20] ;  /* 0x00002000010f7983 */ /* 0x000ea80000100800 */
[----:B------:R-:W2:Y:S04]  /*a280*/  LDL R3, [R1+0x14] ;  /* 0x0000140001037983 */ /* 0x000ea80000100800 */
[----:B------:R-:W2:Y:S01]  /*a290*/  LDL R14, [R1+0x18] ;  /* 0x00001800010e7983 */ /* 0x000ea20000100800 */
[----:B---3--:R-:W-:Y:S02]  /*a2a0*/  ISETP.GE.AND P1, PT, R7, c[0x0][0x1d4], PT ;  /* 0x0000750007007a0c */ /* 0x008fe40003f26270 */
[----:B----4-:R-:W-:Y:S05]  /*a2b0*/  IADD3 R6, P0, R2, R6, RZ ;  /* 0x0000000602067210 */ /* 0x010fea0007f1e0ff */
[----:B--2---:R-:W-:Y:S06]  /*a2c0*/  IMAD.X R7, R4, 0x1, R21, P0 ;  /* 0x0000000104077824 */ /* 0x004fec00000e0615 */
[----:B------:R-:W-:Y:S01]  /*a2d0*/  @!PT LDS RZ, [RZ] ;  /* 0x00000000fffff984 */ /* 0x000fe20000000800 */
[----:B------:R-:W-:Y:S01]  /*a2e0*/  @!PT LDS RZ, [RZ] ;  /* 0x00000000fffff984 */ /* 0x000fe20000000800 */
[----:B------:R-:W-:Y:S01]  /*a2f0*/  @!PT LDS RZ, [RZ] ;  /* 0x00000000fffff984 */ /* 0x000fe20000000800 */
[----:B------:R2:W-:Y:S02]  /*a300*/  LDGSTS.E.BYPASS.LTC128B.128 [R13+0x5080], [R6.64], !P1 ;  /* 0x05080000060d7fae */ /* 0x0005e4000c901d52 */
[----:B--2---:R-:W-:Y:S05]  /*a310*/  IADD3 R6, P0, R2, R20, RZ ;  /* 0x0000001402067210 */ /* 0x004fea0007f1e0ff */
[----:B------:R-:W-:Y:S05]  /*a320*/  IMAD.X R7, R4, 0x1, R15, P0 ;  /* 0x0000000104077824 */ /* 0x000fea00000e060f */
[----:B------:R2:W-:Y:S02]  /*a330*/  LDGSTS.E.BYPASS.LTC128B.128 [R13+0x6880], [R6.64], !P6 ;  /* 0x06880000060d7fae */ /* 0x0005e4000f101d52 */
[C---:B--2---:R-:W-:Y:S02]  /*a340*/  IADD3 R6, P1, R2.reuse, R3, RZ ;  /* 0x0000000302067210 */ /* 0x044fe40007f3e0ff */
[----:B------:R-:W-:Y:S03]  /*a350*/  IADD3 R2, P0, R2, R5, RZ ;  /* 0x0000000502027210 */ /* 0x000fe60007f1e0ff */
[C---:B------:R-:W-:Y:S02]  /*a360*/  IMAD.X R7, R4.reuse, 0x1, R14, P1 ;  /* 0x0000000104077824 */ /* 0x040fe400008e060e */
[----:B------:R-:W-:Y:S03]  /*a370*/  IMAD.X R3, R4, 0x1, R12, P0 ;  /* 0x0000000104037824 */ /* 0x000fe600000e060c */
[----:B------:R2:W-:Y:S04]  /*a380*/  LDGSTS.E.BYPASS.LTC128B.128 [R13+0x8080], [R6.64], !P5 ;  /* 0x08080000060d7fae */ /* 0x0005e8000e901d52 */
[----:B------:R2:W-:Y:S02]  /*a390*/  LDGSTS.E.BYPASS.LTC128B.128 [R13+0x9880], [R2.64], !P4 ;  /* 0x09880000020d7fae */ /* 0x0005e4000e101d52 */
.L_x_2065:
[----:B------:R-:W-:Y:S05]  /*a3a0*/  BSYNC B0 ;  /* 0x0000000000007941 */ /* 0x000fea0003800000 */
.L_x_2064:
[----:B----4-:R-:W0:Y:S01]  /*a3b0*/  LDGDEPBAR ;  /* 0x00000000000079af */ /* 0x010e220000000000 */
[----:B------:R-:W-:Y:S01]  /*a3c0*/  WARPSYNC 0xffffffff ;  /* 0xffffffff00007948 */ /* 0x000fe20003800000 */
[C---:B-12--5:R-:W-:Y:S01]  /*a3d0*/  HMMA.16816.F32.BF16 R4, R160.reuse, R8, RZ ;  /* 0x00000008a004723c */ /* 0x066fe200000418ff */
        /* <DEDUP_REMOVED lines=146> */
[----:B------:R-:W3:Y:S02]  /*ad00*/  LDL R169, [R1+0x30] ;  /* 0x0000300001a97983 */ /* 0x000ee40000100800 */
[----:B------:R-:W-:Y:S02]  /*ad10*/  ISETP.NE.AND P1, PT, R3, 0x1, PT ;  /* 0x000000010300780c */ /* 0x000fe40003f25270 */
[----:B------:R-:W4:Y:S01]  /*ad20*/  LDL R174, [R1+0x6c] ;  /* 0x00006c0001ae7983 */ /* 0x000f220000100800 */
[----:B------:R-:W-:Y:S03]  /*ad30*/  IMAD.U32 R3, RZ, RZ, UR5 ;  /* 0x00000005ff037e24 */ /* 0x000fe6000f8e00ff */
[----:B------:R-:W5:Y:S04]  /*ad40*/  LDL R175, [R1+0x2c] ;  /* 0x00002c0001af7983 */ /* 0x000f680000100800 */
[----:B------:R-:W4:Y:S04]  /*ad50*/  LDL R177, [R1+0x8] ;  /* 0x0000080001b17983 */ /* 0x000f280000100800 */
[----:B------:R-:W4:Y:S04]  /*ad60*/  LDL R173, [R1+0x1c] ;  /* 0x00001c0001ad7983 */ /* 0x000f280000100800 */
[----:B------:R-:W4:Y:S04]  /*ad70*/  LDL R178, [R1+0x20] ;  /* 0x0000200001b27983 */ /* 0x000f280000100800 */
[----:B------:R-:W4:Y:S04]  /*ad80*/  LDL R179, [R1+0x14] ;  /* 0x0000140001b37983 */ /* 0x000f280000100800 */
[----:B------:R-:W4:Y:S01]  /*ad90*/  LDL R176, [R1+0x18] ;  /* 0x0000180001b07983 */ /* 0x000f220000100800 */
[----:B--2---:R-:W-:Y:S02]  /*ada0*/  IADD3 R3, R3, -0x30, R2 ;  /* 0xffffffd003037810 */ /* 0x004fe40007ffe002 */
[----:B---3--:R-:W-:Y:S03]  /*adb0*/  ISETP.GE.AND P2, PT, R169, c[0x0][0x1d4], PT ;  /* 0x00007500a9007a0c */ /* 0x008fe60003f46270 */
        /* <DEDUP_REMOVED lines=12> */
[----:B--2---:R-:W-:Y:S02]  /*ae80*/  IMAD R134, R2, c[0x0][0x1e0], RZ ;  /* 0x0000780002867a24 */ /* 0x004fe400078e02ff */
[C---:B------:R-:W-:Y:S04]  /*ae90*/  IMAD.WIDE.U32 R2, R171.reuse, c[0x0][0x1e0], RZ ;  /* 0x00007800ab027a25 */ /* 0x040fe800078e00ff */
[----:B------:R-:W-:Y:S04]  /*aea0*/  IMAD R134, R171, c[0x0][0x1e4], R134 ;  /* 0x00007900ab867a24 */ /* 0x000fe800078e0286 */
[----:B------:R-:W-:Y:S02]  /*aeb0*/  IMAD.IADD R3, R3, 0x1, R134 ;  /* 0x0000000103037824 */ /* 0x000fe400078e0286 */
[----:B------:R-:W2:Y:S02]  /*aec0*/  S2R R134, SR_TID.X ;  /* 0x0000000000867919 */ /* 0x000ea40000002100 */
[----:B--2---:R-:W-:Y:S04]  /*aed0*/  SHF.R.S32.HI R168, RZ, 0x1f, R134 ;  /* 0x0000001fffa87819 */ /* 0x004fe80000011486 */
[----:B------:R-:W-:Y:S04]  /*aee0*/  LEA.HI R168, R168, R134, RZ, 0x3 ;  /* 0x00000086a8a87211 */ /* 0x000fe800078f18ff */
[----:B------:R-:W-:Y:S04]  /*aef0*/  SHF.R.S32.HI R168, RZ, 0x3, R168 ;  /* 0x00000003ffa87819 */ /* 0x000fe800000114a8 */
[----:B------:R-:W-:Y:S01]  /*af00*/  IADD3 R134, -R168, 0x30, RZ ;  /* 0x00000030a8867810 */ /* 0x000fe20007ffe1ff */
[----:B---3--:R2:W-:Y:S01]  /*af10*/  STL [R1+0x24], R170 ;  /* 0x000024aa01007387 */ /* 0x0085e20000100800 */
[----:B------:R-:W-:Y:S01]  /*af20*/  SHF.R.S32.HI R135, RZ, 0x1f, R170 ;  /* 0x0000001fff877819 */ /* 0x000fe200000114aa */
[----:B------:R-:W-:Y:S02]  /*af30*/  IMAD.WIDE.U32 R2, R170, c[0x0][0x1f0], R2 ;  /* 0x00007c00aa027a25 */ /* 0x000fe400078e0002 */
[----:B-1----:R-:W3:Y:S02]  /*af40*/  LDL R171, [R1+0x34] ;  /* 0x0000340001ab7983 */ /* 0x002ee40000100800 */
[----:B------:R-:W-:Y:S01]  /*af50*/  IMAD R135, R135, c[0x0][0x1f0], RZ ;  /* 0x00007c0087877a24 */ /* 0x000fe200078e02ff */
[----:B------:R-:W-:Y:S01]  /*af60*/  IADD3 R2, P0, R2, UR20, RZ ;  /* 0x0000001402027c10 */ /* 0x000fe2000ff1e0ff */
[----:B------:R-:W3:Y:S02]  /*af70*/  LDL R172, [R1+0x50] ;  /* 0x0000500001ac7983 */ /* 0x000ee40000100800 */
[----:B------:R-:W-:Y:S05]  /*af80*/  IMAD R135, R170, c[0x0][0x1f4], R135 ;  /* 0x00007d00aa877a24 */ /* 0x000fea00078e0287 */
[----:B------:R-:W-:Y:S02]  /*af90*/  IADD3.X R135, R3, UR8, R135, P0, !PT ;  /* 0x0000000803877c10 */ /* 0x000fe400087fe487 */
[C---:B--2---:R-:W-:Y:S04]  /*afa0*/  LEA R170, P0, R2.reuse, c[0x0][0x1c8], 0x1 ;  /* 0x0000720002aa7a11 */ /* 0x044fe800078008ff */
[----:B------:R-:W-:Y:S02]  /*afb0*/  LEA.HI.X R135, R2, c[0x0][0x1cc], R135, 0x1, P0 ;  /* 0x0000730002877a11 */ /* 0x000fe400000f0c87 */
[----:B------:R-:W4:Y:S01]  /*afc0*/  SHFL.IDX PT, R2, R170, RZ, 0x181f ;  /* 0x00181fffaa027589 */ /* 0x000f2200000e0000 */
[----:B------:R-:W-:Y:S03]  /*afd0*/  ISETP.GE.AND P0, PT, R134, 0x1, PT ;  /* 0x000000018600780c */ /* 0x000fe60003f06270 */
[----:B------:R-:W5:Y:S10]  /*afe0*/  SHFL.IDX PT, R3, R135, RZ, 0x181f ;  /* 0x00181fff87037589 */ /* 0x000f7400000e0000 */
[C---:B----4-:R-:W-:Y:S05]  /*aff0*/  @P0 IADD3 R168, P1, R2.reuse, R174, RZ ;  /* 0x000000ae02a80210 */ /* 0x050fea0007f3e0ff */
[C-C-:B-----5:R-:W-:Y:S05]  /*b000*/  @P0 IMAD.X R169, R3.reuse, 0x1, R175.reuse, P1 ;  /* 0x0000000103a90824 */ /* 0x160fea00008e06af */
[----:B------:R-:W-:Y:S01]  /*b010*/  @!PT LDS RZ, [RZ] ;  /* 0x00000000fffff984 */ /* 0x000fe20000000800 */
[----:B------:R1:W-:Y:S02]  /*b020*/  @P0 LDGSTS.E.BYPASS.LTC128B.128 [R177+0x14080], [R168.64], !P2 ;  /* 0x14080000a8b10fae */ /* 0x0003e4000d101d52 */
[C---:B-1----:R-:W-:Y:S05]  /*b030*/  @P0 IADD3 R168, P1, R2.reuse, R173, RZ ;  /* 0x000000ad02a80210 */ /* 0x042fea0007f3e0ff */
[C---:B------:R-:W-:Y:S05]  /*b040*/  @P0 IMAD.X R169, R3.reuse, 0x1, R178, P1 ;  /* 0x0000000103a90824 */ /* 0x040fea00008e06b2 */
[----:B------:R1:W-:Y:S02]  /*b050*/  @P0 LDGSTS.E.BYPASS.LTC128B.128 [R177+0x15880], [R168.64], !P6 ;  /* 0x15880000a8b10fae */ /* 0x0003e4000f101d52 */
[----:B-1----:R-:W-:Y:S05]  /*b060*/  @P0 IADD3 R168, P1, R2, R179, RZ ;  /* 0x000000b302a80210 */ /* 0x002fea0007f3e0ff */
[----:B------:R-:W-:Y:S05]  /*b070*/  @P0 IMAD.X R169, R3, 0x1, R176, P1 ;  /* 0x0000000103a90824 */ /* 0x000fea00008e06b0 */
[----:B------:R1:W-:Y:S01]  /*b080*/  @P0 LDGSTS.E.BYPASS.LTC128B.128 [R177+0x17080], [R168.64], !P5 ;  /* 0x17080000a8b10fae */ /* 0x0003e2000e901d52 */
[C---:B---3--:R-:W-:Y:S04]  /*b090*/  @P0 LEA R2, P1, R171.reuse, R2, 0x1 ;  /* 0x00000002ab020211 */ /* 0x048fe800078208ff */
[----:B------:R-:W-:Y:S05]  /*b0a0*/  @P0 LEA.HI.X R3, R171, R3, R172, 0x1, P1 ;  /* 0x00000003ab030211 */ /* 0x000fea00008f0cac */
[----:B------:R2:W-:Y:S01]  /*b0b0*/  @P0 LDGSTS.E.BYPASS.LTC128B.128 [R177+0x18880], [R2.64], !P4 ;  /* 0x1888000002b10fae */ /* 0x0005e2000e101d52 */
[----:B------:R-:W-:Y:S03]  /*b0c0*/  ISETP.GE.AND P0, PT, R134, 0x21, PT ;  /* 0x000000218600780c */ /* 0x000fe60003f06270 */
[----:B--2---:R-:W2:Y:S04]  /*b0d0*/  SHFL.IDX PT, R2, R170, 0x1, 0x181f ;  /* 0x00381f00aa027f89 */ /* 0x004ea800000e0000 */
[----:B------:R-:W3:Y:S06]  /*b0e0*/  SHFL.IDX PT, R3, R135, 0x1, 0x181f ;  /* 0x00381f0087037f89 */ /* 0x000eec00000e0000 */
[C---:B--2---:R-:W-:Y:S05]  /*b0f0*/  @P0 IADD3 R134, P1, R2.reuse, R174, RZ ;  /* 0x000000ae02860210 */ /* 0x044fea0007f3e0ff */
[C---:B---3--:R-:W-:Y:S05]  /*b100*/  @P0 IMAD.X R135, R3.reuse, 0x1, R175, P1 ;  /* 0x0000000103870824 */ /* 0x048fea00008e06af */
        /* <DEDUP_REMOVED lines=10> */
.L_x_2067:
[----:B-1----:R-:W2:Y:S01]  /*b1b0*/  LDL.LU R134, [R1+0x44] ;  /* 0x0000440001867983 */ /* 0x002ea20000300800 */
[----:B------:R-:W-:Y:S01]  /*b1c0*/  FMNMX.FTZ R133, R4, R133, !PT ;  /* 0x0000008504857209 */ /* 0x000fe20007810000 */
[----:B------:R-:W-:Y:S02]  /*b1d0*/  UISETP.GT.AND UP0, UPT, UR23, UR4, UPT ;  /* 0x000000041700728c */ /* 0x000fe4000bf04270 */
[----:B------:R-:W3:Y:S01]  /*b1e0*/  LDL.LU R169, [R1+0x4c] ;  /* 0x00004c0001a97983 */ /* 0x000ee20000300800 */
[----:B------:R-:W-:Y:S01]  /*b1f0*/  FMNMX.FTZ R133, R5, R133, !PT ;  /* 0x0000008505857209 */ /* 0x000fe20007810000 */
[----:B------:R-:W-:Y:S02]  /*b200*/  UIADD3 UR5, UR23, -0x1, URZ ;  /* 0xffffffff17057890 */ /* 0x000fe4000fffe03f */
[----:B------:R-:W0:Y:S01]  /*b210*/  LDGDEPBAR ;  /* 0x00000000000079af */ /* 0x000e220000000000 */
[----:B------:R-:W-:Y:S02]  /*b220*/  FMNMX.FTZ R133, R8, R133, !PT ;  /* 0x0000008508857209 */ /* 0x000fe40007810000 */
[----:B------:R-:W-:Y:S02]  /*b230*/  PLOP3.LUT P0, PT, PT, PT, UP0, 0x80, 0x0 ;  /* 0x000000000000781c */ /* 0x000fe40003f0f008 */
        /* <DEDUP_REMOVED lines=30> */
[----:B------:R-:W-:Y:S01]  /*b420*/  FFMA.FTZ R176, R17, c[0x0][0x2d0], -R2 ;  /* 0x0000b40011b07a23 */ /* 0x000fe20000010802 */
[----:B------:R-:W4:Y:S01]  /*b430*/  MUFU.EX2 R5, R5 ;  /* 0x0000000500057308 */ /* 0x000f220000000800 */
[C---:B-1----:R-:W-:Y:S02]  /*b440*/  FMUL.FTZ R28, R3.reuse, R28 ;  /* 0x0000001c031c7220 */ /* 0x042fe40000410000 */
[C---:B------:R-:W-:Y:S02]  /*b450*/  FMUL.FTZ R29, R3.reuse, R29 ;  /* 0x0000001d031d7220 */ /* 0x040fe40000410000 */
[C---:B------:R-:W-:Y:S05]  /*b460*/  FMUL.FTZ R32, R3.reuse, R32 ;  /* 0x0000002003207220 */ /* 0x040fea0000410000 */
        /* <DEDUP_REMOVED lines=83> */
[--C-:B------:R-:W-:Y:S01]  /*b9a0*/  FFMA.FTZ R172, R15, c[0x0][0x2d0], -R4.reuse ;  /* 0x0000b4000fac7a23 */ /* 0x100fe20000010804 */
[----:B------:R-:W-:Y:S01]  /*b9b0*/  MOV R15, R25 ;  /* 0x00000019000f7202 */ /* 0x000fe20000000f00 */
[----:B------:R-:W-:Y:S02]  /*b9c0*/  FMUL.FTZ R25, R3, R137 ;  /* 0x0000008903197220 */ /* 0x000fe40000410000 */
[--C-:B------:R-:W-:Y:S02]  /*b9d0*/  FFMA.FTZ R16, R26, c[0x0][0x2d0], -R4.reuse ;  /* 0x0000b4001a107a23 */ /* 0x100fe40000010804 */
[--C-:B------:R-:W-:Y:S02]  /*b9e0*/  FFMA.FTZ R17, R27, c[0x0][0x2d0], -R4.reuse ;  /* 0x0000b4001b117a23 */ /* 0x100fe40000010804 */
[--C-:B------:R-:W-:Y:S01]  /*b9f0*/  FFMA.FTZ R171, R10, c[0x0][0x2d0], -R4.reuse ;  /* 0x0000b4000aab7a23 */ /* 0x100fe20000010804 */
[----:B------:R-:W3:Y:S01]  /*ba00*/  MUFU.EX2 R6, R6 ;  /* 0x0000000600067308 */ /* 0x000ee20000000800 */
[----:B------:R-:W-:Y:S01]  /*ba10*/  MOV R10, R24 ;  /* 0x00000018000a7202 */ /* 0x000fe20000000f00 */
[----:B------:R-:W-:Y:S01]  /*ba20*/  FMUL.FTZ R24, R3, R136 ;  /* 0x0000008803187220 */ /* 0x000fe20000410000 */
[----:B------:R-:W-:Y:S01]  /*ba30*/  MOV R157, R16 ;  /* 0x00000010009d7202 */ /* 0x000fe20000000f00 */
[--C-:B------:R-:W-:Y:S01]  /*ba40*/  FFMA.FTZ R173, R14, c[0x0][0x2d0], -R4.reuse ;  /* 0x0000b4000ead7a23 */ /* 0x100fe20000010804 */
[----:B------:R-:W-:Y:S01]  /*ba50*/  MOV R14, R20 ;  /* 0x00000014000e7202 */ /* 0x000fe20000000f00 */
[--C-:B------:R-:W-:Y:S02]  /*ba60*/  FFMA.FTZ R174, R18, c[0x0][0x2d0], -R4.reuse ;  /* 0x0000b40012ae7a23 */ /* 0x100fe40000010804 */
[--C-:B------:R-:W-:Y:S02]  /*ba70*/  FFMA.FTZ R175, R19, c[0x0][0x2d0], -R4.reuse ;  /* 0x0000b40013af7a23 */ /* 0x100fe40000010804 */
[----:B------:R-:W2:Y:S01]  /*ba80*/  MUFU.EX2 R7, R7 ;  /* 0x0000000700077308 */ /* 0x000ea20000000800 */
[--C-:B------:R-:W-:Y:S02]  /*ba90*/  FFMA.FTZ R12, R22, c[0x0][0x2d0], -R4.reuse ;  /* 0x0000b400160c7a23 */ /* 0x100fe40000010804 */
[--C-:B------:R-:W-:Y:S02]  /*baa0*/  FFMA.FTZ R13, R23, c[0x0][0x2d0], -R4.reuse ;  /* 0x0000b400170d7a23 */ /* 0x100fe40000010804 */
[C---:B-1----:R-:W-:Y:S01]  /*bab0*/  FMUL.FTZ R26, R0.reuse, R138 ;  /* 0x0000008a001a7220 */ /* 0x042fe20000410000 */
[----:B------:R-:W-:Y:S01]  /*bac0*/  MOV R153, R12 ;  /* 0x0000000c00997202 */ /* 0x000fe20000000f00 */
[C---:B------:R-:W-:Y:S01]  /*bad0*/  FMUL.FTZ R27, R0.reuse, R139 ;  /* 0x0000008b001b7220 */ /* 0x040fe20000410000 */
[----:B------:R-:W-:Y:S01]  /*bae0*/  MOV R152, R13 ;  /* 0x0000000d00987202 */ /* 0x000fe20000000f00 */
[----:B------:R-:W1:Y:S01]  /*baf0*/  LDSM.16.MT88.4 R136, [R237+0x4080] ;  /* 0x00408000ed88783b */ /* 0x000e620000004200 */
[----:B------:R-:W-:Y:S01]  /*bb00*/  FFMA.FTZ R134, R11, c[0x0][0x2d0], -R4 ;  /* 0x0000b4000b867a23 */ /* 0x000fe20000010804 */
[----:B------:R-:W-:Y:S01]  /*bb10*/  MOV R11, R21 ;  /* 0x00000015000b7202 */ /* 0x000fe20000000f00 */
[----:B------:R-:W4:Y:S01]  /*bb20*/  MUFU.EX2 R171, R171 ;  /* 0x000000ab00ab7308 */ /* 0x000f220000000800 */
[C---:B------:R-:W-:Y:S02]  /*bb30*/  FMUL.FTZ R12, R3.reuse, R148 ;  /* 0x00000094030c7220 */ /* 0x040fe40000410000 */
[C---:B---3--:R-:W-:Y:S02]  /*bb40*/  FFMA.FTZ R4, R0.reuse, R169, R6 ;  /* 0x000000a900047223 */ /* 0x048fe40000010006 */
[C---:B------:R-:W-:Y:S02]  /*bb50*/  FMUL.FTZ R13, R3.reuse, R149 ;  /* 0x00000095030d7220 */ /* 0x040fe40000410000 */
[----:B------:R-:W-:Y:S02]  /*bb60*/  FMUL.FTZ R16, R3, R144 ;  /* 0x0000009003107220 */ /* 0x000fe40000410000 */
[C---:B------:R-:W-:Y:S01]  /*bb70*/  FMUL.FTZ R18, R0.reuse, R146 ;  /* 0x0000009200127220 */ /* 0x040fe20000410000 */
[----:B------:R-:W-:Y:S01]  /*bb80*/  MUFU.EX2 R149, R173 ;  /* 0x000000ad00957308 */ /* 0x000fe20000000800 */
[C---:B------:R-:W-:Y:S01]  /*bb90*/  FMUL.FTZ R19, R0.reuse, R147 ;  /* 0x0000009300137220 */ /* 0x040fe20000410000 */
[C---:B--2---:R-:W-:Y:S01]  /*bba0*/  F2FP.BF16.PACK_AB R169, R7.reuse, R6 ;  /* 0x0000000607a9723e */ /* 0x044fe200000010ff */
[----:B------:R-:W-:Y:S02]  /*bbb0*/  FADD.FTZ R132, R7, R4 ;  /* 0x0000000407847221 */ /* 0x000fe40000010000 */
        /* <DEDUP_REMOVED lines=9> */
[----:B------:R-:W-:Y:S01]  /*bc50*/  MOV R156, R17 ;  /* 0x00000011009c7202 */ /* 0x000fe20000000f00 */
[C---:B------:R-:W-:Y:S01]  /*bc60*/  FMUL.FTZ R6, R0.reuse, R158 ;  /* 0x0000009e00067220 */ /* 0x040fe20000410000 */
[----:B------:R-:W-:Y:S01]  /*bc70*/  MOV R158, R15 ;  /* 0x0000000f009e7202 */ /* 0x000fe20000000f00 */
[----:B----4-:R-:W-:Y:S02]  /*bc80*/  FADD.FTZ R148, R171, R132 ;  /* 0x00000084ab947221 */ /* 0x010fe40000010000 */
[C---:B------:R-:W-:Y:S02]  /*bc90*/  FMUL.FTZ R15, R0.reuse, R151 ;  /* 0x00000097000f7220 */ /* 0x040fe40000410000 */
[C---:B------:R-:W-:Y:S01]  /*bca0*/  FMUL.FTZ R17, R3.reuse, R145 ;  /* 0x0000009103117220 */ /* 0x040fe20000410000 */
[----:B------:R-:W2:Y:S01]  /*bcb0*/  MUFU.EX2 R150, R134 ;  /* 0x0000008600967308 */ /* 0x000ea20000000800 */
[C---:B------:R-:W-:Y:S01]  /*bcc0*/  FMUL.FTZ R20, R3.reuse, R140 ;  /* 0x0000008c03147220 */ /* 0x040fe20000410000 */
[----:B------:R-:W-:Y:S01]  /*bcd0*/  LDSM.16.MT88.4 R144, [R238+0x4880] ;  /* 0x00488000ee90783b */ /* 0x000fe20000004200 */
[----:B------:R-:W-:Y:S02]  /*bce0*/  FMUL.FTZ R21, R3, R141 ;  /* 0x0000008d03157220 */ /* 0x000fe40000410000 */
[C---:B------:R-:W-:Y:S02]  /*bcf0*/  FMUL.FTZ R22, R0.reuse, R142 ;  /* 0x0000008e00167220 */ /* 0x040fe40000410000 */
[C---:B------:R-:W-:Y:S02]  /*bd00*/  FMUL.FTZ R23, R0.reuse, R143 ;  /* 0x0000008f00177220 */ /* 0x040fe40000410000 */
[C---:B------:R-:W-:Y:S01]  /*bd10*/  FMUL.FTZ R30, R0.reuse, R30 ;  /* 0x0000001e001e7220 */ /* 0x040fe20000410000 */
[----:B------:R-:W-:Y:S01]  /*bd20*/  LDSM.16.MT88.4 R140, [R237+0x4880] ;  /* 0x00488000ed8c783b */ /* 0x000fe20000004200 */
[C---:B------:R-:W-:Y:S01]  /*bd30*/  FMUL.FTZ R31, R0.reuse, R31 ;  /* 0x0000001f001f7220 */ /* 0x040fe20000410000 */
[----:B------:R-:W3:Y:S01]  /*bd40*/  MUFU.EX2 R132, R178 ;  /* 0x000000b200847308 */ /* 0x000ee20000000800 */
[C---:B------:R-:W-:Y:S02]  /*bd50*/  FMUL.FTZ R34, R0.reuse, R34 ;  /* 0x0000002200227220 */ /* 0x040fe40000410000 */
[C---:B------:R-:W-:Y:S02]  /*bd60*/  FMUL.FTZ R35, R0.reuse, R35 ;  /* 0x0000002300237220 */ /* 0x040fe40000410000 */
[C---:B------:R-:W-:Y:S02]  /*bd70*/  FMUL.FTZ R38, R0.reuse, R38 ;  /* 0x0000002600267220 */ /* 0x040fe40000410000 */
[C---:B------:R-:W-:Y:S02]  /*bd80*/  FMUL.FTZ R39, R0.reuse, R39 ;  /* 0x0000002700277220 */ /* 0x040fe40000410000 */
[C---:B------:R-:W-:Y:S01]  /*bd90*/  FMUL.FTZ R42, R0.reuse, R42 ;  /* 0x0000002a002a7220 */ /* 0x040fe20000410000 */
[----:B------:R-:W4:Y:S01]  /*bda0*/  MUFU.EX2 R3, R177 ;  /* 0x000000b100037308 */ /* 0x000f220000000800 */
[----:B------:R-:W-:Y:S01]  /*bdb0*/  FMUL.FTZ R43, R0, R43 ;  /* 0x0000002b002b7220 */ /* 0x000fe20000410000 */
[----:B--2---:R-:W-:Y:S01]  /*bdc0*/  F2FP.BF16.PACK_AB R171, R150, R171 ;  /* 0x000000ab96ab723e */ /* 0x004fe200000010ff */
[C---:B------:R-:W-:Y:S02]  /*bdd0*/  FMUL.FTZ R46, R0.reuse, R46 ;  /* 0x0000002e002e7220 */ /* 0x040fe40000410000 */
[C---:B------:R-:W-:Y:S02]  /*bde0*/  FMUL.FTZ R47, R0.reuse, R47 ;  /* 0x0000002f002f7220 */ /* 0x040fe40000410000 */
[C---:B------:R-:W-:Y:S02]  /*bdf0*/  FMUL.FTZ R50, R0.reuse, R50 ;  /* 0x0000003200327220 */ /* 0x040fe40000410000 */
[C---:B-1----:R-:W-:Y:S01]  /*be00*/  HMMA.16816.F32.BF16 R4, R168.reuse, R136, R4 ;  /* 0x00000088a804723c */ /* 0x042fe20000041804 */
[----:B------:R-:W1:Y:S04]  /*be10*/  MUFU.EX2 R134, R176 ;  /* 0x000000b000867308 */ /* 0x000e680000000800 */
[C---:B------:R-:W-:Y:S02]  /*be20*/  FMUL.FTZ R51, R0.reuse, R51 ;  /* 0x0000003300337220 */ /* 0x040fe40000410000 */
[C---:B------:R-:W-:Y:S01]  /*be30*/  FMUL.FTZ R54, R0.reuse, R54 ;  /* 0x0000003600367220 */ /* 0x040fe20000410000 */
[C---:B------:R-:W-:Y:S01]  /*be40*/  HMMA.16816.F32.BF16 R8, R168.reuse, R138, R8 ;  /* 0x0000008aa808723c */ /* 0x040fe20000041808 */
[----:B------:R-:W2:Y:S02]  /*be50*/  LDSM.16.MT88.4 R136, [R238+0x4080] ;  /* 0x00408000ee88783b */ /* 0x000ea40000004200 */
[----:B------:R-:W5:Y:S01]  /*be60*/  MUFU.EX2 R176, R172 ;  /* 0x000000ac00b07308 */ /* 0x000f620000000800 */
        /* <DEDUP_REMOVED lines=45> */
[C---:B--2---:R-:W-:Y:S03]  /*c140*/  HMMA.16816.F32.BF16 R20, R168.reuse, R136, R20 ;  /* 0x00000088a814723c */ /* 0x044fe60000041814 */
[----:B---3--:R-:W-:Y:S04]  /*c150*/  FADD.FTZ R0, R132, R179 ;  /* 0x000000b384007221 */ /* 0x008fe80000010000 */
[----:B----4-:R-:W-:Y:S01]  /*c160*/  FADD.FTZ R0, R3, R0 ;  /* 0x0000000003007221 */ /* 0x010fe20000010000 */
[C---:B------:R-:W-:Y:S01]  /*c170*/  HMMA.16816.F32.BF16 R24, R168.reuse, R138, R24 ;  /* 0x0000008aa818723c */ /* 0x040fe20000041818 */
[----:B------:R-:W2:Y:S03]  /*c180*/  LDSM.16.MT88.4 R136, [R240+0x4080] ;  /* 0x00408000f088783b */ /* 0x000ea60000004200 */
[----:B------:R-:W-:Y:S04]  /*c190*/  FADD.FTZ R0, R135, R0 ;  /* 0x0000000087007221 */ /* 0x000fe80000010000 */
[----:B-1----:R-:W-:Y:S01]  /*c1a0*/  FADD.FTZ R0, R134, R0 ;  /* 0x0000000086007221 */ /* 0x002fe20000010000 */
        /* <DEDUP_REMOVED lines=40> */
[----:B-----5:R-:W-:Y:S03]  /*c430*/  F2FP.BF16.PACK_AB R137, R176, R149 ;  /* 0x00000095b089723e */ /* 0x020fe600000010ff */
[----:B------:R-:W-:Y:S02]  /*c440*/  F2FP.BF16.PACK_AB R138, R134, R135 ;  /* 0x00000087868a723e */ /* 0x000fe400000010ff */
[----:B------:R-:W-:Y:S02]  /*c450*/  F2FP.BF16.PACK_AB R139, R175, R174 ;  /* 0x000000aeaf8b723e */ /* 0x000fe400000010ff */
[----:B------:R2:W3:Y:S01]  /*c460*/  MUFU.EX2 R168, R154 ;  /* 0x0000009a00a87308 */ /* 0x0004e20000000800 */
[----:B------:R-:W-:Y:S04]  /*c470*/  F2FP.BF16.PACK_AB R169, R173, R172 ;  /* 0x000000acada9723e */ /* 0x000fe800000010ff */
[C---:B------:R-:W-:Y:S05]  /*c480*/  HMMA.16816.F32.BF16 R4, R136.reuse, R140, R4 ;  /* 0x0000008c8804723c */ /* 0x040fea0000041804 */
[----:B------:R-:W4:Y:S03]  /*c490*/  MUFU.EX2 R132, R159 ;  /* 0x0000009f00847308 */ /* 0x000f260000000800 */
[C---:B------:R-:W-:Y:S01]  /*c4a0*/  HMMA.16816.F32.BF16 R8, R136.reuse, R142, R8 ;  /* 0x0000008e8808723c */ /* 0x040fe20000041808 */
[----:B------:R-:W5:Y:S03]  /*c4b0*/  LDSM.16.MT88.4 R140, [R241+0x4880] ;  /* 0x00488000f18c783b */ /* 0x000f660000004200 */
[----:B-1----:R-:W-:Y:S03]  /*c4c0*/  FADD.FTZ R0, R3, R0 ;  /* 0x0000000003007221 */ /* 0x002fe60000010000 */
[----:B------:R-:W-:Y:S01]  /*c4d0*/  MUFU.EX2 R170, R158 ;  /* 0x0000009e00aa7308 */ /* 0x000fe20000000800 */
[C---:B------:R-:W-:Y:S01]  /*c4e0*/  HMMA.16816.F32.BF16 R12, R136.reuse, R144, R12 ;  /* 0x00000090880c723c */ /* 0x040fe2000004180c */
[----:B--2---:R-:W-:Y:S03]  /*c4f0*/  LDSM.16.MT88.4 R152, [R237+0x5080] ;  /* 0x00508000ed98783b */ /* 0x004fe60000004200 */
[C---:B---3--:R-:W-:Y:S01]  /*c500*/  FADD.FTZ R0, R168.reuse, R0 ;  /* 0x00000000a8007221 */ /* 0x048fe20000010000 */
[----:B------:R-:W-:Y:S01]  /*c510*/  F2FP.BF16.PACK_AB R168, R168, R3 ;  /* 0x00000003a8a8723e */ /* 0x000fe200000010ff */
[----:B------:R-:W-:Y:S02]  /*c520*/  FADD.FTZ R3, R150, R148 ;  /* 0x0000009496037221 */ /* 0x000fe40000010000 */
[C---:B------:R-:W-:Y:S01]  /*c530*/  HMMA.16816.F32.BF16 R16, R136.reuse, R146, R16 ;  /* 0x000000928810723c */ /* 0x040fe20000041810 */
[----:B------:R-:W-:Y:S01]  /*c540*/  MUFU.EX2 R134, R157 ;  /* 0x0000009d00867308 */ /* 0x000fe20000000800 */
[----:B------:R-:W1:Y:S02]  /*c550*/  LDSM.16.MT88.4 R144, [R240+0x4880] ;  /* 0x00488000f090783b */ /* 0x000e640000004200 */
[----:B----4-:R-:W-:Y:S07]  /*c560*/  FADD.FTZ R0, R132, R0 ;  /* 0x0000000084007221 */ /* 0x010fee0000010000 */
[----:B------:R-:W2:Y:S01]  /*c570*/  MUFU.EX2 R135, R156 ;  /* 0x0000009c00877308 */ /* 0x000ea20000000800 */
[C---:B-----5:R-:W-:Y:S08]  /*c580*/  HMMA.16816.F32.BF16 R20, R136.reuse, R140, R20 ;  /* 0x0000008c8814723c */ /* 0x060ff00000041814 */
[C---:B------:R-:W-:Y:S01]  /*c590*/  HMMA.16816.F32.BF16 R24, R136.reuse, R142, R24 ;  /* 0x0000008e8818723c */ /* 0x040fe20000041818 */
[----:B------:R-:W3:Y:S03]  /*c5a0*/  LDSM.16.MT88.4 R140, [R237+0x6080] ;  /* 0x00608000ed8c783b */ /* 0x000ee60000004200 */
[----:B--2---:R-:W-:Y:S04]  /*c5b0*/  F2FP.BF16.PACK_AB R171, R135, R134 ;  /* 0x0000008687ab723e */ /* 0x004fe800000010ff */
[C---:B-1----:R-:W-:Y:S08]  /*c5c0*/  HMMA.16816.F32.BF16 R28, R136.reuse, R144, R28 ;  /* 0x00000090881c723c */ /* 0x042ff0000004181c */
[C---:B------:R-:W-:Y:S01]  /*c5d0*/  HMMA.16816.F32.BF16 R32, R136.reuse, R146, R32 ;  /* 0x000000928820723c */ /* 0x040fe20000041820 */
[----:B------:R-:W1:Y:S07]  /*c5e0*/  LDSM.16.MT88.4 R144, [R238+0x6080] ;  /* 0x00608000ee90783b */ /* 0x000e6e0000004200 */
        /* <DEDUP_REMOVED lines=30> */
[C---:B--2---:R-:W-:Y:S07]  /*c7d0*/  HMMA.16816.F32.BF16 R116, R136.reuse, R140, R116 ;  /* 0x0000008c8874723c */ /* 0x044fee0000041874 */
[C---:B------:R-:W-:Y:S01]  /*c7e0*/  FADD.FTZ R140, R170.reuse, R0 ;  /* 0x00000000aa8c7221 */ /* 0x040fe20000010000 */
[C---:B------:R-:W-:Y:S04]  /*c7f0*/  HMMA.16816.F32.BF16 R120, R136.reuse, R142, R120 ;  /* 0x0000008e8878723c */ /* 0x040fe80000041878 */
[----:B------:R-:W-:Y:S01]  /*c800*/  STL [R1+0x44], R140 ;  /* 0x0000448c01007387 */ /* 0x000fe20000100800 */
[----:B------:R-:W-:Y:S01]  /*c810*/  F2FP.BF16.PACK_AB R170, R170, R132 ;  /* 0x00000084aaaa723e */ /* 0x000fe200000010ff */
[----:B------:R-:W-:Y:S01]  /*c820*/  FADD.FTZ R0, R149, R3 ;  /* 0x0000000395007221 */ /* 0x000fe20000010000 */
[----:B------:R-:W-:Y:S01]  /*c830*/  MOV R132, R2 ;  /* 0x0000000200847202 */ /* 0x000fe20000000f00 */
[C---:B-1----:R-:W-:Y:S04]  /*c840*/  HMMA.16816.F32.BF16 R124, R136.reuse, R144, R124 ;  /* 0x00000090887c723c */ /* 0x042fe8000004187c */
[----:B------:R-:W-:Y:S04]  /*c850*/  FADD.FTZ R0, R176, R0 ;  /* 0x00000000b0007221 */ /* 0x000fe80000010000 */
[----:B------:R-:W-:Y:S01]  /*c860*/  FADD.FTZ R0, R174, R0 ;  /* 0x00000000ae007221 */ /* 0x000fe20000010000 */
[----:B------:R-:W-:Y:S01]  /*c870*/  HMMA.16816.F32.BF16 R128, R136, R146, R128 ;  /* 0x000000928880723c */ /* 0x000fe20000041880 */
[----:B------:R-:W1:Y:S02]  /*c880*/  LDSM.16.MT88.4 R144, [R238+0x5080] ;  /* 0x00508000ee90783b */ /* 0x000e640000004200 */
[----:B------:R-:W-:Y:S05]  /*c890*/  FADD.FTZ R0, R175, R0 ;  /* 0x00000000af007221 */ /* 0x000fea0000010000 */
[C---:B------:R-:W-:Y:S01]  /*c8a0*/  HMMA.16816.F32.BF16 R156, R168.reuse, R152, R4 ;  /* 0x00000098a89c723c */ /* 0x040fe20000041804 */
[----:B------:R-:W2:Y:S04]  /*c8b0*/  LDSM.16.MT88.4 R136, [R241+0x5080] ;  /* 0x00508000f188783b */ /* 0x000ea80000004200 */
[----:B------:R-:W-:Y:S03]  /*c8c0*/  FADD.FTZ R0, R172, R0 ;  /* 0x00000000ac007221 */ /* 0x000fe60000010000 */
[C---:B------:R-:W-:Y:S01]  /*c8d0*/  HMMA.16816.F32.BF16 R152, R168.reuse, R154, R8 ;  /* 0x0000009aa898723c */ /* 0x040fe20000041808 */
[----:B------:R-:W3:Y:S03]  /*c8e0*/  LDSM.16.MT88.4 R4, [R240+0x5080] ;  /* 0x00508000f004783b */ /* 0x000ee60000004200 */
[----:B------:R-:W-:Y:S04]  /*c8f0*/  FADD.FTZ R0, R173, R0 ;  /* 0x00000000ad007221 */ /* 0x000fe80000010000 */
[----:B------:R-:W-:Y:S01]  /*c900*/  FADD.FTZ R0, R134, R0 ;  /* 0x0000000086007221 */ /* 0x000fe20000010000 */
[----:B------:R-:W4:Y:S03]  /*c910*/  LDSM.16.MT88.4 R8, [R237+0x6880] ;  /* 0x00688000ed08783b */ /* 0x000f260000004200 */
[----:B------:R-:W-:Y:S05]  /*c920*/  FADD.FTZ R0, R135, R0 ;  /* 0x0000000087007221 */ /* 0x000fea0000010000 */
[----:B------:R-:W-:Y:S01]  /*c930*/  STL [R1+0x4c], R0 ;  /* 0x00004c0001007387 */ /* 0x000fe20000100800 */
[C---:B-1----:R-:W-:Y:S03]  /*c940*/  HMMA.16816.F32.BF16 R148, R168.reuse, R144, R12 ;  /* 0x00000090a894723c */ /* 0x042fe6000004180c */
[----:B------:R-:W1:Y:S05]  /*c950*/  LDSM.16.MT88.4 R12, [R238+0x6880] ;  /* 0x00688000ee0c783b */ /* 0x000e6a0000004200 */
        /* <DEDUP_REMOVED lines=37> */
[C---:B--2---:R-:W-:Y:S08]  /*cbb0*/  HMMA.16816.F32.BF16 R124, R168.reuse, R4, R124 ;  /* 0x00000004a87c723c */ /* 0x044ff0000004187c */
[----:B------:R-:W-:Y:S01]  /*cbc0*/  HMMA.16816.F32.BF16 R128, R168, R6, R128 ;  /* 0x00000006a880723c */ /* 0x000fe20000041880 */
[----:B------:R-:W-:-:S07]  /*cbd0*/  @P0 BRA `(.L_x_2068) ;  /* 0xffffd24000000947 */ /* 0x000fce000383ffff */
.L_x_2063:
        /* <DEDUP_REMOVED lines=8> */
[----:B------:R-:W-:Y:S01]  /*cc60*/  SHF.R.S32.HI R3, RZ, 0x3, R3 ;  /* 0x00000003ff037819 */ /* 0x000fe20000011403 */
[----:B------:R-:W-:Y:S02]  /*cc70*/  IMAD.MOV.U32 R135, RZ, RZ, R132 ;  /* 0x000000ffff877224 */ /* 0x000fe400078e0084 */
[----:B------:R-:W-:Y:S01]  /*cc80*/  IMAD.MOV.U32 R134, RZ, RZ, R133 ;  /* 0x000000ffff867224 */ /* 0x000fe200078e0085 */
[----:B------:R-:W-:Y:S02]  /*cc90*/  IADD3 R3, -R3, 0x30, RZ ;  /* 0x0000003003037810 */ /* 0x000fe40007ffe1ff */
[C---:B--2---:R-:W-:Y:S01]  /*cca0*/  SHF.L.U64.HI R2, R0.reuse, 0x1, R2 ;  /* 0x0000000100027819 */ /* 0x044fe20000010202 */
[----:B------:R-:W-:-:S04]  /*ccb0*/  IMAD.SHL.U32 R0, R0, 0x2, RZ ;  /* 0x0000000200007824 */ /* 0x000fc800078e00ff */
[----:B------:R1:W-:Y:S04]  /*ccc0*/  STL [R1+0x38], R2 ;  /* 0x0000380201007387 */ /* 0x0003e80000100800 */
[----:B------:R1:W-:Y:S02]  /*ccd0*/  STL [R1+0x40], R0 ;  /* 0x0000400001007387 */ /* 0x0003e40000100800 */
.L_x_2082:
[----:B------:R-:W2:Y:S01]  /*cce0*/  LDL R4, [R1+0x28] ;  /* 0x0000280001047983 */ /* 0x000ea20000100800 */
[----:B------:R-:W-:Y:S04]  /*ccf0*/  DEPBAR.LE SB0, 0x0 ;  /* 0x000080000000791a */ /* 0x000fe80000000000 */
[----:B------:R-:W3:Y:S01]  /*cd00*/  LDL R168, [R1+0x30] ;  /* 0x0000300001a87983 */ /* 0x000ee20000100800 */
[----:B------:R-:W-:Y:S03]  /*cd10*/  BSSY B0, `(.L_x_2070) ;  /* 0x000005f000007945 */ /* 0x000fe60003800000 */
[----:B------:R-:W4:Y:S04]  /*cd20*/  LDL R6, [R1+0x24] ;  /* 0x0000240001067983 */ /* 0x000f280000100800 */
[----:B------:R-:W2:Y:S04]  /*cd30*/  LDL R8, [R1+0x38] ;  /* 0x0000380001087983 */ /* 0x000ea80000100800 */
[----:B------:R-:W2:Y:S04]  /*cd40*/  LDL R5, [R1+0x40] ;  /* 0x0000400001057983 */ /* 0x000ea80000100800 */
[----:B------:R-:W2:Y:S04]  /*cd50*/  LDL R133, [R1+0x4] ;  /* 0x0000040001857983 */ /* 0x000ea80000100800 */
[----:B------:R-:W4:Y:S04]  /*cd60*/  LDL R7, [R1+0x8] ;  /* 0x0000080001077983 */ /* 0x000f280000100800 */
[----:B------:R-:W4:Y:S04]  /*cd70*/  LDL R132, [R1] ;  /* 0x0000000001847983 */ /* 0x000f280000100800 */
[----:B------:R-:W4:Y:S04]  /*cd80*/  LDL R15, [R1+0x60] ;  /* 0x00006000010f7983 */ /* 0x000f280000100800 */
[----:B------:R-:W4:Y:S04]  /*cd90*/  LDL R23, [R1+0x68] ;  /* 0x0000680001177983 */ /* 0x000f280000100800 */
[----:B------:R-:W4:Y:S04]  /*cda0*/  LDL R13, [R1+0x5c] ;  /* 0x00005c00010d7983 */ /* 0x000f280000100800 */
[----:B------:R-:W4:Y:S04]  /*cdb0*/  LDL R21, [R1+0x64] ;  /* 0x0000640001157983 */ /* 0x000f280000100800 */
[----:B------:R-:W4:Y:S04]  /*cdc0*/  LDL R12, [R1+0x34] ;  /* 0x00003400010c7983 */ /* 0x000f280000100800 */
[----:B------:R-:W4:Y:S04]  /*cdd0*/  LDL R20, [R1+0x50] ;  /* 0x0000500001147983 */ /* 0x000f280000100800 */
[----:B------:R-:W-:Y:S06]  /*cde0*/  BAR.SYNC.DEFER_BLOCKING 0x0 ;  /* 0x0000000000007b1d */ /* 0x000fec0000010000 */
[----:B------:R-:W-:Y:S04]  /*cdf0*/  LDSM.16.M88.4 R16, [R236+0x14880] ;  /* 0x01488000ec10783b */ /* 0x000fe80000000200 */
[----:B------:R-:W-:Y:S04]  /*ce00*/  LDSM.16.M88.4 R24, [R236+0x15080] ;  /* 0x01508000ec18783b */ /* 0x000fe80000000200 */
[----:B--2---:R-:W-:Y:S01]  /*ce10*/  LDSM.16.M88.4 R172, [R133] ;  /* 0x0000000085ac783b */ /* 0x004fe20000000200 */
[----:B-1----:R-:W-:Y:S01]  /*ce20*/  SHF.R.S32.HI R0, RZ, 0x1f, R4 ;  /* 0x0000001fff007819 */ /* 0x002fe20000011404 */
[----:B------:R-:W-:Y:S01]  /*ce30*/  IMAD.WIDE.U32 R2, R4, c[0x0][0x208], RZ ;  /* 0x0000820004027a25 */ /* 0x000fe200078e00ff */
[----:B---3--:R-:W-:Y:S02]  /*ce40*/  ISETP.GE.AND P1, PT, R168, c[0x0][0x1d4], PT ;  /* 0x00007500a8007a0c */ /* 0x008fe40003f26270 */
[----:B------:R-:W-:Y:S01]  /*ce50*/  LDSM.16.M88.4 R168, [R243] ;  /* 0x00000000f3a8783b */ /* 0x000fe20000000200 */
[----:B------:R-:W-:Y:S03]  /*ce60*/  IMAD R0, R0, c[0x0][0x208], RZ ;  /* 0x0000820000007a24 */ /* 0x000fe600078e02ff */
[----:B----4-:R-:W-:Y:S01]  /*ce70*/  LDSM.16.M88.4 R176, [R132] ;  /* 0x0000000084b0783b */ /* 0x010fe20000000200 */
[----:B------:R-:W-:Y:S01]  /*ce80*/  IMAD R0, R4, c[0x0][0x20c], R0 ;  /* 0x0000830004007a24 */ /* 0x000fe200078e0200 */
[----:B------:R-:W-:Y:S01]  /*ce90*/  SHF.R.S32.HI R4, RZ, 0x1f, R6 ;  /* 0x0000001fff047819 */ /* 0x000fe20000011406 */
[----:B------:R-:W-:Y:S02]  /*cea0*/  IMAD.SHL.U32 R22, R15, 0x2, RZ ;  /* 0x000000020f167824 */ /* 0x000fe400078e00ff */
[----:B------:R-:W-:Y:S02]  /*ceb0*/  IMAD.IADD R3, R3, 0x1, R0 ;  /* 0x0000000103037824 */ /* 0x000fe400078e0200 */
[----:B------:R-:W-:Y:S01]  /*cec0*/  IMAD R4, R4, c[0x0][0x218], RZ ;  /* 0x0000860004047a24 */ /* 0x000fe200078e02ff */
[----:B------:R-:W-:Y:S01]  /*ced0*/  STL [R1+0x18], R22 ;  /* 0x0000181601007387 */ /* 0x000fe20000100800 */
[C---:B------:R-:W-:Y:S01]  /*cee0*/  IMAD.WIDE.U32 R2, R6.reuse, c[0x0][0x218], R2 ;  /* 0x0000860006027a25 */ /* 0x040fe200078e0002 */
[----:B------:R-:W-:Y:S03]  /*cef0*/  SHF.L.U64.HI R15, R15, 0x1, R23 ;  /* 0x000000010f0f7819 */ /* 0x000fe60000010217 */
[----:B------:R-:W-:Y:S01]  /*cf00*/  IMAD R4, R6, c[0x0][0x21c], R4 ;  /* 0x0000870006047a24 */ /* 0x000fe200078e0204 */
[----:B------:R-:W-:Y:S01]  /*cf10*/  IADD3 R0, P0, R2, UR24, RZ ;  /* 0x0000001802007c10 */ /* 0x000fe2000ff1e0ff */
[----:B------:R-:W-:Y:S03]  /*cf20*/  STL [R1+0x1c], R15 ;  /* 0x00001c0f01007387 */ /* 0x000fe60000100800 */
[----:B------:R-:W-:Y:S02]  /*cf30*/  IADD3.X R3, R3, UR15, R4, P0, !PT ;  /* 0x0000000f03037c10 */ /* 0x000fe400087fe404 */
[C---:B------:R-:W-:Y:S04]  /*cf40*/  LEA R6, P0, R0.reuse, c[0x0][0x1f8], 0x1 ;  /* 0x00007e0000067a11 */ /* 0x040fe800078008ff */
[----:B------:R-:W-:Y:S02]  /*cf50*/  LEA.HI.X R3, R0, c[0x0][0x1fc], R3, 0x1, P0 ;  /* 0x00007f0000037a11 */ /* 0x000fe400000f0c03 */
[----:B------:R-:W1:Y:S04]  /*cf60*/  SHFL.IDX PT, R0, R6, RZ, 0x181f ;  /* 0x00181fff06007589 */ /* 0x000e6800000e0000 */
[----:B------:R-:W2:Y:S01]  /*cf70*/  SHFL.IDX PT, R2, R3, RZ, 0x181f ;  /* 0x00181fff03027589 */ /* 0x000ea200000e0000 */
[----:B-1----:R-:W-:Y:S05]  /*cf80*/  IADD3 R4, P0, R0, R5, RZ ;  /* 0x0000000500047210 */ /* 0x002fea0007f1e0ff */
[----:B--2---:R-:W-:Y:S02]  /*cf90*/  IMAD.X R5, R2, 0x1, R8, P0 ;  /* 0x0000000102057824 */ /* 0x004fe400000e0608 */
[----:B------:R-:W1:Y:S04]  /*cfa0*/  LDSM.16.M88.4 R8, [R236+0x14080] ;  /* 0x01408000ec08783b */ /* 0x000e680000000200 */
[----:B------:R-:W-:Y:S01]  /*cfb0*/  @!PT LDS RZ, [RZ] ;  /* 0x00000000fffff984 */ /* 0x000fe20000000800 */
[----:B------:R-:W-:Y:S01]  /*cfc0*/  @!PT LDS RZ, [RZ] ;  /* 0x00000000fffff984 */ /* 0x000fe20000000800 */
[----:B------:R-:W-:Y:S01]  /*cfd0*/  @!PT LDS RZ, [RZ] ;  /* 0x00000000fffff984 */ /* 0x000fe20000000800 */
[----:B------:R2:W-:Y:S02]  /*cfe0*/  LDGSTS.E.BYPASS.LTC128B.128 [R7+0x4080], [R4.64], !P1 ;  /* 0x0408000004077fae */ /* 0x0005e4000c901d52 */
[----:B--2---:R-:W-:Y:S05]  /*cff0*/  IADD3 R4, P0, R0, R22, RZ ;  /* 0x0000001600047210 */ /* 0x004fea0007f1e0ff */
[----:B------:R-:W-:Y:S02]  /*d000*/  IMAD.X R5, R2, 0x1, R15, P0 ;  /* 0x0000000102057824 */ /* 0x000fe400000e060f */
[C---:B------:R-:W-:Y:S01]  /*d010*/  IMAD.SHL.U32 R15, R13.reuse, 0x2, RZ ;  /* 0x000000020d0f7824 */ /* 0x040fe200078e00ff */
[----:B------:R-:W-:Y:S02]  /*d020*/  SHF.L.U64.HI R13, R13, 0x1, R21 ;  /* 0x000000010d0d7819 */ /* 0x000fe40000010215 */
[----:B------:R2:W-:Y:S04]  /*d030*/  LDGSTS.E.BYPASS.LTC128B.128 [R7+0x5880], [R4.64], !P6 ;  /* 0x0588000004077fae */ /* 0x0005e8000f101d52 */
[----:B------:R3:W-:Y:S04]  /*d040*/  STL [R1+0xc], R15 ;  /* 0x00000c0f01007387 */ /* 0x0007e80000100800 */
[----:B------:R4:W-:Y:S01]  /*d050*/  STL [R1+0x14], R13 ;  /* 0x0000140d01007387 */ /* 0x0009e20000100800 */
[----:B--2---:R-:W-:Y:S01]  /*d060*/  IADD3 R4, P0, R0, R15, RZ ;  /* 0x0000000f00047210 */ /* 0x004fe20007f1e0ff */
[C---:B---3--:R-:W-:Y:S01]  /*d070*/  IMAD.SHL.U32 R15, R12.reuse, 0x2, RZ ;  /* 0x000000020c0f7824 */ /* 0x048fe200078e00ff */
[----:B------:R-:W-:Y:S03]  /*d080*/  SHF.L.U64.HI R12, R12, 0x1, R20 ;  /* 0x000000010c0c7819 */ /* 0x000fe60000010214 */
[----:B------:R-:W-:Y:S02]  /*d090*/  IMAD.X R5, R2, 0x1, R13, P0 ;  /* 0x0000000102057824 */ /* 0x000fe400000e060d */
[----:B----4-:R-:W2:Y:S04]  /*d0a0*/  S2R R13, SR_TID.X ;  /* 0x00000000000d7919 */ /* 0x010ea80000002100 */
[----:B------:R3:W-:Y:S04]  /*d0b0*/  LDGSTS.E.BYPASS.LTC128B.128 [R7+0x7080], [R4.64], !P5 ;  /* 0x0708000004077fae */ /* 0x0007e8000e901d52 */
[----:B------:R4:W-:Y:S04]  /*d0c0*/  STL [R1+0x10], R15 ;  /* 0x0000100f01007387 */ /* 0x0009e80000100800 */
[----:B------:R4:W-:Y:S01]  /*d0d0*/  STL [R1+0x20], R12 ;  /* 0x0000200c01007387 */ /* 0x0009e20000100800 */
[----:B--2---:R-:W-:Y:S02]  /*d0e0*/  ISETP.GT.AND P1, PT, R13, 0x7f, PT ;  /* 0x0000007f0d00780c */ /* 0x004fe40003f24270 */
[----:B---3--:R-:W-:Y:S05]  /*d0f0*/  IADD3 R4, P0, R0, R15, RZ ;  /* 0x0000000f00047210 */ /* 0x008fea0007f1e0ff */
[----:B------:R-:W-:Y:S05]  /*d100*/  IMAD.X R5, R2, 0x1, R12, P0 ;  /* 0x0000000102057824 */ /* 0x000fea00000e060c */
[----:B------:R4:W-:Y:S01]  /*d110*/  LDGSTS.E.BYPASS.LTC128B.128 [R7+0x8880], [R4.64], !P4 ;  /* 0x0888000004077fae */ /* 0x0009e2000e101d52 */
[----:B------:R-:W-:-:S05]  /*d120*/  @P1 BRA `(.L_x_2071) ;  /* 0x000001d000001947 */ /* 0x000fca0003800000 */
[----:B-1----:R-:W-:-:S05]  /*d130*/  BRA.DIV ~URZ, `(.L_x_2072) ;  /* 0x000069427f007947 */ /* 0x002fca000b800000 */
[----:B----4-:R1:W2:Y:S04]  /*d140*/  SHFL.IDX PT, R4, R3, 0x1, 0x181f ;  /* 0x00381f0003047f89 */ /* 0x0102a800000e0000 */
[----:B------:R1:W3:Y:S02]  /*d150*/  SHFL.IDX PT, R0, R6, 0x1, 0x181f ;  /* 0x00381f0006007f89 */ /* 0x0002e400000e0000 */
.L_x_2101:
[----:B------:R-:W4:Y:S04]  /*d160*/  LDL R7, [R1+0x30] ;  /* 0x0000300001077983 */ /* 0x000f280000100800 */
[----:B-1-3--:R-:W3:Y:S04]  /*d170*/  LDL R6, [R1+0x40] ;  /* 0x0000400001067983 */ /* 0x00aee80000100800 */
[----:B--2---:R-:W2:Y:S04]  /*d180*/  LDL R3, [R1+0x38] ;  /* 0x0000380001037983 */ /* 0x004ea80000100800 */
[----:B------:R-:W2:Y:S04]  /*d190*/  LDL R2, [R1+0x18] ;  /* 0x0000180001027983 */ /* 0x000ea80000100800 */
[----:B------:R-:W2:Y:S04]  /*d1a0*/  LDL R20, [R1+0x1c] ;  /* 0x00001c0001147983 */ /* 0x000ea80000100800 */
[----:B------:R-:W2:Y:S04]  /*d1b0*/  LDL R5, [R1+0x8] ;  /* 0x0000080001057983 */ /* 0x000ea80000100800 */
[----:B------:R-:W2:Y:S04]  /*d1c0*/  LDL R15, [R1+0xc] ;  /* 0x00000c00010f7983 */ /* 0x000ea80000100800 */
[----:B------:R-:W2:Y:S04]  /*d1d0*/  LDL R14, [R1+0x14] ;  /* 0x00001400010e7983 */ /* 0x000ea80000100800 */
[----:B------:R-:W2:Y:S04]  /*d1e0*/  LDL R13, [R1+0x10] ;  /* 0x00001000010d7983 */ /* 0x000ea80000100800 */
[----:B------:R-:W2:Y:S01]  /*d1f0*/  LDL R12, [R1+0x20] ;  /* 0x00002000010c7983 */ /* 0x000ea20000100800 */
[----:B----4-:R-:W-:Y:S02]  /*d200*/  ISETP.GE.AND P1, PT, R7, c[0x0][0x1d4], PT ;  /* 0x0000750007007a0c */ /* 0x010fe40003f26270 */
[----:B---3--:R-:W-:Y:S05]  /*d210*/  IADD3 R6, P0, R0, R6, RZ ;  /* 0x0000000600067210 */ /* 0x008fea0007f1e0ff */
[----:B--2---:R-:W-:Y:S01]  /*d220*/  IMAD.X R7, R4, 0x1, R3, P0 ;  /* 0x0000000104077824 */ /* 0x004fe200000e0603 */
[----:B------:R-:W-:Y:S05]  /*d230*/  IADD3 R2, P0, R0, R2, RZ ;  /* 0x0000000200027210 */ /* 0x000fea0007f1e0ff */
[----:B------:R-:W-:Y:S01]  /*d240*/  IMAD.X R3, R4, 0x1, R20, P0 ;  /* 0x0000000104037824 */ /* 0x000fe200000e0614 */
[----:B------:R-:W-:Y:S01]  /*d250*/  @!PT LDS RZ, [RZ] ;  /* 0x00000000fffff984 */ /* 0x000fe20000000800 */
[----:B------:R-:W-:Y:S01]  /*d260*/  @!PT LDS RZ, [RZ] ;  /* 0x00000000fffff984 */ /* 0x000fe20000000800 */
[----:B------:R-:W-:Y:S01]  /*d270*/  @!PT LDS RZ, [RZ] ;  /* 0x00000000fffff984 */ /* 0x000fe20000000800 */
[----:B------:R1:W-:Y:S04]  /*d280*/  LDGSTS.E.BYPASS.LTC128B.128 [R5+0x5080], [R6.64], !P1 ;  /* 0x0508000006057fae */ /* 0x0003e8000c901d52 */
[----:B------:R2:W-:Y:S02]  /*d290*/  LDGSTS.E.BYPASS.LTC128B.128 [R5+0x6880], [R2.64], !P6 ;  /* 0x0688000002057fae */ /* 0x0005e4000f101d52 */
[----:B--2---:R-:W-:Y:S05]  /*d2a0*/  IADD3 R2, P0, R0, R15, RZ ;  /* 0x0000000f00027210 */ /* 0x004fea0007f1e0ff */
[----:B------:R-:W-:Y:S05]  /*d2b0*/  IMAD.X R3, R4, 0x1, R14, P0 ;  /* 0x0000000104037824 */ /* 0x000fea00000e060e */
[----:B------:R2:W-:Y:S02]  /*d2c0*/  LDGSTS.E.BYPASS.LTC128B.128 [R5+0x8080], [R2.64], !P5 ;  /* 0x0808000002057fae */ /* 0x0005e4000e901d52 */
[----:B--2---:R-:W-:Y:S05]  /*d2d0*/  IADD3 R2, P0, R0, R13, RZ ;  /* 0x0000000d00027210 */ /* 0x004fea0007f1e0ff */
[----:B------:R-:W-:Y:S05]  /*d2e0*/  IMAD.X R3, R4, 0x1, R12, P0 ;  /* 0x0000000104037824 */ /* 0x000fea00000e060c */
[----:B------:R1:W-:Y:S03]  /*d2f0*/  LDGSTS.E.BYPASS.LTC128B.128 [R5+0x9880], [R2.64], !P4 ;  /* 0x0988000002057fae */ /* 0x0003e6000e101d52 */
.L_x_2071:
[----:B-1----:R-:W-:Y:S05]  /*d300*/  BSYNC B0 ;  /* 0x0000000000007941 */ /* 0x002fea0003800000 */
.L_x_2070:
[----:B------:R-:W0:Y:S01]  /*d310*/  LDGDEPBAR ;  /* 0x00000000000079af */ /* 0x000e220000000000 */
[----:B------:R-:W-:Y:S01]  /*d320*/  WARPSYNC 0xffffffff ;  /* 0xffffffff00007948 */ /* 0x000fe20003800000 */
[C---:B----45:R-:W-:Y:S01]  /*d330*/  HMMA.16816.F32.BF16 R4, R160.reuse, R8, RZ ;  /* 0x00000008a004723c */ /* 0x070fe200000418ff */
        /* <DEDUP_REMOVED lines=146> */
[----:B------:R-:W3:Y:S02]  /*dc60*/  LDL.LU R173, [R1+0x18] ;  /* 0x0000180001ad7983 */ /* 0x000ee40000300800 */
[----:B------:R-:W-:Y:S02]  /*dc70*/  ISETP.NE.AND P1, PT, R2, 0x1, PT ;  /* 0x000000010200780c */ /* 0x000fe40003f25270 */
[----:B------:R-:W4:Y:S01]  /*dc80*/  LDL.LU R170, [R1+0x1c] ;  /* 0x00001c0001aa7983 */ /* 0x000f220000300800 */
[----:B------:R-:W-:Y:S03]  /*dc90*/  IMAD.U32 R2, RZ, RZ, UR4 ;  /* 0x00000004ff027e24 */ /* 0x000fe6000f8e00ff */
[----:B------:R-:W5:Y:S04]  /*dca0*/  LDL.LU R171, [R1+0xc] ;  /* 0x00000c0001ab7983 */ /* 0x000f680000300800 */
[----:B------:R-:W3:Y:S04]  /*dcb0*/  LDL.LU R174, [R1+0x14] ;  /* 0x0000140001ae7983 */ /* 0x000ee80000300800 */
[----:B------:R-:W3:Y:S04]  /*dcc0*/  LDL R175, [R1+0x30] ;  /* 0x0000300001af7983 */ /* 0x000ee80000100800 */
[----:B------:R-:W4:Y:S04]  /*dcd0*/  LDL R169, [R1+0x40] ;  /* 0x0000400001a97983 */ /* 0x000f280000100800 */
[----:B------:R-:W4:Y:S04]  /*dce0*/  LDL R178, [R1+0x38] ;  /* 0x0000380001b27983 */ /* 0x000f280000100800 */
[----:B------:R-:W4:Y:S04]  /*dcf0*/  LDL.LU R179, [R1+0x10] ;  /* 0x0000100001b37983 */ /* 0x000f280000300800 */
[----:B------:R-:W4:Y:S04]  /*dd00*/  LDL.LU R176, [R1+0x20] ;  /* 0x0000200001b07983 */ /* 0x000f280000300800 */
[----:B------:R-:W4:Y:S01]  /*dd10*/  LDL R177, [R1+0x8] ;  /* 0x0000080001b17983 */ /* 0x000f220000100800 */
[----:B--2---:R-:W-:Y:S05]  /*dd20*/  IADD3 R2, R2, -0x30, R0 ;  /* 0xffffffd002027810 */ /* 0x004fea0007ffe000 */
[----:B------:R-:W-:Y:S04]  /*dd30*/  @P1 IMAD.HI.U32 R3, R2, c[0x0][0x2bc], RZ ;  /* 0x0000af0002031a27 */ /* 0x000fe800078e00ff */
[----:B------:R-:W-:Y:S01]  /*dd40*/  IMAD.MOV.U32 R0, RZ, RZ, R2 ;  /* 0x000000ffff007224 */ /* 0x000fe200078e0002 */
[----:B------:R-:W-:Y:S04]  /*dd50*/  @P1 SHF.R.U32.HI R0, RZ, c[0x0][0x2c0], R3 ;  /* 0x0000b000ff001a19 */ /* 0x000fe80000011603 */
[C---:B------:R-:W-:Y:S04]  /*dd60*/  @!P3 IADD3 R3, P0, R0.reuse, UR16, RZ ;  /* 0x000000100003bc10 */ /* 0x040fe8000ff1e0ff */
[----:B------:R-:W-:Y:S01]  /*dd70*/  @!P3 LEA.HI.X.SX32 R133, R0, UR6, 0x1, P0 ;  /* 0x000000060085bc11 */ /* 0x000fe200080f0eff */
[----:B------:R-:W-:Y:S01]  /*dd80*/  IMAD.MOV R0, RZ, RZ, -R0 ;  /* 0x000000ffff007224 */ /* 0x000fe200078e0a00 */
[----:B------:R-:W-:Y:S02]  /*dd90*/  @!P3 LEA R132, P0, R3, c[0x0][0x2a0], 0x2 ;  /* 0x0000a8000384ba11 */ /* 0x000fe400078010ff */
[----:B---3--:R-:W-:Y:S01]  /*dda0*/  ISETP.GE.AND P2, PT, R175, c[0x0][0x1d4], PT ;  /* 0x00007500af007a0c */ /* 0x008fe20003f46270 */
        /* <DEDUP_REMOVED lines=9> */
[----:B--2---:R-:W1:Y:S02]  /*de40*/  S2R R133, SR_TID.X ;  /* 0x0000000000857919 */ /* 0x004e640000002100 */
[----:B-1----:R-:W-:Y:S04]  /*de50*/  SHF.R.S32.HI R172, RZ, 0x1f, R133 ;  /* 0x0000001fffac7819 */ /* 0x002fe80000011485 */
[----:B------:R-:W-:Y:S04]  /*de60*/  LEA.HI R172, R172, R133, RZ, 0x3 ;  /* 0x00000085acac7211 */ /* 0x000fe800078f18ff */
[----:B------:R-:W-:Y:S04]  /*de70*/  SHF.R.S32.HI R172, RZ, 0x3, R172 ;  /* 0x00000003ffac7819 */ /* 0x000fe800000114ac */
[----:B------:R-:W-:Y:S04]  /*de80*/  IADD3 R172, -R172, 0x30, RZ ;  /* 0x00000030acac7810 */ /* 0x000fe80007ffe1ff */
[----:B------:R-:W-:Y:S01]  /*de90*/  ISETP.GE.AND P1, PT, R172, 0x1, PT ;  /* 0x00000001ac00780c */ /* 0x000fe20003f26270 */
[----:B---3--:R1:W-:Y:S01]  /*dea0*/  STL [R1+0x24], R168 ;  /* 0x000024a801007387 */ /* 0x0083e20000100800 */
[----:B------:R-:W-:Y:S01]  /*deb0*/  SHF.R.S32.HI R132, RZ, 0x1f, R168 ;  /* 0x0000001fff847819 */ /* 0x000fe200000114a8 */
[----:B------:R-:W-:Y:S04]  /*dec0*/  IMAD.WIDE.U32 R2, R168, c[0x0][0x1f0], R2 ;  /* 0x00007c00a8027a25 */ /* 0x000fe800078e0002 */
[----:B------:R-:W-:Y:S01]  /*ded0*/  IMAD R132, R132, c[0x0][0x1f0], RZ ;  /* 0x00007c0084847a24 */ /* 0x000fe200078e02ff */
[----:B------:R-:W-:Y:S03]  /*dee0*/  IADD3 R0, P0, R2, UR20, RZ ;  /* 0x0000001402007c10 */ /* 0x000fe6000ff1e0ff */
[----:B------:R-:W-:Y:S05]  /*def0*/  IMAD R132, R168, c[0x0][0x1f4], R132 ;  /* 0x00007d00a8847a24 */ /* 0x000fea00078e0284 */
[----:B------:R-:W-:Y:S02]  /*df00*/  IADD3.X R3, R3, UR8, R132, P0, !PT ;  /* 0x0000000803037c10 */ /* 0x000fe400087fe484 */
[C---:B-1----:R-:W-:Y:S04]  /*df10*/  LEA R168, P0, R0.reuse, c[0x0][0x1c8], 0x1 ;  /* 0x0000720000a87a11 */ /* 0x042fe800078008ff */
[----:B------:R-:W-:Y:S02]  /*df20*/  LEA.HI.X R3, R0, c[0x0][0x1cc], R3, 0x1, P0 ;  /* 0x0000730000037a11 */ /* 0x000fe400000f0c03 */
[----:B------:R-:W4:Y:S04]  /*df30*/  SHFL.IDX PT, R0, R168, RZ, 0x181f ;  /* 0x00181fffa8007589 */ /* 0x000f2800000e0000 */
[----:B------:R-:W1:Y:S01]  /*df40*/  SHFL.IDX PT, R2, R3, RZ, 0x181f ;  /* 0x00181fff03027589 */ /* 0x000e6200000e0000 */
[----:B----4-:R-:W-:Y:S05]  /*df50*/  @P1 IADD3 R132, P0, R0, R169, RZ ;  /* 0x000000a900841210 */ /* 0x010fea0007f1e0ff */
[----:B-1----:R-:W-:Y:S05]  /*df60*/  @P1 IMAD.X R133, R2, 0x1, R178, P0 ;  /* 0x0000000102851824 */ /* 0x002fea00000e06b2 */
[----:B------:R-:W-:Y:S01]  /*df70*/  @!PT LDS RZ, [RZ] ;  /* 0x00000000fffff984 */ /* 0x000fe20000000800 */
[----:B------:R1:W-:Y:S02]  /*df80*/  @P1 LDGSTS.E.BYPASS.LTC128B.128 [R177+0x14080], [R132.64], !P2 ;  /* 0x1408000084b11fae */ /* 0x0003e4000d101d52 */
[----:B-1----:R-:W-:Y:S05]  /*df90*/  @P1 IADD3 R132, P0, R0, R173, RZ ;  /* 0x000000ad00841210 */ /* 0x002fea0007f1e0ff */
[----:B------:R-:W-:Y:S05]  /*dfa0*/  @P1 IMAD.X R133, R2, 0x1, R170, P0 ;  /* 0x0000000102851824 */ /* 0x000fea00000e06aa */
[----:B------:R5:W-:Y:S02]  /*dfb0*/  @P1 LDGSTS.E.BYPASS.LTC128B.128 [R177+0x15880], [R132.64], !P6 ;  /* 0x1588000084b11fae */ /* 0x000be4000f101d52 */
[----:B-----5:R-:W-:Y:S05]  /*dfc0*/  @P1 IADD3 R132, P0, R0, R171, RZ ;  /* 0x000000ab00841210 */ /* 0x020fea0007f1e0ff */
[----:B------:R-:W-:Y:S05]  /*dfd0*/  @P1 IMAD.X R133, R2, 0x1, R174, P0 ;  /* 0x0000000102851824 */ /* 0x000fea00000e06ae */
[----:B------:R1:W-:Y:S02]  /*dfe0*/  @P1 LDGSTS.E.BYPASS.LTC128B.128 [R177+0x17080], [R132.64], !P5 ;  /* 0x1708000084b11fae */ /* 0x0003e4000e901d52 */
[----:B-1----:R-:W-:Y:S02]  /*dff0*/  @P1 IADD3 R132, P0, R0, R179, RZ ;  /* 0x000000b300841210 */ /* 0x002fe40007f1e0ff */
[----:B------:R-:W1:Y:S03]  /*e000*/  SHFL.IDX PT, R0, R168, 0x1, 0x181f ;  /* 0x00381f00a8007f89 */ /* 0x000e6600000e0000 */
[----:B------:R-:W-:Y:S01]  /*e010*/  @P1 IMAD.X R133, R2, 0x1, R176, P0 ;  /* 0x0000000102851824 */ /* 0x000fe200000e06b0 */
[----:B------:R-:W-:Y:S01]  /*e020*/  ISETP.GE.AND P0, PT, R172, 0x21, PT ;  /* 0x00000021ac00780c */ /* 0x000fe20003f06270 */
[----:B------:R-:W2:Y:S04]  /*e030*/  SHFL.IDX PT, R2, R3, 0x1, 0x181f ;  /* 0x00381f0003027f89 */ /* 0x000ea800000e0000 */
[----:B------:R3:W-:Y:S08]  /*e040*/  @P1 LDGSTS.E.BYPASS.LTC128B.128 [R177+0x18880], [R132.64], !P4 ;  /* 0x1888000084b11fae */ /* 0x0007f0000e101d52 */
[C---:B-1----:R-:W-:Y:S02]  /*e050*/  @P0 IADD3 R172, P2, R0.reuse, R173, RZ ;  /* 0x000000ad00ac0210 */ /* 0x042fe40007f5e0ff */
[----:B------:R-:W-:Y:S03]  /*e060*/  @P0 IADD3 R168, P1, R0, R169, RZ ;  /* 0x000000a900a80210 */ /* 0x000fe60007f3e0ff */
[----:B--2---:R-:W-:Y:S01]  /*e070*/  @P0 IMAD.X R173, R2, 0x1, R170, P2 ;  /* 0x0000000102ad0824 */ /* 0x004fe200010e06aa */
[----:B------:R-:W-:Y:S01]  /*e080*/  @P0 IADD3 R170, P2, R0, R171, RZ ;  /* 0x000000ab00aa0210 */ /* 0x000fe20007f5e0ff */
[C---:B------:R-:W-:Y:S04]  /*e090*/  @P0 IMAD.X R169, R2.reuse, 0x1, R178, P1 ;  /* 0x0000000102a90824 */ /* 0x040fe800008e06b2 */
[----:B------:R-:W-:Y:S01]  /*e0a0*/  @P0 IMAD.X R171, R2, 0x1, R174, P2 ;  /* 0x0000000102ab0824 */ /* 0x000fe200010e06ae */
[----:B------:R-:W-:Y:S02]  /*e0b0*/  ISETP.GE.AND P2, PT, R175, c[0x0][0x1d4], PT ;  /* 0x00007500af007a0c */ /* 0x000fe40003f46270 */
[----:B---3--:R-:W-:Y:S05]  /*e0c0*/  @P0 IADD3 R132, P1, R0, R179, RZ ;  /* 0x000000b300840210 */ /* 0x008fea0007f3e0ff */
[----:B------:R-:W-:Y:S06]  /*e0d0*/  @P0 IMAD.X R133, R2, 0x1, R176, P1 ;  /* 0x0000000102850824 */ /* 0x000fec00008e06b0 */
[----:B------:R1:W-:Y:S04]  /*e0e0*/  @P0 LDGSTS.E.BYPASS.LTC128B.128 [R177+0x15080], [R168.64], !P2 ;  /* 0x15080000a8b10fae */ /* 0x0003e8000d101d52 */
[----:B------:R1:W-:Y:S04]  /*e0f0*/  @P0 LDGSTS.E.BYPASS.LTC128B.128 [R177+0x16880], [R172.64], !P6 ;  /* 0x16880000acb10fae */ /* 0x0003e8000f101d52 */
[----:B------:R1:W-:Y:S04]  /*e100*/  @P0 LDGSTS.E.BYPASS.LTC128B.128 [R177+0x18080], [R170.64], !P5 ;  /* 0x18080000aab10fae */ /* 0x0003e8000e901d52 */
[----:B------:R1:W-:Y:S02]  /*e110*/  @P0 LDGSTS.E.BYPASS.LTC128B.128 [R177+0x19880], [R132.64], !P4 ;  /* 0x1988000084b10fae */ /* 0x0003e4000e101d52 */
.L_x_2073:
[----:B------:R-:W2:Y:S01]  /*e120*/  LDL R2, [R1+0x58] ;  /* 0x0000580001027983 */ /* 0x000ea20000100800 */
[----:B------:R-:W-:Y:S02]  /*e130*/  UISETP.NE.AND UP1, UPT, UR14, URZ, UPT ;  /* 0x0000003f0e00728c */ /* 0x000fe4000bf25270 */
[----:B------:R-:W-:Y:S01]  /*e140*/  UIMAD UR4, UR23, -0x30, URZ ;  /* 0xffffffd0170478a4 */ /* 0x000fe2000f8e023f */
[----:B-1----:R-:W3:Y:S01]  /*e150*/  LDL R168, [R1+0x54] ;  /* 0x0000540001a87983 */ /* 0x002ee20000100800 */
[----:B------:R-:W-:Y:S02]  /*e160*/  UISETP.NE.AND UP0, UPT, UR13, URZ, UPT ;  /* 0x0000003f0d00728c */ /* 0x000fe4000bf05270 */
[----:B------:R-:W-:Y:S01]  /*e170*/  PLOP3.LUT P0, PT, PT, PT, UP1, 0x80, 0x0 ;  /* 0x000000000000781c */ /* 0x000fe20003f0f018 */
[----:B------:R-:W0:Y:S01]  /*e180*/  LDGDEPBAR ;  /* 0x00000000000079af */ /* 0x000e220000000000 */
[----:B---3--:R-:W-:Y:S11]  /*e190*/  IADD3 R170, -R168, UR4, RZ ;  /* 0x00000004a8aa7c10 */ /* 0x008ff6000fffe1ff */
[----:B--2---:R-:W-:Y:S01]  /*e1a0*/  @P0 IMAD.HI.U32 R0, R2, c[0x0][0x2c8], RZ ;  /* 0x0000b20002000a27 */ /* 0x004fe200078e00ff */
[----:B------:R-:W-:Y:S03]  /*e1b0*/  PLOP3.LUT P0, PT, PT, PT, UP1, 0x80, 0x0 ;  /* 0x000000000000781c */ /* 0x000fe60003f0f018 */
[----:B------:R-:W-:Y:S02]  /*e1c0*/  IMAD.MOV.U32 R132, RZ, RZ, R2 ;  /* 0x000000ffff847224 */ /* 0x000fe400078e0002 */
[----:B------:R-:W-:Y:S08]  /*e1d0*/  IMAD.U32 R2, RZ, RZ, UR10 ;  /* 0x0000000aff027e24 */ /* 0x000ff0000f8e00ff */
[----:B------:R-:W-:Y:S01]  /*e1e0*/  @P0 SHF.R.U32.HI R132, RZ, c[0x0][0x2cc], R0 ;  /* 0x0000b300ff840a19 */ /* 0x000fe20000011600 */
[----:B------:R-:W-:Y:S01]  /*e1f0*/  IMAD.U32 R0, RZ, RZ, UR4 ;  /* 0x00000004ff007e24 */ /* 0x000fe2000f8e00ff */
[----:B------:R-:W-:Y:S03]  /*e200*/  PLOP3.LUT P0, PT, PT, PT, UP0, 0x40, 0x0 ;  /* 0x000000000000781c */ /* 0x000fe60003f0e808 */
[----:B------:R-:W1:Y:S01]  /*e210*/  SHFL.IDX PT, R3, R132, RZ, 0x1c1f ;  /* 0x001c1fff84037589 */ /* 0x000e6200000e0000 */
[----:B------:R-:W-:Y:S04]  /*e220*/  IADD3 R0, -R168, 0x1, R0 ;  /* 0x00000001a8007810 */ /* 0x000fe80007ffe100 */
[----:B------:R-:W-:Y:S04]  /*e230*/  IADD3 R0, R0, -c[0x0][0x168], R2 ;  /* 0x80005a0000007a10 */ /* 0x000fe80007ffe002 */
[C---:B------:R-:W-:Y:S02]  /*e240*/  IADD3 R169, R0.reuse, c[0x0][0x328], RZ ;  /* 0x0000ca0000a97a10 */ /* 0x040fe40007ffe0ff */
[----:B------:R-:W-:Y:S03]  /*e250*/  IADD3 R133, R0, UR22, RZ ;  /* 0x0000001600857c10 */ /* 0x000fe6000fffe0ff */
        /* <DEDUP_REMOVED lines=18> */
.L_x_2076:
[----:B------:R-:W-:Y:S04]  /*e380*/  MOV R168, 0x1 ;  /* 0x0000000100a87802 */ /* 0x000fe80000000f00 */
[----:B------:R-:W-:Y:S11]  /*e390*/  ISETP.NE.AND P0, PT, R168, c[0x0][0x32c], PT ;  /* 0x0000cb00a8007a0c */ /* 0x000ff60003f05270 */
[----:B------:R-:W-:Y:S02]  /*e3a0*/  @!UPT UIADD3 URZ, URZ, URZ, URZ ;  /* 0x0000003f3f3ff290 */ /* 0x000fe4000fffe03f */
[----:B------:R-:W-:Y:S05]  /*e3b0*/  @P0 IMAD.HI.U32 R168, R3, c[0x0][0x330], RZ ;  /* 0x0000cc0003a80a27 */ /* 0x000fea00078e00ff */
[----:B------:R-:W-:Y:S02]  /*e3c0*/  @P0 SHF.R.U32.HI R3, RZ, c[0x0][0x334], R168 ;  /* 0x0000cd00ff030a19 */ /* 0x000fe400000116a8 */
.L_x_2077:
[----:B------:R-:W-:Y:S05]  /*e3d0*/  BSYNC B0 ;  /* 0x0000000000007941 */ /* 0x000fea0003800000 */
.L_x_2075:
[----:B------:R-:W-:Y:S05]  /*e3e0*/  IMAD R3, R3, c[0x0][0x32c], R170 ;  /* 0x0000cb0003037a24 */ /* 0x000fea00078e02aa */
[----:B------:R-:W-:Y:S02]  /*e3f0*/  IMNMX R0, R0, R3, !PT ;  /* 0x0000000300007217 */ /* 0x000fe40007800200 */
[----:B------:R-:W-:Y:S04]  /*e400*/  IADD3 R3, R3, c[0x0][0x32c], RZ ;  /* 0x0000cb0003037a10 */ /* 0x000fe80007ffe0ff */
[----:B------:R-:W-:Y:S02]  /*e410*/  IMNMX R2, R2, R3, PT ;  /* 0x0000000302027217 */ /* 0x000fe40003800200 */
.L_x_2074:
        /* <DEDUP_REMOVED lines=88> */
.L_x_2080:
[----:B------:R-:W-:Y:S04]  /*e9a0*/  MOV R4, 0x1 ;  /* 0x0000000100047802 */ /* 0x000fe80000000f00 */
[----:B------:R-:W-:Y:S11]  /*e9b0*/  ISETP.NE.AND P0, PT, R4, c[0x0][0x32c], PT ;  /* 0x0000cb0004007a0c */ /* 0x000ff60003f05270 */
[----:B------:R-:W-:Y:S02]  /*e9c0*/  @!UPT UIADD3 URZ, URZ, URZ, URZ ;  /* 0x0000003f3f3ff290 */ /* 0x000fe4000fffe03f */
[----:B------:R-:W-:Y:S05]  /*e9d0*/  @P0 IMAD.HI.U32 R4, R0, c[0x0][0x330], RZ ;  /* 0x0000cc0000040a27 */ /* 0x000fea00078e00ff */
[----:B------:R-:W-:Y:S02]  /*e9e0*/  @P0 SHF.R.U32.HI R0, RZ, c[0x0][0x334], R4 ;  /* 0x0000cd00ff000a19 */ /* 0x000fe40000011604 */
.L_x_2081:
[----:B------:R-:W-:Y:S05]  /*e9f0*/  BSYNC B0 ;  /* 0x0000000000007941 */ /* 0x000fea0003800000 */
.L_x_2079:
[----:B------:R-:W-:Y:S05]  /*ea00*/  IMAD R0, R0, c[0x0][0x32c], R170 ;  /* 0x0000cb0000007a24 */ /* 0x000fea00078e02aa */
[----:B------:R-:W-:Y:S02]  /*ea10*/  IMNMX R2, R2, R0, !PT ;  /* 0x0000000002027217 */ /* 0x000fe40007800200 */
[----:B------:R-:W-:Y:S04]  /*ea20*/  IADD3 R0, R0, c[0x0][0x32c], RZ ;  /* 0x0000cb0000007a10 */ /* 0x000fe80007ffe0ff */
[----:B------:R-:W-:Y:S02]  /*ea30*/  IMNMX R3, R3, R0, PT ;  /* 0x0000000003037217 */ /* 0x000fe40003800200 */
.L_x_2078:
        /* <DEDUP_REMOVED lines=492> */
.L_x_2069:
[----:B------:R-:W2:Y:S04]  /*10900*/  LDL.LU R0, [R1+0x44] ;  /* 0x0000440001007983 */ /* 0x000ea80000300800 */
[----:B------:R-:W3:Y:S01]  /*10910*/  LDL.LU R3, [R1+0x4c] ;  /* 0x00004c0001037983 */ /* 0x000ee20000300800 */
[----:B------:R-:W-:-:S03]  /*10920*/  PLOP3.LUT P2, PT, PT, PT, PT, 0x8, 0x0 ;  /* 0x000000000000781c */ /* 0x000fc60003f4e170 */
        /* <DEDUP_REMOVED lines=154> */
.L_x_2030:
[----:B------:R-:W-:Y:S05]  /*112d0*/  @P2 BRA `(.L_x_2083) ;  /* 0x000019a000002947 */ /* 0x000fea0003800000 */
[----:B------:R-:W-:Y:S01]  /*112e0*/  F2FP.BF16.PACK_AB R109, R12, R13 ;  /* 0x0000000d0c6d723e */ /* 0x000fe200000010ff */
[----:B------:R-:W-:Y:S01]  /*112f0*/  ULDC.64 UR4, c[0x0][0x490] ;  /* 0x0001240000047ab9 */ /* 0x000fe20000000a00 */
[----:B------:R-:W3:Y:S01]  /*11300*/  S2R R13, SR_TID.X ;  /* 0x00000000000d7919 */ /* 0x000ee20000002100 */
[----:B------:R-:W-:Y:S01]  /*11310*/  UIMAD UR6, UR9, UR4, URZ ;  /* 0x00000004090672a4 */ /* 0x000fe2000f8e023f */
[----:B------:R-:W-:Y:S01]  /*11320*/  F2FP.BF16.PACK_AB R117, R14, R15 ;  /* 0x0000000f0e75723e */ /* 0x000fe200000010ff */
[----:B--2---:R-:W-:Y:S01]  /*11330*/  UIMAD.WIDE.U32 UR12, UR11, UR4, URZ ;  /* 0x000000040b0c72a5 */ /* 0x004fe2000f8e003f */
[----:B------:R-:W2:Y:S01]  /*11340*/  S2R R14, SR_CTAID.Z ;  /* 0x00000000000e7919 */ /* 0x000ea20000002700 */
[----:B------:R-:W-:Y:S01]  /*11350*/  UIMAD UR6, UR11, UR5, UR6 ;  /* 0x000000050b0672a4 */ /* 0x000fe2000f8e0206 */
[----:B------:R-:W-:Y:S01]  /*11360*/  F2FP.BF16.PACK_AB R65, R8, R9 ;  /* 0x000000090841723e */ /* 0x000fe200000010ff */
[----:B------:R-:W-:Y:S01]  /*11370*/  BSSY B0, `(.L_x_2084) ;  /* 0x0000133000007945 */ /* 0x000fe20003800000 */
[----:B------:R-:W-:Y:S01]  /*11380*/  ULDC.64 UR4, c[0x0][0x3e8] ;  /* 0x0000fa0000047ab9 */ /* 0x000fe20000000a00 */
[----:B------:R-:W-:Y:S01]  /*11390*/  F2FP.BF16.PACK_AB R45, R45, R7 ;  /* 0x000000072d2d723e */ /* 0x000fe200000010ff */
[----:B------:R-:W-:Y:S01]  /*113a0*/  UIMAD.WIDE.U32 UR14, UR11, UR4, URZ ;  /* 0x000000040b0e72a5 */ /* 0x000fe2000f8e003f */
[----:B------:R-:W-:Y:S01]  /*113b0*/  IMAD.U32 R3, RZ, RZ, UR13 ;  /* 0x0000000dff037e24 */ /* 0x000fe2000f8e00ff */
[----:B------:R-:W-:Y:S01]  /*113c0*/  F2FP.BF16.PACK_AB R89, R10, R11 ;  /* 0x0000000b0a59723e */ /* 0x000fe200000010ff */
[----:B-1----:R-:W-:Y:S01]  /*113d0*/  IMAD.U32 R2, RZ, RZ, UR12 ;  /* 0x0000000cff027e24 */ /* 0x002fe2000f8e00ff */
[----:B------:R-:W-:Y:S01]  /*113e0*/  F2FP.BF16.PACK_AB R105, R35, R34 ;  /* 0x000000222369723e */ /* 0x000fe200000010ff */
[----:B------:R-:W-:Y:S01]  /*113f0*/  UIMAD UR9, UR9, UR4, URZ ;  /* 0x00000004090972a4 */ /* 0x000fe2000f8e023f */
[----:B------:R-:W-:Y:S01]  /*11400*/  IMAD.U32 R7, RZ, RZ, UR15 ;  /* 0x0000000fff077e24 */ /* 0x000fe2000f8e00ff */
[----:B------:R-:W-:Y:S01]  /*11410*/  F2FP.BF16.PACK_AB R35, R81, R80 ;  /* 0x000000505123723e */ /* 0x000fe200000010ff */
[----:B------:R-:W-:Y:S01]  /*11420*/  IMAD.U32 R6, RZ, RZ, UR14 ;  /* 0x0000000eff067e24 */ /* 0x000fe2000f8e00ff */
[----:B------:R-:W1:Y:S01]  /*11430*/  S2R R81, SR_CTAID.X ;  /* 0x0000000000517919 */ /* 0x000e620000002500 */
[----:B------:R-:W-:Y:S01]  /*11440*/  UIMAD UR5, UR11, UR5, UR9 ;  /* 0x000000050b0572a4 */ /* 0x000fe2000f8e0209 */
[----:B------:R-:W-:Y:S01]  /*11450*/  IMAD.MOV.U32 R80, RZ, RZ, c[0x0][0x4e8] ;  /* 0x00013a00ff507624 */ /* 0x000fe200078e00ff */
[----:B------:R-:W-:Y:S01]  /*11460*/  UIADD3 UR6, UR13, UR6, URZ ;  /* 0x000000060d067290 */ /* 0x000fe2000fffe03f */
[----:B------:R-:W-:Y:S01]  /*11470*/  F2FP.BF16.PACK_AB R44, R157, R156 ;  /* 0x0000009c9d2c723e */ /* 0x000fe200000010ff */
[----:B------:R-:W-:Y:S01]  /*11480*/  UIADD3 UR5, UR15, UR5, URZ ;  /* 0x000000050f057290 */ /* 0x000fe2000fffe03f */
[----:B---3--:R-:W-:-:S02]  /*11490*/  SHF.R.S32.HI R21, RZ, 0x1f, R13 ;  /* 0x0000001fff157819 */ /* 0x008fc4000001140d */
[C---:B------:R-:W-:Y:S01]  /*114a0*/  ISETP.NE.AND P3, PT, R80.reuse, 0x1, PT ;  /* 0x000000015000780c */ /* 0x040fe20003f65270 */
[----:B------:R-:W-:Y:S01]  /*114b0*/  IMAD.U32 R5, RZ, RZ, UR6 ;  /* 0x00000006ff057e24 */ /* 0x000fe2000f8e00ff */
[CC--:B------:R-:W-:Y:S01]  /*114c0*/  LEA.HI R0, R21.reuse, R13.reuse, RZ, 0x2 ;  /* 0x0000000d15007211 */ /* 0x0c0fe200078f10ff */
[----:B------:R-:W-:Y:S01]  /*114d0*/  IMAD R80, R80, c[0x0][0x388], RZ ;  /* 0x0000e20050507a24 */ /* 0x000fe200078e02ff */
[----:B------:R-:W-:Y:S02]  /*114e0*/  LEA.HI R8, R21, R13, RZ, 0x5 ;  /* 0x0000000d15087211 */ /* 0x000fe400078f28ff */
[--C-:B------:R-:W-:Y:S02]  /*114f0*/  SHF.R.S32.HI R7, RZ, 0x2, R0.reuse ;  /* 0x00000002ff077819 */ /* 0x100fe40000011400 */
[----:B------:R-:W-:Y:S02]  /*11500*/  SHF.R.S32.HI R3, RZ, 0x1f, R0 ;  /* 0x0000001fff037819 */ /* 0x000fe40000011400 */
[----:B------:R-:W-:-:S02]  /*11510*/  LOP3.LUT R0, R0, 0xfffffffc, RZ, 0xc0, !PT ;  /* 0xfffffffc00007812 */ /* 0x000fc400078ec0ff */
[----:B------:R-:W-:Y:S02]  /*11520*/  LOP3.LUT R4, R8, 0xffffffe0, RZ, 0xc0, !PT ;  /* 0xffffffe008047812 */ /* 0x000fe400078ec0ff */
        /* <DEDUP_REMOVED lines=13> */
[----:B--2---:R-:W-:Y:S01]  /*11600*/  IMAD.WIDE.U32 R16, R14, c[0x0][0x498], R4 ;  /* 0x000126000e107a25 */ /* 0x004fe200078e0004 */
        /* <DEDUP_REMOVED lines=11> */
[----:B------:R-:W-:Y:S01]  /*116c0*/  LOP3.LUT R4, R0, 0xffffff8, RZ, 0xc0, !PT ;  /* 0x0ffffff800047812 */ /* 0x000fe200078ec0ff */
[----:B------:R-:W-:Y:S01]  /*116d0*/  IMAD.WIDE.U32 R12, R14, c[0x0][0x3f0], R2 ;  /* 0x0000fc000e0c7a25 */ /* 0x000fe200078e0002 */
[----:B------:R-:W-:-:S02]  /*116e0*/  LEA.HI R3, R10, R10, RZ, 0x1 ;  /* 0x0000000a0a037211 */ /* 0x000fc400078f08ff */
[----:B------:R-:W-:Y:S01]  /*116f0*/  LOP3.LUT R2, R7, 0x1c0, RZ, 0xc0, !PT ;  /* 0x000001c007027812 */ /* 0x000fe200078ec0ff */
[----:B------:R-:W-:Y:S01]  /*11700*/  IMAD.SHL.U32 R0, R11, 0x8, RZ ;  /* 0x000000080b007824 */ /* 0x000fe200078e00ff */
[----:B------:R-:W-:Y:S01]  /*11710*/  R2P PR, R9, 0x6 ;  /* 0x0000000609007804 */ /* 0x000fe20000000000 */
[----:B------:R-:W-:Y:S01]  /*11720*/  IMAD R7, R11, 0x20, R20 ;  /* 0x000000200b077824 */ /* 0x000fe200078e0214 */
[----:B------:R-:W-:Y:S01]  /*11730*/  LOP3.LUT R8, R5, 0x1c0, RZ, 0xc0, !PT ;  /* 0x000001c005087812 */ /* 0x000fe200078ec0ff */
[----:B------:R-:W-:Y:S01]  /*11740*/  IMAD.IADD R11, R6, 0x1, -R4 ;  /* 0x00000001060b7824 */ /* 0x000fe200078e0a04 */
[----:B------:R-:W-:Y:S01]  /*11750*/  LOP3.LUT R4, R3, 0x1ffffffe, RZ, 0xc0, !PT ;  /* 0x1ffffffe03047812 */ /* 0x000fe200078ec0ff */
[----:B-1----:R-:W-:Y:S01]  /*11760*/  IMAD R7, R81, 0x80, R7 ;  /* 0x0000008051077824 */ /* 0x002fe200078e0207 */
[----:B------:R-:W-:Y:S01]  /*11770*/  SHF.R.U32.HI R3, RZ, 0x3, R2 ;  /* 0x00000003ff037819 */ /* 0x000fe20000011602 */
[----:B------:R-:W-:Y:S01]  /*11780*/  IMAD R22, R14, c[0x0][0x49c], R22 ;  /* 0x000127000e167a24 */ /* 0x000fe200078e0216 */
[----:B------:R-:W-:Y:S01]  /*11790*/  LOP3.LUT R2, R2, 0x38, R0, 0xf8, !PT ;  /* 0x0000003802027812 */ /* 0x000fe200078ef800 */
[----:B------:R-:W-:Y:S01]  /*117a0*/  IMAD R19, R14, c[0x0][0x3f4], R19 ;  /* 0x0000fd000e137a24 */ /* 0x000fe200078e0213 */
[----:B------:R-:W-:Y:S01]  /*117b0*/  F2FP.BF16.PACK_AB R158, R159, R158 ;  /* 0x0000009e9f9e723e */ /* 0x000fe200000010ff */
        /* <DEDUP_REMOVED lines=12> */
[----:B------:R-:W-:Y:S02]  /*11880*/  SHF.R.S32.HI R4, RZ, 0x2, R18 ;  /* 0x00000002ff047819 */ /* 0x000fe40000011412 */
        /* <DEDUP_REMOVED lines=119> */
[----:B------:R-:W-:Y:S01]  /*12000*/  LEA R16, P0, R10, c[0x0][0x450], 0x2 ;  /* 0x000114000a107a11 */ /* 0x000fe200078010ff */
        /* <DEDUP_REMOVED lines=40> */
[----:B-1----:R-:W-:-:S03]  /*12290*/  LEA R30, P0, R12, c[0x0][0x380], 0x1 ;  /* 0x0000e0000c1e7a11 */ /* 0x002fc600078008ff */
[----:B------:R-:W-:Y:S01]  /*122a0*/  STS [R5+0xc400], R114 ;  /* 0x00c4007205007388 */ /* 0x000fe20000000800 */
[----:B--2---:R-:W-:-:S03]  /*122b0*/  IMAD.SHL.U32 R2, R18, 0x2, RZ ;  /* 0x0000000212027824 */ /* 0x004fc600078e00ff */
[----:B------:R-:W-:Y:S04]  /*122c0*/  STS [R7+0xc080], R26 ;  /* 0x00c0801a07007388 */ /* 0x000fe80000000800 */
[----:B------:R-:W-:Y:S01]  /*122d0*/  STS [R7+0xc480], R118 ;  /* 0x00c4807607007388 */ /* 0x000fe20000000800 */
[----:B---3--:R-:W-:-:S03]  /*122e0*/  IMAD.IADD R3, R13, 0x1, R17 ;  /* 0x000000010d037824 */ /* 0x008fc600078e0211 */
[----:B------:R-:W-:Y:S01]  /*122f0*/  STS [R9+0xc000], R25 ;  /* 0x00c0001909007388 */ /* 0x000fe20000000800 */
[----:B----4-:R-:W-:Y:S01]  /*12300*/  IMAD R28, R81, 0x80, R20 ;  /* 0x00000080511c7824 */ /* 0x010fe200078e0214 */
[----:B------:R-:W-:Y:S02]  /*12310*/  LEA.HI.X R29, R12, c[0x0][0x384], R3, 0x1, P0 ;  /* 0x0000e1000c1d7a11 */ /* 0x000fe400000f0c03 */
[----:B------:R-:W-:Y:S02]  /*12320*/  STS [R9+0xc400], R122 ;  /* 0x00c4007a09007388 */ /* 0x000fe40000000800 */
[----:B------:R-:W-:Y:S02]  /*12330*/  ISETP.GE.AND P0, PT, R28, R80, PT ;  /* 0x000000501c00720c */ /* 0x000fe40003f06270 */
        /* <DEDUP_REMOVED lines=9> */
[----:B------:R3:W4:Y:S04]  /*123d0*/  SHFL.IDX PT, R4, R30, RZ, 0x181f ;  /* 0x00181fff1e047589 */ /* 0x00072800000e0000 */
[----:B------:R3:W3:Y:S04]  /*123e0*/  SHFL.IDX PT, R5, R29, RZ, 0x181f ;  /* 0x00181fff1d057589 */ /* 0x0006e800000e0000 */
[----:B-1----:R1:W-:Y:S04]  /*123f0*/  @!P6 ST.E [R14.64], R36 ;  /* 0x000000240e00e985 */ /* 0x0023e8000c101912 */
[----:B--2---:R1:W-:Y:S04]  /*12400*/  @!P5 ST.E [R10.64], R37 ;  /* 0x000000250a00d985 */ /* 0x0043e8000c101912 */
[----:B------:R1:W2:Y:S04]  /*12410*/  LDS.128 R44, [R2+0x1080] ;  /* 0x00108000022c7984 */ /* 0x0002a80000000c00 */
        /* <DEDUP_REMOVED lines=21> */
[----:B-1----:R1:W3:Y:S01]  /*12570*/  LDS.128 R12, [R2+0xc080] ;  /* 0x00c08000020c7984 */ /* 0x0022e20000000c00 */
        /* <DEDUP_REMOVED lines=17> */
[----:B------:R1:W-:Y:S02]  /*12690*/  @!P0 ST.E.128 [R2.64], R12 ;  /* 0x0000000c02008985 */ /* 0x0003e4000c101d12 */
.L_x_2085:
[----:B--234-:R-:W-:Y:S05]  /*126a0*/  BSYNC B0 ;  /* 0x0000000000007941 */ /* 0x01cfea0003800000 */
.L_x_2084:
        /* <DEDUP_REMOVED lines=30> */
.L_x_2087:
[----:B------:R-:W-:Y:S05]  /*12890*/  BSYNC B0 ;  /* 0x0000000000007941 */ /* 0x000fea0003800000 */
.L_x_2086:
        /* <DEDUP_REMOVED lines=30> */
.L_x_2089:
[----:B------:R-:W-:Y:S05]  /*12a80*/  BSYNC B0 ;  /* 0x0000000000007941 */ /* 0x000fea0003800000 */
.L_x_2088:
        /* <DEDUP_REMOVED lines=31> */
.L_x_2083:
        /* <DEDUP_REMOVED lines=41> */
.L_x_2091:
[----:B------:R-:W-:Y:S05]  /*12f10*/  BSYNC B0 ;  /* 0x0000000000007941 */ /* 0x000fea0003800000 */
.L_x_2090:
        /* <DEDUP_REMOVED lines=44> */
[----:B------:R1:W3:Y:S03]  /*131e0*/  SHFL.IDX PT, R2, R16, RZ, 0x181f ;  /* 0x00181fff10027589 */ /* 0x0002e600000e0000 */
[C---:B------:R-:W-:Y:S01]  /*131f0*/  IADD3 R11, R0.reuse, 0x40, RZ ;  /* 0x00000040000b7810 */ /* 0x040fe20007ffe0ff */
[----:B------:R1:W4:Y:S01]  /*13200*/  SHFL.IDX PT, R3, R15, RZ, 0x181f ;  /* 0x00181fff0f037589 */ /* 0x00032200000e0000 */
        /* <DEDUP_REMOVED lines=24> */
.L_x_2093:
[----:B------:R-:W-:Y:S05]  /*13390*/  BSYNC B0 ;  /* 0x0000000000007941 */ /* 0x000fea0003800000 */
.L_x_2092:
[----:B---3--:R-:W-:Y:S01]  /*133a0*/  IADD3 R4, R14, 0x20, RZ ;  /* 0x000000200e047810 */ /* 0x008fe20007ffe0ff */
[----:B----4-:R3:W4:Y:S01]  /*133b0*/  SHFL.IDX PT, R3, R15, 0x1, 0x181f ;  /* 0x00381f000f037f89 */ /* 0x01072200000e0000 */
        /* <DEDUP_REMOVED lines=25> */
.L_x_2095:
[----:B------:R-:W-:Y:S05]  /*13550*/  BSYNC B0 ;  /* 0x0000000000007941 */ /* 0x000fea0003800000 */
.L_x_2094:
[----:B-1----:R-:W-:Y:S01]  /*13560*/  IADD3 R4, R14, 0x40, RZ ;  /* 0x000000400e047810 */ /* 0x002fe20007ffe0ff */
[----:B----4-:R1:W4:Y:S01]  /*13570*/  SHFL.IDX PT, R3, R15, 0x2, 0x181f ;  /* 0x00581f000f037f89 */ /* 0x01032200000e0000 */
        /* <DEDUP_REMOVED lines=25> */
.L_x_2097:
[----:B------:R-:W-:Y:S05]  /*13710*/  BSYNC B0 ;  /* 0x0000000000007941 */ /* 0x000fea0003800000 */
.L_x_2096:
[----:B---3--:R-:W-:Y:S01]  /*13720*/  IADD3 R4, R14, 0x60, RZ ;  /* 0x000000600e047810 */ /* 0x008fe20007ffe0ff */
[----:B----4-:R3:W4:Y:S03]  /*13730*/  SHFL.IDX PT, R3, R15, 0x3, 0x181f ;  /* 0x00781f000f037f89 */ /* 0x01072600000e0000 */
[----:B------:R-:W-:Y:S01]  /*13740*/  ISETP.GE.AND P0, PT, R4, R17, PT ;  /* 0x000000110400720c */ /* 0x000fe20003f06270 */
[----:B------:R3:W1:-:S12]  /*13750*/  SHFL.IDX PT, R2, R16, 0x3, 0x181f ;  /* 0x00781f0010027f89 */ /* 0x00065800000e0000 */
        /* <DEDUP_REMOVED lines=24> */
.L_x_2033:
[----:B-1----:R-:W-:Y:S02]  /*138e0*/  MOV R3, R12 ;  /* 0x0000000c00037202 */ /* 0x002fe40000000f00 */
[----:B------:R-:W-:Y:S02]  /*138f0*/  MOV R2, 0x13910 ;  /* 0x0001391000027802 */ /* 0x000fe40000000f00 */
[----:B------:R-:W-:Y:S05]  /*13900*/  CALL.REL.NOINC `($__internal_11_$__cuda_sm70_shflsync_idx_p) ;  /* 0x000001f000007944 */ /* 0x000fea0003c00000 */
[----:B------:R-:W-:Y:S01]  /*13910*/  IMAD.MOV.U32 R7, RZ, RZ, R14 ;  /* 0x000000ffff077224 */ /* 0x000fe200078e000e */
[----:B------:R-:W-:Y:S02]  /*13920*/  MOV R3, R15 ;  /* 0x0000000f00037202 */ /* 0x000fe40000000f00 */
[----:B------:R-:W-:Y:S02]  /*13930*/  MOV R2, 0x13950 ;  /* 0x0001395000027802 */ /* 0x000fe40000000f00 */
[----:B-1---5:R-:W-:Y:S05]  /*13940*/  CALL.REL.NOINC `($__internal_11_$__cuda_sm70_shflsync_idx_p) ;  /* 0x000001b000007944 */ /* 0x022fea0003c00000 */
[----:B------:R-:W-:Y:S01]  /*13950*/  MOV R2, R14 ;  /* 0x0000000e00027202 */ /* 0x000fe20000000f00 */
[----:B-1---5:R-:W-:Y:S05]  /*13960*/  BRA `(.L_x_2098) ;  /* 0xfffee83000007947 */ /* 0x022fea000383ffff */
.L_x_2049:
[----:B------:R-:W-:Y:S02]  /*13970*/  MOV R2, 0x13990 ;  /* 0x0001399000027802 */ /* 0x000fe40000000f00 */
[----:B-12--5:R-:W-:Y:S05]  /*13980*/  CALL.REL.NOINC `($__internal_11_$__cuda_sm70_shflsync_idx_p) ;  /* 0x0000017000007944 */ /* 0x026fea0003c00000 */
[----:B------:R-:W-:Y:S01]  /*13990*/  MOV R3, R12 ;  /* 0x0000000c00037202 */ /* 0x000fe20000000f00 */
[----:B-----5:R-:W-:Y:S01]  /*139a0*/  IMAD.MOV.U32 R4, RZ, RZ, R14 ;  /* 0x000000ffff047224 */ /* 0x020fe200078e000e */
[----:B------:R-:W-:Y:S02]  /*139b0*/  MOV R2, 0x139d0 ;  /* 0x000139d000027802 */ /* 0x000fe40000000f00 */
[----:B-1----:R-:W-:Y:S05]  /*139c0*/  CALL.REL.NOINC `($__internal_11_$__cuda_sm70_shflsync_idx_p) ;  /* 0x0000013000007944 */ /* 0x002fea0003c00000 */
[----:B-----5:R-:W-:Y:S01]  /*139d0*/  MOV R0, R14 ;  /* 0x0000000e00007202 */ /* 0x020fe20000000f00 */
[----:B-1----:R-:W-:-:S05]  /*139e0*/  BRA `(.L_x_2099) ;  /* 0xffff283000007947 */ /* 0x002fca000383ffff */
.L_x_2066:
[----:B--2---:R-:W-:Y:S02]  /*139f0*/  MOV R3, R6 ;  /* 0x0000000600037202 */ /* 0x004fe40000000f00 */
[----:B------:R-:W-:Y:S02]  /*13a00*/  MOV R2, 0x13a20 ;  /* 0x00013a2000027802 */ /* 0x000fe40000000f00 */
[----:B-1---5:R-:W-:Y:S05]  /*13a10*/  CALL.REL.NOINC `($__internal_11_$__cuda_sm70_shflsync_idx_p) ;  /* 0x000000e000007944 */ /* 0x022fea0003c00000 */
[----:B------:R-:W-:Y:S01]  /*13a20*/  MOV R3, R7 ;  /* 0x0000000700037202 */ /* 0x000fe20000000f00 */
[----:B-----5:R-:W-:Y:S01]  /*13a30*/  IMAD.MOV.U32 R4, RZ, RZ, R14 ;  /* 0x000000ffff047224 */ /* 0x020fe200078e000e */
[----:B------:R-:W-:Y:S02]  /*13a40*/  MOV R2, 0x13a60 ;  /* 0x00013a6000027802 */ /* 0x000fe40000000f00 */
[----:B-1----:R-:W-:Y:S05]  /*13a50*/  CALL.REL.NOINC `($__internal_11_$__cuda_sm70_shflsync_idx_p) ;  /* 0x000000a000007944 */ /* 0x002fea0003c00000 */
[----:B------:R-:W-:Y:S01]  /*13a60*/  MOV R2, R14 ;  /* 0x0000000e00027202 */ /* 0x000fe20000000f00 */
[----:B-1---5:R-:W-:-:S05]  /*13a70*/  BRA `(.L_x_2100) ;  /* 0xffff67a000007947 */ /* 0x022fca000383ffff */
.L_x_2072:
[----:B------:R-:W-:Y:S02]  /*13a80*/  MOV R2, 0x13aa0 ;  /* 0x00013aa000027802 */ /* 0x000fe40000000f00 */
[----:B----45:R-:W-:Y:S05]  /*13a90*/  CALL.REL.NOINC `($__internal_11_$__cuda_sm70_shflsync_idx_p) ;  /* 0x0000006000007944 */ /* 0x030fea0003c00000 */
[----:B------:R-:W-:Y:S01]  /*13aa0*/  MOV R3, R6 ;  /* 0x0000000600037202 */ /* 0x000fe20000000f00 */
[----:B-----5:R-:W-:Y:S01]  /*13ab0*/  IMAD.MOV.U32 R4, RZ, RZ, R14 ;  /* 0x000000ffff047224 */ /* 0x020fe200078e000e */
[----:B------:R-:W-:Y:S02]  /*13ac0*/  MOV R2, 0x13ae0 ;  /* 0x00013ae000027802 */ /* 0x000fe40000000f00 */
[----:B-1----:R-:W-:Y:S05]  /*13ad0*/  CALL.REL.NOINC `($__internal_11_$__cuda_sm70_shflsync_idx_p) ;  /* 0x0000002000007944 */ /* 0x002fea0003c00000 */
[----:B-----5:R-:W-:Y:S01]  /*13ae0*/  MOV R0, R14 ;  /* 0x0000000e00007202 */ /* 0x020fe20000000f00 */
[----:B-1----:R-:W-:-:S05]  /*13af0*/  BRA `(.L_x_2101) ;  /* 0xffff966000007947 */ /* 0x002fca000383ffff */
        .weak           $__internal_11_$__cuda_sm70_shflsync_idx_p
        .type           $__internal_11_$__cuda_sm70_shflsync_idx_p,@function
        .size           $__internal_11_$__cuda_sm70_shflsync_idx_p,(.L_x_3661 - $__internal_11_$__cuda_sm70_shflsync_idx_p)
$__internal_11_$__cuda_sm70_shflsync_idx_p:
[----:B------:R1:W-:Y:S01]  /*13b00*/  STL [R1+0x78], R4 ;  /* 0x0000780401007387 */ /* 0x0003e20000100800 */
[----:B------:R-:W-:-:S03]  /*13b10*/  MOV R14, 0x1 ;  /* 0x00000001000e7802 */ /* 0x000fc60000000f00 */
[----:B------:R2:W-:Y:S01]  /*13b20*/  STL [R1+0x74], R0 ;  /* 0x0000740001007387 */ /* 0x0005e20000100800 */
[----:B-1----:R-:W-:Y:S02]  /*13b30*/  IMAD.MOV.U32 R4, RZ, RZ, -0x1 ;  /* 0xffffffffff047424 */ /* 0x002fe400078e00ff */
[----:B--2---:R-:W-:Y:S02]  /*13b40*/  IMAD.MOV.U32 R0, RZ, RZ, 0x181f ;  /* 0x0000181fff007424 */ /* 0x004fe400078e00ff */
[----:B------:R-:W-:Y:S04]  /*13b50*/  WARPSYNC R4 ;  /* 0x0000000400007348 */ /* 0x000fe80003800000 */
[----:B------:R1:W2:Y:S04]  /*13b60*/  SHFL.IDX PT, R14, R3, R14, R0 ;  /* 0x0000000e030e7389 */ /* 0x0002a800000e0000 */
[----:B-1----:R1:W5:Y:S04]  /*13b70*/  LDL.LU R4, [R1+0x78] ;  /* 0x0000780001047983 */ /* 0x0023680000300800 */
[----:B------:R1:W5:Y:S01]  /*13b80*/  LDL.LU R0, [R1+0x74] ;  /* 0x0000740001007983 */ /* 0x0003620000300800 */
[----:B------:R-:W-:-:S04]  /*13b90*/  MOV R3, 0x0 ;  /* 0x0000000000037802 */ /* 0x000fc80000000f00 */
[----:B--2---:R-:W-:Y:S05]  /*13ba0*/  RET.REL.NODEC R2 `(_ZN7cutlass13device_kernelIN5flash19enable_sm80_to_sm89INS1_16FlashAttnFwdSm80INS1_25CollectiveMainloopFwdSm80ILi8ELi1ELb1EN4cute5tupleIJNS5_1CILi128EEENS7_ILi48EEENS7_ILi256EEEEEELi256ENS_10bfloat16_tEfNS_4arch4Sm80ELb0ELb1ELb0ELb0ELb1ELb0ELb1ELb0EEENS1_21CollectiveEpilogueFwdINS6_IJS8_SA_S9_EEENS6_IJNS7_ILi1EEESI_SI_EEESC_SE_Li256ELb0ELb1ELb0ELb0EEENS1_19SingleTileSchedulerILb0ELb0ELb1ELi128EEEEEEEEEvNT_6ParamsE) ;  /* 0xfffec45002007950 */ /* 0x004fea0003c3ffff */
.L_x_2102:
        /* <DEDUP_REMOVED lines=13> */
.L_x_3661:


//--------------------- .text._ZN7cutlass13device_kernelIN5flash19enable_sm80_to_sm89INS1_16FlashAttnFwdSm80INS1_25CollectiveMainloopFwdSm80ILi8ELi1ELb1EN4cute5tupleIJNS5_1CILi128EEENS7_ILi48EEENS7_ILi256EEEEEELi256ENS_10bfloat16_tEfNS_4arch4Sm80ELb0ELb1ELb0ELb1ELb1ELb0ELb1ELb0EEENS1_21CollectiveEpilogueFwdINS6_IJS8_SA_S9_EEENS6_IJNS7_ILi1EEESI_SI_EEESC_SE_Li256ELb1ELb1ELb0ELb0EEENS1_19SingleTileSchedulerILb1ELb0ELb1ELi128EEEEEEEEEvNT_6ParamsE --------------------------
	.section	.text._ZN7cutlass13device_kernelIN5flash19enable_sm80_to_sm89INS1_16FlashAttnFwdSm80INS1_25CollectiveMainloopFwdSm80ILi8ELi1ELb1EN4cute5tupleIJNS5_1CILi128EEENS7_ILi48EEENS7_ILi256EEEEEELi256ENS_10bfloat16_tEfNS_4arch4Sm80ELb0ELb1ELb0ELb1ELb1ELb0ELb1ELb0EEENS1_21CollectiveEpilogueFwdINS6_IJS8_SA_S9_EEENS6_IJNS7_ILi1EEESI_SI_EEESC_SE_Li256ELb1ELb1ELb0ELb0EEENS1_19SingleTileSchedulerILb1ELb0ELb1ELi128EEEEEEEEEvNT_6ParamsE,"ax",@progbits
	.sectioninfo	@"SHI_REGISTERS=255"
	.align	128
.text._ZN7cutlass13device_kernelIN5flash19enable_sm80_to_sm89INS1_16FlashAttnFwdSm80INS1_25CollectiveMainloopFwdSm80ILi8ELi1ELb1EN4cute5tupleIJNS5_1CILi128EEENS7_ILi48EEENS7_ILi256EEEEEELi256ENS_10bfloat16_tEfNS_4arch4Sm80ELb0ELb1ELb0ELb1ELb1ELb0ELb1ELb0EEENS1_21CollectiveEpilogueFwdINS6_IJS8_SA_S9_EEENS6_IJNS7_ILi1EEESI_SI_EEESC_SE_Li256ELb1ELb1ELb0ELb0EEENS1_19SingleTileSchedulerILb1ELb0ELb1ELi128EEEEEEEEEvNT_6ParamsE:
        .type           _ZN7cutlass13device_kernelIN5flash19enable_sm80_to_sm89INS1_16FlashAttnFwdSm80INS1_25CollectiveMainloopFwdSm80ILi8ELi1ELb1EN4cute5tupleIJNS5_1CILi128EEENS7_ILi48EEENS7_ILi256EEEEEELi256ENS_10bfloat16_tEfNS_4arch4Sm80ELb0ELb1ELb0ELb1ELb1ELb0ELb1ELb0EEENS1_21CollectiveEpilogueFwdINS6_IJS8_SA_S9_EEENS6_IJNS7_ILi1EEESI_SI_EEESC_SE_Li256ELb1ELb1ELb0ELb0EEENS1_19SingleTileSchedulerILb1ELb0ELb1ELi128EEEEEEEEEvNT_6ParamsE,@function
        .size           _ZN7cutlass13device_kernelIN5flash19enable_sm80_to_sm89INS1_16FlashAttnFwdSm80INS1_25CollectiveMainloopFwdSm80ILi8ELi1ELb1EN4cute5tupleIJNS5_1CILi128EEENS7_ILi48EEENS7_ILi256EEEEEELi256ENS_10bfloat16_tEfNS_4arch4Sm80ELb0ELb1ELb0ELb1ELb1ELb0ELb1ELb0EEENS1_21CollectiveEpilogueFwdINS6_IJS8_SA_S9_EEENS6_IJNS7_ILi1EEESI_SI_EEESC_SE_Li256ELb1ELb1ELb0ELb0EEENS1_19SingleTileSchedulerILb1ELb0ELb1ELi128EEEEEEEEEvNT_6ParamsE,(.L_x_3663 - _ZN7cutlass13device_kernelIN5flash19enable_sm80_to_sm89INS1_16FlashAttnFwdSm80INS1_25CollectiveMainloopFwdSm80ILi8ELi1ELb1EN4cute5tupleIJNS5_1CILi128EEENS7_ILi48EEENS7_ILi256EEEEEELi256ENS_10bfloat16_tEfNS_4arch4Sm80ELb0ELb1ELb0ELb1ELb1ELb0ELb1ELb0EEENS1_21CollectiveEpilogueFwdINS6_IJS8_SA_S9_EEENS6_IJNS7_ILi1EEESI_SI_EEESC_SE_Li256ELb1ELb1ELb0ELb0EEENS1_19SingleTileSchedulerILb1ELb0ELb1ELi128EEEEEEEEEvNT_6ParamsE)
        .other          _ZN7cutlass13device_kernelIN5flash19enable_sm80_to_sm89INS1_16FlashAttnFwdSm80INS1_25CollectiveMainloopFwdSm80ILi8ELi1ELb1EN4cute5tupleIJNS5_1CILi128EEENS7_ILi48EEENS7_ILi256EEEEEELi256ENS_10bfloat16_tEfNS_4arch4Sm80ELb0ELb1ELb0ELb1ELb1ELb0ELb1ELb0EEENS1_21CollectiveEpilogueFwdINS6_IJS8_SA_S9_EEENS6_IJNS7_ILi1EEESI_SI_EEESC_SE_Li256ELb1ELb1ELb0ELb0EEENS1_19SingleTileSchedulerILb1ELb0ELb1ELi128EEEEEEEEEvNT_6ParamsE,@"STO_CUDA_ENTRY STV_DEFAULT"
_ZN7cutlass13device_kernelIN5flash19enable_sm80_to_sm89INS1_16FlashAttnFwdSm80INS1_25CollectiveMainloopFwdSm80ILi8ELi1ELb1EN4cute5tupleIJNS5_1CILi128EEENS7_ILi48EEENS7_ILi256EEEEEELi256ENS_10bfloat16_tEfNS_4arch4Sm80ELb0ELb1ELb0ELb1ELb1ELb0ELb1ELb0EEENS1_21CollectiveEpilogueFwdINS6_IJS8_SA_S9_EEENS6_IJNS7_ILi1EEESI_SI_EEESC_SE_Li256ELb1ELb1ELb0ELb0EEENS1_19SingleTileSchedulerILb1ELb0ELb1ELi128EEEEEEEEEvNT_6ParamsE:
        /* <DEDUP_REMOVED lines=21> */
.L_x_2104:
        /* <DEDUP_REMOVED lines=13> */
.L_x_2106:
[----:B------:R-:W-:Y:S02]  /*0220*/  ULDC UR5, c[0x0][0x54c] ;  /* 0x0001530000057ab9 */ /* 0x000fe40000000800 */
.L_x_2105:
[----:B------:R-:W-:Y:S02]  /*0230*/  ULDC UR4, c[0x0][0x548] ;  /* 0x0001520000047ab9 */ /* 0x000fe40000000800 */
[----:B------:R-:W-:-:S02]  /*0240*/  USHF.L.U32 UR23, UR28, 0x7, URZ ;  /* 0x000000071c177899 */ /* 0x000fc4000800063f */
[----:B------:R-:W-:-:S04]  /*0250*/  UIMAD UR4, UR5, UR4, URZ ;  /* 0x00000004050472a4 */ /* 0x000fc8000f8e023f */
[----:B------:R-:W-:-:S04]  /*0260*/  UISETP.GE.AND UP0, UPT, UR23, UR4, UPT ;  /* 0x000000041700728c */ /* 0x000fc8000bf06270 */
[----:B------:R-:W-:Y:S01]  /*0270*/  USEL UR13, UR13, 0xffffffff, !UP0 ;  /* 0xffffffff0d0d7887 */ /* 0x000fe2000c000000 */
[----:B------:R-:W-:Y:S05]  /*0280*/  BRA `(.L_x_2107) ;  /* 0x000001b000007947 */ /* 0x000fea0003800000 */
.L_x_2103:
        /* <DEDUP_REMOVED lines=8> */
.L_x_2108:
        /* <DEDUP_REMOVED lines=13> */
.L_x_2110:
[----:B------:R-:W-:Y:S02]  /*03e0*/  ULDC UR5, c[0x0][0x54c] ;  /* 0x0001530000057ab9 */ /* 0x000fe40000000800 */
.L_x_2109:
[----:B------:R-:W-:Y:S02]  /*03f0*/  ULDC UR4, c[0x0][0x548] ;  /* 0x0001520000047ab9 */ /* 0x000fe40000000800 */
[----:B------:R-:W-:-:S02]  /*0400*/  USHF.L.U32 UR23, UR28, 0x7, URZ ;  /* 0x000000071c177899 */ /* 0x000fc4000800063f */
[----:B------:R-:W-:-:S04]  /*0410*/  UIMAD UR4, UR5, UR4, URZ ;  /* 0x00000004050472a4 */ /* 0x000fc8000f8e023f */
[----:B------:R-:W-:-:S04]  /*0420*/  UISETP.GE.AND UP0, UPT, UR23, UR4, UPT ;  /* 0x000000041700728c */ /* 0x000fc8000bf06270 */
[----:B------:R-:W-:-:S06]  /*0430*/  USEL UR13, UR13, 0xffffffff, !UP0 ;  /* 0xffffffff0d0d7887 */ /* 0x000fcc000c000000 */
.L_x_2107:
        /* <DEDUP_REMOVED lines=47> */
.L_x_2111:
        /* <DEDUP_REMOVED lines=10> */
.L_x_2112:
        /* <DEDUP_REMOVED lines=12> */
.L_x_2113:
        /* <DEDUP_REMOVED lines=27> */
.L_x_2115:
[----:B------:R-:W-:Y:S02]  /*0a40*/  UISETP.NE.AND UP0, UPT, UR5, 0x1, UPT ;  /* 0x000000010500788c */ /* 0x000fe4000bf05270 */
[----:B------:R-:W-:Y:S02]  /*0a50*/  ULDC.64 UR6, c[0x0][0x330] ;  /* 0x0000cc0000067ab9 */ /* 0x000fe40000000a00 */
[----:B------:R-:W-:-:S07]  /*0a60*/  UIMAD.WIDE.U32 UR20, UR17, UR6, URZ ;  /* 0x00000006111472a5 */ /* 0x000fce000f8e003f */
[----:B------:R-:W-:Y:S02]  /*0a70*/  @UP0 USHF.R.U32.HI UR17, URZ, UR7, UR21 ;  /* 0x000000073f110299 */ /* 0x000fe40008011615 */
.L_x_2116:
[----:B------:R-:W-:Y:S02]  /*0a80*/  ULDC UR6, c[0x0][0x32c] ;  /* 0x0000cb0000067ab9 */ /* 0x000fe40000000800 */
[----:B------:R-:W-:-:S04]  /*0a90*/  UIMAD UR6, UR17, UR5, UR6 ;  /* 0x00000005110672a4 */ /* 0x000fc8000f8e0206 */
[----:B------:R-:W-:-:S04]  /*0aa0*/  UISETP.LT.AND UP0, UPT, UR4, UR6, UPT ;  /* 0x000000060400728c */ /* 0x000fc8000bf01270 */
[----:B------:R-:W-:Y:S02]  /*0ab0*/  USEL UR4, UR4, UR6, UP0 ;  /* 0x0000000604047287 */ /* 0x000fe40008000000 */
.L_x_2114:
        /* <DEDUP_REMOVED lines=36> */
.L_x_2118:
[----:B------:R-:W-:-:S03]  /*0d00*/  UISETP.NE.AND UP0, UPT, UR5, 0x1, UPT ;  /* 0x000000010500788c */ /* 0x000fc6000bf05270 */
[----:B------:R-:W-:Y:S02]  /*0d10*/  ULDC.64 UR4, c[0x0][0x330] ;  /* 0x0000cc0000047ab9 */ /* 0x000fe40000000a00 */
[----:B------:R-:W-:-:S07]  /*0d20*/  UIMAD.WIDE.U32 UR24, UR7, UR4, URZ ;  /* 0x00000004071872a5 */ /* 0x000fce000f8e003f */
[----:B------:R-:W-:Y:S02]  /*0d30*/  @UP0 UMOV UR17, UR25 ;  /* 0x0000001900110c82 */ /* 0x000fe40008000000 */
[----:B------:R-:W-:Y:S02]  /*0d40*/  @UP0 USHF.R.U32.HI UR7, URZ, UR5, UR17 ;  /* 0x000000053f070299 */ /* 0x000fe40008011611 */
.L_x_2119:
[----:B------:R-:W-:Y:S02]  /*0d50*/  ULDC UR4, c[0x0][0x32c] ;  /* 0x0000cb0000047ab9 */ /* 0x000fe40000000800 */
[----:B------:R-:W-:-:S04]  /*0d60*/  UIMAD UR4, UR7, UR4, URZ ;  /* 0x00000004070472a4 */ /* 0x000fc8000f8e023f */
[----:B------:R-:W-:-:S04]  /*0d70*/  UISETP.LT.AND UP0, UPT, UR6, UR4, UPT ;  /* 0x000000040600728c */ /* 0x000fc8000bf01270 */
[----:B------:R-:W-:-:S04]  /*0d80*/  USEL UR6, UR6, UR4, !UP0 ;  /* 0x0000000406067287 */ /* 0x000fc8000c000000 */
.L_x_2117:
[----:B------:R-:W-:Y:S01]  /*0d90*/  UIMAD.WIDE UR4, UR6, 0x2aaaaaab, URZ ;  /* 0x2aaaaaab060478a5 */ /* 0x000fe2000f8e023f */
[----:B------:R-:W-:Y:S01]  /*0da0*/  PLOP3.LUT P2, PT, PT, PT, PT, 0x80, 0x0 ;  /* 0x000000000000781c */ /* 0x000fe20003f4f070 */
[----:B------:R-:W-:Y:S01]  /*0db0*/  CS2R R10, SRZ ;  /* 0x00000000000a7805 */ /* 0x000fe2000001ff00 */
[----:B------:R-:W-:Y:S01]  /*0dc0*/  IMAD.MOV.U32 R130, RZ, RZ, RZ ;  /* 0x000000ffff827224 */ /* 0x000fe200078e00ff */
[----:B------:R-:W-:Y:S01]  /*0dd0*/  USHF.R.U32.HI UR4, URZ, 0x1f, UR5 ;  /* 0x0000001f3f047899 */ /* 0x000fe20008011605 */
[----:B------:R-:W-:Y:S01]  /*0de0*/  CS2R R128, SRZ ;  /* 0x0000000000807805 */ /* 0x000fe2000001ff00 */
[----:B------:R-:W-:Y:S01]  /*0df0*/  CS2R R14, SRZ ;  /* 0x00000000000e7805 */ /* 0x000fe2000001ff00 */
[----:B------:R-:W-:Y:S01]  /*0e00*/  IMAD.MOV.U32 R126, RZ, RZ, RZ ;  /* 0x000000ffff7e7224 */ /* 0x000fe200078e00ff */
[----:B------:R-:W-:Y:S01]  /*0e10*/  ULEA.HI.SX32 UR4, UR5, UR4, 0x1d ;  /* 0x0000000405047291 */ /* 0x000fe2000f8fea3f */
        /* <DEDUP_REMOVED lines=81> */
[----:B------:R-:W-:Y:S01]  /*1330*/  SHF.R.S32.HI R66, RZ, 0x1f, R44 ;  /* 0x0000001fff427819 */ /* 0x000fe2000001142c */
[----:B------:R-:W-:Y:S01]  /*1340*/  UMOV UR25, 0x30 ;  /* 0x0000003000197882 */ /* 0x000fe20000000000 */
[----:B------:R-:W-:Y:S01]  /*1350*/  IMAD.MOV.U32 R4, RZ, RZ, c[0x0][0x2b8] ;  /* 0x0000ae00ff047624 */ /* 0x000fe200078e00ff */
[----:B------:R-:W-:Y:S01]  /*1360*/  ULDC.64 UR4, c[0x0][0x2b0] ;  /* 0x0000ac0000047ab9 */ /* 0x000fe20000000a00 */
[----:B------:R-:W-:Y:S01]  /*1370*/  LEA.HI R21, R66, R44, RZ, 0x3 ;  /* 0x0000002c42157211 */ /* 0x000fe200078f18ff */
[----:B------:R-:W2:Y:S01]  /*1380*/  @P0 LDG.E R0, [R2.64] ;  /* 0x0000001202000981 */ /* 0x000ea2000c1e1900 */
[----:B------:R-:W-:Y:S01]  /*1390*/  UIMAD UR24, UR21, UR25, -0x30 ;  /* 0xffffffd0151874a4 */ /* 0x000fe2000f8e0219 */
[----:B------:R-:W-:Y:S01]  /*13a0*/  ISETP.NE.AND P1, PT, R4, 0x1, PT ;  /* 0x000000010400780c */ /* 0x000fe20003f25270 */
[----:B------:R-:W-:Y:S01]  /*13b0*/  IMAD.MOV.U32 R24, RZ, RZ, RZ ;  /* 0x000000ffff187224 */ /* 0x000fe200078e00ff */
[----:B------:R-:W-:Y:S01]  /*13c0*/  SHF.R.S32.HI R23, RZ, 0x3, R21 ;  /* 0x00000003ff177819 */ /* 0x000fe20000011415 */
[----:B------:R-:W-:Y:S01]  /*13d0*/  BAR.SYNC.DEFER_BLOCKING 0x0 ;  /* 0x0000000000007b1d */ /* 0x000fe20000010000 */
[----:B------:R-:W-:-:S05]  /*13e0*/  USEL UR27, UR13, URZ, !UP1 ;  /* 0x0000003f0d1b7287 */ /* 0x000fca000c800000 */
        /* <DEDUP_REMOVED lines=10> */
[----:B------:R-:W-:-:S03]  /*1490*/  ULDC.64 UR4, c[0x0][0x178] ;  /* 0x00005e0000047ab9 */ /* 0x000fc60000000a00 */
[----:B------:R-:W-:-:S05]  /*14a0*/  IMAD R31, R17, 0x20, R23 ;  /* 0x00000020111f7824 */ /* 0x000fca00078e0217 */
[----:B------:R-:W-:Y:S01]  /*14b0*/  IADD3 R0, R31, UR24, RZ ;  /* 0x000000181f007c10 */ /* 0x000fe2000fffe0ff */
[----:B------:R-:W-:Y:S02]  /*14c0*/  UIMAD UR26, UR26, UR4, URZ ;  /* 0x000000041a1a72a4 */ /* 0x000fe4000f8e023f */
[----:B------:R-:W-:Y:S01]  /*14d0*/  UIMAD.WIDE.U32 UR30, UR22, UR4, URZ ;  /* 0x00000004161e72a5 */ /* 0x000fe2000f8e003f */
[C---:B------:R-:W-:Y:S01]  /*14e0*/  ISETP.GE.AND P0, PT, R0.reuse, UR8, PT ;  /* 0x0000000800007c0c */ /* 0x040fe2000bf06270 */
[----:B------:R-:W-:Y:S01]  /*14f0*/  IMAD.SHL.U32 R39, R17, 0x8, RZ ;  /* 0x0000000811277824 */ /* 0x000fe200078e00ff */
[----:B------:R-:W-:Y:S02]  /*1500*/  IADD3 R8, R0, UR11, RZ ;  /* 0x0000000b00087c10 */ /* 0x000fe4000fffe0ff */
[----:B------:R-:W-:Y:S01]  /*1510*/  LEA.HI R22, R66, R44, RZ, 0x4 ;  /* 0x0000002c42167211 */ /* 0x000fe200078f20ff */
[----:B------:R-:W-:Y:S01]  /*1520*/  UIMAD UR29, UR21, -0x30, UR25 ;  /* 0xffffffd0151d78a4 */ /* 0x000fe2000f8e0219 */
[C---:B------:R-:W-:Y:S01]  /*1530*/  ISETP.GT.OR P0, PT, R31.reuse, 0x2f, P0 ;  /* 0x0000002f1f00780c */ /* 0x040fe20000704670 */
[----:B------:R-:W-:Y:S01]  /*1540*/  @P1 IMAD.HI.U32 R0, R8, c[0x0][0x2bc], RZ ;  /* 0x0000af0008001a27 */ /* 0x000fe200078e00ff */
[----:B------:R-:W-:Y:S01]  /*1550*/  IADD3 R4, R31, UR23, RZ ;  /* 0x000000171f047c10 */ /* 0x000fe2000fffe0ff */
[----:B------:R-:W-:Y:S02]  /*1560*/  STL [R1+0x48], R31 ;  /* 0x0000481f01007387 */ /* 0x000fe40000100800 */
[----:B------:R-:W-:Y:S01]  /*1570*/  IMAD.MOV.U32 R7, RZ, RZ, R8 ;  /* 0x000000ffff077224 */ /* 0x000fe200078e0008 */
[----:B------:R-:W-:-:S07]  /*1580*/  @P1 SHF.R.U32.HI R7, RZ, c[0x0][0x2c0], R0 ;  /* 0x0000b000ff071a19 */ /* 0x000fce0000011600 */
[----:B------:R-:W-:-:S04]  /*1590*/  @!P0 IADD3 R0, P2, R7, UR16, RZ ;  /* 0x0000001007008c10 */ /* 0x000fc8000ff5e0ff */
[----:B------:R-:W-:Y:S02]  /*15a0*/  @!P0 LEA R2, P1, R0, c[0x0][0x2a0], 0x2 ;  /* 0x0000a80000028a11 */ /* 0x000fe400078210ff */
[----:B------:R-:W-:-:S04]  /*15b0*/  @!P0 LEA.HI.X.SX32 R3, R7, UR6, 0x1, P2 ;  /* 0x0000000607038c11 */ /* 0x000fc800090f0eff */
[----:B------:R-:W-:-:S05]  /*15c0*/  @!P0 LEA.HI.X R3, R0, c[0x0][0x2a4], R3, 0x2, P1 ;  /* 0x0000a90000038a11 */ /* 0x000fca00008f1403 */
[----:B------:R1:W2:Y:S01]  /*15d0*/  @!P0 LDG.E R24, [R2.64] ;  /* 0x0000001202188981 */ /* 0x0002a2000c1e1900 */
[----:B------:R-:W-:Y:S01]  /*15e0*/  UIMAD UR26, UR22, UR5, UR26 ;  /* 0x00000005161a72a4 */ /* 0x000fe2000f8e021a */
[----:B------:R-:W-:Y:S01]  /*15f0*/  PLOP3.LUT P1, PT, PT, PT, UP2, 0x80, 0x0 ;  /* 0x000000000000781c */ /* 0x000fe20003f2f028 */
[----:B------:R-:W-:Y:S01]  /*1600*/  IMAD.MOV.U32 R0, RZ, RZ, R4 ;  /* 0x000000ffff007224 */ /* 0x000fe200078e0004 */
[----:B------:R-:W-:Y:S01]  /*1610*/  ULDC.64 UR4, c[0x0][0x1b8] ;  /* 0x00006e0000047ab9 */ /* 0x000fe20000000a00 */
[----:B------:R-:W-:Y:S01]  /*1620*/  PLOP3.LUT P0, PT, PT, PT, UP2, 0x80, 0x0 ;  /* 0x000000000000781c */ /* 0x000fe20003f0f028 */
[----:B------:R-:W-:Y:S01]  /*1630*/  UIADD3 UR31, UR31, UR26, URZ ;  /* 0x0000001a1f1f7290 */ /* 0x000fe2000fffe03f */
[----:B------:R-:W-:Y:S01]  /*1640*/  IADD3 R15, R23, UR23, RZ ;  /* 0x00000017170f7c10 */ /* 0x000fe2000fffe0ff */
[----:B------:R-:W-:Y:S01]  /*1650*/  UIMAD UR22, UR9, UR4, URZ ;  /* 0x00000004091672a4 */ /* 0x000fe2000f8e023f */
[C---:B------:R-:W-:Y:S01]  /*1660*/  IADD3 R29, R39.reuse, 0x40, RZ ;  /* 0x00000040271d7810 */ /* 0x040fe20007ffe0ff */
[----:B------:R-:W-:Y:S01]  /*1670*/  USHF.R.S32.HI UR26, URZ, 0x1f, UR13 ;  /* 0x0000001f3f1a7899 */ /* 0x000fe2000801140d */
[C---:B------:R-:W-:Y:S01]  /*1680*/  IADD3 R30, R39.reuse, 0xc0, RZ ;  /* 0x000000c0271e7810 */ /* 0x040fe20007ffe0ff */
[----:B------:R-:W-:Y:S01]  /*1690*/  UIMAD UR22, UR10, UR5, UR22 ;  /* 0x000000050a1672a4 */ /* 0x000fe2000f8e0216 */
[C---:B------:R-:W-:Y:S01]  /*16a0*/  IADD3 R28, R39.reuse, 0x80, RZ ;  /* 0x00000080271c7810 */ /* 0x040fe20007ffe0ff */
[----:B------:R-:W-:Y:S01]  /*16b0*/  UIMAD.WIDE.U32 UR30, UR10, UR4, UR30 ;  /* 0x000000040a1e72a5 */ /* 0x000fe2000f8e001e */
[----:B------:R-:W-:Y:S01]  /*16c0*/  ISETP.GE.AND P3, PT, R39, c[0x0][0x198], PT ;  /* 0x0000660027007a0c */ /* 0x000fe20003f66270 */
[----:B------:R-:W-:Y:S01]  /*16d0*/  USEL UR26, UR26, URZ, !UP1 ;  /* 0x0000003f1a1a7287 */ /* 0x000fe2000c800000 */
[C---:B------:R-:W-:Y:S01]  /*16e0*/  ISETP.GE.AND P2, PT, R29.reuse, c[0x0][0x198], PT ;  /* 0x000066001d007a0c */ /* 0x040fe20003f46270 */
[----:B------:R-:W-:Y:S01]  /*16f0*/  ULDC.64 UR4, c[0x0][0x1c0] ;  /* 0x0000700000047ab9 */ /* 0x000fe20000000a00 */
[----:B------:R-:W-:Y:S01]  /*1700*/  ISETP.GE.AND P4, PT, R28, c[0x0][0x198], PT ;  /* 0x000066001c007a0c */ /* 0x000fe20003f86270 */
[----:B------:R-:W-:Y:S01]  /*1710*/  UIMAD UR26, UR26, UR4, URZ ;  /* 0x000000041a1a72a4 */ /* 0x000fe2000f8e023f */
[----:B------:R-:W-:Y:S01]  /*1720*/  ISETP.GE.AND P5, PT, R30, c[0x0][0x198], PT ;  /* 0x000066001e007a0c */ /* 0x000fe20003fa6270 */
[----:B------:R-:W-:Y:S01]  /*1730*/  UIADD3 UR31, UR31, UR22, URZ ;  /* 0x000000161f1f7290 */ /* 0x000fe2000fffe03f */
[----:B------:R-:W-:Y:S01]  /*1740*/  ISETP.GE.AND P6, PT, R29, c[0x0][0x1d4], PT ;  /* 0x000075001d007a0c */ /* 0x000fe20003fc6270 */
[----:B------:R-:W-:Y:S01]  /*1750*/  UIMAD UR5, UR27, UR5, UR26 ;  /* 0x000000051b0572a4 */ /* 0x000fe2000f8e021a */
[----:B-1----:R-:W-:Y:S01]  /*1760*/  @P1 IMAD.HI.U32 R2, R4, c[0x0][0x2c8], RZ ;  /* 0x0000b20004021a27 */ /* 0x002fe200078e00ff */
[----:B------:R-:W-:Y:S01]  /*1770*/  UIMAD.WIDE.U32 UR30, UR27, UR4, UR30 ;  /* 0x000000041b1e72a5 */ /* 0x000fe2000f8e001e */
[----:B------:R-:W-:Y:S01]  /*1780*/  LEA.HI R65, R66, R44, RZ, 0x5 ;  /* 0x0000002c42417211 */ /* 0x000fe200078f28ff */
[----:B------:R-:W-:Y:S01]  /*1790*/  UIADD3 UR32, UR8, UR29, URZ ;  /* 0x0000001d08207290 */ /* 0x000fe2000fffe03f */
[----:B------:R-:W-:Y:S01]  /*17a0*/  BSSY B0, `(.L_x_2121) ;  /* 0x0000138000007945 */ /* 0x000fe20003800000 */
[----:B------:R-:W-:Y:S01]  /*17b0*/  @P0 SHF.R.U32.HI R0, RZ, c[0x0][0x2cc], R2 ;  /* 0x0000b300ff000a19 */ /* 0x000fe20000011602 */
[----:B------:R-:W-:Y:S01]  /*17c0*/  UIADD3 UR5, UR31, UR5, URZ ;  /* 0x000000051f057290 */ /* 0x000fe2000fffe03f */
[----:B------:R-:W-:Y:S01]  /*17d0*/  IMAD.U32 R3, RZ, RZ, UR31 ;  /* 0x0000001fff037e24 */ /* 0x000fe2000f8e00ff */
[----:B------:R-:W-:Y:S01]  /*17e0*/  UISETP.LT.AND UP0, UPT, UR32, 0x30, UPT ;  /* 0x000000302000788c */ /* 0x000fe2000bf01270 */
[--C-:B------:R-:W-:Y:S01]  /*17f0*/  SHF.R.S32.HI R6, RZ, 0x1f, R0.reuse ;  /* 0x0000001fff067819 */ /* 0x100fe20000011400 */
[----:B------:R-:W-:Y:S01]  /*1800*/  IMAD.MOV R5, RZ, RZ, -R0 ;  /* 0x000000ffff057224 */ /* 0x000fe200078e0a00 */
[----:B------:R-:W-:Y:S01]  /*1810*/  SHF.R.S32.HI R64, RZ, 0x5, R65 ;  /* 0x00000005ff407819 */ /* 0x000fe20000011441 */
[----:B------:R-:W-:Y:S01]  /*1820*/  IMAD.U32 R2, RZ, RZ, UR30 ;  /* 0x0000001eff027e24 */ /* 0x000fe2000f8e00ff */
[----:B------:R-:W-:Y:S01]  /*1830*/  ULDC UR30, c[0x0][0x2c4] ;  /* 0x0000b100001e7ab9 */ /* 0x000fe20000000800 */
[----:B------:R-:W-:Y:S01]  /*1840*/  IMAD.U32 R3, RZ, RZ, UR5 ;  /* 0x00000005ff037e24 */ /* 0x000fe2000f8e00ff */
[----:B------:R-:W-:Y:S01]  /*1850*/  UIMAD UR30, UR12, UR30, URZ ;  /* 0x0000001e0c1e72a4 */ /* 0x000fe2000f8e023f */
[----:B------:R-:W-:Y:S01]  /*1860*/  IMAD R6, R6, c[0x0][0x1b0], RZ ;  /* 0x00006c0006067a24 */ /* 0x000fe200078e02ff */
[----:B------:R-:W-:Y:S01]  /*1870*/  ULDC.64 UR4, c[0x0][0x1e8] ;  /* 0x00007a0000047ab9 */ /* 0x000fe20000000a00 */
[----:B------:R-:W-:Y:S01]  /*1880*/  IMAD R4, R5, c[0x0][0x2c4], R4 ;  /* 0x0000b10005047a24 */ /* 0x000fe200078e0204 */
[----:B------:R-:W-:Y:S01]  /*1890*/  UIMAD.WIDE.U32 UR26, UR10, UR4, URZ ;  /* 0x000000040a1a72a5 */ /* 0x000fe2000f8e003f */
[C---:B------:R-:W-:Y:S01]  /*18a0*/  IMAD R5, R0.reuse, c[0x0][0x1b4], R6 ;  /* 0x00006d0000057a24 */ /* 0x040fe200078e0206 */
[----:B------:R-:W-:Y:S01]  /*18b0*/  UIMAD UR22, UR9, UR4, URZ ;  /* 0x00000004091672a4 */ /* 0x000fe2000f8e023f */
[----:B------:R-:W-:Y:S01]  /*18c0*/  IMAD.WIDE.U32 R2, R0, c[0x0][0x1b0], R2 ;  /* 0x00006c0000027a25 */ /* 0x000fe200078e0002 */
[----:B------:R-:W-:Y:S01]  /*18d0*/  SHF.R.S32.HI R0, RZ, 0x1f, R4 ;  /* 0x0000001fff007819 */ /* 0x000fe20000011404 */
[----:B------:R-:W-:-:S02]  /*18e0*/  USEL UR4, UR32, 0x30, UP0 ;  /* 0x0000003020047887 */ /* 0x000fc40008000000 */
[----:B------:R-:W-:Y:S01]  /*18f0*/  IMAD.IADD R3, R3, 0x1, R5 ;  /* 0x0000000103037824 */ /* 0x000fe200078e0205 */
[----:B------:R-:W-:Y:S01]  /*1900*/  UIMAD UR22, UR10, UR5, UR22 ;  /* 0x000000050a1672a4 */ /* 0x000fe2000f8e0216 */
[----:B------:R-:W-:Y:S02]  /*1910*/  IMAD R0, R0, c[0x0][0x1a8], RZ ;  /* 0x00006a0000007a24 */ /* 0x000fe400078e02ff */
[----:B------:R-:W-:Y:S01]  /*1920*/  IMAD.WIDE.U32 R2, R4, c[0x0][0x1a8], R2 ;  /* 0x00006a0004027a25 */ /* 0x000fe200078e0002 */
[----:B------:R-:W-:-:S03]  /*1930*/  UIADD3 UR22, UR27, UR22, URZ ;  /* 0x000000161b167290 */ /* 0x000fc6000fffe03f */
[----:B------:R-:W-:Y:S01]  /*1940*/  IMAD R5, R4, c[0x0][0x1ac], R0 ;  /* 0x00006b0004057a24 */ /* 0x000fe200078e0200 */
[----:B------:R-:W-:Y:S01]  /*1950*/  LEA R13, P0, R2, c[0x0][0x160], 0x1 ;  /* 0x00005800020d7a11 */ /* 0x000fe200078008ff */
[----:B------:R-:W-:Y:S02]  /*1960*/  IMAD.SHL.U32 R6, R23, 0x40, RZ ;  /* 0x0000004017067824 */ /* 0x000fe400078e00ff */
[----:B------:R-:W-:Y:S01]  /*1970*/  IMAD.IADD R3, R3, 0x1, R5 ;  /* 0x0000000103037824 */ /* 0x000fe200078e0205 */
[----:B------:R-:W-:Y:S02]  /*1980*/  LEA.HI R5, R66, R44, RZ, 0x6 ;  /* 0x0000002c42057211 */ /* 0x000fe400078f30ff */
[----:B------:R-:W-:Y:S02]  /*1990*/  LOP3.LUT R0, R6, 0x1c0, RZ, 0xc0, !PT ;  /* 0x000001c006007812 */ /* 0x000fe400078ec0ff */
[----:B------:R-:W-:Y:S01]  /*19a0*/  LEA.HI.X R12, R2, c[0x0][0x164], R3, 0x1, P0 ;  /* 0x00005900020c7a11 */ /* 0x000fe200000f0c03 */
[----:B------:R-:W-:Y:S01]  /*19b0*/  IMAD.SHL.U32 R5, R5, 0x8, RZ ;  /* 0x0000000805057824 */ /* 0x000fe200078e00ff */
[----:B------:R-:W-:Y:S01]  /*19c0*/  SHFL.IDX PT, R2, R13, RZ, 0x181f ;  /* 0x00181fff0d027589 */ /* 0x000fe200000e0000 */
[----:B------:R-:W-:-:S02]  /*19d0*/  SHF.R.U32.HI R4, RZ, 0x3, R0 ;  /* 0x00000003ff047819 */ /* 0x000fc40000011600 */
[----:B------:R-:W-:Y:S01]  /*19e0*/  LOP3.LUT R0, R0, 0x38, R39, 0xf8, !PT ;  /* 0x0000003800007812 */ /* 0x000fe200078ef827 */
[----:B------:R-:W1:Y:S01]  /*19f0*/  SHFL.IDX PT, R3, R12, RZ, 0x181f ;  /* 0x00181fff0c037589 */ /* 0x000e6200000e0000 */
[----:B------:R-:W-:Y:S02]  /*1a00*/  ISETP.GE.AND P0, PT, R15, UR30, PT ;  /* 0x0000001e0f007c0c */ /* 0x000fe4000bf06270 */
[----:B------:R-:W-:Y:S01]  /*1a10*/  LOP3.LUT R4, R0, R4, RZ, 0x3c, !PT ;  /* 0x0000000400047212 */ /* 0x000fe200078e3cff */
[----:B------:R-:W-:-:S03]  /*1a20*/  IMAD.MOV R0, RZ, RZ, -R7 ;  /* 0x000000ffff007224 */ /* 0x000fc600078e0a07 */
[----:B------:R-:W-:Y:S01]  /*1a30*/  LOP3.LUT R6, R4, 0xfffffe00, R5, 0xf8, !PT ;  /* 0xfffffe0004067812 */ /* 0x000fe200078ef805 */
[----:B------:R-:W-:Y:S01]  /*1a40*/  IMAD R25, R0, c[0x0][0x2b8], R8 ;  /* 0x0000ae0000197a24 */ /* 0x000fe200078e0208 */
[----:B------:R-:W-:Y:S02]  /*1a50*/  SHF.R.S32.HI R4, RZ, 0x1f, R29 ;  /* 0x0000001fff047819 */ /* 0x000fe4000001141d */
[----:B------:R-:W-:Y:S01]  /*1a60*/  SHF.R.S32.HI R5, RZ, 0x1f, R30 ;  /* 0x0000001fff057819 */ /* 0x000fe2000001141e */
[----:B------:R-:W-:Y:S01]  /*1a70*/  IMAD.SHL.U32 R45, R6, 0x2, RZ ;  /* 0x00000002062d7824 */ /* 0x000fe200078e00ff */
[----:B------:R-:W-:Y:S02]  /*1a80*/  SHF.R.S32.HI R0, RZ, 0x1f, R28 ;  /* 0x0000001fff007819 */ /* 0x000fe4000001141c */
[----:B------:R-:W-:Y:S02]  /*1a90*/  LEA.HI R4, R4, R29, RZ, 0x3 ;  /* 0x0000001d04047211 */ /* 0x000fe400078f18ff */
[----:B------:R-:W-:-:S02]  /*1aa0*/  LEA.HI R5, R5, R30, RZ, 0x3 ;  /* 0x0000001e05057211 */ /* 0x000fc400078f18ff */
[----:B------:R-:W-:Y:S02]  /*1ab0*/  LEA.HI R0, R0, R28, RZ, 0x3 ;  /* 0x0000001c00007211 */ /* 0x000fe400078f18ff */
[----:B------:R-:W-:Y:S02]  /*1ac0*/  LOP3.LUT R38, R4, 0xfffffff8, RZ, 0xc0, !PT ;  /* 0xfffffff804267812 */ /* 0x000fe400078ec0ff */
[----:B------:R-:W-:Y:S01]  /*1ad0*/  LOP3.LUT R37, R0, 0xfffffff8, RZ, 0xc0, !PT ;  /* 0xfffffff800257812 */ /* 0x000fe200078ec0ff */
[----:B-1----:R-:W-:Y:S01]  /*1ae0*/  @!P0 IMAD.WIDE R6, R39, 0x2, R2 ;  /* 0x0000000227068825 */ /* 0x002fe200078e0202 */
[----:B------:R-:W-:Y:S01]  /*1af0*/  LOP3.LUT R36, R5, 0xfffffff8, RZ, 0xc0, !PT ;  /* 0xfffffff805247812 */ /* 0x000fe200078ec0ff */
[----:B------:R-:W-:Y:S01]  /*1b00*/  SHFL.IDX PT, R4, R13, 0x1, 0x181f ;  /* 0x00381f000d047f89 */ /* 0x000fe200000e0000 */
[----:B------:R-:W-:Y:S01]  /*1b10*/  SHF.R.S32.HI R16, RZ, 0x1f, R25 ;  /* 0x0000001fff107819 */ /* 0x000fe20000011419 */
[----:B------:R-:W-:Y:S02]  /*1b20*/  @!P0 IMAD.WIDE R8, R38, 0x2, R2 ;  /* 0x0000000226088825 */ /* 0x000fe400078e0202 */
[----:B------:R-:W1:Y:S02]  /*1b30*/  SHFL.IDX PT, R5, R12, 0x1, 0x181f ;  /* 0x00381f000c057f89 */ /* 0x000e6400000e0000 */
[----:B------:R-:W-:-:S02]  /*1b40*/  IMAD R0, R16, c[0x0][0x1e0], RZ ;  /* 0x0000780010007a24 */ /* 0x000fc400078e02ff */
[----:B------:R3:W-:Y:S02]  /*1b50*/  @!P0 LDGSTS.E.BYPASS.LTC128B.128 [R45+0x4080], [R6.64], !P3 ;  /* 0x04080000062d8fae */ /* 0x0007e4000d901d52 */
[----:B------:R-:W-:Y:S02]  /*1b60*/  IMAD R0, R25, c[0x0][0x1e4], R0 ;  /* 0x0000790019007a24 */ /* 0x000fe400078e0200 */
[----:B------:R4:W-:Y:S01]  /*1b70*/  @!P0 LDGSTS.E.BYPASS.LTC128B.128 [R45+0x8080], [R8.64], !P2 ;  /* 0x08080000082d8fae */ /* 0x0009e2000d101d52 */
[----:B---3--:R-:W-:-:S04]  /*1b80*/  @!P0 IMAD.WIDE R6, R37, 0x2, R2 ;  /* 0x0000000225068825 */ /* 0x008fc800078e0202 */
[----:B------:R-:W-:Y:S01]  /*1b90*/  @!P0 IMAD.WIDE R2, R36, 0x2, R2 ;  /* 0x0000000224028825 */ /* 0x000fe200078e0202 */
[----:B----4-:R-:W-:Y:S01]  /*1ba0*/  IADD3 R8, R15, 0x20, RZ ;  /* 0x000000200f087810 */ /* 0x010fe20007ffe0ff */
[----:B------:R3:W-:Y:S04]  /*1bb0*/  @!P0 LDGSTS.E.BYPASS.LTC128B.128 [R45+0xc080], [R6.64], !P4 ;  /* 0x0c080000062d8fae */ /* 0x0007e8000e101d52 */
[----:B------:R4:W-:Y:S01]  /*1bc0*/  @!P0 LDGSTS.E.BYPASS.LTC128B.128 [R45+0x10080], [R2.64], !P5 ;  /* 0x10080000022d8fae */ /* 0x0009e2000e901d52 */
[----:B------:R-:W-:-:S13]  /*1bd0*/  ISETP.GE.AND P0, PT, R8, UR30, PT ;  /* 0x0000001e08007c0c */ /* 0x000fda000bf06270 */
[----:B-1----:R-:W-:-:S04]  /*1be0*/  @!P0 IMAD.WIDE R10, R39, 0x2, R4 ;  /* 0x00000002270a8825 */ /* 0x002fc800078e0204 */
[--C-:B------:R-:W-:Y:S01]  /*1bf0*/  @!P0 IMAD.WIDE R8, R38, 0x2, R4.reuse ;  /* 0x0000000226088825 */ /* 0x100fe200078e0204 */
[----:B------:R1:W-:Y:S03]  /*1c00*/  @!P0 LDGSTS.E.BYPASS.LTC128B.128 [R45+0x5080], [R10.64], !P3 ;  /* 0x050800000a2d8fae */ /* 0x0003e6000d901d52 */
[----:B---3--:R-:W-:Y:S01]  /*1c10*/  @!P0 IMAD.WIDE R6, R37, 0x2, R4 ;  /* 0x0000000225068825 */ /* 0x008fe200078e0204 */
[----:B------:R3:W-:Y:S03]  /*1c20*/  @!P0 LDGSTS.E.BYPASS.LTC128B.128 [R45+0x9080], [R8.64], !P2 ;  /* 0x09080000082d8fae */ /* 0x0007e6000d101d52 */
[----:B----4-:R-:W-:Y:S01]  /*1c30*/  IMAD.WIDE.U32 R2, R25, c[0x0][0x1e0], RZ ;  /* 0x0000780019027a25 */ /* 0x010fe200078e00ff */
[----:B------:R4:W-:Y:S03]  /*1c40*/  @!P0 LDGSTS.E.BYPASS.LTC128B.128 [R45+0xd080], [R6.64], !P4 ;  /* 0x0d080000062d8fae */ /* 0x0009e6000e101d52 */
[----:B------:R-:W-:-:S02]  /*1c50*/  IMAD.IADD R3, R3, 0x1, R0 ;  /* 0x0000000103037824 */ /* 0x000fc400078e0200 */
[----:B------:R-:W-:-:S05]  /*1c60*/  @!P0 IMAD.WIDE R4, R36, 0x2, R4 ;  /* 0x0000000224048825 */ /* 0x000fca00078e0204 */
[----:B------:R5:W-:Y:S01]  /*1c70*/  @!P0 LDGSTS.E.BYPASS.LTC128B.128 [R45+0x11080], [R4.64], !P5 ;  /* 0x11080000042d8fae */ /* 0x000be2000e901d52 */
[C---:B---3--:R-:W-:Y:S02]  /*1c80*/  IADD3 R8, R15.reuse, 0x40, RZ ;  /* 0x000000400f087810 */ /* 0x048fe40007ffe0ff */
[----:B------:R-:W-:Y:S02]  /*1c90*/  SHF.R.S32.HI R9, RZ, 0x4, R22 ;  /* 0x00000004ff097819 */ /* 0x000fe40000011416 */
[----:B------:R-:W-:Y:S02]  /*1ca0*/  ISETP.GE.AND P0, PT, R8, UR30, PT ;  /* 0x0000001e08007c0c */ /* 0x000fe4000bf06270 */
[----:B------:R-:W-:Y:S01]  /*1cb0*/  IADD3 R8, R15, 0x60, RZ ;  /* 0x000000600f087810 */ /* 0x000fe20007ffe0ff */
[----:B-----5:R-:W-:Y:S01]  /*1cc0*/  IMAD.SHL.U32 R4, R17, 0x40, RZ ;  /* 0x0000004011047824 */ /* 0x020fe200078e00ff */
[----:B------:R-:W-:Y:S02]  /*1cd0*/  LEA.HI R5, R22, R9, RZ, 0x1 ;  /* 0x0000000916057211 */ /* 0x000fe400078f08ff */
[----:B--2---:R-:W-:Y:S01]  /*1ce0*/  SHF.R.S32.HI R20, RZ, 0x1f, R24 ;  /* 0x0000001fff147819 */ /* 0x004fe20000011418 */
[----:B----4-:R-:W-:Y:S01]  /*1cf0*/  IMAD.WIDE.U32 R6, R24, c[0x0][0x1f0], R2 ;  /* 0x00007c0018067a25 */ /* 0x010fe200078e0002 */
[----:B------:R-:W-:Y:S03]  /*1d00*/  STL [R1+0x24], R24 ;  /* 0x0000241801007387 */ /* 0x000fe60000100800 */
[----:B------:R-:W-:Y:S01]  /*1d10*/  IMAD R3, R20, c[0x0][0x1f0], RZ ;  /* 0x00007c0014037a24 */ /* 0x000fe200078e02ff */
[----:B------:R-:W-:Y:S01]  /*1d20*/  IADD3 R0, P1, R6, UR26, RZ ;  /* 0x0000001a06007c10 */ /* 0x000fe2000ff3e0ff */
[----:B------:R-:W-:Y:S02]  /*1d30*/  SHFL.IDX PT, R2, R13, 0x2, 0x181f ;  /* 0x00581f000d027f89 */ /* 0x000fe400000e0000 */
[----:B------:R-:W-:-:S02]  /*1d40*/  IMAD R6, R24, c[0x0][0x1f4], R3 ;  /* 0x00007d0018067a24 */ /* 0x000fc400078e0203 */
[----:B------:R-:W1:Y:S03]  /*1d50*/  SHFL.IDX PT, R3, R12, 0x2, 0x181f ;  /* 0x00581f000c037f89 */ /* 0x000e6600000e0000 */
[----:B------:R-:W-:Y:S01]  /*1d60*/  IADD3.X R6, R7, UR22, R6, P1, !PT ;  /* 0x0000001607067c10 */ /* 0x000fe20008ffe406 */
[----:B------:R-:W-:Y:S01]  /*1d70*/  STL [R1+0x30], R39 ;  /* 0x0000302701007387 */ /* 0x000fe20000100800 */
[----:B------:R-:W-:-:S03]  /*1d80*/  LEA R19, P1, R0, c[0x0][0x1c8], 0x1 ;  /* 0x0000720000137a11 */ /* 0x000fc600078208ff */
[----:B------:R-:W-:Y:S01]  /*1d90*/  SHFL.IDX PT, R7, R12, 0x3, 0x181f ;  /* 0x00781f000c077f89 */ /* 0x000fe200000e0000 */
[----:B------:R-:W-:Y:S02]  /*1da0*/  LEA.HI.X R18, R0, c[0x0][0x1cc], R6, 0x1, P1 ;  /* 0x0000730000127a11 */ /* 0x000fe400008f0c06 */
[----:B------:R-:W-:Y:S01]  /*1db0*/  LOP3.LUT R0, R4, 0x1c0, RZ, 0xc0, !PT ;  /* 0x000001c004007812 */ /* 0x000fe200078ec0ff */
[----:B------:R2:W3:Y:S01]  /*1dc0*/  SHFL.IDX PT, R6, R13, 0x3, 0x181f ;  /* 0x00781f000d067f89 */ /* 0x0004e200000e0000 */
[----:B------:R-:W-:Y:S02]  /*1dd0*/  LOP3.LUT R4, R5, 0xfffffffe, RZ, 0xc0, !PT ;  /* 0xfffffffe05047812 */ /* 0x000fe400078ec0ff */
[----:B------:R-:W-:Y:S01]  /*1de0*/  ISETP.GE.AND P1, PT, R8, UR30, PT ;  /* 0x0000001e08007c0c */ /* 0x000fe2000bf26270 */
[----:B------:R-:W-:Y:S01]  /*1df0*/  STL [R1+0x28], R25 ;  /* 0x0000281901007387 */ /* 0x000fe20000100800 */
[----:B------:R-:W-:Y:S01]  /*1e00*/  LOP3.LUT R5, R0, 0x8, R21, 0xf8, !PT ;  /* 0x0000000800057812 */ /* 0x000fe200078ef815 */
[----:B------:R-:W-:Y:S01]  /*1e10*/  IMAD.IADD R15, R9, 0x1, -R4 ;  /* 0x00000001090f7824 */ /* 0x000fe200078e0a04 */
[----:B------:R-:W-:Y:S01]  /*1e20*/  SHF.R.U32.HI R0, RZ, 0x3, R0 ;  /* 0x00000003ff007819 */ /* 0x000fe20000011600 */
[----:B------:R-:W-:Y:S03]  /*1e30*/  SHFL.IDX PT, R4, R19, RZ, 0x181f ;  /* 0x00181fff13047589 */ /* 0x000fe600000e0000 */
[----:B------:R-:W-:Y:S01]  /*1e40*/  LOP3.LUT R21, R5, R0, RZ, 0x3c, !PT ;  /* 0x0000000005157212 */ /* 0x000fe200078e3cff */
[--C-:B-1----:R-:W-:Y:S01]  /*1e50*/  @!P0 IMAD.WIDE R10, R38, 0x2, R2.reuse ;  /* 0x00000002260a8825 */ /* 0x102fe200078e0202 */
[----:B------:R-:W1:Y:S03]  /*1e60*/  SHFL.IDX PT, R5, R18, RZ, 0x181f ;  /* 0x00181fff12057589 */ /* 0x000e6600000e0000 */
[--C-:B------:R-:W-:Y:S01]  /*1e70*/  @!P0 IMAD.WIDE R8, R37, 0x2, R2.reuse ;  /* 0x0000000225088825 */ /* 0x100fe200078e0202 */
[----:B------:R-:W-:Y:S03]  /*1e80*/  STL [R1+0x8], R45 ;  /* 0x0000082d01007387 */ /* 0x000fe60000100800 */
[----:B------:R-:W-:Y:S01]  /*1e90*/  IMAD R0, R16, c[0x0][0x208], RZ ;  /* 0x0000820010007a24 */ /* 0x000fe200078e02ff */
[----:B------:R-:W-:Y:S01]  /*1ea0*/  STL [R1+0x60], R38 ;  /* 0x0000602601007387 */ /* 0x000fe20000100800 */
[----:B--2---:R-:W-:-:S03]  /*1eb0*/  @!P0 IMAD.WIDE R12, R39, 0x2, R2 ;  /* 0x00000002270c8825 */ /* 0x004fc600078e0202 */
[----:B------:R-:W-:Y:S01]  /*1ec0*/  STL [R1+0x5c], R37 ;  /* 0x00005c2501007387 */ /* 0x000fe20000100800 */
[----:B------:R-:W-:-:S03]  /*1ed0*/  IMAD R0, R25, c[0x0][0x20c], R0 ;  /* 0x0000830019007a24 */ /* 0x000fc600078e0200 */
[----:B------:R2:W-:Y:S04]  /*1ee0*/  @!P0 LDGSTS.E.BYPASS.LTC128B.128 [R45+0x6080], [R12.64], !P3 ;  /* 0x060800000c2d8fae */ /* 0x0005e8000d901d52 */
[----:B------:R3:W-:Y:S04]  /*1ef0*/  @!P0 LDGSTS.E.BYPASS.LTC128B.128 [R45+0xa080], [R10.64], !P2 ;  /* 0x0a0800000a2d8fae */ /* 0x0007e8000d101d52 */
[----:B------:R4:W-:Y:S04]  /*1f00*/  @!P0 LDGSTS.E.BYPASS.LTC128B.128 [R45+0xe080], [R8.64], !P4 ;  /* 0x0e080000082d8fae */ /* 0x0009e8000e101d52 */
[----:B------:R-:W-:Y:S01]  /*1f10*/  STL [R1+0x34], R36 ;  /* 0x0000342401007387 */ /* 0x000fe20000100800 */
[----:B--2---:R-:W-:Y:S01]  /*1f20*/  IADD3 R13, -R23, UR4, RZ ;  /* 0x00000004170d7c10 */ /* 0x004fe2000fffe1ff */
[----:B------:R-:W-:-:S02]  /*1f30*/  ULDC.64 UR4, c[0x0][0x210] ;  /* 0x0000840000047ab9 */ /* 0x000fc40000000a00 */
[----:B------:R-:W-:Y:S01]  /*1f40*/  UIMAD UR25, UR9, UR4, URZ ;  /* 0x00000004091972a4 */ /* 0x000fe2000f8e023f */
[----:B---3--:R-:W-:Y:S01]  /*1f50*/  @!P1 IMAD.WIDE R10, R39, 0x2, R6 ;  /* 0x00000002270a9825 */ /* 0x008fe200078e0206 */
[----:B------:R-:W-:Y:S02]  /*1f60*/  UIMAD.WIDE.U32 UR30, UR10, UR4, URZ ;  /* 0x000000040a1e72a5 */ /* 0x000fe4000f8e003f */
[----:B------:R-:W-:Y:S01]  /*1f70*/  UIMAD UR25, UR10, UR5, UR25 ;  /* 0x000000050a1972a4 */ /* 0x000fe2000f8e0219 */
[----:B----4-:R-:W-:Y:S01]  /*1f80*/  @!P0 IMAD.WIDE R8, R36, 0x2, R2 ;  /* 0x0000000224088825 */ /* 0x010fe200078e0202 */
[----:B------:R-:W-:Y:S02]  /*1f90*/  UIADD3 UR4, UR21, -0x1, URZ ;  /* 0xffffffff15047890 */ /* 0x000fe4000fffe03f */
[----:B------:R-:W-:Y:S01]  /*1fa0*/  UIADD3 UR25, UR31, UR25, URZ ;  /* 0x000000191f197290 */ /* 0x000fe2000fffe03f */
[----:B------:R-:W-:Y:S01]  /*1fb0*/  IMAD.WIDE.U32 R2, R25, c[0x0][0x208], RZ ;  /* 0x0000820019027a25 */ /* 0x000fe200078e00ff */
[----:B------:R2:W-:Y:S01]  /*1fc0*/  @!P0 LDGSTS.E.BYPASS.LTC128B.128 [R45+0x12080], [R8.64], !P5 ;  /* 0x12080000082d8fae */ /* 0x0005e2000e901d52 */
[----:B------:R-:W-:-:S02]  /*1fd0*/  ISETP.GE.AND P0, PT, R13, 0x1, PT ;  /* 0x000000010d00780c */ /* 0x000fc40003f06270 */
[----:B------:R-:W-:Y:S01]  /*1fe0*/  ISETP.GE.AND P5, PT, R28, c[0x0][0x1d4], PT ;  /* 0x000075001c007a0c */ /* 0x000fe20003fa6270 */
[----:B------:R3:W-:Y:S01]  /*1ff0*/  @!P1 LDGSTS.E.BYPASS.LTC128B.128 [R45+0x7080], [R10.64], !P3 ;  /* 0x070800000a2d9fae */ /* 0x0007e2000d901d52 */
[----:B------:R-:W-:Y:S01]  /*2000*/  ISETP.GE.AND P3, PT, R39, c[0x0][0x1d4], PT ;  /* 0x0000750027007a0c */ /* 0x000fe20003f66270 */
[----:B------:R-:W-:Y:S01]  /*2010*/  IMAD.IADD R3, R3, 0x1, R0 ;  /* 0x0000000103037824 */ /* 0x000fe200078e0200 */
[----:B------:R-:W-:Y:S01]  /*2020*/  LOP3.LUT R0, R22, 0xfffffff0, RZ, 0xc0, !PT ;  /* 0xfffffff016007812 */ /* 0x000fe200078ec0ff */
[----:B--2---:R-:W-:-:S04]  /*2030*/  @!P1 IMAD.WIDE R8, R38, 0x2, R6 ;  /* 0x0000000226089825 */ /* 0x004fc800078e0206 */
[--C-:B---3--:R-:W-:Y:S01]  /*2040*/  @!P1 IMAD.WIDE R10, R37, 0x2, R6.reuse ;  /* 0x00000002250a9825 */ /* 0x108fe200078e0206 */
[----:B------:R1:W-:Y:S01]  /*2050*/  @!P1 LDGSTS.E.BYPASS.LTC128B.128 [R45+0xb080], [R8.64], !P2 ;  /* 0x0b080000082d9fae */ /* 0x0003e2000d101d52 */
[----:B------:R-:W-:Y:S02]  /*2060*/  ISETP.GE.AND P2, PT, R30, c[0x0][0x198], PT ;  /* 0x000066001e007a0c */ /* 0x000fe40003f46270 */
[----:B------:R-:W-:Y:S01]  /*2070*/  @!P1 IMAD.WIDE R6, R36, 0x2, R6 ;  /* 0x0000000224069825 */ /* 0x000fe200078e0206 */
[----:B------:R2:W-:Y:S01]  /*2080*/  @!P1 LDGSTS.E.BYPASS.LTC128B.128 [R45+0xf080], [R10.64], !P4 ;  /* 0x0f0800000a2d9fae */ /* 0x0005e2000e101d52 */
[----:B------:R-:W-:-:S09]  /*2090*/  ISETP.GE.AND P4, PT, R30, c[0x0][0x1d4], PT ;  /* 0x000075001e007a0c */ /* 0x000fd20003f86270 */
[----:B------:R3:W-:Y:S01]  /*20a0*/  @!P1 LDGSTS.E.BYPASS.LTC128B.128 [R45+0x13080], [R6.64], !P2 ;  /* 0x13080000062d9fae */ /* 0x0007e2000d101d52 */
[----:B------:R-:W-:Y:S02]  /*20b0*/  LOP3.LUT P1, RZ, R17, 0x2, RZ, 0xc0, !PT ;  /* 0x0000000211ff7812 */ /* 0x000fe4000782c0ff */
[C---:B------:R-:W-:Y:S01]  /*20c0*/  ISETP.GE.AND P2, PT, R39.reuse, c[0x0][0x1d4], PT ;  /* 0x0000750027007a0c */ /* 0x040fe20003f46270 */
[----:B------:R-:W0:Y:S01]  /*20d0*/  LDGDEPBAR ;  /* 0x00000000000079af */ /* 0x000e220000000000 */
[----:B-1----:R-:W-:-:S05]  /*20e0*/  @P0 IMAD.WIDE R8, R39, 0x2, R4 ;  /* 0x0000000227080825 */ /* 0x002fca00078e0204 */
[----:B------:R1:W-:Y:S01]  /*20f0*/  @P0 LDGSTS.E.BYPASS.LTC128B.128 [R45+0x14080], [R8.64], !P3 ;  /* 0x14080000082d0fae */ /* 0x0003e2000d901d52 */
[----:B---3--:R-:W-:-:S05]  /*2100*/  @P0 IMAD.WIDE R6, R38, 0x2, R4 ;  /* 0x0000000226060825 */ /* 0x008fca00078e0204 */
[----:B------:R3:W-:Y:S01]  /*2110*/  @P0 LDGSTS.E.BYPASS.LTC128B.128 [R45+0x15880], [R6.64], !P6 ;  /* 0x15880000062d0fae */ /* 0x0007e2000f101d52 */
[----:B-1----:R-:W-:-:S04]  /*2120*/  @P0 IMAD.WIDE R8, R37, 0x2, R4 ;  /* 0x0000000225080825 */ /* 0x002fc800078e0204 */
[----:B------:R-:W-:Y:S01]  /*2130*/  @P0 IMAD.WIDE R4, R36, 0x2, R4 ;  /* 0x0000000224040825 */ /* 0x000fe200078e0204 */
[----:B------:R1:W-:Y:S04]  /*2140*/  @P0 LDGSTS.E.BYPASS.LTC128B.128 [R45+0x17080], [R8.64], !P5 ;  /* 0x17080000082d0fae */ /* 0x0003e8000e901d52 */
[----:B------:R4:W-:Y:S01]  /*2150*/  @P0 LDGSTS.E.BYPASS.LTC128B.128 [R45+0x18880], [R4.64], !P4 ;  /* 0x18880000042d0fae */ /* 0x0009e2000e101d52 */
[----:B---3--:R-:W-:-:S05]  /*2160*/  IMAD.IADD R7, R44, 0x1, -R0 ;  /* 0x000000012c077824 */ /* 0x008fca00078e0a00 */
[----:B------:R-:W-:-:S04]  /*2170*/  SHF.R.S32.HI R0, RZ, 0x1f, R7 ;  /* 0x0000001fff007819 */ /* 0x000fc80000011407 */
[----:B------:R-:W-:Y:S01]  /*2180*/  LEA.HI R12, R0, R7, RZ, 0x3 ;  /* 0x00000007000c7211 */ /* 0x000fe200078f18ff */
[----:B------:R-:W-:-:S04]  /*2190*/  IMAD R0, R20, c[0x0][0x218], RZ ;  /* 0x0000860014007a24 */ /* 0x000fc800078e02ff */
[----:B------:R-:W-:Y:S02]  /*21a0*/  IMAD R6, R24, c[0x0][0x21c], R0 ;  /* 0x0000870018067a24 */ /* 0x000fe400078e0200 */
[----:B------:R-:W-:Y:S01]  /*21b0*/  IMAD R0, R15, 0x200, R21 ;  /* 0x000002000f007824 */ /* 0x000fe200078e0215 */
[----:B-1----:R-:W-:-:S03]  /*21c0*/  LOP3.LUT R8, R12, 0xfffffff8, RZ, 0xc0, !PT ;  /* 0xfffffff80c087812 */ /* 0x002fc600078ec0ff */
[----:B------:R-:W-:Y:S02]  /*21d0*/  IMAD.SHL.U32 R236, R0, 0x2, RZ ;  /* 0x0000000200ec7824 */ /* 0x000fe400078e00ff */
[----:B----4-:R-:W-:Y:S02]  /*21e0*/  IMAD.WIDE.U32 R4, R24, c[0x0][0x218], R2 ;  /* 0x0000860018047a25 */ /* 0x010fe400078e0002 */
[----:B------:R-:W-:Y:S01]  /*21f0*/  SHFL.IDX PT, R2, R19, 0x1, 0x181f ;  /* 0x00381f0013027f89 */ /* 0x000fe200000e0000 */
[----:B------:R-:W-:Y:S01]  /*2200*/  IADD3 R243, R236, 0x140a0, RZ ;  /* 0x000140a0ecf37810 */ /* 0x000fe20007ffe0ff */
[----:B------:R-:W-:Y:S01]  /*2210*/  IMAD.IADD R9, R7, 0x1, -R8 ;  /* 0x0000000107097824 */ /* 0x000fe200078e0a08 */
[----:B--2---:R-:W-:Y:S01]  /*2220*/  IADD3 R10, P0, R4, UR30, RZ ;  /* 0x0000001e040a7c10 */ /* 0x004fe2000ff1e0ff */
[----:B------:R-:W1:Y:S01]  /*2230*/  SHFL.IDX PT, R3, R18, 0x1, 0x181f ;  /* 0x00381f0012037f89 */ /* 0x000e6200000e0000 */
[----:B------:R-:W-:Y:S01]  /*2240*/  IADD3 R4, R236, 0x14080, RZ ;  /* 0x00014080ec047810 */ /* 0x000fe20007ffe0ff */
[----:B------:R-:W-:Y:S01]  /*2250*/  IMAD.SHL.U32 R0, R9, 0x40, RZ ;  /* 0x0000004009007824 */ /* 0x000fe200078e00ff */
[----:B------:R-:W-:Y:S01]  /*2260*/  IADD3.X R11, R5, UR25, R6, P0, !PT ;  /* 0x00000019050b7c10 */ /* 0x000fe200087fe406 */
[----:B------:R-:W-:Y:S01]  /*2270*/  IMAD.SHL.U32 R5, R15, 0x8, RZ ;  /* 0x000000080f057824 */ /* 0x000fe200078e00ff */
[----:B------:R-:W-:-:S02]  /*2280*/  ISETP.GT.AND P0, PT, R13, 0x20, PT ;  /* 0x000000200d00780c */ /* 0x000fc40003f04270 */
[----:B------:R-:W-:Y:S02]  /*2290*/  LOP3.LUT R0, R0, 0x1c0, RZ, 0xc0, !PT ;  /* 0x000001c000007812 */ /* 0x000fe400078ec0ff */
[----:B------:R-:W-:Y:S02]  /*22a0*/  @P1 IADD3 R243, R4, -0x20, RZ ;  /* 0xffffffe004f31810 */ /* 0x000fe40007ffe0ff */
[----:B------:R-:W-:Y:S02]  /*22b0*/  LOP3.LUT R8, R0, 0x8, R5, 0xf8, !PT ;  /* 0x0000000800087812 */ /* 0x000fe400078ef805 */
[----:B------:R-:W-:Y:S02]  /*22c0*/  SHF.R.U32.HI R0, RZ, 0x3, R0 ;  /* 0x00000003ff007819 */ /* 0x000fe40000011600 */
[----:B------:R-:W-:Y:S02]  /*22d0*/  LEA R13, P1, R10, c[0x0][0x1f8], 0x1 ;  /* 0x00007e000a0d7a11 */ /* 0x000fe400078208ff */
[----:B------:R-:W-:-:S02]  /*22e0*/  LOP3.LUT R0, R8, R0, RZ, 0x3c, !PT ;  /* 0x0000000008007212 */ /* 0x000fc400078e3cff */
[----:B------:R-:W-:Y:S02]  /*22f0*/  LEA.HI.X R8, R10, c[0x0][0x1fc], R11, 0x1, P1 ;  /* 0x00007f000a087a11 */ /* 0x000fe400008f0c0b */
[----:B------:R-:W-:Y:S01]  /*2300*/  LOP3.LUT P1, RZ, R9, 0x4, RZ, 0xc0, !PT ;  /* 0x0000000409ff7812 */ /* 0x000fe2000782c0ff */
[----:B------:R-:W-:Y:S01]  /*2310*/  SHFL.IDX PT, R10, R13, RZ, 0x181f ;  /* 0x00181fff0d0a7589 */ /* 0x000fe200000e0000 */
[----:B-1----:R-:W-:-:S03]  /*2320*/  @P0 IMAD.WIDE R4, R39, 0x2, R2 ;  /* 0x0000000227040825 */ /* 0x002fc600078e0202 */
[----:B------:R-:W1:Y:S01]  /*2330*/  SHFL.IDX PT, R11, R8, RZ, 0x181f ;  /* 0x00181fff080b7589 */ /* 0x000e6200000e0000 */
[----:B------:R-:W-:-:S03]  /*2340*/  @P0 IMAD.WIDE R6, R38, 0x2, R2 ;  /* 0x0000000226060825 */ /* 0x000fc600078e0202 */
[----:B------:R2:W-:Y:S01]  /*2350*/  @P0 LDGSTS.E.BYPASS.LTC128B.128 [R45+0x15080], [R4.64], !P3 ;  /* 0x15080000042d0fae */ /* 0x0005e2000d901d52 */
[----:B------:R-:W-:-:S03]  /*2360*/  ISETP.GT.AND P3, PT, R31, 0x2f, PT ;  /* 0x0000002f1f00780c */ /* 0x000fc60003f64270 */
[----:B------:R3:W-:Y:S01]  /*2370*/  @P0 LDGSTS.E.BYPASS.LTC128B.128 [R45+0x16880], [R6.64], !P6 ;  /* 0x16880000062d0fae */ /* 0x0007e2000f101d52 */
[----:B--2---:R-:W-:-:S04]  /*2380*/  @P0 IMAD.WIDE R4, R37, 0x2, R2 ;  /* 0x0000000225040825 */ /* 0x004fc800078e0202 */
[----:B------:R-:W-:Y:S01]  /*2390*/  @P0 IMAD.WIDE R2, R36, 0x2, R2 ;  /* 0x0000000224020825 */ /* 0x000fe200078e0202 */
[----:B------:R2:W-:Y:S01]  /*23a0*/  @P0 LDGSTS.E.BYPASS.LTC128B.128 [R45+0x18080], [R4.64], !P5 ;  /* 0x18080000042d0fae */ /* 0x0005e2000e901d52 */
[----:B---3--:R-:W-:Y:S02]  /*23b0*/  IADD3 R7, -R23, UR32, RZ ;  /* 0x0000002017077c10 */ /* 0x008fe4000fffe1ff */
[----:B------:R-:W-:Y:S01]  /*23c0*/  IMAD.MOV.U32 R6, RZ, RZ, 0x10 ;  /* 0x00000010ff067424 */ /* 0x000fe200078e00ff */
[----:B------:R1:W-:Y:S01]  /*23d0*/  @P0 LDGSTS.E.BYPASS.LTC128B.128 [R45+0x19880], [R2.64], !P4 ;  /* 0x19880000022d0fae */ /* 0x0003e2000e101d52 */
[----:B------:R-:W-:Y:S02]  /*23e0*/  LOP3.LUT P0, RZ, R9, 0x2, RZ, 0xc0, !PT ;  /* 0x0000000209ff7812 */ /* 0x000fe4000780c0ff */
[----:B------:R-:W-:Y:S01]  /*23f0*/  SHF.R.S32.HI R9, RZ, 0x1f, R39 ;  /* 0x0000001fff097819 */ /* 0x000fe20000011427 */
[----:B------:R-:W0:Y:S01]  /*2400*/  LDGDEPBAR ;  /* 0x00000000000079af */ /* 0x000e220000000000 */
[----:B------:R-:W-:-:S02]  /*2410*/  SEL R6, R6, 0xfffffff0, !P0 ;  /* 0xfffffff006067807 */ /* 0x000fc40004000000 */
[----:B------:R-:W-:Y:S01]  /*2420*/  ISETP.LT.OR P0, PT, R7, 0x1, P2 ;  /* 0x000000010700780c */ /* 0x000fe20001701670 */
[----:B------:R3:W-:Y:S01]  /*2430*/  STL [R1+0x70], R9 ;  /* 0x0000700901007387 */ /* 0x0007e20000100800 */
[----:B------:R-:W-:Y:S01]  /*2440*/  ISETP.GE.AND P2, PT, R28, c[0x0][0x1d4], PT ;  /* 0x000075001c007a0c */ /* 0x000fe20003f46270 */
[----:B--2---:R-:W-:Y:S02]  /*2450*/  IMAD.SHL.U32 R5, R12, 0x40, RZ ;  /* 0x000000400c057824 */ /* 0x004fe400078e00ff */
[----:B------:R-:W-:Y:S02]  /*2460*/  IMAD.MOV.U32 R4, RZ, RZ, 0x20 ;  /* 0x00000020ff047424 */ /* 0x000fe400078e00ff */
[----:B-1----:R-:W-:Y:S01]  /*2470*/  IMAD.WIDE R2, R39, 0x2, R10 ;  /* 0x0000000227027825 */ /* 0x002fe200078e020a */
[----:B------:R-:W-:-:S04]  /*2480*/  DEPBAR.LE SB0, 0x1 ;  /* 0x000080400000791a */ /* 0x000fc80000000000 */
[----:B------:R-:W-:Y:S02]  /*2490*/  LOP3.LUT R5, R0, 0xfffffe00, R5, 0xf8, !PT ;  /* 0xfffffe0000057812 */ /* 0x000fe400078ef805 */
[----:B------:R-:W-:Y:S01]  /*24a0*/  SEL R0, R4, 0xffffffe0, !P1 ;  /* 0xffffffe004007807 */ /* 0x000fe20004800000 */
[----:B------:R-:W-:Y:S01]  /*24b0*/  BAR.SYNC.DEFER_BLOCKING 0x0 ;  /* 0x0000000000007b1d */ /* 0x000fe20000010000 */
[----:B------:R-:W-:Y:S01]  /*24c0*/  ISETP.GE.AND P1, PT, R29, c[0x0][0x1d4], PT ;  /* 0x000075001d007a0c */ /* 0x000fe20003f26270 */
[----:B------:R-:W-:Y:S01]  /*24d0*/  IMAD R220, R64, 0x400, R5 ;  /* 0x0000040040dc7824 */ /* 0x000fe200078e0205 */
[----:B---3--:R-:W-:-:S04]  /*24e0*/  SHF.R.S32.HI R9, RZ, 0x1f, R36 ;  /* 0x0000001fff097819 */ /* 0x008fc80000011424 */
[C---:B------:R-:W-:Y:S01]  /*24f0*/  LEA R228, R220.reuse, 0x4080, 0x1 ;  /* 0x00004080dce47811 */ /* 0x040fe200078e08ff */
[----:B------:R-:W-:-:S04]  /*2500*/  IMAD.SHL.U32 R220, R220, 0x2, RZ ;  /* 0x00000002dcdc7824 */ /* 0x000fc800078e00ff */
[--C-:B------:R-:W-:Y:S02]  /*2510*/  IMAD R224, R6, 0x2, R228.reuse ;  /* 0x0000000206e07824 */ /* 0x100fe400078e02e4 */
[C---:B------:R-:W-:Y:S02]  /*2520*/  IMAD R228, R0.reuse, 0x2, R228 ;  /* 0x0000000200e47824 */ /* 0x040fe400078e02e4 */
[----:B------:R-:W-:Y:S01]  /*2530*/  IMAD R232, R0, 0x2, R224 ;  /* 0x0000000200e87824 */ /* 0x000fe200078e02e0 */
        /* <DEDUP_REMOVED lines=39> */
[----:B------:R-:W-:-:S04]  /*27b0*/  LOP3.LUT P0, RZ, R17, 0x4, RZ, 0xc0, !PT ;  /* 0x0000000411ff7812 */ /* 0x000fc8000780c0ff */
[----:B------:R-:W-:Y:S02]  /*27c0*/  SEL R4, R4, 0xffffffe0, !P0 ;  /* 0xffffffe004047807 */ /* 0x000fe40004000000 */
        /* <DEDUP_REMOVED lines=12> */
[----:B------:R-:W2:Y:S04]  /*2890*/  SHFL.IDX PT, R8, R8, 0x1, 0x181f ;  /* 0x00381f0008087f89 */ /* 0x000ea800000e0000 */
[----:B-1----:R1:W3:Y:S02]  /*28a0*/  SHFL.IDX PT, R2, R13, 0x1, 0x181f ;  /* 0x00381f000d027f89 */ /* 0x0022e400000e0000 */
.L_x_2193:
        /* <DEDUP_REMOVED lines=8> */
[----:B-1----:R-:W-:Y:S02]  /*2930*/  SHF.R.S32.HI R13, RZ, 0x1f, R29 ;  /* 0x0000001fff0d7819 */ /* 0x002fe4000001141d */
[-C--:B------:R-:W-:Y:S02]  /*2940*/  LEA.HI R12, R12, R29.reuse, RZ, 0x3 ;  /* 0x0000001d0c0c7211 */ /* 0x080fe400078f18ff */
[----:B------:R-:W-:Y:S02]  /*2950*/  LEA.HI R13, R13, R29, RZ, 0x3 ;  /* 0x0000001d0d0d7211 */ /* 0x000fe400078f18ff */
[----:B------:R-:W-:Y:S02]  /*2960*/  LOP3.LUT R12, R12, 0xfffffff8, RZ, 0xc0, !PT ;  /* 0xfffffff80c0c7812 */ /* 0x000fe400078ec0ff */
[----:B------:R-:W-:Y:S02]  /*2970*/  LOP3.LUT R13, R13, 0xfffffff8, RZ, 0xc0, !PT ;  /* 0xfffffff80d0d7812 */ /* 0x000fe400078ec0ff */
[----:B------:R-:W-:-:S02]  /*2980*/  LEA R14, P0, R12, R2, 0x1 ;  /* 0x000000020c0e7211 */ /* 0x000fc400078008ff */
[----:B------:R-:W-:Y:S02]  /*2990*/  SHF.R.S32.HI R13, RZ, 0x1f, R13 ;  /* 0x0000001fff0d7819 */ /* 0x000fe4000001140d */
[----:B------:R-:W-:-:S04]  /*29a0*/  LEA.HI R3, R66, R19, RZ, 0x3 ;  /* 0x0000001342037211 */ /* 0x000fc800078f18ff */
        /* <DEDUP_REMOVED lines=23> */
.L_x_2122:
[----:B--234-:R-:W-:Y:S05]  /*2b20*/  BSYNC B0 ;  /* 0x0000000000007941 */ /* 0x01cfea0003800000 */
.L_x_2121:
[----:B------:R-:W0:Y:S01]  /*2b30*/  LDGDEPBAR ;  /* 0x00000000000079af */ /* 0x000e220000000000 */
[----:B------:R-:W-:Y:S01]  /*2b40*/  WARPSYNC 0xffffffff ;  /* 0xffffffff00007948 */ /* 0x000fe20003800000 */
[C---:B-1----:R-:W-:Y:S01]  /*2b50*/  HMMA.16816.F32.BF16 R8, R160.reuse, R22, RZ ;  /* 0x00000016a008723c */ /* 0x042fe200000418ff */
[C---:B------:R-:W-:Y:S01]  /*2b60*/  IMAD R242, R4.reuse, 0x2, R236 ;  /* 0x0000000204f27824 */ /* 0x040fe200078e02ec */
[----:B------:R-:W-:Y:S01]  /*2b70*/  LDSM.16.M88.4 R60, [R243+0x5800] ;  /* 0x00580000f33c783b */ /* 0x000fe20000000200 */
[----:B------:R-:W-:Y:S01]  /*2b80*/  IMAD R239, R4, 0x2, R243 ;  /* 0x0000000204ef7824 */ /* 0x000fe200078e02f3 */
[----:B------:R-:W-:Y:S01]  /*2b90*/  UISETP.GT.AND UP0, UPT, UR4, UR7, UPT ;  /* 0x000000070400728c */ /* 0x000fe2000bf04270 */
[C---:B------:R-:W-:Y:S01]  /*2ba0*/  IADD3 R252, R243.reuse, 0x1800, RZ ;  /* 0x00001800f3fc7810 */ /* 0x040fe20007ffe0ff */
[----:B------:R-:W1:Y:S01]  /*2bb0*/  LDSM.16.M88.4 R36, [R242+0x14080] ;  /* 0x01408000f224783b */ /* 0x000e620000000200 */
[C---:B------:R-:W-:Y:S01]  /*2bc0*/  IADD3 R251, R243.reuse, 0x2000, RZ ;  /* 0x00002000f3fb7810 */ /* 0x040fe20007ffe0ff */
[----:B------:R-:W-:Y:S01]  /*2bd0*/  HMMA.16816.F32.BF16 R12, R160, R20, RZ ;  /* 0x00000014a00c723c */ /* 0x000fe200000418ff */
[----:B------:R-:W-:Y:S01]  /*2be0*/  IADD3 R250, R243, 0x2800, RZ ;  /* 0x00002800f3fa7810 */ /* 0x000fe20007ffe0ff */
[----:B------:R-:W2:Y:S01]  /*2bf0*/  LDSM.16.M88.4 R44, [R242+0x14880] ;  /* 0x01488000f22c783b */ /* 0x000ea20000000200 */
[----:B------:R-:W-:-:S02]  /*2c00*/  PLOP3.LUT P0, PT, PT, PT, UP0, 0x40, 0x0 ;  /* 0x000000000000781c */ /* 0x000fc40003f0e808 */
[C---:B------:R-:W-:Y:S01]  /*2c10*/  IADD3 R249, R243.reuse, 0x3000, RZ ;  /* 0x00003000f3f97810 */ /* 0x040fe20007ffe0ff */
[----:B------:R-:W3:Y:S01]  /*2c20*/  LDSM.16.M88.4 R52, [R242+0x15080] ;  /* 0x01508000f234783b */ /* 0x000ee20000000200 */
[C---:B------:R-:W-:Y:S01]  /*2c30*/  IADD3 R248, R243.reuse, 0x3800, RZ ;  /* 0x00003800f3f87810 */ /* 0x040fe20007ffe0ff */
[C---:B------:R-:W-:Y:S01]  /*2c40*/  HMMA.16816.F32.BF16 R16, R160.reuse, R24, RZ ;  /* 0x00000018a010723c */ /* 0x040fe200000418ff */
[C---:B------:R-:W-:Y:S02]  /*2c50*/  IADD3 R247, R243.reuse, 0x4000, RZ ;  /* 0x00004000f3f77810 */ /* 0x040fe40007ffe0ff */
[C---:B------:R-:W-:Y:S02]  /*2c60*/  IADD3 R246, R243.reuse, 0x4800, RZ ;  /* 0x00004800f3f67810 */ /* 0x040fe40007ffe0ff */
[C---:B------:R-:W-:Y:S02]  /*2c70*/  IADD3 R245, R243.reuse, 0x5000, RZ ;  /* 0x00005000f3f57810 */ /* 0x040fe40007ffe0ff */
[----:B------:R-:W-:Y:S01]  /*2c80*/  IADD3 R244, R243, 0x5800, RZ ;  /* 0x00005800f3f47810 */ /* 0x000fe20007ffe0ff */
[C---:B------:R-:W-:Y:S08]  /*2c90*/  HMMA.16816.F32.BF16 R20, R160.reuse, R26, RZ ;  /* 0x0000001aa014723c */ /* 0x040ff000000418ff */
        /* <DEDUP_REMOVED lines=136> */
[----:B------:R-:W1:Y:S04]  /*3520*/  S2R R75, SR_TID.X ;  /* 0x00000000004b7919 */ /* 0x000e680000002100 */
[----:B------:R2:W5:Y:S04]  /*3530*/  LDL R71, [R1+0x64] ;  /* 0x0000640001477983 */ /* 0x0005680000100800 */
[----:B------:R2:W5:Y:S04]  /*3540*/  LDL R67, [R1+0x8] ;  /* 0x0000080001437983 */ /* 0x0005680000100800 */
[----:B------:R2:W5:Y:S04]  /*3550*/  LDL R68, [R1+0x34] ;  /* 0x0000340001447983 */ /* 0x0005680000100800 */
[----:B------:R2:W5:Y:S04]  /*3560*/  LDL R69, [R1+0x50] ;  /* 0x0000500001457983 */ /* 0x0005680000100800 */
[----:B------:R2:W5:Y:S01]  /*3570*/  LDL R70, [R1+0x5c] ;  /* 0x00005c0001467983 */ /* 0x0005620000100800 */
[----:B-1----:R-:W-:-:S02]  /*3580*/  LEA.HI R73, R66, R75, RZ, 0x3 ;  /* 0x0000004b42497211 */ /* 0x002fc400078f18ff */
[----:B------:R-:W-:Y:S02]  /*3590*/  LEA.HI R74, R66, R75, RZ, 0x3 ;  /* 0x0000004b424a7211 */ /* 0x000fe400078f18ff */
[----:B------:R-:W-:Y:S02]  /*35a0*/  LOP3.LUT R73, R73, 0xfffffff8, RZ, 0xc0, !PT ;  /* 0xfffffff849497812 */ /* 0x000fe400078ec0ff */
[----:B------:R-:W-:-:S03]  /*35b0*/  SHF.R.S32.HI R74, RZ, 0x3, R74 ;  /* 0x00000003ff4a7819 */ /* 0x000fc6000001144a */
[----:B------:R-:W-:-:S04]  /*35c0*/  IMAD.IADD R73, R75, 0x1, -R73 ;  /* 0x000000014b497824 */ /* 0x000fc800078e0a49 */
[----:B------:R-:W-:Y:S02]  /*35d0*/  IMAD R73, R73, 0x20, R74 ;  /* 0x0000002049497824 */ /* 0x000fe400078e024a */
[----:B------:R-:W-:Y:S02]  /*35e0*/  IMAD.MOV.U32 R10, RZ, RZ, RZ ;  /* 0x000000ffff0a7224 */ /* 0x000fe400078e00ff */
[----:B--2---:R-:W-:Y:S02]  /*35f0*/  IMAD.MOV.U32 R72, RZ, RZ, R7 ;  /* 0x000000ffff487224 */ /* 0x004fe400078e0007 */
[----:B---3--:R-:W-:Y:S02]  /*3600*/  IMAD.MOV.U32 R7, RZ, RZ, R2 ;  /* 0x000000ffff077224 */ /* 0x008fe400078e0002 */
[----:B------:R-:W-:-:S05]  /*3610*/  IMAD.MOV.U32 R2, RZ, RZ, c[0x0][0x2b8] ;  /* 0x0000ae00ff027624 */ /* 0x000fca00078e00ff */
[----:B------:R-:W-:Y:S01]  /*3620*/  ISETP.NE.AND P1, PT, R2, 0x1, PT ;  /* 0x000000010200780c */ /* 0x000fe20003f25270 */
[----:B------:R-:W-:Y:S02]  /*3630*/  IMAD.U32 R2, RZ, RZ, UR11 ;  /* 0x0000000bff027e24 */ /* 0x000fe4000f8e00ff */
[----:B----4-:R-:W-:-:S03]  /*3640*/  IMAD.MOV.U32 R75, RZ, RZ, R3 ;  /* 0x000000ffff4b7224 */ /* 0x010fc600078e0003 */
[----:B------:R-:W-:-:S04]  /*3650*/  IADD3 R2, R73, UR24, R2 ;  /* 0x0000001849027c10 */ /* 0x000fc8000fffe002 */
[----:B------:R-:W-:-:S05]  /*3660*/  IADD3 R3, R2, -0x30, RZ ;  /* 0xffffffd002037810 */ /* 0x000fca0007ffe0ff */
[----:B------:R-:W-:-:S04]  /*3670*/  @P1 IMAD.HI.U32 R4, R3, c[0x0][0x2bc], RZ ;  /* 0x0000af0003041a27 */ /* 0x000fc800078e00ff */
[----:B------:R-:W-:Y:S01]  /*3680*/  IMAD.MOV.U32 R2, RZ, RZ, R3 ;  /* 0x000000ffff027224 */ /* 0x000fe200078e0003 */
[----:B------:R-:W-:Y:S01]  /*3690*/  @P1 SHF.R.U32.HI R2, RZ, c[0x0][0x2c0], R4 ;  /* 0x0000b000ff021a19 */ /* 0x000fe20000011604 */
[----:B------:R-:W-:-:S03]  /*36a0*/  IMAD.MOV.U32 R73, RZ, RZ, R7 ;  /* 0x000000ffff497224 */ /* 0x000fc600078e0007 */
[----:B------:R-:W-:-:S04]  /*36b0*/  @!P3 IADD3 R4, P0, R2, UR16, RZ ;  /* 0x000000100204bc10 */ /* 0x000fc8000ff1e0ff */
[----:B------:R-:W-:Y:S02]  /*36c0*/  @!P3 LEA.HI.X.SX32 R7, R2, UR6, 0x1, P0 ;  /* 0x000000060207bc11 */ /* 0x000fe400080f0eff */
[----:B------:R-:W-:-:S04]  /*36d0*/  @!P3 LEA R8, P0, R4, c[0x0][0x2a0], 0x2 ;  /* 0x0000a8000408ba11 */ /* 0x000fc800078010ff */
[----:B------:R-:W-:-:S05]  /*36e0*/  @!P3 LEA.HI.X R9, R4, c[0x0][0x2a4], R7, 0x2, P0 ;  /* 0x0000a9000409ba11 */ /* 0x000fca00000f1407 */
[----:B------:R-:W2:Y:S01]  /*36f0*/  @!P3 LDG.E R10, [R8.64] ;  /* 0x00000012080ab981 */ /* 0x000ea2000c1e1900 */
[----:B------:R-:W-:-:S04]  /*3700*/  IMAD.MOV R2, RZ, RZ, -R2 ;  /* 0x000000ffff027224 */ /* 0x000fc800078e0a02 */
[----:B------:R-:W-:Y:S01]  /*3710*/  IMAD R11, R2, c[0x0][0x2b8], R3 ;  /* 0x0000ae00020b7a24 */ /* 0x000fe200078e0203 */
[----:B------:R-:W1:Y:S04]  /*3720*/  S2R R76, SR_TID.X ;  /* 0x00000000004c7919 */ /* 0x000e680000002100 */
[----:B------:R-:W-:-:S05]  /*3730*/  SHF.R.S32.HI R2, RZ, 0x1f, R11 ;  /* 0x0000001fff027819 */ /* 0x000fca000001140b */
[----:B------:R-:W-:Y:S02]  /*3740*/  IMAD R4, R2, c[0x0][0x1e0], RZ ;  /* 0x0000780002047a24 */ /* 0x000fe400078e02ff */
[----:B------:R-:W-:-:S04]  /*3750*/  IMAD.WIDE.U32 R2, R11, c[0x0][0x1e0], RZ ;  /* 0x000078000b027a25 */ /* 0x000fc800078e00ff */
[----:B------:R-:W-:-:S04]  /*3760*/  IMAD R4, R11, c[0x0][0x1e4], R4 ;  /* 0x000079000b047a24 */ /* 0x000fc800078e0204 */
[----:B------:R-:W-:Y:S01]  /*3770*/  IMAD.IADD R3, R3, 0x1, R4 ;  /* 0x0000000103037824 */ /* 0x000fe200078e0204 */
[----:B------:R-:W-:Y:S01]  /*3780*/  STL [R1+0x28], R11 ;  /* 0x0000280b01007387 */ /* 0x000fe20000100800 */
[----:B-1----:R-:W-:-:S04]  /*3790*/  LEA.HI R74, R66, R76, RZ, 0x3 ;  /* 0x0000004c424a7211 */ /* 0x002fc800078f18ff */
[----:B------:R-:W-:-:S05]  /*37a0*/  LOP3.LUT R74, R74, 0xfffffff8, RZ, 0xc0, !PT ;  /* 0xfffffff84a4a7812 */ /* 0x000fca00078ec0ff */
[----:B------:R-:W-:Y:S01]  /*37b0*/  IMAD.IADD R74, R76, 0x1, -R74 ;  /* 0x000000014c4a7824 */ /* 0x000fe200078e0a4a */
[----:B------:R-:W-:Y:S03]  /*37c0*/  BSSY B0, `(.L_x_2125) ;  /* 0x0000020000007945 */ /* 0x000fe60003800000 */
[----:B------:R-:W-:-:S05]  /*37d0*/  IMAD.SHL.U32 R74, R74, 0x8, RZ ;  /* 0x000000084a4a7824 */ /* 0x000fca00078e00ff */
[----:B------:R-:W-:Y:S02]  /*37e0*/  ISETP.GE.AND P1, PT, R74, c[0x0][0x1d4], PT ;  /* 0x000075004a007a0c */ /* 0x000fe40003f26270 */
[----:B--2---:R-:W-:Y:S01]  /*37f0*/  SHF.R.S32.HI R4, RZ, 0x1f, R10 ;  /* 0x0000001fff047819 */ /* 0x004fe2000001140a */
        /* <DEDUP_REMOVED lines=17> */
[----:B------:R-:W-:-:S03]  /*3910*/  LEA R10, P0, R72, R2, 0x1 ;  /* 0x00000002480a7211 */ /* 0x000fc600078008ff */
[----:B------:R-:W-:Y:S01]  /*3920*/  @!PT LDS RZ, [RZ] ;  /* 0x00000000fffff984 */ /* 0x000fe20000000800 */
[----:B-----5:R2:W-:Y:S01]  /*3930*/  LDGSTS.E.BYPASS.LTC128B.128 [R67+0x14080], [R12.64], !P1 ;  /* 0x140800000c437fae */ /* 0x0205e2000c901d52 */
        /* <DEDUP_REMOVED lines=8> */
.L_x_2126:
[----:B------:R-:W-:Y:S05]  /*39c0*/  BSYNC B0 ;  /* 0x0000000000007941 */ /* 0x000fea0003800000 */
.L_x_2125:
[----:B------:R-:W-:Y:S01]  /*39d0*/  ISETP.GE.AND P0, PT, R14, 0x21, PT ;  /* 0x000000210e00780c */ /* 0x000fe20003f06270 */
[----:B--23--:R2:W3:Y:S01]  /*39e0*/  SHFL.IDX PT, R3, R4, 0x1, 0x181f ;  /* 0x00381f0004037f89 */ /* 0x00c4e200000e0000 */
[----:B------:R-:W-:Y:S03]  /*39f0*/  BSSY B0, `(.L_x_2124) ;  /* 0x0000010000007945 */ /* 0x000fe60003800000 */
[----:B------:R2:W4:Y:S08]  /*3a00*/  SHFL.IDX PT, R2, R7, 0x1, 0x181f ;  /* 0x00381f0007027f89 */ /* 0x00053000000e0000 */
[----:B------:R-:W-:Y:S05]  /*3a10*/  @!P0 BRA `(.L_x_2127) ;  /* 0x000000d000008947 */ /* 0x000fea0003800000 */
[----:B----4-:R-:W-:-:S04]  /*3a20*/  LEA R12, P0, R74, R2, 0x1 ;  /* 0x000000024a0c7211 */ /* 0x010fc800078008ff */
        /* <DEDUP_REMOVED lines=12> */
.L_x_2127:
[----:B------:R-:W-:Y:S05]  /*3af0*/  BSYNC B0 ;  /* 0x0000000000007941 */ /* 0x000fea0003800000 */
.L_x_2124:
[----:B---3--:R-:W3:Y:S01]  /*3b00*/  S2R R8, SR_TID.X ;  /* 0x0000000000087919 */ /* 0x008ee20000002100 */
[----:B----4-:R-:W-:Y:S01]  /*3b10*/  LOP3.LUT R2, R65, 0xffffffe0, RZ, 0xc0, !PT ;  /* 0xffffffe041027812 */ /* 0x010fe200078ec0ff */
[----:B------:R-:W-:Y:S01]  /*3b20*/  UISETP.NE.AND UP1, UPT, UR15, URZ, UPT ;  /* 0x0000003f0f00728c */ /* 0x000fe2000bf25270 */
[----:B-12---:R-:W-:Y:S01]  /*3b30*/  SHF.R.S32.HI R7, RZ, 0x1f, R64 ;  /* 0x0000001fff077819 */ /* 0x006fe20000011440 */
[----:B------:R-:W-:Y:S01]  /*3b40*/  UISETP.NE.AND UP0, UPT, UR14, URZ, UPT ;  /* 0x0000003f0e00728c */ /* 0x000fe2000bf05270 */
[----:B------:R-:W0:Y:S01]  /*3b50*/  LDGDEPBAR ;  /* 0x00000000000079af */ /* 0x000e220000000000 */
[----:B------:R-:W-:Y:S01]  /*3b60*/  ULDC UR24, c[0x0][0x324] ;  /* 0x0000c90000187ab9 */ /* 0x000fe20000000800 */
[----:B------:R-:W-:Y:S01]  /*3b70*/  LEA.HI R7, R7, R64, RZ, 0x3 ;  /* 0x0000004007077211 */ /* 0x000fe200078f18ff */
[----:B------:R-:W-:Y:S01]  /*3b80*/  ULOP3.LUT UR24, URZ, UR24, URZ, 0x33, !UPT ;  /* 0x000000183f187292 */ /* 0x000fe2000f8e333f */
[----:B------:R-:W-:Y:S02]  /*3b90*/  PLOP3.LUT P0, PT, PT, PT, UP1, 0x80, 0x0 ;  /* 0x000000000000781c */ /* 0x000fe40003f0f018 */
[----:B------:R-:W-:-:S05]  /*3ba0*/  LOP3.LUT R7, R7, 0xffffff8, RZ, 0xc0, !PT ;  /* 0x0ffffff807077812 */ /* 0x000fca00078ec0ff */
[----:B------:R-:W-:Y:S01]  /*3bb0*/  IMAD.IADD R9, R64, 0x1, -R7 ;  /* 0x0000000140097824 */ /* 0x000fe200078e0a07 */
[----:B---3--:R-:W-:Y:S01]  /*3bc0*/  LEA.HI R3, R66, R8, RZ, 0x2 ;  /* 0x0000000842037211 */ /* 0x008fe200078f10ff */
        /* <DEDUP_REMOVED lines=20> */
[----:B------:R-:W-:Y:S02]  /*3d10*/  IMAD.U32 R2, RZ, RZ, UR32 ;  /* 0x00000020ff027e24 */ /* 0x000fe4000f8e00ff */
[----:B------:R-:W-:-:S02]  /*3d20*/  IMAD.SHL.U32 R11, R3, 0x2, RZ ;  /* 0x00000002030b7824 */ /* 0x000fc400078e00ff */
[----:B------:R-:W-:-:S03]  /*3d30*/  IMAD.U32 R3, RZ, RZ, UR29 ;  /* 0x0000001dff037e24 */ /* 0x000fc6000f8e00ff */
[C---:B------:R-:W-:Y:S01]  /*3d40*/  IADD3 R2, -R11.reuse, 0x1, R2 ;  /* 0x000000010b027810 */ /* 0x040fe20007ffe102 */
[----:B------:R3:W-:Y:S01]  /*3d50*/  STL [R1+0x54], R11 ;  /* 0x0000540b01007387 */ /* 0x0007e20000100800 */
[----:B------:R-:W-:Y:S02]  /*3d60*/  IADD3 R9, -R11, UR8, R3 ;  /* 0x000000080b097c10 */ /* 0x000fe4000fffe103 */
[----:B------:R-:W-:-:S04]  /*3d70*/  IADD3 R2, R2, -UR12, RZ ;  /* 0x8000000c02027c10 */ /* 0x000fc8000fffe0ff */
        /* <DEDUP_REMOVED lines=19> */
.L_x_2130:
[----:B------:R-:W-:-:S04]  /*3eb0*/  MOV R12, 0x1 ;  /* 0x00000001000c7802 */ /* 0x000fc80000000f00 */
[----:B------:R-:W-:-:S13]  /*3ec0*/  ISETP.NE.AND P0, PT, R12, c[0x0][0x32c], PT ;  /* 0x0000cb000c007a0c */ /* 0x000fda0003f05270 */
[----:B------:R-:W-:-:S05]  /*3ed0*/  @P0 IMAD.HI.U32 R12, R4, c[0x0][0x330], RZ ;  /* 0x0000cc00040c0a27 */ /* 0x000fca00078e00ff */
[----:B------:R-:W-:Y:S02]  /*3ee0*/  @P0 SHF.R.U32.HI R4, RZ, c[0x0][0x334], R12 ;  /* 0x0000cd00ff040a19 */ /* 0x000fe4000001160c */
.L_x_2131:
[----:B------:R-:W-:Y:S05]  /*3ef0*/  BSYNC B0 ;  /* 0x0000000000007941 */ /* 0x000fea0003800000 */
.L_x_2129:
[----:B------:R-:W-:-:S05]  /*3f00*/  IMAD R4, R4, c[0x0][0x32c], R11 ;  /* 0x0000cb0004047a24 */ /* 0x000fca00078e020b */
[----:B------:R-:W-:Y:S02]  /*3f10*/  IADD3 R12, R4, c[0x0][0x32c], RZ ;  /* 0x0000cb00040c7a10 */ /* 0x000fe40007ffe0ff */
[----:B------:R-:W-:Y:S02]  /*3f20*/  IMNMX R2, R2, R4, !PT ;  /* 0x0000000402027217 */ /* 0x000fe40007800200 */
[----:B------:R-:W-:Y:S02]  /*3f30*/  IMNMX R3, R3, R12, PT ;  /* 0x0000000c03037217 */ /* 0x000fe40003800200 */
.L_x_2128:
        /* <DEDUP_REMOVED lines=86> */
.L_x_2134:
[----:B------:R-:W-:-:S04]  /*44a0*/  MOV R7, 0x1 ;  /* 0x0000000100077802 */ /* 0x000fc80000000f00 */
[----:B------:R-:W-:-:S13]  /*44b0*/  ISETP.NE.AND P0, PT, R7, c[0x0][0x32c], PT ;  /* 0x0000cb0007007a0c */ /* 0x000fda0003f05270 */
[----:B------:R-:W-:-:S05]  /*44c0*/  @P0 IMAD.HI.U32 R7, R4, c[0x0][0x330], RZ ;  /* 0x0000cc0004070a27 */ /* 0x000fca00078e00ff */
[----:B------:R-:W-:Y:S02]  /*44d0*/  @P0 SHF.R.U32.HI R4, RZ, c[0x0][0x334], R7 ;  /* 0x0000cd00ff040a19 */ /* 0x000fe40000011607 */
.L_x_2135:
[----:B------:R-:W-:Y:S05]  /*44e0*/  BSYNC B0 ;  /* 0x0000000000007941 */ /* 0x000fea0003800000 */
.L_x_2133:
[----:B------:R-:W-:-:S05]  /*44f0*/  IMAD R4, R4, c[0x0][0x32c], R11 ;  /* 0x0000cb0004047a24 */ /* 0x000fca00078e020b */
[----:B------:R-:W-:Y:S02]  /*4500*/  IADD3 R7, R4, c[0x0][0x32c], RZ ;  /* 0x0000cb0004077a10 */ /* 0x000fe40007ffe0ff */
[----:B------:R-:W-:Y:S02]  /*4510*/  IMNMX R2, R2, R4, !PT ;  /* 0x0000000402027217 */ /* 0x000fe40007800200 */
[----:B------:R-:W-:Y:S02]  /*4520*/  IMNMX R3, R3, R7, PT ;  /* 0x0000000703037217 */ /* 0x000fe40003800200 */
.L_x_2132:
        /* <DEDUP_REMOVED lines=25> */
[----:B-----5:R-:W-:Y:S01]  /*46c0*/  LDSM.16.MT88.4 R68, [R238+0x4880] ;  /* 0x00488000ee44783b */ /* 0x020fe20000004200 */
[----:B------:R-:W-:Y:S01]  /*46d0*/  ISETP.GT.AND P0, PT, R2, 0x1, P0 ;  /* 0x000000010200780c */ /* 0x000fe20000704270 */
[----:B------:R-:W-:Y:S01]  /*46e0*/  IMAD R240, R0, 0x2, R238 ;  /* 0x0000000200f07824 */ /* 0x000fe200078e02ee */
[----:B------:R-:W-:Y:S01]  /*46f0*/  FMNMX.FTZ R133, R22, R133, !PT ;  /* 0x0000008516857209 */ /* 0x000fe20007810000 */
[----:B------:R-:W-:Y:S01]  /*4700*/  LDSM.16.MT88.4 R72, [R238+0x5880] ;  /* 0x00588000ee48783b */ /* 0x000fe20000004200 */
[----:B------:R-:W-:-:S02]  /*4710*/  ISETP.LT.OR P0, PT, R3, 0x2, P0 ;  /* 0x000000020300780c */ /* 0x000fc40000701670 */
[----:B------:R-:W-:Y:S01]  /*4720*/  FMNMX.FTZ R133, R91, R133, !PT ;  /* 0x000000855b857209 */ /* 0x000fe20007810000 */
[----:B------:R-:W-:Y:S01]  /*4730*/  LDSM.16.MT88.4 R64, [R237+0x5880] ;  /* 0x00588000ed40783b */ /* 0x000fe20000004200 */
[----:B------:R-:W-:Y:S02]  /*4740*/  FSEL R7, R35, -INF , !P0 ;  /* 0xff80000023077808 */ /* 0x000fe40004000000 */
[----:B------:R-:W-:Y:S01]  /*4750*/  PLOP3.LUT P0, PT, PT, PT, UP2, 0x40, 0x0 ;  /* 0x000000000000781c */ /* 0x000fe20003f0e828 */
[----:B------:R-:W-:Y:S01]  /*4760*/  UISETP.NE.AND UP2, UPT, UR33, URZ, UPT ;  /* 0x0000003f2100728c */ /* 0x000fe2000bf45270 */
[----:B------:R-:W-:Y:S01]  /*4770*/  FMNMX.FTZ R133, R90, R133, !PT ;  /* 0x000000855a857209 */ /* 0x000fe20007810000 */
        /* <DEDUP_REMOVED lines=10> */
[----:B------:R-:W-:Y:S01]  /*4820*/  LEA R241, R0, R237, 0x1 ;  /* 0x000000ed00f17211 */ /* 0x000fe200078e08ff */
[----:B------:R-:W-:Y:S01]  /*4830*/  STL [R1+0x78], R161 ;  /* 0x000078a101007387 */ /* 0x000fe20000100800 */
[----:B------:R-:W-:-:S03]  /*4840*/  ISETP.GT.AND P0, PT, R2, 0x9, P0 ;  /* 0x000000090200780c */ /* 0x000fc60000704270 */
[----:B------:R-:W-:Y:S01]  /*4850*/  STL [R1+0x74], R160 ;  /* 0x000074a001007387 */ /* 0x000fe20000100800 */
[----:B------:R-:W-:-:S04]  /*4860*/  ISETP.LT.OR P0, PT, R3, 0xa, P0 ;  /* 0x0000000a0300780c */ /* 0x000fc80000701670 */
[----:B------:R-:W-:Y:S02]  /*4870*/  FSEL R10, R47, -INF , !P0 ;  /* 0xff8000002f0a7808 */ /* 0x000fe40004000000 */
[----:B------:R-:W-:Y:S01]  /*4880*/  PLOP3.LUT P0, PT, PT, PT, UP0, 0x40, 0x0 ;  /* 0x000000000000781c */ /* 0x000fe20003f0e808 */
[----:B------:R-:W-:Y:S01]  /*4890*/  UISETP.NE.AND UP0, UPT, UR5, URZ, UPT ;  /* 0x0000003f0500728c */ /* 0x000fe2000bf05270 */
[----:B------:R-:W-:Y:S02]  /*48a0*/  LDSM.16.MT88.4 R44, [R241+0x4880] ;  /* 0x00488000f12c783b */ /* 0x000fe40000004200 */
[----:B------:R-:W-:Y:S01]  /*48b0*/  ISETP.GT.AND P0, PT, R2, 0x10, P0 ;  /* 0x000000100200780c */ /* 0x000fe20000704270 */
[----:B------:R-:W-:-:S03]  /*48c0*/  ULDC.64 UR4, c[0x0][0x2c8] ;  /* 0x0000b20000047ab9 */ /* 0x000fc60000000a00 */
[----:B------:R-:W-:-:S04]  /*48d0*/  ISETP.LT.OR P0, PT, R3, 0x11, P0 ;  /* 0x000000110300780c */ /* 0x000fc80000701670 */
[----:B------:R-:W-:Y:S02]  /*48e0*/  FSEL R9, R30, -INF , !P0 ;  /* 0xff8000001e097808 */ /* 0x000fe40004000000 */
[----:B------:R-:W-:Y:S01]  /*48f0*/  PLOP3.LUT P0, PT, PT, PT, UP6, 0x40, 0x0 ;  /* 0x000000000000781c */ /* 0x000fe20003f0e868 */
[----:B------:R-:W-:-:S03]  /*4900*/  UISETP.NE.AND UP6, UPT, UR14, URZ, UPT ;  /* 0x0000003f0e00728c */ /* 0x000fc6000bfc5270 */
[----:B------:R-:W-:-:S04]  /*4910*/  ISETP.GT.AND P0, PT, R2, 0x11, P0 ;  /* 0x000000110200780c */ /* 0x000fc80000704270 */
[----:B------:R-:W-:-:S04]  /*4920*/  ISETP.LT.OR P0, PT, R3, 0x12, P0 ;  /* 0x000000120300780c */ /* 0x000fc80000701670 */
[----:B------:R-:W-:Y:S02]  /*4930*/  FSEL R12, R31, -INF , !P0 ;  /* 0xff8000001f0c7808 */ /* 0x000fe40004000000 */
[----:B------:R-:W-:Y:S01]  /*4940*/  PLOP3.LUT P0, PT, PT, PT, UP5, 0x40, 0x0 ;  /* 0x000000000000781c */ /* 0x000fe20003f0e858 */
[----:B------:R-:W-:Y:S01]  /*4950*/  LDSM.16.MT88.4 R28, [R237+0x4880] ;  /* 0x00488000ed1c783b */ /* 0x000fe20000004200 */
[----:B------:R-:W-:Y:S02]  /*4960*/  UISETP.NE.AND UP5, UPT, UR15, URZ, UPT ;  /* 0x0000003f0f00728c */ /* 0x000fe4000bfa5270 */
[----:B------:R-:W-:-:S04]  /*4970*/  ISETP.GT.AND P0, PT, R2, 0x18, P0 ;  /* 0x000000180200780c */ /* 0x000fc80000704270 */
[----:B------:R-:W-:-:S04]  /*4980*/  ISETP.LT.OR P0, PT, R3, 0x19, P0 ;  /* 0x000000190300780c */ /* 0x000fc80000701670 */
[----:B------:R-:W-:Y:S02]  /*4990*/  FSEL R13, R42, -INF , !P0 ;  /* 0xff8000002a0d7808 */ /* 0x000fe40004000000 */
[----:B------:R-:W-:-:S04]  /*49a0*/  PLOP3.LUT P0, PT, PT, PT, UP4, 0x40, 0x0 ;  /* 0x000000000000781c */ /* 0x000fc80003f0e848 */
[----:B------:R-:W-:-:S04]  /*49b0*/  ISETP.GT.AND P0, PT, R2, 0x19, P0 ;  /* 0x000000190200780c */ /* 0x000fc80000704270 */
[----:B------:R-:W-:-:S04]  /*49c0*/  ISETP.LT.OR P0, PT, R3, 0x1a, P0 ;  /* 0x0000001a0300780c */ /* 0x000fc80000701670 */
[----:B------:R-:W-:Y:S02]  /*49d0*/  FSEL R14, R43, -INF , !P0 ;  /* 0xff8000002b0e7808 */ /* 0x000fe40004000000 */
[----:B------:R-:W-:Y:S01]  /*49e0*/  PLOP3.LUT P0, PT, PT, PT, UP3, 0x40, 0x0 ;  /* 0x000000000000781c */ /* 0x000fe20003f0e838 */
[----:B------:R-:W-:Y:S03]  /*49f0*/  LDSM.16.MT88.4 R40, [R240+0x4880] ;  /* 0x00488000f028783b */ /* 0x000fe60000004200 */
        /* <DEDUP_REMOVED lines=13> */
[----:B------:R-:W-:Y:S02]  /*4ad0*/  ISETP.GT.AND P0, PT, R2, 0x29, P0 ;  /* 0x000000290200780c */ /* 0x000fe40000704270 */
[----:B------:R-:W1:Y:S02]  /*4ae0*/  SHFL.BFLY PT, R2, R133, 0x2, 0x1f ;  /* 0x0c401f0085027f89 */ /* 0x000e6400000e0000 */
[----:B------:R-:W-:-:S04]  /*4af0*/  ISETP.LT.OR P0, PT, R3, 0x2a, P0 ;  /* 0x0000002a0300780c */ /* 0x000fc80000701670 */
[----:B------:R-:W-:Y:S02]  /*4b00*/  FSEL R85, R39, -INF , !P0 ;  /* 0xff80000027557808 */ /* 0x000fe40004000000 */
[----:B------:R-:W-:Y:S01]  /*4b10*/  LDSM.16.MT88.4 R36, [R237+0x6080] ;  /* 0x00608000ed24783b */ /* 0x000fe20000004200 */
        /* <DEDUP_REMOVED lines=20> */
[----:B------:R-:W-:Y:S01]  /*4c60*/  FFMA.FTZ R20, R20, c[0x0][0x2d0], -R3 ;  /* 0x0000b40014147a23 */ /* 0x000fe20000010803 */
[----:B------:R-:W-:Y:S02]  /*4c70*/  FMNMX.FTZ R2, R84, R2, !PT ;  /* 0x0000000254027209 */ /* 0x000fe40007810000 */
[----:B------:R-:W-:Y:S02]  /*4c80*/  MUFU.EX2 R116, R19 ;  /* 0x0000001300747308 */ /* 0x000fe40000000800 */
[----:B------:R-:W-:-:S04]  /*4c90*/  FMNMX.FTZ R2, R86, R2, !PT ;  /* 0x0000000256027209 */ /* 0x000fc80007810000 */
[----:B------:R-:W-:Y:S02]  /*4ca0*/  FMNMX.FTZ R2, R88, R2, !PT ;  /* 0x0000000258027209 */ /* 0x000fe40007810000 */
[----:B------:R-:W-:Y:S02]  /*4cb0*/  MUFU.EX2 R124, R18 ;  /* 0x00000012007c7308 */ /* 0x000fe40000000800 */
[----:B------:R-:W-:-:S05]  /*4cc0*/  FMNMX.FTZ R2, R85, R2, !PT ;  /* 0x0000000255027209 */ /* 0x000fca0007810000 */
[----:B------:R-:W1:Y:S01]  /*4cd0*/  SHFL.BFLY PT, R11, R2, 0x2, 0x1f ;  /* 0x0c401f00020b7f89 */ /* 0x000e6200000e0000 */
[----:B------:R2:W-:Y:S08]  /*4ce0*/  MUFU.EX2 R128, R17 ;  /* 0x0000001100807308 */ /* 0x0005f00000000800 */
[----:B------:R-:W-:Y:S01]  /*4cf0*/  MUFU.EX2 R109, R15 ;  /* 0x0000000f006d7308 */ /* 0x000fe20000000800 */
[----:B--2---:R-:W-:Y:S07]  /*4d00*/  LDSM.16.MT88.4 R16, [R237+0x4080] ;  /* 0x00408000ed10783b */ /* 0x004fee0000004200 */
[----:B------:R-:W-:Y:S01]  /*4d10*/  MUFU.EX2 R108, R21 ;  /* 0x00000015006c7308 */ /* 0x000fe20000000800 */
[----:B-1----:R-:W-:-:S07]  /*4d20*/  FMNMX.FTZ R2, R2, R11, !PT ;  /* 0x0000000b02027209 */ /* 0x002fce0007810000 */
[----:B------:R-:W1:Y:S01]  /*4d30*/  MUFU.EX2 R117, R20 ;  /* 0x0000001400757308 */ /* 0x000e620000000800 */
[----:B------:R-:W2:Y:S02]  /*4d40*/  SHFL.BFLY PT, R132, R2, 0x1, 0x1f ;  /* 0x0c201f0002847f89 */ /* 0x000ea400000e0000 */
[----:B--2---:R-:W-:-:S04]  /*4d50*/  FMNMX.FTZ R132, R132, R2, !PT ;  /* 0x0000000284847209 */ /* 0x004fc80007810000 */
[C---:B------:R-:W-:Y:S01]  /*4d60*/  FSETP.NEU.FTZ.AND P0, PT, R132.reuse, -INF , PT ;  /* 0xff8000008400780b */ /* 0x040fe20003f1d000 */
[----:B------:R-:W-:-:S05]  /*4d70*/  FMUL.FTZ R2, R132, c[0x0][0x2d0] ;  /* 0x0000b40084027a20 */ /* 0x000fca0000410000 */
[----:B------:R-:W-:-:S05]  /*4d80*/  FSEL R2, R2, RZ, P0 ;  /* 0x000000ff02027208 */ /* 0x000fca0000000000 */
[--C-:B------:R-:W-:Y:S02]  /*4d90*/  FFMA.FTZ R4, R4, c[0x0][0x2d0], -R2.reuse ;  /* 0x0000b40004047a23 */ /* 0x100fe40000010802 */
[--C-:B------:R-:W-:Y:S02]  /*4da0*/  FFMA.FTZ R8, R8, c[0x0][0x2d0], -R2.reuse ;  /* 0x0000b40008087a23 */ /* 0x100fe40000010802 */
[----:B------:R2:W-:Y:S01]  /*4db0*/  MUFU.EX2 R78, R4 ;  /* 0x00000004004e7308 */ /* 0x0005e20000000800 */
[--C-:B------:R-:W-:Y:S02]  /*4dc0*/  FFMA.FTZ R7, R7, c[0x0][0x2d0], -R2.reuse ;  /* 0x0000b40007077a23 */ /* 0x100fe40000010802 */
[----:B------:R-:W-:-:S05]  /*4dd0*/  FFMA.FTZ R0, R14, c[0x0][0x2d0], -R2 ;  /* 0x0000b4000e007a23 */ /* 0x000fca0000010802 */
[----:B------:R3:W-:Y:S01]  /*4de0*/  MUFU.EX2 R77, R8 ;  /* 0x00000008004d7308 */ /* 0x0007e20000000800 */
[----:B--2---:R-:W-:-:S07]  /*4df0*/  FFMA.FTZ R4, R10, c[0x0][0x2d0], -R2 ;  /* 0x0000b4000a047a23 */ /* 0x004fce0000010802 */
[----:B------:R-:W-:Y:S01]  /*4e00*/  MUFU.EX2 R76, R7 ;  /* 0x00000007004c7308 */ /* 0x000fe20000000800 */
[----:B-1----:R-:W-:Y:S02]  /*4e10*/  F2FP.BF16.PACK_AB R10, R117, R108 ;  /* 0x0000006c750a723e */ /* 0x002fe400000010ff */
[----:B---3--:R-:W-:-:S05]  /*4e20*/  F2FP.BF16.PACK_AB R8, R109, R110 ;  /* 0x0000006e6d08723e */ /* 0x008fca00000010ff */
[----:B------:R1:W2:Y:S08]  /*4e30*/  MUFU.EX2 R79, R4 ;  /* 0x00000004004f7308 */ /* 0x0002b00000000800 */
[----:B------:R-:W-:Y:S01]  /*4e40*/  MUFU.EX2 R82, R0 ;  /* 0x0000000000527308 */ /* 0x000fe20000000800 */
[----:B-1----:R-:W-:Y:S01]  /*4e50*/  FFMA.FTZ R4, R22, c[0x0][0x2d0], -R3 ;  /* 0x0000b40016047a23 */ /* 0x002fe20000010803 */
[----:B--2---:R-:W-:-:S06]  /*4e60*/  F2FP.BF16.PACK_AB R11, R79, R78 ;  /* 0x0000004e4f0b723e */ /* 0x004fcc00000010ff */
[----:B------:R1:W2:Y:S02]  /*4e70*/  MUFU.EX2 R129, R4 ;  /* 0x0000000400817308 */ /* 0x0002a40000000800 */
[----:B-1----:R-:W-:Y:S01]  /*4e80*/  FFMA.FTZ R4, R9, c[0x0][0x2d0], -R2 ;  /* 0x0000b40009047a23 */ /* 0x002fe20000010802 */
[----:B------:R-:W-:Y:S02]  /*4e90*/  F2FP.BF16.PACK_AB R9, R76, R77 ;  /* 0x0000004d4c09723e */ /* 0x000fe400000010ff */
[----:B--2---:R-:W-:-:S03]  /*4ea0*/  F2FP.BF16.PACK_AB R6, R129, R128 ;  /* 0x000000808106723e */ /* 0x004fc600000010ff */
[----:B------:R1:W-:Y:S02]  /*4eb0*/  MUFU.EX2 R80, R4 ;  /* 0x0000000400507308 */ /* 0x0003e40000000800 */
[C---:B------:R-:W-:Y:S08]  /*4ec0*/  HMMA.16816.F32.BF16 R20, R8.reuse, R16, RZ ;  /* 0x000000100814723c */ /* 0x040ff000000418ff */
[----:B------:R-:W-:Y:S01]  /*4ed0*/  HMMA.16816.F32.BF16 R16, R8, R18, RZ ;  /* 0x000000120810723c */ /* 0x000fe200000418ff */
[----:B-1----:R-:W-:-:S04]  /*4ee0*/  FFMA.FTZ R4, R12, c[0x0][0x2d0], -R2 ;  /* 0x0000b4000c047a23 */ /* 0x002fc80000010802 */
[----:B------:R1:W2:Y:S03]  /*4ef0*/  MUFU.EX2 R81, R4 ;  /* 0x0000000400517308 */ /* 0x0002a60000000800 */
[----:B------:R-:W-:Y:S01]  /*4f00*/  HMMA.16816.F32.BF16 R60, R8, R34, RZ ;  /* 0x00000022083c723c */ /* 0x000fe200000418ff */
[----:B-1----:R-:W-:Y:S01]  /*4f10*/  FFMA.FTZ R4, R13, c[0x0][0x2d0], -R2 ;  /* 0x0000b4000d047a23 */ /* 0x002fe20000010802 */
[----:B--2---:R-:W-:-:S06]  /*4f20*/  F2FP.BF16.PACK_AB R5, R81, R80 ;  /* 0x000000505105723e */ /* 0x004fcc00000010ff */
[C---:B------:R-:W-:Y:S01]  /*4f30*/  HMMA.16816.F32.BF16 R12, R8.reuse, R32, RZ ;  /* 0x00000020080c723c */ /* 0x040fe200000418ff */
[----:B------:R1:W2:Y:S07]  /*4f40*/  MUFU.EX2 R83, R4 ;  /* 0x0000000400537308 */ /* 0x0002ae0000000800 */
[----:B------:R-:W-:Y:S01]  /*4f50*/  HMMA.16816.F32.BF16 R32, R8, R26, RZ ;  /* 0x0000001a0820723c */ /* 0x000fe200000418ff */
[----:B-1----:R-:W-:Y:S02]  /*4f60*/  F2FP.BF16.PACK_AB R4, R124, R116 ;  /* 0x000000747c04723e */ /* 0x002fe400000010ff */
[----:B--2---:R-:W-:-:S07]  /*4f70*/  F2FP.BF16.PACK_AB R7, R82, R83 ;  /* 0x000000535207723e */ /* 0x004fce00000010ff */
[C---:B------:R-:W-:Y:S08]  /*4f80*/  HMMA.16816.F32.BF16 R48, R4.reuse, R30, R16 ;  /* 0x0000001e0430723c */ /* 0x040ff00000041810 */
[----:B------:R-:W-:Y:S08]  /*4f90*/  HMMA.16816.F32.BF16 R148, R4, R68, R12 ;  /* 0x000000440494723c */ /* 0x000ff0000004180c */
[----:B------:R-:W-:Y:S08]  /*4fa0*/  HMMA.16816.F32.BF16 R12, R8, R72, RZ ;  /* 0x00000048080c723c */ /* 0x000ff000000418ff */
[----:B------:R-:W-:Y:S01]  /*4fb0*/  HMMA.16816.F32.BF16 R156, R4, R28, R20 ;  /* 0x0000001c049c723c */ /* 0x000fe20000041814 */
[----:B------:R-:W-:Y:S01]  /*4fc0*/  IMAD.MOV.U32 R123, RZ, RZ, R50 ;  /* 0x000000ffff7b7224 */ /* 0x000fe200078e0032 */
[----:B------:R-:W-:Y:S01]  /*4fd0*/  MOV R122, R51 ;  /* 0x00000033007a7202 */ /* 0x000fe20000000f00 */
[----:B------:R-:W-:-:S02]  /*4fe0*/  IMAD.MOV.U32 R121, RZ, RZ, R48 ;  /* 0x000000ffff797224 */ /* 0x000fc400078e0030 */
[----:B------:R-:W-:-:S03]  /*4ff0*/  IMAD.MOV.U32 R120, RZ, RZ, R49 ;  /* 0x000000ffff787224 */ /* 0x000fc600078e0031 */
[C---:B------:R-:W-:Y:S08]  /*5000*/  HMMA.16816.F32.BF16 R20, R8.reuse, R64, RZ ;  /* 0x000000400814723c */ /* 0x040ff000000418ff */
[C---:B------:R-:W-:Y:S08]  /*5010*/  HMMA.16816.F32.BF16 R48, R8.reuse, R24, RZ ;  /* 0x000000180830723c */ /* 0x040ff000000418ff */
[C---:B------:R-:W-:Y:S08]  /*5020*/  HMMA.16816.F32.BF16 R28, R8.reuse, R56, RZ ;  /* 0x00000038081c723c */ /* 0x040ff000000418ff */
[----:B------:R-:W-:Y:S08]  /*5030*/  HMMA.16816.F32.BF16 R24, R8, R58, RZ ;  /* 0x0000003a0818723c */ /* 0x000ff000000418ff */
[----:B------:R-:W-:Y:S08]  /*5040*/  HMMA.16816.F32.BF16 R12, R4, R52, R12 ;  /* 0x00000034040c723c */ /* 0x000ff0000004180c */
[C---:B------:R-:W-:Y:S08]  /*5050*/  HMMA.16816.F32.BF16 R56, R8.reuse, R74, RZ ;  /* 0x0000004a0838723c */ /* 0x040ff000000418ff */
[----:B------:R-:W-:Y:S01]  /*5060*/  HMMA.16816.F32.BF16 R16, R8, R66, RZ ;  /* 0x000000420810723c */ /* 0x000fe200000418ff */
[----:B------:R-:W1:Y:S07]  /*5070*/  LDSM.16.MT88.4 R64, [R241+0x5880] ;  /* 0x00588000f140783b */ /* 0x000e6e0000004200 */
[----:B------:R-:W-:Y:S01]  /*5080*/  HMMA.16816.F32.BF16 R20, R4, R36, R20 ;  /* 0x000000240414723c */ /* 0x000fe20000041814 */
[----:B------:R-:W-:Y:S01]  /*5090*/  IMAD.MOV.U32 R99, RZ, RZ, R13 ;  /* 0x000000ffff637224 */ /* 0x000fe200078e000d */
[----:B------:R-:W-:Y:S01]  /*50a0*/  MOV R98, R12 ;  /* 0x0000000c00627202 */ /* 0x000fe20000000f00 */
[----:B------:R-:W-:-:S02]  /*50b0*/  IMAD.MOV.U32 R161, RZ, RZ, R14 ;  /* 0x000000ffffa17224 */ /* 0x000fc400078e000e */
[----:B------:R-:W-:-:S03]  /*50c0*/  IMAD.MOV.U32 R160, RZ, RZ, R15 ;  /* 0x000000ffffa07224 */ /* 0x000fc600078e000f */
[C---:B------:R-:W-:Y:S01]  /*50d0*/  HMMA.16816.F32.BF16 R12, R4.reuse, R54, R56 ;  /* 0x00000036040c723c */ /* 0x040fe20000041838 */
[----:B------:R-:W-:Y:S04]  /*50e0*/  LDSM.16.MT88.4 R52, [R238+0x7080] ;  /* 0x00708000ee34783b */ /* 0x000fe80000004200 */
[----:B------:R-:W-:Y:S03]  /*50f0*/  LDSM.16.MT88.4 R56, [R241+0x7080] ;  /* 0x00708000f138783b */ /* 0x000fe60000004200 */
[C---:B------:R-:W-:Y:S08]  /*5100*/  HMMA.16816.F32.BF16 R24, R4.reuse, R42, R24 ;  /* 0x0000002a0418723c */ /* 0x040ff00000041818 */
[----:B------:R-:W-:Y:S01]  /*5110*/  MOV R147, R20 ;  /* 0x0000001400937202 */ /* 0x000fe20000000f00 */
[----:B------:R-:W-:Y:S01]  /*5120*/  IMAD.MOV.U32 R146, RZ, RZ, R21 ;  /* 0x000000ffff927224 */ /* 0x000fe200078e0015 */
[----:B------:R-:W-:Y:S01]  /*5130*/  MOV R144, R23 ;  /* 0x0000001700907202 */ /* 0x000fe20000000f00 */
[----:B------:R-:W-:Y:S01]  /*5140*/  IMAD.MOV.U32 R145, RZ, RZ, R22 ;  /* 0x000000ffff917224 */ /* 0x000fe200078e0016 */
[C---:B------:R-:W-:Y:S01]  /*5150*/  HMMA.16816.F32.BF16 R16, R4.reuse, R38, R16 ;  /* 0x000000260410723c */ /* 0x040fe20000041810 */
[----:B------:R-:W2:Y:S03]  /*5160*/  LDSM.16.MT88.4 R20, [R241+0x6080] ;  /* 0x00608000f114783b */ /* 0x000ea60000004200 */
[----:B------:R-:W-:Y:S01]  /*5170*/  MOV R135, R12 ;  /* 0x0000000c00877202 */ /* 0x000fe20000000f00 */
[----:B------:R-:W-:Y:S01]  /*5180*/  IMAD.MOV.U32 R134, RZ, RZ, R13 ;  /* 0x000000ffff867224 */ /* 0x000fe200078e000d */
[----:B------:R-:W-:Y:S01]  /*5190*/  MOV R130, R15 ;  /* 0x0000000f00827202 */ /* 0x000fe20000000f00 */
[----:B------:R-:W-:Y:S01]  /*51a0*/  IMAD.MOV.U32 R131, RZ, RZ, R14 ;  /* 0x000000ffff837224 */ /* 0x000fe200078e000e */
[----:B------:R-:W-:Y:S01]  /*51b0*/  HMMA.16816.F32.BF16 R136, R4, R70, R60 ;  /* 0x000000460488723c */ /* 0x000fe2000004183c */
[----:B------:R-:W3:Y:S03]  /*51c0*/  LDSM.16.MT88.4 R60, [R240+0x5880] ;  /* 0x00588000f03c783b */ /* 0x000ee60000004200 */
[----:B------:R-:W-:Y:S01]  /*51d0*/  IMAD.MOV.U32 R168, RZ, RZ, R26 ;  /* 0x000000ffffa87224 */ /* 0x000fe200078e001a */
[----:B------:R-:W-:Y:S01]  /*51e0*/  MOV R127, R27 ;  /* 0x0000001b007f7202 */ /* 0x000fe20000000f00 */
[----:B------:R-:W-:Y:S01]  /*51f0*/  IMAD.MOV.U32 R126, RZ, RZ, R24 ;  /* 0x000000ffff7e7224 */ /* 0x000fe200078e0018 */
[----:B------:R-:W-:Y:S01]  /*5200*/  LDSM.16.MT88.4 R36, [R237+0x7880] ;  /* 0x00788000ed24783b */ /* 0x000fe20000004200 */
[----:B-1----:R-:W-:Y:S01]  /*5210*/  HMMA.16816.F32.BF16 R12, R8, R66, RZ ;  /* 0x00000042080c723c */ /* 0x002fe200000418ff */
[----:B------:R-:W-:-:S02]  /*5220*/  IMAD.MOV.U32 R125, RZ, RZ, R25 ;  /* 0x000000ffff7d7224 */ /* 0x000fc400078e0019 */
[----:B------:R-:W1:Y:S05]  /*5230*/  LDSM.16.MT88.4 R24, [R237+0x7080] ;  /* 0x00708000ed18783b */ /* 0x000e6a0000004200 */
[----:B------:R-:W-:Y:S01]  /*5240*/  IMAD.MOV.U32 R172, RZ, RZ, R18 ;  /* 0x000000ffffac7224 */ /* 0x000fe200078e0012 */
[----:B------:R-:W-:Y:S01]  /*5250*/  MOV R170, R16 ;  /* 0x0000001000aa7202 */ /* 0x000fe20000000f00 */
[----:B------:R-:W-:Y:S01]  /*5260*/  IMAD.MOV.U32 R171, RZ, RZ, R19 ;  /* 0x000000ffffab7224 */ /* 0x000fe200078e0013 */
[----:B------:R-:W-:Y:S01]  /*5270*/  HMMA.16816.F32.BF16 R92, R4, R46, R32 ;  /* 0x0000002e045c723c */ /* 0x000fe20000041820 */
[----:B------:R-:W-:-:S07]  /*5280*/  IMAD.MOV.U32 R169, RZ, RZ, R17 ;  /* 0x000000ffffa97224 */ /* 0x000fce00078e0011 */
[----:B------:R-:W-:Y:S08]  /*5290*/  HMMA.16816.F32.BF16 R16, R8, R64, RZ ;  /* 0x000000400810723c */ /* 0x000ff000000418ff */
[C---:B--2---:R-:W-:Y:S08]  /*52a0*/  HMMA.16816.F32.BF16 R12, R4.reuse, R22, R12 ;  /* 0x00000016040c723c */ /* 0x044ff0000004180c */
[----:B------:R-:W-:Y:S01]  /*52b0*/  HMMA.16816.F32.BF16 R28, R4, R40, R28 ;  /* 0x00000028041c723c */ /* 0x000fe2000004181c */
[----:B------:R-:W2:Y:S01]  /*52c0*/  LDSM.16.MT88.4 R40, [R240+0x6080] ;  /* 0x00608000f028783b */ /* 0x000ea20000004200 */
[----:B------:R-:W-:Y:S01]  /*52d0*/  MOV R155, R92 ;  /* 0x0000005c009b7202 */ /* 0x000fe20000000f00 */
[----:B------:R-:W-:Y:S01]  /*52e0*/  IMAD.MOV.U32 R154, RZ, RZ, R93 ;  /* 0x000000ffff9a7224 */ /* 0x000fe200078e005d */
[----:B------:R-:W-:Y:S01]  /*52f0*/  MOV R152, R95 ;  /* 0x0000005f00987202 */ /* 0x000fe20000000f00 */
[----:B------:R-:W-:-:S03]  /*5300*/  IMAD.MOV.U32 R153, RZ, RZ, R94 ;  /* 0x000000ffff997224 */ /* 0x000fc600078e005e */
[C---:B------:R-:W-:Y:S01]  /*5310*/  HMMA.16816.F32.BF16 R140, R4.reuse, R44, R48 ;  /* 0x0000002c048c723c */ /* 0x040fe20000041830 */
[----:B------:R-:W-:Y:S07]  /*5320*/  LDSM.16.MT88.4 R48, [R238+0x7880] ;  /* 0x00788000ee30783b */ /* 0x000fee0000004200 */
[----:B------:R-:W-:Y:S01]  /*5330*/  HMMA.16816.F32.BF16 R44, R4, R20, R16 ;  /* 0x00000014042c723c */ /* 0x000fe20000041810 */
[----:B------:R-:W-:Y:S01]  /*5340*/  IMAD.MOV.U32 R93, RZ, RZ, R14 ;  /* 0x000000ffff5d7224 */ /* 0x000fe200078e000e */
[----:B------:R-:W-:Y:S01]  /*5350*/  MOV R92, R15 ;  /* 0x0000000f005c7202 */ /* 0x000fe20000000f00 */
[----:B------:R-:W-:-:S02]  /*5360*/  IMAD.MOV.U32 R67, RZ, RZ, R13 ;  /* 0x000000ffff437224 */ /* 0x000fc400078e000d */
[----:B------:R-:W-:-:S03]  /*5370*/  IMAD.MOV.U32 R66, RZ, RZ, R12 ;  /* 0x000000ffff427224 */ /* 0x000fc600078e000c */
[----:B---3--:R-:W-:Y:S01]  /*5380*/  HMMA.16816.F32.BF16 R32, R8, R60, RZ ;  /* 0x0000003c0820723c */ /* 0x008fe200000418ff */
[----:B------:R-:W-:Y:S01]  /*5390*/  IMAD.MOV.U32 R119, RZ, RZ, R30 ;  /* 0x000000ffff777224 */ /* 0x000fe200078e001e */
[----:B------:R-:W-:Y:S01]  /*53a0*/  MOV R111, R28 ;  /* 0x0000001c006f7202 */ /* 0x000fe20000000f00 */
[----:B------:R-:W-:Y:S02]  /*53b0*/  IMAD.MOV.U32 R118, RZ, RZ, R31 ;  /* 0x000000ffff767224 */ /* 0x000fe400078e001f */
[----:B------:R-:W-:-:S03]  /*53c0*/  IMAD.MOV.U32 R103, RZ, RZ, R29 ;  /* 0x000000ffff677224 */ /* 0x000fc600078e001d */
[C---:B-1----:R-:W-:Y:S08]  /*53d0*/  HMMA.16816.F32.BF16 R12, R8.reuse, R26, RZ ;  /* 0x0000001a080c723c */ /* 0x042ff000000418ff */
[----:B------:R-:W-:Y:S01]  /*53e0*/  HMMA.16816.F32.BF16 R16, R8, R24, RZ ;  /* 0x000000180810723c */ /* 0x000fe200000418ff */
[----:B------:R-:W-:Y:S01]  /*53f0*/  IMAD.MOV.U32 R97, RZ, RZ, R45 ;  /* 0x000000ffff617224 */ /* 0x000fe200078e002d */
[----:B------:R-:W-:Y:S01]  /*5400*/  MOV R95, R47 ;  /* 0x0000002f005f7202 */ /* 0x000fe20000000f00 */
[----:B------:R-:W-:-:S02]  /*5410*/  IMAD.MOV.U32 R96, RZ, RZ, R46 ;  /* 0x000000ffff607224 */ /* 0x000fc400078e002e */
[----:B------:R-:W-:Y:S02]  /*5420*/  IMAD.MOV.U32 R94, RZ, RZ, R44 ;  /* 0x000000ffff5e7224 */ /* 0x000fe400078e002c */
[----:B------:R-:W-:Y:S01]  /*5430*/  LDSM.16.MT88.4 R44, [R241+0x7880] ;  /* 0x00788000f12c783b */ /* 0x000fe20000004200 */
[----:B------:R-:W-:Y:S03]  /*5440*/  HMMA.16816.F32.BF16 R28, R8, R62, RZ ;  /* 0x0000003e081c723c */ /* 0x000fe600000418ff */
[----:B------:R-:W1:Y:S05]  /*5450*/  LDSM.16.MT88.4 R60, [R240+0x7080] ;  /* 0x00708000f03c783b */ /* 0x000e6a0000004200 */
[----:B--2---:R-:W-:Y:S01]  /*5460*/  HMMA.16816.F32.BF16 R72, R4, R40, R32 ;  /* 0x000000280448723c */ /* 0x004fe20000041820 */
[----:B------:R-:W2:Y:S07]  /*5470*/  LDSM.16.MT88.4 R32, [R237+0x8880] ;  /* 0x00888000ed20783b */ /* 0x000eae0000004200 */
[----:B------:R-:W-:Y:S07]  /*5480*/  HMMA.16816.F32.BF16 R24, R8, R54, RZ ;  /* 0x000000360818723c */ /* 0x000fee00000418ff */
[----:B------:R-:W-:Y:S01]  /*5490*/  MOV R55, R95 ;  /* 0x0000005f00377202 */ /* 0x000fe20000000f00 */
[----:B------:R-:W-:Y:S01]  /*54a0*/  HMMA.16816.F32.BF16 R12, R4, R38, R12 ;  /* 0x00000026040c723c */ /* 0x000fe2000004180c */
[----:B------:R-:W-:-:S06]  /*54b0*/  IMAD.MOV.U32 R54, RZ, RZ, R96 ;  /* 0x000000ffff367224 */ /* 0x000fcc00078e0060 */
[----:B------:R-:W-:Y:S01]  /*54c0*/  IMAD.MOV.U32 R38, RZ, RZ, R121 ;  /* 0x000000ffff267224 */ /* 0x000fe200078e0079 */
[----:B------:R-:W-:Y:S01]  /*54d0*/  HMMA.16816.F32.BF16 R20, R4, R36, R16 ;  /* 0x000000240414723c */ /* 0x000fe20000041810 */
[----:B------:R-:W-:-:S07]  /*54e0*/  MOV R39, R120 ;  /* 0x0000007800277202 */ /* 0x000fce0000000f00 */
[----:B------:R-:W-:Y:S01]  /*54f0*/  HMMA.16816.F32.BF16 R68, R4, R42, R28 ;  /* 0x0000002a0444723c */ /* 0x000fe2000004181c */
[----:B------:R-:W3:Y:S07]  /*5500*/  LDSM.16.MT88.4 R40, [R240+0x7880] ;  /* 0x00788000f028783b */ /* 0x000eee0000004200 */
[----:B------:R-:W-:Y:S01]  /*5510*/  HMMA.16816.F32.BF16 R16, R8, R58, RZ ;  /* 0x0000003a0810723c */ /* 0x000fe200000418ff */
[----:B------:R-:W-:Y:S01]  /*5520*/  IMAD.MOV.U32 R102, RZ, RZ, R14 ;  /* 0x000000ffff667224 */ /* 0x000fe200078e000e */
[----:B------:R-:W-:Y:S01]  /*5530*/  MOV R100, R12 ;  /* 0x0000000c00647202 */ /* 0x000fe20000000f00 */
[----:B------:R-:W-:-:S02]  /*5540*/  IMAD.MOV.U32 R101, RZ, RZ, R15 ;  /* 0x000000ffff657224 */ /* 0x000fc400078e000f */
[----:B------:R-:W-:Y:S02]  /*5550*/  IMAD.MOV.U32 R0, RZ, RZ, R13 ;  /* 0x000000ffff007224 */ /* 0x000fe400078e000d */
[----:B------:R-:W-:Y:S01]  /*5560*/  IMAD.MOV.U32 R58, RZ, RZ, R93 ;  /* 0x000000ffff3a7224 */ /* 0x000fe200078e005d */
[C---:B------:R-:W-:Y:S01]  /*5570*/  HMMA.16816.F32.BF16 R28, R8.reuse, R52, RZ ;  /* 0x00000034081c723c */ /* 0x040fe200000418ff */
[----:B------:R-:W-:Y:S01]  /*5580*/  MOV R59, R92 ;  /* 0x0000005c003b7202 */ /* 0x000fe20000000f00 */
[----:B------:R-:W-:Y:S01]  /*5590*/  IMAD.MOV.U32 R64, RZ, RZ, R23 ;  /* 0x000000ffff407224 */ /* 0x000fe200078e0017 */
[----:B------:R-:W-:Y:S01]  /*55a0*/  MOV R65, R22 ;  /* 0x0000001600417202 */ /* 0x000fe20000000f00 */
[----:B------:R-:W-:Y:S01]  /*55b0*/  IMAD.MOV.U32 R37, RZ, RZ, R21 ;  /* 0x000000ffff257224 */ /* 0x000fe200078e0015 */
[----:B------:R-:W-:Y:S02]  /*55c0*/  MOV R36, R20 ;  /* 0x0000001400247202 */ /* 0x000fe40000000f00 */
[----:B------:R-:W-:Y:S01]  /*55d0*/  IMAD.MOV.U32 R52, RZ, RZ, R94 ;  /* 0x000000ffff347224 */ /* 0x000fe200078e005e */
[----:B-1----:R-:W-:Y:S01]  /*55e0*/  HMMA.16816.F32.BF16 R12, R8, R60, RZ ;  /* 0x0000003c080c723c */ /* 0x002fe200000418ff */
[----:B------:R-:W-:-:S06]  /*55f0*/  IMAD.MOV.U32 R53, RZ, RZ, R97 ;  /* 0x000000ffff357224 */ /* 0x000fcc00078e0061 */
[----:B------:R-:W-:Y:S01]  /*5600*/  IMAD.MOV.U32 R60, RZ, RZ, R66 ;  /* 0x000000ffff3c7224 */ /* 0x000fe200078e0042 */
[----:B------:R-:W-:Y:S01]  /*5610*/  HMMA.16816.F32.BF16 R92, R4, R50, R24 ;  /* 0x00000032045c723c */ /* 0x000fe20000041818 */
[----:B------:R-:W1:Y:S01]  /*5620*/  LDSM.16.MT88.4 R24, [R237+0x9080] ;  /* 0x00908000ed18783b */ /* 0x000e620000004200 */
[----:B------:R-:W-:Y:S01]  /*5630*/  IMAD.MOV.U32 R61, RZ, RZ, R67 ;  /* 0x000000ffff3d7224 */ /* 0x000fe200078e0043 */
[----:B------:R-:W-:Y:S01]  /*5640*/  MOV R66, R111 ;  /* 0x0000006f00427202 */ /* 0x000fe20000000f00 */
[----:B------:R-:W-:-:S03]  /*5650*/  IMAD.MOV.U32 R67, RZ, RZ, R103 ;  /* 0x000000ffff437224 */ /* 0x000fc600078e0067 */
[----:B------:R-:W-:Y:S01]  /*5660*/  IMAD.MOV.U32 R50, RZ, RZ, R168 ;  /* 0x000000ffff327224 */ /* 0x000fe200078e00a8 */
[----:B------:R-:W-:Y:S01]  /*5670*/  HMMA.16816.F32.BF16 R20, R8, R56, RZ ;  /* 0x000000380814723c */ /* 0x000fe200000418ff */
[----:B------:R-:W-:-:S06]  /*5680*/  MOV R51, R127 ;  /* 0x0000007f00337202 */ /* 0x000fcc0000000f00 */
[----:B------:R-:W-:Y:S01]  /*5690*/  IMAD.MOV.U32 R57, RZ, RZ, R99 ;  /* 0x000000ffff397224 */ /* 0x000fe200078e0063 */
[----:B------:R-:W-:Y:S01]  /*56a0*/  MOV R56, R98 ;  /* 0x0000006200387202 */ /* 0x000fe20000000f00 */
[C---:B------:R-:W-:Y:S07]  /*56b0*/  HMMA.16816.F32.BF16 R112, R4.reuse, R46, R16 ;  /* 0x0000002e0470723c */ /* 0x040fee0000041810 */
[----:B------:R-:W-:Y:S01]  /*56c0*/  IMAD.MOV.U32 R46, RZ, RZ, R172 ;  /* 0x000000ffff2e7224 */ /* 0x000fe200078e00ac */
[----:B------:R-:W-:Y:S01]  /*56d0*/  HMMA.16816.F32.BF16 R96, R4, R48, R28 ;  /* 0x000000300460723c */ /* 0x000fe2000004181c */
[----:B------:R-:W4:Y:S01]  /*56e0*/  LDSM.16.MT88.4 R28, [R238+0x8880] ;  /* 0x00888000ee1c783b */ /* 0x000f220000004200 */
[----:B------:R-:W-:-:S05]  /*56f0*/  IMAD.MOV.U32 R47, RZ, RZ, R171 ;  /* 0x000000ffff2f7224 */ /* 0x000fca00078e00ab */
[----:B------:R-:W-:Y:S01]  /*5700*/  IMAD.MOV.U32 R48, RZ, RZ, R126 ;  /* 0x000000ffff307224 */ /* 0x000fe200078e007e */
[----:B--2---:R-:W-:Y:S01]  /*5710*/  HMMA.16816.F32.BF16 R16, R8, R32, RZ ;  /* 0x000000200810723c */ /* 0x004fe200000418ff */
[----:B------:R-:W-:-:S06]  /*5720*/  IMAD.MOV.U32 R49, RZ, RZ, R125 ;  /* 0x000000ffff317224 */ /* 0x000fcc00078e007d */
[----:B------:R-:W-:Y:S01]  /*5730*/  IMAD.MOV.U32 R32, RZ, RZ, R102 ;  /* 0x000000ffff207224 */ /* 0x000fe200078e0066 */
[----:B---3--:R-:W-:Y:S01]  /*5740*/  HMMA.16816.F32.BF16 R104, R4, R40, R12 ;  /* 0x000000280468723c */ /* 0x008fe2000004180c */
[----:B------:R-:W-:-:S06]  /*5750*/  MOV R33, R101 ;  /* 0x0000006500217202 */ /* 0x000fcc0000000f00 */
[----:B------:R-:W-:Y:S01]  /*5760*/  MOV R40, R65 ;  /* 0x0000004100287202 */ /* 0x000fe20000000f00 */
[----:B------:R-:W-:Y:S01]  /*5770*/  HMMA.16816.F32.BF16 R12, R8, R34, RZ ;  /* 0x00000022080c723c */ /* 0x000fe200000418ff */
[----:B------:R-:W-:Y:S02]  /*5780*/  IMAD.MOV.U32 R41, RZ, RZ, R64 ;  /* 0x000000ffff297224 */ /* 0x000fe400078e0040 */
[----:B------:R-:W-:Y:S02]  /*5790*/  IMAD.MOV.U32 R64, RZ, RZ, R119 ;  /* 0x000000ffff407224 */ /* 0x000fe400078e0077 */
[----:B------:R-:W-:Y:S02]  /*57a0*/  IMAD.MOV.U32 R65, RZ, RZ, R118 ;  /* 0x000000ffff417224 */ /* 0x000fe400078e0076 */
[----:B------:R-:W-:Y:S01]  /*57b0*/  IMAD.MOV.U32 R35, RZ, RZ, R0 ;  /* 0x000000ffff237224 */ /* 0x000fe200078e0000 */
[----:B-1----:R-:W-:Y:S01]  /*57c0*/  HMMA.16816.F32.BF16 R172, R4, R24, R16 ;  /* 0x0000001804ac723c */ /* 0x002fe20000041810 */
[----:B------:R-:W1:Y:S01]  /*57d0*/  LDSM.16.MT88.4 R16, [R238+0x9080] ;  /* 0x00908000ee10783b */ /* 0x000e620000004200 */
[----:B------:R-:W-:-:S02]  /*57e0*/  FADD.FTZ R0, R110, R109 ;  /* 0x0000006d6e007221 */ /* 0x000fc40000010000 */
[----:B------:R-:W-:Y:S02]  /*57f0*/  IMAD.MOV.U32 R34, RZ, RZ, R100 ;  /* 0x000000ffff227224 */ /* 0x000fe400078e0064 */
[----:B------:R-:W-:Y:S02]  /*5800*/  FADD.FTZ R0, R108, R0 ;  /* 0x000000006c007221 */ /* 0x000fe40000010000 */
[----:B------:R-:W-:Y:S02]  /*5810*/  HMMA.16816.F32.BF16 R176, R4, R44, R20 ;  /* 0x0000002c04b0723c */ /* 0x000fe40000041814 */
[----:B------:R-:W-:-:S04]  /*5820*/  FADD.FTZ R0, R117, R0 ;  /* 0x0000000075007221 */ /* 0x000fc80000010000 */
[----:B------:R-:W-:Y:S01]  /*5830*/  FADD.FTZ R0, R116, R0 ;  /* 0x0000000074007221 */ /* 0x000fe20000010000 */
[----:B------:R-:W-:Y:S01]  /*5840*/  MOV R44, R170 ;  /* 0x000000aa002c7202 */ /* 0x000fe20000000f00 */
[----:B------:R-:W-:Y:S01]  /*5850*/  HMMA.16816.F32.BF16 R20, R8, R62, RZ ;  /* 0x0000003e0814723c */ /* 0x000fe200000418ff */
[----:B------:R-:W-:Y:S02]  /*5860*/  IMAD.MOV.U32 R45, RZ, RZ, R169 ;  /* 0x000000ffff2d7224 */ /* 0x000fe400078e00a9 */
[----:B------:R-:W-:Y:S02]  /*5870*/  FADD.FTZ R24, R124, R0 ;  /* 0x000000007c187221 */ /* 0x000fe40000010000 */
[----:B------:R-:W-:Y:S01]  /*5880*/  FADD.FTZ R0, R77, R76 ;  /* 0x0000004c4d007221 */ /* 0x000fe20000010000 */
[----:B------:R-:W-:Y:S01]  /*5890*/  MOV R76, R34 ;  /* 0x00000022004c7202 */ /* 0x000fe20000000f00 */
[----:B------:R-:W-:Y:S01]  /*58a0*/  IMAD.MOV.U32 R63, RZ, RZ, R37 ;  /* 0x000000ffff3f7224 */ /* 0x000fe200078e0025 */
[----:B------:R-:W-:Y:S01]  /*58b0*/  MOV R62, R36 ;  /* 0x00000024003e7202 */ /* 0x000fe20000000f00 */
[----:B------:R-:W-:Y:S01]  /*58c0*/  IMAD.MOV.U32 R37, RZ, RZ, R122 ;  /* 0x000000ffff257224 */ /* 0x000fe200078e007a */
[----:B------:R-:W-:Y:S01]  /*58d0*/  MOV R36, R123 ;  /* 0x0000007b00247202 */ /* 0x000fe20000000f00 */
[----:B------:R-:W-:Y:S01]  /*58e0*/  FADD.FTZ R0, R78, R0 ;  /* 0x000000004e007221 */ /* 0x000fe20000010000 */
[----:B------:R-:W-:Y:S01]  /*58f0*/  HMMA.16816.F32.BF16 R120, R4, R26, R12 ;  /* 0x0000001a0478723c */ /* 0x000fe2000004180c */
[----:B------:R-:W-:-:S02]  /*5900*/  IMAD.MOV.U32 R78, RZ, RZ, R32 ;  /* 0x000000ffff4e7224 */ /* 0x000fc400078e0020 */
[----:B------:R-:W-:Y:S01]  /*5910*/  IMAD.MOV.U32 R32, RZ, RZ, R62 ;  /* 0x000000ffff207224 */ /* 0x000fe200078e003e */
[----:B------:R-:W-:Y:S01]  /*5920*/  MOV R62, R40 ;  /* 0x00000028003e7202 */ /* 0x000fe20000000f00 */
[----:B------:R-:W-:Y:S02]  /*5930*/  IMAD.MOV.U32 R77, RZ, RZ, R35 ;  /* 0x000000ffff4d7224 */ /* 0x000fe400078e0023 */
[----:B------:R-:W-:Y:S01]  /*5940*/  FADD.FTZ R24, R128, R24 ;  /* 0x0000001880187221 */ /* 0x000fe20000010000 */
[----:B----4-:R-:W-:Y:S08]  /*5950*/  HMMA.16816.F32.BF16 R12, R8, R28, RZ ;  /* 0x0000001c080c723c */ /* 0x010ff000000418ff */
[----:B------:R-:W-:Y:S01]  /*5960*/  HMMA.16816.F32.BF16 R100, R4, R42, R20 ;  /* 0x0000002a0464723c */ /* 0x000fe20000041814 */
[----:B------:R-:W2:Y:S01]  /*5970*/  LDSM.16.MT88.4 R20, [R241+0x8880] ;  /* 0x00888000f114783b */ /* 0x000ea20000004200 */
[----:B------:R-:W-:-:S02]  /*5980*/  IMAD.MOV.U32 R34, RZ, RZ, R36 ;  /* 0x000000ffff227224 */ /* 0x000fc400078e0024 */
[----:B------:R-:W-:Y:S11]  /*5990*/  IMAD.MOV.U32 R40, RZ, RZ, R58 ;  /* 0x000000ffff287224 */ /* 0x000ff600078e003a */
[----:B------:R-:W-:Y:S01]  /*59a0*/  @!UPT UIADD3 URZ, URZ, URZ, URZ ;  /* 0x0000003f3f3ff290 */ /* 0x000fe2000fffe03f */
[----:B-1----:R-:W-:Y:S01]  /*59b0*/  HMMA.16816.F32.BF16 R108, R4, R16, R12 ;  /* 0x00000010046c723c */ /* 0x002fe2000004180c */
[----:B------:R-:W-:Y:S01]  /*59c0*/  MOV R35, R37 ;  /* 0x0000002500237202 */ /* 0x000fe20000000f00 */
[----:B------:R-:W-:Y:S01]  /*59d0*/  IMAD.MOV.U32 R28, RZ, RZ, R155 ;  /* 0x000000ffff1c7224 */ /* 0x000fe200078e009b */
[----:B------:R-:W-:Y:S02]  /*59e0*/  MOV R36, R147 ;  /* 0x0000009300247202 */ /* 0x000fe40000000f00 */
[----:B------:R-:W-:Y:S01]  /*59f0*/  MOV R29, R154 ;  /* 0x0000009a001d7202 */ /* 0x000fe20000000f00 */
[----:B------:R-:W-:Y:S02]  /*5a00*/  IMAD.MOV.U32 R43, RZ, RZ, R65 ;  /* 0x000000ffff2b7224 */ /* 0x000fe400078e0041 */
[----:B------:R-:W-:Y:S01]  /*5a10*/  HMMA.16816.F32.BF16 R12, R8, R30, RZ ;  /* 0x0000001e080c723c */ /* 0x000fe200000418ff */
[----:B------:R-:W-:Y:S01]  /*5a20*/  MOV R42, R64 ;  /* 0x00000040002a7202 */ /* 0x000fe20000000f00 */
[----:B------:R-:W-:Y:S11]  /*5a30*/  IMAD.MOV.U32 R58, RZ, RZ, R161 ;  /* 0x000000ffff3a7224 */ /* 0x000ff600078e00a1 */
[----:B------:R-:W-:Y:S11]  /*5a40*/  @!UPT UIADD3 URZ, URZ, URZ, URZ ;  /* 0x0000003f3f3ff290 */ /* 0x000ff6000fffe03f */
[----:B------:R-:W-:Y:S01]  /*5a50*/  HMMA.16816.F32.BF16 R116, R4, R18, R12 ;  /* 0x000000120474723c */ /* 0x000fe2000004180c */
[----:B------:R-:W1:Y:S01]  /*5a60*/  LDSM.16.MT88.4 R16, [R241+0x9080] ;  /* 0x00908000f110783b */ /* 0x000e620000004200 */
[----:B------:R-:W-:Y:S02]  /*5a70*/  IMAD.MOV.U32 R37, RZ, RZ, R146 ;  /* 0x000000ffff257224 */ /* 0x000fe400078e0092 */
[----:B------:R-:W-:Y:S01]  /*5a80*/  IMAD.MOV.U32 R30, RZ, RZ, R153 ;  /* 0x000000ffff1e7224 */ /* 0x000fe200078e0099 */
[----:B------:R-:W-:Y:S01]  /*5a90*/  MOV R65, R134 ;  /* 0x0000008600417202 */ /* 0x000fe20000000f00 */
[----:B------:R-:W-:Y:S01]  /*5aa0*/  IMAD.MOV.U32 R31, RZ, RZ, R152 ;  /* 0x000000ffff1f7224 */ /* 0x000fe200078e0098 */
[----:B------:R3:W5:Y:S01]  /*5ab0*/  LDL.LU R161, [R1+0x78] ;  /* 0x0000780001a17983 */ /* 0x0007620000300800 */
[----:B--2---:R-:W-:Y:S03]  /*5ac0*/  HMMA.16816.F32.BF16 R12, R8, R20, RZ ;  /* 0x00000014080c723c */ /* 0x004fe600000418ff */
[----:B------:R-:W-:Y:S04]  /*5ad0*/  LDSM.16.MT88.4 R152, [R237+0x5080] ;  /* 0x00508000ed98783b */ /* 0x000fe80000004200 */
[----:B------:R-:W-:Y:S01]  /*5ae0*/  FADD.FTZ R20, R79, R0 ;  /* 0x000000004f147221 */ /* 0x000fe20000010000 */
[----:B------:R-:W-:Y:S01]  /*5af0*/  MOV R79, R33 ;  /* 0x00000021004f7202 */ /* 0x000fe20000000f00 */
[----:B------:R-:W-:-:S02]  /*5b00*/  IMAD.MOV.U32 R33, RZ, RZ, R63 ;  /* 0x000000ffff217224 */ /* 0x000fc400078e003f */
[----:B------:R-:W-:Y:S11]  /*5b10*/  FFMA.FTZ R21, R89, c[0x0][0x2d0], -R3 ;  /* 0x0000b40059157a23 */ /* 0x000ff60000010803 */
[----:B------:R-:W-:Y:S02]  /*5b20*/  @!UPT UIADD3 URZ, URZ, URZ, URZ ;  /* 0x0000003f3f3ff290 */ /* 0x000fe4000fffe03f */
[----:B-1----:R-:W-:Y:S01]  /*5b30*/  HMMA.16816.F32.BF16 R168, R4, R16, R12 ;  /* 0x0000001004a8723c */ /* 0x002fe2000004180c */
[----:B------:R-:W-:Y:S02]  /*5b40*/  FFMA.FTZ R0, R84, c[0x0][0x2d0], -R2 ;  /* 0x0000b40054007a23 */ /* 0x000fe40000010802 */
[----:B------:R-:W-:Y:S02]  /*5b50*/  IMAD.MOV.U32 R63, RZ, RZ, R41 ;  /* 0x000000ffff3f7224 */ /* 0x000fe400078e0029 */
[----:B------:R-:W-:Y:S01]  /*5b60*/  IMAD.MOV.U32 R89, RZ, RZ, R33 ;  /* 0x000000ffff597224 */ /* 0x000fe200078e0021 */
[----:B------:R-:W-:Y:S02]  /*5b70*/  MUFU.EX2 R21, R21 ;  /* 0x0000001500157308 */ /* 0x000fe40000000800 */
[----:B------:R-:W-:Y:S01]  /*5b80*/  HMMA.16816.F32.BF16 R12, R8, R22, RZ ;  /* 0x00000016080c723c */ /* 0x000fe200000418ff */
[----:B------:R-:W-:Y:S01]  /*5b90*/  IMAD.MOV.U32 R33, RZ, RZ, R39 ;  /* 0x000000ffff217224 */ /* 0x000fe200078e0027 */
[----:B------:R-:W-:-:S05]  /*5ba0*/  MOV R41, R59 ;  /* 0x0000003b00297202 */ /* 0x000fca0000000f00 */
[--C-:B------:R-:W-:Y:S02]  /*5bb0*/  FFMA.FTZ R22, R90, c[0x0][0x2d0], -R3.reuse ;  /* 0x0000b4005a167a23 */ /* 0x100fe40000010803 */
[--C-:B------:R-:W-:Y:S11]  /*5bc0*/  FFMA.FTZ R23, R91, c[0x0][0x2d0], -R3.reuse ;  /* 0x0000b4005b177a23 */ /* 0x100ff60000010803 */
[----:B------:R-:W-:Y:S04]  /*5bd0*/  @!UPT UIADD3 URZ, URZ, URZ, URZ ;  /* 0x0000003f3f3ff290 */ /* 0x000fe8000fffe03f */
[----:B------:R-:W-:Y:S01]  /*5be0*/  HMMA.16816.F32.BF16 R124, R4, R18, R12 ;  /* 0x00000012047c723c */ /* 0x000fe2000004180c */
[----:B------:R-:W1:Y:S01]  /*5bf0*/  LDSM.16.MT88.4 R12, [R240+0x8880] ;  /* 0x00888000f00c783b */ /* 0x000e620000004200 */
[----:B------:R-:W-:Y:S01]  /*5c00*/  MOV R39, R144 ;  /* 0x0000009000277202 */ /* 0x000fe20000000f00 */
[----:B------:R-:W-:-:S05]  /*5c10*/  FFMA.FTZ R3, R87, c[0x0][0x2d0], -R3 ;  /* 0x0000b40057037a23 */ /* 0x000fca0000010803 */
[C---:B-1----:R-:W-:Y:S08]  /*5c20*/  HMMA.16816.F32.BF16 R16, R8.reuse, R12, RZ ;  /* 0x0000000c0810723c */ /* 0x042ff000000418ff */
[----:B------:R-:W-:Y:S01]  /*5c30*/  HMMA.16816.F32.BF16 R8, R8, R14, RZ ;  /* 0x0000000e0808723c */ /* 0x000fe200000418ff */
[----:B------:R-:W1:Y:S01]  /*5c40*/  LDSM.16.MT88.4 R12, [R240+0x9080] ;  /* 0x00908000f00c783b */ /* 0x000e620000004200 */
[----:B------:R-:W-:Y:S01]  /*5c50*/  IMAD.MOV.U32 R90, RZ, RZ, R62 ;  /* 0x000000ffff5a7224 */ /* 0x000fe200078e003e */
[----:B------:R-:W-:Y:S01]  /*5c60*/  MOV R91, R63 ;  /* 0x0000003f005b7202 */ /* 0x000fe20000000f00 */
[----:B------:R-:W-:Y:S11]  /*5c70*/  IMAD.MOV.U32 R62, RZ, RZ, R40 ;  /* 0x000000ffff3e7224 */ /* 0x000ff600078e0028 */
[----:B------:R-:W-:Y:S01]  /*5c80*/  @!UPT UIADD3 URZ, URZ, URZ, URZ ;  /* 0x0000003f3f3ff290 */ /* 0x000fe2000fffe03f */
[C---:B-1----:R-:W-:Y:S08]  /*5c90*/  HMMA.16816.F32.BF16 R16, R4.reuse, R12, R16 ;  /* 0x0000000c0410723c */ /* 0x042ff00000041810 */
[----:B------:R-:W-:Y:S07]  /*5ca0*/  HMMA.16816.F32.BF16 R12, R4, R14, R8 ;  /* 0x0000000e040c723c */ /* 0x000fee0000041808 */
[----:B------:R-:W-:Y:S01]  /*5cb0*/  FFMA.FTZ R4, R88, c[0x0][0x2d0], -R2 ;  /* 0x0000b40058047a23 */ /* 0x000fe20000010802 */
[----:B------:R-:W-:-:S02]  /*5cc0*/  MOV R88, R32 ;  /* 0x0000002000587202 */ /* 0x000fc40000000f00 */
[----:B------:R-:W-:Y:S01]  /*5cd0*/  MOV R32, R38 ;  /* 0x0000002600207202 */ /* 0x000fe20000000f00 */
[----:B------:R-:W-:Y:S02]  /*5ce0*/  IMAD.MOV.U32 R38, RZ, RZ, R145 ;  /* 0x000000ffff267224 */ /* 0x000fe400078e0091 */
[----:B------:R-:W1:Y:S01]  /*5cf0*/  LDSM.16.MT88.4 R144, [R238+0x5080] ;  /* 0x00508000ee90783b */ /* 0x000e620000004200 */
[----:B------:R2:W-:Y:S08]  /*5d00*/  MUFU.EX2 R7, R0 ;  /* 0x0000000000077308 */ /* 0x0005f00000000800 */
[----:B------:R-:W-:Y:S01]  /*5d10*/  MUFU.EX2 R8, R22 ;  /* 0x0000001600087308 */ /* 0x000fe20000000800 */
[----:B--2---:R-:W-:-:S02]  /*5d20*/  FFMA.FTZ R0, R86, c[0x0][0x2d0], -R2 ;  /* 0x0000b40056007a23 */ /* 0x004fc40000010802 */
[----:B------:R-:W-:-:S05]  /*5d30*/  FFMA.FTZ R2, R85, c[0x0][0x2d0], -R2 ;  /* 0x0000b40055027a23 */ /* 0x000fca0000010802 */
[----:B------:R-:W-:Y:S08]  /*5d40*/  MUFU.EX2 R5, R4 ;  /* 0x0000000400057308 */ /* 0x000ff00000000800 */
[----:B------:R-:W2:Y:S08]  /*5d50*/  MUFU.EX2 R9, R23 ;  /* 0x0000001700097308 */ /* 0x000eb00000000800 */
[----:B------:R4:W1:Y:S08]  /*5d60*/  MUFU.EX2 R22, R3 ;  /* 0x0000000300167308 */ /* 0x0008700000000800 */
[----:B------:R-:W1:Y:S08]  /*5d70*/  MUFU.EX2 R6, R0 ;  /* 0x0000000000067308 */ /* 0x000e700000000800 */
[----:B------:R-:W3:Y:S01]  /*5d80*/  MUFU.EX2 R4, R2 ;  /* 0x0000000200047308 */ /* 0x000ee20000000800 */
[----:B------:R-:W-:-:S02]  /*5d90*/  IMAD.MOV.U32 R63, RZ, RZ, R41 ;  /* 0x000000ffff3f7224 */ /* 0x000fc400078e0029 */
[----:B------:R-:W-:Y:S02]  /*5da0*/  IMAD.MOV.U32 R40, RZ, RZ, R66 ;  /* 0x000000ffff287224 */ /* 0x000fe400078e0042 */
[----:B------:R-:W-:Y:S01]  /*5db0*/  IMAD.MOV.U32 R41, RZ, RZ, R67 ;  /* 0x000000ffff297224 */ /* 0x000fe200078e0043 */
[----:B------:R-:W-:Y:S01]  /*5dc0*/  MOV R67, R130 ;  /* 0x0000008200437202 */ /* 0x000fe20000000f00 */
[----:B------:R-:W-:Y:S01]  /*5dd0*/  IMAD.MOV.U32 R66, RZ, RZ, R131 ;  /* 0x000000ffff427224 */ /* 0x000fe200078e0083 */
[----:B--2---:R-:W-:Y:S01]  /*5de0*/  F2FP.BF16.PACK_AB R128, R8, R9 ;  /* 0x000000090880723e */ /* 0x004fe200000010ff */
[----:B----4-:R-:W-:Y:S01]  /*5df0*/  FADD.FTZ R3, R129, R24 ;  /* 0x0000001881037221 */ /* 0x010fe20000010000 */
[----:B-1----:R-:W-:Y:S02]  /*5e00*/  F2FP.BF16.PACK_AB R130, R22, R21 ;  /* 0x000000151682723e */ /* 0x002fe400000010ff */
[----:B------:R-:W-:Y:S02]  /*5e10*/  F2FP.BF16.PACK_AB R129, R6, R7 ;  /* 0x000000070681723e */ /* 0x000fe400000010ff */
[----:B---3--:R-:W-:-:S07]  /*5e20*/  F2FP.BF16.PACK_AB R131, R4, R5 ;  /* 0x000000050483723e */ /* 0x008fce00000010ff */
[C---:B------:R-:W-:Y:S08]  /*5e30*/  HMMA.16816.F32.BF16 R148, R128.reuse, R144, R148 ;  /* 0x000000908094723c */ /* 0x040ff00000041894 */
[C---:B------:R-:W-:Y:S01]  /*5e40*/  HMMA.16816.F32.BF16 R144, R128.reuse, R146, R136 ;  /* 0x000000928090723c */ /* 0x040fe20000041888 */
[----:B------:R-:W1:Y:S07]  /*5e50*/  LDSM.16.MT88.4 R136, [R241+0x5080] ;  /* 0x00508000f188783b */ /* 0x000e6e0000004200 */
[C---:B------:R-:W-:Y:S08]  /*5e60*/  HMMA.16816.F32.BF16 R156, R128.reuse, R152, R156 ;  /* 0x00000098809c723c */ /* 0x040ff0000004189c */
[C---:B------:R-:W-:Y:S01]  /*5e70*/  HMMA.16816.F32.BF16 R152, R128.reuse, R154, R32 ;  /* 0x0000009a8098723c */ /* 0x040fe20000041820 */
[----:B------:R-:W2:Y:S07]  /*5e80*/  LDSM.16.MT88.4 R32, [R240+0x5080] ;  /* 0x00508000f020783b */ /* 0x000eae0000004200 */
[C---:B-1----:R-:W-:Y:S08]  /*5e90*/  HMMA.16816.F32.BF16 R140, R128.reuse, R136, R140 ;  /* 0x00000088808c723c */ /* 0x042ff0000004188c */
[C---:B------:R-:W-:Y:S08]  /*5ea0*/  HMMA.16816.F32.BF16 R136, R128.reuse, R138, R28 ;  /* 0x0000008a8088723c */ /* 0x040ff0000004181c */
[C---:B--2---:R-:W-:Y:S01]  /*5eb0*/  HMMA.16816.F32.BF16 R28, R128.reuse, R32, R40 ;  /* 0x00000020801c723c */ /* 0x044fe20000041828 */
[----:B------:R-:W1:Y:S07]  /*5ec0*/  LDSM.16.MT88.4 R40, [R237+0x6880] ;  /* 0x00688000ed28783b */ /* 0x000e6e0000004200 */
[----:B------:R-:W-:Y:S01]  /*5ed0*/  HMMA.16816.F32.BF16 R32, R128, R34, R48 ;  /* 0x000000228020723c */ /* 0x000fe20000041830 */
[----:B------:R-:W2:Y:S01]  /*5ee0*/  LDSM.16.MT88.4 R48, [R238+0x6880] ;  /* 0x00688000ee30783b */ /* 0x000ea20000004200 */
[----:B------:R-:W-:-:S02]  /*5ef0*/  IMAD.MOV.U32 R59, RZ, RZ, R160 ;  /* 0x000000ffff3b7224 */ /* 0x000fc400078e00a0 */
[----:B------:R-:W-:Y:S01]  /*5f00*/  IMAD.MOV.U32 R64, RZ, RZ, R135 ;  /* 0x000000ffff407224 */ /* 0x000fe200078e0087 */
[----:B------:R3:W5:Y:S03]  /*5f10*/  LDL.LU R160, [R1+0x74] ;  /* 0x0000740001a07983 */ /* 0x0007660000300800 */
[C---:B-1----:R-:W-:Y:S08]  /*5f20*/  HMMA.16816.F32.BF16 R36, R128.reuse, R40, R36 ;  /* 0x000000288024723c */ /* 0x042ff00000041824 */
[C---:B------:R-:W-:Y:S08]  /*5f30*/  HMMA.16816.F32.BF16 R40, R128.reuse, R42, R44 ;  /* 0x0000002a8028723c */ /* 0x040ff0000004182c */
[C---:B--2---:R-:W-:Y:S01]  /*5f40*/  HMMA.16816.F32.BF16 R44, R128.reuse, R48, R56 ;  /* 0x00000030802c723c */ /* 0x044fe20000041838 */
[----:B------:R-:W1:Y:S07]  /*5f50*/  LDSM.16.MT88.4 R56, [R241+0x6880] ;  /* 0x00688000f138783b */ /* 0x000e6e0000004200 */
[----:B------:R-:W-:Y:S01]  /*5f60*/  HMMA.16816.F32.BF16 R48, R128, R50, R64 ;  /* 0x000000328030723c */ /* 0x000fe20000041840 */
[----:B------:R-:W2:Y:S01]  /*5f70*/  LDSM.16.MT88.4 R64, [R240+0x6880] ;  /* 0x00688000f040783b */ /* 0x000ea20000004200 */
[----:B------:R-:W-:-:S04]  /*5f80*/  FADD.FTZ R0, R80, R20 ;  /* 0x0000001450007221 */ /* 0x000fc80000010000 */
[----:B------:R-:W-:-:S04]  /*5f90*/  FADD.FTZ R0, R81, R0 ;  /* 0x0000000051007221 */ /* 0x000fc80000010000 */
[----:B------:R-:W-:-:S04]  /*5fa0*/  FADD.FTZ R2, R83, R0 ;  /* 0x0000000053027221 */ /* 0x000fc80000010000 */
[----:B------:R-:W-:Y:S02]  /*5fb0*/  FADD.FTZ R2, R82, R2 ;  /* 0x0000000252027221 */ /* 0x000fe40000010000 */
[----:B------:R-:W-:Y:S01]  /*5fc0*/  LDSM.16.MT88.4 R80, [R238+0x8080] ;  /* 0x00808000ee50783b */ /* 0x000fe20000004200 */
[C---:B-1----:R-:W-:Y:S08]  /*5fd0*/  HMMA.16816.F32.BF16 R52, R128.reuse, R56, R52 ;  /* 0x000000388034723c */ /* 0x042ff00000041834 */
[C---:B------:R-:W-:Y:S08]  /*5fe0*/  HMMA.16816.F32.BF16 R56, R128.reuse, R58, R60 ;  /* 0x0000003a8038723c */ /* 0x040ff0000004183c */
[C---:B--2---:R-:W-:Y:S01]  /*5ff0*/  HMMA.16816.F32.BF16 R60, R128.reuse, R64, R72 ;  /* 0x00000040803c723c */ /* 0x044fe20000041848 */
[----:B------:R-:W1:Y:S07]  /*6000*/  LDSM.16.MT88.4 R72, [R237+0x8080] ;  /* 0x00808000ed48783b */ /* 0x000e6e0000004200 */
[C---:B------:R-:W-:Y:S08]  /*6010*/  HMMA.16816.F32.BF16 R64, R128.reuse, R66, R68 ;  /* 0x000000428040723c */ /* 0x040ff00000041844 */
[C---:B-1----:R-:W-:Y:S01]  /*6020*/  HMMA.16816.F32.BF16 R68, R128.reuse, R72, R88 ;  /* 0x000000488044723c */ /* 0x042fe20000041858 */
[----:B------:R-:W-:Y:S07]  /*6030*/  LDSM.16.MT88.4 R88, [R241+0x8080] ;  /* 0x00808000f158783b */ /* 0x000fee0000004200 */
[C---:B------:R-:W-:Y:S08]  /*6040*/  HMMA.16816.F32.BF16 R72, R128.reuse, R74, R76 ;  /* 0x0000004a8048723c */ /* 0x040ff0000004184c */
[C---:B------:R-:W-:Y:S01]  /*6050*/  HMMA.16816.F32.BF16 R76, R128.reuse, R80, R96 ;  /* 0x00000050804c723c */ /* 0x040fe20000041860 */
[----:B------:R-:W1:Y:S07]  /*6060*/  LDSM.16.MT88.4 R96, [R240+0x8080] ;  /* 0x00808000f060783b */ /* 0x000e6e0000004200 */
[C---:B------:R-:W-:Y:S08]  /*6070*/  HMMA.16816.F32.BF16 R80, R128.reuse, R82, R92 ;  /* 0x000000528050723c */ /* 0x040ff0000004185c */
[----:B-1----:R-:W-:Y:S01]  /*6080*/  HMMA.16816.F32.BF16 R92, R128, R96, R104 ;  /* 0x00000060805c723c */ /* 0x002fe20000041868 */
[----:B------:R-:W1:Y:S01]  /*6090*/  LDSM.16.MT88.4 R104, [R237+0x9880] ;  /* 0x00988000ed68783b */ /* 0x000e620000004200 */
[----:B------:R-:W-:-:S06]  /*60a0*/  FADD.FTZ R0, R9, R3 ;  /* 0x0000000309007221 */ /* 0x000fcc0000010000 */
[C---:B------:R-:W-:Y:S01]  /*60b0*/  HMMA.16816.F32.BF16 R84, R128.reuse, R88, R176 ;  /* 0x000000588054723c */ /* 0x040fe200000418b0 */
[----:B------:R-:W-:Y:S02]  /*60c0*/  FADD.FTZ R0, R8, R0 ;  /* 0x0000000008007221 */ /* 0x000fe40000010000 */
[----:B------:R-:W-:Y:S05]  /*60d0*/  LDSM.16.MT88.4 R8, [R240+0x9880] ;  /* 0x00988000f008783b */ /* 0x000fea0000004200 */
[C---:B------:R-:W-:Y:S01]  /*60e0*/  HMMA.16816.F32.BF16 R88, R128.reuse, R90, R112 ;  /* 0x0000005a8058723c */ /* 0x040fe20000041870 */
[----:B------:R-:W2:Y:S07]  /*60f0*/  LDSM.16.MT88.4 R112, [R238+0x9880] ;  /* 0x00988000ee70783b */ /* 0x000eae0000004200 */
[----:B------:R-:W-:Y:S01]  /*6100*/  HMMA.16816.F32.BF16 R96, R128, R98, R100 ;  /* 0x000000628060723c */ /* 0x000fe20000041864 */
[----:B------:R-:W-:-:S07]  /*6110*/  FADD.FTZ R7, R7, R2 ;  /* 0x0000000207077221 */ /* 0x000fce0000010000 */
[C---:B-1----:R-:W-:Y:S08]  /*6120*/  HMMA.16816.F32.BF16 R100, R128.reuse, R104, R172 ;  /* 0x000000688064723c */ /* 0x042ff000000418ac */
[----:B------:R-:W-:Y:S01]  /*6130*/  HMMA.16816.F32.BF16 R104, R128, R106, R120 ;  /* 0x0000006a8068723c */ /* 0x000fe20000041878 */
[----:B------:R-:W1:Y:S01]  /*6140*/  LDSM.16.MT88.4 R120, [R241+0x9880] ;  /* 0x00988000f178783b */ /* 0x000e620000004200 */
[----:B------:R-:W-:-:S02]  /*6150*/  FADD.FTZ R6, R6, R7 ;  /* 0x0000000706067221 */ /* 0x000fc40000010000 */
[----:B------:R-:W-:Y:S02]  /*6160*/  FADD.FTZ R0, R21, R0 ;  /* 0x0000000015007221 */ /* 0x000fe40000010000 */
[----:B------:R-:W-:Y:S02]  /*6170*/  FADD.FTZ R5, R5, R6 ;  /* 0x0000000605057221 */ /* 0x000fe40000010000 */
[----:B------:R-:W-:Y:S02]  /*6180*/  FADD.FTZ R2, R22, R0 ;  /* 0x0000000016027221 */ /* 0x000fe40000010000 */
[----:B------:R-:W-:Y:S01]  /*6190*/  FADD.FTZ R0, R4, R5 ;  /* 0x0000000504007221 */ /* 0x000fe20000010000 */
[----:B------:R-:W-:Y:S02]  /*61a0*/  @UP5 USHF.L.U32 UR28, UR28, 0x7, URZ ;  /* 0x000000071c1c5899 */ /* 0x000fe4000800063f */
[----:B------:R3:W-:Y:S04]  /*61b0*/  STL [R1+0x44], R2 ;  /* 0x0000440201007387 */ /* 0x0007e80000100800 */
[----:B------:R3:W-:Y:S01]  /*61c0*/  STL [R1+0x4c], R0 ;  /* 0x00004c0001007387 */ /* 0x0007e20000100800 */
[----:B------:R-:W-:Y:S01]  /*61d0*/  UIMAD.WIDE.U32 UR28, UR28, UR4, URZ ;  /* 0x000000041c1c72a5 */ /* 0x000fe2000f8e003f */
[----:B------:R-:W-:-:S03]  /*61e0*/  PLOP3.LUT P0, PT, PT, PT, UP6, 0x40, 0x0 ;  /* 0x000000000000781c */ /* 0x000fc60003f0e868 */
[----:B------:R-:W-:Y:S01]  /*61f0*/  @UP5 USHF.R.U32.HI UR23, URZ, UR5, UR29 ;  /* 0x000000053f175299 */ /* 0x000fe2000801161d */
[----:B--2---:R-:W-:Y:S03]  /*6200*/  HMMA.16816.F32.BF16 R108, R128, R112, R108 ;  /* 0x00000070806c723c */ /* 0x004fe6000004186c */
[----:B------:R-:W-:-:S03]  /*6210*/  UIADD3 UR4, UR20, UR23, URZ ;  /* 0x0000001714047290 */ /* 0x000fc6000fffe03f */
[----:B------:R-:W-:Y:S02]  /*6220*/  ULDC UR20, c[0x0][0x328] ;  /* 0x0000ca0000147ab9 */ /* 0x000fe40000000800 */
[----:B------:R-:W-:Y:S01]  /*6230*/  HMMA.16816.F32.BF16 R112, R128, R114, R116 ;  /* 0x000000728070723c */ /* 0x000fe20000041874 */
[----:B------:R-:W-:Y:S02]  /*6240*/  UIADD3 UR21, UR21, -0x2, URZ ;  /* 0xfffffffe15157890 */ /* 0x000fe4000fffe03f */
[----:B------:R-:W-:-:S05]  /*6250*/  UIADD3 UR20, UR4, UR20, URZ ;  /* 0x0000001404147290 */ /* 0x000fca000fffe03f */
[C---:B-1----:R-:W-:Y:S08]  /*6260*/  HMMA.16816.F32.BF16 R116, R128.reuse, R120, R168 ;  /* 0x000000788074723c */ /* 0x042ff000000418a8 */
[C---:B------:R-:W-:Y:S08]  /*6270*/  HMMA.16816.F32.BF16 R120, R128.reuse, R122, R124 ;  /* 0x0000007a8078723c */ /* 0x040ff0000004187c */
[C---:B------:R-:W-:Y:S08]  /*6280*/  HMMA.16816.F32.BF16 R124, R128.reuse, R8, R16 ;  /* 0x00000008807c723c */ /* 0x040ff00000041810 */
[----:B------:R-:W-:Y:S01]  /*6290*/  HMMA.16816.F32.BF16 R128, R128, R10, R12 ;  /* 0x0000000a8080723c */ /* 0x000fe2000004180c */
[----:B------:R-:W-:Y:S07]  /*62a0*/  @P0 BRA `(.L_x_2136) ;  /* 0x0000016000000947 */ /* 0x000fee0003800000 */
[----:B---3--:R-:W-:Y:S01]  /*62b0*/  ISETP.LT.AND P0, PT, RZ, UR4, PT ;  /* 0x00000004ff007c0c */ /* 0x008fe2000bf01270 */
        /* <DEDUP_REMOVED lines=11> */
.L_x_2137:
[----:B------:R-:W-:Y:S02]  /*6370*/  UMOV UR5, 0x1 ;  /* 0x0000000100057882 */ /* 0x000fe40000000000 */
[----:B------:R-:W-:Y:S02]  /*6380*/  ULDC UR4, c[0x0][0x32c] ;  /* 0x0000cb0000047ab9 */ /* 0x000fe40000000800 */
[----:B------:R-:W-:-:S03]  /*6390*/  UISETP.NE.AND UP0, UPT, UR5, UR4, UPT ;  /* 0x000000040500728c */ /* 0x000fc6000bf05270 */
[----:B------:R-:W-:Y:S02]  /*63a0*/  ULDC.64 UR4, c[0x0][0x330] ;  /* 0x0000cc0000047ab9 */ /* 0x000fe40000000a00 */
[----:B------:R-:W-:-:S06]  /*63b0*/  UIMAD.WIDE.U32 UR28, UR23, UR4, URZ ;  /* 0x00000004171c72a5 */ /* 0x000fcc000f8e003f */
[----:B------:R-:W-:Y:S02]  /*63c0*/  @UP0 USHF.R.U32.HI UR23, URZ, UR5, UR29 ;  /* 0x000000053f170299 */ /* 0x000fe4000801161d */
.L_x_2138:
[----:B------:R-:W-:Y:S02]  /*63d0*/  ULDC UR4, c[0x0][0x32c] ;  /* 0x0000cb0000047ab9 */ /* 0x000fe40000000800 */
[----:B------:R-:W-:-:S04]  /*63e0*/  UIMAD UR4, UR23, UR4, UR4 ;  /* 0x00000004170472a4 */ /* 0x000fc8000f8e0204 */
[----:B------:R-:W-:-:S04]  /*63f0*/  UISETP.LT.AND UP0, UPT, UR20, UR4, UPT ;  /* 0x000000041400728c */ /* 0x000fc8000bf01270 */
[----:B------:R-:W-:-:S04]  /*6400*/  USEL UR20, UR20, UR4, UP0 ;  /* 0x0000000414147287 */ /* 0x000fc80008000000 */
.L_x_2136:
        /* <DEDUP_REMOVED lines=29> */
.L_x_2152:
        /* <DEDUP_REMOVED lines=63> */
.L_x_2194:
        /* <DEDUP_REMOVED lines=24> */
.L_x_2141:
[----:B------:R-:W-:Y:S05]  /*6b50*/  BSYNC B0 ;  /* 0x0000000000007941 */ /* 0x000fea0003800000 */
.L_x_2140:
        /* <DEDUP_REMOVED lines=228> */
.L_x_2143:
        /* <DEDUP_REMOVED lines=16> */
[----:B---3--:R-:W-:Y:S04]  /*7aa0*/  IADD3 R0, -R170, 0x1, R0 ;  /* 0x00000001aa007810 */ /* 0x008fe80007ffe100 */
        /* <DEDUP_REMOVED lines=20> */
.L_x_2146:
[----:B------:R-:W-:Y:S04]  /*7bf0*/  MOV R168, 0x1 ;  /* 0x0000000100a87802 */ /* 0x000fe80000000f00 */
[----:B------:R-:W-:Y:S11]  /*7c00*/  ISETP.NE.AND P0, PT, R168, c[0x0][0x32c], PT ;  /* 0x0000cb00a8007a0c */ /* 0x000ff60003f05270 */
[----:B------:R-:W-:Y:S02]  /*7c10*/  @!UPT UIADD3 URZ, URZ, URZ, URZ ;  /* 0x0000003f3f3ff290 */ /* 0x000fe4000fffe03f */
[----:B------:R-:W-:Y:S05]  /*7c20*/  @P0 IMAD.HI.U32 R168, R3, c[0x0][0x330], RZ ;  /* 0x0000cc0003a80a27 */ /* 0x000fea00078e00ff */
[----:B------:R-:W-:Y:S02]  /*7c30*/  @P0 SHF.R.U32.HI R3, RZ, c[0x0][0x334], R168 ;  /* 0x0000cd00ff030a19 */ /* 0x000fe400000116a8 */
.L_x_2147:
[----:B------:R-:W-:Y:S05]  /*7c40*/  BSYNC B0 ;  /* 0x0000000000007941 */ /* 0x000fea0003800000 */
.L_x_2145:
[----:B------:R-:W-:Y:S05]  /*7c50*/  IADD3 R168, -R170, UR20, RZ ;  /* 0x00000014aaa87c10 */ /* 0x000fea000fffe1ff */
[----:B------:R-:W-:Y:S05]  /*7c60*/  IMAD R3, R3, c[0x0][0x32c], R168 ;  /* 0x0000cb0003037a24 */ /* 0x000fea00078e02a8 */
[----:B------:R-:W-:Y:S02]  /*7c70*/  IMNMX R0, R0, R3, !PT ;  /* 0x0000000300007217 */ /* 0x000fe40007800200 */
[----:B------:R-:W-:Y:S04]  /*7c80*/  IADD3 R3, R3, c[0x0][0x32c], RZ ;  /* 0x0000cb0003037a10 */ /* 0x000fe80007ffe0ff */
[----:B------:R-:W-:Y:S02]  /*7c90*/  IMNMX R2, R2, R3, PT ;  /* 0x0000000302027217 */ /* 0x000fe40003800200 */
.L_x_2144:
        /* <DEDUP_REMOVED lines=87> */
.L_x_2150:
[----:B------:R-:W-:Y:S04]  /*8210*/  MOV R4, 0x1 ;  /* 0x0000000100047802 */ /* 0x000fe80000000f00 */
[----:B------:R-:W-:Y:S11]  /*8220*/  ISETP.NE.AND P0, PT, R4, c[0x0][0x32c], PT ;  /* 0x0000cb0004007a0c */ /* 0x000ff60003f05270 */
[----:B------:R-:W-:Y:S02]  /*8230*/  @!UPT UIADD3 URZ, URZ, URZ, URZ ;  /* 0x0000003f3f3ff290 */ /* 0x000fe4000fffe03f */
[----:B------:R-:W-:Y:S05]  /*8240*/  @P0 IMAD.HI.U32 R4, R0, c[0x0][0x330], RZ ;  /* 0x0000cc0000040a27 */ /* 0x000fea00078e00ff */
[----:B------:R-:W-:Y:S02]  /*8250*/  @P0 SHF.R.U32.HI R0, RZ, c[0x0][0x334], R4 ;  /* 0x0000cd00ff000a19 */ /* 0x000fe40000011604 */
.L_x_2151:
[----:B------:R-:W-:Y:S05]  /*8260*/  BSYNC B0 ;  /* 0x0000000000007941 */ /* 0x000fea0003800000 */
.L_x_2149:
[----:B------:R-:W-:Y:S05]  /*8270*/  IADD3 R4, -R170, UR20, RZ ;  /* 0x00000014aa047c10 */ /* 0x000fea000fffe1ff */
[----:B------:R-:W-:Y:S05]  /*8280*/  IMAD R0, R0, c[0x0][0x32c], R4 ;  /* 0x0000cb0000007a24 */ /* 0x000fea00078e0204 */
[----:B------:R-:W-:Y:S02]  /*8290*/  IMNMX R2, R2, R0, !PT ;  /* 0x0000000002027217 */ /* 0x000fe40007800200 */
[----:B------:R-:W-:Y:S04]  /*82a0*/  IADD3 R0, R0, c[0x0][0x32c], RZ ;  /* 0x0000cb0000007a10 */ /* 0x000fe80007ffe0ff */
[----:B------:R-:W-:Y:S02]  /*82b0*/  IMNMX R3, R3, R0, PT ;  /* 0x0000000003037217 */ /* 0x000fe40003800200 */
.L_x_2148:
        /* <DEDUP_REMOVED lines=36> */
[--C-:B------:R-:W-:Y:S02]  /*8500*/  FFMA.FTZ R168, R168, c[0x0][0x2d0], -R4.reuse ;  /* 0x0000b400a8a87a23 */ /* 0x100fe40000010804 */
        /* <DEDUP_REMOVED lines=455> */
.L_x_2139:
[----:B------:R-:W1:Y:S01]  /*a180*/  S2UR UR20, SR_CTAID.X ;  /* 0x00000000001479c3 */ /* 0x000e620000002500 */
[----:B------:R-:W-:-:S02]  /*a190*/  UISETP.NE.AND UP1, UPT, UR15, URZ, UPT ;  /* 0x0000003f0f00728c */ /* 0x000fc4000bf25270 */
[----:B------:R-:W-:Y:S02]  /*a1a0*/  ULDC.64 UR4, c[0x0][0x2c8] ;  /* 0x0000b20000047ab9 */ /* 0x000fe40000000a00 */
[----:B------:R-:W-:-:S06]  /*a1b0*/  UISETP.NE.AND UP0, UPT, UR14, URZ, UPT ;  /* 0x0000003f0e00728c */ /* 0x000fcc000bf05270 */
[----:B------:R-:W-:Y:S01]  /*a1c0*/  PLOP3.LUT P0, PT, PT, PT, UP0, 0x40, 0x0 ;  /* 0x000000000000781c */ /* 0x000fe20003f0e808 */
[----:B-1----:R-:W-:-:S04]  /*a1d0*/  ULEA UR20, UR20, 0x7f, 0x7 ;  /* 0x0000007f14147891 */ /* 0x002fc8000f8e383f */
        /* <DEDUP_REMOVED lines=20> */
.L_x_2154:
[----:B------:R-:W-:Y:S02]  /*a320*/  UMOV UR5, 0x1 ;  /* 0x0000000100057882 */ /* 0x000fe40000000000 */
[----:B------:R-:W-:Y:S02]  /*a330*/  ULDC UR4, c[0x0][0x32c] ;  /* 0x0000cb0000047ab9 */ /* 0x000fe40000000800 */
[----:B------:R-:W-:-:S03]  /*a340*/  UISETP.NE.AND UP0, UPT, UR5, UR4, UPT ;  /* 0x000000040500728c */ /* 0x000fc6000bf05270 */
[----:B------:R-:W-:Y:S02]  /*a350*/  ULDC.64 UR4, c[0x0][0x330] ;  /* 0x0000cc0000047ab9 */ /* 0x000fe40000000a00 */
[----:B------:R-:W-:-:S06]  /*a360*/  UIMAD.WIDE.U32 UR28, UR23, UR4, URZ ;  /* 0x00000004171c72a5 */ /* 0x000fcc000f8e003f */
[----:B------:R-:W-:Y:S02]  /*a370*/  @UP0 USHF.R.U32.HI UR23, URZ, UR5, UR29 ;  /* 0x000000053f170299 */ /* 0x000fe4000801161d */
.L_x_2155:
[----:B------:R-:W-:Y:S02]  /*a380*/  ULDC UR4, c[0x0][0x32c] ;  /* 0x0000cb0000047ab9 */ /* 0x000fe40000000800 */
[----:B------:R-:W-:-:S04]  /*a390*/  UIMAD UR4, UR23, UR4, URZ ;  /* 0x00000004170472a4 */ /* 0x000fc8000f8e023f */
[----:B------:R-:W-:-:S04]  /*a3a0*/  UISETP.LT.AND UP0, UPT, UR20, UR4, UPT ;  /* 0x000000041400728c */ /* 0x000fc8000bf01270 */
[----:B------:R-:W-:-:S04]  /*a3b0*/  USEL UR20, UR20, UR4, !UP0 ;  /* 0x0000000414147287 */ /* 0x000fc8000c000000 */
.L_x_2153:
        /* <DEDUP_REMOVED lines=27> */
.L_x_2161:
        /* <DEDUP_REMOVED lines=28> */
[C---:B------:R-:W-:Y:S01]  /*a730*/  IMAD.WIDE.U32 R2, R5.reuse, c[0x0][0x208], RZ ;  /* 0x0000820005027a25 */ /* 0x040fe200078e00ff */
        /* <DEDUP_REMOVED lines=22> */
[C---:B------:R-:W-:Y:S02]  /*a8a0*/  IMAD.X R5, R3.reuse, 0x1, R14, P0 ;  /* 0x0000000103057824 */ /* 0x040fe400000e060e */
        /* <DEDUP_REMOVED lines=12> */
.L_x_2195:
        /* <DEDUP_REMOVED lines=24> */
.L_x_2158:
[----:B------:R-:W-:Y:S05]  /*aaf0*/  BSYNC B0 ;  /* 0x0000000000007941 */ /* 0x000fea0003800000 */
.L_x_2157:
        /* <DEDUP_REMOVED lines=224> */
.L_x_2160:
        /* <DEDUP_REMOVED lines=419> */
.L_x_2156:
        /* <DEDUP_REMOVED lines=16> */
.L_x_2175:
[----:B------:R-:W2:Y:S01]  /*d430*/  LDL R4, [R1+0x28] ;  /* 0x0000280001047983 */ /* 0x000ea20000100800 */
[----:B------:R-:W-:Y:S04]  /*d440*/  DEPBAR.LE SB0, 0x0 ;  /* 0x000080000000791a */ /* 0x000fe80000000000 */
[----:B------:R-:W3:Y:S01]  /*d450*/  LDL R8, [R1+0x38] ;  /* 0x0000380001087983 */ /* 0x000ee20000100800 */
[----:B------:R-:W-:Y:S03]  /*d460*/  BSSY B0, `(.L_x_2163) ;  /* 0x000005f000007945 */ /* 0x000fe60003800000 */
[----:B------:R-:W4:Y:S04]  /*d470*/  LDL R6, [R1+0x24] ;  /* 0x0000240001067983 */ /* 0x000f280000100800 */
[----:B------:R-:W2:Y:S04]  /*d480*/  LDL R132, [R1+0x4] ;  /* 0x0000040001847983 */ /* 0x000ea80000100800 */
[----:B------:R-:W3:Y:S04]  /*d490*/  LDL R133, [R1+0x30] ;  /* 0x0000300001857983 */ /* 0x000ee80000100800 */
[----:B------:R-:W4:Y:S04]  /*d4a0*/  LDL R23, [R1] ;  /* 0x0000000001177983 */ /* 0x000f280000100800 */
        /* <DEDUP_REMOVED lines=11> */
[----:B------:R-:W-:Y:S04]  /*d560*/  LDSM.16.M88.4 R168, [R243] ;  /* 0x00000000f3a8783b */ /* 0x000fe80000000200 */
[----:B--2---:R-:W-:Y:S01]  /*d570*/  LDSM.16.M88.4 R172, [R132] ;  /* 0x0000000084ac783b */ /* 0x004fe20000000200 */
[----:B-1----:R-:W-:Y:S01]  /*d580*/  SHF.R.S32.HI R0, RZ, 0x1f, R4 ;  /* 0x0000001fff007819 */ /* 0x002fe20000011404 */
[----:B------:R-:W-:Y:S01]  /*d590*/  IMAD.WIDE.U32 R2, R4, c[0x0][0x208], RZ ;  /* 0x0000820004027a25 */ /* 0x000fe200078e00ff */
[----:B---3--:R-:W-:Y:S03]  /*d5a0*/  ISETP.GE.AND P1, PT, R133, c[0x0][0x1d4], PT ;  /* 0x0000750085007a0c */ /* 0x008fe60003f26270 */
[----:B------:R-:W-:Y:S01]  /*d5b0*/  IMAD R0, R0, c[0x0][0x208], RZ ;  /* 0x0000820000007a24 */ /* 0x000fe200078e02ff */
[----:B----4-:R-:W-:Y:S03]  /*d5c0*/  LDSM.16.M88.4 R176, [R23] ;  /* 0x0000000017b0783b */ /* 0x010fe60000000200 */
[----:B------:R-:W-:Y:S01]  /*d5d0*/  IMAD R0, R4, c[0x0][0x20c], R0 ;  /* 0x0000830004007a24 */ /* 0x000fe200078e0200 */
[----:B------:R-:W-:Y:S03]  /*d5e0*/  SHF.R.S32.HI R4, RZ, 0x1f, R6 ;  /* 0x0000001fff047819 */ /* 0x000fe60000011406 */
[----:B------:R-:W-:Y:S02]  /*d5f0*/  IMAD.IADD R3, R3, 0x1, R0 ;  /* 0x0000000103037824 */ /* 0x000fe400078e0200 */
[----:B------:R-:W-:Y:S02]  /*d600*/  IMAD R4, R4, c[0x0][0x218], RZ ;  /* 0x0000860004047a24 */ /* 0x000fe400078e02ff */
[C---:B------:R-:W-:Y:S04]  /*d610*/  IMAD.WIDE.U32 R2, R6.reuse, c[0x0][0x218], R2 ;  /* 0x0000860006027a25 */ /* 0x040fe800078e0002 */
[----:B------:R-:W-:Y:S01]  /*d620*/  IMAD R4, R6, c[0x0][0x21c], R4 ;  /* 0x0000870006047a24 */ /* 0x000fe200078e0204 */
[----:B------:R-:W-:Y:S01]  /*d630*/  IADD3 R0, P0, R2, UR30, RZ ;  /* 0x0000001e02007c10 */ /* 0x000fe2000ff1e0ff */
[C---:B------:R-:W-:Y:S01]  /*d640*/  IMAD.SHL.U32 R21, R14.reuse, 0x2, RZ ;  /* 0x000000020e157824 */ /* 0x040fe200078e00ff */
[----:B------:R-:W-:Y:S02]  /*d650*/  SHF.L.U64.HI R14, R14, 0x1, R22 ;  /* 0x000000010e0e7819 */ /* 0x000fe40000010216 */
[----:B------:R-:W-:Y:S02]  /*d660*/  IADD3.X R3, R3, UR25, R4, P0, !PT ;  /* 0x0000001903037c10 */ /* 0x000fe400087fe404 */
[----:B------:R-:W-:Y:S01]  /*d670*/  STL [R1+0x18], R21 ;  /* 0x0000181501007387 */ /* 0x000fe20000100800 */
[C---:B------:R-:W-:Y:S03]  /*d680*/  LEA R6, P0, R0.reuse, c[0x0][0x1f8], 0x1 ;  /* 0x00007e0000067a11 */ /* 0x040fe600078008ff */
[----:B------:R-:W-:Y:S01]  /*d690*/  STL [R1+0x1c], R14 ;  /* 0x00001c0e01007387 */ /* 0x000fe20000100800 */
[----:B------:R-:W-:Y:S03]  /*d6a0*/  LEA.HI.X R3, R0, c[0x0][0x1fc], R3, 0x1, P0 ;  /* 0x00007f0000037a11 */ /* 0x000fe600000f0c03 */
        /* <DEDUP_REMOVED lines=32> */
.L_x_2196:
        /* <DEDUP_REMOVED lines=26> */
.L_x_2164:
[----:B-1----:R-:W-:Y:S05]  /*da50*/  BSYNC B0 ;  /* 0x0000000000007941 */ /* 0x002fea0003800000 */
.L_x_2163:
        /* <DEDUP_REMOVED lines=225> */
.L_x_2166:
        /* <DEDUP_REMOVED lines=37> */
.L_x_2169:
[----:B------:R-:W-:Y:S04]  /*eac0*/  MOV R168, 0x1 ;  /* 0x0000000100a87802 */ /* 0x000fe80000000f00 */
[----:B------:R-:W-:Y:S11]  /*ead0*/  ISETP.NE.AND P0, PT, R168, c[0x0][0x32c], PT ;  /* 0x0000cb00a8007a0c */ /* 0x000ff60003f05270 */
[----:B------:R-:W-:Y:S02]  /*eae0*/  @!UPT UIADD3 URZ, URZ, URZ, URZ ;  /* 0x0000003f3f3ff290 */ /* 0x000fe4000fffe03f */
[----:B------:R-:W-:Y:S05]  /*eaf0*/  @P0 IMAD.HI.U32 R168, R3, c[0x0][0x330], RZ ;  /* 0x0000cc0003a80a27 */ /* 0x000fea00078e00ff */
[----:B------:R-:W-:Y:S02]  /*eb00*/  @P0 SHF.R.U32.HI R3, RZ, c[0x0][0x334], R168 ;  /* 0x0000cd00ff030a19 */ /* 0x000fe400000116a8 */
.L_x_2170:
[----:B------:R-:W-:Y:S05]  /*eb10*/  BSYNC B0 ;  /* 0x0000000000007941 */ /* 0x000fea0003800000 */
.L_x_2168:
[----:B------:R-:W-:Y:S05]  /*eb20*/  IMAD R3, R3, c[0x0][0x32c], R170 ;  /* 0x0000cb0003037a24 */ /* 0x000fea00078e02aa */
[----:B------:R-:W-:Y:S02]  /*eb30*/  IMNMX R0, R0, R3, !PT ;  /* 0x0000000300007217 */ /* 0x000fe40007800200 */
[----:B------:R-:W-:Y:S04]  /*eb40*/  IADD3 R3, R3, c[0x0][0x32c], RZ ;  /* 0x0000cb0003037a10 */ /* 0x000fe80007ffe0ff */
[----:B------:R-:W-:Y:S02]  /*eb50*/  IMNMX R2, R2, R3, PT ;  /* 0x0000000302027217 */ /* 0x000fe40003800200 */
.L_x_2167:
        /* <DEDUP_REMOVED lines=87> */
.L_x_2173:
[----:B------:R-:W-:Y:S04]  /*f0d0*/  MOV R4, 0x1 ;  /* 0x0000000100047802 */ /* 0x000fe80000000f00 */
[----:B------:R-:W-:Y:S11]  /*f0e0*/  ISETP.NE.AND P0, PT, R4, c[0x0][0x32c], PT ;  /* 0x0000cb0004007a0c */ /* 0x000ff60003f05270 */
[----:B------:R-:W-:Y:S02]  /*f0f0*/  @!UPT UIADD3 URZ, URZ, URZ, URZ ;  /* 0x0000003f3f3ff290 */ /* 0x000fe4000fffe03f */
[----:B------:R-:W-:Y:S05]  /*f100*/  @P0 IMAD.HI.U32 R4, R0, c[0x0][0x330], RZ ;  /* 0x0000cc0000040a27 */ /* 0x000fea00078e00ff */
[----:B------:R-:W-:Y:S02]  /*f110*/  @P0 SHF.R.U32.HI R0, RZ, c[0x0][0x334], R4 ;  /* 0x0000cd00ff000a19 */ /* 0x000fe40000011604 */
.L_x_2174:
[----:B------:R-:W-:Y:S05]  /*f120*/  BSYNC B0 ;  /* 0x0000000000007941 */ /* 0x000fea0003800000 */
.L_x_2172:
[----:B------:R-:W-:Y:S05]  /*f130*/  IMAD R0, R0, c[0x0][0x32c], R170 ;  /* 0x0000cb0000007a24 */ /* 0x000fea00078e02aa */
[----:B------:R-:W-:Y:S02]  /*f140*/  IMNMX R2, R2, R0, !PT ;  /* 0x0000000002027217 */ /* 0x000fe40007800200 */
[----:B------:R-:W-:Y:S04]  /*f150*/  IADD3 R0, R0, c[0x0][0x32c], RZ ;  /* 0x0000cb0000007a10 */ /* 0x000fe80007ffe0ff */
[----:B------:R-:W-:Y:S02]  /*f160*/  IMNMX R3, R3, R0, PT ;  /* 0x0000000003037217 */ /* 0x000fe40003800200 */
.L_x_2171:
        /* <DEDUP_REMOVED lines=492> */
.L_x_2162:
        /* <DEDUP_REMOVED lines=47> */
[----:B------:R-:W-:Y:S01]  /*11320*/  MOV R56, 0xff800000 ;  /* 0xff80000000387802 */ /* 0x000fe20000000f00 */
        /* <DEDUP_REMOVED lines=38> */
[----:B------:R-:W-:Y:S01]  /*11590*/  @P0 MOV R2, 0x3f317218 ;  /* 0x3f31721800020802 */ /* 0x000fe20000000f00 */
[----:B------:R-:W-:Y:S02]  /*115a0*/  @P1 FMUL.FTZ R4, R3, c[0x0][0x2d0] ;  /* 0x0000b40003041a20 */ /* 0x000fe40000410000 */
[----:B--2---:R-:W-:Y:S02]  /*115b0*/  @P1 FMUL.FTZ R5, R5, 0.69314718246459960938 ;  /* 0x3f31721805051820 */ /* 0x004fe40000410000 */
[----:B---3--:R-:W-:-:S02]  /*115c0*/  @P0 FMUL.FTZ R3, R6, 0.69314718246459960938 ;  /* 0x3f31721806030820 */ /* 0x008fc40000410000 */
[----:B------:R-:W-:Y:S02]  /*115d0*/  @P0 FMUL.FTZ R2, R2, c[0x0][0x2d0] ;  /* 0x0000b40002020a20 */ /* 0x000fe40000410000 */
[C---:B----4-:R-:W-:Y:S02]  /*115e0*/  FMUL.FTZ R158, R0.reuse, R158 ;  /* 0x0000009e009e7220 */ /* 0x050fe40000410000 */
        /* <DEDUP_REMOVED lines=63> */
[----:B------:R-:W-:-:S02]  /*119e0*/  @P1 FFMA.FTZ R56, R4, R133, R5 ;  /* 0x0000008504381223 */ /* 0x000fc40000010005 */
[----:B------:R-:W-:Y:S02]  /*119f0*/  @P0 FFMA.FTZ R57, R2, R132, R3 ;  /* 0x0000008402390223 */ /* 0x000fe40000010003 */
.L_x_2120:
        /* <DEDUP_REMOVED lines=10> */
[----:B------:R-:W-:Y:S02]  /*11aa0*/  F2FP.BF16.PACK_AB R37, R12, R22 ;  /* 0x000000160c25723e */ /* 0x000fe400000010ff */
[----:B------:R-:W-:Y:S01]  /*11ab0*/  F2FP.BF16.PACK_AB R38, R9, R40 ;  /* 0x000000280926723e */ /* 0x000fe200000010ff */
[----:B------:R-:W-:Y:S01]  /*11ac0*/  ULDC.64 UR4, c[0x0][0x500] ;  /* 0x0001400000047ab9 */ /* 0x000fe20000000a00 */
[----:B------:R-:W-:Y:S01]  /*11ad0*/  F2FP.BF16.PACK_AB R8, R8, R156 ;  /* 0x0000009c0808723e */ /* 0x000fe200000010ff */
[----:B------:R-:W-:Y:S01]  /*11ae0*/  UIMAD.WIDE UR4, UR13, UR6, UR4 ;  /* 0x000000060d0472a5 */ /* 0x000fe2000f8e0204 */
[----:B------:R-:W-:-:S02]  /*11af0*/  F2FP.BF16.PACK_AB R158, R159, R158 ;  /* 0x0000009e9f9e723e */ /* 0x000fc400000010ff */
[----:B------:R-:W-:Y:S02]  /*11b00*/  F2FP.BF16.PACK_AB R6, R153, R152 ;  /* 0x000000989906723e */ /* 0x000fe400000010ff */
[----:B------:R-:W-:Y:S02]  /*11b10*/  F2FP.BF16.PACK_AB R154, R155, R154 ;  /* 0x0000009a9b9a723e */ /* 0x000fe400000010ff */
[----:B------:R-:W-:Y:S02]  /*11b20*/  F2FP.BF16.PACK_AB R5, R149, R148 ;  /* 0x000000949505723e */ /* 0x000fe400000010ff */
[----:B------:R-:W-:Y:S02]  /*11b30*/  F2FP.BF16.PACK_AB R150, R151, R150 ;  /* 0x000000969796723e */ /* 0x000fe400000010ff */
[----:B-1----:R-:W-:Y:S02]  /*11b40*/  SHF.R.S32.HI R47, RZ, 0x1f, R65 ;  /* 0x0000001fff2f7819 */ /* 0x002fe40000011441 */
[----:B------:R-:W-:-:S02]  /*11b50*/  F2FP.BF16.PACK_AB R7, R7, R144 ;  /* 0x000000900707723e */ /* 0x000fc400000010ff */
[CC--:B------:R-:W-:Y:S02]  /*11b60*/  LEA.HI R2, R47.reuse, R65.reuse, RZ, 0x2 ;  /* 0x000000412f027211 */ /* 0x0c0fe400078f10ff */
[----:B------:R-:W-:Y:S02]  /*11b70*/  LEA.HI R43, R47, R65, RZ, 0x5 ;  /* 0x000000412f2b7211 */ /* 0x000fe400078f28ff */
[--C-:B------:R-:W-:Y:S02]  /*11b80*/  SHF.R.S32.HI R4, RZ, 0x2, R2.reuse ;  /* 0x00000002ff047819 */ /* 0x100fe40000011402 */
[----:B------:R-:W-:Y:S02]  /*11b90*/  SHF.R.S32.HI R0, RZ, 0x1f, R2 ;  /* 0x0000001fff007819 */ /* 0x000fe40000011402 */
[----:B------:R-:W-:Y:S02]  /*11ba0*/  SHF.R.S32.HI R40, RZ, 0x5, R43 ;  /* 0x00000005ff287819 */ /* 0x000fe4000001142b */
[----:B------:R-:W-:-:S02]  /*11bb0*/  LEA.HI R0, R0, R4, RZ, 0x3 ;  /* 0x0000000400007211 */ /* 0x000fc400078f18ff */
[----:B------:R-:W-:Y:S02]  /*11bc0*/  F2FP.BF16.PACK_AB R146, R147, R146 ;  /* 0x000000929392723e */ /* 0x000fe400000010ff */
[----:B------:R-:W-:Y:S02]  /*11bd0*/  LOP3.LUT R0, R0, 0xfffffff8, RZ, 0xc0, !PT ;  /* 0xfffffff800007812 */ /* 0x000fe400078ec0ff */
[----:B------:R-:W-:Y:S02]  /*11be0*/  F2FP.BF16.PACK_AB R53, R141, R140 ;  /* 0x0000008c8d35723e */ /* 0x000fe400000010ff */
[----:B------:R-:W-:Y:S01]  /*11bf0*/  F2FP.BF16.PACK_AB R142, R143, R142 ;  /* 0x0000008e8f8e723e */ /* 0x000fe200000010ff */
[----:B------:R-:W-:Y:S01]  /*11c00*/  IMAD.IADD R4, R4, 0x1, -R0 ;  /* 0x0000000104047824 */ /* 0x000fe200078e0a00 */
[----:B------:R-:W-:Y:S02]  /*11c10*/  LOP3.LUT R0, R2, 0xfffffffc, RZ, 0xc0, !PT ;  /* 0xfffffffc02007812 */ /* 0x000fe400078ec0ff */
[----:B------:R-:W-:Y:S01]  /*11c20*/  F2FP.BF16.PACK_AB R52, R137, R136 ;  /* 0x000000888934723e */ /* 0x000fe200000010ff */
[C---:B------:R-:W-:Y:S01]  /*11c30*/  IMAD.SHL.U32 R2, R4.reuse, 0x40, RZ ;  /* 0x0000004004027824 */ /* 0x040fe200078e00ff */
[----:B------:R-:W-:Y:S01]  /*11c40*/  LOP3.LUT R3, R4, 0x1, RZ, 0xc0, !PT ;  /* 0x0000000104037812 */ /* 0x000fe200078ec0ff */
[----:B------:R-:W-:Y:S01]  /*11c50*/  IMAD.IADD R22, R65, 0x1, -R0 ;  /* 0x0000000141167824 */ /* 0x000fe200078e0a00 */
[----:B------:R-:W-:-:S02]  /*11c60*/  F2FP.BF16.PACK_AB R138, R139, R138 ;  /* 0x0000008a8b8a723e */ /* 0x000fc400000010ff */
[----:B------:R-:W-:Y:S01]  /*11c70*/  LOP3.LUT R0, R2, 0x1c0, RZ, 0xc0, !PT ;  /* 0x000001c002007812 */ /* 0x000fe200078ec0ff */
[----:B------:R-:W-:Y:S01]  /*11c80*/  IMAD R2, R40, 0x200, R22 ;  /* 0x0000020028027824 */ /* 0x000fe200078e0216 */
[----:B------:R-:W-:Y:S02]  /*11c90*/  ISETP.NE.U32.AND P0, PT, R3, 0x1, PT ;  /* 0x000000010300780c */ /* 0x000fe40003f05070 */
[----:B------:R-:W-:Y:S02]  /*11ca0*/  LEA.HI R0, R0, R0, RZ, 0x1d ;  /* 0x0000000000007211 */ /* 0x000fe400078fe8ff */
[----:B------:R-:W-:Y:S01]  /*11cb0*/  R2P PR, R4, 0x6 ;  /* 0x0000000604007804 */ /* 0x000fe20000000000 */
[----:B------:R-:W-:Y:S01]  /*11cc0*/  IMAD.MOV.U32 R4, RZ, RZ, 0x20 ;  /* 0x00000020ff047424 */ /* 0x000fe200078e00ff */
[----:B------:R-:W-:Y:S01]  /*11cd0*/  F2FP.BF16.PACK_AB R49, R29, R18 ;  /* 0x000000121d31723e */ /* 0x000fe200000010ff */
[----:B------:R-:W-:Y:S01]  /*11ce0*/  IMAD.U32 R0, R2, 0x2, R0 ;  /* 0x0000000202007824 */ /* 0x000fe200078e0000 */
[----:B------:R-:W-:-:S02]  /*11cf0*/  F2FP.BF16.PACK_AB R48, R31, R30 ;  /* 0x0000001e1f30723e */ /* 0x000fc400000010ff */
[----:B------:R-:W-:Y:S01]  /*11d00*/  SEL R4, R4, 0xffffffe0, !P1 ;  /* 0xffffffe004047807 */ /* 0x000fe20004800000 */
[----:B------:R-:W-:Y:S01]  /*11d10*/  IMAD.SHL.U32 R0, R0, 0x2, RZ ;  /* 0x0000000200007824 */ /* 0x000fe200078e00ff */
[----:B------:R-:W-:Y:S01]  /*11d20*/  BAR.SYNC.DEFER_BLOCKING 0x1, 0x100 ;  /* 0x0044000000007b1d */ /* 0x000fe20000010000 */
[----:B------:R-:W-:Y:S02]  /*11d30*/  F2FP.BF16.PACK_AB R45, R33, R20 ;  /* 0x00000014212d723e */ /* 0x000fe400000010ff */
[----:B------:R-:W-:Y:S02]  /*11d40*/  F2FP.BF16.PACK_AB R44, R35, R34 ;  /* 0x00000022232c723e */ /* 0x000fe400000010ff */
[C---:B------:R-:W-:Y:S02]  /*11d50*/  IADD3 R3, R0.reuse, 0x80, RZ ;  /* 0x0000008000037810 */ /* 0x040fe40007ffe0ff */
[C---:B------:R-:W-:Y:S02]  /*11d60*/  IADD3 R2, R0.reuse, 0x70, RZ ;  /* 0x0000007000027810 */ /* 0x040fe40007ffe0ff */
[----:B------:R-:W-:Y:S01]  /*11d70*/  @P0 IADD3 R2, R3, 0x10, RZ ;  /* 0x0000001003020810 */ /* 0x000fe20007ffe0ff */
[----:B------:R-:W-:Y:S01]  /*11d80*/  IMAD.IADD R3, R0, 0x1, R4 ;  /* 0x0000000100037824 */ /* 0x000fe200078e0204 */
[----:B------:R-:W-:-:S02]  /*11d90*/  F2FP.BF16.PACK_AB R36, R36, R23 ;  /* 0x000000172424723e */ /* 0x000fc400000010ff */
[----:B------:R-:W-:Y:S02]  /*11da0*/  F2FP.BF16.PACK_AB R50, R51, R50 ;  /* 0x000000323332723e */ /* 0x000fe400000010ff */
        /* <DEDUP_REMOVED lines=137> */
.L_x_2177:
        /* <DEDUP_REMOVED lines=157> */
.L_x_2179:
[----:B--234-:R-:W-:Y:S05]  /*13010*/  BSYNC B0 ;  /* 0x0000000000007941 */ /* 0x01cfea0003800000 */
.L_x_2178:
        /* <DEDUP_REMOVED lines=30> */
.L_x_2181:
[----:B------:R-:W-:Y:S05]  /*13200*/  BSYNC B0 ;  /* 0x0000000000007941 */ /* 0x000fea0003800000 */
.L_x_2180:
        /* <DEDUP_REMOVED lines=30> */
.L_x_2183:
[----:B------:R-:W-:Y:S05]  /*133f0*/  BSYNC B0 ;  /* 0x0000000000007941 */ /* 0x000fea0003800000 */
.L_x_2182:
        /* <DEDUP_REMOVED lines=31> */
.L_x_2176:
        /* <DEDUP_REMOVED lines=31> */
.L_x_2184:
        /* <DEDUP_REMOVED lines=43> */
.L_x_2186:
[----:B------:R-:W-:Y:S05]  /*13a90*/  BSYNC B0 ;  /* 0x0000000000007941 */ /* 0x000fea0003800000 */
.L_x_2185:
        /* <DEDUP_REMOVED lines=77> */
.L_x_2188:
[----:B------:R-:W-:Y:S05]  /*13f70*/  BSYNC B0 ;  /* 0x0000000000007941 */ /* 0x000fea0003800000 */
.L_x_2187:
        /* <DEDUP_REMOVED lines=27> */
.L_x_2190:
[----:B------:R-:W-:Y:S05]  /*14130*/  BSYNC B0 ;  /* 0x0000000000007941 */ /* 0x000fea0003800000 */
.L_x_2189:
        /* <DEDUP_REMOVED lines=27> */
.L_x_2192:
[----:B------:R-:W-:Y:S05]  /*142f0*/  BSYNC B0 ;  /* 0x0000000000007941 */ /* 0x000fea0003800000 */
.L_x_2191:
        /* <DEDUP_REMOVED lines=28> */
.L_x_2123:
[----:B-1----:R-:W-:Y:S01]  /*144c0*/  IMAD.MOV.U32 R3, RZ, RZ, R8 ;  /* 0x000000ffff037224 */ /* 0x002fe200078e0008 */
[----:B------:R-:W-:Y:S01]  /*144d0*/  MOV R15, 0x1 ;  /* 0x00000001000f7802 */ /* 0x000fe20000000f00 */
[----:B------:R-:W-:Y:S01]  /*144e0*/  IMAD.MOV.U32 R14, RZ, RZ, 0x181f ;  /* 0x0000181fff0e7424 */ /* 0x000fe200078e00ff */
[----:B------:R-:W-:Y:S02]  /*144f0*/  MOV R2, 0x14510 ;  /* 0x0001451000027802 */ /* 0x000fe40000000f00 */
[----:B------:R-:W-:Y:S05]  /*14500*/  CALL.REL.NOINC `($__internal_12_$__cuda_sm70_shflsync_idx_p) ;  /* 0x000002d000007944 */ /* 0x000fea0003c00000 */
[----:B------:R-:W-:Y:S01]  /*14510*/  IMAD.MOV.U32 R8, RZ, RZ, R14 ;  /* 0x000000ffff087224 */ /* 0x000fe200078e000e */
[----:B------:R-:W-:Y:S01]  /*14520*/  MOV R15, 0x1 ;  /* 0x00000001000f7802 */ /* 0x000fe20000000f00 */
[----:B------:R-:W-:Y:S01]  /*14530*/  IMAD.MOV.U32 R3, RZ, RZ, R13 ;  /* 0x000000ffff037224 */ /* 0x000fe200078e000d */
[----:B------:R-:W-:Y:S02]  /*14540*/  MOV R14, 0x181f ;  /* 0x0000181f000e7802 */ /* 0x000fe40000000f00 */
[----:B------:R-:W-:Y:S02]  /*14550*/  MOV R2, 0x14570 ;  /* 0x0001457000027802 */ /* 0x000fe40000000f00 */
[----:B-1---5:R-:W-:Y:S05]  /*14560*/  CALL.REL.NOINC `($__internal_12_$__cuda_sm70_shflsync_idx_p) ;  /* 0x0000027000007944 */ /* 0x022fea0003c00000 */
[----:B------:R-:W-:Y:S01]  /*14570*/  MOV R2, R14 ;  /* 0x0000000e00027202 */ /* 0x000fe20000000f00 */
[----:B-1---5:R-:W-:Y:S05]  /*14580*/  BRA `(.L_x_2193) ;  /* 0xfffee32000007947 */ /* 0x022fea000383ffff */
.L_x_2142:
[----:B--2---:R-:W-:Y:S01]  /*14590*/  MOV R14, 0x181f ;  /* 0x0000181f000e7802 */ /* 0x004fe20000000f00 */
[----:B------:R-:W-:Y:S01]  /*145a0*/  IMAD.MOV.U32 R15, RZ, RZ, 0x1 ;  /* 0x00000001ff0f7424 */ /* 0x000fe200078e00ff */
[----:B------:R-:W-:Y:S02]  /*145b0*/  MOV R2, 0x145d0 ;  /* 0x000145d000027802 */ /* 0x000fe40000000f00 */
[----:B-1---5:R-:W-:Y:S05]  /*145c0*/  CALL.REL.NOINC `($__internal_12_$__cuda_sm70_shflsync_idx_p) ;  /* 0x0000021000007944 */ /* 0x022fea0003c00000 */
[----:B------:R-:W-:Y:S01]  /*145d0*/  MOV R15, 0x1 ;  /* 0x00000001000f7802 */ /* 0x000fe20000000f00 */
[----:B------:R-:W-:Y:S01]  /*145e0*/  IMAD.MOV.U32 R4, RZ, RZ, R14 ;  /* 0x000000ffff047224 */ /* 0x000fe200078e000e */
[----:B------:R-:W-:Y:S01]  /*145f0*/  MOV R14, 0x181f ;  /* 0x0000181f000e7802 */ /* 0x000fe20000000f00 */
[----:B------:R-:W-:Y:S01]  /*14600*/  IMAD.MOV.U32 R3, RZ, RZ, R12 ;  /* 0x000000ffff037224 */ /* 0x000fe200078e000c */
[----:B------:R-:W-:Y:S02]  /*14610*/  MOV R2, 0x14630 ;  /* 0x0001463000027802 */ /* 0x000fe40000000f00 */
[----:B-1---5:R-:W-:Y:S05]  /*14620*/  CALL.REL.NOINC `($__internal_12_$__cuda_sm70_shflsync_idx_p) ;  /* 0x000001b000007944 */ /* 0x022fea0003c00000 */
[----:B-----5:R-:W-:Y:S01]  /*14630*/  MOV R0, R14 ;  /* 0x0000000e00007202 */ /* 0x020fe20000000f00 */
[----:B-1----:R-:W-:-:S05]  /*14640*/  BRA `(.L_x_2194) ;  /* 0xffff238000007947 */ /* 0x002fca000383ffff */
.L_x_2159:
[----:B------:R-:W-:Y:S01]  /*14650*/  MOV R15, 0x1 ;  /* 0x00000001000f7802 */ /* 0x000fe20000000f00 */
[----:B--2---:R-:W-:Y:S01]  /*14660*/  IMAD.MOV.U32 R3, RZ, RZ, R6 ;  /* 0x000000ffff037224 */ /* 0x004fe200078e0006 */
[----:B------:R-:W-:Y:S01]  /*14670*/  MOV R2, 0x146a0 ;  /* 0x000146a000027802 */ /* 0x000fe20000000f00 */
[----:B------:R-:W-:Y:S02]  /*14680*/  IMAD.MOV.U32 R14, RZ, RZ, 0x181f ;  /* 0x0000181fff0e7424 */ /* 0x000fe400078e00ff */
[----:B-1---5:R-:W-:Y:S05]  /*14690*/  CALL.REL.NOINC `($__internal_12_$__cuda_sm70_shflsync_idx_p) ;  /* 0x0000014000007944 */ /* 0x022fea0003c00000 */
[----:B------:R-:W-:Y:S01]  /*146a0*/  MOV R15, 0x1 ;  /* 0x00000001000f7802 */ /* 0x000fe20000000f00 */
[----:B------:R-:W-:Y:S01]  /*146b0*/  IMAD.MOV.U32 R4, RZ, RZ, R14 ;  /* 0x000000ffff047224 */ /* 0x000fe200078e000e */
[----:B------:R-:W-:Y:S01]  /*146c0*/  MOV R14, 0x181f ;  /* 0x0000181f000e7802 */ /* 0x000fe20000000f00 */
[----:B------:R-:W-:Y:S01]  /*146d0*/  IMAD.MOV.U32 R3, RZ, RZ, R7 ;  /* 0x000000ffff037224 */ /* 0x000fe200078e0007 */
[----:B------:R-:W-:Y:S02]  /*146e0*/  MOV R2, 0x14700 ;  /* 0x0001470000027802 */ /* 0x000fe40000000f00 */
[----:B-1---5:R-:W-:Y:S05]  /*146f0*/  CALL.REL.NOINC `($__internal_12_$__cuda_sm70_shflsync_idx_p) ;  /* 0x000000e000007944 */ /* 0x022fea0003c00000 */
[----:B------:R-:W-:Y:S01]  /*14700*/  MOV R2, R14 ;  /* 0x0000000e00027202 */ /* 0x000fe20000000f00 */
[----:B-1---5:R-:W-:-:S05]  /*14710*/  BRA `(.L_x_2195) ;  /* 0xffff625000007947 */ /* 0x022fca000383ffff */
.L_x_2165:
[----:B----4-:R-:W-:Y:S01]  /*14720*/  MOV R14, 0x181f ;  /* 0x0000181f000e7802 */ /* 0x010fe20000000f00 */
[----:B------:R-:W-:Y:S01]  /*14730*/  IMAD.MOV.U32 R15, RZ, RZ, 0x1 ;  /* 0x00000001ff0f7424 */ /* 0x000fe200078e00ff */
[----:B------:R-:W-:Y:S02]  /*14740*/  MOV R2, 0x14760 ;  /* 0x0001476000027802 */ /* 0x000fe40000000f00 */
[----:B-----5:R-:W-:Y:S05]  /*14750*/  CALL.REL.NOINC `($__internal_12_$__cuda_sm70_shflsync_idx_p) ;  /* 0x0000008000007944 */ /* 0x020fea0003c00000 */
        /* <DEDUP_REMOVED lines=8> */
        .weak           $__internal_12_$__cuda_sm70_shflsync_idx_p
        .type           $__internal_12_$__cuda_sm70_shflsync_idx_p,@function
        .size           $__internal_12_$__cuda_sm70_shflsync_idx_p,(.L_x_3663 - $__internal_12_$__cuda_sm70_shflsync_idx_p)
$__internal_12_$__cuda_sm70_shflsync_idx_p:
[----:B------:R1:W-:Y:S02]  /*147e0*/  STL [R1+0x74], R0 ;  /* 0x0000740001007387 */ /* 0x0003e40000100800 */
[----:B-1----:R-:W-:-:S04]  /*147f0*/  MOV R0, 0xffffffff ;  /* 0xffffffff00007802 */ /* 0x002fc80000000f00 */
[----:B------:R-:W-:Y:S04]  /*14800*/  WARPSYNC R0 ;  /* 0x0000000000007348 */ /* 0x000fe80003800000 */
[----:B------:R1:W2:Y:S04]  /*14810*/  SHFL.IDX PT, R14, R3, R15, R14 ;  /* 0x0000000f030e7389 */ /* 0x0002a800000e000e */
[----:B-1----:R1:W5:Y:S01]  /*14820*/  LDL.LU R0, [R1+0x74] ;  /* 0x0000740001007983 */ /* 0x0023620000300800 */
[----:B------:R-:W-:-:S04]  /*14830*/  MOV R3, 0x0 ;  /* 0x0000000000037802 */ /* 0x000fc80000000f00 */
[----:B--2---:R-:W-:Y:S05]  /*14840*/  RET.REL.NODEC R2 `(_ZN7cutlass13device_kernelIN5flash19enable_sm80_to_sm89INS1_16FlashAttnFwdSm80INS1_25CollectiveMainloopFwdSm80ILi8ELi1ELb1EN4cute5tupleIJNS5_1CILi128EEENS7_ILi48EEENS7_ILi256EEEEEELi256ENS_10bfloat16_tEfNS_4arch4Sm80ELb0ELb1ELb0ELb1ELb1ELb0ELb1ELb0EEENS1_21CollectiveEpilogueFwdINS6_IJS8_SA_S9_EEENS6_IJNS7_ILi1EEESI_SI_EEESC_SE_Li256ELb1ELb1ELb0ELb0EEENS1_19SingleTileSchedulerILb1ELb0ELb1ELi128EEEEEEEEEvNT_6ParamsE) ;  /* 0xfffeb7b002007950 */ /* 0x004fea0003c3ffff */
.L_x_2197:
        /* <DEDUP_REMOVED lines=11> */
.L_x_3663:


//--------------------- .text._ZN7cutlass13device_kernelIN5flash19enable_sm80_to_sm89INS1_16FlashAttnFwdSm80INS1_25CollectiveMainloopFwdSm80ILi8ELi1ELb0EN4cute5tupleIJNS5_1CILi128EEENS7_ILi32EEENS7_ILi256EEEEEELi256ENS_10bfloat16_tEfNS_4arch4Sm80ELb0ELb1ELb0ELb1ELb1ELb1ELb1ELb0EEENS1_21CollectiveEpilogueFwdINS6_IJS8_SA_S9_EEENS6_IJNS7_ILi1EEESI_SI_EEESC_SE_Li256ELb1ELb1ELb0ELb0EEENS1_19SingleTileSchedulerILb1ELb0ELb1ELi128EEEEEEEEEvNT_6ParamsE --------------------------
	.section	.text._ZN7cutlass13device_kernelIN5flash19enable_sm80_to_sm89INS1_16FlashAttnFwdSm80INS1_25CollectiveMainloopFwdSm80ILi8ELi1ELb0EN4cute5tupleIJNS5_1CILi128EEENS7_ILi32EEENS7_ILi256EEEEEELi256ENS_10bfloat16_tEfNS_4arch4Sm80ELb0ELb1ELb0ELb1ELb1ELb1ELb1ELb0EEENS1_21CollectiveEpilogueFwdINS6_IJS8_SA_S9_EEENS6_IJNS7_ILi1EEESI_SI_EEESC_SE_Li256ELb1ELb1ELb0ELb0EEENS1_19SingleTileSchedulerILb1ELb0ELb1ELi128EEEEEEEEEvNT_6ParamsE,"ax",@progbits
	.sectioninfo	@"SHI_REGISTERS=249"
	.align	128
.text._ZN7cutlass13device_kernelIN5flash19enable_sm80_to_sm89INS1_16FlashAttnFwdSm80INS1_25CollectiveMainloopFwdSm80ILi8ELi1ELb0EN4cute5tupleIJNS5_1CILi128EEENS7_ILi32EEENS7_ILi256EEEEEELi256ENS_10bfloat16_tEfNS_4arch4Sm80ELb0ELb1ELb0ELb1ELb1ELb1ELb1ELb0EEENS1_21CollectiveEpilogueFwdINS6_IJS8_SA_S9_EEENS6_IJNS7_ILi1EEESI_SI_EEESC_SE_Li256ELb1ELb1ELb0ELb0EEENS1_19SingleTileSchedulerILb1ELb0ELb1ELi128EEEEEEEEEvNT_6ParamsE:
        .type           _ZN7cutlass13device_kernelIN5flash19enable_sm80_to_sm89INS1_16FlashAttnFwdSm80INS1_25CollectiveMainloopFwdSm80ILi8ELi1ELb0EN4cute5tupleIJNS5_1CILi128EEENS7_ILi32EEENS7_ILi256EEEEEELi256ENS_10bfloat16_tEfNS_4arch4Sm80ELb0ELb1ELb0ELb1ELb1ELb1ELb1ELb0EEENS1_21CollectiveEpilogueFwdINS6_IJS8_SA_S9_EEENS6_IJNS7_ILi1EEESI_SI_EEESC_SE_Li256ELb1ELb1ELb0ELb0EEENS1_19SingleTileSchedulerILb1ELb0ELb1ELi128EEEEEEEEEvNT_6ParamsE,@function
        .size           _ZN7cutlass13device_kernelIN5flash19enable_sm80_to_sm89INS1_16FlashAttnFwdSm80INS1_25CollectiveMainloopFwdSm80ILi8ELi1ELb0EN4cute5tupleIJNS5_1CILi128EEENS7_ILi32EEENS7_ILi256EEEEEELi256ENS_10bfloat16_tEfNS_4arch4Sm80ELb0ELb1ELb0ELb1ELb1ELb1ELb1ELb0EEENS1_21CollectiveEpilogueFwdINS6_IJS8_SA_S9_EEENS6_IJNS7_ILi1EEESI_SI_EEESC_SE_Li256ELb1ELb1ELb0ELb0EEENS1_19SingleTileSchedulerILb1ELb0ELb1ELi128EEEEEEEEEvNT_6ParamsE,(.L_x_3665 - _ZN7cutlass13device_kernelIN5flash19enable_sm80_to_sm89INS1_16FlashAttnFwdSm80INS1_25CollectiveMainloopFwdSm80ILi8ELi1ELb0EN4cute5tupleIJNS5_1CILi128EEENS7_ILi32EEENS7_ILi256EEEEEELi256ENS_10bfloat16_tEfNS_4arch4Sm80ELb0ELb1ELb0ELb1ELb1ELb1ELb1ELb0EEENS1_21CollectiveEpilogueFwdINS6_IJS8_SA_S9_EEENS6_IJNS7_ILi1EEESI_SI_EEESC_SE_Li256ELb1ELb1ELb0ELb0EEENS1_19SingleTileSchedulerILb1ELb0ELb1ELi128EEEEEEEEEvNT_6ParamsE)
        .other          _ZN7cutlass13device_kernelIN5flash19enable_sm80_to_sm89INS1_16FlashAttnFwdSm80INS1_25CollectiveMainloopFwdSm80ILi8ELi1ELb0EN4cute5tupleIJNS5_1CILi128EEENS7_ILi32EEENS7_ILi256EEEEEELi256ENS_10bfloat16_tEfNS_4arch4Sm80ELb0ELb1ELb0ELb1ELb1ELb1ELb1ELb0EEENS1_21CollectiveEpilogueFwdINS6_IJS8_SA_S9_EEENS6_IJNS7_ILi1EEESI_SI_EEESC_SE_Li256ELb1ELb1ELb0ELb0EEENS1_19SingleTileSchedulerILb1ELb0ELb1ELi128EEEEEEEEEvNT_6ParamsE,@"STO_CUDA_ENTRY STV_DEFAULT"
_ZN7cutlass13device_kernelIN5flash19enable_sm80_to_sm89INS1_16FlashAttnFwdSm80INS1_25CollectiveMainloopFwdSm80ILi8ELi1ELb0EN4cute5tupleIJNS5_1CILi128EEENS7_ILi32EEENS7_ILi256EEEEEELi256ENS_10bfloat16_tEfNS_4arch4Sm80ELb0ELb1ELb0ELb1ELb1ELb1ELb1ELb0EEENS1_21CollectiveEpilogueFwdINS6_IJS8_SA_S9_EEENS6_IJNS7_ILi1EEESI_SI_EEESC_SE_Li256ELb1ELb1ELb0ELb0EEENS1_19SingleTileSchedulerILb1ELb0ELb1ELi128EEEEEEEEEvNT_6ParamsE:
        /* <DEDUP_REMOVED lines=20> */
.L_x_2199:
        /* <DEDUP_REMOVED lines=13> */
.L_x_2201:
[----:B------:R-:W-:Y:S02]  /*0210*/  ULDC UR5, c[0x0][0x54c] ;  /* 0x0001530000057ab9 */ /* 0x000fe40000000800 */
.L_x_2200:
[----:B------:R-:W-:Y:S02]  /*0220*/  ULDC UR4, c[0x0][0x548] ;  /* 0x0001520000047ab9 */ /* 0x000fe40000000800 */
[----:B------:R-:W-:-:S02]  /*0230*/  USHF.L.U32 UR15, UR14, 0x7, URZ ;  /* 0x000000070e0f7899 */ /* 0x000fc4000800063f */
[----:B------:R-:W-:-:S04]  /*0240*/  UIMAD UR4, UR5, UR4, URZ ;  /* 0x00000004050472a4 */ /* 0x000fc8000f8e023f */
[----:B------:R-:W-:-:S04]  /*0250*/  UISETP.GE.AND UP0, UPT, UR15, UR4, UPT ;  /* 0x000000040f00728c */ /* 0x000fc8000bf06270 */
[----:B------:R-:W-:Y:S01]  /*0260*/  USEL UR21, UR21, 0xffffffff, !UP0 ;  /* 0xffffffff15157887 */ /* 0x000fe2000c000000 */
[----:B------:R-:W-:Y:S05]  /*0270*/  BRA `(.L_x_2202) ;  /* 0x000001b000007947 */ /* 0x000fea0003800000 */
.L_x_2198:
        /* <DEDUP_REMOVED lines=8> */
.L_x_2203:
        /* <DEDUP_REMOVED lines=13> */
.L_x_2205:
[----:B------:R-:W-:Y:S02]  /*03d0*/  ULDC UR5, c[0x0][0x54c] ;  /* 0x0001530000057ab9 */ /* 0x000fe40000000800 */
.L_x_2204:
[----:B------:R-:W-:Y:S02]  /*03e0*/  ULDC UR4, c[0x0][0x548] ;  /* 0x0001520000047ab9 */ /* 0x000fe40000000800 */
[----:B------:R-:W-:-:S02]  /*03f0*/  USHF.L.U32 UR15, UR14, 0x7, URZ ;  /* 0x000000070e0f7899 */ /* 0x000fc4000800063f */
[----:B------:R-:W-:-:S04]  /*0400*/  UIMAD UR4, UR5, UR4, URZ ;  /* 0x00000004050472a4 */ /* 0x000fc8000f8e023f */
[----:B------:R-:W-:-:S04]  /*0410*/  UISETP.GE.AND UP0, UPT, UR15, UR4, UPT ;  /* 0x000000040f00728c */ /* 0x000fc8000bf06270 */
[----:B------:R-:W-:-:S06]  /*0420*/  USEL UR21, UR21, 0xffffffff, !UP0 ;  /* 0xffffffff15157887 */ /* 0x000fcc000c000000 */
.L_x_2202:
        /* <DEDUP_REMOVED lines=64> */
.L_x_2206:
        /* <DEDUP_REMOVED lines=10> */
.L_x_2207:
[----:B------:R-:W-:Y:S05]  /*08d0*/  @!P4 BRA `(.L_x_2208) ;  /* 0x000000500000c947 */ /* 0x000fea0003800000 */
[----:B-1--4-:R-:W4:Y:S04]  /*08e0*/  LDG.E R2, [R8.64] ;  /* 0x0000001808027981 */ /* 0x012f28000c1e1900 */
[----:B---3--:R-:W3:Y:S01]  /*08f0*/  LDG.E R3, [R8.64+0x4] ;  /* 0x0000041808037981 */ /* 0x008ee2000c1e1900 */
[----:B----4-:R-:W1:Y:S08]  /*0900*/  R2UR UR19, R2 ;  /* 0x00000000021373c2 */ /* 0x010e7000000e0000 */
[----:B---3--:R-:W1:Y:S02]  /*0910*/  R2UR UR4, R3 ;  /* 0x00000000030473c2 */ /* 0x008e6400000e0000 */
[----:B-1----:R-:W-:-:S06]  /*0920*/  UIADD3 UR19, -UR19, UR4, URZ ;  /* 0x0000000413137290 */ /* 0x002fcc000fffe13f */
.L_x_2208:
        /* <DEDUP_REMOVED lines=42> */
.L_x_2210:
[----:B------:R-:W-:Y:S02]  /*0bd0*/  UISETP.NE.AND UP0, UPT, UR5, 0x1, UPT ;  /* 0x000000010500788c */ /* 0x000fe4000bf05270 */
[----:B------:R-:W-:Y:S02]  /*0be0*/  ULDC.64 UR6, c[0x0][0x330] ;  /* 0x0000cc0000067ab9 */ /* 0x000fe40000000a00 */
[----:B------:R-:W-:-:S07]  /*0bf0*/  UIMAD.WIDE.U32 UR8, UR4, UR6, URZ ;  /* 0x00000006040872a5 */ /* 0x000fce000f8e003f */
[----:B------:R-:W-:Y:S02]  /*0c00*/  @UP0 USHF.R.U32.HI UR4, URZ, UR7, UR9 ;  /* 0x000000073f040299 */ /* 0x000fe40008011609 */
.L_x_2211:
[----:B------:R-:W-:Y:S02]  /*0c10*/  ULDC UR6, c[0x0][0x32c] ;  /* 0x0000cb0000067ab9 */ /* 0x000fe40000000800 */
[----:B------:R-:W-:-:S06]  /*0c20*/  UIMAD UR6, UR4, UR5, UR6 ;  /* 0x00000005040672a4 */ /* 0x000fcc000f8e0206 */
[----:B------:R-:W-:Y:S02]  /*0c30*/  IMNMX R4, R4, UR6, PT ;  /* 0x0000000604047c17 */ /* 0x000fe4000b800200 */
.L_x_2209:
        /* <DEDUP_REMOVED lines=26> */
.L_x_2213:
[----:B------:R-:W-:-:S03]  /*0de0*/  UISETP.NE.AND UP0, UPT, UR5, 0x1, UPT ;  /* 0x000000010500788c */ /* 0x000fc6000bf05270 */
[----:B------:R-:W-:Y:S02]  /*0df0*/  ULDC.64 UR4, c[0x0][0x330] ;  /* 0x0000cc0000047ab9 */ /* 0x000fe40000000a00 */
[----:B------:R-:W-:-:S07]  /*0e00*/  UIMAD.WIDE.U32 UR26, UR6, UR4, URZ ;  /* 0x00000004061a72a5 */ /* 0x000fce000f8e003f */
[----:B------:R-:W-:Y:S02]  /*0e10*/  @UP0 UMOV UR7, UR27 ;  /* 0x0000001b00070c82 */ /* 0x000fe40008000000 */
[----:B------:R-:W-:Y:S02]  /*0e20*/  @UP0 USHF.R.U32.HI UR6, URZ, UR5, UR7 ;  /* 0x000000053f060299 */ /* 0x000fe40008011607 */
.L_x_2214:
[----:B------:R-:W-:Y:S02]  /*0e30*/  ULDC UR4, c[0x0][0x32c] ;  /* 0x0000cb0000047ab9 */ /* 0x000fe40000000800 */
[----:B------:R-:W-:-:S06]  /*0e40*/  UIMAD UR4, UR6, UR4, URZ ;  /* 0x00000004060472a4 */ /* 0x000fcc000f8e023f */
[----:B------:R-:W-:Y:S02]  /*0e50*/  IMNMX R5, R5, UR4, !PT ;  /* 0x0000000405057c17 */ /* 0x000fe4000f800200 */
.L_x_2212:
        /* <DEDUP_REMOVED lines=123> */
.L_x_2217:
[----:B------:R-:W-:Y:S05]  /*1610*/  BSYNC B0 ;  /* 0x0000000000007941 */ /* 0x000fea0003800000 */
.L_x_2216:
        /* <DEDUP_REMOVED lines=128> */
.L_x_2236:
        /* <DEDUP_REMOVED lines=85> */
.L_x_2222:
[----:B------:R-:W-:Y:S05]  /*2370*/  BSYNC B0 ;  /* 0x0000000000007941 */ /* 0x000fea0003800000 */
.L_x_2221:
        /* <DEDUP_REMOVED lines=87> */
.L_x_2225:
[----:B------:R-:W-:Y:S05]  /*28f0*/  BSYNC B0 ;  /* 0x0000000000007941 */ /* 0x000fea0003800000 */
.L_x_2224:
        /* <DEDUP_REMOVED lines=57> */
.L_x_2227:
[----:B------:R-:W-:Y:S05]  /*2c90*/  BSYNC B0 ;  /* 0x0000000000007941 */ /* 0x000fea0003800000 */
.L_x_2226:
        /* <DEDUP_REMOVED lines=57> */
.L_x_2229:
[----:B------:R-:W-:Y:S05]  /*3030*/  BSYNC B0 ;  /* 0x0000000000007941 */ /* 0x000fea0003800000 */
.L_x_2228:
        /* <DEDUP_REMOVED lines=57> */
.L_x_2220:
        /* <DEDUP_REMOVED lines=29> */
.L_x_2231:
[----:B------:R-:W-:Y:S05]  /*35a0*/  BSYNC B0 ;  /* 0x0000000000007941 */ /* 0x000fea0003800000 */
.L_x_2230:
        /* <DEDUP_REMOVED lines=149> */
.L_x_2233:
[----:B------:R-:W-:Y:S05]  /*3f00*/  BSYNC B0 ;  /* 0x0000000000007941 */ /* 0x000fea0003800000 */
.L_x_2232:
        /* <DEDUP_REMOVED lines=124> */
.L_x_2219:
        /* <DEDUP_REMOVED lines=27> */
.L_x_2223:
[----:B------:R-:W-:Y:S05]  /*4880*/  BSYNC B1 ;  /* 0x0000000000017941 */ /* 0x000fea0003800000 */
.L_x_2218:
        /* <DEDUP_REMOVED lines=61> */
.L_x_2235:
[----:B----4-:R-:W-:Y:S05]  /*4c60*/  BSYNC B0 ;  /* 0x0000000000007941 */ /* 0x010fea0003800000 */
.L_x_2234:
        /* <DEDUP_REMOVED lines=25> */
.L_x_2215:
        /* <DEDUP_REMOVED lines=20> */
.L_x_2238:
[----:B------:R-:W-:Y:S02]  /*4f40*/  UISETP.NE.AND UP0, UPT, UR6, 0x1, UPT ;  /* 0x000000010600788c */ /* 0x000fe4000bf05270 */
[----:B------:R-:W-:Y:S02]  /*4f50*/  ULDC.64 UR4, c[0x0][0x330] ;  /* 0x0000cc0000047ab9 */ /* 0x000fe40000000a00 */
[----:B------:R-:W-:-:S07]  /*4f60*/  UIMAD.WIDE.U32 UR18, UR10, UR4, URZ ;  /* 0x000000040a1272a5 */ /* 0x000fce000f8e003f */
[----:B------:R-:W-:Y:S02]  /*4f70*/  @UP0 USHF.R.U32.HI UR10, URZ, UR5, UR19 ;  /* 0x000000053f0a0299 */ /* 0x000fe40008011613 */
.L_x_2239:
[----:B------:R-:W-:Y:S02]  /*4f80*/  ULDC UR4, c[0x0][0x32c] ;  /* 0x0000cb0000047ab9 */ /* 0x000fe40000000800 */
[----:B------:R-:W-:-:S04]  /*4f90*/  UIMAD UR4, UR10, UR6, UR4 ;  /* 0x000000060a0472a4 */ /* 0x000fc8000f8e0204 */
[----:B------:R-:W-:-:S04]  /*4fa0*/  UISETP.LT.AND UP0, UPT, UR7, UR4, UPT ;  /* 0x000000040700728c */ /* 0x000fc8000bf01270 */
[----:B------:R-:W-:-:S04]  /*4fb0*/  USEL UR7, UR7, UR4, UP0 ;  /* 0x0000000407077287 */ /* 0x000fc80008000000 */
.L_x_2237:
        /* <DEDUP_REMOVED lines=27> */
.L_x_2241:
[----:B------:R-:W-:Y:S02]  /*5170*/  ULDC UR4, c[0x0][0x32c] ;  /* 0x0000cb0000047ab9 */ /* 0x000fe40000000800 */
[----:B------:R-:W-:-:S03]  /*5180*/  UISETP.NE.AND UP0, UPT, UR4, 0x1, UPT ;  /* 0x000000010400788c */ /* 0x000fc6000bf05270 */
[----:B------:R-:W-:Y:S02]  /*5190*/  ULDC.64 UR4, c[0x0][0x330] ;  /* 0x0000cc0000047ab9 */ /* 0x000fe40000000a00 */
[----:B------:R-:W-:-:S06]  /*51a0*/  UIMAD.WIDE.U32 UR18, UR7, UR4, URZ ;  /* 0x00000004071272a5 */ /* 0x000fcc000f8e003f */
[----:B------:R-:W-:Y:S02]  /*51b0*/  @UP0 USHF.R.U32.HI UR7, URZ, UR5, UR19 ;  /* 0x000000053f070299 */ /* 0x000fe40008011613 */
.L_x_2242:
[----:B------:R-:W-:Y:S02]  /*51c0*/  ULDC UR4, c[0x0][0x32c] ;  /* 0x0000cb0000047ab9 */ /* 0x000fe40000000800 */
[----:B------:R-:W-:-:S04]  /*51d0*/  UIMAD UR4, UR7, UR4, URZ ;  /* 0x00000004070472a4 */ /* 0x000fc8000f8e023f */
[----:B------:R-:W-:-:S04]  /*51e0*/  UISETP.LT.AND UP0, UPT, UR6, UR4, UPT ;  /* 0x000000040600728c */ /* 0x000fc8000bf01270 */
[----:B------:R-:W-:-:S04]  /*51f0*/  USEL UR6, UR6, UR4, !UP0 ;  /* 0x0000000406067287 */ /* 0x000fc8000c000000 */
.L_x_2240:
        /* <DEDUP_REMOVED lines=196> */
.L_x_2245:
[----:B-1-34-:R-:W-:Y:S05]  /*5e40*/  BSYNC B0 ;  /* 0x0000000000007941 */ /* 0x01afea0003800000 */
.L_x_2244:
        /* <DEDUP_REMOVED lines=26> */
.L_x_2247:
[----:B------:R-:W-:Y:S05]  /*5ff0*/  BSYNC B0 ;  /* 0x0000000000007941 */ /* 0x000fea0003800000 */
.L_x_2246:
        /* <DEDUP_REMOVED lines=26> */
.L_x_2249:
[----:B------:R-:W-:Y:S05]  /*61a0*/  BSYNC B0 ;  /* 0x0000000000007941 */ /* 0x000fea0003800000 */
.L_x_2248:
        /* <DEDUP_REMOVED lines=31> */
[----:B------:R-:W-:Y:S02]  /*63a0*/  @P1 LOP3.LUT R12, R12, 0x8, RZ, 0xfc, !PT ;  /* 0x000000080c0c1812 */ /* 0x000fe400078efcff */
[----:B------:R-:W-:Y:S01]  /*63b0*/  @!P6 IMAD.WIDE R16, R17, 0x2, R14 ;  /* 0x000000021110e825 */ /* 0x000fe200078e020e */
[----:B------:R-:W-:Y:S01]  /*63c0*/  @!P6 LOP3.LUT R8, R8, 0xfffffff8, RZ, 0xc0, !PT ;  /* 0xfffffff80808e812 */ /* 0x000fe200078ec0ff */
[----:B------:R1:W-:Y:S01]  /*63d0*/  @!P6 LDGSTS.E.BYPASS.LTC128B.128 [R10+0x17080], [R18.64], !P0 ;  /* 0x17080000120aefae */ /* 0x0003e2000c101d58 */
[----:B------:R-:W-:-:S02]  /*63e0*/  ISETP.GE.AND P0, PT, R218, UR11, PT ;  /* 0x0000000bda007c0c */ /* 0x000fc4000bf06270 */
[----:B------:R-:W-:Y:S01]  /*63f0*/  IADD3 R218, R218, UR16, RZ ;  /* 0x00000010dada7c10 */ /* 0x000fe2000fffe0ff */
[----:B------:R2:W-:Y:S01]  /*6400*/  @!P6 LDGSTS.E.BYPASS.LTC128B.128 [R10+0x1b080], [R16.64], !P3 ;  /* 0x1b080000100aefae */ /* 0x0005e2000d901d58 */
[----:B------:R-:W-:-:S03]  /*6410*/  ISETP.GT.OR P0, PT, R216, 0x1f, P0 ;  /* 0x0000001fd800780c */ /* 0x000fc60000704670 */
        /* <DEDUP_REMOVED lines=78> */
.L_x_2250:
        /* <DEDUP_REMOVED lines=91> */
.L_x_2254:
[----:B------:R-:W-:Y:S05]  /*6eb0*/  BSYNC B0 ;  /* 0x0000000000007941 */ /* 0x000fea0003800000 */
.L_x_2253:
        /* <DEDUP_REMOVED lines=86> */
.L_x_2256:
[----:B------:R-:W-:Y:S05]  /*7420*/  BSYNC B0 ;  /* 0x0000000000007941 */ /* 0x000fea0003800000 */
.L_x_2255:
        /* <DEDUP_REMOVED lines=88> */
.L_x_2258:
[----:B----4-:R-:W-:Y:S05]  /*79b0*/  BSYNC B0 ;  /* 0x0000000000007941 */ /* 0x010fea0003800000 */
.L_x_2257:
        /* <DEDUP_REMOVED lines=85> */
.L_x_2260:
[----:B----4-:R-:W-:Y:S05]  /*7f10*/  BSYNC B0 ;  /* 0x0000000000007941 */ /* 0x010fea0003800000 */
.L_x_2259:
        /* <DEDUP_REMOVED lines=89> */
.L_x_2264:
[----:B------:R-:W-:Y:S05]  /*84b0*/  BSYNC B0 ;  /* 0x0000000000007941 */ /* 0x000fea0003800000 */
.L_x_2263:
        /* <DEDUP_REMOVED lines=50> */
.L_x_2266:
[----:B------:R-:W-:Y:S05]  /*87e0*/  BSYNC B0 ;  /* 0x0000000000007941 */ /* 0x000fea0003800000 */
.L_x_2265:
        /* <DEDUP_REMOVED lines=50> */
.L_x_2268:
[----:B------:R-:W-:Y:S05]  /*8b10*/  BSYNC B0 ;  /* 0x0000000000007941 */ /* 0x000fea0003800000 */
.L_x_2267:
        /* <DEDUP_REMOVED lines=49> */
.L_x_2262:
[----:B------:R-:W-:Y:S05]  /*8e30*/  BSYNC B1 ;  /* 0x0000000000017941 */ /* 0x000fea0003800000 */
.L_x_2261:
        /* <DEDUP_REMOVED lines=53> */
.L_x_2272:
[----:B------:R-:W-:Y:S05]  /*9190*/  BSYNC B0 ;  /* 0x0000000000007941 */ /* 0x000fea0003800000 */
.L_x_2271:
        /* <DEDUP_REMOVED lines=50> */
.L_x_2274:
[----:B------:R-:W-:Y:S05]  /*94c0*/  BSYNC B0 ;  /* 0x0000000000007941 */ /* 0x000fea0003800000 */
.L_x_2273:
        /* <DEDUP_REMOVED lines=50> */
.L_x_2276:
[----:B------:R-:W-:Y:S05]  /*97f0*/  BSYNC B0 ;  /* 0x0000000000007941 */ /* 0x000fea0003800000 */
.L_x_2275:
        /* <DEDUP_REMOVED lines=23> */
[C---:B------:R-:W-:Y:S01]  /*9970*/  SHF.L.U32 R77, R5.reuse, 0x10, RZ ;  /* 0x00000010054d7819 */ /* 0x040fe200000006ff */
[-C--:B------:R-:W-:Y:S01]  /*9980*/  FMUL.FTZ R74, R74, R7.reuse ;  /* 0x000000074a4a7220 */ /* 0x080fe20000410000 */
[----:B------:R-:W-:Y:S01]  /*9990*/  LOP3.LUT R86, R5, 0xffff0000, RZ, 0xc0, !PT ;  /* 0xffff000005567812 */ /* 0x000fe200078ec0ff */
        /* <DEDUP_REMOVED lines=23> */
.L_x_2270:
[----:B------:R-:W-:Y:S05]  /*9b10*/  BSYNC B1 ;  /* 0x0000000000017941 */ /* 0x000fea0003800000 */
.L_x_2269:
        /* <DEDUP_REMOVED lines=53> */
.L_x_2280:
[----:B------:R-:W-:Y:S05]  /*9e70*/  BSYNC B0 ;  /* 0x0000000000007941 */ /* 0x000fea0003800000 */
.L_x_2279:
        /* <DEDUP_REMOVED lines=28> */
[C---:B------:R-:W-:Y:S02]  /*a040*/  FFMA.FTZ R57, R60.reuse, R7, -R57 ;  /* 0x000000073c397223 */ /* 0x040fe40000010839 */
[----:B------:R-:W-:Y:S02]  /*a050*/  FFMA.FTZ R4, R60, R4, R59 ;  /* 0x000000043c047223 */ /* 0x000fe4000001003b */
[-C--:B------:R-:W-:Y:S02]  /*a060*/  FMUL.FTZ R61, R61, R68.reuse ;  /* 0x000000443d3d7220 */ /* 0x080fe40000410000 */
[----:B------:R-:W-:Y:S01]  /*a070*/  FFMA.FTZ R5, R6, R68, -R5 ;  /* 0x0000004406057223 */ /* 0x000fe20000010805 */
[----:B------:R-:W-:Y:S01]  /*a080*/  SHF.L.U32 R68, R58, 0x10, RZ ;  /* 0x000000103a447819 */ /* 0x000fe200000006ff */
[C---:B------:R-:W-:Y:S01]  /*a090*/  IMAD.U32 R60, R56.reuse, 0x10000, RZ ;  /* 0x00010000383c7824 */ /* 0x040fe200078e00ff */
[----:B------:R-:W-:Y:S01]  /*a0a0*/  LOP3.LUT R56, R56, 0xffff0000, RZ, 0xc0, !PT ;  /* 0xffff000038387812 */ /* 0x000fe200078ec0ff */
[----:B------:R-:W-:Y:S01]  /*a0b0*/  FFMA.FTZ R74, R6, R55, R61 ;  /* 0x00000037064a7223 */ /* 0x000fe2000001003d */
[----:B------:R-:W-:Y:S01]  /*a0c0*/  LOP3.LUT R58, R58, 0xffff0000, RZ, 0xc0, !PT ;  /* 0xffff00003a3a7812 */ /* 0x000fe200078ec0ff */
[----:B------:R-:W-:-:S02]  /*a0d0*/  FMUL.FTZ R6, R63, R60 ;  /* 0x0000003c3f067220 */ /* 0x000fc40000410000 */
[----:B------:R-:W-:Y:S02]  /*a0e0*/  FMUL.FTZ R7, R69, R56 ;  /* 0x0000003845077220 */ /* 0x000fe40000410000 */
[----:B------:R-:W-:Y:S02]  /*a0f0*/  FMUL.FTZ R63, R63, R68 ;  /* 0x000000443f3f7220 */ /* 0x000fe40000410000 */
[----:B------:R-:W-:Y:S02]  /*a100*/  FMUL.FTZ R69, R69, R58 ;  /* 0x0000003a45457220 */ /* 0x000fe40000410000 */
[C---:B------:R-:W-:Y:S01]  /*a110*/  FFMA.FTZ R68, R67.reuse, R68, -R6 ;  /* 0x0000004443447223 */ /* 0x040fe20000010806 */
[----:B------:R-:W-:Y:S01]  /*a120*/  F2FP.BF16.PACK_AB R6, R4, R57 ;  /* 0x000000390406723e */ /* 0x000fe200000010ff */
[----:B------:R-:W-:Y:S02]  /*a130*/  FFMA.FTZ R63, R67, R60, R63 ;  /* 0x0000003c433f7223 */ /* 0x000fe4000001003f */
[----:B------:R-:W-:Y:S01]  /*a140*/  FFMA.FTZ R58, R62, R58, -R7 ;  /* 0x0000003a3e3a7223 */ /* 0x000fe20000010807 */
[----:B------:R-:W-:Y:S01]  /*a150*/  F2FP.BF16.PACK_AB R7, R74, R5 ;  /* 0x000000054a07723e */ /* 0x000fe200000010ff */
[----:B------:R-:W-:Y:S01]  /*a160*/  FFMA.FTZ R69, R62, R56, R69 ;  /* 0x000000383e457223 */ /* 0x000fe20000010045 */
[----:B------:R-:W-:-:S04]  /*a170*/  F2FP.BF16.PACK_AB R4, R63, R68 ;  /* 0x000000443f04723e */ /* 0x000fc800000010ff */
[----:B------:R-:W-:-:S05]  /*a180*/  F2FP.BF16.PACK_AB R5, R69, R58 ;  /* 0x0000003a4505723e */ /* 0x000fca00000010ff */
[----:B------:R1:W-:Y:S02]  /*a190*/  STS.128 [R147+0x16080], R4 ;  /* 0x0160800493007388 */ /* 0x0003e40000000c00 */
.L_x_2282:
[----:B------:R-:W-:Y:S05]  /*a1a0*/  BSYNC B0 ;  /* 0x0000000000007941 */ /* 0x000fea0003800000 */
.L_x_2281:
        /* <DEDUP_REMOVED lines=50> */
.L_x_2284:
[----:B------:R-:W-:Y:S05]  /*a4d0*/  BSYNC B0 ;  /* 0x0000000000007941 */ /* 0x000fea0003800000 */
.L_x_2283:
        /* <DEDUP_REMOVED lines=49> */
.L_x_2278:
[----:B------:R-:W-:Y:S05]  /*a7f0*/  BSYNC B1 ;  /* 0x0000000000017941 */ /* 0x000fea0003800000 */
.L_x_2277:
        /* <DEDUP_REMOVED lines=52> */
.L_x_2287:
[----:B------:R-:W-:Y:S05]  /*ab40*/  BSYNC B0 ;  /* 0x0000000000007941 */ /* 0x000fea0003800000 */
.L_x_2286:
        /* <DEDUP_REMOVED lines=50> */
.L_x_2289:
[----:B------:R-:W-:Y:S05]  /*ae70*/  BSYNC B0 ;  /* 0x0000000000007941 */ /* 0x000fea0003800000 */
.L_x_2288:
        /* <DEDUP_REMOVED lines=50> */
.L_x_2291:
[----:B------:R-:W-:Y:S05]  /*b1a0*/  BSYNC B0 ;  /* 0x0000000000007941 */ /* 0x000fea0003800000 */
.L_x_2290:
        /* <DEDUP_REMOVED lines=50> */
.L_x_2252:
        /* <DEDUP_REMOVED lines=57> */
.L_x_2293:
[----:B--2---:R-:W-:Y:S05]  /*b860*/  BSYNC B0 ;  /* 0x0000000000007941 */ /* 0x004fea0003800000 */
.L_x_2292:
        /* <DEDUP_REMOVED lines=67> */
.L_x_2295:
[----:B--2---:R-:W-:Y:S05]  /*bca0*/  BSYNC B0 ;  /* 0x0000000000007941 */ /* 0x004fea0003800000 */
.L_x_2294:
        /* <DEDUP_REMOVED lines=69> */
.L_x_2297:
[----:B--2---:R-:W-:Y:S05]  /*c100*/  BSYNC B0 ;  /* 0x0000000000007941 */ /* 0x004fea0003800000 */
.L_x_2296:
        /* <DEDUP_REMOVED lines=66> */
.L_x_2299:
[----:B------:R-:W-:Y:S05]  /*c530*/  BSYNC B0 ;  /* 0x0000000000007941 */ /* 0x000fea0003800000 */
.L_x_2298:
        /* <DEDUP_REMOVED lines=146> */
.L_x_2303:
[----:B------:R-:W-:Y:S05]  /*ce60*/  BSYNC B0 ;  /* 0x0000000000007941 */ /* 0x000fea0003800000 */
.L_x_2302:
        /* <DEDUP_REMOVED lines=115> */
.L_x_2301:
[----:B------:R-:W-:Y:S05]  /*d5a0*/  BSYNC B1 ;  /* 0x0000000000017941 */ /* 0x000fea0003800000 */
.L_x_2300:
        /* <DEDUP_REMOVED lines=120> */
.L_x_2307:
[----:B------:R-:W-:Y:S05]  /*dd30*/  BSYNC B0 ;  /* 0x0000000000007941 */ /* 0x000fea0003800000 */
.L_x_2306:
        /* <DEDUP_REMOVED lines=122> */
.L_x_2305:
[----:B------:R-:W-:Y:S05]  /*e4e0*/  BSYNC B1 ;  /* 0x0000000000017941 */ /* 0x000fea0003800000 */
.L_x_2304:
        /* <DEDUP_REMOVED lines=120> */
.L_x_2311:
[----:B------:R-:W-:Y:S05]  /*ec70*/  BSYNC B0 ;  /* 0x0000000000007941 */ /* 0x000fea0003800000 */
.L_x_2310:
        /* <DEDUP_REMOVED lines=122> */
.L_x_2309:
[----:B------:R-:W-:Y:S05]  /*f420*/  BSYNC B1 ;  /* 0x0000000000017941 */ /* 0x000fea0003800000 */
.L_x_2308:
        /* <DEDUP_REMOVED lines=119> */
.L_x_2313:
[----:B------:R-:W-:Y:S05]  /*fba0*/  BSYNC B0 ;  /* 0x0000000000007941 */ /* 0x000fea0003800000 */
.L_x_2312:
        /* <DEDUP_REMOVED lines=46> */
[----:B------:R-:W-:Y:S01]  /*fe90*/  IMAD.U32 R21, R78, 0x10000, RZ ;  /* 0x000100004e157824 */ /* 0x000fe200078e00ff */
[----:B------:R-:W-:Y:S02]  /*fea0*/  PRMT R76, R76, 0x5410, R23 ;  /* 0x000054104c4c7816 */ /* 0x000fe40000000017 */
[----:B------:R-:W-:Y:S02]  /*feb0*/  LOP3.LUT R78, R78, 0xffff0000, RZ, 0xc0, !PT ;  /* 0xffff00004e4e7812 */ /* 0x000fe400078ec0ff */
[----:B------:R-:W-:Y:S02]  /*fec0*/  SHF.R.U32.HI R26, RZ, 0x10, R27 ;  /* 0x00000010ff1a7819 */ /* 0x000fe4000001161b */
[----:B------:R-:W-:Y:S02]  /*fed0*/  LOP3.LUT R64, R64, 0xffff0000, RZ, 0xc0, !PT ;  /* 0xffff000040407812 */ /* 0x000fe400078ec0ff */
[----:B------:R-:W-:Y:S01]  /*fee0*/  PRMT R79, R79, 0x5410, R26 ;  /* 0x000054104f4f7816 */ /* 0x000fe2000000001a */
[----:B------:R-:W-:-:S03]  /*fef0*/  IMAD.U32 R26, R67, 0x10000, RZ ;  /* 0x00010000431a7824 */ /* 0x000fc600078e00ff */
        /* <DEDUP_REMOVED lines=69> */
.L_x_2285:
[----:B------:R-:W-:Y:S05]  /*10350*/  BSYNC B2 ;  /* 0x0000000000027941 */ /* 0x000fea0003800000 */
.L_x_2251:
        /* <DEDUP_REMOVED lines=17> */
[----:B------:R-:W-:Y:S01]  /*10470*/  ISETP.LT.AND P1, PT, R31, UR30, PT ;  /* 0x0000001e1f007c0c */ /* 0x000fe2000bf21270 */
[----:B------:R-:W-:Y:S01]  /*10480*/  IMAD.IADD R11, R4, 0x1, -R11 ;  /* 0x00000001040b7824 */ /* 0x000fe200078e0a0b */
[----:B------:R-:W-:Y:S01]  /*10490*/  SHF.R.S32.HI R228, RZ, 0x1f, R219 ;  /* 0x0000001fffe47819 */ /* 0x000fe200000114db */
[----:B------:R-:W-:Y:S01]  /*104a0*/  IMAD R4, R49, c[0x0][0x218], RZ ;  /* 0x0000860031047a24 */ /* 0x000fe200078e02ff */
[----:B------:R-:W-:Y:S01]  /*104b0*/  LOP3.LUT R47, R47, 0xfffffe00, RZ, 0xc0, !PT ;  /* 0xfffffe002f2f7812 */ /* 0x000fe200078ec0ff */
[----:B------:R-:W-:Y:S01]  /*104c0*/  IMAD R213, R11, 0x200, R8 ;  /* 0x000002000bd57824 */ /* 0x000fe200078e0208 */
[----:B------:R-:W-:Y:S01]  /*104d0*/  LEA.HI R228, R228, R219, RZ, 0x3 ;  /* 0x000000dbe4e47211 */ /* 0x000fe200078f18ff */
[----:B------:R-:W-:Y:S01]  /*104e0*/  IMAD.WIDE.U32 R6, R217, c[0x0][0x218], R6 ;  /* 0x00008600d9067a25 */ /* 0x000fe200078e0006 */
[----:B------:R-:W-:Y:S01]  /*104f0*/  SHF.R.S32.HI R8, RZ, 0x1f, R29 ;  /* 0x0000001fff087819 */ /* 0x000fe2000001141d */
[----:B------:R-:W-:Y:S01]  /*10500*/  UISETP.GT.AND UP0, UPT, UR17, UR8, UPT ;  /* 0x000000081100728c */ /* 0x000fe2000bf04270 */
[----:B------:R-:W-:Y:S01]  /*10510*/  LOP3.LUT R228, R228, 0xfffffff8, RZ, 0xc0, !PT ;  /* 0xfffffff8e4e47812 */ /* 0x000fe200078ec0ff */
[----:B------:R-:W-:Y:S01]  /*10520*/  IMAD.SHL.U32 R213, R213, 0x2, RZ ;  /* 0x00000002d5d57824 */ /* 0x000fe200078e00ff */
[----:B------:R-:W-:Y:S01]  /*10530*/  BAR.SYNC.DEFER_BLOCKING 0x0 ;  /* 0x0000000000007b1d */ /* 0x000fe20000010000 */
[----:B------:R-:W-:Y:S01]  /*10540*/  IMAD R4, R217, c[0x0][0x21c], R4 ;  /* 0x00008700d9047a24 */ /* 0x000fe200078e0204 */
[----:B------:R-:W-:Y:S01]  /*10550*/  LEA.HI R227, R8, R29, RZ, 0x3 ;  /* 0x0000001d08e37211 */ /* 0x000fe200078f18ff */
[----:B------:R-:W-:Y:S01]  /*10560*/  IMAD.SHL.U32 R11, R11, 0x8, RZ ;  /* 0x000000080b0b7824 */ /* 0x000fe200078e00ff */
[C---:B------:R-:W-:Y:S01]  /*10570*/  IADD3 R5, R213.reuse, 0xc080, RZ ;  /* 0x0000c080d5057810 */ /* 0x040fe20007ffe0ff */
[----:B------:R-:W-:Y:S01]  /*10580*/  IMAD.SHL.U32 R220, R30, 0x2, RZ ;  /* 0x000000021edc7824 */ /* 0x000fe200078e00ff */
[----:B------:R-:W-:-:S02]  /*10590*/  IADD3 R212, R213, 0xc0a0, RZ ;  /* 0x0000c0a0d5d47810 */ /* 0x000fc40007ffe0ff */
[----:B------:R-:W-:Y:S02]  /*105a0*/  @P0 IADD3 R212, R5, -0x20, RZ ;  /* 0xffffffe005d40810 */ /* 0x000fe40007ffe0ff */
[----:B------:R-:W-:Y:S02]  /*105b0*/  IADD3 R5, P0, R6, UR26, RZ ;  /* 0x0000001a06057c10 */ /* 0x000fe4000ff1e0ff */
[----:B------:R-:W-:Y:S02]  /*105c0*/  LOP3.LUT R227, R227, 0xfffffff8, RZ, 0xc0, !PT ;  /* 0xfffffff8e3e37812 */ /* 0x000fe400078ec0ff */
[----:B------:R-:W-:Y:S01]  /*105d0*/  IADD3.X R6, R7, UR12, R4, P0, !PT ;  /* 0x0000000c07067c10 */ /* 0x000fe200087fe404 */
[----:B------:R-:W-:Y:S01]  /*105e0*/  IMAD R7, R44, 0x400, R47 ;  /* 0x000004002c077824 */ /* 0x000fe200078e022f */
[----:B------:R-:W-:Y:S02]  /*105f0*/  LEA R4, P0, R5, c[0x0][0x1f8], 0x1 ;  /* 0x00007e0005047a11 */ /* 0x000fe400078008ff */
[----:B------:R-:W-:-:S02]  /*10600*/  SHF.R.S32.HI R9, RZ, 0x1f, R28 ;  /* 0x0000001fff097819 */ /* 0x000fc4000001141c */
[----:B------:R-:W-:Y:S01]  /*10610*/  LEA.HI.X R5, R5, c[0x0][0x1fc], R6, 0x1, P0 ;  /* 0x00007f0005057a11 */ /* 0x000fe200000f0c06 */
[----:B------:R-:W-:Y:S01]  /*10620*/  SHFL.IDX PT, R24, R4, RZ, 0x181f ;  /* 0x00181fff04187589 */ /* 0x000fe200000e0000 */
[----:B------:R-:W-:Y:S02]  /*10630*/  LOP3.LUT R6, R46, 0x1c0, RZ, 0xc0, !PT ;  /* 0x000001c02e067812 */ /* 0x000fe400078ec0ff */
[----:B------:R-:W-:Y:S01]  /*10640*/  LOP3.LUT P0, RZ, R0, 0x4, RZ, 0xc0, !PT ;  /* 0x0000000400ff7812 */ /* 0x000fe2000780c0ff */
[----:B------:R-:W1:Y:S01]  /*10650*/  SHFL.IDX PT, R25, R5, RZ, 0x181f ;  /* 0x00181fff05197589 */ /* 0x000e6200000e0000 */
[----:B------:R-:W-:Y:S01]  /*10660*/  LOP3.LUT R11, R6, 0x8, R11, 0xf8, !PT ;  /* 0x00000008060b7812 */ /* 0x000fe200078ef80b */
[----:B------:R-:W-:Y:S01]  /*10670*/  IMAD.MOV.U32 R0, RZ, RZ, 0x40 ;  /* 0x00000040ff007424 */ /* 0x000fe200078e00ff */
[----:B------:R-:W-:Y:S01]  /*10680*/  SHF.R.U32.HI R46, RZ, 0x3, R6 ;  /* 0x00000003ff2e7819 */ /* 0x000fe20000011606 */
[----:B------:R-:W-:Y:S01]  /*10690*/  LDSM.16.M88.4 R12, [R213+0xc080] ;  /* 0x00c08000d50c783b */ /* 0x000fe20000000200 */
[----:B------:R-:W-:-:S02]  /*106a0*/  LEA.HI R226, R9, R28, RZ, 0x3 ;  /* 0x0000001c09e27211 */ /* 0x000fc400078f18ff */
[----:B------:R-:W-:Y:S01]  /*106b0*/  LOP3.LUT R46, R11, R46, RZ, 0x3c, !PT ;  /* 0x0000002e0b2e7212 */ /* 0x000fe200078e3cff */
[----:B------:R-:W-:Y:S01]  /*106c0*/  LDSM.16.M88.4 R20, [R213+0xc880] ;  /* 0x00c88000d514783b */ /* 0x000fe20000000200 */
[----:B------:R-:W-:Y:S02]  /*106d0*/  SEL R0, R0, 0xffffffc0, !P0 ;  /* 0xffffffc000007807 */ /* 0x000fe40004000000 */
[----:B------:R-:W-:Y:S01]  /*106e0*/  ISETP.GE.OR P0, PT, R225, c[0x0][0x1d4], !P1 ;  /* 0x00007500e1007a0c */ /* 0x000fe20004f06670 */
[----:B------:R-:W-:Y:S01]  /*106f0*/  IMAD.IADD R214, R46, 0x1, R7 ;  /* 0x000000012ed67824 */ /* 0x000fe200078e0207 */
[----:B------:R-:W-:Y:S01]  /*10700*/  LDSM.16.M88.4 R40, [R212] ;  /* 0x00000000d428783b */ /* 0x000fe20000000200 */
[----:B------:R-:W-:Y:S01]  /*10710*/  LOP3.LUT R226, R226, 0xfffffff8, RZ, 0xc0, !PT ;  /* 0xfffffff8e2e27812 */ /* 0x000fe200078ec0ff */
[----:B------:R-:W-:Y:S01]  /*10720*/  IMAD.IADD R208, R213, 0x1, R0 ;  /* 0x00000001d5d07824 */ /* 0x000fe200078e0200 */
[----:B------:R-:W-:Y:S01]  /*10730*/  IADD3 R203, R212, 0x800, RZ ;  /* 0x00000800d4cb7810 */ /* 0x000fe20007ffe0ff */
[----:B------:R-:W-:Y:S01]  /*10740*/  IMAD.SHL.U32 R214, R214, 0x2, RZ ;  /* 0x00000002d6d67824 */ /* 0x000fe200078e00ff */
[----:B------:R-:W-:Y:S01]  /*10750*/  LDSM.16.M88.4 R36, [R212+0x800] ;  /* 0x00080000d424783b */ /* 0x000fe20000000200 */
[----:B------:R-:W-:Y:S01]  /*10760*/  IMAD.IADD R202, R0, 0x1, R212 ;  /* 0x0000000100ca7824 */ /* 0x000fe200078e02d4 */
[----:B------:R-:W-:Y:S01]  /*10770*/  SHF.R.S32.HI R0, RZ, 0x1f, R227 ;  /* 0x0000001fff007819 */ /* 0x000fe200000114e3 */
[--C-:B------:R-:W-:Y:S01]  /*10780*/  IMAD R210, R2, 0x2, R214.reuse ;  /* 0x0000000202d27824 */ /* 0x100fe200078e02d6 */
[----:B------:R-:W2:Y:S01]  /*10790*/  LDSM.16.M88.4 R4, [R214+0x10080] ;  /* 0x01008000d604783b */ /* 0x000ea20000000200 */
[----:B------:R-:W-:Y:S01]  /*107a0*/  IMAD R209, R3, 0x2, R214 ;  /* 0x0000000203d17824 */ /* 0x000fe200078e02d6 */
[----:B------:R-:W-:Y:S01]  /*107b0*/  SHF.R.S32.HI R229, RZ, 0x1f, R226 ;  /* 0x0000001fffe57819 */ /* 0x000fe200000114e2 */
[----:B-1----:R-:W-:Y:S01]  /*107c0*/  IMAD.WIDE R16, R225, 0x2, R24 ;  /* 0x00000002e1107825 */ /* 0x002fe200078e0218 */
[----:B------:R-:W1:Y:S01]  /*107d0*/  LDSM.16.M88.4 R32, [R210+0x10080] ;  /* 0x01008000d220783b */ /* 0x000e620000000200 */
[----:B------:R-:W-:-:S02]  /*107e0*/  IADD3 R201, R212, 0x1000, RZ ;  /* 0x00001000d4c97810 */ /* 0x000fc40007ffe0ff */
[--C-:B------:R-:W-:Y:S01]  /*107f0*/  IMAD.WIDE R10, R228, 0x2, R24.reuse ;  /* 0x00000002e40a7825 */ /* 0x100fe200078e0218 */
[----:B------:R-:W-:Y:S01]  /*10800*/  @!PT LDS RZ, [RZ] ;  /* 0x00000000fffff984 */ /* 0x000fe20000000800 */
[----:B------:R-:W-:Y:S01]  /*10810*/  @!PT LDS RZ, [RZ] ;  /* 0x00000000fffff984 */ /* 0x000fe20000000800 */
[----:B------:R-:W-:Y:S01]  /*10820*/  @!PT LDS RZ, [RZ] ;  /* 0x00000000fffff984 */ /* 0x000fe20000000800 */
[----:B------:R2:W-:Y:S01]  /*10830*/  LDGSTS.E.BYPASS.LTC128B.128 [R220+0x8080], [R16.64], !P0 ;  /* 0x0808000010dc7fae */ /* 0x0005e2000c101d58 */
[----:B------:R-:W-:Y:S02]  /*10840*/  ISETP.GE.OR P0, PT, R219, c[0x0][0x1d4], !P1 ;  /* 0x00007500db007a0c */ /* 0x000fe40004f06670 */
[--C-:B------:R-:W-:Y:S01]  /*10850*/  IMAD.WIDE R26, R227, 0x2, R24.reuse ;  /* 0x00000002e31a7825 */ /* 0x100fe200078e0218 */
[C---:B------:R-:W-:Y:S02]  /*10860*/  IADD3 R200, R212.reuse, 0x1800, RZ ;  /* 0x00001800d4c87810 */ /* 0x040fe40007ffe0ff */
[----:B------:R-:W-:Y:S01]  /*10870*/  IADD3 R199, R212, 0x2000, RZ ;  /* 0x00002000d4c77810 */ /* 0x000fe20007ffe0ff */
[----:B------:R-:W-:Y:S01]  /*10880*/  IMAD.WIDE R50, R226, 0x2, R24 ;  /* 0x00000002e2327825 */ /* 0x000fe200078e0218 */
[C---:B------:R-:W-:Y:S02]  /*10890*/  IADD3 R198, R212.reuse, 0x2800, RZ ;  /* 0x00002800d4c67810 */ /* 0x040fe40007ffe0ff */
[C---:B------:R-:W-:Y:S01]  /*108a0*/  IADD3 R197, R212.reuse, 0x3000, RZ ;  /* 0x00003000d4c57810 */ /* 0x040fe20007ffe0ff */
[----:B------:R-:W-:Y:S01]  /*108b0*/  IMAD R207, R3, 0x2, R210 ;  /* 0x0000000203cf7824 */ /* 0x000fe200078e02d2 */
[----:B------:R-:W-:-:S02]  /*108c0*/  IADD3 R196, R212, 0x3800, RZ ;  /* 0x00003800d4c47810 */ /* 0x000fc40007ffe0ff */
[----:B------:R3:W-:Y:S01]  /*108d0*/  LDGSTS.E.BYPASS.LTC128B.128 [R220+0x9080], [R10.64], !P0 ;  /* 0x090800000adc7fae */ /* 0x0007e2000c101d58 */
[----:B------:R-:W-:-:S13]  /*108e0*/  ISETP.GE.OR P0, PT, R29, c[0x0][0x1d4], !P1 ;  /* 0x000075001d007a0c */ /* 0x000fda0004f06670 */
[----:B------:R4:W-:Y:S01]  /*108f0*/  LDGSTS.E.BYPASS.LTC128B.128 [R220+0xa080], [R26.64], !P0 ;  /* 0x0a0800001adc7fae */ /* 0x0009e2000c101d58 */
[----:B------:R-:W-:Y:S01]  /*10900*/  ISETP.GE.OR P0, PT, R28, c[0x0][0x1d4], !P1 ;  /* 0x000075001c007a0c */ /* 0x000fe20004f06670 */
[C---:B--2---:R-:W-:Y:S08]  /*10910*/  HMMA.16816.F32.BF16 R16, R4.reuse, R12, RZ ;  /* 0x0000000c0410723c */ /* 0x044ff000000418ff */
[----:B------:R-:W-:Y:S04]  /*10920*/  HMMA.16816.F32.BF16 R12, R4, R14, RZ ;  /* 0x0000000e040c723c */ /* 0x000fe800000418ff */
[----:B------:R2:W-:Y:S01]  /*10930*/  LDGSTS.E.BYPASS.LTC128B.128 [R220+0xb080], [R50.64], !P0 ;  /* 0x0b08000032dc7fae */ /* 0x0005e2000c101d58 */
[----:B------:R-:W-:-:S03]  /*10940*/  PLOP3.LUT P0, PT, PT, PT, UP0, 0x40, 0x0 ;  /* 0x000000000000781c */ /* 0x000fc60003f0e808 */
[----:B------:R-:W-:Y:S01]  /*10950*/  LDSM.16.M88.4 R28, [R209+0x10080] ;  /* 0x01008000d11c783b */ /* 0x000fe20000000200 */
[C---:B---3--:R-:W-:Y:S03]  /*10960*/  HMMA.16816.F32.BF16 R8, R4.reuse, R20, RZ ;  /* 0x000000140408723c */ /* 0x048fe600000418ff */
[----:B------:R-:W0:Y:S04]  /*10970*/  LDGDEPBAR ;  /* 0x00000000000079af */ /* 0x000e280000000000 */
[----:B----4-:R-:W3:Y:S01]  /*10980*/  LDSM.16.M88.4 R24, [R208+0xc080] ;  /* 0x00c08000d018783b */ /* 0x010ee20000000200 */
[----:B------:R-:W-:Y:S03]  /*10990*/  HMMA.16816.F32.BF16 R4, R4, R22, RZ ;  /* 0x000000160404723c */ /* 0x000fe600000418ff */
[----:B------:R-:W4:Y:S05]  /*109a0*/  LDSM.16.M88.4 R20, [R208+0xc880] ;  /* 0x00c88000d014783b */ /* 0x000f2a0000000200 */
[C---:B-1----:R-:W-:Y:S08]  /*109b0*/  HMMA.16816.F32.BF16 R16, R32.reuse, R40, R16 ;  /* 0x000000282010723c */ /* 0x042ff00000041810 */
[C---:B------:R-:W-:Y:S01]  /*109c0*/  HMMA.16816.F32.BF16 R12, R32.reuse, R42, R12 ;  /* 0x0000002a200c723c */ /* 0x040fe2000004180c */
[----:B------:R-:W-:Y:S07]  /*109d0*/  LDSM.16.M88.4 R40, [R207+0x10080] ;  /* 0x01008000cf28783b */ /* 0x000fee0000000200 */
[C---:B------:R-:W-:Y:S08]  /*109e0*/  HMMA.16816.F32.BF16 R8, R32.reuse, R36, R8 ;  /* 0x000000242008723c */ /* 0x040ff00000041808 */
[----:B------:R-:W-:Y:S01]  /*109f0*/  HMMA.16816.F32.BF16 R4, R32, R38, R4 ;  /* 0x000000262004723c */ /* 0x000fe20000041804 */
[----:B------:R-:W1:Y:S04]  /*10a00*/  LDSM.16.M88.4 R36, [R202] ;  /* 0x00000000ca24783b */ /* 0x000e680000000200 */
[----:B------:R-:W5:Y:S03]  /*10a10*/  LDSM.16.M88.4 R32, [R202+0x800] ;  /* 0x00080000ca20783b */ /* 0x000f660000000200 */
[C---:B---3--:R-:W-:Y:S08]  /*10a20*/  HMMA.16816.F32.BF16 R16, R28.reuse, R24, R16 ;  /* 0x000000181c10723c */ /* 0x048ff00000041810 */
[C---:B------:R-:W-:Y:S01]  /*10a30*/  HMMA.16816.F32.BF16 R12, R28.reuse, R26, R12 ;  /* 0x0000001a1c0c723c */ /* 0x040fe2000004180c */
[----:B------:R-:W-:Y:S07]  /*10a40*/  LDSM.16.M88.4 R24, [R214+0x14080] ;  /* 0x01408000d618783b */ /* 0x000fee0000000200 */
[C---:B----4-:R-:W-:Y:S08]  /*10a50*/  HMMA.16816.F32.BF16 R8, R28.reuse, R20, R8 ;  /* 0x000000141c08723c */ /* 0x050ff00000041808 */
[----:B------:R-:W-:Y:S01]  /*10a60*/  HMMA.16816.F32.BF16 R28, R28, R22, R4 ;  /* 0x000000161c1c723c */ /* 0x000fe20000041804 */
[----:B------:R-:W3:Y:S04]  /*10a70*/  LDSM.16.M88.4 R20, [R213+0xd080] ;  /* 0x00d08000d514783b */ /* 0x000ee80000000200 */
[----:B------:R-:W4:Y:S03]  /*10a80*/  LDSM.16.M88.4 R4, [R213+0xd880] ;  /* 0x00d88000d504783b */ /* 0x000f260000000200 */
[C---:B-1----:R-:W-:Y:S08]  /*10a90*/  HMMA.16816.F32.BF16 R16, R40.reuse, R36, R16 ;  /* 0x000000242810723c */ /* 0x042ff00000041810 */
[C---:B------:R-:W-:Y:S01]  /*10aa0*/  HMMA.16816.F32.BF16 R12, R40.reuse, R38, R12 ;  /* 0x00000026280c723c */ /* 0x040fe2000004180c */
[----:B------:R-:W-:Y:S07]  /*10ab0*/  LDSM.16.M88.4 R36, [R210+0x14080] ;  /* 0x01408000d224783b */ /* 0x000fee0000000200 */
[C---:B-----5:R-:W-:Y:S08]  /*10ac0*/  HMMA.16816.F32.BF16 R8, R40.reuse, R32, R8 ;  /* 0x000000202808723c */ /* 0x060ff00000041808 */
[----:B------:R-:W-:Y:S01]  /*10ad0*/  HMMA.16816.F32.BF16 R40, R40, R34, R28 ;  /* 0x000000222828723c */ /* 0x000fe2000004181c */
[----:B------:R-:W1:Y:S04]  /*10ae0*/  LDSM.16.M88.4 R32, [R212+0x1000] ;  /* 0x00100000d420783b */ /* 0x000e680000000200 */
        /* <DEDUP_REMOVED lines=70> */
[----:B------:R-:W5:Y:S01]  /*10f50*/  LDSM.16.M88.4 R28, [R202+0x3800] ;  /* 0x00380000ca1c783b */ /* 0x000f620000000200 */
[----:B------:R-:W-:-:S04]  /*10f60*/  DEPBAR.LE SB0, 0x0 ;  /* 0x000080000000791a */ /* 0x000fc80000000000 */
[C---:B---3--:R-:W-:Y:S08]  /*10f70*/  HMMA.16816.F32.BF16 R16, R24.reuse, R20, R16 ;  /* 0x000000141810723c */ /* 0x048ff00000041810 */
[C---:B------:R-:W-:Y:S08]  /*10f80*/  HMMA.16816.F32.BF16 R12, R24.reuse, R22, R12 ;  /* 0x00000016180c723c */ /* 0x040ff0000004180c */
[C---:B----4-:R-:W-:Y:S07]  /*10f90*/  HMMA.16816.F32.BF16 R8, R24.reuse, R4, R8 ;  /* 0x000000041808723c */ /* 0x050fee0000041808 */
[----:B------:R-:W-:Y:S01]  /*10fa0*/  SHF.R.S32.HI R4, RZ, 0x1f, R225 ;  /* 0x0000001fff047819 */ /* 0x000fe200000114e1 */
[----:B------:R-:W-:Y:S01]  /*10fb0*/  HMMA.16816.F32.BF16 R40, R24, R6, R40 ;  /* 0x000000061828723c */ /* 0x000fe20000041828 */
[----:B------:R-:W-:-:S07]  /*10fc0*/  SHF.R.S32.HI R5, RZ, 0x1f, R228 ;  /* 0x0000001fff057819 */ /* 0x000fce00000114e4 */
[C---:B-1----:R-:W-:Y:S08]  /*10fd0*/  HMMA.16816.F32.BF16 R16, R36.reuse, R32, R16 ;  /* 0x000000202410723c */ /* 0x042ff00000041810 */
[C---:B------:R-:W-:Y:S08]  /*10fe0*/  HMMA.16816.F32.BF16 R12, R36.reuse, R34, R12 ;  /* 0x00000022240c723c */ /* 0x040ff0000004180c */
[C---:B-----5:R-:W-:Y:S08]  /*10ff0*/  HMMA.16816.F32.BF16 R8, R36.reuse, R28, R8 ;  /* 0x0000001c2408723c */ /* 0x060ff00000041808 */
[----:B------:R-:W-:Y:S01]  /*11000*/  HMMA.16816.F32.BF16 R40, R36, R30, R40 ;  /* 0x0000001e2428723c */ /* 0x000fe20000041828 */
[----:B------:R-:W-:Y:S06]  /*11010*/  BAR.SYNC.DEFER_BLOCKING 0x0 ;  /* 0x0000000000007b1d */ /* 0x000fec0000010000 */
[----:B------:R-:W-:Y:S05]  /*11020*/  @P0 BRA `(.L_x_2314) ;  /* 0x000002c000000947 */ /* 0x000fea0003800000 */
[----:B--2---:R-:W-:Y:S01]  /*11030*/  IMAD.U32 R7, RZ, RZ, UR28 ;  /* 0x0000001cff077e24 */ /* 0x004fe2000f8e00ff */
        /* <DEDUP_REMOVED lines=43> */
.L_x_2314:
[----:B-12---:R-:W-:Y:S01]  /*112f0*/  LOP3.LUT R5, R48, 0xffffffe0, RZ, 0xc0, !PT ;  /* 0xffffffe030057812 */ /* 0x006fe200078ec0ff */
[----:B------:R-:W-:Y:S01]  /*11300*/  UIADD3 UR4, UR11, 0x1, -UR28 ;  /* 0x000000010b047890 */ /* 0x000fe2000fffe81c */
[----:B------:R-:W-:Y:S01]  /*11310*/  LEA.HI R21, R45, R66, RZ, 0x2 ;  /* 0x000000422d157211 */ /* 0x000fe200078f10ff */
[----:B------:R-:W-:Y:S01]  /*11320*/  ULDC UR17, c[0x0][0x324] ;  /* 0x0000c90000117ab9 */ /* 0x000fe20000000800 */
[----:B------:R-:W-:Y:S01]  /*11330*/  SHF.R.S32.HI R7, RZ, 0x1f, R44 ;  /* 0x0000001fff077819 */ /* 0x000fe2000001142c */
[C---:B------:R-:W-:Y:S01]  /*11340*/  IMAD.IADD R0, R66.reuse, 0x1, -R5 ;  /* 0x0000000142007824 */ /* 0x040fe200078e0a05 */
[----:B------:R-:W-:Y:S01]  /*11350*/  LOP3.LUT R21, R21, 0xfffffffc, RZ, 0xc0, !PT ;  /* 0xfffffffc15157812 */ /* 0x000fe200078ec0ff */
[----:B------:R-:W-:Y:S01]  /*11360*/  ULOP3.LUT UR17, URZ, UR17, URZ, 0x33, !UPT ;  /* 0x000000113f117292 */ /* 0x000fe2000f8e333f */
[----:B------:R-:W-:Y:S01]  /*11370*/  LEA.HI R7, R7, R44, RZ, 0x3 ;  /* 0x0000002c07077211 */ /* 0x000fe200078f18ff */
[----:B------:R-:W-:Y:S01]  /*11380*/  IMAD.U32 R25, RZ, RZ, UR28 ;  /* 0x0000001cff197e24 */ /* 0x000fe2000f8e00ff */
[----:B------:R-:W-:Y:S01]  /*11390*/  SHF.R.S32.HI R5, RZ, 0x1f, R0 ;  /* 0x0000001fff057819 */ /* 0x000fe20000011400 */
[----:B------:R-:W-:Y:S01]  /*113a0*/  IMAD.IADD R66, R66, 0x1, -R21 ;  /* 0x0000000142427824 */ /* 0x000fe200078e0a15 */
[----:B------:R-:W-:Y:S01]  /*113b0*/  LOP3.LUT R7, R7, 0xffffff8, RZ, 0xc0, !PT ;  /* 0x0ffffff807077812 */ /* 0x000fe200078ec0ff */
[----:B------:R-:W0:Y:S01]  /*113c0*/  LDGDEPBAR ;  /* 0x00000000000079af */ /* 0x000e220000000000 */
[----:B------:R-:W-:-:S02]  /*113d0*/  LEA.HI R4, R5, R0, RZ, 0x2 ;  /* 0x0000000005047211 */ /* 0x000fc400078f10ff */
[----:B------:R-:W-:Y:S01]  /*113e0*/  LEA.HI R5, R66, R66, RZ, 0x1 ;  /* 0x0000004242057211 */ /* 0x000fe200078f08ff */
[----:B------:R-:W-:Y:S01]  /*113f0*/  IMAD.IADD R7, R44, 0x1, -R7 ;  /* 0x000000012c077824 */ /* 0x000fe200078e0a07 */
[----:B------:R-:W-:Y:S02]  /*11400*/  PLOP3.LUT P0, PT, PT, PT, UP3, 0x80, 0x0 ;  /* 0x000000000000781c */ /* 0x000fe40003f0f038 */
[----:B------:R-:W-:Y:S02]  /*11410*/  LEA.HI.SX32 R6, R4, UR15, 0x1e ;  /* 0x0000000f04067c11 */ /* 0x000fe4000f8ff2ff */
[----:B------:R-:W-:-:S03]  /*11420*/  LOP3.LUT R5, R5, 0x1ffffffe, RZ, 0xc0, !PT ;  /* 0x1ffffffe05057812 */ /* 0x000fc600078ec0ff */
[----:B------:R-:W-:Y:S01]  /*11430*/  IMAD R6, R7, 0x10, R6 ;  /* 0x0000001007067824 */ /* 0x000fe200078e0206 */
[----:B------:R-:W-:Y:S01]  /*11440*/  LOP3.LUT R7, R4, 0x7ffffffc, RZ, 0xc0, !PT ;  /* 0x7ffffffc04077812 */ /* 0x000fe200078ec0ff */
[----:B------:R-:W-:Y:S02]  /*11450*/  IMAD.IADD R5, R66, 0x1, -R5 ;  /* 0x0000000142057824 */ /* 0x000fe400078e0a05 */
[----:B------:R-:W-:Y:S02]  /*11460*/  IMAD.IADD R4, R47, 0x1, R46 ;  /* 0x000000012f047824 */ /* 0x000fe400078e022e */
[----:B------:R-:W-:Y:S02]  /*11470*/  IMAD R221, R5, 0x8, R6 ;  /* 0x0000000805dd7824 */ /* 0x000fe400078e0206 */
[----:B------:R-:W-:Y:S02]  /*11480*/  IMAD.IADD R222, R0, 0x1, -R7 ;  /* 0x0000000100de7824 */ /* 0x000fe400078e0a07 */
[----:B------:R-:W-:Y:S01]  /*11490*/  @P0 IMAD.HI.U32 R5, R221, c[0x0][0x2c8], RZ ;  /* 0x0000b200dd050a27 */ /* 0x000fe200078e00ff */
[----:B------:R-:W-:-:S03]  /*114a0*/  PLOP3.LUT P0, PT, PT, PT, UP3, 0x80, 0x0 ;  /* 0x000000000000781c */ /* 0x000fc60003f0f038 */
[----:B------:R-:W-:Y:S02]  /*114b0*/  IMAD.MOV.U32 R24, RZ, RZ, R221 ;  /* 0x000000ffff187224 */ /* 0x000fe400078e00dd */
[----:B------:R-:W-:Y:S02]  /*114c0*/  IMAD.U32 R7, RZ, RZ, UR4 ;  /* 0x00000004ff077e24 */ /* 0x000fe4000f8e00ff */
[----:B------:R-:W-:-:S05]  /*114d0*/  IMAD.SHL.U32 R222, R222, 0x2, RZ ;  /* 0x00000002dede7824 */ /* 0x000fca00078e00ff */
[----:B------:R-:W-:Y:S02]  /*114e0*/  IADD3 R6, R7, -UR20, -R222 ;  /* 0x8000001407067c10 */ /* 0x000fe4000fffe8de */
[----:B------:R-:W-:Y:S02]  /*114f0*/  @P0 SHF.R.U32.HI R24, RZ, c[0x0][0x2cc], R5 ;  /* 0x0000b300ff180a19 */ /* 0x000fe40000011605 */
[----:B------:R-:W-:Y:S02]  /*11500*/  PLOP3.LUT P0, PT, PT, PT, UP2, 0x40, 0x0 ;  /* 0x000000000000781c */ /* 0x000fe40003f0e828 */
[C---:B------:R-:W-:Y:S01]  /*11510*/  IADD3 R20, R6.reuse, c[0x0][0x328], RZ ;  /* 0x0000ca0006147a10 */ /* 0x040fe20007ffe0ff */
[----:B------:R-:W1:Y:S01]  /*11520*/  SHFL.IDX PT, R5, R24, RZ, 0x1c1f ;  /* 0x001c1fff18057589 */ /* 0x000e6200000e0000 */
[----:B------:R-:W-:Y:S02]  /*11530*/  IADD3 R6, R6, UR17, RZ ;  /* 0x0000001106067c10 */ /* 0x000fe4000fffe0ff */
[----:B------:R-:W-:Y:S01]  /*11540*/  IADD3 R0, -R222, UR11, -R25 ;  /* 0x0000000bde007c10 */ /* 0x000fe2000fffe919 */
[----:B-1----:R-:W-:-:S02]  /*11550*/  IMAD.IADD R27, R20, 0x1, R5 ;  /* 0x00000001141b7824 */ /* 0x002fc400078e0205 */
[----:B------:R-:W-:-:S03]  /*11560*/  IMAD.IADD R26, R6, 0x1, R5 ;  /* 0x00000001061a7824 */ /* 0x000fc600078e0205 */
[----:B------:R-:W-:Y:S01]  /*11570*/  IMNMX R27, R27, R0, PT ;  /* 0x000000001b1b7217 */ /* 0x000fe20003800200 */
[----:B------:R-:W-:Y:S05]  /*11580*/  @P0 BRA `(.L_x_2315) ;  /* 0x0000016000000947 */ /* 0x000fea0003800000 */
[----:B------:R-:W-:Y:S01]  /*11590*/  IMAD.U32 R22, RZ, RZ, UR20 ;  /* 0x00000014ff167e24 */ /* 0x000fe2000f8e00ff */
        /* <DEDUP_REMOVED lines=11> */
.L_x_2317:
[----:B------:R-:W-:-:S04]  /*11650*/  MOV R5, c[0x0][0x32c] ;  /* 0x0000cb0000057a02 */ /* 0x000fc80000000f00 */
[----:B------:R-:W-:-:S13]  /*11660*/  ISETP.NE.AND P0, PT, R5, 0x1, PT ;  /* 0x000000010500780c */ /* 0x000fda0003f05270 */
[----:B------:R-:W-:-:S05]  /*11670*/  @P0 IMAD.HI.U32 R5, R22, c[0x0][0x330], RZ ;  /* 0x0000cc0016050a27 */ /* 0x000fca00078e00ff */
[----:B------:R-:W-:Y:S02]  /*11680*/  @P0 SHF.R.U32.HI R22, RZ, c[0x0][0x334], R5 ;  /* 0x0000cd00ff160a19 */ /* 0x000fe40000011605 */
.L_x_2318:
[----:B------:R-:W-:Y:S05]  /*11690*/  BSYNC B0 ;  /* 0x0000000000007941 */ /* 0x000fea0003800000 */
.L_x_2316:
[----:B------:R-:W-:-:S04]  /*116a0*/  IMAD R5, R22, c[0x0][0x32c], -R25 ;  /* 0x0000cb0016057a24 */ /* 0x000fc800078e0a19 */
[----:B------:R-:W-:-:S05]  /*116b0*/  IMAD.IADD R5, R5, 0x1, -R222 ;  /* 0x0000000105057824 */ /* 0x000fca00078e0ade */
[----:B------:R-:W-:Y:S02]  /*116c0*/  IADD3 R22, R5, c[0x0][0x32c], RZ ;  /* 0x0000cb0005167a10 */ /* 0x000fe40007ffe0ff */
[----:B------:R-:W-:Y:S02]  /*116d0*/  IMNMX R26, R26, R5, !PT ;  /* 0x000000051a1a7217 */ /* 0x000fe40007800200 */
[----:B------:R-:W-:Y:S02]  /*116e0*/  IMNMX R27, R27, R22, PT ;  /* 0x000000161b1b7217 */ /* 0x000fe40003800200 */
.L_x_2315:
[----:B------:R-:W-:-:S04]  /*116f0*/  ISETP.LT.AND P1, PT, RZ, UR10, PT ;  /* 0x0000000aff007c0c */ /* 0x000fc8000bf21270 */
        /* <DEDUP_REMOVED lines=19> */
[----:B------:R-:W1:Y:S03]  /*11830*/  SHFL.IDX PT, R9, R24, 0x1, 0x1c1f ;  /* 0x003c1f0018097f89 */ /* 0x000e6600000e0000 */
[----:B------:R-:W-:-:S04]  /*11840*/  ISETP.LT.OR P0, PT, R27, 0x19, P0 ;  /* 0x000000191b00780c */ /* 0x000fc80000701670 */
[----:B------:R-:W-:Y:S02]  /*11850*/  FSEL R5, R40, -INF , !P0 ;  /* 0xff80000028057808 */ /* 0x000fe40004000000 */
[----:B------:R-:W-:-:S04]  /*11860*/  ISETP.GT.AND P0, PT, R26, 0x19, P1 ;  /* 0x000000191a00780c */ /* 0x000fc80000f04270 */
[----:B------:R-:W-:-:S04]  /*11870*/  ISETP.LT.OR P0, PT, R27, 0x1a, P0 ;  /* 0x0000001a1b00780c */ /* 0x000fc80000701670 */
[----:B------:R-:W-:Y:S02]  /*11880*/  FSEL R17, R41, -INF , !P0 ;  /* 0xff80000029117808 */ /* 0x000fe40004000000 */
[----:B------:R-:W-:Y:S01]  /*11890*/  PLOP3.LUT P0, PT, PT, PT, UP2, 0x40, 0x0 ;  /* 0x000000000000781c */ /* 0x000fe20003f0e828 */
[--C-:B-1----:R-:W-:Y:S02]  /*118a0*/  IMAD.IADD R27, R20, 0x1, R9.reuse ;  /* 0x00000001141b7824 */ /* 0x102fe400078e0209 */
[----:B------:R-:W-:-:S03]  /*118b0*/  IMAD.IADD R8, R6, 0x1, R9 ;  /* 0x0000000106087824 */ /* 0x000fc600078e0209 */
[----:B------:R-:W-:-:S07]  /*118c0*/  IMNMX R0, R27, R0, PT ;  /* 0x000000001b007217 */ /* 0x000fce0003800200 */
        /* <DEDUP_REMOVED lines=13> */
.L_x_2321:
[----:B------:R-:W-:-:S04]  /*119a0*/  MOV R6, c[0x0][0x32c] ;  /* 0x0000cb0000067a02 */ /* 0x000fc80000000f00 */
[----:B------:R-:W-:-:S13]  /*119b0*/  ISETP.NE.AND P0, PT, R6, 0x1, PT ;  /* 0x000000010600780c */ /* 0x000fda0003f05270 */
[----:B------:R-:W-:-:S05]  /*119c0*/  @P0 IMAD.HI.U32 R6, R12, c[0x0][0x330], RZ ;  /* 0x0000cc000c060a27 */ /* 0x000fca00078e00ff */
[----:B------:R-:W-:Y:S02]  /*119d0*/  @P0 SHF.R.U32.HI R12, RZ, c[0x0][0x334], R6 ;  /* 0x0000cd00ff0c0a19 */ /* 0x000fe40000011606 */
.L_x_2322:
[----:B------:R-:W-:Y:S05]  /*119e0*/  BSYNC B0 ;  /* 0x0000000000007941 */ /* 0x000fea0003800000 */
.L_x_2320:
[----:B------:R-:W-:-:S04]  /*119f0*/  IMAD R25, R12, c[0x0][0x32c], -R25 ;  /* 0x0000cb000c197a24 */ /* 0x000fc800078e0a19 */
[----:B------:R-:W-:-:S05]  /*11a00*/  IMAD.IADD R25, R25, 0x1, -R222 ;  /* 0x0000000119197824 */ /* 0x000fca00078e0ade */
[----:B------:R-:W-:Y:S02]  /*11a10*/  IADD3 R9, R25, c[0x0][0x32c], RZ ;  /* 0x0000cb0019097a10 */ /* 0x000fe40007ffe0ff */
[----:B------:R-:W-:Y:S02]  /*11a20*/  IMNMX R8, R8, R25, !PT ;  /* 0x0000001908087217 */ /* 0x000fe40007800200 */
[----:B------:R-:W-:Y:S02]  /*11a30*/  IMNMX R0, R0, R9, PT ;  /* 0x0000000900007217 */ /* 0x000fe40003800200 */
.L_x_2319:
[----:B------:R-:W-:Y:S01]  /*11a40*/  ISETP.GT.AND P0, PT, R8, 0x8, P1 ;  /* 0x000000080800780c */ /* 0x000fe20000f04270 */
        /* <DEDUP_REMOVED lines=24> */
[----:B------:R-:W-:Y:S01]  /*11bd0*/  ISETP.GT.AND P0, PT, R8, 0x11, P1 ;  /* 0x000000110800780c */ /* 0x000fe20000f04270 */
[----:B------:R-:W-:Y:S01]  /*11be0*/  LDSM.16.MT88.4 R72, [R211+0xa080] ;  /* 0x00a08000d348783b */ /* 0x000fe20000004200 */
[----:B------:R-:W-:Y:S01]  /*11bf0*/  FMNMX.FTZ R10, R22, R23, !PT ;  /* 0x00000017160a7209 */ /* 0x000fe20007810000 */
[----:B------:R-:W-:Y:S01]  /*11c00*/  UIADD3 UR10, UR10, -0x2, URZ ;  /* 0xfffffffe0a0a7890 */ /* 0x000fe2000fffe03f */
[----:B------:R-:W-:Y:S01]  /*11c10*/  ISETP.LT.OR P0, PT, R0, 0x12, P0 ;  /* 0x000000120000780c */ /* 0x000fe20000701670 */
[----:B------:R-:W-:Y:S01]  /*11c20*/  LDSM.16.MT88.4 R80, [R206+0xa080] ;  /* 0x00a08000ce50783b */ /* 0x000fe20000004200 */
[----:B------:R-:W-:Y:S01]  /*11c30*/  FMNMX.FTZ R10, R21, R10, !PT ;  /* 0x0000000a150a7209 */ /* 0x000fe20007810000 */
[----:B------:R-:W-:Y:S01]  /*11c40*/  UIADD3 UR9, UR15, UR9, URZ ;  /* 0x000000090f097290 */ /* 0x000fe2000fffe03f */
[----:B------:R-:W-:Y:S01]  /*11c50*/  FSEL R100, R11, -INF , !P0 ;  /* 0xff8000000b647808 */ /* 0x000fe20004000000 */
        /* <DEDUP_REMOVED lines=8> */
[----:B------:R-:W-:Y:S01]  /*11ce0*/  ISETP.GT.AND P0, PT, R8, RZ, P1 ;  /* 0x000000ff0800720c */ /* 0x000fe20000f04270 */
[----:B------:R-:W-:Y:S01]  /*11cf0*/  LDSM.16.MT88.4 R112, [R206+0xb080] ;  /* 0x00b08000ce70783b */ /* 0x000fe20000004200 */
        /* <DEDUP_REMOVED lines=21> */
[----:B------:R-:W-:Y:S02]  /*11e50*/  FMNMX.FTZ R9, R17, R10, !PT ;  /* 0x0000000a11097209 */ /* 0x000fe40007810000 */
[----:B------:R-:W-:Y:S01]  /*11e60*/  FSEL R12, R43, -INF , !P0 ;  /* 0xff8000002b0c7808 */ /* 0x000fe20004000000 */
[----:B------:R-:W-:Y:S01]  /*11e70*/  LDSM.16.MT88.4 R168, [R211+0xa880] ;  /* 0x00a88000d3a8783b */ /* 0x000fe20000004200 */
[----:B------:R-:W-:-:S03]  /*11e80*/  FMNMX.FTZ R15, R14, R15, !PT ;  /* 0x0000000f0e0f7209 */ /* 0x000fc60007810000 */
[----:B------:R-:W1:Y:S01]  /*11e90*/  SHFL.BFLY PT, R10, R9, 0x2, 0x1f ;  /* 0x0c401f00090a7f89 */ /* 0x000e6200000e0000 */
[----:B------:R-:W-:-:S03]  /*11ea0*/  FMNMX.FTZ R15, R12, R15, !PT ;  /* 0x0000000f0c0f7209 */ /* 0x000fc60007810000 */
[----:B------:R-:W-:Y:S04]  /*11eb0*/  LDSM.16.MT88.4 R40, [R211+0x9080] ;  /* 0x00908000d328783b */ /* 0x000fe80000004200 */
[----:B------:R-:W2:Y:S04]  /*11ec0*/  SHFL.BFLY PT, R0, R15, 0x2, 0x1f ;  /* 0x0c401f000f007f89 */ /* 0x000ea800000e0000 */
[----:B------:R-:W-:Y:S04]  /*11ed0*/  LDSM.16.MT88.4 R164, [R206+0xa880] ;  /* 0x00a88000cea4783b */ /* 0x000fe80000004200 */
[----:B------:R-:W-:Y:S04]  /*11ee0*/  LDSM.16.MT88.4 R160, [R205+0xa880] ;  /* 0x00a88000cda0783b */ /* 0x000fe80000004200 */
[----:B------:R-:W-:Y:S01]  /*11ef0*/  LDSM.16.MT88.4 R156, [R204+0xa880] ;  /* 0x00a88000cc9c783b */ /* 0x000fe20000004200 */
[----:B-1----:R-:W-:-:S03]  /*11f00*/  FMNMX.FTZ R10, R9, R10, !PT ;  /* 0x0000000a090a7209 */ /* 0x002fc60007810000 */
[----:B------:R-:W-:Y:S04]  /*11f10*/  LDSM.16.MT88.4 R152, [R211+0xb880] ;  /* 0x00b88000d398783b */ /* 0x000fe80000004200 */
[----:B------:R-:W1:Y:S01]  /*11f20*/  SHFL.BFLY PT, R19, R10, 0x1, 0x1f ;  /* 0x0c201f000a137f89 */ /* 0x000e6200000e0000 */
[----:B--2---:R-:W-:-:S03]  /*11f30*/  FMNMX.FTZ R9, R0, R15, !PT ;  /* 0x0000000f00097209 */ /* 0x004fc60007810000 */
[----:B------:R-:W-:Y:S04]  /*11f40*/  LDSM.16.MT88.4 R148, [R206+0xb880] ;  /* 0x00b88000ce94783b */ /* 0x000fe80000004200 */
        /* <DEDUP_REMOVED lines=12> */
[----:B------:R1:W-:Y:S01]  /*12010*/  MUFU.EX2 R9, R15 ;  /* 0x0000000f00097308 */ /* 0x0003e20000000800 */
[----:B------:R-:W-:Y:S01]  /*12020*/  FFMA.FTZ R10, R21, c[0x0][0x2d0], -R18 ;  /* 0x0000b400150a7a23 */ /* 0x000fe20000010812 */
[----:B------:R-:W-:Y:S01]  /*12030*/  PLOP3.LUT P0, PT, PT, PT, UP2, 0x40, 0x0 ;  /* 0x000000000000781c */ /* 0x000fe20003f0e828 */
[----:B------:R-:W-:-:S02]  /*12040*/  FFMA.FTZ R231, R11, c[0x0][0x2d0], -R13 ;  /* 0x0000b4000be77a23 */ /* 0x000fc4000001080d */
[--C-:B------:R-:W-:Y:S02]  /*12050*/  FFMA.FTZ R230, R24, c[0x0][0x2d0], -R13.reuse ;  /* 0x0000b40018e67a23 */ /* 0x100fe4000001080d */
[--C-:B------:R-:W-:Y:S01]  /*12060*/  FFMA.FTZ R11, R20, c[0x0][0x2d0], -R13.reuse ;  /* 0x0000b400140b7a23 */ /* 0x100fe2000001080d */
[----:B------:R-:W2:Y:S01]  /*12070*/  LDSM.16.MT88.4 R24, [R205+0x8080] ;  /* 0x00808000cd18783b */ /* 0x000ea20000004200 */
[----:B------:R-:W-:Y:S01]  /*12080*/  FFMA.FTZ R2, R6, c[0x0][0x2d0], -R13 ;  /* 0x0000b40006027a23 */ /* 0x000fe2000001080d */
[----:B------:R-:W-:Y:S01]  /*12090*/  MUFU.EX2 R224, R224 ;  /* 0x000000e000e07308 */ /* 0x000fe20000000800 */
[--C-:B------:R-:W-:Y:S02]  /*120a0*/  FFMA.FTZ R3, R7, c[0x0][0x2d0], -R18.reuse ;  /* 0x0000b40007037a23 */ /* 0x100fe40000010812 */
[--C-:B------:R-:W-:Y:S02]  /*120b0*/  FFMA.FTZ R232, R5, c[0x0][0x2d0], -R18.reuse ;  /* 0x0000b40005e87a23 */ /* 0x100fe40000010812 */
[----:B------:R-:W3:Y:S01]  /*120c0*/  LDSM.16.MT88.4 R4, [R204+0xb080] ;  /* 0x00b08000cc04783b */ /* 0x000ee20000004200 */
[----:B------:R-:W-:-:S02]  /*120d0*/  FFMA.FTZ R234, R85, c[0x0][0x2d0], -R18 ;  /* 0x0000b40055ea7a23 */ /* 0x000fc40000010812 */
[----:B------:R-:W4:Y:S01]  /*120e0*/  MUFU.EX2 R223, R223 ;  /* 0x000000df00df7308 */ /* 0x000f220000000800 */
[----:B------:R-:W-:Y:S02]  /*120f0*/  FFMA.FTZ R233, R17, c[0x0][0x2d0], -R18 ;  /* 0x0000b40011e97a23 */ /* 0x000fe40000010812 */
[--C-:B------:R-:W-:Y:S02]  /*12100*/  FFMA.FTZ R235, R16, c[0x0][0x2d0], -R13.reuse ;  /* 0x0000b40010eb7a23 */ /* 0x100fe4000001080d */
[--C-:B------:R-:W-:Y:S01]  /*12110*/  FFMA.FTZ R236, R100, c[0x0][0x2d0], -R13.reuse ;  /* 0x0000b40064ec7a23 */ /* 0x100fe2000001080d */
[----:B------:R-:W5:Y:S01]  /*12120*/  LDSM.16.MT88.4 R16, [R211+0x8880] ;  /* 0x00888000d310783b */ /* 0x000f620000004200 */
[--C-:B------:R-:W-:Y:S01]  /*12130*/  FFMA.FTZ R237, R14, c[0x0][0x2d0], -R13.reuse ;  /* 0x0000b4000eed7a23 */ /* 0x100fe2000001080d */
[----:B------:R-:W2:Y:S01]  /*12140*/  MUFU.EX2 R10, R10 ;  /* 0x0000000a000a7308 */ /* 0x000ea20000000800 */
[----:B------:R-:W-:Y:S02]  /*12150*/  FFMA.FTZ R238, R12, c[0x0][0x2d0], -R13 ;  /* 0x0000b4000cee7a23 */ /* 0x000fe4000001080d */
[----:B-1----:R-:W1:Y:S05]  /*12160*/  LDSM.16.MT88.4 R12, [R206+0x8880] ;  /* 0x00888000ce0c783b */ /* 0x002e6a0000004200 */
[----:B------:R-:W-:Y:S01]  /*12170*/  MUFU.EX2 R231, R231 ;  /* 0x000000e700e77308 */ /* 0x000fe20000000800 */
[----:B----4-:R-:W-:Y:S01]  /*12180*/  F2FP.BF16.PACK_AB R128, R223, R224 ;  /* 0x000000e0df80723e */ /* 0x010fe200000010ff */
[----:B------:R-:W-:-:S06]  /*12190*/  FADD.FTZ R223, R224, R223 ;  /* 0x000000dfe0df7221 */ /* 0x000fcc0000010000 */
[----:B------:R-:W4:Y:S01]  /*121a0*/  MUFU.EX2 R230, R230 ;  /* 0x000000e600e67308 */ /* 0x000f220000000800 */
[----:B--2---:R-:W-:Y:S01]  /*121b0*/  F2FP.BF16.PACK_AB R130, R9, R10 ;  /* 0x0000000a0982723e */ /* 0x004fe200000010ff */
[----:B------:R-:W-:-:S04]  /*121c0*/  FADD.FTZ R10, R10, R223 ;  /* 0x000000df0a0a7221 */ /* 0x000fc80000010000 */
[----:B------:R-:W-:Y:S02]  /*121d0*/  FADD.FTZ R9, R9, R10 ;  /* 0x0000000a09097221 */ /* 0x000fe40000010000 */
[----:B------:R-:W-:Y:S08]  /*121e0*/  MUFU.EX2 R11, R11 ;  /* 0x0000000b000b7308 */ /* 0x000ff00000000800 */
[----:B------:R-:W2:Y:S01]  /*121f0*/  MUFU.EX2 R2, R2 ;  /* 0x0000000200027308 */ /* 0x000ea20000000800 */
[----:B----4-:R-:W-:Y:S01]  /*12200*/  F2FP.BF16.PACK_AB R129, R230, R231 ;  /* 0x000000e7e681723e */ /* 0x010fe200000010ff */
        /* <DEDUP_REMOVED lines=13> */
[----:B------:R-:W4:Y:S06]  /*122e0*/  MUFU.EX2 R236, R236 ;  /* 0x000000ec00ec7308 */ /* 0x000f2c0000000800 */
        /* <DEDUP_REMOVED lines=31> */
[----:B----4-:R-:W-:Y:S01]  /*124e0*/  F2FP.BF16.PACK_AB R5, R236, R235 ;  /* 0x000000ebec05723e */ /* 0x010fe200000010ff */
        /* <DEDUP_REMOVED lines=9> */
[----:B-----5:R-:W-:Y:S01]  /*12580*/  HMMA.16816.F32.BF16 R144, R4, R16, R144 ;  /* 0x000000100490723c */ /* 0x020fe20000041890 */
        /* <DEDUP_REMOVED lines=48> */
.L_x_2324:
[----:B------:R-:W-:Y:S02]  /*12890*/  UMOV UR5, 0x1 ;  /* 0x0000000100057882 */ /* 0x000fe40000000000 */
[----:B------:R-:W-:Y:S02]  /*128a0*/  ULDC UR4, c[0x0][0x32c] ;  /* 0x0000cb0000047ab9 */ /* 0x000fe40000000800 */
[----:B------:R-:W-:-:S03]  /*128b0*/  UISETP.NE.AND UP0, UPT, UR5, UR4, UPT ;  /* 0x000000040500728c */ /* 0x000fc6000bf05270 */
[----:B------:R-:W-:Y:S02]  /*128c0*/  ULDC.64 UR4, c[0x0][0x330] ;  /* 0x0000cc0000047ab9 */ /* 0x000fe40000000a00 */
[----:B------:R-:W-:-:S07]  /*128d0*/  UIMAD.WIDE.U32 UR28, UR14, UR4, URZ ;  /* 0x000000040e1c72a5 */ /* 0x000fce000f8e003f */
[----:B------:R-:W-:Y:S02]  /*128e0*/  @UP0 UMOV UR15, UR29 ;  /* 0x0000001d000f0c82 */ /* 0x000fe40008000000 */
[----:B------:R-:W-:Y:S02]  /*128f0*/  @UP0 USHF.R.U32.HI UR14, URZ, UR5, UR15 ;  /* 0x000000053f0e0299 */ /* 0x000fe4000801160f */
.L_x_2325:
[----:B------:R-:W-:Y:S02]  /*12900*/  ULDC UR4, c[0x0][0x32c] ;  /* 0x0000cb0000047ab9 */ /* 0x000fe40000000800 */
[----:B------:R-:W-:-:S04]  /*12910*/  UIMAD UR4, UR14, UR4, UR4 ;  /* 0x000000040e0472a4 */ /* 0x000fc8000f8e0204 */
[----:B------:R-:W-:-:S04]  /*12920*/  UISETP.LT.AND UP0, UPT, UR9, UR4, UPT ;  /* 0x000000040900728c */ /* 0x000fc8000bf01270 */
[----:B------:R-:W-:-:S04]  /*12930*/  USEL UR9, UR9, UR4, UP0 ;  /* 0x0000000409097287 */ /* 0x000fc80008000000 */
.L_x_2323:
        /* <DEDUP_REMOVED lines=19> */
.L_x_2337:
        /* <DEDUP_REMOVED lines=40> */
.L_x_2327:
[C---:B--234-:R-:W-:Y:S01]  /*12cf0*/  HMMA.16816.F32.BF16 R4, R148.reuse, R152, RZ ;  /* 0x000000989404723c */ /* 0x05cfe200000418ff */
[----:B------:R-:W0:Y:S01]  /*12d00*/  LDGDEPBAR ;  /* 0x00000000000079af */ /* 0x000e220000000000 */
[----:B------:R-:W-:Y:S06]  /*12d10*/  UISETP.GT.AND UP0, UPT, UR10, UR8, UPT ;  /* 0x000000080a00728c */ /* 0x000fec000bf04270 */
[C---:B------:R-:W-:Y:S01]  /*12d20*/  HMMA.16816.F32.BF16 R8, R148.reuse, R154, RZ ;  /* 0x0000009a9408723c */ /* 0x040fe200000418ff */
[----:B------:R-:W-:Y:S01]  /*12d30*/  LDSM.16.M88.4 R152, [R208+0xc080] ;  /* 0x00c08000d098783b */ /* 0x000fe20000000200 */
[----:B------:R-:W-:Y:S06]  /*12d40*/  PLOP3.LUT P0, PT, PT, PT, UP0, 0x40, 0x0 ;  /* 0x000000000000781c */ /* 0x000fec0003f0e808 */
[C---:B------:R-:W-:Y:S08]  /*12d50*/  HMMA.16816.F32.BF16 R12, R148.reuse, R156, RZ ;  /* 0x0000009c940c723c */ /* 0x040ff000000418ff */
[----:B------:R-:W-:Y:S01]  /*12d60*/  HMMA.16816.F32.BF16 R16, R148, R158, RZ ;  /* 0x0000009e9410723c */ /* 0x000fe200000418ff */
[----:B------:R-:W2:Y:S05]  /*12d70*/  LDSM.16.M88.4 R148, [R209+0x10080] ;  /* 0x01008000d194783b */ /* 0x000eaa0000000200 */
[----:B------:R-:W3:Y:S02]  /*12d80*/  LDSM.16.M88.4 R156, [R208+0xc880] ;  /* 0x00c88000d09c783b */ /* 0x000ee40000000200 */
[C---:B-1----:R-:W-:Y:S08]  /*12d90*/  HMMA.16816.F32.BF16 R4, R160.reuse, R164, R4 ;  /* 0x000000a4a004723c */ /* 0x042ff00000041804 */
[C---:B------:R-:W-:Y:S01]  /*12da0*/  HMMA.16816.F32.BF16 R8, R160.reuse, R166, R8 ;  /* 0x000000a6a008723c */ /* 0x040fe20000041808 */
[----:B------:R-:W-:Y:S07]  /*12db0*/  LDSM.16.M88.4 R164, [R202] ;  /* 0x00000000caa4783b */ /* 0x000fee0000000200 */
[C---:B------:R-:W-:Y:S08]  /*12dc0*/  HMMA.16816.F32.BF16 R12, R160.reuse, R168, R12 ;  /* 0x000000a8a00c723c */ /* 0x040ff0000004180c */
[----:B------:R-:W-:Y:S01]  /*12dd0*/  HMMA.16816.F32.BF16 R16, R160, R170, R16 ;  /* 0x000000aaa010723c */ /* 0x000fe20000041810 */
[----:B------:R-:W1:Y:S05]  /*12de0*/  LDSM.16.M88.4 R160, [R207+0x10080] ;  /* 0x01008000cfa0783b */ /* 0x000e6a0000000200 */
[----:B------:R-:W4:Y:S02]  /*12df0*/  LDSM.16.M88.4 R168, [R202+0x800] ;  /* 0x00080000caa8783b */ /* 0x000f240000000200 */
[C---:B--2---:R-:W-:Y:S08]  /*12e00*/  HMMA.16816.F32.BF16 R4, R148.reuse, R152, R4 ;  /* 0x000000989404723c */ /* 0x044ff00000041804 */
[C---:B------:R-:W-:Y:S01]  /*12e10*/  HMMA.16816.F32.BF16 R8, R148.reuse, R154, R8 ;  /* 0x0000009a9408723c */ /* 0x040fe20000041808 */
[----:B------:R-:W-:Y:S07]  /*12e20*/  LDSM.16.M88.4 R152, [R213+0xd080] ;  /* 0x00d08000d598783b */ /* 0x000fee0000000200 */
[C---:B---3--:R-:W-:Y:S08]  /*12e30*/  HMMA.16816.F32.BF16 R12, R148.reuse, R156, R12 ;  /* 0x0000009c940c723c */ /* 0x048ff0000004180c */
[----:B------:R-:W-:Y:S01]  /*12e40*/  HMMA.16816.F32.BF16 R16, R148, R158, R16 ;  /* 0x0000009e9410723c */ /* 0x000fe20000041810 */
[----:B------:R-:W2:Y:S05]  /*12e50*/  LDSM.16.M88.4 R148, [R214+0x14080] ;  /* 0x01408000d694783b */ /* 0x000eaa0000000200 */
[----:B------:R-:W3:Y:S02]  /*12e60*/  LDSM.16.M88.4 R156, [R213+0xd880] ;  /* 0x00d88000d59c783b */ /* 0x000ee40000000200 */
[C---:B-1----:R-:W-:Y:S08]  /*12e70*/  HMMA.16816.F32.BF16 R4, R160.reuse, R164, R4 ;  /* 0x000000a4a004723c */ /* 0x042ff00000041804 */
[C---:B------:R-:W-:Y:S01]  /*12e80*/  HMMA.16816.F32.BF16 R8, R160.reuse, R166, R8 ;  /* 0x000000a6a008723c */ /* 0x040fe20000041808 */
[----:B------:R-:W-:Y:S07]  /*12e90*/  LDSM.16.M88.4 R164, [R201] ;  /* 0x00000000c9a4783b */ /* 0x000fee0000000200 */
[C---:B----4-:R-:W-:Y:S08]  /*12ea0*/  HMMA.16816.F32.BF16 R12, R160.reuse, R168, R12 ;  /* 0x000000a8a00c723c */ /* 0x050ff0000004180c */
[----:B------:R-:W-:Y:S01]  /*12eb0*/  HMMA.16816.F32.BF16 R16, R160, R170, R16 ;  /* 0x000000aaa010723c */ /* 0x000fe20000041810 */
[----:B------:R-:W1:Y:S05]  /*12ec0*/  LDSM.16.M88.4 R160, [R210+0x14080] ;  /* 0x01408000d2a0783b */ /* 0x000e6a0000000200 */
[----:B------:R-:W4:Y:S02]  /*12ed0*/  LDSM.16.M88.4 R168, [R200] ;  /* 0x00000000c8a8783b */ /* 0x000f240000000200 */
        /* <DEDUP_REMOVED lines=9> */
[----:B------:R-:W-:Y:S07]  /*12f70*/  LDSM.16.M88.4 R164, [R202+0x1000] ;  /* 0x00100000caa4783b */ /* 0x000fee0000000200 */
[C---:B----4-:R-:W-:Y:S08]  /*12f80*/  HMMA.16816.F32.BF16 R12, R160.reuse, R168, R12 ;  /* 0x000000a8a00c723c */ /* 0x050ff0000004180c */
        /* <DEDUP_REMOVED lines=59> */
[----:B------:R-:W-:Y:S04]  /*13340*/  DEPBAR.LE SB0, 0x0 ;  /* 0x000080000000791a */ /* 0x000fe80000000000 */
[C---:B--2---:R-:W-:Y:S01]  /*13350*/  HMMA.16816.F32.BF16 R4, R148.reuse, R152, R4 ;  /* 0x000000989404723c */ /* 0x044fe20000041804 */
[----:B------:R-:W-:Y:S07]  /*13360*/  BAR.SYNC.DEFER_BLOCKING 0x0 ;  /* 0x0000000000007b1d */ /* 0x000fee0000010000 */
[C---:B------:R-:W-:Y:S08]  /*13370*/  HMMA.16816.F32.BF16 R8, R148.reuse, R154, R8 ;  /* 0x0000009a9408723c */ /* 0x040ff00000041808 */
[C---:B---3--:R-:W-:Y:S08]  /*13380*/  HMMA.16816.F32.BF16 R12, R148.reuse, R156, R12 ;  /* 0x0000009c940c723c */ /* 0x048ff0000004180c */
[----:B------:R-:W-:Y:S08]  /*13390*/  HMMA.16816.F32.BF16 R16, R148, R158, R16 ;  /* 0x0000009e9410723c */ /* 0x000ff00000041810 */
[C---:B-1----:R-:W-:Y:S08]  /*133a0*/  HMMA.16816.F32.BF16 R4, R160.reuse, R164, R4 ;  /* 0x000000a4a004723c */ /* 0x042ff00000041804 */
[C---:B------:R-:W-:Y:S08]  /*133b0*/  HMMA.16816.F32.BF16 R8, R160.reuse, R166, R8 ;  /* 0x000000a6a008723c */ /* 0x040ff00000041808 */
[C---:B----4-:R-:W-:Y:S08]  /*133c0*/  HMMA.16816.F32.BF16 R12, R160.reuse, R168, R12 ;  /* 0x000000a8a00c723c */ /* 0x050ff0000004180c */
[----:B------:R-:W-:Y:S01]  /*133d0*/  HMMA.16816.F32.BF16 R16, R160, R170, R16 ;  /* 0x000000aaa010723c */ /* 0x000fe20000041810 */
[----:B------:R-:W-:-:S07]  /*133e0*/  @P0 BRA `(.L_x_2328) ;  /* 0x000002b000000947 */ /* 0x000fce0003800000 */
        /* <DEDUP_REMOVED lines=43> */
.L_x_2328:
[----:B------:R-:W-:Y:S01]  /*136a0*/  PLOP3.LUT P0, PT, PT, PT, UP3, 0x80, 0x0 ;  /* 0x000000000000781c */ /* 0x000fe20003f0f038 */
[----:B------:R-:W0:Y:S01]  /*136b0*/  LDGDEPBAR ;  /* 0x00000000000079af */ /* 0x000e220000000000 */
[----:B-1----:R-:W-:Y:S01]  /*136c0*/  IMAD.MOV.U32 R155, RZ, RZ, R221 ;  /* 0x000000ffff9b7224 */ /* 0x002fe200078e00dd */
        /* <DEDUP_REMOVED lines=29> */
.L_x_2331:
[----:B------:R-:W-:Y:S04]  /*138a0*/  MOV R150, c[0x0][0x32c] ;  /* 0x0000cb0000967a02 */ /* 0x000fe80000000f00 */
[----:B------:R-:W-:Y:S11]  /*138b0*/  ISETP.NE.AND P0, PT, R150, 0x1, PT ;  /* 0x000000019600780c */ /* 0x000ff60003f05270 */
[----:B------:R-:W-:Y:S02]  /*138c0*/  @!UPT UIADD3 URZ, URZ, URZ, URZ ;  /* 0x0000003f3f3ff290 */ /* 0x000fe4000fffe03f */
[----:B------:R-:W-:Y:S05]  /*138d0*/  @P0 IMAD.HI.U32 R150, R152, c[0x0][0x330], RZ ;  /* 0x0000cc0098960a27 */ /* 0x000fea00078e00ff */
[----:B------:R-:W-:Y:S02]  /*138e0*/  @P0 SHF.R.U32.HI R152, RZ, c[0x0][0x334], R150 ;  /* 0x0000cd00ff980a19 */ /* 0x000fe40000011696 */
.L_x_2332:
[----:B------:R-:W-:Y:S05]  /*138f0*/  BSYNC B0 ;  /* 0x0000000000007941 */ /* 0x000fea0003800000 */
.L_x_2330:
[----:B------:R-:W-:Y:S04]  /*13900*/  IMAD R157, R152, c[0x0][0x32c], -R149 ;  /* 0x0000cb00989d7a24 */ /* 0x000fe800078e0a95 */
[----:B------:R-:W-:Y:S05]  /*13910*/  IMAD.IADD R152, R157, 0x1, -R222 ;  /* 0x000000019d987824 */ /* 0x000fea00078e0ade */
[----:B------:R-:W-:Y:S02]  /*13920*/  IADD3 R150, R152, c[0x0][0x32c], RZ ;  /* 0x0000cb0098967a10 */ /* 0x000fe40007ffe0ff */
[----:B------:R-:W-:Y:S02]  /*13930*/  IMNMX R151, R151, R152, !PT ;  /* 0x0000009897977217 */ /* 0x000fe40007800200 */
[----:B------:R-:W-:Y:S02]  /*13940*/  IMNMX R153, R153, R150, PT ;  /* 0x0000009699997217 */ /* 0x000fe40003800200 */
.L_x_2329:
[----:B------:R-:W-:Y:S06]  /*13950*/  UISETP.GT.AND UP0, UPT, UR10, -0x1, UPT ;  /* 0xffffffff0a00788c */ /* 0x000fec000bf04270 */
        /* <DEDUP_REMOVED lines=8> */
[----:B------:R-:W-:Y:S01]  /*139e0*/  PLOP3.LUT P0, PT, PT, PT, UP0, 0x80, 0x0 ;  /* 0x000000000000781c */ /* 0x000fe20003f0f008 */
[----:B------:R-:W1:Y:S03]  /*139f0*/  SHFL.IDX PT, R5, R155, 0x1, 0x1c1f ;  /* 0x003c1f009b057f89 */ /* 0x000e6600000e0000 */
[----:B------:R-:W-:Y:S04]  /*13a00*/  ISETP.GT.AND P0, PT, R151, 0x8, P0 ;  /* 0x000000089700780c */ /* 0x000fe80000704270 */
        /* <DEDUP_REMOVED lines=41> */
.L_x_2335:
[----:B------:R-:W-:Y:S04]  /*13ca0*/  MOV R4, c[0x0][0x32c] ;  /* 0x0000cb0000047a02 */ /* 0x000fe80000000f00 */
[----:B------:R-:W-:Y:S11]  /*13cb0*/  ISETP.NE.AND P0, PT, R4, 0x1, PT ;  /* 0x000000010400780c */ /* 0x000ff60003f05270 */
[----:B------:R-:W-:Y:S02]  /*13cc0*/  @!UPT UIADD3 URZ, URZ, URZ, URZ ;  /* 0x0000003f3f3ff290 */ /* 0x000fe4000fffe03f */
[----:B------:R-:W-:Y:S05]  /*13cd0*/  @P0 IMAD.HI.U32 R4, R12, c[0x0][0x330], RZ ;  /* 0x0000cc000c040a27 */ /* 0x000fea00078e00ff */
[----:B------:R-:W-:Y:S02]  /*13ce0*/  @P0 SHF.R.U32.HI R12, RZ, c[0x0][0x334], R4 ;  /* 0x0000cd00ff0c0a19 */ /* 0x000fe40000011604 */
.L_x_2336:
[----:B------:R-:W-:Y:S05]  /*13cf0*/  BSYNC B0 ;  /* 0x0000000000007941 */ /* 0x000fea0003800000 */
.L_x_2334:
[----:B------:R-:W-:Y:S04]  /*13d00*/  IMAD R149, R12, c[0x0][0x32c], -R149 ;  /* 0x0000cb000c957a24 */ /* 0x000fe800078e0a95 */
[----:B------:R-:W-:Y:S05]  /*13d10*/  IMAD.IADD R149, R149, 0x1, -R222 ;  /* 0x0000000195957824 */ /* 0x000fea00078e0ade */
[----:B------:R-:W-:Y:S02]  /*13d20*/  IADD3 R5, R149, c[0x0][0x32c], RZ ;  /* 0x0000cb0095057a10 */ /* 0x000fe40007ffe0ff */
[----:B------:R-:W-:Y:S02]  /*13d30*/  IMNMX R0, R0, R149, !PT ;  /* 0x0000009500007217 */ /* 0x000fe40007800200 */
[----:B------:R-:W-:Y:S02]  /*13d40*/  IMNMX R148, R148, R5, PT ;  /* 0x0000000594947217 */ /* 0x000fe40003800200 */
.L_x_2333:
[----:B------:R-:W-:Y:S01]  /*13d50*/  PLOP3.LUT P0, PT, PT, PT, UP0, 0x80, 0x0 ;  /* 0x000000000000781c */ /* 0x000fe20003f0f008 */
[----:B------:R-:W-:Y:S01]  /*13d60*/  LDSM.16.MT88.4 R156, [R206+0x8080] ;  /* 0x00808000ce9c783b */ /* 0x000fe20000004200 */
[----:B------:R-:W-:Y:S02]  /*13d70*/  FMNMX.FTZ R5, R154, R3, !PT ;  /* 0x000000039a057209 */ /* 0x000fe40007810000 */
[----:B------:R-:W-:Y:S02]  /*13d80*/  ISETP.GT.AND P0, PT, R0, RZ, P0 ;  /* 0x000000ff0000720c */ /* 0x000fe40000704270 */
[----:B------:R-:W-:Y:S02]  /*13d90*/  FMNMX.FTZ R5, R152, R5, !PT ;  /* 0x0000000598057209 */ /* 0x000fe40007810000 */
[----:B------:R-:W-:Y:S01]  /*13da0*/  ISETP.LT.OR P0, PT, R148, 0x1, P0 ;  /* 0x000000019400780c */ /* 0x000fe20000701670 */
        /* <DEDUP_REMOVED lines=20> */
[----:B------:R-:W1:Y:S01]  /*13ef0*/  SHFL.BFLY PT, R5, R4, 0x2, 0x1f ;  /* 0x0c401f0004057f89 */ /* 0x000e6200000e0000 */
[----:B------:R-:W-:Y:S02]  /*13f00*/  PLOP3.LUT P0, PT, PT, PT, UP0, 0x80, 0x0 ;  /* 0x000000000000781c */ /* 0x000fe40003f0f008 */
[----:B------:R-:W-:Y:S02]  /*13f10*/  FMNMX.FTZ R6, R13, R6, !PT ;  /* 0x000000060d067209 */ /* 0x000fe40007810000 */
[----:B------:R-:W-:Y:S02]  /*13f20*/  ISETP.GT.AND P0, PT, R0, 0x9, P0 ;  /* 0x000000090000780c */ /* 0x000fe40000704270 */
[----:B------:R-:W-:Y:S01]  /*13f30*/  FMNMX.FTZ R6, R9, R6, !PT ;  /* 0x0000000609067209 */ /* 0x000fe20007810000 */
[----:B------:R-:W-:Y:S01]  /*13f40*/  LDSM.16.MT88.4 R188, [R206+0xb880] ;  /* 0x00b88000cebc783b */ /* 0x000fe20000004200 */
[----:B------:R-:W-:Y:S04]  /*13f50*/  ISETP.LT.OR P0, PT, R148, 0xa, P0 ;  /* 0x0000000a9400780c */ /* 0x000fe80000701670 */
        /* <DEDUP_REMOVED lines=66> */
[----:B------:R-:W-:Y:S02]  /*14380*/  FMUL.FTZ R2, R5, c[0x0][0x2d0] ;  /* 0x0000b40005027a20 */ /* 0x000fe40000410000 */
        /* <DEDUP_REMOVED lines=31> */
[----:B------:R-:W2:Y:S01]  /*14580*/  LDSM.16.MT88.4 R132, [R204+0x8080] ;  /* 0x00808000cc84783b */ /* 0x000ea20000004200 */
[C---:B------:R-:W-:Y:S02]  /*14590*/  FMUL.FTZ R19, R2.reuse, R143 ;  /* 0x0000008f02137220 */ /* 0x040fe40000410000 */
[----:B------:R5:W-:Y:S01]  /*145a0*/  MUFU.EX2 R149, R160 ;  /* 0x000000a000957308 */ /* 0x000be20000000800 */
[C---:B------:R-:W-:Y:S02]  /*145b0*/  FMUL.FTZ R30, R2.reuse, R30 ;  /* 0x0000001e021e7220 */ /* 0x040fe40000410000 */
[C---:B------:R-:W-:Y:S02]  /*145c0*/  FMUL.FTZ R31, R2.reuse, R31 ;  /* 0x0000001f021f7220 */ /* 0x040fe40000410000 */
[----:B------:R-:W-:Y:S01]  /*145d0*/  LDSM.16.MT88.4 R140, [R206+0x9080] ;  /* 0x00908000ce8c783b */ /* 0x000fe20000004200 */
[C---:B------:R-:W-:Y:S02]  /*145e0*/  FMUL.FTZ R34, R2.reuse, R34 ;  /* 0x0000002202227220 */ /* 0x040fe40000410000 */
[C---:B------:R-:W-:Y:S02]  /*145f0*/  FMUL.FTZ R35, R2.reuse, R35 ;  /* 0x0000002302237220 */ /* 0x040fe40000410000 */
[C---:B------:R-:W-:Y:S01]  /*14600*/  FMUL.FTZ R38, R2.reuse, R38 ;  /* 0x0000002602267220 */ /* 0x040fe20000410000 */
[----:B------:R-:W-:Y:S01]  /*14610*/  MUFU.EX2 R238, R238 ;  /* 0x000000ee00ee7308 */ /* 0x000fe20000000800 */
[----:B------:R-:W-:Y:S01]  /*14620*/  FMUL.FTZ R39, R2, R39 ;  /* 0x0000002702277220 */ /* 0x000fe20000410000 */
[----:B----4-:R-:W-:Y:S01]  /*14630*/  F2FP.BF16.PACK_AB R155, R234, R235 ;  /* 0x000000ebea9b723e */ /* 0x010fe200000010ff */
[C---:B------:R-:W-:Y:S02]  /*14640*/  FMUL.FTZ R42, R2.reuse, R42 ;  /* 0x0000002a022a7220 */ /* 0x040fe40000410000 */
[C---:B------:R-:W-:Y:S02]  /*14650*/  FMUL.FTZ R43, R2.reuse, R43 ;  /* 0x0000002b022b7220 */ /* 0x040fe40000410000 */
[C---:B------:R-:W-:Y:S02]  /*14660*/  FMUL.FTZ R45, R3.reuse, R45 ;  /* 0x0000002d032d7220 */ /* 0x040fe40000410000 */
[C---:B---3--:R-:W-:Y:S01]  /*14670*/  HMMA.16816.F32.BF16 R4, R152.reuse, R12, R4 ;  /* 0x0000000c9804723c */ /* 0x048fe20000041804 */
[----:B------:R-:W3:Y:S01]  /*14680*/  MUFU.EX2 R239, R239 ;  /* 0x000000ef00ef7308 */ /* 0x000ee20000000800 */
[----:B-----5:R-:W-:Y:S03]  /*14690*/  LDSM.16.MT88.4 R160, [R204+0x8880] ;  /* 0x00888000cca0783b */ /* 0x020fe60000004200 */
[C---:B------:R-:W-:Y:S02]  /*146a0*/  FMUL.FTZ R46, R2.reuse, R46 ;  /* 0x0000002e022e7220 */ /* 0x040fe40000410000 */
[C---:B------:R-:W-:Y:S01]  /*146b0*/  FMUL.FTZ R12, R3.reuse, R136 ;  /* 0x00000088030c7220 */ /* 0x040fe20000410000 */
[C---:B------:R-:W-:Y:S03]  /*146c0*/  HMMA.16816.F32.BF16 R8, R152.reuse, R14, R8 ;  /* 0x0000000e9808723c */ /* 0x040fe60000041808 */
[----:B------:R-:W4:Y:S01]  /*146d0*/  MUFU.EX2 R240, R240 ;  /* 0x000000f000f07308 */ /* 0x000f220000000800 */
[C---:B------:R-:W-:Y:S02]  /*146e0*/  FMUL.FTZ R13, R3.reuse, R137 ;  /* 0x00000089030d7220 */ /* 0x040fe40000410000 */
[C---:B------:R-:W-:Y:S02]  /*146f0*/  FMUL.FTZ R20, R3.reuse, R20 ;  /* 0x0000001403147220 */ /* 0x040fe40000410000 */
[C---:B------:R-:W-:Y:S04]  /*14700*/  FMUL.FTZ R14, R2.reuse, R138 ;  /* 0x0000008a020e7220 */ /* 0x040fe80000410000 */
[C---:B------:R-:W-:Y:S01]  /*14710*/  FMUL.FTZ R15, R2.reuse, R139 ;  /* 0x0000008b020f7220 */ /* 0x040fe20000410000 */
[----:B------:R-:W-:Y:S01]  /*14720*/  MUFU.EX2 R242, R242 ;  /* 0x000000f200f27308 */ /* 0x000fe20000000800 */
[----:B------:R-:W5:Y:S01]  /*14730*/  LDSM.16.MT88.4 R136, [R211+0x9080] ;  /* 0x00908000d388783b */ /* 0x000f620000004200 */
[C---:B------:R-:W-:Y:S02]  /*14740*/  FMUL.FTZ R47, R2.reuse, R47 ;  /* 0x0000002f022f7220 */ /* 0x040fe40000410000 */
[C---:B------:R-:W-:Y:S02]  /*14750*/  FMUL.FTZ R48, R3.reuse, R48 ;  /* 0x0000003003307220 */ /* 0x040fe40000410000 */
[C---:B------:R-:W-:Y:S03]  /*14760*/  HMMA.16816.F32.BF16 R12, R152.reuse, R156, R12 ;  /* 0x0000009c980c723c */ /* 0x040fe6000004180c */
[C---:B------:R-:W-:Y:S01]  /*14770*/  FMUL.FTZ R49, R3.reuse, R49 ;  /* 0x0000003103317220 */ /* 0x040fe20000410000 */
[----:B------:R-:W2:Y:S01]  /*14780*/  MUFU.EX2 R243, R243 ;  /* 0x000000f300f37308 */ /* 0x000ea20000000800 */
[C---:B------:R-:W-:Y:S02]  /*14790*/  FMUL.FTZ R50, R2.reuse, R50 ;  /* 0x0000003202327220 */ /* 0x040fe40000410000 */
[C---:B------:R-:W-:Y:S01]  /*147a0*/  FMUL.FTZ R51, R2.reuse, R51 ;  /* 0x0000003302337220 */ /* 0x040fe20000410000 */
[C---:B------:R-:W-:Y:S01]  /*147b0*/  HMMA.16816.F32.BF16 R16, R152.reuse, R158, R16 ;  /* 0x0000009e9810723c */ /* 0x040fe20000041810 */
[----:B------:R-:W-:Y:S03]  /*147c0*/  LDSM.16.MT88.4 R156, [R205+0x8880] ;  /* 0x00888000cd9c783b */ /* 0x000fe60000004200 */
[C---:B------:R-:W-:Y:S02]  /*147d0*/  FMUL.FTZ R21, R3.reuse, R21 ;  /* 0x0000001503157220 */ /* 0x040fe40000410000 */
[C---:B------:R-:W-:Y:S01]  /*147e0*/  FMUL.FTZ R22, R2.reuse, R22 ;  /* 0x0000001602167220 */ /* 0x040fe20000410000 */
[----:B------:R-:W2:Y:S01]  /*147f0*/  MUFU.EX2 R244, R244 ;  /* 0x000000f400f47308 */ /* 0x000ea20000000800 */
        /* <DEDUP_REMOVED lines=18> */
[----:B------:R-:W1:Y:S03]  /*14920*/  LDSM.16.MT88.4 R132, [R205+0x9080] ;  /* 0x00908000cd84783b */ /* 0x000e660000004200 */
[C---:B------:R-:W-:Y:S02]  /*14930*/  FMUL.FTZ R61, R3.reuse, R61 ;  /* 0x0000003d033d7220 */ /* 0x040fe40000410000 */
[C---:B------:R-:W-:Y:S02]  /*14940*/  FMUL.FTZ R62, R2.reuse, R62 ;  /* 0x0000003e023e7220 */ /* 0x040fe40000410000 */
[C---:B-----5:R-:W-:Y:S04]  /*14950*/  HMMA.16816.F32.BF16 R36, R152.reuse, R136, R36 ;  /* 0x000000889824723c */ /* 0x060fe80000041824 */
        /* <DEDUP_REMOVED lines=55> */
[C---:B-----5:R-:W-:Y:S03]  /*14cd0*/  HMMA.16816.F32.BF16 R92, R152.reuse, R140, R92 ;  /* 0x0000008c985c723c */ /* 0x060fe6000004185c */
[C---:B------:R-:W-:Y:S02]  /*14ce0*/  FMUL.FTZ R98, R2.reuse, R98 ;  /* 0x0000006202627220 */ /* 0x040fe40000410000 */
[C---:B------:R-:W-:Y:S02]  /*14cf0*/  FMUL.FTZ R99, R2.reuse, R99 ;  /* 0x0000006302637220 */ /* 0x040fe40000410000 */
[C---:B------:R-:W-:Y:S02]  /*14d00*/  FMUL.FTZ R100, R3.reuse, R100 ;  /* 0x0000006403647220 */ /* 0x040fe40000410000 */
[C---:B------:R-:W-:Y:S03]  /*14d10*/  FMUL.FTZ R101, R3.reuse, R101 ;  /* 0x0000006503657220 */ /* 0x040fe60000410000 */
[C---:B------:R-:W-:Y:S01]  /*14d20*/  HMMA.16816.F32.BF16 R96, R152.reuse, R142, R96 ;  /* 0x0000008e9860723c */ /* 0x040fe20000041860 */
[----:B------:R-:W5:Y:S02]  /*14d30*/  LDSM.16.MT88.4 R140, [R205+0xb080] ;  /* 0x00b08000cd8c783b */ /* 0x000f640000004200 */
        /* <DEDUP_REMOVED lines=46> */
[----:B---3--:R-:W-:Y:S01]  /*15020*/  F2FP.BF16.PACK_AB R152, R239, R238 ;  /* 0x000000eeef98723e */ /* 0x008fe200000010ff */
[----:B------:R-:W-:Y:S01]  /*15030*/  FADD.FTZ R150, R150, R151 ;  /* 0x0000009796967221 */ /* 0x000fe20000010000 */
[----:B----4-:R-:W-:Y:S03]  /*15040*/  F2FP.BF16.PACK_AB R154, R241, R240 ;  /* 0x000000f0f19a723e */ /* 0x010fe600000010ff */
[----:B------:R-:W-:Y:S01]  /*15050*/  F2FP.BF16.PACK_AB R153, R243, R242 ;  /* 0x000000f2f399723e */ /* 0x000fe200000010ff */
[----:B------:R-:W-:Y:S01]  /*15060*/  FADD.FTZ R3, R235, R236 ;  /* 0x000000eceb037221 */ /* 0x000fe20000010000 */
[----:B------:R-:W-:Y:S01]  /*15070*/  F2FP.BF16.PACK_AB R155, R149, R244 ;  /* 0x000000f4959b723e */ /* 0x000fe200000010ff */
[----:B------:R-:W-:Y:S02]  /*15080*/  FADD.FTZ R233, R233, R150 ;  /* 0x00000096e9e97221 */ /* 0x000fe40000010000 */
[----:B------:R-:W-:Y:S02]  /*15090*/  FADD.FTZ R3, R234, R3 ;  /* 0x00000003ea037221 */ /* 0x000fe40000010000 */
[----:B------:R-:W-:Y:S02]  /*150a0*/  FADD.FTZ R238, R238, R233 ;  /* 0x000000e9eeee7221 */ /* 0x000fe40000010000 */
[C---:B--2---:R-:W-:Y:S01]  /*150b0*/  HMMA.16816.F32.BF16 R144, R152.reuse, R136, R4 ;  /* 0x000000889890723c */ /* 0x044fe20000041804 */
        /* <DEDUP_REMOVED lines=9> */
[C---:B-----5:R-:W-:Y:S01]  /*15150*/  HMMA.16816.F32.BF16 R136, R152.reuse, R140, R12 ;  /* 0x0000008c9888723c */ /* 0x060fe2000004180c */
[----:B------:R-:W3:Y:S03]  /*15160*/  LDSM.16.MT88.4 R12, [R205+0xa880] ;  /* 0x00a88000cd0c783b */ /* 0x000ee60000004200 */
[----:B------:R-:W-:Y:S02]  /*15170*/  FADD.FTZ R224, R241, R224 ;  /* 0x000000e0f1e07221 */ /* 0x000fe40000010000 */
[----:B------:R-:W-:Y:S02]  /*15180*/  FADD.FTZ R223, R149, R244 ;  /* 0x000000f495df7221 */ /* 0x000fe40000010000 */
[C---:B------:R-:W-:Y:S01]  /*15190*/  HMMA.16816.F32.BF16 R140, R152.reuse, R142, R16 ;  /* 0x0000008e988c723c */ /* 0x040fe20000041810 */
[----:B------:R-:W4:Y:S07]  /*151a0*/  LDSM.16.MT88.4 R16, [R205+0xb880] ;  /* 0x00b88000cd10783b */ /* 0x000f2e0000004200 */
[C---:B------:R-:W-:Y:S08]  /*151b0*/  HMMA.16816.F32.BF16 R20, R152.reuse, R156, R20 ;  /* 0x0000009c9814723c */ /* 0x040ff00000041814 */
[C---:B------:R-:W-:Y:S01]  /*151c0*/  HMMA.16816.F32.BF16 R24, R152.reuse, R158, R24 ;  /* 0x0000009e9818723c */ /* 0x040fe20000041818 */
[----:B------:R-:W5:Y:S07]  /*151d0*/  LDSM.16.MT88.4 R156, [R204+0xb880] ;  /* 0x00b88000cc9c783b */ /* 0x000f6e0000004200 */
[C---:B------:R-:W-:Y:S08]  /*151e0*/  HMMA.16816.F32.BF16 R28, R152.reuse, R160, R28 ;  /* 0x000000a0981c723c */ /* 0x040ff0000004181c */
[C---:B------:R-:W-:Y:S08]  /*151f0*/  HMMA.16816.F32.BF16 R32, R152.reuse, R162, R32 ;  /* 0x000000a29820723c */ /* 0x040ff00000041820 */
[C---:B-1----:R-:W-:Y:S08]  /*15200*/  HMMA.16816.F32.BF16 R36, R152.reuse, R4, R36 ;  /* 0x000000049824723c */ /* 0x042ff00000041824 */
[C---:B------:R-:W-:Y:S08]  /*15210*/  HMMA.16816.F32.BF16 R40, R152.reuse, R6, R40 ;  /* 0x000000069828723c */ /* 0x040ff00000041828 */
[C---:B------:R-:W-:Y:S08]  /*15220*/  HMMA.16816.F32.BF16 R44, R152.reuse, R164, R44 ;  /* 0x000000a4982c723c */ /* 0x040ff0000004182c */
[C---:B------:R-:W-:Y:S08]  /*15230*/  HMMA.16816.F32.BF16 R48, R152.reuse, R166, R48 ;  /* 0x000000a69830723c */ /* 0x040ff00000041830 */
[C---:B--2---:R-:W-:Y:S07]  /*15240*/  HMMA.16816.F32.BF16 R52, R152.reuse, R8, R52 ;  /* 0x000000089834723c */ /* 0x044fee0000041834 */
[----:B------:R-:W-:Y:S01]  /*15250*/  MOV R8, R148 ;  /* 0x0000009400087202 */ /* 0x000fe20000000f00 */
        /* <DEDUP_REMOVED lines=20> */
.L_x_2326:
        /* <DEDUP_REMOVED lines=26> */
.L_x_2339:
[----:B------:R-:W-:Y:S02]  /*15540*/  UMOV UR5, 0x1 ;  /* 0x0000000100057882 */ /* 0x000fe40000000000 */
[----:B------:R-:W-:Y:S02]  /*15550*/  ULDC UR4, c[0x0][0x32c] ;  /* 0x0000cb0000047ab9 */ /* 0x000fe40000000800 */
[----:B------:R-:W-:-:S03]  /*15560*/  UISETP.NE.AND UP0, UPT, UR5, UR4, UPT ;  /* 0x000000040500728c */ /* 0x000fc6000bf05270 */
[----:B------:R-:W-:Y:S02]  /*15570*/  ULDC.64 UR4, c[0x0][0x330] ;  /* 0x0000cc0000047ab9 */ /* 0x000fe40000000a00 */
[----:B------:R-:W-:-:S07]  /*15580*/  UIMAD.WIDE.U32 UR28, UR14, UR4, URZ ;  /* 0x000000040e1c72a5 */ /* 0x000fce000f8e003f */
[----:B------:R-:W-:Y:S02]  /*15590*/  @UP0 UMOV UR15, UR29 ;  /* 0x0000001d000f0c82 */ /* 0x000fe40008000000 */
[----:B------:R-:W-:Y:S02]  /*155a0*/  @UP0 USHF.R.U32.HI UR14, URZ, UR5, UR15 ;  /* 0x000000053f0e0299 */ /* 0x000fe4000801160f */
.L_x_2340:
[----:B------:R-:W-:Y:S02]  /*155b0*/  ULDC UR4, c[0x0][0x32c] ;  /* 0x0000cb0000047ab9 */ /* 0x000fe40000000800 */
[----:B------:R-:W-:-:S04]  /*155c0*/  UIMAD UR4, UR14, UR4, URZ ;  /* 0x000000040e0472a4 */ /* 0x000fc8000f8e023f */
[----:B------:R-:W-:-:S04]  /*155d0*/  UISETP.LT.AND UP0, UPT, UR9, UR4, UPT ;  /* 0x000000040900728c */ /* 0x000fc8000bf01270 */
[----:B------:R-:W-:-:S04]  /*155e0*/  USEL UR9, UR9, UR4, !UP0 ;  /* 0x0000000409097287 */ /* 0x000fc8000c000000 */
.L_x_2338:
        /* <DEDUP_REMOVED lines=20> */
.L_x_2344:
        /* <DEDUP_REMOVED lines=40> */
.L_x_2342:
[C---:B--234-:R-:W-:Y:S01]  /*159b0*/  HMMA.16816.F32.BF16 R4, R152.reuse, R156, RZ ;  /* 0x0000009c9804723c */ /* 0x05cfe200000418ff */
[----:B------:R-:W-:Y:S01]  /*159c0*/  LDSM.16.M88.4 R172, [R208+0xc880] ;  /* 0x00c88000d0ac783b */ /* 0x000fe20000000200 */
[----:B------:R-:W-:Y:S04]  /*159d0*/  UISETP.GT.AND UP0, UPT, UR10, UR8, UPT ;  /* 0x000000080a00728c */ /* 0x000fe8000bf04270 */
[----:B------:R-:W0:Y:S02]  /*159e0*/  LDGDEPBAR ;  /* 0x00000000000079af */ /* 0x000e240000000000 */
[C---:B------:R-:W-:Y:S01]  /*159f0*/  HMMA.16816.F32.BF16 R8, R152.reuse, R158, RZ ;  /* 0x0000009e9808723c */ /* 0x040fe200000418ff */
[----:B------:R-:W-:Y:S02]  /*15a00*/  PLOP3.LUT P0, PT, PT, PT, UP0, 0x40, 0x0 ;  /* 0x000000000000781c */ /* 0x000fe40003f0e808 */
[----:B------:R-:W-:Y:S05]  /*15a10*/  LDSM.16.M88.4 R156, [R208+0xc080] ;  /* 0x00c08000d09c783b */ /* 0x000fea0000000200 */
[C---:B------:R-:W-:Y:S08]  /*15a20*/  HMMA.16816.F32.BF16 R12, R152.reuse, R16, RZ ;  /* 0x00000010980c723c */ /* 0x040ff000000418ff */
[----:B------:R-:W-:Y:S01]  /*15a30*/  HMMA.16816.F32.BF16 R16, R152, R18, RZ ;  /* 0x000000129810723c */ /* 0x000fe200000418ff */
[----:B------:R-:W2:Y:S07]  /*15a40*/  LDSM.16.M88.4 R152, [R209+0x10080] ;  /* 0x01008000d198783b */ /* 0x000eae0000000200 */
[C---:B-1----:R-:W-:Y:S08]  /*15a50*/  HMMA.16816.F32.BF16 R4, R160.reuse, R164, R4 ;  /* 0x000000a4a004723c */ /* 0x042ff00000041804 */
[C---:B------:R-:W-:Y:S01]  /*15a60*/  HMMA.16816.F32.BF16 R8, R160.reuse, R166, R8 ;  /* 0x000000a6a008723c */ /* 0x040fe20000041808 */
[----:B------:R-:W-:Y:S07]  /*15a70*/  LDSM.16.M88.4 R164, [R202] ;  /* 0x00000000caa4783b */ /* 0x000fee0000000200 */
[C---:B------:R-:W-:Y:S08]  /*15a80*/  HMMA.16816.F32.BF16 R12, R160.reuse, R168, R12 ;  /* 0x000000a8a00c723c */ /* 0x040ff0000004180c */
[----:B------:R-:W-:Y:S01]  /*15a90*/  HMMA.16816.F32.BF16 R16, R160, R170, R16 ;  /* 0x000000aaa010723c */ /* 0x000fe20000041810 */
[----:B------:R-:W1:Y:S05]  /*15aa0*/  LDSM.16.M88.4 R160, [R207+0x10080] ;  /* 0x01008000cfa0783b */ /* 0x000e6a0000000200 */
[----:B------:R-:W3:Y:S02]  /*15ab0*/  LDSM.16.M88.4 R168, [R202+0x800] ;  /* 0x00080000caa8783b */ /* 0x000ee40000000200 */
[C---:B--2---:R-:W-:Y:S08]  /*15ac0*/  HMMA.16816.F32.BF16 R4, R152.reuse, R156, R4 ;  /* 0x0000009c9804723c */ /* 0x044ff00000041804 */
[C---:B------:R-:W-:Y:S01]  /*15ad0*/  HMMA.16816.F32.BF16 R8, R152.reuse, R158, R8 ;  /* 0x0000009e9808723c */ /* 0x040fe20000041808 */
[----:B------:R-:W-:Y:S07]  /*15ae0*/  LDSM.16.M88.4 R156, [R213+0xd080] ;  /* 0x00d08000d59c783b */ /* 0x000fee0000000200 */
[C---:B------:R-:W-:Y:S08]  /*15af0*/  HMMA.16816.F32.BF16 R12, R152.reuse, R172, R12 ;  /* 0x000000ac980c723c */ /* 0x040ff0000004180c */
[----:B------:R-:W-:Y:S01]  /*15b00*/  HMMA.16816.F32.BF16 R16, R152, R174, R16 ;  /* 0x000000ae9810723c */ /* 0x000fe20000041810 */
[----:B------:R-:W2:Y:S05]  /*15b10*/  LDSM.16.M88.4 R152, [R214+0x14080] ;  /* 0x01408000d698783b */ /* 0x000eaa0000000200 */
[----:B------:R-:W4:Y:S02]  /*15b20*/  LDSM.16.M88.4 R172, [R213+0xd880] ;  /* 0x00d88000d5ac783b */ /* 0x000f240000000200 */
[C---:B-1----:R-:W-:Y:S08]  /*15b30*/  HMMA.16816.F32.BF16 R4, R160.reuse, R164, R4 ;  /* 0x000000a4a004723c */ /* 0x042ff00000041804 */
[C---:B------:R-:W-:Y:S01]  /*15b40*/  HMMA.16816.F32.BF16 R8, R160.reuse, R166, R8 ;  /* 0x000000a6a008723c */ /* 0x040fe20000041808 */
[----:B------:R-:W-:Y:S07]  /*15b50*/  LDSM.16.M88.4 R164, [R201] ;  /* 0x00000000c9a4783b */ /* 0x000fee0000000200 */
[C---:B---3--:R-:W-:Y:S08]  /*15b60*/  HMMA.16816.F32.BF16 R12, R160.reuse, R168, R12 ;  /* 0x000000a8a00c723c */ /* 0x048ff0000004180c */
[----:B------:R-:W-:Y:S01]  /*15b70*/  HMMA.16816.F32.BF16 R16, R160, R170, R16 ;  /* 0x000000aaa010723c */ /* 0x000fe20000041810 */
[----:B------:R-:W1:Y:S05]  /*15b80*/  LDSM.16.M88.4 R160, [R210+0x14080] ;  /* 0x01408000d2a0783b */ /* 0x000e6a0000000200 */
[----:B------:R-:W3:Y:S02]  /*15b90*/  LDSM.16.M88.4 R168, [R200] ;  /* 0x00000000c8a8783b */ /* 0x000ee40000000200 */
[C---:B--2---:R-:W-:Y:S08]  /*15ba0*/  HMMA.16816.F32.BF16 R4, R152.reuse, R156, R4 ;  /* 0x0000009c9804723c */ /* 0x044ff00000041804 */
[C---:B------:R-:W-:Y:S01]  /*15bb0*/  HMMA.16816.F32.BF16 R8, R152.reuse, R158, R8 ;  /* 0x0000009e9808723c */ /* 0x040fe20000041808 */
[----:B------:R-:W-:Y:S07]  /*15bc0*/  LDSM.16.M88.4 R156, [R208+0xd080] ;  /* 0x00d08000d09c783b */ /* 0x000fee0000000200 */
[C---:B----4-:R-:W-:Y:S08]  /*15bd0*/  HMMA.16816.F32.BF16 R12, R152.reuse, R172, R12 ;  /* 0x000000ac980c723c */ /* 0x050ff0000004180c */
[----:B------:R-:W-:Y:S01]  /*15be0*/  HMMA.16816.F32.BF16 R16, R152, R174, R16 ;  /* 0x000000ae9810723c */ /* 0x000fe20000041810 */
[----:B------:R-:W2:Y:S05]  /*15bf0*/  LDSM.16.M88.4 R152, [R209+0x14080] ;  /* 0x01408000d198783b */ /* 0x000eaa0000000200 */
[----:B------:R-:W4:Y:S02]  /*15c00*/  LDSM.16.M88.4 R172, [R208+0xd880] ;  /* 0x00d88000d0ac783b */ /* 0x000f240000000200 */
[C---:B-1----:R-:W-:Y:S08]  /*15c10*/  HMMA.16816.F32.BF16 R4, R160.reuse, R164, R4 ;  /* 0x000000a4a004723c */ /* 0x042ff00000041804 */
[C---:B------:R-:W-:Y:S01]  /*15c20*/  HMMA.16816.F32.BF16 R8, R160.reuse, R166, R8 ;  /* 0x000000a6a008723c */ /* 0x040fe20000041808 */
[----:B------:R-:W-:Y:S07]  /*15c30*/  LDSM.16.M88.4 R164, [R202+0x1000] ;  /* 0x00100000caa4783b */ /* 0x000fee0000000200 */
[C---:B---3--:R-:W-:Y:S08]  /*15c40*/  HMMA.16816.F32.BF16 R12, R160.reuse, R168, R12 ;  /* 0x000000a8a00c723c */ /* 0x048ff0000004180c */
[----:B------:R-:W-:Y:S01]  /*15c50*/  HMMA.16816.F32.BF16 R16, R160, R170, R16 ;  /* 0x000000aaa010723c */ /* 0x000fe20000041810 */
[----:B------:R-:W1:Y:S05]  /*15c60*/  LDSM.16.M88.4 R160, [R207+0x14080] ;  /* 0x01408000cfa0783b */ /* 0x000e6a0000000200 */
[----:B------:R-:W3:Y:S02]  /*15c70*/  LDSM.16.M88.4 R168, [R202+0x1800] ;  /* 0x00180000caa8783b */ /* 0x000ee40000000200 */
        /* <DEDUP_REMOVED lines=56> */
[----:B------:R-:W-:Y:S04]  /*16000*/  DEPBAR.LE SB0, 0x0 ;  /* 0x000080000000791a */ /* 0x000fe80000000000 */
[C---:B--2---:R-:W-:Y:S01]  /*16010*/  HMMA.16816.F32.BF16 R4, R152.reuse, R156, R4 ;  /* 0x0000009c9804723c */ /* 0x044fe20000041804 */
[----:B------:R-:W-:Y:S07]  /*16020*/  BAR.SYNC.DEFER_BLOCKING 0x0 ;  /* 0x0000000000007b1d */ /* 0x000fee0000010000 */
[C---:B------:R-:W-:Y:S08]  /*16030*/  HMMA.16816.F32.BF16 R8, R152.reuse, R158, R8 ;  /* 0x0000009e9808723c */ /* 0x040ff00000041808 */
[C---:B----4-:R-:W-:Y:S08]  /*16040*/  HMMA.16816.F32.BF16 R12, R152.reuse, R172, R12 ;  /* 0x000000ac980c723c */ /* 0x050ff0000004180c */
[----:B------:R-:W-:Y:S08]  /*16050*/  HMMA.16816.F32.BF16 R16, R152, R174, R16 ;  /* 0x000000ae9810723c */ /* 0x000ff00000041810 */
[C---:B-1----:R-:W-:Y:S08]  /*16060*/  HMMA.16816.F32.BF16 R4, R160.reuse, R164, R4 ;  /* 0x000000a4a004723c */ /* 0x042ff00000041804 */
[C---:B------:R-:W-:Y:S08]  /*16070*/  HMMA.16816.F32.BF16 R8, R160.reuse, R166, R8 ;  /* 0x000000a6a008723c */ /* 0x040ff00000041808 */
[C---:B---3--:R-:W-:Y:S08]  /*16080*/  HMMA.16816.F32.BF16 R12, R160.reuse, R168, R12 ;  /* 0x000000a8a00c723c */ /* 0x048ff0000004180c */
        /* <DEDUP_REMOVED lines=45> */
.L_x_2343:
[----:B------:R-:W-:Y:S01]  /*16360*/  FMNMX.FTZ R0, R4, R3, !PT ;  /* 0x0000000304007209 */ /* 0x000fe20007810000 */
        /* <DEDUP_REMOVED lines=18> */
[----:B------:R-:W-:Y:S02]  /*16490*/  PLOP3.LUT P0, PT, PT, PT, UP0, 0x80, 0x0 ;  /* 0x000000000000781c */ /* 0x000fe40003f0f008 */
        /* <DEDUP_REMOVED lines=15> */
[----:B-1----:R-:W-:Y:S07]  /*16590*/  FMNMX.FTZ R0, R152, R155, !PT ;  /* 0x0000009b98007209 */ /* 0x002fee0007810000 */
[----:B------:R-:W1:Y:S01]  /*165a0*/  LDSM.16.MT88.4 R152, [R211+0x8080] ;  /* 0x00808000d398783b */ /* 0x000e620000004200 */
[C---:B------:R-:W-:Y:S02]  /*165b0*/  FADD.FTZ R2, -R0.reuse, R3 ;  /* 0x0000000300027221 */ /* 0x040fe40000010100 */
[----:B------:R-:W-:Y:S01]  /*165c0*/  FMUL.FTZ R165, R0, c[0x0][0x2d0] ;  /* 0x0000b40000a57a20 */ /* 0x000fe20000410000 */
[----:B--2---:R-:W-:Y:S01]  /*165d0*/  FMNMX.FTZ R148, R148, R151, !PT ;  /* 0x0000009794947209 */ /* 0x004fe20007810000 */
[----:B------:R-:W-:Y:S02]  /*165e0*/  FMUL.FTZ R3, R2, c[0x0][0x2d0] ;  /* 0x0000b40002037a20 */ /* 0x000fe40000410000 */
[----:B------:R-:W-:Y:S02]  /*165f0*/  FFMA.FTZ R150, R4, c[0x0][0x2d0], -R165 ;  /* 0x0000b40004967a23 */ /* 0x000fe400000108a5 */
[C---:B------:R-:W-:Y:S02]  /*16600*/  FADD.FTZ R2, -R148.reuse, R149 ;  /* 0x0000009594027221 */ /* 0x040fe40000010100 */
[----:B------:R-:W-:Y:S01]  /*16610*/  FMUL.FTZ R164, R148, c[0x0][0x2d0] ;  /* 0x0000b40094a47a20 */ /* 0x000fe20000410000 */
[----:B------:R-:W2:Y:S01]  /*16620*/  MUFU.EX2 R3, R3 ;  /* 0x0000000300037308 */ /* 0x000ea20000000800 */
[----:B------:R-:W-:Y:S02]  /*16630*/  FMUL.FTZ R149, R2, c[0x0][0x2d0] ;  /* 0x0000b40002957a20 */ /* 0x000fe40000410000 */
[--C-:B------:R-:W-:Y:S02]  /*16640*/  FFMA.FTZ R5, R5, c[0x0][0x2d0], -R165.reuse ;  /* 0x0000b40005057a23 */ /* 0x100fe400000108a5 */
[--C-:B------:R-:W-:Y:S02]  /*16650*/  FFMA.FTZ R151, R8, c[0x0][0x2d0], -R165.reuse ;  /* 0x0000b40008977a23 */ /* 0x100fe400000108a5 */
[--C-:B------:R-:W-:Y:S02]  /*16660*/  FFMA.FTZ R236, R9, c[0x0][0x2d0], -R165.reuse ;  /* 0x0000b40009ec7a23 */ /* 0x100fe400000108a5 */
[--C-:B------:R-:W-:Y:S01]  /*16670*/  FFMA.FTZ R6, R6, c[0x0][0x2d0], -R164.reuse ;  /* 0x0000b40006067a23 */ /* 0x100fe200000108a4 */
[----:B------:R3:W4:Y:S01]  /*16680*/  MUFU.EX2 R2, R149 ;  /* 0x0000009500027308 */ /* 0x0007220000000800 */
[--C-:B------:R-:W-:Y:S02]  /*16690*/  FFMA.FTZ R7, R7, c[0x0][0x2d0], -R164.reuse ;  /* 0x0000b40007077a23 */ /* 0x100fe400000108a4 */
[--C-:B------:R-:W-:Y:S02]  /*166a0*/  FFMA.FTZ R238, R11, c[0x0][0x2d0], -R164.reuse ;  /* 0x0000b4000bee7a23 */ /* 0x100fe400000108a4 */
[--C-:B------:R-:W-:Y:S02]  /*166b0*/  FFMA.FTZ R237, R12, c[0x0][0x2d0], -R165.reuse ;  /* 0x0000b4000ced7a23 */ /* 0x100fe400000108a5 */
[--C-:B------:R-:W-:Y:S02]  /*166c0*/  FFMA.FTZ R240, R13, c[0x0][0x2d0], -R165.reuse ;  /* 0x0000b4000df07a23 */ /* 0x100fe400000108a5 */
[--C-:B------:R-:W-:Y:S01]  /*166d0*/  FFMA.FTZ R239, R14, c[0x0][0x2d0], -R164.reuse ;  /* 0x0000b4000eef7a23 */ /* 0x100fe200000108a4 */
[----:B------:R-:W-:Y:S01]  /*166e0*/  MUFU.EX2 R150, R150 ;  /* 0x0000009600967308 */ /* 0x000fe20000000800 */
[--C-:B------:R-:W-:Y:S02]  /*166f0*/  FFMA.FTZ R242, R15, c[0x0][0x2d0], -R164.reuse ;  /* 0x0000b4000ff27a23 */ /* 0x100fe400000108a4 */
[----:B------:R-:W-:Y:S01]  /*16700*/  LDSM.16.MT88.4 R12, [R204+0xb080] ;  /* 0x00b08000cc0c783b */ /* 0x000fe20000004200 */
[C---:B--2---:R-:W-:Y:S02]  /*16710*/  FMUL.FTZ R8, R3.reuse, R144 ;  /* 0x0000009003087220 */ /* 0x044fe40000410000 */
[C---:B------:R-:W-:Y:S02]  /*16720*/  FMUL.FTZ R9, R3.reuse, R145 ;  /* 0x0000009103097220 */ /* 0x040fe40000410000 */
[C---:B------:R-:W-:Y:S02]  /*16730*/  FMUL.FTZ R132, R3.reuse, R132 ;  /* 0x0000008403847220 */ /* 0x040fe40000410000 */
[----:B------:R-:W2:Y:S01]  /*16740*/  MUFU.EX2 R5, R5 ;  /* 0x0000000500057308 */ /* 0x000ea20000000800 */
[C---:B------:R-:W-:Y:S02]  /*16750*/  FMUL.FTZ R133, R3.reuse, R133 ;  /* 0x0000008503857220 */ /* 0x040fe40000410000 */
[C---:B------:R-:W-:Y:S02]  /*16760*/  FMUL.FTZ R136, R3.reuse, R136 ;  /* 0x0000008803887220 */ /* 0x040fe40000410000 */
[--C-:B---3--:R-:W-:Y:S02]  /*16770*/  FFMA.FTZ R149, R10, c[0x0][0x2d0], -R164.reuse ;  /* 0x0000b4000a957a23 */ /* 0x108fe400000108a4 */
[C---:B----4-:R-:W-:Y:S02]  /*16780*/  FMUL.FTZ R10, R2.reuse, R146 ;  /* 0x00000092020a7220 */ /* 0x050fe40000410000 */
        /* <DEDUP_REMOVED lines=10> */
[----:B--2---:R-:W-:Y:S01]  /*16830*/  F2FP.BF16.PACK_AB R144, R5, R150 ;  /* 0x000000960590723e */ /* 0x004fe200000010ff */
[C---:B------:R-:W-:Y:S02]  /*16840*/  FMUL.FTZ R142, R2.reuse, R142 ;  /* 0x0000008e028e7220 */ /* 0x040fe40000410000 */
[----:B------:R-:W-:Y:S02]  /*16850*/  FMUL.FTZ R143, R2, R143 ;  /* 0x0000008f028f7220 */ /* 0x000fe40000410000 */
[--C-:B------:R-:W-:Y:S01]  /*16860*/  FFMA.FTZ R241, R16, c[0x0][0x2d0], -R165.reuse ;  /* 0x0000b40010f17a23 */ /* 0x100fe200000108a5 */
[----:B------:R-:W-:Y:S01]  /*16870*/  MUFU.EX2 R6, R6 ;  /* 0x0000000600067308 */ /* 0x000fe20000000800 */
[--C-:B------:R-:W-:Y:S02]  /*16880*/  FFMA.FTZ R243, R18, c[0x0][0x2d0], -R164.reuse ;  /* 0x0000b40012f37a23 */ /* 0x100fe400000108a4 */
[----:B------:R-:W-:Y:S02]  /*16890*/  FFMA.FTZ R165, R17, c[0x0][0x2d0], -R165 ;  /* 0x0000b40011a57a23 */ /* 0x000fe400000108a5 */
[----:B------:R-:W-:Y:S02]  /*168a0*/  FFMA.FTZ R164, R19, c[0x0][0x2d0], -R164 ;  /* 0x0000b40013a47a23 */ /* 0x000fe400000108a4 */
[----:B------:R-:W-:Y:S01]  /*168b0*/  LDSM.16.MT88.4 R16, [R206+0x8880] ;  /* 0x00888000ce10783b */ /* 0x000fe20000004200 */
[C---:B------:R-:W-:Y:S02]  /*168c0*/  FMUL.FTZ R20, R3.reuse, R20 ;  /* 0x0000001403147220 */ /* 0x040fe40000410000 */
[----:B------:R-:W2:Y:S01]  /*168d0*/  MUFU.EX2 R7, R7 ;  /* 0x0000000700077308 */ /* 0x000ea20000000800 */
[C---:B------:R-:W-:Y:S02]  /*168e0*/  FMUL.FTZ R21, R3.reuse, R21 ;  /* 0x0000001503157220 */ /* 0x040fe40000410000 */
[----:B------:R-:W-:Y:S01]  /*168f0*/  FMUL.FTZ R22, R2, R22 ;  /* 0x0000001602167220 */ /* 0x000fe20000410000 */
        /* <DEDUP_REMOVED lines=35> */
[----:B------:R-:W1:Y:S01]  /*16b30*/  LDSM.16.MT88.4 R152, [R204+0x8080] ;  /* 0x00808000cc98783b */ /* 0x000e620000004200 */
[----:B------:R-:W3:Y:S02]  /*16b40*/  MUFU.EX2 R240, R240 ;  /* 0x000000f000f07308 */ /* 0x000ee40000000800 */
[C---:B------:R-:W-:Y:S02]  /*16b50*/  FMUL.FTZ R48, R3.reuse, R48 ;  /* 0x0000003003307220 */ /* 0x040fe40000410000 */
[C---:B------:R-:W-:Y:S02]  /*16b60*/  FMUL.FTZ R49, R3.reuse, R49 ;  /* 0x0000003103317220 */ /* 0x040fe40000410000 */
[C---:B------:R-:W-:Y:S01]  /*16b70*/  HMMA.16816.F32.BF16 R136, R144.reuse, R156, R136 ;  /* 0x0000009c9088723c */ /* 0x040fe20000041888 */
[----:B--2---:R-:W-:Y:S03]  /*16b80*/  LDSM.16.MT88.4 R164, [R206+0x9880] ;  /* 0x00988000cea4783b */ /* 0x004fe60000004200 */
[C---:B------:R-:W-:Y:S01]  /*16b90*/  FMUL.FTZ R50, R2.reuse, R50 ;  /* 0x0000003202327220 */ /* 0x040fe20000410000 */
[----:B------:R-:W-:Y:S01]  /*16ba0*/  MUFU.EX2 R239, R239 ;  /* 0x000000ef00ef7308 */ /* 0x000fe20000000800 */
[C---:B------:R-:W-:Y:S02]  /*16bb0*/  FMUL.FTZ R51, R2.reuse, R51 ;  /* 0x0000003302337220 */ /* 0x040fe40000410000 */
[C---:B------:R-:W-:Y:S01]  /*16bc0*/  HMMA.16816.F32.BF16 R140, R144.reuse, R158, R140 ;  /* 0x0000009e908c723c */ /* 0x040fe2000004188c */
[----:B------:R-:W2:Y:S03]  /*16bd0*/  LDSM.16.MT88.4 R156, [R211+0x9080] ;  /* 0x00908000d39c783b */ /* 0x000ea60000004200 */
[C---:B------:R-:W-:Y:S02]  /*16be0*/  FMUL.FTZ R52, R3.reuse, R52 ;  /* 0x0000003403347220 */ /* 0x040fe40000410000 */
[C---:B------:R-:W-:Y:S01]  /*16bf0*/  FMUL.FTZ R53, R3.reuse, R53 ;  /* 0x0000003503357220 */ /* 0x040fe20000410000 */
[----:B------:R-:W4:Y:S01]  /*16c00*/  MUFU.EX2 R242, R242 ;  /* 0x000000f200f27308 */ /* 0x000f220000000800 */
[C---:B------:R-:W-:Y:S04]  /*16c10*/  HMMA.16816.F32.BF16 R20, R144.reuse, R160, R20 ;  /* 0x000000a09014723c */ /* 0x040fe80000041814 */
[C---:B------:R-:W-:Y:S02]  /*16c20*/  FMUL.FTZ R54, R2.reuse, R54 ;  /* 0x0000003602367220 */ /* 0x040fe40000410000 */
[C---:B------:R-:W-:Y:S02]  /*16c30*/  FMUL.FTZ R55, R2.reuse, R55 ;  /* 0x0000003702377220 */ /* 0x040fe40000410000 */
[C---:B------:R-:W-:Y:S01]  /*16c40*/  HMMA.16816.F32.BF16 R24, R144.reuse, R162, R24 ;  /* 0x000000a29018723c */ /* 0x040fe20000041818 */
[----:B------:R-:W5:Y:S01]  /*16c50*/  LDSM.16.MT88.4 R160, [R206+0x9080] ;  /* 0x00908000cea0783b */ /* 0x000f620000004200 */
[----:B------:R-:W3:Y:S02]  /*16c60*/  MUFU.EX2 R241, R241 ;  /* 0x000000f100f17308 */ /* 0x000ee40000000800 */
[C---:B------:R-:W-:Y:S02]  /*16c70*/  FMUL.FTZ R56, R3.reuse, R56 ;  /* 0x0000003803387220 */ /* 0x040fe40000410000 */
[C---:B------:R-:W-:Y:S02]  /*16c80*/  FMUL.FTZ R57, R3.reuse, R57 ;  /* 0x0000003903397220 */ /* 0x040fe40000410000 */
[C---:B------:R-:W-:Y:S01]  /*16c90*/  FMUL.FTZ R58, R2.reuse, R58 ;  /* 0x0000003a023a7220 */ /* 0x040fe20000410000 */
[C---:B-1----:R-:W-:Y:S03]  /*16ca0*/  HMMA.16816.F32.BF16 R28, R144.reuse, R152, R28 ;  /* 0x00000098901c723c */ /* 0x042fe6000004181c */
[C---:B------:R-:W-:Y:S01]  /*16cb0*/  FMUL.FTZ R59, R2.reuse, R59 ;  /* 0x0000003b023b7220 */ /* 0x040fe20000410000 */
[----:B------:R-:W1:Y:S01]  /*16cc0*/  MUFU.EX2 R243, R243 ;  /* 0x000000f300f37308 */ /* 0x000e620000000800 */
        /* <DEDUP_REMOVED lines=59> */
[C---:B------:R-:W-:Y:S04]  /*17080*/  FMUL.FTZ R96, R3.reuse, R96 ;  /* 0x0000006003607220 */ /* 0x040fe80000410000 */
[C---:B------:R-:W-:Y:S01]  /*17090*/  FMUL.FTZ R97, R3.reuse, R97 ;  /* 0x0000006103617220 */ /* 0x040fe20000410000 */
        /* <DEDUP_REMOVED lines=44> */
[C---:B------:R-:W-:Y:S03]  /*17360*/  HMMA.16816.F32.BF16 R124, R144.reuse, R12, R124 ;  /* 0x0000000c907c723c */ /* 0x040fe6000004187c */
[C---:B------:R-:W-:Y:S02]  /*17370*/  FMUL.FTZ R130, R2.reuse, R130 ;  /* 0x0000008202827220 */ /* 0x040fe40000410000 */
[----:B------:R-:W-:Y:S02]  /*17380*/  FMUL.FTZ R131, R2, R131 ;  /* 0x0000008302837220 */ /* 0x000fe40000410000 */
[----:B---3--:R-:W-:Y:S01]  /*17390*/  F2FP.BF16.PACK_AB R12, R240, R237 ;  /* 0x000000edf00c723e */ /* 0x008fe200000010ff */
[----:B------:R-:W-:Y:S01]  /*173a0*/  FFMA.FTZ R150, R3, R224, R150 ;  /* 0x000000e003967223 */ /* 0x000fe20000010096 */
[----:B----4-:R-:W-:Y:S03]  /*173b0*/  F2FP.BF16.PACK_AB R13, R242, R239 ;  /* 0x000000eff20d723e */ /* 0x010fe600000010ff */
[----:B------:R-:W-:Y:S03]  /*173c0*/  HMMA.16816.F32.BF16 R128, R144, R14, R128 ;  /* 0x0000000e9080723c */ /* 0x000fe60000041880 */
[----:B------:R-:W-:Y:S01]  /*173d0*/  MOV R3, R0 ;  /* 0x0000000000037202 */ /* 0x000fe20000000f00 */
[----:B------:R-:W-:Y:S02]  /*173e0*/  FFMA.FTZ R6, R2, R223, R6 ;  /* 0x000000df02067223 */ /* 0x000fe40000010006 */
[----:B------:R-:W-:Y:S01]  /*173f0*/  FADD.FTZ R150, R5, R150 ;  /* 0x0000009605967221 */ /* 0x000fe20000010000 */
[----:B------:R-:W-:Y:S01]  /*17400*/  F2FP.BF16.PACK_AB R14, R244, R241 ;  /* 0x000000f1f40e723e */ /* 0x000fe200000010ff */
[----:B------:R-:W-:Y:S01]  /*17410*/  FADD.FTZ R6, R7, R6 ;  /* 0x0000000607067221 */ /* 0x000fe20000010000 */
[----:B------:R-:W-:Y:S03]  /*17420*/  F2FP.BF16.PACK_AB R15, R246, R243 ;  /* 0x000000f3f60f723e */ /* 0x000fe600000010ff */
[----:B------:R-:W-:Y:S02]  /*17430*/  FADD.FTZ R151, R151, R150 ;  /* 0x0000009697977221 */ /* 0x000fe40000010000 */
[----:B------:R-:W-:Y:S02]  /*17440*/  FADD.FTZ R149, R149, R6 ;  /* 0x0000000695957221 */ /* 0x000fe40000010000 */
[C---:B-1----:R-:W-:Y:S01]  /*17450*/  HMMA.16816.F32.BF16 R144, R12.reuse, R152, R8 ;  /* 0x000000980c90723c */ /* 0x042fe20000041808 */
[----:B------:R-:W1:Y:S04]  /*17460*/  LDSM.16.MT88.4 R8, [R211+0x9880] ;  /* 0x00988000d308783b */ /* 0x000e680000004200 */
[----:B------:R-:W-:Y:S02]  /*17470*/  FADD.FTZ R236, R236, R151 ;  /* 0x00000097ecec7221 */ /* 0x000fe40000010000 */
[----:B------:R-:W-:Y:S01]  /*17480*/  FADD.FTZ R238, R238, R149 ;  /* 0x00000095eeee7221 */ /* 0x000fe20000010000 */
[C---:B------:R-:W-:Y:S01]  /*17490*/  HMMA.16816.F32.BF16 R132, R12.reuse, R154, R132 ;  /* 0x0000009a0c84723c */ /* 0x040fe20000041884 */
[----:B------:R-:W3:Y:S03]  /*174a0*/  LDSM.16.MT88.4 R152, [R205+0x9880] ;  /* 0x00988000cd98783b */ /* 0x000ee60000004200 */
[-C--:B------:R-:W-:Y:S01]  /*174b0*/  MOV R149, R148.reuse ;  /* 0x0000009400957202 */ /* 0x080fe20000000f00 */
[----:B------:R-:W-:Y:S02]  /*174c0*/  FADD.FTZ R237, R237, R236 ;  /* 0x000000eceded7221 */ /* 0x000fe40000010000 */
[----:B------:R-:W-:Y:S01]  /*174d0*/  FADD.FTZ R239, R239, R238 ;  /* 0x000000eeefef7221 */ /* 0x000fe20000010000 */
        /* <DEDUP_REMOVED lines=10> */
[C---:B------:R-:W-:Y:S01]  /*17580*/  HMMA.16816.F32.BF16 R24, R12.reuse, R158, R24 ;  /* 0x0000009e0c18723c */ /* 0x040fe20000041818 */
[----:B------:R-:W2:Y:S07]  /*17590*/  LDSM.16.MT88.4 R156, [R204+0xb880] ;  /* 0x00b88000cc9c783b */ /* 0x000eae0000004200 */
[C---:B-----5:R-:W-:Y:S08]  /*175a0*/  HMMA.16816.F32.BF16 R28, R12.reuse, R160, R28 ;  /* 0x000000a00c1c723c */ /* 0x060ff0000004181c */
[C---:B------:R-:W-:Y:S08]  /*175b0*/  HMMA.16816.F32.BF16 R32, R12.reuse, R162, R32 ;  /* 0x000000a20c20723c */ /* 0x040ff00000041820 */
[C---:B-1----:R-:W-:Y:S07]  /*175c0*/  HMMA.16816.F32.BF16 R36, R12.reuse, R8, R36 ;  /* 0x000000080c24723c */ /* 0x042fee0000041824 */
[----:B------:R-:W-:Y:S01]  /*175d0*/  MOV R8, R148 ;  /* 0x0000009400087202 */ /* 0x000fe20000000f00 */
        /* <DEDUP_REMOVED lines=21> */
[C---:B--2---:R-:W-:Y:S08]  /*17730*/  HMMA.16816.F32.BF16 R124, R12.reuse, R156, R124 ;  /* 0x0000009c0c7c723c */ /* 0x044ff0000004187c */
[----:B------:R-:W-:Y:S01]  /*17740*/  HMMA.16816.F32.BF16 R128, R12, R158, R128 ;  /* 0x0000009e0c80723c */ /* 0x000fe20000041880 */
[----:B------:R-:W-:-:S07]  /*17750*/  @P0 BRA `(.L_x_2344) ;  /* 0xffffdfd000000947 */ /* 0x000fce000383ffff */
.L_x_2341:
[----:B------:R-:W-:-:S06]  /*17760*/  UISETP.GE.AND UP0, UPT, UR10, UR8, UPT ;  /* 0x000000080a00728c */ /* 0x000fcc000bf06270 */
[----:B------:R-:W-:-:S13]  /*17770*/  PLOP3.LUT P0, PT, PT, PT, UP0, 0x40, 0x0 ;  /* 0x000000000000781c */ /* 0x000fda0003f0e808 */
[----:B------:R-:W-:Y:S05]  /*17780*/  @P0 BRA `(.L_x_2345) ;  /* 0x000029e000000947 */ /* 0x000fea0003800000 */
[----:B------:R-:W-:Y:S01]  /*17790*/  SHF.R.S32.HI R192, RZ, 0x1f, R225 ;  /* 0x0000001fffc07819 */ /* 0x000fe200000114e1 */
[----:B------:R-:W-:Y:S01]  /*177a0*/  IMAD.MOV.U32 R2, RZ, RZ, R8 ;  /* 0x000000ffff027224 */ /* 0x000fe200078e0008 */
[----:B------:R-:W-:Y:S01]  /*177b0*/  SHF.R.S32.HI R193, RZ, 0x1f, R228 ;  /* 0x0000001fffc17819 */ /* 0x000fe200000114e4 */
[----:B------:R-:W-:Y:S01]  /*177c0*/  IMAD.MOV.U32 R3, RZ, RZ, R0 ;  /* 0x000000ffff037224 */ /* 0x000fe200078e0000 */
[----:B------:R-:W-:Y:S02]  /*177d0*/  SHF.R.S32.HI R194, RZ, 0x1f, R227 ;  /* 0x0000001fffc27819 */ /* 0x000fe400000114e3 */
[C---:B------:R-:W-:Y:S01]  /*177e0*/  SHF.L.U64.HI R192, R225.reuse, 0x1, R192 ;  /* 0x00000001e1c07819 */ /* 0x040fe200000102c0 */
[----:B------:R-:W-:Y:S01]  /*177f0*/  IMAD.SHL.U32 R225, R225, 0x2, RZ ;  /* 0x00000002e1e17824 */ /* 0x000fe200078e00ff */
[C---:B------:R-:W-:Y:S01]  /*17800*/  SHF.L.U64.HI R229, R226.reuse, 0x1, R229 ;  /* 0x00000001e2e57819 */ /* 0x040fe200000102e5 */
[----:B------:R-:W-:Y:S01]  /*17810*/  IMAD.SHL.U32 R226, R226, 0x2, RZ ;  /* 0x00000002e2e27824 */ /* 0x000fe200078e00ff */
[C---:B------:R-:W-:Y:S01]  /*17820*/  SHF.L.U64.HI R193, R228.reuse, 0x1, R193 ;  /* 0x00000001e4c17819 */ /* 0x040fe200000102c1 */
[----:B------:R-:W-:Y:S01]  /*17830*/  IMAD.SHL.U32 R228, R228, 0x2, RZ ;  /* 0x00000002e4e47824 */ /* 0x000fe200078e00ff */
[C---:B------:R-:W-:Y:S01]  /*17840*/  SHF.L.U64.HI R194, R227.reuse, 0x1, R194 ;  /* 0x00000001e3c27819 */ /* 0x040fe200000102c2 */
[----:B------:R-:W-:-:S02]  /*17850*/  IMAD.SHL.U32 R227, R227, 0x2, RZ ;  /* 0x00000002e3e37824 */ /* 0x000fc400078e00ff */
.L_x_2355:
[----:B------:R-:W-:Y:S04]  /*17860*/  DEPBAR.LE SB0, 0x0 ;  /* 0x000080000000791a */ /* 0x000fe80000000000 */
[----:B------:R-:W-:Y:S01]  /*17870*/  BAR.SYNC.DEFER_BLOCKING 0x0 ;  /* 0x0000000000007b1d */ /* 0x000fe20000010000 */
[----:B------:R-:W-:Y:S01]  /*17880*/  SHF.R.S32.HI R5, RZ, 0x1f, R218 ;  /* 0x0000001fff057819 */ /* 0x000fe200000114da */
[----:B------:R-:W-:Y:S01]  /*17890*/  IMAD.WIDE.U32 R6, R218, c[0x0][0x208], RZ ;  /* 0x00008200da067a25 */ /* 0x000fe200078e00ff */
[----:B------:R-:W-:Y:S01]  /*178a0*/  SHF.R.S32.HI R4, RZ, 0x1f, R217 ;  /* 0x0000001fff047819 */ /* 0x000fe200000114d9 */
[----:B------:R-:W-:Y:S01]  /*178b0*/  UISETP.GT.AND UP0, UPT, UR10, UR8, UPT ;  /* 0x000000080a00728c */ /* 0x000fe2000bf04270 */
[----:B------:R-:W-:Y:S01]  /*178c0*/  ISETP.GE.AND P1, PT, R219, c[0x0][0x1d4], PT ;  /* 0x00007500db007a0c */ /* 0x000fe20003f26270 */
        /* <DEDUP_REMOVED lines=15> */
[----:B------:R-:W-:Y:S04]  /*179c0*/  LDSM.16.M88.4 R152, [R210+0x10080] ;  /* 0x01008000d298783b */ /* 0x000fe80000000200 */
[----:B------:R-:W4:Y:S04]  /*179d0*/  LDSM.16.M88.4 R156, [R212] ;  /* 0x00000000d49c783b */ /* 0x000f280000000200 */
[----:B------:R-:W5:Y:S01]  /*179e0*/  LDSM.16.M88.4 R160, [R203] ;  /* 0x00000000cba0783b */ /* 0x000f620000000200 */
[C---:B-1----:R-:W-:Y:S03]  /*179f0*/  HMMA.16816.F32.BF16 R4, R16.reuse, R8, RZ ;  /* 0x000000081004723c */ /* 0x042fe600000418ff */
[----:B--2---:R-:W-:Y:S05]  /*17a00*/  IADD3 R174, P0, R164, R225, RZ ;  /* 0x000000e1a4ae7210 */ /* 0x004fea0007f1e0ff */
[C---:B------:R-:W-:Y:S01]  /*17a10*/  HMMA.16816.F32.BF16 R8, R16.reuse, R10, RZ ;  /* 0x0000000a1008723c */ /* 0x040fe200000418ff */
[----:B---3--:R-:W-:Y:S03]  /*17a20*/  IMAD.X R175, R0, 0x1, R192, P0 ;  /* 0x0000000100af7824 */ /* 0x008fe600000e06c0 */
[----:B------:R-:W-:Y:S02]  /*17a30*/  IADD3 R172, P0, R164, R228, RZ ;  /* 0x000000e4a4ac7210 */ /* 0x000fe40007f1e0ff */
[----:B------:R-:W-:Y:S01]  /*17a40*/  @!PT LDS RZ, [RZ] ;  /* 0x00000000fffff984 */ /* 0x000fe20000000800 */
[----:B------:R-:W-:Y:S01]  /*17a50*/  @!PT LDS RZ, [RZ] ;  /* 0x00000000fffff984 */ /* 0x000fe20000000800 */
[----:B------:R-:W-:Y:S01]  /*17a60*/  @!PT LDS RZ, [RZ] ;  /* 0x00000000fffff984 */ /* 0x000fe20000000800 */
[----:B------:R1:W-:Y:S02]  /*17a70*/  LDGSTS.E.BYPASS.LTC128B.128 [R220+0x8080], [R174.64], !P5 ;  /* 0x08080000aedc7fae */ /* 0x0003e4000e901d58 */
[C---:B------:R-:W-:Y:S01]  /*17a80*/  HMMA.16816.F32.BF16 R12, R16.reuse, R148, RZ ;  /* 0x00000094100c723c */ /* 0x040fe200000418ff */
[----:B------:R-:W-:Y:S03]  /*17a90*/  IMAD.X R173, R0, 0x1, R193, P0 ;  /* 0x0000000100ad7824 */ /* 0x000fe600000e06c1 */
[----:B------:R-:W-:Y:S02]  /*17aa0*/  IADD3 R176, P0, R164, R227, RZ ;  /* 0x000000e3a4b07210 */ /* 0x000fe40007f1e0ff */
[----:B------:R1:W-:Y:S02]  /*17ab0*/  LDGSTS.E.BYPASS.LTC128B.128 [R220+0x9080], [R172.64], !P1 ;  /* 0x09080000acdc7fae */ /* 0x0003e4000c901d58 */
[----:B------:R-:W-:Y:S01]  /*17ac0*/  HMMA.16816.F32.BF16 R16, R16, R150, RZ ;  /* 0x000000961010723c */ /* 0x000fe200000418ff */
[----:B------:R-:W-:Y:S03]  /*17ad0*/  IMAD.X R177, R0, 0x1, R194, P0 ;  /* 0x0000000100b17824 */ /* 0x000fe600000e06c2 */
[----:B------:R-:W-:Y:S02]  /*17ae0*/  IADD3 R178, P0, R164, R226, RZ ;  /* 0x000000e2a4b27210 */ /* 0x000fe40007f1e0ff */
[----:B------:R1:W-:Y:S02]  /*17af0*/  LDGSTS.E.BYPASS.LTC128B.128 [R220+0xa080], [R176.64], !P4 ;  /* 0x0a080000b0dc7fae */ /* 0x0003e4000e101d58 */
[C---:B----4-:R-:W-:Y:S05]  /*17b00*/  HMMA.16816.F32.BF16 R4, R152.reuse, R156, R4 ;  /* 0x0000009c9804723c */ /* 0x050fea0000041804 */
[----:B------:R-:W-:Y:S01]  /*17b10*/  IMAD.X R179, R0, 0x1, R229, P0 ;  /* 0x0000000100b37824 */ /* 0x000fe200000e06e5 */
[----:B------:R-:W-:Y:S02]  /*17b20*/  PLOP3.LUT P0, PT, PT, PT, UP0, 0x40, 0x0 ;  /* 0x000000000000781c */ /* 0x000fe40003f0e808 */
[C---:B------:R-:W-:Y:S02]  /*17b30*/  HMMA.16816.F32.BF16 R8, R152.reuse, R158, R8 ;  /* 0x0000009e9808723c */ /* 0x040fe40000041808 */
[----:B------:R1:W-:Y:S04]  /*17b40*/  LDGSTS.E.BYPASS.LTC128B.128 [R220+0xb080], [R178.64], !P3 ;  /* 0x0b080000b2dc7fae */ /* 0x0003e8000d901d58 */
[----:B------:R-:W-:Y:S02]  /*17b50*/  LDSM.16.M88.4 R148, [R209+0x10080] ;  /* 0x01008000d194783b */ /* 0x000fe40000000200 */
[C---:B-----5:R-:W-:Y:S02]  /*17b60*/  HMMA.16816.F32.BF16 R12, R152.reuse, R160, R12 ;  /* 0x000000a0980c723c */ /* 0x060fe4000004180c */
[----:B------:R-:W2:Y:S04]  /*17b70*/  LDSM.16.M88.4 R164, [R208+0xc080] ;  /* 0x00c08000d0a4783b */ /* 0x000ea80000000200 */
[----:B------:R-:W3:Y:S02]  /*17b80*/  LDSM.16.M88.4 R168, [R208+0xc880] ;  /* 0x00c88000d0a8783b */ /* 0x000ee40000000200 */
[----:B------:R-:W-:Y:S02]  /*17b90*/  HMMA.16816.F32.BF16 R16, R152, R162, R16 ;  /* 0x000000a29810723c */ /* 0x000fe40000041810 */
[----:B------:R-:W-:Y:S04]  /*17ba0*/  LDSM.16.M88.4 R152, [R207+0x10080] ;  /* 0x01008000cf98783b */ /* 0x000fe80000000200 */
[----:B------:R-:W4:Y:S04]  /*17bb0*/  LDSM.16.M88.4 R156, [R202] ;  /* 0x00000000ca9c783b */ /* 0x000f280000000200 */
[----:B------:R-:W0:Y:S04]  /*17bc0*/  LDGDEPBAR ;  /* 0x00000000000079af */ /* 0x000e280000000000 */
[----:B------:R-:W5:Y:S01]  /*17bd0*/  LDSM.16.M88.4 R160, [R202+0x800] ;  /* 0x00080000caa0783b */ /* 0x000f620000000200 */
[C---:B--2---:R-:W-:Y:S08]  /*17be0*/  HMMA.16816.F32.BF16 R4, R148.reuse, R164, R4 ;  /* 0x000000a49404723c */ /* 0x044ff00000041804 */
[C---:B------:R-:W-:Y:S01]  /*17bf0*/  HMMA.16816.F32.BF16 R8, R148.reuse, R166, R8 ;  /* 0x000000a69408723c */ /* 0x040fe20000041808 */
[----:B------:R-:W-:Y:S07]  /*17c00*/  LDSM.16.M88.4 R164, [R213+0xd080] ;  /* 0x00d08000d5a4783b */ /* 0x000fee0000000200 */
[C---:B---3--:R-:W-:Y:S08]  /*17c10*/  HMMA.16816.F32.BF16 R12, R148.reuse, R168, R12 ;  /* 0x000000a8940c723c */ /* 0x048ff0000004180c */
[----:B------:R-:W-:Y:S01]  /*17c20*/  HMMA.16816.F32.BF16 R16, R148, R170, R16 ;  /* 0x000000aa9410723c */ /* 0x000fe20000041810 */
[----:B------:R-:W2:Y:S04]  /*17c30*/  LDSM.16.M88.4 R148, [R214+0x14080] ;  /* 0x01408000d694783b */ /* 0x000ea80000000200 */
        /* <DEDUP_REMOVED lines=79> */
[C---:B--2---:R-:W-:Y:S01]  /*18130*/  HMMA.16816.F32.BF16 R4, R148.reuse, R164, R4 ;  /* 0x000000a49404723c */ /* 0x044fe20000041804 */
        /* <DEDUP_REMOVED lines=8> */
[----:B------:R-:W-:-:S07]  /*181c0*/  @P0 BRA `(.L_x_2346) ;  /* 0x000002b000000947 */ /* 0x000fce0003800000 */
[----:B-1----:R-:W-:Y:S01]  /*181d0*/  IMAD.MOV.U32 R217, RZ, RZ, RZ ;  /* 0x000000ffffd97224 */ /* 0x002fe200078e00ff */
        /* <DEDUP_REMOVED lines=42> */
.L_x_2346:
[----:B-1----:R-:W-:Y:S01]  /*18480*/  PLOP3.LUT P0, PT, PT, PT, UP3, 0x80, 0x0 ;  /* 0x000000000000781c */ /* 0x002fe20003f0f038 */
        /* <DEDUP_REMOVED lines=31> */
.L_x_2349:
[----:B------:R-:W-:Y:S04]  /*18680*/  MOV R148, c[0x0][0x32c] ;  /* 0x0000cb0000947a02 */ /* 0x000fe80000000f00 */
[----:B------:R-:W-:Y:S11]  /*18690*/  ISETP.NE.AND P0, PT, R148, 0x1, PT ;  /* 0x000000019400780c */ /* 0x000ff60003f05270 */
[----:B------:R-:W-:Y:S02]  /*186a0*/  @!UPT UIADD3 URZ, URZ, URZ, URZ ;  /* 0x0000003f3f3ff290 */ /* 0x000fe4000fffe03f */
[----:B------:R-:W-:Y:S05]  /*186b0*/  @P0 IMAD.HI.U32 R148, R150, c[0x0][0x330], RZ ;  /* 0x0000cc0096940a27 */ /* 0x000fea00078e00ff */
[----:B------:R-:W-:Y:S02]  /*186c0*/  @P0 SHF.R.U32.HI R150, RZ, c[0x0][0x334], R148 ;  /* 0x0000cd00ff960a19 */ /* 0x000fe40000011694 */
.L_x_2350:
[----:B------:R-:W-:Y:S05]  /*186d0*/  BSYNC B0 ;  /* 0x0000000000007941 */ /* 0x000fea0003800000 */
.L_x_2348:
[----:B------:R-:W-:Y:S04]  /*186e0*/  IMAD R157, R150, c[0x0][0x32c], -R149 ;  /* 0x0000cb00969d7a24 */ /* 0x000fe800078e0a95 */
[----:B------:R-:W-:Y:S05]  /*186f0*/  IMAD.IADD R148, R157, 0x1, -R222 ;  /* 0x000000019d947824 */ /* 0x000fea00078e0ade */
[----:B------:R-:W-:Y:S02]  /*18700*/  IADD3 R157, R148, c[0x0][0x32c], RZ ;  /* 0x0000cb00949d7a10 */ /* 0x000fe40007ffe0ff */
[----:B------:R-:W-:Y:S02]  /*18710*/  IMNMX R153, R153, R148, !PT ;  /* 0x0000009499997217 */ /* 0x000fe40007800200 */
[----:B------:R-:W-:Y:S02]  /*18720*/  IMNMX R154, R154, R157, PT ;  /* 0x0000009d9a9a7217 */ /* 0x000fe40003800200 */
.L_x_2347:
[----:B------:R-:W-:Y:S06]  /*18730*/  UISETP.GT.AND UP0, UPT, UR10, -0x1, UPT ;  /* 0xffffffff0a00788c */ /* 0x000fec000bf04270 */
[----:B------:R-:W-:Y:S04]  /*18740*/  PLOP3.LUT P0, PT, PT, PT, UP0, 0x80, 0x0 ;  /* 0x000000000000781c */ /* 0x000fe80003f0f008 */
[C---:B------:R-:W-:Y:S04]  /*18750*/  ISETP.GT.AND P0, PT, R153.reuse, RZ, P0 ;  /* 0x000000ff9900720c */ /* 0x040fe80000704270 */
[----:B------:R-:W-:Y:S04]  /*18760*/  ISETP.LT.OR P0, PT, R154, 0x1, P0 ;  /* 0x000000019a00780c */ /* 0x000fe80000701670 */
[----:B------:R-:W-:Y:S02]  /*18770*/  FSEL R162, R4, -INF , !P0 ;  /* 0xff80000004a27808 */ /* 0x000fe40004000000 */
        /* <DEDUP_REMOVED lines=48> */
.L_x_2353:
[----:B------:R-:W-:Y:S04]  /*18a80*/  MOV R5, c[0x0][0x32c] ;  /* 0x0000cb0000057a02 */ /* 0x000fe80000000f00 */
[----:B------:R-:W-:Y:S11]  /*18a90*/  ISETP.NE.AND P0, PT, R5, 0x1, PT ;  /* 0x000000010500780c */ /* 0x000ff60003f05270 */
[----:B------:R-:W-:Y:S02]  /*18aa0*/  @!UPT UIADD3 URZ, URZ, URZ, URZ ;  /* 0x0000003f3f3ff290 */ /* 0x000fe4000fffe03f */
[----:B------:R-:W-:Y:S05]  /*18ab0*/  @P0 IMAD.HI.U32 R5, R8, c[0x0][0x330], RZ ;  /* 0x0000cc0008050a27 */ /* 0x000fea00078e00ff */
[----:B------:R-:W-:Y:S02]  /*18ac0*/  @P0 SHF.R.U32.HI R8, RZ, c[0x0][0x334], R5 ;  /* 0x0000cd00ff080a19 */ /* 0x000fe40000011605 */
.L_x_2354:
[----:B------:R-:W-:Y:S05]  /*18ad0*/  BSYNC B0 ;  /* 0x0000000000007941 */ /* 0x000fea0003800000 */
.L_x_2352:
[----:B------:R-:W-:Y:S04]  /*18ae0*/  IMAD R149, R8, c[0x0][0x32c], -R149 ;  /* 0x0000cb0008957a24 */ /* 0x000fe800078e0a95 */
[----:B------:R-:W-:Y:S05]  /*18af0*/  IMAD.IADD R149, R149, 0x1, -R222 ;  /* 0x0000000195957824 */ /* 0x000fea00078e0ade */
[----:B------:R-:W-:Y:S02]  /*18b00*/  IADD3 R5, R149, c[0x0][0x32c], RZ ;  /* 0x0000cb0095057a10 */ /* 0x000fe40007ffe0ff */
[----:B------:R-:W-:Y:S02]  /*18b10*/  IMNMX R0, R0, R149, !PT ;  /* 0x0000009500007217 */ /* 0x000fe40007800200 */
[----:B------:R-:W-:Y:S02]  /*18b20*/  IMNMX R4, R4, R5, PT ;  /* 0x0000000504047217 */ /* 0x000fe40003800200 */
.L_x_2351:
        /* <DEDUP_REMOVED lines=94> */
[----:B------:R-:W4:Y:S01]  /*19110*/  LDSM.16.MT88.4 R16, [R211+0x8080] ;  /* 0x00808000d310783b */ /* 0x000f220000004200 */
[----:B------:R-:W-:Y:S02]  /*19120*/  FMUL.FTZ R2, R5, c[0x0][0x2d0] ;  /* 0x0000b40005027a20 */ /* 0x000fe40000410000 */
[--C-:B------:R-:W-:Y:S02]  /*19130*/  FFMA.FTZ R234, R151, c[0x0][0x2d0], -R152.reuse ;  /* 0x0000b40097ea7a23 */ /* 0x100fe40000010898 */
[--C-:B------:R-:W-:Y:S02]  /*19140*/  FFMA.FTZ R233, R149, c[0x0][0x2d0], -R152.reuse ;  /* 0x0000b40095e97a23 */ /* 0x100fe40000010898 */
[--C-:B------:R-:W-:Y:S01]  /*19150*/  FFMA.FTZ R231, R13, c[0x0][0x2d0], -R152.reuse ;  /* 0x0000b4000de77a23 */ /* 0x100fe20000010898 */
[----:B------:R-:W5:Y:S01]  /*19160*/  LDSM.16.MT88.4 R148, [R206+0x8080] ;  /* 0x00808000ce94783b */ /* 0x000f620000004200 */
[----:B------:R-:W2:Y:S01]  /*19170*/  MUFU.EX2 R2, R2 ;  /* 0x0000000200027308 */ /* 0x000ea20000000800 */
[C---:B---3--:R-:W-:Y:S02]  /*19180*/  FMUL.FTZ R4, R3.reuse, R144 ;  /* 0x0000009003047220 */ /* 0x048fe40000410000 */
        /* <DEDUP_REMOVED lines=8> */
[----:B------:R-:W-:Y:S02]  /*19210*/  FMUL.FTZ R141, R3, R141 ;  /* 0x0000008d038d7220 */ /* 0x000fe40000410000 */
[--C-:B------:R-:W-:Y:S02]  /*19220*/  FFMA.FTZ R239, R157, c[0x0][0x2d0], -R152.reuse ;  /* 0x0000b4009def7a23 */ /* 0x100fe40000010898 */
[----:B--2---:R-:W-:Y:S01]  /*19230*/  LDSM.16.MT88.4 R156, [R204+0x8880] ;  /* 0x00888000cc9c783b */ /* 0x004fe20000004200 */
[----:B------:R-:W1:Y:S01]  /*19240*/  MUFU.EX2 R233, R233 ;  /* 0x000000e900e97308 */ /* 0x000e620000000800 */
[--C-:B------:R-:W-:Y:S02]  /*19250*/  FFMA.FTZ R240, R155, c[0x0][0x2d0], -R152.reuse ;  /* 0x0000b4009bf07a23 */ /* 0x100fe40000010898 */
[--C-:B------:R-:W-:Y:S02]  /*19260*/  FFMA.FTZ R241, R153, c[0x0][0x2d0], -R152.reuse ;  /* 0x0000b40099f17a23 */ /* 0x100fe40000010898 */
[C---:B------:R-:W-:Y:S02]  /*19270*/  FMUL.FTZ R6, R2.reuse, R146 ;  /* 0x0000009202067220 */ /* 0x040fe40000410000 */
[C---:B------:R-:W-:Y:S02]  /*19280*/  FMUL.FTZ R7, R2.reuse, R147 ;  /* 0x0000009302077220 */ /* 0x040fe40000410000 */
[----:B------:R-:W2:Y:S01]  /*19290*/  LDSM.16.MT88.4 R144, [R205+0x8080] ;  /* 0x00808000cd90783b */ /* 0x000ea20000004200 */
        /* <DEDUP_REMOVED lines=8> */
[----:B------:R-:W-:Y:S01]  /*19320*/  FFMA.FTZ R152, R9, c[0x0][0x2d0], -R152 ;  /* 0x0000b40009987a23 */ /* 0x000fe20000010898 */
[----:B-1----:R-:W-:Y:S01]  /*19330*/  F2FP.BF16.PACK_AB R13, R233, R234 ;  /* 0x000000eae90d723e */ /* 0x002fe200000010ff */
        /* <DEDUP_REMOVED lines=18> */
[----:B-1----:R-:W-:Y:S04]  /*19460*/  LDSM.16.MT88.4 R152, [R206+0x8880] ;  /* 0x00888000ce98783b */ /* 0x002fe80000004200 */
[C---:B------:R-:W-:Y:S02]  /*19470*/  FMUL.FTZ R33, R3.reuse, R33 ;  /* 0x0000002103217220 */ /* 0x040fe40000410000 */
[C---:B------:R-:W-:Y:S01]  /*19480*/  FMUL.FTZ R34, R2.reuse, R34 ;  /* 0x0000002202227220 */ /* 0x040fe20000410000 */
[C---:B------:R-:W-:Y:S01]  /*19490*/  HMMA.16816.F32.BF16 R132, R12.reuse, R18, R132 ;  /* 0x000000120c84723c */ /* 0x040fe20000041884 */
[----:B------:R-:W1:Y:S01]  /*194a0*/  MUFU.EX2 R237, R237 ;  /* 0x000000ed00ed7308 */ /* 0x000e620000000800 */
[----:B------:R-:W4:Y:S02]  /*194b0*/  LDSM.16.MT88.4 R16, [R204+0x8080] ;  /* 0x00808000cc10783b */ /* 0x000f240000004200 */
[C---:B------:R-:W-:Y:S02]  /*194c0*/  FMUL.FTZ R35, R2.reuse, R35 ;  /* 0x0000002302237220 */ /* 0x040fe40000410000 */
[C---:B------:R-:W-:Y:S02]  /*194d0*/  FMUL.FTZ R36, R3.reuse, R36 ;  /* 0x0000002403247220 */ /* 0x040fe40000410000 */
[C---:B-----5:R-:W-:Y:S03]  /*194e0*/  HMMA.16816.F32.BF16 R136, R12.reuse, R148, R136 ;  /* 0x000000940c88723c */ /* 0x060fe60000041888 */
[----:B------:R-:W-:Y:S01]  /*194f0*/  MUFU.EX2 R239, R239 ;  /* 0x000000ef00ef7308 */ /* 0x000fe20000000800 */
[C---:B------:R-:W-:Y:S02]  /*19500*/  FMUL.FTZ R37, R3.reuse, R37 ;  /* 0x0000002503257220 */ /* 0x040fe40000410000 */
[C---:B------:R-:W-:Y:S02]  /*19510*/  FMUL.FTZ R38, R2.reuse, R38 ;  /* 0x0000002602267220 */ /* 0x040fe40000410000 */
[C---:B------:R-:W-:Y:S01]  /*19520*/  HMMA.16816.F32.BF16 R140, R12.reuse, R150, R140 ;  /* 0x000000960c8c723c */ /* 0x040fe2000004188c */
[----:B------:R-:W5:Y:S03]  /*19530*/  LDSM.16.MT88.4 R148, [R211+0x9080] ;  /* 0x00908000d394783b */ /* 0x000f660000004200 */
[C---:B------:R-:W-:Y:S01]  /*19540*/  FMUL.FTZ R39, R2.reuse, R39 ;  /* 0x0000002702277220 */ /* 0x040fe20000410000 */
[----:B------:R-:W1:Y:S01]  /*19550*/  MUFU.EX2 R240, R240 ;  /* 0x000000f000f07308 */ /* 0x000e620000000800 */
[C---:B------:R-:W-:Y:S02]  /*19560*/  FMUL.FTZ R40, R3.reuse, R40 ;  /* 0x0000002803287220 */ /* 0x040fe40000410000 */
[C---:B--2---:R-:W-:Y:S04]  /*19570*/  HMMA.16816.F32.BF16 R20, R12.reuse, R144, R20 ;  /* 0x000000900c14723c */ /* 0x044fe80000041814 */
[C---:B------:R-:W-:Y:S02]  /*19580*/  FMUL.FTZ R41, R3.reuse, R41 ;  /* 0x0000002903297220 */ /* 0x040fe40000410000 */
[C---:B------:R-:W-:Y:S01]  /*19590*/  FMUL.FTZ R42, R2.reuse, R42 ;  /* 0x0000002a022a7220 */ /* 0x040fe20000410000 */
[----:B------:R-:W2:Y:S01]  /*195a0*/  MUFU.EX2 R241, R241 ;  /* 0x000000f100f17308 */ /* 0x000ea20000000800 */
[C---:B------:R-:W-:Y:S01]  /*195b0*/  HMMA.16816.F32.BF16 R24, R12.reuse, R146, R24 ;  /* 0x000000920c18723c */ /* 0x040fe20000041818 */
[----:B------:R-:W1:Y:S03]  /*195c0*/  LDSM.16.MT88.4 R144, [R206+0x9080] ;  /* 0x00908000ce90783b */ /* 0x000e660000004200 */
        /* <DEDUP_REMOVED lines=112> */
[C---:B------:R-:W-:Y:S02]  /*19cd0*/  FMUL.FTZ R126, R2.reuse, R126 ;  /* 0x0000007e027e7220 */ /* 0x040fe40000410000 */
[C---:B------:R-:W-:Y:S02]  /*19ce0*/  FMUL.FTZ R127, R2.reuse, R127 ;  /* 0x0000007f027f7220 */ /* 0x040fe40000410000 */
        /* <DEDUP_REMOVED lines=10> */
[----:B------:R-:W-:Y:S01]  /*19d90*/  FFMA.FTZ R230, R3, R224, R230 ;  /* 0x000000e003e67223 */ /* 0x000fe200000100e6 */
[C---:B----4-:R-:W-:Y:S04]  /*19da0*/  HMMA.16816.F32.BF16 R124, R12.reuse, R16, R124 ;  /* 0x000000100c7c723c */ /* 0x050fe8000004187c */
[----:B------:R-:W-:Y:S01]  /*19db0*/  MOV R3, R0 ;  /* 0x0000000000037202 */ /* 0x000fe20000000f00 */
[----:B------:R-:W-:Y:S02]  /*19dc0*/  FFMA.FTZ R234, R2, R223, R234 ;  /* 0x000000df02ea7223 */ /* 0x000fe400000100ea */
[----:B------:R-:W-:Y:S01]  /*19dd0*/  FADD.FTZ R11, R11, R230 ;  /* 0x000000e60b0b7221 */ /* 0x000fe20000010000 */
[----:B------:R-:W-:Y:S01]  /*19de0*/  HMMA.16816.F32.BF16 R128, R12, R18, R128 ;  /* 0x000000120c80723c */ /* 0x000fe20000041880 */
[----:B------:R-:W1:Y:S03]  /*19df0*/  LDSM.16.MT88.4 R16, [R205+0x8880] ;  /* 0x00888000cd10783b */ /* 0x000e660000004200 */
[----:B------:R-:W-:Y:S02]  /*19e00*/  FADD.FTZ R233, R233, R234 ;  /* 0x000000eae9e97221 */ /* 0x000fe40000010000 */
[----:B------:R-:W-:Y:S01]  /*19e10*/  FADD.FTZ R10, R10, R11 ;  /* 0x0000000b0a0a7221 */ /* 0x000fe20000010000 */
[----:B---3--:R-:W-:Y:S01]  /*19e20*/  F2FP.BF16.PACK_AB R12, R236, R235 ;  /* 0x000000ebec0c723e */ /* 0x008fe200000010ff */
[----:B------:R-:W-:Y:S01]  /*19e30*/  FADD.FTZ R2, R232, R233 ;  /* 0x000000e9e8027221 */ /* 0x000fe20000010000 */
[----:B------:R-:W-:Y:S03]  /*19e40*/  F2FP.BF16.PACK_AB R14, R238, R237 ;  /* 0x000000edee0e723e */ /* 0x000fe600000010ff */
[----:B------:R-:W-:Y:S01]  /*19e50*/  F2FP.BF16.PACK_AB R13, R240, R239 ;  /* 0x000000eff00d723e */ /* 0x000fe200000010ff */
[----:B------:R-:W-:Y:S01]  /*19e60*/  FADD.FTZ R10, R195, R10 ;  /* 0x0000000ac30a7221 */ /* 0x000fe20000010000 */
[----:B--2---:R-:W-:Y:S01]  /*19e70*/  F2FP.BF16.PACK_AB R15, R242, R241 ;  /* 0x000000f1f20f723e */ /* 0x004fe200000010ff */
[----:B------:R-:W-:Y:S02]  /*19e80*/  FADD.FTZ R2, R231, R2 ;  /* 0x00000002e7027221 */ /* 0x000fe40000010000 */
[----:B------:R-:W-:Y:S02]  /*19e90*/  FADD.FTZ R235, R235, R10 ;  /* 0x0000000aebeb7221 */ /* 0x000fe40000010000 */
[----:B------:R-:W-:Y:S01]  /*19ea0*/  FADD.FTZ R239, R239, R2 ;  /* 0x00000002efef7221 */ /* 0x000fe20000010000 */
[----:B------:R-:W-:Y:S01]  /*19eb0*/  MOV R2, R8 ;  /* 0x0000000800027202 */ /* 0x000fe20000000f00 */
[C---:B-----5:R-:W-:Y:S01]  /*19ec0*/  HMMA.16816.F32.BF16 R144, R12.reuse, R148, R4 ;  /* 0x000000940c90723c */ /* 0x060fe20000041804 */
[----:B------:R-:W2:Y:S02]  /*19ed0*/  LDSM.16.MT88.4 R4, [R211+0x9880] ;  /* 0x00988000d304783b */ /* 0x000ea40000004200 */
[----:B------:R-:W-:Y:S02]  /*19ee0*/  FADD.FTZ R236, R236, R235 ;  /* 0x000000ebecec7221 */ /* 0x000fe40000010000 */
[----:B------:R-:W-:Y:S02]  /*19ef0*/  FADD.FTZ R240, R240, R239 ;  /* 0x000000eff0f07221 */ /* 0x000fe40000010000 */
[----:B------:R-:W-:Y:S01]  /*19f00*/  FADD.FTZ R237, R237, R236 ;  /* 0x000000eceded7221 */ /* 0x000fe20000010000 */
[C---:B------:R-:W-:Y:S01]  /*19f10*/  HMMA.16816.F32.BF16 R132, R12.reuse, R150, R132 ;  /* 0x000000960c84723c */ /* 0x040fe20000041884 */
[----:B------:R-:W3:Y:S03]  /*19f20*/  LDSM.16.MT88.4 R148, [R205+0x9880] ;  /* 0x00988000cd94783b */ /* 0x000ee60000004200 */
[----:B------:R-:W-:Y:S02]  /*19f30*/  FADD.FTZ R223, R241, R240 ;  /* 0x000000f0f1df7221 */ /* 0x000fe40000010000 */
[----:B------:R-:W-:Y:S02]  /*19f40*/  FADD.FTZ R224, R238, R237 ;  /* 0x000000edeee07221 */ /* 0x000fe40000010000 */
[C---:B------:R-:W-:Y:S04]  /*19f50*/  HMMA.16816.F32.BF16 R136, R12.reuse, R152, R136 ;  /* 0x000000980c88723c */ /* 0x040fe80000041888 */
[----:B------:R-:W-:Y:S04]  /*19f60*/  FADD.FTZ R223, R242, R223 ;  /* 0x000000dff2df7221 */ /* 0x000fe80000010000 */
[C---:B------:R-:W-:Y:S01]  /*19f70*/  HMMA.16816.F32.BF16 R140, R12.reuse, R154, R140 ;  /* 0x0000009a0c8c723c */ /* 0x040fe2000004188c */
[----:B------:R-:W4:Y:S07]  /*19f80*/  LDSM.16.MT88.4 R152, [R205+0xb880] ;  /* 0x00b88000cd98783b */ /* 0x000f2e0000004200 */
[C---:B-1----:R-:W-:Y:S08]  /*19f90*/  HMMA.16816.F32.BF16 R20, R12.reuse, R16, R20 ;  /* 0x000000100c14723c */ /* 0x042ff00000041814 */
[C---:B------:R-:W-:Y:S01]  /*19fa0*/  HMMA.16816.F32.BF16 R24, R12.reuse, R18, R24 ;  /* 0x000000120c18723c */ /* 0x040fe20000041818 */
[----:B------:R-:W1:Y:S07]  /*19fb0*/  LDSM.16.MT88.4 R16, [R204+0xb880] ;  /* 0x00b88000cc10783b */ /* 0x000e6e0000004200 */
[C---:B------:R-:W-:Y:S08]  /*19fc0*/  HMMA.16816.F32.BF16 R28, R12.reuse, R156, R28 ;  /* 0x0000009c0c1c723c */ /* 0x040ff0000004181c */
[C---:B------:R-:W-:Y:S08]  /*19fd0*/  HMMA.16816.F32.BF16 R32, R12.reuse, R158, R32 ;  /* 0x0000009e0c20723c */ /* 0x040ff00000041820 */
[C---:B--2---:R-:W-:Y:S08]  /*19fe0*/  HMMA.16816.F32.BF16 R36, R12.reuse, R4, R36 ;  /* 0x000000040c24723c */ /* 0x044ff00000041824 */
        /* <DEDUP_REMOVED lines=21> */
[C---:B-1----:R-:W-:Y:S08]  /*1a140*/  HMMA.16816.F32.BF16 R124, R12.reuse, R16, R124 ;  /* 0x000000100c7c723c */ /* 0x042ff0000004187c */
[----:B------:R-:W-:Y:S01]  /*1a150*/  HMMA.16816.F32.BF16 R128, R12, R18, R128 ;  /* 0x000000120c80723c */ /* 0x000fe20000041880 */
[----:B------:R-:W-:-:S07]  /*1a160*/  @P0 BRA `(.L_x_2355) ;  /* 0xffffd6f000000947 */ /* 0x000fce000383ffff */
.L_x_2345:
        /* <DEDUP_REMOVED lines=155> */
.L_x_2243:
        /* <DEDUP_REMOVED lines=52> */
[----:B------:R-:W-:Y:S01]  /*1ae60*/  F2FP.BF16.PACK_AB R42, R43, R42 ;  /* 0x0000002a2b2a723e */ /* 0x000fe200000010ff */
[----:B------:R-:W-:Y:S01]  /*1ae70*/  IMAD.U32 R12, RZ, RZ, UR4 ;  /* 0x00000004ff0c7e24 */ /* 0x000fe2000f8e00ff */
[----:B------:R-:W-:Y:S01]  /*1ae80*/  F2FP.BF16.PACK_AB R44, R45, R44 ;  /* 0x0000002c2d2c723e */ /* 0x000fe200000010ff */
[C---:B------:R-:W-:Y:S01]  /*1ae90*/  IMAD.IADD R17, R13.reuse, 0x1, R8 ;  /* 0x000000010d117824 */ /* 0x040fe200078e0208 */
[----:B------:R-:W-:-:S02]  /*1aea0*/  IADD3 R10, R13, 0x80, RZ ;  /* 0x000000800d0a7810 */ /* 0x000fc40007ffe0ff */
[----:B------:R-:W-:Y:S02]  /*1aeb0*/  IADD3 R15, R13, 0x70, RZ ;  /* 0x000000700d0f7810 */ /* 0x000fe40007ffe0ff */
[----:B------:R-:W-:Y:S01]  /*1aec0*/  @P0 IADD3 R15, R10, 0x10, RZ ;  /* 0x000000100a0f0810 */ /* 0x000fe20007ffe0ff */
[----:B------:R-:W-:Y:S01]  /*1aed0*/  IMAD.MOV.U32 R10, RZ, RZ, 0x40 ;  /* 0x00000040ff0a7424 */ /* 0x000fe200078e00ff */
[----:B------:R-:W-:Y:S02]  /*1aee0*/  F2FP.BF16.PACK_AB R46, R47, R46 ;  /* 0x0000002e2f2e723e */ /* 0x000fe400000010ff */
[----:B------:R-:W-:Y:S01]  /*1aef0*/  F2FP.BF16.PACK_AB R48, R49, R48 ;  /* 0x000000303130723e */ /* 0x000fe200000010ff */
[----:B------:R-:W-:Y:S01]  /*1af00*/  IMAD.IADD R19, R8, 0x1, R15 ;  /* 0x0000000108137824 */ /* 0x000fe200078e020f */
[----:B------:R-:W-:Y:S02]  /*1af10*/  SEL R10, R10, 0xffffffc0, !P2 ;  /* 0xffffffc00a0a7807 */ /* 0x000fe40005000000 */
[----:B------:R-:W-:-:S02]  /*1af20*/  F2FP.BF16.PACK_AB R50, R51, R50 ;  /* 0x000000323332723e */ /* 0x000fc400000010ff */
[----:B------:R-:W-:Y:S01]  /*1af30*/  F2FP.BF16.PACK_AB R52, R53, R52 ;  /* 0x000000343534723e */ /* 0x000fe200000010ff */
[--C-:B------:R-:W-:Y:S01]  /*1af40*/  IMAD.IADD R21, R13, 0x1, R10.reuse ;  /* 0x000000010d157824 */ /* 0x100fe200078e020a */
[----:B------:R-:W-:Y:S01]  /*1af50*/  F2FP.BF16.PACK_AB R54, R55, R54 ;  /* 0x000000363736723e */ /* 0x000fe200000010ff */
[C---:B------:R-:W-:Y:S01]  /*1af60*/  IMAD.IADD R23, R10.reuse, 0x1, R15 ;  /* 0x000000010a177824 */ /* 0x040fe200078e020f */
[----:B------:R-:W-:Y:S01]  /*1af70*/  F2FP.BF16.PACK_AB R56, R57, R56 ;  /* 0x000000383938723e */ /* 0x000fe200000010ff */
[----:B------:R-:W-:Y:S01]  /*1af80*/  STS [R13+0x80], R144 ;  /* 0x000080900d007388 */ /* 0x000fe20000000800 */
[----:B------:R-:W-:Y:S01]  /*1af90*/  IMAD.IADD R25, R10, 0x1, R17 ;  /* 0x000000010a197824 */ /* 0x000fe200078e0211 */
[----:B------:R-:W-:Y:S01]  /*1afa0*/  F2FP.BF16.PACK_AB R58, R59, R58 ;  /* 0x0000003a3b3a723e */ /* 0x000fe200000010ff */
[----:B------:R-:W-:Y:S01]  /*1afb0*/  IMAD.IADD R27, R19, 0x1, R10 ;  /* 0x00000001131b7824 */ /* 0x000fe200078e020a */
        /* <DEDUP_REMOVED lines=53> */
[----:B------:R-:W-:Y:S01]  /*1b310*/  PLOP3.LUT P0, PT, PT, PT, UP1, 0x80, 0x0 ;  /* 0x000000000000781c */ /* 0x000fe20003f0f018 */
        /* <DEDUP_REMOVED lines=33> */
[----:B------:R3:W-:Y:S04]  /*1b530*/  STS [R17+0xc080], R108 ;  /* 0x00c0806c11007388 */ /* 0x0007e80000000800 */
        /* <DEDUP_REMOVED lines=35> */
.L_x_2357:
        /* <DEDUP_REMOVED lines=75> */
[----:B------:R-:W-:Y:S01]  /*1bc20*/  UIMAD.WIDE.U32 UR16, UR21, UR6, UR16 ;  /* 0x00000006151072a5 */ /* 0x000fe2000f8e0010 */
[----:B------:R-:W-:Y:S01]  /*1bc30*/  IMAD.MOV.U32 R7, RZ, RZ, R15 ;  /* 0x000000ffff077224 */ /* 0x000fe200078e000f */
[----:B------:R-:W-:-:S02]  /*1bc40*/  @P1 SHF.R.U32.HI R7, RZ, c[0x0][0x4f0], R12 ;  /* 0x00013c00ff071a19 */ /* 0x000fc4000001160c */
[----:B------:R-:W-:Y:S01]  /*1bc50*/  LEA.HI.X R14, R10, c[0x0][0x454], R14, 0x2, P0 ;  /* 0x000115000a0e7a11 */ /* 0x000fe200000f140e */
[----:B------:R-:W-:Y:S01]  /*1bc60*/  SHFL.IDX PT, R12, R17, RZ, 0x1c1f ;  /* 0x001c1fff110c7589 */ /* 0x000fe200000e0000 */
[----:B------:R-:W-:Y:S01]  /*1bc70*/  UIADD3 UR7, UR17, UR7, URZ ;  /* 0x0000000711077290 */ /* 0x000fe2000fffe03f */
[--C-:B------:R-:W-:Y:S01]  /*1bc80*/  IMAD.MOV R18, RZ, RZ, -R7.reuse ;  /* 0x000000ffff127224 */ /* 0x100fe200078e0a07 */
[----:B------:R-:W-:Y:S01]  /*1bc90*/  LOP3.LUT R3, R8, R3, RZ, 0x3c, !PT ;  /* 0x0000000308037212 */ /* 0x000fe200078e3cff */
[----:B------:R-:W1:Y:S01]  /*1bca0*/  SHFL.IDX PT, R13, R14, RZ, 0x1c1f ;  /* 0x001c1fff0e0d7589 */ /* 0x000e6200000e0000 */
[----:B------:R-:W-:Y:S01]  /*1bcb0*/  SHF.R.S32.HI R8, RZ, 0x1f, R7 ;  /* 0x0000001fff087819 */ /* 0x000fe20000011407 */
[----:B------:R-:W-:Y:S01]  /*1bcc0*/  IMAD R18, R18, c[0x0][0x4e8], R15 ;  /* 0x00013a0012127a24 */ /* 0x000fe200078e020f */
[----:B------:R-:W-:Y:S01]  /*1bcd0*/  MOV R20, UR16 ;  /* 0x0000001000147c02 */ /* 0x000fe20008000f00 */
[----:B------:R-:W-:Y:S01]  /*1bce0*/  SHFL.IDX PT, R10, R17, 0x1, 0x1c1f ;  /* 0x003c1f00110a7f89 */ /* 0x000fe200000e0000 */
[----:B------:R-:W-:-:S02]  /*1bcf0*/  IMAD R15, R75, 0x80, R2 ;  /* 0x000000804b0f7824 */ /* 0x000fc400078e0202 */
[----:B-----5:R-:W-:Y:S01]  /*1bd00*/  IMAD R2, R4, c[0x0][0x4e8], RZ ;  /* 0x00013a0004027a24 */ /* 0x020fe200078e02ff */
[----:B------:R2:W3:Y:S01]  /*1bd10*/  SHFL.IDX PT, R11, R14, 0x1, 0x1c1f ;  /* 0x003c1f000e0b7f89 */ /* 0x0004e200000e0000 */
[----:B------:R-:W-:Y:S01]  /*1bd20*/  IMAD.U32 R21, RZ, RZ, UR17 ;  /* 0x00000011ff157e24 */ /* 0x000fe2000f8e00ff */
[C---:B------:R-:W-:Y:S01]  /*1bd30*/  IADD3 R19, R15.reuse, 0x8, RZ ;  /* 0x000000080f137810 */ /* 0x040fe20007ffe0ff */
[----:B------:R-:W-:Y:S01]  /*1bd40*/  IMAD.U32 R21, RZ, RZ, UR7 ;  /* 0x00000007ff157e24 */ /* 0x000fe2000f8e00ff */
[-C--:B------:R-:W-:Y:S01]  /*1bd50*/  ISETP.GE.OR P1, PT, R15, R2.reuse, P2 ;  /* 0x000000020f00720c */ /* 0x080fe20001726670 */
[----:B------:R-:W-:Y:S01]  /*1bd60*/  IMAD R8, R8, c[0x0][0x3e0], RZ ;  /* 0x0000f80008087a24 */ /* 0x000fe200078e02ff */
[----:B------:R-:W-:Y:S01]  /*1bd70*/  ISETP.GE.OR P0, PT, R19, R2, P2 ;  /* 0x000000021300720c */ /* 0x000fe20001706670 */
[----:B------:R-:W-:Y:S01]  /*1bd80*/  IMAD.WIDE.U32 R20, R7, c[0x0][0x3e0], R20 ;  /* 0x0000f80007147a25 */ /* 0x000fe200078e0014 */
[----:B------:R-:W-:-:S03]  /*1bd90*/  SHF.R.S32.HI R4, RZ, 0x1f, R18 ;  /* 0x0000001fff047819 */ /* 0x000fc60000011412 */
[----:B------:R-:W-:Y:S02]  /*1bda0*/  IMAD R8, R7, c[0x0][0x3e4], R8 ;  /* 0x0000f90007087a24 */ /* 0x000fe400078e0208 */
[----:B------:R-:W-:-:S03]  /*1bdb0*/  IMAD R75, R75, 0x80, R16 ;  /* 0x000000804b4b7824 */ /* 0x000fc600078e0210 */
[----:B------:R-:W-:Y:S01]  /*1bdc0*/  IADD3 R21, R21, R8, RZ ;  /* 0x0000000815157210 */ /* 0x000fe20007ffe0ff */
        /* <DEDUP_REMOVED lines=55> */
.L_x_2359:
[----:B--234-:R-:W-:Y:S05]  /*1c140*/  BSYNC B0 ;  /* 0x0000000000007941 */ /* 0x01cfea0003800000 */
.L_x_2358:
        /* <DEDUP_REMOVED lines=30> */
.L_x_2361:
[----:B------:R-:W-:Y:S05]  /*1c330*/  BSYNC B0 ;  /* 0x0000000000007941 */ /* 0x000fea0003800000 */
.L_x_2360:
        /* <DEDUP_REMOVED lines=30> */
.L_x_2363:
[----:B------:R-:W-:Y:S05]  /*1c520*/  BSYNC B0 ;  /* 0x0000000000007941 */ /* 0x000fea0003800000 */
.L_x_2362:
        /* <DEDUP_REMOVED lines=31> */
.L_x_2356:
        /* <DEDUP_REMOVED lines=31> */
.L_x_2364:
        /* <DEDUP_REMOVED lines=43> */
.L_x_2366:
[----:B------:R-:W-:Y:S05]  /*1cbc0*/  BSYNC B0 ;  /* 0x0000000000007941 */ /* 0x000fea0003800000 */
.L_x_2365:
        /* <DEDUP_REMOVED lines=77> */
.L_x_2368:
[----:B------:R-:W-:Y:S05]  /*1d0a0*/  BSYNC B0 ;  /* 0x0000000000007941 */ /* 0x000fea0003800000 */
.L_x_2367:
        /* <DEDUP_REMOVED lines=27> */
.L_x_2370:
[----:B------:R-:W-:Y:S05]  /*1d260*/  BSYNC B0 ;  /* 0x0000000000007941 */ /* 0x000fea0003800000 */
.L_x_2369:
        /* <DEDUP_REMOVED lines=27> */
.L_x_2372:
[----:B------:R-:W-:Y:S05]  /*1d420*/  BSYNC B0 ;  /* 0x0000000000007941 */ /* 0x000fea0003800000 */
.L_x_2371:
        /* <DEDUP_REMOVED lines=28> */
.L_x_2373:
        /* <DEDUP_REMOVED lines=9> */
.L_x_3665:


//--------------------- .text._ZN7cutlass13device_kernelIN5flash19enable_sm80_to_sm89INS1_16FlashAttnFwdSm80INS1_25CollectiveMainloopFwdSm80ILi8ELi1ELb1EN4cute5tupleIJNS5_1CILi128EEENS7_ILi64EEENS7_ILi256EEEEEELi256ENS_10bfloat16_tEfNS_4arch4Sm80ELb1ELb0ELb0ELb0ELb1ELb0ELb1ELb0EEENS1_21CollectiveEpilogueFwdINS6_IJS8_SA_S9_EEENS6_IJNS7_ILi1EEESI_SI_EEESC_SE_Li256ELb0ELb1ELb0ELb0EEENS1_30DynamicPersistentTileSchedulerILi256ELi256ELb0ELb1ELb0EEEEEEEEEvNT_6ParamsE --------------------------
	.section	.text._ZN7cutlass13device_kernelIN5flash19enable_sm80_to_sm89INS1_16FlashAttnFwdSm80INS1_25CollectiveMainloopFwdSm80ILi8ELi1ELb1EN4cute5tupleIJNS5_1CILi128EEENS7_ILi64EEENS7_ILi256EEEEEELi256ENS_10bfloat16_tEfNS_4arch4Sm80ELb1ELb0ELb0ELb0ELb1ELb0ELb1ELb0EEENS1_21CollectiveEpilogueFwdINS6_IJS8_SA_S9_EEENS6_IJNS7_ILi1EEESI_SI_EEESC_SE_Li256ELb0ELb1ELb0ELb0EEENS1_30DynamicPersistentTileSchedulerILi256ELi256ELb0ELb1ELb0EEEEEEEEEvNT_6ParamsE,"ax",@progbits
	.sectioninfo	@"SHI_REGISTERS=255"
	.align	128
.text._ZN7cutlass13device_kernelIN5flash19enable_sm80_to_sm89INS1_16FlashAttnFwdSm80INS1_25CollectiveMainloopFwdSm80ILi8ELi1ELb1EN4cute5tupleIJNS5_1CILi128EEENS7_ILi64EEENS7_ILi256EEEEEELi256ENS_10bfloat16_tEfNS_4arch4Sm80ELb1ELb0ELb0ELb0ELb1ELb0ELb1ELb0EEENS1_21CollectiveEpilogueFwdINS6_IJS8_SA_S9_EEENS6_IJNS7_ILi1EEESI_SI_EEESC_SE_Li256ELb0ELb1ELb0ELb0EEENS1_30DynamicPersistentTileSchedulerILi256ELi256ELb0ELb1ELb0EEEEEEEEEvNT_6ParamsE:
        .type           _ZN7cutlass13device_kernelIN5flash19enable_sm80_to_sm89INS1_16FlashAttnFwdSm80INS1_25CollectiveMainloopFwdSm80ILi8ELi1ELb1EN4cute5tupleIJNS5_1CILi128EEENS7_ILi64EEENS7_ILi256EEEEEELi256ENS_10bfloat16_tEfNS_4arch4Sm80ELb1ELb0ELb0ELb0ELb1ELb0ELb1ELb0EEENS1_21CollectiveEpilogueFwdINS6_IJS8_SA_S9_EEENS6_IJNS7_ILi1EEESI_SI_EEESC_SE_Li256ELb0ELb1ELb0ELb0EEENS1_30DynamicPersistentTileSchedulerILi256ELi256ELb0ELb1ELb0EEEEEEEEEvNT_6ParamsE,@function
        .size           _ZN7cutlass13device_kernelIN5flash19enable_sm80_to_sm89INS1_16FlashAttnFwdSm80INS1_25CollectiveMainloopFwdSm80ILi8ELi1ELb1EN4cute5tupleIJNS5_1CILi128EEENS7_ILi64EEENS7_ILi256EEEEEELi256ENS_10bfloat16_tEfNS_4arch4Sm80ELb1ELb0ELb0ELb0ELb1ELb0ELb1ELb0EEENS1_21CollectiveEpilogueFwdINS6_IJS8_SA_S9_EEENS6_IJNS7_ILi1EEESI_SI_EEESC_SE_Li256ELb0ELb1ELb0ELb0EEENS1_30DynamicPersistentTileSchedulerILi256ELi256ELb0ELb1ELb0EEEEEEEEEvNT_6ParamsE,(.L_x_3666 - _ZN7cutlass13device_kernelIN5flash19enable_sm80_to_sm89INS1_16FlashAttnFwdSm80INS1_25CollectiveMainloopFwdSm80ILi8ELi1ELb1EN4cute5tupleIJNS5_1CILi128EEENS7_ILi64EEENS7_ILi256EEEEEELi256ENS_10bfloat16_tEfNS_4arch4Sm80ELb1ELb0ELb0ELb0ELb1ELb0ELb1ELb0EEENS1_21CollectiveEpilogueFwdINS6_IJS8_SA_S9_EEENS6_IJNS7_ILi1EEESI_SI_EEESC_SE_Li256ELb0ELb1ELb0ELb0EEENS1_30DynamicPersistentTileSchedulerILi256ELi256ELb0ELb1ELb0EEEEEEEEEvNT_6ParamsE)
        .other          _ZN7cutlass13device_kernelIN5flash19enable_sm80_to_sm89INS1_16FlashAttnFwdSm80INS1_25CollectiveMainloopFwdSm80ILi8ELi1ELb1EN4cute5tupleIJNS5_1CILi128EEENS7_ILi64EEENS7_ILi256EEEEEELi256ENS_10bfloat16_tEfNS_4arch4Sm80ELb1ELb0ELb0ELb0ELb1ELb0ELb1ELb0EEENS1_21CollectiveEpilogueFwdINS6_IJS8_SA_S9_EEENS6_IJNS7_ILi1EEESI_SI_EEESC_SE_Li256ELb0ELb1ELb0ELb0EEENS1_30DynamicPersistentTileSchedulerILi256ELi256ELb0ELb1ELb0EEEEEEEEEvNT_6ParamsE,@"STO_CUDA_ENTRY STV_DEFAULT"
_ZN7cutlass13device_kernelIN5flash19enable_sm80_to_sm89INS1_16FlashAttnFwdSm80INS1_25CollectiveMainloopFwdSm80ILi8ELi1ELb1EN4cute5tupleIJNS5_1CILi128EEENS7_ILi64EEENS7_ILi256EEEEEELi256ENS_10bfloat16_tEfNS_4arch4Sm80ELb1ELb0ELb0ELb0ELb1ELb0ELb1ELb0EEENS1_21CollectiveEpilogueFwdINS6_IJS8_SA_S9_EEENS6_IJNS7_ILi1EEESI_SI_EEESC_SE_Li256ELb0ELb1ELb0ELb0EEENS1_30DynamicPersistentTileSchedulerILi256ELi256ELb0ELb1ELb0EEEEEEEEEvNT_6ParamsE:
        /* <DEDUP_REMOVED lines=31> */
[----:B------:R-:W-:Y:S01]  /*01f0*/  IMAD.SHL.U32 R3, R23, 0x40, RZ ;  /* 0x0000004017037824 */ /* 0x000fe200078e00ff */
[----:B------:R-:W-:Y:S01]  /*0200*/  SHF.R.S32.HI R10, RZ, 0x5, R7 ;  /* 0x00000005ff0a7819 */ /* 0x000fe20000011407 */
        /* <DEDUP_REMOVED lines=19> */
[----:B------:R-:W-:Y:S02]  /*0340*/  SHF.R.S32.HI R0, RZ, 0x1f, R7 ;  /* 0x0000001fff007819 */ /* 0x000fe40000011407 */
[----:B------:R-:W-:Y:S02]  /*0350*/  LOP3.LUT R9, R4, R2, RZ, 0x3c, !PT ;  /* 0x0000000204097212 */ /* 0x000fe400078e3cff */
[----:B------:R-:W-:Y:S02]  /*0360*/  LEA.HI R0, R0, R10, RZ, 0x3 ;  /* 0x0000000a00007211 */ /* 0x000fe400078f18ff */
[----:B------:R-:W-:Y:S02]  /*0370*/  SHF.R.S32.HI R2, RZ, 0x1f, R20 ;  /* 0x0000001fff027819 */ /* 0x000fe40000011414 */
        /* <DEDUP_REMOVED lines=15> */
[C---:B------:R-:W-:Y:S01]  /*0470*/  LOP3.LUT P3, RZ, R6.reuse, 0x2, RZ, 0xc0, !PT ;  /* 0x0000000206ff7812 */ /* 0x040fe2000786c0ff */
[----:B------:R-:W-:Y:S01]  /*0480*/  IMAD.IADD R8, R3, 0x1, -R4 ;  /* 0x0000000103087824 */ /* 0x000fe200078e0a04 */
[----:B------:R-:W-:Y:S01]  /*0490*/  LOP3.LUT P0, RZ, R6, 0x4, RZ, 0xc0, !PT ;  /* 0x0000000406ff7812 */ /* 0x000fe2000780c0ff */
[C---:B------:R-:W-:Y:S01]  /*04a0*/  IMAD.SHL.U32 R6, R13.reuse, 0x8, RZ ;  /* 0x000000080d067824 */ /* 0x040fe200078e00ff */
[----:B------:R-:W-:Y:S01]  /*04b0*/  LOP3.LUT R2, R2, 0x1c0, RZ, 0xc0, !PT ;  /* 0x000001c002027812 */ /* 0x000fe200078ec0ff */
[----:B------:R-:W-:Y:S01]  /*04c0*/  IMAD R0, R13, 0x200, R9 ;  /* 0x000002000d007824 */ /* 0x000fe200078e0209 */
[----:B------:R-:W-:Y:S01]  /*04d0*/  LOP3.LUT R4, R5, 0x1c0, RZ, 0xc0, !PT ;  /* 0x000001c005047812 */ /* 0x000fe200078ec0ff */
[----:B------:R-:W-:Y:S01]  /*04e0*/  STL [R1+0x100], R19 ;  /* 0x0001001301007387 */ /* 0x000fe20000100800 */
[----:B------:R-:W-:Y:S01]  /*04f0*/  LOP3.LUT R11, R11, 0x7ffffe00, R7, 0xf8, !PT ;  /* 0x7ffffe000b0b7812 */ /* 0x000fe200078ef807 */
[----:B------:R-:W-:Y:S01]  /*0500*/  IMAD R7, R10, 0x200, R3 ;  /* 0x000002000a077824 */ /* 0x000fe200078e0203 */
[----:B------:R-:W-:Y:S01]  /*0510*/  LOP3.LUT R6, R2, 0x8, R6, 0xf8, !PT ;  /* 0x0000000802067812 */ /* 0x000fe200078ef806 */
[----:B------:R-:W-:Y:S01]  /*0520*/  STL [R1+0xc8], R18 ;  /* 0x0000c81201007387 */ /* 0x000fe20000100800 */
[----:B------:R-:W-:Y:S01]  /*0530*/  SHF.R.U32.HI R3, RZ, 0x3, R2 ;  /* 0x00000003ff037819 */ /* 0x000fe20000011602 */
[----:B------:R-:W-:Y:S01]  /*0540*/  IMAD.MOV.U32 R9, RZ, RZ, 0x40 ;  /* 0x00000040ff097424 */ /* 0x000fe200078e00ff */
[----:B------:R-:W-:-:S02]  /*0550*/  LEA.HI R2, R4, R4, RZ, 0x1d ;  /* 0x0000000404027211 */ /* 0x000fc400078fe8ff */
[----:B------:R-:W-:Y:S02]  /*0560*/  SEL R5, R17, 0xfffffff0, !P3 ;  /* 0xfffffff011057807 */ /* 0x000fe40005800000 */
[----:B------:R-:W-:Y:S01]  /*0570*/  SEL R4, R16, 0xffffffe0, !P0 ;  /* 0xffffffe010047807 */ /* 0x000fe20004000000 */
[----:B------:R-:W-:Y:S01]  /*0580*/  IMAD.U32 R7, R7, 0x2, R2 ;  /* 0x0000000207077824 */ /* 0x000fe200078e0002 */
[----:B------:R-:W-:Y:S02]  /*0590*/  LEA.HI R2, R15, R24, RZ, 0x7 ;  /* 0x000000180f027211 */ /* 0x000fe400078f38ff */
[----:B------:R-:W-:Y:S01]  /*05a0*/  LOP3.LUT R3, R6, R3, RZ, 0x3c, !PT ;  /* 0x0000000306037212 */ /* 0x000fe200078e3cff */
[----:B------:R-:W-:Y:S01]  /*05b0*/  IMAD.SHL.U32 R6, R14, 0x40, RZ ;  /* 0x000000400e067824 */ /* 0x000fe200078e00ff */
[----:B------:R-:W-:Y:S01]  /*05c0*/  IADD3 R13, R21, 0x40, RZ ;  /* 0x00000040150d7810 */ /* 0x000fe20007ffe0ff */
[----:B------:R-:W-:Y:S01]  /*05d0*/  IMAD.IADD R4, R5, 0x1, R4 ;  /* 0x0000000105047824 */ /* 0x000fe200078e0204 */
[----:B------:R-:W-:Y:S01]  /*05e0*/  SHF.R.S32.HI R5, RZ, 0x7, R2 ;  /* 0x00000007ff057819 */ /* 0x000fe20000011402 */
[----:B------:R-:W-:Y:S01]  /*05f0*/  IMAD R2, R22, 0x20, R23 ;  /* 0x0000002016027824 */ /* 0x000fe200078e0217 */
[----:B------:R-:W-:-:S02]  /*0600*/  LOP3.LUT R3, R3, 0x7ffffe00, R6, 0xf8, !PT ;  /* 0x7ffffe0003037812 */ /* 0x000fc400078ef806 */
[C---:B------:R-:W-:Y:S02]  /*0610*/  IADD3 R6, R21.reuse, 0x80, RZ ;  /* 0x0000008015067810 */ /* 0x040fe40007ffe0ff */
[----:B------:R-:W-:Y:S01]  /*0620*/  SHF.R.S32.HI R14, RZ, 0x1f, R21 ;  /* 0x0000001fff0e7819 */ /* 0x000fe20000011415 */
[----:B------:R1:W-:Y:S01]  /*0630*/  STL [R1+0x80], R2 ;  /* 0x0000800201007387 */ /* 0x0003e20000100800 */
[----:B------:R-:W-:Y:S02]  /*0640*/  IADD3 R5, R21, 0xc0, RZ ;  /* 0x000000c015057810 */ /* 0x000fe40007ffe0ff */
[----:B------:R-:W-:Y:S01]  /*0650*/  LEA R7, R7, 0x80, 0x1 ;  /* 0x0000008007077811 */ /* 0x000fe200078e08ff */
[----:B------:R2:W-:Y:S01]  /*0660*/  STL [R1+0x70], R13 ;  /* 0x0000700d01007387 */ /* 0x0005e20000100800 */
[----:B------:R-:W-:-:S03]  /*0670*/  LEA R0, R0, 0x10100, 0x1 ;  /* 0x0001010000007811 */ /* 0x000fc600078e08ff */
[----:B------:R-:W-:Y:S04]  /*0680*/  STL [R1+0xf8], R14 ;  /* 0x0000f80e01007387 */ /* 0x000fe80000100800 */
[----:B------:R3:W-:Y:S04]  /*0690*/  STL [R1+0x6c], R6 ;  /* 0x00006c0601007387 */ /* 0x0007e80000100800 */
[----:B------:R4:W-:Y:S01]  /*06a0*/  STL [R1+0x74], R5 ;  /* 0x0000740501007387 */ /* 0x0009e20000100800 */
[----:B-1----:R-:W-:Y:S02]  /*06b0*/  LOP3.LUT R2, R12, 0x7ffffffc, RZ, 0xc0, !PT ;  /* 0x7ffffffc0c027812 */ /* 0x002fe400078ec0ff */
[----:B------:R-:W-:-:S02]  /*06c0*/  SHF.R.S32.HI R12, RZ, 0x1f, R6 ;  /* 0x0000001fff0c7819 */ /* 0x000fc40000011406 */
[----:B--2---:R-:W-:Y:S01]  /*06d0*/  SHF.R.S32.HI R13, RZ, 0x1f, R13 ;  /* 0x0000001fff0d7819 */ /* 0x004fe2000001140d */
[----:B------:R-:W-:-:S04]  /*06e0*/  IMAD.IADD R2, R20, 0x1, -R2 ;  /* 0x0000000114027824 */ /* 0x000fc800078e0a02 */
[----:B------:R-:W-:Y:S01]  /*06f0*/  STL [R1+0xf4], R13 ;  /* 0x0000f40d01007387 */ /* 0x000fe20000100800 */
[----:B---3--:R-:W-:-:S03]  /*0700*/  SHF.R.S32.HI R6, RZ, 0x1f, R5 ;  /* 0x0000001fff067819 */ /* 0x008fc60000011405 */
[----:B------:R1:W-:Y:S01]  /*0710*/  STL [R1+0xf0], R12 ;  /* 0x0000f00c01007387 */ /* 0x0003e20000100800 */
[----:B----4-:R-:W-:-:S03]  /*0720*/  SEL R5, R16, 0xffffffe0, !P1 ;  /* 0xffffffe010057807 */ /* 0x010fc60004800000 */
[----:B------:R2:W-:Y:S01]  /*0730*/  STL [R1+0xec], R6 ;  /* 0x0000ec0601007387 */ /* 0x0005e20000100800 */
[----:B-1----:R-:W-:Y:S02]  /*0740*/  IMAD.SHL.U32 R12, R11, 0x2, RZ ;  /* 0x000000020b0c7824 */ /* 0x002fe400078e00ff */
[----:B------:R-:W-:Y:S02]  /*0750*/  IMAD.SHL.U32 R11, R2, 0x2, RZ ;  /* 0x00000002020b7824 */ /* 0x000fe400078e00ff */
[----:B------:R-:W-:Y:S01]  /*0760*/  IMAD R2, R8, 0x8, R19 ;  /* 0x0000000808027824 */ /* 0x000fe200078e0213 */
[----:B------:R-:W-:Y:S01]  /*0770*/  STL [R1+0x50], R12 ;  /* 0x0000500c01007387 */ /* 0x000fe20000100800 */
[----:B--2---:R-:W-:Y:S01]  /*0780*/  SEL R6, R9, 0xffffffc0, !P2 ;  /* 0xffffffc009067807 */ /* 0x004fe20005000000 */
[C---:B------:R-:W-:Y:S02]  /*0790*/  IMAD.IADD R8, R7.reuse, 0x1, R5 ;  /* 0x0000000107087824 */ /* 0x040fe400078e0205 */
[----:B------:R1:W-:Y:S04]  /*07a0*/  STL [R1+0xc4], R11 ;  /* 0x0000c40b01007387 */ /* 0x0003e80000100800 */
[----:B------:R-:W-:Y:S04]  /*07b0*/  STL [R1+0xcc], R7 ;  /* 0x0000cc0701007387 */ /* 0x000fe80000100800 */
[----:B------:R2:W-:Y:S04]  /*07c0*/  STL [R1+0xc0], R2 ;  /* 0x0000c00201007387 */ /* 0x0005e80000100800 */
[----:B------:R3:W-:Y:S04]  /*07d0*/  STL [R1+0x20], R0 ;  /* 0x0000200001007387 */ /* 0x0007e80000100800 */
[----:B------:R4:W-:Y:S01]  /*07e0*/  STL [R1+0xd8], R8 ;  /* 0x0000d80801007387 */ /* 0x0009e20000100800 */
[----:B-1----:R-:W-:-:S02]  /*07f0*/  IADD3 R11, R7, -0x10, RZ ;  /* 0xfffffff0070b7810 */ /* 0x002fc40007ffe0ff */
[----:B------:R-:W-:Y:S02]  /*0800*/  @P4 IADD3 R11, R7, 0x10, RZ ;  /* 0x00000010070b4810 */ /* 0x000fe40007ffe0ff */
[----:B--2---:R-:W-:Y:S02]  /*0810*/  SEL R2, R16, 0xffffffe0, !P3 ;  /* 0xffffffe010027807 */ /* 0x004fe40005800000 */
[----:B---3--:R-:W-:Y:S01]  /*0820*/  SEL R0, R9, 0xffffffc0, !P0 ;  /* 0xffffffc009007807 */ /* 0x008fe20004000000 */
[--C-:B------:R-:W-:Y:S01]  /*0830*/  IMAD.IADD R9, R7, 0x1, R6.reuse ;  /* 0x0000000107097824 */ /* 0x100fe200078e0206 */
[----:B------:R-:W-:Y:S01]  /*0840*/  LEA R7, R3, 0x100, 0x1 ;  /* 0x0000010003077811 */ /* 0x000fe200078e08ff */
[----:B------:R-:W-:Y:S02]  /*0850*/  IMAD.IADD R3, R8, 0x1, R6 ;  /* 0x0000000108037824 */ /* 0x000fe400078e0206 */
[----:B----4-:R-:W-:Y:S01]  /*0860*/  IMAD.IADD R8, R5, 0x1, R11 ;  /* 0x0000000105087824 */ /* 0x010fe200078e020b */
[----:B------:R1:W-:Y:S01]  /*0870*/  STL [R1+0xe8], R9 ;  /* 0x0000e80901007387 */ /* 0x0003e20000100800 */
[----:B------:R-:W-:-:S03]  /*0880*/  IMAD R5, R10, 0x800, R7 ;  /* 0x000008000a057824 */ /* 0x000fc600078e0207 */
[----:B------:R-:W-:Y:S04]  /*0890*/  STL [R1+0xd0], R11 ;  /* 0x0000d00b01007387 */ /* 0x000fe80000100800 */
[----:B------:R2:W-:Y:S04]  /*08a0*/  STL [R1+0xe4], R3 ;  /* 0x0000e40301007387 */ /* 0x0005e80000100800 */
[----:B------:R-:W-:Y:S01]  /*08b0*/  STL [R1+0x2c], R7 ;  /* 0x00002c0701007387 */ /* 0x000fe20000100800 */
[----:B-1----:R-:W-:Y:S01]  /*08c0*/  IMAD R9, R4, 0x2, R7 ;  /* 0x0000000204097824 */ /* 0x002fe200078e0207 */
[----:B------:R-:W-:Y:S01]  /*08d0*/  IADD3 R4, R0, R7, R2 ;  /* 0x0000000700047210 */ /* 0x000fe20007ffe002 */
[----:B--2---:R-:W-:-:S02]  /*08e0*/  IMAD.IADD R3, R6, 0x1, R11 ;  /* 0x0000000106037824 */ /* 0x004fc400078e020b */
        /* <DEDUP_REMOVED lines=17> */
.L_x_2435:
        /* <DEDUP_REMOVED lines=19> */
.L_x_2375:
[----:B------:R-:W-:-:S04]  /*0b30*/  MOV R0, c[0x0][0x554] ;  /* 0x0001550000007a02 */ /* 0x000fc80000000f00 */
[----:B------:R-:W-:Y:S02]  /*0b40*/  ISETP.NE.AND P0, PT, R0, 0x1, PT ;  /* 0x000000010000780c */ /* 0x000fe40003f05270 */
[----:B------:R-:W-:-:S11]  /*0b50*/  MOV R0, R2 ;  /* 0x0000000200007202 */ /* 0x000fd60000000f00 */
[----:B------:R-:W-:-:S05]  /*0b60*/  @P0 IMAD.HI.U32 R4, R2, c[0x0][0x558], RZ ;  /* 0x0001560002040a27 */ /* 0x000fca00078e00ff */
[----:B------:R-:W-:-:S05]  /*0b70*/  @P0 SHF.R.U32.HI R0, RZ, c[0x0][0x55c], R4 ;  /* 0x00015700ff000a19 */ /* 0x000fca0000011604 */
[----:B------:R-:W-:Y:S02]  /*0b80*/  IMAD R4, R0, c[0x0][0x554], RZ ;  /* 0x0001550000047a24 */ /* 0x000fe400078e02ff */
.L_x_2376:
[----:B------:R-:W-:Y:S05]  /*0b90*/  BSYNC B0 ;  /* 0x0000000000007941 */ /* 0x000fea0003800000 */
.L_x_2374:
        /* <DEDUP_REMOVED lines=38> */
[----:B------:R-:W-:Y:S01]  /*0e00*/  CS2R R12, SRZ ;  /* 0x00000000000c7805 */ /* 0x000fe2000001ff00 */
[----:B--2---:R-:W-:Y:S01]  /*0e10*/  IMAD.MOV.U32 R2, RZ, RZ, c[0x0][0x2ac] ;  /* 0x0000ab00ff027624 */ /* 0x004fe200078e00ff */
[----:B------:R-:W-:Y:S01]  /*0e20*/  CS2R R104, SRZ ;  /* 0x0000000000687805 */ /* 0x000fe2000001ff00 */
[----:B------:R-:W-:Y:S01]  /*0e30*/  @P2 IMAD.HI.U32 R3, R0, c[0x0][0x2c8], RZ ;  /* 0x0000b20000032a27 */ /* 0x000fe200078e00ff */
[----:B------:R-:W-:Y:S01]  /*0e40*/  CS2R R14, SRZ ;  /* 0x00000000000e7805 */ /* 0x000fe2000001ff00 */
[----:B------:R-:W-:Y:S01]  /*0e50*/  MOV R102, RZ ;  /* 0x000000ff00667202 */ /* 0x000fe20000000f00 */
        /* <DEDUP_REMOVED lines=13> */
[----:B------:R-:W-:Y:S01]  /*0f30*/  CS2R R20, SRZ ;  /* 0x0000000000147805 */ /* 0x000fe2000001ff00 */
[----:B------:R-:W-:Y:S01]  /*0f40*/  LEA.HI R2, R2, R5, RZ, 0x6 ;  /* 0x0000000502027211 */ /* 0x000fe200078f30ff */
[----:B------:R-:W-:Y:S01]  /*0f50*/  IMAD.MOV.U32 R90, RZ, RZ, RZ ;  /* 0x000000ffff5a7224 */ /* 0x000fe200078e00ff */
        /* <DEDUP_REMOVED lines=9> */
[----:B------:R-:W-:Y:S01]  /*0ff0*/  CS2R R22, SRZ ;  /* 0x0000000000167805 */ /* 0x000fe2000001ff00 */
[----:B------:R1:W-:Y:S01]  /*1000*/  STL [R1+0xbc], R46 ;  /* 0x0000bc2e01007387 */ /* 0x0003e20000100800 */
[----:B------:R-:W-:Y:S01]  /*1010*/  MOV R94, RZ ;  /* 0x000000ff005e7202 */ /* 0x000fe20000000f00 */
[----:B------:R-:W-:Y:S01]  /*1020*/  IMAD.MOV.U32 R86, RZ, RZ, RZ ;  /* 0x000000ffff567224 */ /* 0x000fe200078e00ff */
[----:B------:R-:W-:Y:S01]  /*1030*/  ISETP.GE.AND P0, PT, R248, 0x1, PT ;  /* 0x00000001f800780c */ /* 0x000fe20003f06270 */
[----:B------:R-:W-:Y:S01]  /*1040*/  CS2R R84, SRZ ;  /* 0x0000000000547805 */ /* 0x000fe2000001ff00 */
        /* <DEDUP_REMOVED lines=117> */
[----:B------:R-:W-:Y:S02]  /*17a0*/  LEA R17, P0, R2, c[0x0][0x160], 0x1 ;  /* 0x0000580002117a11 */ /* 0x000fe400078008ff */
        /* <DEDUP_REMOVED lines=14> */
[CC--:B----4-:R-:W-:Y:S02]  /*1890*/  @!P0 LEA.HI.X R11, R50.reuse, R4.reuse, R29, 0x1, P3 ;  /* 0x00000004320b8211 */ /* 0x0d0fe400018f0c1d */
[CC--:B------:R-:W-:Y:S02]  /*18a0*/  @!P0 LEA R6, P3, R53.reuse, R3.reuse, 0x1 ;  /* 0x0000000335068211 */ /* 0x0c0fe400078608ff */
[----:B------:R-:W-:Y:S02]  /*18b0*/  ISETP.GE.AND P4, PT, R50, c[0x0][0x198], PT ;  /* 0x0000660032007a0c */ /* 0x000fe40003f86270 */
[----:B------:R-:W-:Y:S02]  /*18c0*/  @!P0 LEA.HI.X R7, R53, R4, R32, 0x1, P3 ;  /* 0x0000000435078211 */ /* 0x000fe400018f0c20 */
[C---:B------:R-:W-:Y:S02]  /*18d0*/  ISETP.GE.AND P3, PT, R30.reuse, c[0x0][0x198], PT ;  /* 0x000066001e007a0c */ /* 0x040fe40003f66270 */
[----:B------:R-:W-:-:S02]  /*18e0*/  @!P0 LEA R12, P2, R30, R3, 0x1 ;  /* 0x000000031e0c8211 */ /* 0x000fc400078408ff */
[----:B------:R-:W-:Y:S02]  /*18f0*/  ISETP.GE.AND P5, PT, R49, c[0x0][0x198], PT ;  /* 0x0000660031007a0c */ /* 0x000fe40003fa6270 */
        /* <DEDUP_REMOVED lines=57> */
[----:B-1----:R-:W4:Y:S04]  /*1c90*/  LDL R15, [R1+0x48] ;  /* 0x00004800010f7983 */ /* 0x002f280000100800 */
[----:B------:R-:W4:Y:S01]  /*1ca0*/  LDL R101, [R1+0x20] ;  /* 0x0000200001657983 */ /* 0x000f220000100800 */
        /* <DEDUP_REMOVED lines=86> */
[----:B------:R-:W-:Y:S01]  /*2210*/  LEA.HI R15, R15, R47, RZ, 0x3 ;  /* 0x0000002f0f0f7211 */ /* 0x000fe200078f18ff */
[----:B------:R-:W2:Y:S03]  /*2220*/  LDSM.16.M88.4 R4, [R101] ;  /* 0x000000006504783b */ /* 0x000ea60000000200 */
[----:B------:R-:W-:Y:S01]  /*2230*/  LOP3.LUT R15, R15, 0xfffffff8, RZ, 0xc0, !PT ;  /* 0xfffffff80f0f7812 */ /* 0x000fe200078ec0ff */
[----:B------:R-:W-:Y:S01]  /*2240*/  IMAD R0, R11, c[0x0][0x208], RZ ;  /* 0x000082000b007a24 */ /* 0x000fe200078e02ff */
[----:B------:R-:W-:Y:S01]  /*2250*/  IADD3 R252, R101, 0x20, RZ ;  /* 0x0000002065fc7810 */ /* 0x000fe20007ffe0ff */
[----:B-1----:R-:W-:Y:S01]  /*2260*/  IMAD.WIDE.U32 R2, R25, c[0x0][0x208], RZ ;  /* 0x0000820019027a25 */ /* 0x002fe200078e00ff */
[----:B------:R-:W-:Y:S03]  /*2270*/  LDSM.16.M88.4 R40, [R101+0x1000] ;  /* 0x001000006528783b */ /* 0x000fe60000000200 */
[----:B------:R-:W-:-:S05]  /*2280*/  IMAD.IADD R15, R47, 0x1, -R15 ;  /* 0x000000012f0f7824 */ /* 0x000fca00078e0a0f */
[----:B------:R-:W-:Y:S01]  /*2290*/  R2P PR, R15, 0x6 ;  /* 0x000000060f007804 */ /* 0x000fe20000000000 */
[----:B------:R-:W-:-:S04]  /*22a0*/  IMAD R0, R25, c[0x0][0x20c], R0 ;  /* 0x0000830019007a24 */ /* 0x000fc800078e0200 */
[----:B------:R-:W-:Y:S02]  /*22b0*/  IMAD.IADD R3, R3, 0x1, R0 ;  /* 0x0000000103037824 */ /* 0x000fe400078e0200 */
[----:B------:R-:W-:-:S06]  /*22c0*/  IMAD.WIDE.U32 R8, R46, c[0x0][0x210], RZ ;  /* 0x000084002e087a25 */ /* 0x000fcc00078e00ff */
[----:B------:R-:W-:Y:S01]  /*22d0*/  @P1 IADD3 R252, R101, -0x20, RZ ;  /* 0xffffffe065fc1810 */ /* 0x000fe20007ffe0ff */
[----:B------:R-:W-:Y:S02]  /*22e0*/  IMAD R0, R14, c[0x0][0x218], RZ ;  /* 0x000086000e007a24 */ /* 0x000fe400078e02ff */
[----:B------:R-:W-:Y:S02]  /*22f0*/  IMAD.WIDE.U32 R2, R33, c[0x0][0x218], R2 ;  /* 0x0000860021027a25 */ /* 0x000fe400078e0002 */
[----:B------:R-:W1:Y:S01]  /*2300*/  LDSM.16.M88.4 R20, [R252] ;  /* 0x00000000fc14783b */ /* 0x000e620000000200 */
[----:B--2---:R-:W-:Y:S03]  /*2310*/  HMMA.16816.F32.BF16 R16, R168, R4, RZ ;  /* 0x00000004a810723c */ /* 0x004fe600000418ff */
[----:B------:R-:W-:Y:S01]  /*2320*/  STL.64 [R1+0xa0], R8 ;  /* 0x0000a00801007387 */ /* 0x000fe20000100a00 */
[----:B------:R-:W-:-:S02]  /*2330*/  IMAD.SHL.U32 R90, R50, 0x2, RZ ;  /* 0x00000002325a7824 */ /* 0x000fc400078e00ff */
[C---:B------:R-:W-:Y:S01]  /*2340*/  IMAD.SHL.U32 R91, R49.reuse, 0x2, RZ ;  /* 0x00000002315b7824 */ /* 0x040fe200078e00ff */
[----:B------:R-:W-:Y:S01]  /*2350*/  SHF.L.U64.HI R85, R50, 0x1, R29 ;  /* 0x0000000132557819 */ /* 0x000fe2000001021d */
[----:B------:R-:W-:Y:S01]  /*2360*/  IMAD.SHL.U32 R89, R30, 0x2, RZ ;  /* 0x000000021e597824 */ /* 0x000fe200078e00ff */
[----:B------:R-:W-:Y:S01]  /*2370*/  SHF.L.U64.HI R86, R49, 0x1, R28 ;  /* 0x0000000131567819 */ /* 0x000fe2000001021c */
[----:B------:R-:W-:Y:S01]  /*2380*/  IMAD R4, R24, c[0x0][0x210], RZ ;  /* 0x0000840018047a24 */ /* 0x000fe200078e02ff */
[----:B------:R-:W-:Y:S01]  /*2390*/  HMMA.16816.F32.BF16 R12, R168, R6, RZ ;  /* 0x00000006a80c723c */ /* 0x000fe200000418ff */
[----:B------:R-:W-:Y:S02]  /*23a0*/  LDSM.16.M88.4 R24, [R101+0x800] ;  /* 0x000800006518783b */ /* 0x000fe40000000200 */
[----:B------:R-:W-:Y:S01]  /*23b0*/  IMAD R4, R46, c[0x0][0x214], R4 ;  /* 0x000085002e047a24 */ /* 0x000fe200078e0204 */
[----:B------:R-:W-:Y:S01]  /*23c0*/  SHF.L.U64.HI R84, R30, 0x1, R31 ;  /* 0x000000011e547819 */ /* 0x000fe2000001021f */
[C---:B------:R-:W-:Y:S01]  /*23d0*/  IMAD.SHL.U32 R92, R53.reuse, 0x2, RZ ;  /* 0x00000002355c7824 */ /* 0x040fe200078e00ff */
[----:B------:R-:W-:Y:S01]  /*23e0*/  SHF.L.U64.HI R87, R53, 0x1, R32 ;  /* 0x0000000135577819 */ /* 0x000fe20000010220 */
[----:B------:R-:W-:Y:S01]  /*23f0*/  IMAD.IADD R5, R9, 0x1, R4 ;  /* 0x0000000109057824 */ /* 0x000fe200078e0204 */
[----:B------:R-:W-:Y:S01]  /*2400*/  LDSM.16.M88.4 R44, [R252+0x1000] ;  /* 0x00100000fc2c783b */ /* 0x000fe20000000200 */
[----:B------:R-:W-:Y:S01]  /*2410*/  IMAD R4, R33, c[0x0][0x21c], R0 ;  /* 0x0000870021047a24 */ /* 0x000fe200078e0200 */
[----:B------:R-:W-:-:S02]  /*2420*/  IADD3 R0, P0, R2, R8, RZ ;  /* 0x0000000802007210 */ /* 0x000fc40007f1e0ff */
[----:B------:R-:W-:Y:S02]  /*2430*/  STL [R1+0xb0], R5 ;  /* 0x0000b00501007387 */ /* 0x000fe40000100800 */
[----:B------:R-:W-:Y:S02]  /*2440*/  IADD3.X R3, R5, R3, R4, P0, !PT ;  /* 0x0000000305037210 */ /* 0x000fe400007fe404 */
        /* <DEDUP_REMOVED lines=8> */
[----:B------:R-:W-:-:S02]  /*24d0*/  ISETP.GE.AND P5, PT, R30, c[0x0][0x1d4], PT ;  /* 0x000075001e007a0c */ /* 0x000fc40003fa6270 */
[----:B------:R-:W1:Y:S05]  /*24e0*/  LDSM.16.M88.4 R36, [R252+0x800] ;  /* 0x00080000fc24783b */ /* 0x000e6a0000000200 */
[----:B------:R-:W-:Y:S01]  /*24f0*/  HMMA.16816.F32.BF16 R76, R172, R22, R12 ;  /* 0x00000016ac4c723c */ /* 0x000fe2000004180c */
[C---:B--2---:R-:W-:Y:S02]  /*2500*/  IADD3 R16, P0, R4.reuse, R90, RZ ;  /* 0x0000005a04107210 */ /* 0x044fe40007f1e0ff */
[----:B------:R-:W-:-:S04]  /*2510*/  IADD3 R18, P1, R4, R89, RZ ;  /* 0x0000005904127210 */ /* 0x000fc80007f3e0ff */
[----:B------:R-:W-:Y:S01]  /*2520*/  IADD3 R14, P3, R4, R91, RZ ;  /* 0x0000005b040e7210 */ /* 0x000fe20007f7e0ff */
[C-C-:B---3--:R-:W-:Y:S01]  /*2530*/  IMAD.X R17, R5.reuse, 0x1, R85.reuse, P0 ;  /* 0x0000000105117824 */ /* 0x148fe200000e0655 */
[----:B------:R-:W-:Y:S02]  /*2540*/  SEL R0, R48, 0xffffffc0, !P2 ;  /* 0xffffffc030007807 */ /* 0x000fe40005000000 */
[----:B----4-:R-:W-:Y:S01]  /*2550*/  IADD3 R8, P0, R2, R90, RZ ;  /* 0x0000005a02087210 */ /* 0x010fe20007f1e0ff */
[C---:B------:R-:W-:Y:S01]  /*2560*/  IMAD.X R15, R5.reuse, 0x1, R86, P3 ;  /* 0x00000001050f7824 */ /* 0x040fe200018e0656 */
[----:B------:R-:W-:Y:S01]  /*2570*/  IADD3 R4, P2, R4, R92, RZ ;  /* 0x0000005c04047210 */ /* 0x000fe20007f5e0ff */
[----:B------:R-:W-:Y:S01]  /*2580*/  IMAD.X R19, R5, 0x1, R84, P1 ;  /* 0x0000000105137824 */ /* 0x000fe200008e0654 */
[----:B------:R-:W-:Y:S01]  /*2590*/  ISETP.GE.AND P3, PT, R50, c[0x0][0x1d4], PT ;  /* 0x0000750032007a0c */ /* 0x000fe20003f66270 */
[----:B------:R-:W-:Y:S01]  /*25a0*/  IMAD.X R9, R3, 0x1, R85, P0 ;  /* 0x0000000103097824 */ /* 0x000fe200000e0655 */
[----:B------:R-:W-:-:S02]  /*25b0*/  IADD3 R12, P1, R2, R89, RZ ;  /* 0x00000059020c7210 */ /* 0x000fc40007f3e0ff */
[C---:B------:R-:W-:Y:S01]  /*25c0*/  ISETP.LT.OR P4, PT, R10.reuse, 0x1, P5 ;  /* 0x000000010a00780c */ /* 0x040fe20002f81670 */
[----:B------:R-:W-:Y:S01]  /*25d0*/  IMAD.X R5, R5, 0x1, R87, P2 ;  /* 0x0000000105057824 */ /* 0x000fe200010e0657 */
[----:B------:R-:W-:Y:S01]  /*25e0*/  ISETP.LT.OR P0, PT, R10, 0x1, P3 ;  /* 0x000000010a00780c */ /* 0x000fe20001f01670 */
[----:B------:R-:W-:Y:S01]  /*25f0*/  IMAD.X R13, R3, 0x1, R84, P1 ;  /* 0x00000001030d7824 */ /* 0x000fe200008e0654 */
[----:B------:R-:W-:Y:S02]  /*2600*/  IADD3 R6, P2, R2, R91, RZ ;  /* 0x0000005b02067210 */ /* 0x000fe40007f5e0ff */
[----:B------:R-:W-:Y:S01]  /*2610*/  ISETP.GE.AND P1, PT, R49, c[0x0][0x1d4], PT ;  /* 0x0000750031007a0c */ /* 0x000fe20003f26270 */
[----:B------:R-:W-:Y:S01]  /*2620*/  HMMA.16816.F32.BF16 R20, R168, R40, RZ ;  /* 0x00000028a814723c */ /* 0x000fe200000418ff */
[----:B------:R-:W2:Y:S01]  /*2630*/  LDSM.16.M88.4 R48, [R252+0x1800] ;  /* 0x00180000fc30783b */ /* 0x000ea20000000200 */
[----:B------:R-:W-:Y:S01]  /*2640*/  IMAD.X R7, R3, 0x1, R86, P2 ;  /* 0x0000000103077824 */ /* 0x000fe200010e0656 */
[----:B------:R-:W-:-:S03]  /*2650*/  ISETP.LT.OR P2, PT, R10, 0x1, P1 ;  /* 0x000000010a00780c */ /* 0x000fc60000f41670 */
[----:B------:R-:W-:Y:S01]  /*2660*/  @!PT LDS RZ, [RZ] ;  /* 0x00000000fffff984 */ /* 0x000fe20000000800 */
[----:B------:R-:W-:Y:S01]  /*2670*/  @!PT LDS RZ, [RZ] ;  /* 0x00000000fffff984 */ /* 0x000fe20000000800 */
[----:B------:R-:W-:Y:S01]  /*2680*/  @!PT LDS RZ, [RZ] ;  /* 0x00000000fffff984 */ /* 0x000fe20000000800 */
[----:B------:R3:W-:Y:S02]  /*2690*/  LDGSTS.E.BYPASS.LTC128B.128 [R52+0x100], [R18.64], !P4 ;  /* 0x0010000012347fae */ /* 0x0007e4000e101d46 */
[----:B------:R-:W-:Y:S02]  /*26a0*/  HMMA.16816.F32.BF16 R28, R168, R24, RZ ;  /* 0x00000018a81c723c */ /* 0x000fe400000418ff */
[----:B------:R3:W-:Y:S01]  /*26b0*/  LDGSTS.E.BYPASS.LTC128B.128 [R52+0x2100], [R16.64], !P0 ;  /* 0x0210000010347fae */ /* 0x0007e2000c101d46 */
[----:B------:R-:W-:-:S05]  /*26c0*/  ISETP.GE.AND P0, PT, R53, c[0x0][0x1d4], PT ;  /* 0x0000750035007a0c */ /* 0x000fca0003f06270 */
[----:B------:R-:W-:Y:S01]  /*26d0*/  HMMA.16816.F32.BF16 R24, R168, R26, RZ ;  /* 0x0000001aa818723c */ /* 0x000fe200000418ff */
[C---:B------:R-:W-:Y:S01]  /*26e0*/  ISETP.LT.OR P4, PT, R10.reuse, 0x1, P0 ;  /* 0x000000010a00780c */ /* 0x040fe20000781670 */
[----:B------:R4:W-:Y:S01]  /*26f0*/  LDGSTS.E.BYPASS.LTC128B.128 [R52+0x4100], [R14.64], !P2 ;  /* 0x041000000e347fae */ /* 0x0009e2000d101d46 */
[C---:B------:R-:W-:Y:S02]  /*2700*/  ISETP.LT.OR P5, PT, R10.reuse, 0x21, P5 ;  /* 0x000000210a00780c */ /* 0x040fe40002fa1670 */
[C---:B------:R-:W-:Y:S02]  /*2710*/  ISETP.LT.OR P3, PT, R10.reuse, 0x21, P3 ;  /* 0x000000210a00780c */ /* 0x040fe40001f61670 */
[C---:B------:R-:W-:Y:S02]  /*2720*/  ISETP.LT.OR P2, PT, R10.reuse, 0x21, P1 ;  /* 0x000000210a00780c */ /* 0x040fe40000f41670 */
[----:B------:R-:W-:Y:S02]  /*2730*/  ISETP.LT.OR P1, PT, R10, 0x21, P0 ;  /* 0x000000210a00780c */ /* 0x000fe40000721670 */
[----:B------:R-:W-:Y:S01]  /*2740*/  IADD3 R2, P0, R2, R92, RZ ;  /* 0x0000005c02027210 */ /* 0x000fe20007f1e0ff */
[----:B------:R-:W-:-:S02]  /*2750*/  IMAD.IADD R100, R101, 0x1, R0 ;  /* 0x0000000165647824 */ /* 0x000fc400078e0200 */
[----:B------:R1:W-:Y:S02]  /*2760*/  LDGSTS.E.BYPASS.LTC128B.128 [R52+0x6100], [R4.64], !P4 ;  /* 0x0610000004347fae */ /* 0x0003e4000e101d46 */
[----:B------:R-:W-:Y:S01]  /*2770*/  IMAD.X R3, R3, 0x1, R87, P0 ;  /* 0x0000000103037824 */ /* 0x000fe200000e0657 */
[----:B------:R-:W-:Y:S01]  /*2780*/  HMMA.16816.F32.BF16 R56, R172, R44, R20 ;  /* 0x0000002cac38723c */ /* 0x000fe20000041814 */
[----:B------:R4:W-:Y:S04]  /*2790*/  LDGSTS.E.BYPASS.LTC128B.128 [R52+0x1100], [R12.64], !P5 ;  /* 0x011000000c347fae */ /* 0x0009e8000e901d46 */
[----:B------:R2:W-:Y:S03]  /*27a0*/  LDGSTS.E.BYPASS.LTC128B.128 [R52+0x3100], [R8.64], !P3 ;  /* 0x0310000008347fae */ /* 0x0005e6000d901d46 */
[C---:B---3--:R-:W-:Y:S01]  /*27b0*/  HMMA.16816.F32.BF16 R16, R168.reuse, R32, RZ ;  /* 0x00000020a810723c */ /* 0x048fe200000418ff */
[----:B------:R3:W-:Y:S04]  /*27c0*/  LDGSTS.E.BYPASS.LTC128B.128 [R52+0x5100], [R6.64], !P2 ;  /* 0x0510000006347fae */ /* 0x0007e8000d101d46 */
[----:B------:R3:W-:Y:S03]  /*27d0*/  LDGSTS.E.BYPASS.LTC128B.128 [R52+0x7100], [R2.64], !P1 ;  /* 0x0710000002347fae */ /* 0x0007e6000c901d46 */
[----:B------:R-:W-:Y:S01]  /*27e0*/  HMMA.16816.F32.BF16 R20, R168, R42, RZ ;  /* 0x0000002aa814723c */ /* 0x000fe200000418ff */
[----:B------:R-:W-:Y:S04]  /*27f0*/  LDSM.16.M88.4 R40, [R100+0x1000] ;  /* 0x001000006428783b */ /* 0x000fe80000000200 */
[----:B------:R-:W0:Y:S03]  /*2800*/  LDGDEPBAR ;  /* 0x00000000000079af */ /* 0x000e260000000000 */
[----:B-1----:R-:W-:Y:S01]  /*2810*/  HMMA.16816.F32.BF16 R64, R172, R38, R24 ;  /* 0x00000026ac40723c */ /* 0x002fe20000041818 */
[----:B------:R-:W1:Y:S07]  /*2820*/  LDSM.16.M88.4 R24, [R100] ;  /* 0x000000006418783b */ /* 0x000e6e0000000200 */
[----:B--2---:R-:W-:Y:S01]  /*2830*/  HMMA.16816.F32.BF16 R8, R168, R34, RZ ;  /* 0x00000022a808723c */ /* 0x004fe200000418ff */
[----:B------:R-:W2:Y:S07]  /*2840*/  LDSM.16.M88.4 R32, [R100+0x800] ;  /* 0x000800006420783b */ /* 0x000eae0000000200 */
[----:B------:R-:W-:Y:S01]  /*2850*/  HMMA.16816.F32.BF16 R68, R172, R36, R28 ;  /* 0x00000024ac44723c */ /* 0x000fe2000004181c */
[----:B------:R-:W2:Y:S01]  /*2860*/  LDSM.16.M88.4 R36, [R100+0x1800] ;  /* 0x001800006424783b */ /* 0x000ea20000000200 */
[----:B---3--:R-:W-:-:S05]  /*2870*/  IADD3 R2, R252, 0x6000, RZ ;  /* 0x00006000fc027810 */ /* 0x008fca0007ffe0ff */
[----:B------:R-:W-:Y:S01]  /*2880*/  IMAD.IADD R0, R2, 0x1, R0 ;  /* 0x0000000102007824 */ /* 0x000fe200078e0200 */
[C---:B------:R-:W-:Y:S04]  /*2890*/  HMMA.16816.F32.BF16 R16, R172.reuse, R48, R16 ;  /* 0x00000030ac10723c */ /* 0x040fe80000041810 */
[----:B----4-:R-:W3:Y:S04]  /*28a0*/  LDSM.16.M88.4 R12, [R0+-0x6000] ;  /* 0xffa00000000c783b */ /* 0x010ee80000000200 */
[C---:B------:R-:W-:Y:S01]  /*28b0*/  HMMA.16816.F32.BF16 R28, R172.reuse, R46, R20 ;  /* 0x0000002eac1c723c */ /* 0x040fe20000041814 */
[----:B------:R-:W4:Y:S04]  /*28c0*/  LDSM.16.M88.4 R52, [R0+-0x5800] ;  /* 0xffa800000034783b */ /* 0x000f280000000200 */
[----:B------:R-:W3:Y:S03]  /*28d0*/  LDSM.16.M88.4 R60, [R0+-0x5000] ;  /* 0xffb00000003c783b */ /* 0x000ee60000000200 */
[----:B------:R-:W-:Y:S01]  /*28e0*/  HMMA.16816.F32.BF16 R8, R172, R50, R8 ;  /* 0x00000032ac08723c */ /* 0x000fe20000041808 */
[----:B------:R-:W3:Y:S07]  /*28f0*/  LDSM.16.M88.4 R72, [R0+-0x4800] ;  /* 0xffb800000048783b */ /* 0x000eee0000000200 */
[C---:B-1----:R-:W-:Y:S01]  /*2900*/  HMMA.16816.F32.BF16 R4, R192.reuse, R24, R80 ;  /* 0x00000018c004723c */ /* 0x042fe20000041850 */
[----:B------:R-:W-:Y:S07]  /*2910*/  LDSM.16.M88.4 R80, [R100+0x7800] ;  /* 0x007800006450783b */ /* 0x000fee0000000200 */
[C---:B------:R-:W-:Y:S01]  /*2920*/  HMMA.16816.F32.BF16 R20, R192.reuse, R26, R76 ;  /* 0x0000001ac014723c */ /* 0x040fe2000004184c */
[----:B------:R-:W-:Y:S07]  /*2930*/  LDSM.16.M88.4 R76, [R101+0x3800] ;  /* 0x00380000654c783b */ /* 0x000fee0000000200 */
[C---:B--2---:R-:W-:Y:S01]  /*2940*/  HMMA.16816.F32.BF16 R24, R192.reuse, R32, R68 ;  /* 0x00000020c018723c */ /* 0x044fe20000041844 */
[----:B------:R-:W-:Y:S07]  /*2950*/  LDSM.16.M88.4 R68, [R252+0x3800] ;  /* 0x00380000fc44783b */ /* 0x000fee0000000200 */
[C---:B------:R-:W-:Y:S01]  /*2960*/  HMMA.16816.F32.BF16 R32, R192.reuse, R34, R64 ;  /* 0x00000022c020723c */ /* 0x040fe20000041840 */
[----:B------:R-:W-:Y:S07]  /*2970*/  LDSM.16.M88.4 R64, [R101+0x3000] ;  /* 0x003000006540783b */ /* 0x000fee0000000200 */
[C---:B------:R-:W-:Y:S01]  /*2980*/  HMMA.16816.F32.BF16 R48, R192.reuse, R40, R56 ;  /* 0x00000028c030723c */ /* 0x040fe20000041838 */
[----:B------:R-:W-:Y:S07]  /*2990*/  LDSM.16.M88.4 R56, [R101+0x2800] ;  /* 0x002800006538783b */ /* 0x000fee0000000200 */
[C---:B------:R-:W-:Y:S08]  /*29a0*/  HMMA.16816.F32.BF16 R16, R192.reuse, R36, R16 ;  /* 0x00000024c010723c */ /* 0x040ff00000041810 */
[C---:B------:R-:W-:Y:S01]  /*29b0*/  HMMA.16816.F32.BF16 R44, R192.reuse, R42, R28 ;  /* 0x0000002ac02c723c */ /* 0x040fe2000004181c */
[----:B------:R-:W-:Y:S07]  /*29c0*/  LDSM.16.M88.4 R40, [R252+0x2800] ;  /* 0x00280000fc28783b */ /* 0x000fee0000000200 */
[----:B------:R-:W-:Y:S01]  /*29d0*/  HMMA.16816.F32.BF16 R8, R192, R38, R8 ;  /* 0x00000026c008723c */ /* 0x000fe20000041808 */
[----:B------:R-:W1:Y:S07]  /*29e0*/  LDSM.16.M88.4 R36, [R101+0x2000] ;  /* 0x002000006524783b */ /* 0x000e6e0000000200 */
[C---:B---3--:R-:W-:Y:S08]  /*29f0*/  HMMA.16816.F32.BF16 R4, R196.reuse, R12, R4 ;  /* 0x0000000cc404723c */ /* 0x048ff00000041804 */
[C---:B------:R-:W-:Y:S08]  /*2a00*/  HMMA.16816.F32.BF16 R12, R196.reuse, R14, R20 ;  /* 0x0000000ec40c723c */ /* 0x040ff00000041814 */
[C---:B----4-:R-:W-:Y:S08]  /*2a10*/  HMMA.16816.F32.BF16 R20, R196.reuse, R52, R24 ;  /* 0x00000034c414723c */ /* 0x050ff00000041818 */
        /* <DEDUP_REMOVED lines=15> */
[----:B------:R-:W-:Y:S07]  /*2b10*/  LDSM.16.M88.4 R56, [R0+-0x3000] ;  /* 0xffd000000038783b */ /* 0x000fee0000000200 */
[C---:B------:R-:W-:Y:S08]  /*2b20*/  HMMA.16816.F32.BF16 R32, R200.reuse, R64, R32 ;  /* 0x00000040c820723c */ /* 0x040ff00000041820 */
[C---:B------:R-:W-:Y:S08]  /*2b30*/  HMMA.16816.F32.BF16 R24, R200.reuse, R76, R24 ;  /* 0x0000004cc818723c */ /* 0x040ff00000041818 */
[C---:B------:R-:W-:Y:S01]  /*2b40*/  HMMA.16816.F32.BF16 R44, R200.reuse, R66, R44 ;  /* 0x00000042c82c723c */ /* 0x040fe2000004182c */
[----:B------:R-:W-:Y:S07]  /*2b50*/  LDSM.16.M88.4 R64, [R0+-0x2800] ;  /* 0xffd800000040783b */ /* 0x000fee0000000200 */
[----:B------:R-:W-:Y:S01]  /*2b60*/  HMMA.16816.F32.BF16 R16, R200, R78, R16 ;  /* 0x0000004ec810723c */ /* 0x000fe20000041810 */
[----:B------:R-:W-:Y:S07]  /*2b70*/  LDSM.16.M88.4 R76, [R252+0x7800] ;  /* 0x00780000fc4c783b */ /* 0x000fee0000000200 */
[C---:B--2---:R-:W-:Y:S08]  /*2b80*/  HMMA.16816.F32.BF16 R4, R204.reuse, R8, R4 ;  /* 0x00000008cc04723c */ /* 0x044ff00000041804 */
[C---:B------:R-:W-:Y:S01]  /*2b90*/  HMMA.16816.F32.BF16 R12, R204.reuse, R10, R12 ;  /* 0x0000000acc0c723c */ /* 0x040fe2000004180c */
[----:B------:R-:W2:Y:S07]  /*2ba0*/  LDSM.16.M88.4 R8, [R0+-0x4000] ;  /* 0xffc000000008783b */ /* 0x000eae0000000200 */
[C---:B------:R-:W-:Y:S08]  /*2bb0*/  HMMA.16816.F32.BF16 R20, R204.reuse, R40, R20 ;  /* 0x00000028cc14723c */ /* 0x040ff00000041814 */
[C---:B------:R-:W-:Y:S01]  /*2bc0*/  HMMA.16816.F32.BF16 R28, R204.reuse, R42, R28 ;  /* 0x0000002acc1c723c */ /* 0x040fe2000004181c */
[----:B------:R-:W3:Y:S07]  /*2bd0*/  LDSM.16.M88.4 R40, [R0+-0x3800] ;  /* 0xffc800000028783b */ /* 0x000eee0000000200 */
[C---:B------:R-:W-:Y:S08]  /*2be0*/  HMMA.16816.F32.BF16 R32, R204.reuse, R52, R32 ;  /* 0x00000034cc20723c */ /* 0x040ff00000041820 */
[C---:B------:R-:W-:Y:S08]  /*2bf0*/  HMMA.16816.F32.BF16 R24, R204.reuse, R68, R24 ;  /* 0x00000044cc18723c */ /* 0x040ff00000041818 */
[C---:B------:R-:W-:Y:S01]  /*2c00*/  HMMA.16816.F32.BF16 R44, R204.reuse, R54, R44 ;  /* 0x00000036cc2c723c */ /* 0x040fe2000004182c */
[----:B------:R-:W-:Y:S07]  /*2c10*/  LDSM.16.M88.4 R52, [R101+0x4800] ;  /* 0x004800006534783b */ /* 0x000fee0000000200 */
[----:B------:R-:W-:Y:S01]  /*2c20*/  HMMA.16816.F32.BF16 R16, R204, R70, R16 ;  /* 0x00000046cc10723c */ /* 0x000fe20000041810 */
        /* <DEDUP_REMOVED lines=8> */
[C---:B------:R-:W-:Y:S08]  /*2cb0*/  HMMA.16816.F32.BF16 R24, R208.reuse, R72, R24 ;  /* 0x00000048d018723c */ /* 0x040ff00000041818 */
[C---:B------:R-:W-:Y:S01]  /*2cc0*/  HMMA.16816.F32.BF16 R44, R208.reuse, R62, R44 ;  /* 0x0000003ed02c723c */ /* 0x040fe2000004182c */
[----:B------:R-:W4:Y:S07]  /*2cd0*/  LDSM.16.M88.4 R60, [R101+0x5000] ;  /* 0x00500000653c783b */ /* 0x000f2e0000000200 */
        /* <DEDUP_REMOVED lines=9> */
[C---:B------:R-:W-:Y:S08]  /*2d70*/  HMMA.16816.F32.BF16 R24, R212.reuse, R64, R24 ;  /* 0x00000040d418723c */ /* 0x040ff00000041818 */
[C---:B------:R-:W-:Y:S01]  /*2d80*/  HMMA.16816.F32.BF16 R44, R212.reuse, R58, R44 ;  /* 0x0000003ad42c723c */ /* 0x040fe2000004182c */
[----:B------:R-:W3:Y:S07]  /*2d90*/  LDSM.16.M88.4 R56, [R252+0x5000] ;  /* 0x00500000fc38783b */ /* 0x000eee0000000200 */
[----:B------:R-:W-:Y:S01]  /*2da0*/  HMMA.16816.F32.BF16 R16, R212, R66, R16 ;  /* 0x00000042d410723c */ /* 0x000fe20000041810 */
[----:B------:R-:W2:Y:S07]  /*2db0*/  LDSM.16.M88.4 R64, [R252+0x5800] ;  /* 0x00580000fc40783b */ /* 0x000eae0000000200 */
[C---:B-1----:R-:W-:Y:S08]  /*2dc0*/  HMMA.16816.F32.BF16 R4, R216.reuse, R36, R4 ;  /* 0x00000024d804723c */ /* 0x042ff00000041804 */
[C---:B------:R-:W-:Y:S01]  /*2dd0*/  HMMA.16816.F32.BF16 R12, R216.reuse, R38, R12 ;  /* 0x00000026d80c723c */ /* 0x040fe2000004180c */
[----:B------:R-:W-:Y:S07]  /*2de0*/  LDSM.16.M88.4 R36, [R0+-0x2000] ;  /* 0xffe000000024783b */ /* 0x000fee0000000200 */
[C---:B------:R-:W-:Y:S08]  /*2df0*/  HMMA.16816.F32.BF16 R20, R216.reuse, R52, R20 ;  /* 0x00000034d814723c */ /* 0x040ff00000041814 */
[C---:B------:R-:W-:Y:S01]  /*2e00*/  HMMA.16816.F32.BF16 R28, R216.reuse, R54, R28 ;  /* 0x00000036d81c723c */ /* 0x040fe2000004181c */
[----:B------:R-:W1:Y:S07]  /*2e10*/  LDSM.16.M88.4 R52, [R100+0x4800] ;  /* 0x004800006434783b */ /* 0x000e6e0000000200 */
[C---:B----4-:R-:W-:Y:S08]  /*2e20*/  HMMA.16816.F32.BF16 R32, R216.reuse, R60, R32 ;  /* 0x0000003cd820723c */ /* 0x050ff00000041820 */
[C---:B------:R-:W-:Y:S08]  /*2e30*/  HMMA.16816.F32.BF16 R24, R216.reuse, R68, R24 ;  /* 0x00000044d818723c */ /* 0x040ff00000041818 */
[C---:B------:R-:W-:Y:S01]  /*2e40*/  HMMA.16816.F32.BF16 R44, R216.reuse, R62, R44 ;  /* 0x0000003ed82c723c */ /* 0x040fe2000004182c */
[----:B------:R-:W4:Y:S07]  /*2e50*/  LDSM.16.M88.4 R60, [R100+0x5000] ;  /* 0x00500000643c783b */ /* 0x000f2e0000000200 */
[----:B------:R-:W-:Y:S01]  /*2e60*/  HMMA.16816.F32.BF16 R16, R216, R70, R16 ;  /* 0x00000046d810723c */ /* 0x000fe20000041810 */
[----:B------:R-:W1:Y:S07]  /*2e70*/  LDSM.16.M88.4 R68, [R100+0x5800] ;  /* 0x005800006444783b */ /* 0x000e6e0000000200 */
[C---:B--2---:R-:W-:Y:S08]  /*2e80*/  HMMA.16816.F32.BF16 R4, R220.reuse, R8, R4 ;  /* 0x00000008dc04723c */ /* 0x044ff00000041804 */
[C---:B------:R-:W-:Y:S08]  /*2e90*/  HMMA.16816.F32.BF16 R12, R220.reuse, R10, R12 ;  /* 0x0000000adc0c723c */ /* 0x040ff0000004180c */
[C---:B------:R-:W-:Y:S08]  /*2ea0*/  HMMA.16816.F32.BF16 R20, R220.reuse, R48, R20 ;  /* 0x00000030dc14723c */ /* 0x040ff00000041814 */
[C---:B------:R-:W-:Y:S01]  /*2eb0*/  HMMA.16816.F32.BF16 R28, R220.reuse, R50, R28 ;  /* 0x00000032dc1c723c */ /* 0x040fe2000004181c */
[----:B------:R-:W2:Y:S07]  /*2ec0*/  LDSM.16.M88.4 R48, [R0+-0x1800] ;  /* 0xffe800000030783b */ /* 0x000eae0000000200 */
[C---:B---3--:R-:W-:Y:S08]  /*2ed0*/  HMMA.16816.F32.BF16 R32, R220.reuse, R56, R32 ;  /* 0x00000038dc20723c */ /* 0x048ff00000041820 */
[C---:B------:R-:W-:Y:S08]  /*2ee0*/  HMMA.16816.F32.BF16 R24, R220.reuse, R64, R24 ;  /* 0x00000040dc18723c */ /* 0x040ff00000041818 */
[C---:B------:R-:W-:Y:S01]  /*2ef0*/  HMMA.16816.F32.BF16 R44, R220.reuse, R58, R44 ;  /* 0x0000003adc2c723c */ /* 0x040fe2000004182c */
[----:B------:R-:W3:Y:S07]  /*2f00*/  LDSM.16.M88.4 R56, [R0+-0x1000] ;  /* 0xfff000000038783b */ /* 0x000eee0000000200 */
[----:B------:R-:W-:Y:S01]  /*2f10*/  HMMA.16816.F32.BF16 R16, R220, R66, R16 ;  /* 0x00000042dc10723c */ /* 0x000fe20000041810 */
[----:B------:R-:W2:Y:S07]  /*2f20*/  LDSM.16.M88.4 R64, [R0+-0x800] ;  /* 0xfff800000040783b */ /* 0x000eae0000000200 */
[C---:B------:R-:W-:Y:S08]  /*2f30*/  HMMA.16816.F32.BF16 R8, R224.reuse, R40, R4 ;  /* 0x00000028e008723c */ /* 0x040ff00000041804 */
[C---:B------:R-:W-:Y:S01]  /*2f40*/  HMMA.16816.F32.BF16 R4, R224.reuse, R42, R12 ;  /* 0x0000002ae004723c */ /* 0x040fe2000004180c */
[----:B------:R-:W2:Y:S07]  /*2f50*/  LDSM.16.M88.4 R40, [R101+0x6000] ;  /* 0x006000006528783b */ /* 0x000eae0000000200 */
[C---:B-1----:R-:W-:Y:S08]  /*2f60*/  HMMA.16816.F32.BF16 R20, R224.reuse, R52, R20 ;  /* 0x00000034e014723c */ /* 0x042ff00000041814 */
        /* <DEDUP_REMOVED lines=8> */
[C---:B------:R-:W-:Y:S08]  /*2ff0*/  HMMA.16816.F32.BF16 R12, R228.reuse, R36, R8 ;  /* 0x00000024e40c723c */ /* 0x040ff00000041808 */
[C---:B------:R-:W-:Y:S01]  /*3000*/  HMMA.16816.F32.BF16 R8, R228.reuse, R38, R4 ;  /* 0x00000026e408723c */ /* 0x040fe20000041804 */
[----:B------:R-:W1:Y:S07]  /*3010*/  LDSM.16.M88.4 R36, [R252+0x6000] ;  /* 0x00600000fc24783b */ /* 0x000e6e0000000200 */
[C---:B--2---:R-:W-:Y:S08]  /*3020*/  HMMA.16816.F32.BF16 R4, R228.reuse, R48, R20 ;  /* 0x00000030e404723c */ /* 0x044ff00000041814 */
[C---:B------:R-:W-:Y:S01]  /*3030*/  HMMA.16816.F32.BF16 R28, R228.reuse, R50, R28 ;  /* 0x00000032e41c723c */ /* 0x040fe2000004181c */
[----:B------:R-:W2:Y:S07]  /*3040*/  LDSM.16.M88.4 R48, [R252+0x6800] ;  /* 0x00680000fc30783b */ /* 0x000eae0000000200 */
[C---:B---3--:R-:W-:Y:S08]  /*3050*/  HMMA.16816.F32.BF16 R32, R228.reuse, R56, R32 ;  /* 0x00000038e420723c */ /* 0x048ff00000041820 */
[C---:B------:R-:W-:Y:S08]  /*3060*/  HMMA.16816.F32.BF16 R24, R228.reuse, R64, R24 ;  /* 0x00000040e418723c */ /* 0x040ff00000041818 */
[C---:B------:R-:W-:Y:S01]  /*3070*/  HMMA.16816.F32.BF16 R44, R228.reuse, R58, R44 ;  /* 0x0000003ae42c723c */ /* 0x040fe2000004182c */
[----:B------:R-:W3:Y:S07]  /*3080*/  LDSM.16.M88.4 R56, [R252+0x7000] ;  /* 0x00700000fc38783b */ /* 0x000eee0000000200 */
[----:B------:R-:W-:Y:S01]  /*3090*/  HMMA.16816.F32.BF16 R20, R228, R66, R16 ;  /* 0x00000042e414723c */ /* 0x000fe20000041810 */
[----:B------:R-:W2:Y:S07]  /*30a0*/  LDSM.16.M88.4 R64, [R100+0x6000] ;  /* 0x006000006440783b */ /* 0x000eae0000000200 */
[C---:B------:R-:W-:Y:S08]  /*30b0*/  HMMA.16816.F32.BF16 R16, R232.reuse, R40, R12 ;  /* 0x00000028e810723c */ /* 0x040ff0000004180c */
[C---:B------:R-:W-:Y:S08]  /*30c0*/  HMMA.16816.F32.BF16 R12, R232.reuse, R42, R8 ;  /* 0x0000002ae80c723c */ /* 0x040ff00000041808 */
[C---:B-1----:R-:W-:Y:S08]  /*30d0*/  HMMA.16816.F32.BF16 R8, R232.reuse, R52, R4 ;  /* 0x00000034e808723c */ /* 0x042ff00000041804 */
[C---:B------:R-:W-:Y:S01]  /*30e0*/  HMMA.16816.F32.BF16 R4, R232.reuse, R54, R28 ;  /* 0x00000036e804723c */ /* 0x040fe2000004181c */
[----:B------:R-:W-:Y:S07]  /*30f0*/  LDSM.16.M88.4 R52, [R0+0x1000] ;  /* 0x001000000034783b */ /* 0x000fee0000000200 */
[C---:B----4-:R-:W-:Y:S08]  /*3100*/  HMMA.16816.F32.BF16 R32, R232.reuse, R60, R32 ;  /* 0x0000003ce820723c */ /* 0x050ff00000041820 */
[C---:B------:R-:W-:Y:S08]  /*3110*/  HMMA.16816.F32.BF16 R28, R232.reuse, R68, R24 ;  /* 0x00000044e81c723c */ /* 0x040ff00000041818 */
[C---:B------:R-:W-:Y:S01]  /*3120*/  HMMA.16816.F32.BF16 R44, R232.reuse, R62, R44 ;  /* 0x0000003ee82c723c */ /* 0x040fe2000004182c */
[----:B------:R-:W-:Y:S07]  /*3130*/  LDSM.16.M88.4 R60, [R0] ;  /* 0x00000000003c783b */ /* 0x000fee0000000200 */
[----:B------:R-:W-:Y:S01]  /*3140*/  HMMA.16816.F32.BF16 R24, R232, R70, R20 ;  /* 0x00000046e818723c */ /* 0x000fe20000041814 */
[----:B------:R-:W1:Y:S07]  /*3150*/  LDSM.16.M88.4 R68, [R100+0x6800] ;  /* 0x006800006444783b */ /* 0x000e6e0000000200 */
[C---:B------:R-:W-:Y:S08]  /*3160*/  HMMA.16816.F32.BF16 R20, R236.reuse, R36, R16 ;  /* 0x00000024ec14723c */ /* 0x040ff00000041810 */
[C---:B------:R-:W-:Y:S08]  /*3170*/  HMMA.16816.F32.BF16 R16, R236.reuse, R38, R12 ;  /* 0x00000026ec10723c */ /* 0x040ff0000004180c */
[C---:B--2---:R-:W-:Y:S08]  /*3180*/  HMMA.16816.F32.BF16 R12, R236.reuse, R48, R8 ;  /* 0x00000030ec0c723c */ /* 0x044ff00000041808 */
[C---:B------:R-:W-:Y:S01]  /*3190*/  HMMA.16816.F32.BF16 R8, R236.reuse, R50, R4 ;  /* 0x00000032ec08723c */ /* 0x040fe20000041804 */
[----:B------:R-:W-:Y:S07]  /*31a0*/  LDSM.16.M88.4 R48, [R0+0x1800] ;  /* 0x001800000030783b */ /* 0x000fee0000000200 */
[C---:B---3--:R-:W-:Y:S08]  /*31b0*/  HMMA.16816.F32.BF16 R4, R236.reuse, R56, R32 ;  /* 0x00000038ec04723c */ /* 0x048ff00000041820 */
[C---:B------:R-:W-:Y:S08]  /*31c0*/  HMMA.16816.F32.BF16 R40, R236.reuse, R76, R28 ;  /* 0x0000004cec28723c */ /* 0x040ff0000004181c */
[----:B------:R-:W-:Y:S01]  /*31d0*/  HMMA.16816.F32.BF16 R44, R236, R58, R44 ;  /* 0x0000003aec2c723c */ /* 0x000fe2000004182c */
[----:B------:R-:W2:Y:S04]  /*31e0*/  LDSM.16.M88.4 R56, [R0+0x800] ;  /* 0x000800000038783b */ /* 0x000ea80000000200 */
[----:B------:R3:W-:Y:S01]  /*31f0*/  STL [R1+0x28], R100 ;  /* 0x0000286401007387 */ /* 0x0007e20000100800 */
[----:B------:R-:W-:Y:S01]  /*3200*/  ISETP.GE.AND P0, PT, R248, 0x2, PT ;  /* 0x00000002f800780c */ /* 0x000fe20003f06270 */
[----:B------:R-:W-:-:S04]  /*3210*/  DEPBAR.LE SB0, 0x0 ;  /* 0x000080000000791a */ /* 0x000fc80000000000 */
[----:B------:R-:W-:Y:S08]  /*3220*/  HMMA.16816.F32.BF16 R36, R236, R78, R24 ;  /* 0x0000004eec24723c */ /* 0x000ff00000041818 */
[C---:B------:R-:W-:Y:S08]  /*3230*/  HMMA.16816.F32.BF16 R32, R240.reuse, R64, R20 ;  /* 0x00000040f020723c */ /* 0x040ff00000041814 */
[C---:B------:R-:W-:Y:S08]  /*3240*/  HMMA.16816.F32.BF16 R28, R240.reuse, R66, R16 ;  /* 0x00000042f01c723c */ /* 0x040ff00000041810 */
[C---:B-1----:R-:W-:Y:S08]  /*3250*/  HMMA.16816.F32.BF16 R24, R240.reuse, R68, R12 ;  /* 0x00000044f018723c */ /* 0x042ff0000004180c */
[C---:B------:R-:W-:Y:S08]  /*3260*/  HMMA.16816.F32.BF16 R20, R240.reuse, R70, R8 ;  /* 0x00000046f014723c */ /* 0x040ff00000041808 */
[C---:B------:R-:W-:Y:S08]  /*3270*/  HMMA.16816.F32.BF16 R16, R240.reuse, R72, R4 ;  /* 0x00000048f010723c */ /* 0x040ff00000041804 */
[C---:B------:R-:W-:Y:S01]  /*3280*/  HMMA.16816.F32.BF16 R8, R240.reuse, R80, R40 ;  /* 0x00000050f008723c */ /* 0x040fe20000041828 */
[----:B------:R3:W-:Y:S07]  /*3290*/  STL [R1+0x24], R0 ;  /* 0x0000240001007387 */ /* 0x0007ee0000100800 */
[C---:B------:R-:W-:Y:S08]  /*32a0*/  HMMA.16816.F32.BF16 R12, R240.reuse, R74, R44 ;  /* 0x0000004af00c723c */ /* 0x040ff0000004182c */
[----:B------:R-:W-:Y:S01]  /*32b0*/  HMMA.16816.F32.BF16 R4, R240, R82, R36 ;  /* 0x00000052f004723c */ /* 0x000fe20000041824 */
[----:B------:R-:W-:Y:S01]  /*32c0*/  BSSY B0, `(.L_x_2378) ;  /* 0x0000067000007945 */ /* 0x000fe20003800000 */
[----:B------:R-:W-:Y:S06]  /*32d0*/  BAR.SYNC.DEFER_BLOCKING 0x0 ;  /* 0x0000000000007b1d */ /* 0x000fec0000010000 */
[----:B------:R-:W-:Y:S01]  /*32e0*/  HMMA.16816.F32.BF16 R36, R244, R60, R32 ;  /* 0x0000003cf424723c */ /* 0x000fe20000041820 */
[----:B------:R-:W-:-:S07]  /*32f0*/  ISETP.GT.AND P6, PT, R103, 0x3f, PT ;  /* 0x0000003f6700780c */ /* 0x000fce0003fc4270 */
[C---:B------:R-:W-:Y:S08]  /*3300*/  HMMA.16816.F32.BF16 R60, R244.reuse, R62, R28 ;  /* 0x0000003ef43c723c */ /* 0x040ff0000004181c */
[C---:B--2---:R-:W-:Y:S08]  /*3310*/  HMMA.16816.F32.BF16 R32, R244.reuse, R56, R24 ;  /* 0x00000038f420723c */ /* 0x044ff00000041818 */
[C---:B------:R-:W-:Y:S08]  /*3320*/  HMMA.16816.F32.BF16 R28, R244.reuse, R52, R16 ;  /* 0x00000034f41c723c */ /* 0x040ff00000041810 */
[C---:B------:R-:W-:Y:S08]  /*3330*/  HMMA.16816.F32.BF16 R24, R244.reuse, R48, R8 ;  /* 0x00000030f418723c */ /* 0x040ff00000041808 */
[C---:B------:R-:W-:Y:S08]  /*3340*/  HMMA.16816.F32.BF16 R20, R244.reuse, R58, R20 ;  /* 0x0000003af414723c */ /* 0x040ff00000041814 */
[C---:B------:R-:W-:Y:S08]  /*3350*/  HMMA.16816.F32.BF16 R52, R244.reuse, R54, R12 ;  /* 0x00000036f434723c */ /* 0x040ff0000004180c */
[----:B------:R-:W-:Y:S01]  /*3360*/  HMMA.16816.F32.BF16 R48, R244, R50, R4 ;  /* 0x00000032f430723c */ /* 0x000fe20000041804 */
[----:B------:R-:W-:Y:S07]  /*3370*/  @!UPT UIADD3 URZ, URZ, URZ, URZ ;  /* 0x0000003f3f3ff290 */ /* 0x000fee000fffe03f */
[----:B------:R-:W-:Y:S11]  /*3380*/  @!P0 BRA `(.L_x_2379) ;  /* 0x000005a000008947 */ /* 0x000ff60003800000 */
[----:B---3--:R-:W-:Y:S01]  /*3390*/  ISETP.NE.AND P4, PT, R97, 0x1, PT ;  /* 0x000000016100780c */ /* 0x008fe20003f85270 */
[----:B------:R-:W-:-:S02]  /*33a0*/  IMAD R2, R248, 0x40, R107 ;  /* 0x00000040f8027824 */ /* 0x000fc400078e026b */
[----:B------:R-:W-:-:S03]  /*33b0*/  IMAD.MOV.U32 R6, RZ, RZ, RZ ;  /* 0x000000ffff067224 */ /* 0x000fc600078e00ff */
        /* <DEDUP_REMOVED lines=28> */
.L_x_2436:
        /* <DEDUP_REMOVED lines=31> */
.L_x_2437:
[----:B-12---:R-:W2:Y:S01]  /*3770*/  LDL R15, [R1+0x50] ;  /* 0x00005000010f7983 */ /* 0x006ea20000100800 */
[----:B------:R-:W-:Y:S02]  /*3780*/  IADD3 R2, -R5, 0x10, RZ ;  /* 0x0000001005027810 */ /* 0x000fe40007ffe1ff */
[----:B------:R-:W-:Y:S02]  /*3790*/  IADD3 R6, -R13, 0x10, RZ ;  /* 0x000000100d067810 */ /* 0x000fe40007ffe1ff */
[----:B------:R-:W-:Y:S02]  /*37a0*/  LOP3.LUT R2, R2, 0xf, RZ, 0xc0, !PT ;  /* 0x0000000f02027812 */ /* 0x000fe400078ec0ff */
[----:B------:R-:W-:-:S02]  /*37b0*/  IADD3 R3, -R14, 0x10, RZ ;  /* 0x000000100e037810 */ /* 0x000fc40007ffe1ff */
[----:B------:R-:W-:Y:S02]  /*37c0*/  IADD3 R10, P1, P0, R2, R0, R89 ;  /* 0x00000000020a7210 */ /* 0x000fe4000783e059 */
[----:B------:R-:W-:Y:S02]  /*37d0*/  LOP3.LUT R2, R6, 0xf, RZ, 0xc0, !PT ;  /* 0x0000000f06027812 */ /* 0x000fe400078ec0ff */
[----:B------:R-:W-:Y:S02]  /*37e0*/  IADD3 R7, -R12, 0x10, RZ ;  /* 0x000000100c077810 */ /* 0x000fe40007ffe1ff */
[----:B------:R-:W-:Y:S02]  /*37f0*/  LOP3.LUT R3, R3, 0xf, RZ, 0xc0, !PT ;  /* 0x0000000f03037812 */ /* 0x000fe400078ec0ff */
[----:B----4-:R-:W-:Y:S02]  /*3800*/  IADD3.X R11, RZ, R4, R84, P1, P0 ;  /* 0x00000004ff0b7210 */ /* 0x010fe40000fe0454 */
[----:B------:R-:W-:-:S02]  /*3810*/  IADD3 R6, P1, P0, R2, R0, R91 ;  /* 0x0000000002067210 */ /* 0x000fc4000783e05b */
[----:B------:R-:W-:Y:S02]  /*3820*/  LOP3.LUT R2, R7, 0xf, RZ, 0xc0, !PT ;  /* 0x0000000f07027812 */ /* 0x000fe400078ec0ff */
[----:B------:R-:W-:Y:S02]  /*3830*/  IADD3 R8, P3, P2, R3, R0, R90 ;  /* 0x0000000003087210 */ /* 0x000fe40007a7e05a */
        /* <DEDUP_REMOVED lines=15> */
.L_x_2379:
[----:B---3--:R-:W-:Y:S05]  /*3930*/  BSYNC B0 ;  /* 0x0000000000007941 */ /* 0x008fea0003800000 */
.L_x_2378:
[----:B-1----:R-:W2:Y:S04]  /*3940*/  LDL R3, [R1+0xb4] ;  /* 0x0000b40001037983 */ /* 0x002ea80000100800 */
[----:B------:R-:W2:Y:S01]  /*3950*/  LDL R0, [R1+0xc0] ;  /* 0x0000c00001007983 */ /* 0x000ea20000100800 */
[----:B------:R-:W-:-:S03]  /*3960*/  IMAD.MOV.U32 R4, RZ, RZ, c[0x0][0x2c4] ;  /* 0x0000b100ff047624 */ /* 0x000fc600078e00ff */
[----:B------:R-:W3:Y:S01]  /*3970*/  LDL R7, [R1+0xc4] ;  /* 0x0000c40001077983 */ /* 0x000ee20000100800 */
[----:B------:R-:W-:Y:S01]  /*3980*/  IMAD.MOV.U32 R2, RZ, RZ, -0x40 ;  /* 0xffffffc0ff027424 */ /* 0x000fe200078e00ff */
[----:B------:R-:W-:Y:S01]  /*3990*/  ISETP.NE.AND P0, PT, R4, 0x1, PT ;  /* 0x000000010400780c */ /* 0x000fe20003f05270 */
[----:B------:R-:W-:Y:S01]  /*39a0*/  IMAD.MOV.U32 R5, RZ, RZ, c[0x0][0x2ac] ;  /* 0x0000ab00ff057624 */ /* 0x000fe200078e00ff */
[----:B------:R-:W0:Y:S01]  /*39b0*/  LDGDEPBAR ;  /* 0x00000000000079af */ /* 0x000e220000000000 */
[----:B------:R-:W-:-:S04]  /*39c0*/  IMAD R2, R248, R2, 0x41 ;  /* 0x00000041f8027424 */ /* 0x000fc800078e0202 */
[----:B------:R-:W-:Y:S01]  /*39d0*/  IMAD R2, R5, c[0x0][0x1d0], R2 ;  /* 0x0000740005027a24 */ /* 0x000fe200078e0202 */
[----:B--2---:R-:W-:-:S04]  /*39e0*/  IADD3 R0, R0, R3, RZ ;  /* 0x0000000300007210 */ /* 0x004fc80007ffe0ff */
[----:B------:R-:W-:Y:S01]  /*39f0*/  MOV R4, R0 ;  /* 0x0000000000047202 */ /* 0x000fe20000000f00 */
[----:B------:R-:W-:Y:S01]  /*3a00*/  @P0 IMAD.HI.U32 R3, R0, c[0x0][0x2c8], RZ ;  /* 0x0000b20000030a27 */ /* 0x000fe200078e00ff */
[----:B---3--:R-:W-:Y:S02]  /*3a10*/  IADD3 R6, -R7, R88, RZ ;  /* 0x0000005807067210 */ /* 0x008fe40007ffe1ff */
[----:B------:R-:W-:Y:S02]  /*3a20*/  IADD3 R5, R2, -c[0x0][0x168], -R7 ;  /* 0x80005a0002057a10 */ /* 0x000fe40007ffe807 */
[----:B------:R-:W-:Y:S01]  /*3a30*/  @P0 SHF.R.U32.HI R4, RZ, c[0x0][0x2cc], R3 ;  /* 0x0000b300ff040a19 */ /* 0x000fe20000011603 */
[----:B------:R-:W-:Y:S05]  /*3a40*/  BRA.DIV ~URZ, `(.L_x_2382) ;  /* 0x0000cf827f007947 */ /* 0x000fea000b800000 */
[----:B------:R1:W2:Y:S02]  /*3a50*/  SHFL.IDX PT, R0, R4, RZ, 0x1c1f ;  /* 0x001c1fff04007589 */ /* 0x0002a400000e0000 */
.L_x_2438:
        /* <DEDUP_REMOVED lines=11> */
[----:B------:R-:W-:Y:S02]  /*3b10*/  ISETP.GT.AND P3, PT, R0, 0x18, PT ;  /* 0x000000180000780c */ /* 0x000fe40003f64270 */
[----:B------:R-:W-:Y:S02]  /*3b20*/  FSEL R15, R61, -INF , P4 ;  /* 0xff8000003d0f7808 */ /* 0x000fe40002000000 */
[----:B------:R-:W-:-:S02]  /*3b30*/  FSEL R17, R32, -INF , P1 ;  /* 0xff80000020117808 */ /* 0x000fc40000800000 */
[----:B------:R-:W-:Y:S02]  /*3b40*/  FSEL R18, R33, -INF , P0 ;  /* 0xff80000021127808 */ /* 0x000fe40000000000 */
        /* <DEDUP_REMOVED lines=34> */
[----:B-1----:R-:W-:Y:S02]  /*3d70*/  FSEL R4, R38, -INF , P1 ;  /* 0xff80000026047808 */ /* 0x002fe40000800000 */
[----:B------:R-:W-:Y:S02]  /*3d80*/  FSEL R5, R39, -INF , P0 ;  /* 0xff80000027057808 */ /* 0x000fe40000000000 */
[----:B------:R-:W-:Y:S02]  /*3d90*/  ISETP.GT.AND P0, PT, R0, 0x9, PT ;  /* 0x000000090000780c */ /* 0x000fe40003f04270 */
[----:B------:R-:W-:Y:S02]  /*3da0*/  FSEL R12, R62, -INF , P2 ;  /* 0xff8000003e0c7808 */ /* 0x000fe40001000000 */
[----:B------:R-:W-:Y:S02]  /*3db0*/  FMNMX.FTZ R3, R4, R5, !PT ;  /* 0x0000000504037209 */ /* 0x000fe40007810000 */
[----:B------:R-:W-:-:S02]  /*3dc0*/  FSEL R11, R63, -INF , P0 ;  /* 0xff8000003f0b7808 */ /* 0x000fc40000000000 */
[----:B------:R-:W-:Y:S02]  /*3dd0*/  ISETP.GT.AND P1, PT, R0, 0x10, PT ;  /* 0x000000100000780c */ /* 0x000fe40003f24270 */
[----:B------:R-:W-:Y:S02]  /*3de0*/  FMNMX.FTZ R3, R12, R3, !PT ;  /* 0x000000030c037209 */ /* 0x000fe40007810000 */
        /* <DEDUP_REMOVED lines=15> */
[----:B------:R-:W-:-:S02]  /*3ee0*/  FMNMX.FTZ R2, R98, R2, !PT ;  /* 0x0000000262027209 */ /* 0x000fc40007810000 */
[----:B------:R-:W-:Y:S02]  /*3ef0*/  FSEL R90, R31, -INF , P0 ;  /* 0xff8000001f5a7808 */ /* 0x000fe40000000000 */
[C---:B------:R-:W-:Y:S02]  /*3f00*/  ISETP.GT.AND P1, PT, R0.reuse, 0x28, PT ;  /* 0x000000280000780c */ /* 0x040fe40003f24270 */
[----:B------:R-:W-:Y:S02]  /*3f10*/  FMNMX.FTZ R3, R91, R3, !PT ;  /* 0x000000035b037209 */ /* 0x000fe40007810000 */
[----:B------:R-:W-:Y:S02]  /*3f20*/  FMNMX.FTZ R2, R97, R2, !PT ;  /* 0x0000000261027209 */ /* 0x000fe40007810000 */
[----:B------:R-:W-:Y:S02]  /*3f30*/  ISETP.GT.AND P0, PT, R0, 0x29, PT ;  /* 0x000000290000780c */ /* 0x000fe40003f04270 */
[----:B------:R-:W-:-:S02]  /*3f40*/  FSEL R89, R54, -INF , P1 ;  /* 0xff80000036597808 */ /* 0x000fc40000800000 */
[----:B------:R-:W-:Y:S02]  /*3f50*/  FMNMX.FTZ R3, R90, R3, !PT ;  /* 0x000000035a037209 */ /* 0x000fe40007810000 */
[----:B------:R-:W-:Y:S02]  /*3f60*/  FMNMX.FTZ R2, R96, R2, !PT ;  /* 0x0000000260027209 */ /* 0x000fe40007810000 */
[----:B------:R-:W-:Y:S02]  /*3f70*/  FSEL R88, R55, -INF , P0 ;  /* 0xff80000037587808 */ /* 0x000fe40000000000 */
[----:B------:R-:W-:Y:S02]  /*3f80*/  ISETP.GT.AND P1, PT, R0, 0x30, PT ;  /* 0x000000300000780c */ /* 0x000fe40003f24270 */
[----:B------:R-:W-:Y:S02]  /*3f90*/  FMNMX.FTZ R3, R89, R3, !PT ;  /* 0x0000000359037209 */ /* 0x000fe40007810000 */
[----:B------:R-:W-:-:S02]  /*3fa0*/  FMNMX.FTZ R2, R95, R2, !PT ;  /* 0x000000025f027209 */ /* 0x000fc40007810000 */
[----:B------:R-:W-:Y:S02]  /*3fb0*/  ISETP.GT.AND P0, PT, R0, 0x31, PT ;  /* 0x000000310000780c */ /* 0x000fe40003f04270 */
[----:B------:R-:W-:Y:S02]  /*3fc0*/  FSEL R87, R26, -INF , P1 ;  /* 0xff8000001a577808 */ /* 0x000fe40000800000 */
[----:B------:R-:W-:Y:S02]  /*3fd0*/  FMNMX.FTZ R3, R88, R3, !PT ;  /* 0x0000000358037209 */ /* 0x000fe40007810000 */
[----:B------:R-:W-:Y:S02]  /*3fe0*/  FMNMX.FTZ R2, R94, R2, !PT ;  /* 0x000000025e027209 */ /* 0x000fe40007810000 */
[----:B------:R-:W-:Y:S02]  /*3ff0*/  FSEL R86, R27, -INF , P0 ;  /* 0xff8000001b567808 */ /* 0x000fe40000000000 */
[----:B------:R-:W-:-:S02]  /*4000*/  ISETP.GT.AND P1, PT, R0, 0x38, PT ;  /* 0x000000380000780c */ /* 0x000fc40003f24270 */
        /* <DEDUP_REMOVED lines=8> */
[----:B------:R-:W1:Y:S02]  /*4090*/  SHFL.BFLY PT, R3, R0, 0x2, 0x1f ;  /* 0x0c401f0000037f89 */ /* 0x000e6400000e0000 */
[----:B------:R-:W-:-:S05]  /*40a0*/  FMNMX.FTZ R2, R84, R2, !PT ;  /* 0x0000000254027209 */ /* 0x000fca0007810000 */
[----:B------:R-:W2:Y:S01]  /*40b0*/  SHFL.BFLY PT, R16, R2, 0x2, 0x1f ;  /* 0x0c401f0002107f89 */ /* 0x000ea200000e0000 */
[----:B-1----:R-:W-:-:S05]  /*40c0*/  FMNMX.FTZ R0, R3, R0, !PT ;  /* 0x0000000003007209 */ /* 0x002fca0007810000 */
[----:B------:R-:W1:Y:S01]  /*40d0*/  SHFL.BFLY PT, R133, R0, 0x1, 0x1f ;  /* 0x0c201f0000857f89 */ /* 0x000e6200000e0000 */
[----:B--2---:R-:W-:-:S05]  /*40e0*/  FMNMX.FTZ R16, R2, R16, !PT ;  /* 0x0000001002107209 */ /* 0x004fca0007810000 */
[----:B------:R2:W3:Y:S01]  /*40f0*/  SHFL.BFLY PT, R3, R16, 0x1, 0x1f ;  /* 0x0c201f0010037f89 */ /* 0x0004e200000e0000 */
[----:B-1----:R-:W-:-:S03]  /*4100*/  FMNMX.FTZ R133, R0, R133, !PT ;  /* 0x0000008500857209 */ /* 0x002fc60007810000 */
.L_x_2439:
[----:B------:R-:W4:Y:S04]  /*4110*/  LDL R100, [R1+0x2c] ;  /* 0x00002c0001647983 */ /* 0x000f280000100800 */
[----:B------:R-:W5:Y:S04]  /*4120*/  LDL R251, [R1+0x30] ;  /* 0x0000300001fb7983 */ /* 0x000f680000100800 */
[----:B--2---:R-:W2:Y:S04]  /*4130*/  LDL R101, [R1+0x34] ;  /* 0x0000340001657983 */ /* 0x004ea80000100800 */
[----:B---3--:R-:W3:Y:S04]  /*4140*/  LDL R28, [R1+0x3c] ;  /* 0x00003c00011c7983 */ /* 0x008ee80000100800 */
[----:B------:R-:W3:Y:S01]  /*4150*/  LDL R250, [R1+0x38] ;  /* 0x0000380001fa7983 */ /* 0x000ee20000100800 */
        /* <DEDUP_REMOVED lines=38> */
[----:B----4-:R-:W4:Y:S01]  /*43c0*/  LDSM.16.MT88.4 R24, [R100] ;  /* 0x000000006418783b */ /* 0x010f220000004200 */
[----:B-1----:R-:W-:-:S03]  /*43d0*/  FFMA.FTZ R3, R7, c[0x0][0x2d0], -R0 ;  /* 0x0000b40007037a23 */ /* 0x002fc60000010800 */
[----:B------:R-:W1:Y:S02]  /*43e0*/  LDSM.16.MT88.4 R36, [R100+0x800] ;  /* 0x000800006424783b */ /* 0x000e640000004200 */
[----:B------:R3:W1:Y:S02]  /*43f0*/  MUFU.EX2 R131, R3 ;  /* 0x0000000300837308 */ /* 0x0006640000000800 */
[----:B-----5:R-:W5:Y:S04]  /*4400*/  LDSM.16.MT88.4 R44, [R251] ;  /* 0x00000000fb2c783b */ /* 0x020f680000004200 */
[----:B--2---:R-:W2:Y:S04]  /*4410*/  LDSM.16.MT88.4 R20, [R101] ;  /* 0x000000006514783b */ /* 0x004ea80000004200 */
[----:B------:R-:W2:Y:S04]  /*4420*/  LDSM.16.MT88.4 R60, [R251+0x800] ;  /* 0x00080000fb3c783b */ /* 0x000ea80000004200 */
[----:B------:R-:W2:Y:S01]  /*4430*/  LDSM.16.MT88.4 R40, [R101+0x800] ;  /* 0x000800006528783b */ /* 0x000ea20000004200 */
[----:B---3--:R-:W-:-:S03]  /*4440*/  FFMA.FTZ R3, R6, c[0x0][0x2d0], -R0 ;  /* 0x0000b40006037a23 */ /* 0x008fc60000010800 */
[----:B------:R-:W3:Y:S01]  /*4450*/  LDSM.16.MT88.4 R28, [R28] ;  /* 0x000000001c1c783b */ /* 0x000ee20000004200 */
[----:B------:R4:W-:Y:S03]  /*4460*/  MUFU.EX2 R132, R3 ;  /* 0x0000000300847308 */ /* 0x0009e60000000800 */
[----:B------:R-:W-:Y:S04]  /*4470*/  LDSM.16.MT88.4 R68, [R101+0x2000] ;  /* 0x002000006544783b */ /* 0x000fe80000004200 */
[----:B------:R-:W-:Y:S04]  /*4480*/  LDSM.16.MT88.4 R64, [R250+0x800] ;  /* 0x00080000fa40783b */ /* 0x000fe80000004200 */
[----:B------:R-:W-:Y:S04]  /*4490*/  LDSM.16.MT88.4 R48, [R100+0x2800] ;  /* 0x002800006430783b */ /* 0x000fe80000004200 */
[----:B------:R-:W-:Y:S01]  /*44a0*/  LDSM.16.MT88.4 R72, [R251+0x2000] ;  /* 0x00200000fb48783b */ /* 0x000fe20000004200 */
[----:B----4-:R-:W-:Y:S01]  /*44b0*/  FFMA.FTZ R3, R10, c[0x0][0x2d0], -R0 ;  /* 0x0000b4000a037a23 */ /* 0x010fe20000010800 */
[C---:B------:R-:W-:Y:S02]  /*44c0*/  HMMA.16816.F32.BF16 R4, R12.reuse, R24, RZ ;  /* 0x000000180c04723c */ /* 0x040fe400000418ff */
[----:B------:R-:W-:Y:S01]  /*44d0*/  LDSM.16.MT88.4 R56, [R250+0x2000] ;  /* 0x00200000fa38783b */ /* 0x000fe20000004200 */
[----:B------:R-:W4:Y:S03]  /*44e0*/  MUFU.EX2 R135, R3 ;  /* 0x0000000300877308 */ /* 0x000f260000000800 */
[----:B------:R-:W-:Y:S02]  /*44f0*/  LDSM.16.MT88.4 R76, [R251+0x2800] ;  /* 0x00280000fb4c783b */ /* 0x000fe40000004200 */
[----:B------:R-:W-:Y:S01]  /*4500*/  HMMA.16816.F32.BF16 R24, R12, R26, RZ ;  /* 0x0000001a0c18723c */ /* 0x000fe200000418ff */
[----:B------:R-:W-:Y:S01]  /*4510*/  F2FP.BF16.PACK_AB R8, R129, R128 ;  /* 0x000000808108723e */ /* 0x000fe200000010ff */
[----:B------:R-:W-:Y:S01]  /*4520*/  LDSM.16.MT88.4 R80, [R100+0x4000] ;  /* 0x004000006450783b */ /* 0x000fe20000004200 */
[----:B------:R-:W-:-:S02]  /*4530*/  F2FP.BF16.PACK_AB R10, R134, R130 ;  /* 0x00000082860a723e */ /* 0x000fc400000010ff */
[----:B-1----:R-:W-:Y:S02]  /*4540*/  F2FP.BF16.PACK_AB R9, R131, R119 ;  /* 0x000000778309723e */ /* 0x002fe400000010ff */
[----:B----4-:R-:W-:-:S09]  /*4550*/  F2FP.BF16.PACK_AB R11, R135, R132 ;  /* 0x00000084870b723e */ /* 0x010fd200000010ff */
[C---:B------:R-:W-:Y:S08]  /*4560*/  HMMA.16816.F32.BF16 R164, R8.reuse, R36, R4 ;  /* 0x0000002408a4723c */ /* 0x040ff00000041804 */
[----:B------:R-:W-:Y:S01]  /*4570*/  HMMA.16816.F32.BF16 R4, R8, R38, R24 ;  /* 0x000000260804723c */ /* 0x000fe20000041818 */
[----:B------:R-:W1:Y:S11]  /*4580*/  LDSM.16.MT88.4 R24, [R100+0x2000] ;  /* 0x002000006418783b */ /* 0x000e760000004200 */
[----:B------:R-:W-:Y:S11]  /*4590*/  @!UPT UIADD3 URZ, URZ, URZ, URZ ;  /* 0x0000003f3f3ff290 */ /* 0x000ff6000fffe03f */
[----:B------:R-:W-:Y:S01]  /*45a0*/  @!UPT UIADD3 URZ, URZ, URZ, URZ ;  /* 0x0000003f3f3ff290 */ /* 0x000fe2000fffe03f */
[----:B------:R-:W-:Y:S02]  /*45b0*/  MOV R115, R7 ;  /* 0x0000000700737202 */ /* 0x000fe40000000f00 */
[----:B------:R-:W-:Y:S02]  /*45c0*/  MOV R114, R4 ;  /* 0x0000000400727202 */ /* 0x000fe40000000f00 */
[----:B------:R-:W-:Y:S02]  /*45d0*/  MOV R111, R6 ;  /* 0x00000006006f7202 */ /* 0x000fe40000000f00 */
[----:B------:R-:W-:Y:S02]  /*45e0*/  MOV R110, R5 ;  /* 0x00000005006e7202 */ /* 0x000fe40000000f00 */
[C---:B-----5:R-:W-:Y:S08]  /*45f0*/  HMMA.16816.F32.BF16 R4, R12.reuse, R44, RZ ;  /* 0x0000002c0c04723c */ /* 0x060ff000000418ff */
[C---:B--2---:R-:W-:Y:S08]  /*4600*/  HMMA.16816.F32.BF16 R32, R12.reuse, R20, RZ ;  /* 0x000000140c20723c */ /* 0x044ff000000418ff */
[----:B------:R-:W-:Y:S08]  /*4610*/  HMMA.16816.F32.BF16 R20, R12, R22, RZ ;  /* 0x000000160c14723c */ /* 0x000ff000000418ff */
[----:B------:R-:W-:Y:S08]  /*4620*/  HMMA.16816.F32.BF16 R36, R8, R60, R4 ;  /* 0x0000003c0824723c */ /* 0x000ff00000041804 */
[----:B------:R-:W-:Y:S01]  /*4630*/  HMMA.16816.F32.BF16 R52, R12, R46, RZ ;  /* 0x0000002e0c34723c */ /* 0x000fe200000418ff */
[----:B------:R-:W2:Y:S07]  /*4640*/  LDSM.16.MT88.4 R44, [R101+0x2800] ;  /* 0x00280000652c783b */ /* 0x000eae0000004200 */
[C---:B------:R-:W-:Y:S08]  /*4650*/  HMMA.16816.F32.BF16 R156, R8.reuse, R40, R32 ;  /* 0x00000028089c723c */ /* 0x040ff00000041820 */
[----:B------:R-:W-:Y:S01]  /*4660*/  HMMA.16816.F32.BF16 R148, R8, R42, R20 ;  /* 0x0000002a0894723c */ /* 0x000fe20000041814 */
[----:B------:R-:W-:Y:S01]  /*4670*/  IMAD.MOV.U32 R109, RZ, RZ, R36 ;  /* 0x000000ffff6d7224 */ /* 0x000fe200078e0024 */
[----:B------:R-:W-:-:S02]  /*4680*/  MOV R108, R38 ;  /* 0x00000026006c7202 */ /* 0x000fc40000000f00 */
[----:B------:R-:W-:Y:S02]  /*4690*/  MOV R107, R39 ;  /* 0x00000027006b7202 */ /* 0x000fe40000000f00 */
[----:B------:R-:W-:Y:S02]  /*46a0*/  MOV R106, R37 ;  /* 0x00000025006a7202 */ /* 0x000fe40000000f00 */
[C---:B---3--:R-:W-:Y:S08]  /*46b0*/  HMMA.16816.F32.BF16 R40, R12.reuse, R28, RZ ;  /* 0x0000001c0c28723c */ /* 0x048ff000000418ff */
[C---:B------:R-:W-:Y:S08]  /*46c0*/  HMMA.16816.F32.BF16 R36, R12.reuse, R30, RZ ;  /* 0x0000001e0c24723c */ /* 0x040ff000000418ff */
[C---:B-1----:R-:W-:Y:S08]  /*46d0*/  HMMA.16816.F32.BF16 R32, R12.reuse, R24, RZ ;  /* 0x000000180c20723c */ /* 0x042ff000000418ff */
[C---:B------:R-:W-:Y:S08]  /*46e0*/  HMMA.16816.F32.BF16 R28, R12.reuse, R26, RZ ;  /* 0x0000001a0c1c723c */ /* 0x040ff000000418ff */
[C---:B------:R-:W-:Y:S08]  /*46f0*/  HMMA.16816.F32.BF16 R24, R12.reuse, R68, RZ ;  /* 0x000000440c18723c */ /* 0x040ff000000418ff */
[----:B------:R-:W-:Y:S08]  /*4700*/  HMMA.16816.F32.BF16 R20, R12, R70, RZ ;  /* 0x000000460c14723c */ /* 0x000ff000000418ff */
[C---:B------:R-:W-:Y:S01]  /*4710*/  HMMA.16816.F32.BF16 R140, R8.reuse, R62, R52 ;  /* 0x0000003e088c723c */ /* 0x040fe20000041834 */
[----:B------:R-:W1:Y:S04]  /*4720*/  LDSM.16.MT88.4 R52, [R250+0x2800] ;  /* 0x00280000fa34783b */ /* 0x000e680000004200 */
[----:B------:R-:W-:Y:S03]  /*4730*/  LDSM.16.MT88.4 R60, [R100+0x4800] ;  /* 0x00480000643c783b */ /* 0x000fe60000004200 */
[C---:B--2---:R-:W-:Y:S08]  /*4740*/  HMMA.16816.F32.BF16 R24, R8.reuse, R44, R24 ;  /* 0x0000002c0818723c */ /* 0x044ff00000041818 */
[C---:B------:R-:W-:Y:S01]  /*4750*/  HMMA.16816.F32.BF16 R120, R8.reuse, R64, R40 ;  /* 0x000000400878723c */ /* 0x040fe20000041828 */
[----:B------:R-:W2:Y:S07]  /*4760*/  LDSM.16.MT88.4 R40, [R101+0x4000] ;  /* 0x004000006528783b */ /* 0x000eae0000004200 */
[----:B------:R-:W-:Y:S08]  /*4770*/  HMMA.16816.F32.BF16 R32, R8, R48, R32 ;  /* 0x000000300820723c */ /* 0x000ff00000041820 */
[----:B------:R-:W-:Y:S01]  /*4780*/  HMMA.16816.F32.BF16 R4, R12, R72, RZ ;  /* 0x000000480c04723c */ /* 0x000fe200000418ff */
[----:B------:R-:W-:Y:S01]  /*4790*/  MOV R49, R27 ;  /* 0x0000001b00317202 */ /* 0x000fe20000000f00 */
[----:B------:R-:W-:-:S06]  /*47a0*/  IMAD.MOV.U32 R48, RZ, RZ, R24 ;  /* 0x000000ffff307224 */ /* 0x000fcc00078e0018 */
[C---:B------:R-:W-:Y:S07]  /*47b0*/  HMMA.16816.F32.BF16 R180, R8.reuse, R50, R28 ;  /* 0x0000003208b4723c */ /* 0x040fee000004181c */
[----:B------:R-:W-:Y:S01]  /*47c0*/  MOV R51, R25 ;  /* 0x0000001900337202 */ /* 0x000fe20000000f00 */
[----:B------:R-:W-:Y:S01]  /*47d0*/  HMMA.16816.F32.BF16 R68, R8, R46, R20 ;  /* 0x0000002e0844723c */ /* 0x000fe20000041814 */
[----:B------:R-:W-:Y:S01]  /*47e0*/  MOV R50, R26 ;  /* 0x0000001a00327202 */ /* 0x000fe20000000f00 */
[----:B------:R-:W3:Y:S06]  /*47f0*/  LDSM.16.MT88.4 R44, [R251+0x4000] ;  /* 0x00400000fb2c783b */ /* 0x000eec0000004200 */
[C---:B------:R-:W-:Y:S08]  /*4800*/  HMMA.16816.F32.BF16 R28, R12.reuse, R74, RZ ;  /* 0x0000004a0c1c723c */ /* 0x040ff000000418ff */
[C---:B------:R-:W-:Y:S08]  /*4810*/  HMMA.16816.F32.BF16 R24, R12.reuse, R56, RZ ;  /* 0x000000380c18723c */ /* 0x040ff000000418ff */
[----:B------:R-:W-:Y:S01]  /*4820*/  HMMA.16816.F32.BF16 R20, R12, R58, RZ ;  /* 0x0000003a0c14723c */ /* 0x000fe200000418ff */
[----:B------:R-:W-:Y:S01]  /*4830*/  MOV R65, R35 ;  /* 0x0000002300417202 */ /* 0x000fe20000000f00 */
[----:B------:R-:W-:Y:S01]  /*4840*/  IMAD.MOV.U32 R64, RZ, RZ, R32 ;  /* 0x000000ffff407224 */ /* 0x000fe200078e0020 */
[----:B------:R-:W-:-:S05]  /*4850*/  MOV R3, R33 ;  /* 0x0000002100037202 */ /* 0x000fca0000000f00 */
[C---:B------:R-:W-:Y:S01]  /*4860*/  HMMA.16816.F32.BF16 R184, R8.reuse, R66, R36 ;  /* 0x0000004208b8723c */ /* 0x040fe20000041824 */
[----:B------:R-:W-:Y:S06]  /*4870*/  LDSM.16.MT88.4 R36, [R251+0x4800] ;  /* 0x00480000fb24783b */ /* 0x000fec0000004200 */
[----:B------:R-:W-:Y:S02]  /*4880*/  MOV R66, R34 ;  /* 0x0000002200427202 */ /* 0x000fe40000000f00 */
[----:B------:R-:W4:Y:S01]  /*4890*/  LDSM.16.MT88.4 R32, [R101+0x4800] ;  /* 0x004800006520783b */ /* 0x000f220000004200 */
[----:B------:R-:W-:Y:S08]  /*48a0*/  HMMA.16816.F32.BF16 R188, R8, R76, R4 ;  /* 0x0000004c08bc723c */ /* 0x000ff00000041804 */
[----:B------:R-:W-:Y:S08]  /*48b0*/  HMMA.16816.F32.BF16 R4, R12, R80, RZ ;  /* 0x000000500c04723c */ /* 0x000ff000000418ff */
[C---:B------:R-:W-:Y:S08]  /*48c0*/  HMMA.16816.F32.BF16 R72, R8.reuse, R78, R28 ;  /* 0x0000004e0848723c */ /* 0x040ff0000004181c */
[C---:B-1----:R-:W-:Y:S08]  /*48d0*/  HMMA.16816.F32.BF16 R76, R8.reuse, R52, R24 ;  /* 0x00000034084c723c */ /* 0x042ff00000041818 */
[----:B------:R-:W-:Y:S08]  /*48e0*/  HMMA.16816.F32.BF16 R160, R8, R54, R20 ;  /* 0x0000003608a0723c */ /* 0x000ff00000041814 */
[C---:B--2---:R-:W-:Y:S08]  /*48f0*/  HMMA.16816.F32.BF16 R24, R12.reuse, R40, RZ ;  /* 0x000000280c18723c */ /* 0x044ff000000418ff */
[----:B------:R-:W-:Y:S01]  /*4900*/  HMMA.16816.F32.BF16 R20, R12, R42, RZ ;  /* 0x0000002a0c14723c */ /* 0x000fe200000418ff */
[----:B------:R-:W1:Y:S07]  /*4910*/  LDSM.16.MT88.4 R40, [R250+0x4000] ;  /* 0x00400000fa28783b */ /* 0x000e6e0000004200 */
[----:B------:R-:W-:Y:S08]  /*4920*/  HMMA.16816.F32.BF16 R176, R8, R60, R4 ;  /* 0x0000003c08b0723c */ /* 0x000ff00000041804 */
[C---:B---3--:R-:W-:Y:S08]  /*4930*/  HMMA.16816.F32.BF16 R4, R12.reuse, R44, RZ ;  /* 0x0000002c0c04723c */ /* 0x048ff000000418ff */
[----:B------:R-:W-:Y:S08]  /*4940*/  HMMA.16816.F32.BF16 R28, R12, R82, RZ ;  /* 0x000000520c1c723c */ /* 0x000ff000000418ff */
[----:B----4-:R-:W-:Y:S01]  /*4950*/  HMMA.16816.F32.BF16 R152, R8, R32, R24 ;  /* 0x000000200898723c */ /* 0x010fe20000041818 */
[----:B------:R-:W2:Y:S01]  /*4960*/  LDSM.16.MT88.4 R24, [R250+0x4800] ;  /* 0x00480000fa18783b */ /* 0x000ea20000004200 */
[----:B------:R-:W-:-:S02]  /*4970*/  MOV R103, R120 ;  /* 0x0000007800677202 */ /* 0x000fc40000000f00 */
[----:B------:R-:W-:-:S04]  /*4980*/  MOV R102, R121 ;  /* 0x0000007900667202 */ /* 0x000fc80000000f00 */
[----:B------:R-:W-:Y:S01]  /*4990*/  HMMA.16816.F32.BF16 R144, R8, R36, R4 ;  /* 0x000000240890723c */ /* 0x000fe20000041804 */
[----:B------:R-:W-:-:S07]  /*49a0*/  MOV R80, R103 ;  /* 0x0000006700507202 */ /* 0x000fce0000000f00 */
[----:B-1----:R-:W-:Y:S01]  /*49b0*/  HMMA.16816.F32.BF16 R4, R12, R40, RZ ;  /* 0x000000280c04723c */ /* 0x002fe200000418ff */
[----:B------:R-:W-:-:S07]  /*49c0*/  MOV R81, R102 ;  /* 0x0000006600517202 */ /* 0x000fce0000000f00 */
[C---:B------:R-:W-:Y:S07]  /*49d0*/  HMMA.16816.F32.BF16 R136, R8.reuse, R62, R28 ;  /* 0x0000003e0888723c */ /* 0x040fee000004181c */
[----:B------:R-:W-:Y:S02]  /*49e0*/  MOV R63, R100 ;  /* 0x00000064003f7202 */ /* 0x000fe40000000f00 */
[----:B------:R-:W-:Y:S02]  /*49f0*/  MOV R62, R101 ;  /* 0x00000065003e7202 */ /* 0x000fe40000000f00 */
[----:B------:R-:W-:Y:S01]  /*4a00*/  HMMA.16816.F32.BF16 R100, R8, R34, R20 ;  /* 0x000000220864723c */ /* 0x000fe20000041814 */
[----:B------:R-:W1:Y:S07]  /*4a10*/  LDSM.16.MT88.4 R28, [R63+0x6000] ;  /* 0x006000003f1c783b */ /* 0x000e6e0000004200 */
[----:B------:R-:W-:Y:S01]  /*4a20*/  HMMA.16816.F32.BF16 R20, R12, R46, RZ ;  /* 0x0000002e0c14723c */ /* 0x000fe200000418ff */
[----:B------:R-:W-:Y:S01]  /*4a30*/  MOV R59, R111 ;  /* 0x0000006f003b7202 */ /* 0x000fe20000000f00 */
[----:B------:R-:W-:Y:S01]  /*4a40*/  IMAD.MOV.U32 R60, RZ, RZ, R109 ;  /* 0x000000ffff3c7224 */ /* 0x000fe200078e006d */
[----:B------:R-:W-:-:S02]  /*4a50*/  MOV R58, R110 ;  /* 0x0000006e003a7202 */ /* 0x000fc40000000f00 */
[----:B------:R-:W-:-:S03]  /*4a60*/  MOV R44, R108 ;  /* 0x0000006c002c7202 */ /* 0x000fc60000000f00 */
[----:B--2---:R-:W-:Y:S01]  /*4a70*/  HMMA.16816.F32.BF16 R108, R8, R24, R4 ;  /* 0x00000018086c723c */ /* 0x004fe20000041804 */
[----:B------:R-:W-:Y:S01]  /*4a80*/  MOV R105, R122 ;  /* 0x0000007a00697202 */ /* 0x000fe20000000f00 */
[----:B------:R-:W-:-:S06]  /*4a90*/  IMAD.MOV.U32 R104, RZ, RZ, R123 ;  /* 0x000000ffff687224 */ /* 0x000fcc00078e007b */
[----:B------:R-:W-:Y:S01]  /*4aa0*/  HMMA.16816.F32.BF16 R4, R12, R42, RZ ;  /* 0x0000002a0c04723c */ /* 0x000fe200000418ff */
[----:B------:R-:W-:Y:S01]  /*4ab0*/  MOV R45, R107 ;  /* 0x0000006b002d7202 */ /* 0x000fe20000000f00 */
[----:B------:R-:W-:Y:S01]  /*4ac0*/  IMAD.MOV.U32 R83, RZ, RZ, R104 ;  /* 0x000000ffff537224 */ /* 0x000fe200078e0068 */
[----:B------:R-:W-:Y:S02]  /*4ad0*/  MOV R61, R106 ;  /* 0x0000006a003d7202 */ /* 0x000fe40000000f00 */
[----:B------:R-:W-:-:S03]  /*4ae0*/  MOV R82, R105 ;  /* 0x0000006900527202 */ /* 0x000fc60000000f00 */
[----:B------:R-:W-:Y:S01]  /*4af0*/  HMMA.16816.F32.BF16 R104, R8, R38, R20 ;  /* 0x000000260868723c */ /* 0x000fe20000041814 */
[----:B------:R-:W2:Y:S01]  /*4b00*/  LDSM.16.MT88.4 R20, [R63+0x6800] ;  /* 0x006800003f14783b */ /* 0x000ea20000004200 */
[----:B------:R-:W-:Y:S01]  /*4b10*/  IMAD.MOV.U32 R53, RZ, RZ, R3 ;  /* 0x000000ffff357224 */ /* 0x000fe200078e0003 */
[----:B------:R-:W-:Y:S01]  /*4b20*/  MOV R56, R115 ;  /* 0x0000007300387202 */ /* 0x000fe20000000f00 */
[----:B------:R-:W-:Y:S01]  /*4b30*/  FADD.FTZ R3, R113, R112 ;  /* 0x0000007071037221 */ /* 0x000fe20000010000 */
[----:B------:R-:W-:-:S11]  /*4b40*/  MOV R57, R114 ;  /* 0x0000007200397202 */ /* 0x000fd60000000f00 */
[----:B------:R-:W-:Y:S01]  /*4b50*/  HMMA.16816.F32.BF16 R112, R8, R26, R4 ;  /* 0x0000001a0870723c */ /* 0x000fe20000041804 */
[----:B------:R-:W-:Y:S07]  /*4b60*/  LDSM.16.MT88.4 R24, [R62+0x6800] ;  /* 0x006800003e18783b */ /* 0x000fee0000004200 */
        /* <DEDUP_REMOVED lines=8> */
[----:B------:R-:W1:Y:S01]  /*4bf0*/  LDSM.16.MT88.4 R20, [R62+0x6000] ;  /* 0x006000003e14783b */ /* 0x000e620000004200 */
[----:B------:R-:W-:-:S04]  /*4c00*/  FADD.FTZ R17, R18, R17 ;  /* 0x0000001112117221 */ /* 0x000fc80000010000 */
[----:B------:R-:W-:-:S04]  /*4c10*/  FADD.FTZ R17, R19, R17 ;  /* 0x0000001113117221 */ /* 0x000fc80000010000 */
[----:B------:R-:W-:-:S04]  /*4c20*/  FADD.FTZ R4, R117, R17 ;  /* 0x0000001175047221 */ /* 0x000fc80000010000 */
[----:B------:R-:W-:Y:S02]  /*4c30*/  FADD.FTZ R30, R119, R4 ;  /* 0x00000004771e7221 */ /* 0x000fe40000010000 */
[----:B------:R-:W-:Y:S01]  /*4c40*/  FADD.FTZ R3, R116, R3 ;  /* 0x0000000374037221 */ /* 0x000fe20000010000 */
[----:B-1----:R-:W-:Y:S03]  /*4c50*/  HMMA.16816.F32.BF16 R4, R12, R20, RZ ;  /* 0x000000140c04723c */ /* 0x002fe600000418ff */
[----:B------:R-:W-:-:S04]  /*4c60*/  FADD.FTZ R3, R118, R3 ;  /* 0x0000000376037221 */ /* 0x000fc80000010000 */
[----:B------:R-:W-:Y:S02]  /*4c70*/  FADD.FTZ R3, R128, R3 ;  /* 0x0000000380037221 */ /* 0x000fe40000010000 */
[--C-:B------:R-:W-:Y:S02]  /*4c80*/  FFMA.FTZ R28, R99, c[0x0][0x2d0], -R2.reuse ;  /* 0x0000b400631c7a23 */ /* 0x100fe40000010802 */
[----:B------:R-:W-:Y:S02]  /*4c90*/  FADD.FTZ R3, R129, R3 ;  /* 0x0000000381037221 */ /* 0x000fe40000010000 */
[--C-:B------:R-:W-:Y:S02]  /*4ca0*/  FFMA.FTZ R29, R95, c[0x0][0x2d0], -R2.reuse ;  /* 0x0000b4005f1d7a23 */ /* 0x100fe40000010802 */
[--C-:B------:R-:W-:Y:S02]  /*4cb0*/  FFMA.FTZ R31, R94, c[0x0][0x2d0], -R2.reuse ;  /* 0x0000b4005e1f7a23 */ /* 0x100fe40000010802 */
[----:B------:R-:W-:-:S07]  /*4cc0*/  FFMA.FTZ R19, R98, c[0x0][0x2d0], -R2 ;  /* 0x0000b40062137a23 */ /* 0x000fce0000010802 */
[----:B------:R-:W-:Y:S08]  /*4cd0*/  HMMA.16816.F32.BF16 R116, R8, R24, R4 ;  /* 0x000000180874723c */ /* 0x000ff00000041804 */
[----:B------:R-:W-:Y:S01]  /*4ce0*/  HMMA.16816.F32.BF16 R4, R12, R22, RZ ;  /* 0x000000160c04723c */ /* 0x000fe200000418ff */
[--C-:B------:R-:W-:Y:S02]  /*4cf0*/  FFMA.FTZ R18, R97, c[0x0][0x2d0], -R2.reuse ;  /* 0x0000b40061127a23 */ /* 0x100fe40000010802 */
[----:B------:R-:W-:-:S02]  /*4d00*/  FFMA.FTZ R17, R96, c[0x0][0x2d0], -R2 ;  /* 0x0000b40060117a23 */ /* 0x000fc40000010802 */
[--C-:B------:R-:W-:Y:S02]  /*4d10*/  FFMA.FTZ R36, R93, c[0x0][0x2d0], -R2.reuse ;  /* 0x0000b4005d247a23 */ /* 0x100fe40000010802 */
[----:B------:R-:W-:Y:S01]  /*4d20*/  FFMA.FTZ R35, R92, c[0x0][0x2d0], -R2 ;  /* 0x0000b4005c237a23 */ /* 0x000fe20000010802 */
[----:B------:R-:W1:Y:S01]  /*4d30*/  MUFU.EX2 R25, R28 ;  /* 0x0000001c00197308 */ /* 0x000e620000000800 */
[----:B------:R-:W-:Y:S02]  /*4d40*/  FADD.FTZ R2, R130, R3 ;  /* 0x0000000382027221 */ /* 0x000fe40000010000 */
[----:B------:R-:W-:-:S05]  /*4d50*/  FADD.FTZ R3, R131, R30 ;  /* 0x0000001e83037221 */ /* 0x000fca0000010000 */
        /* <DEDUP_REMOVED lines=9> */
[----:B------:R-:W-:Y:S01]  /*4df0*/  MOV R52, R64 ;  /* 0x0000004000347202 */ /* 0x000fe20000000f00 */
[--C-:B---3--:R-:W-:Y:S01]  /*4e00*/  FFMA.FTZ R19, R91, c[0x0][0x2d0], -R0.reuse ;  /* 0x0000b4005b137a23 */ /* 0x108fe20000010800 */
[----:B------:R-:W-:Y:S01]  /*4e10*/  HMMA.16816.F32.BF16 R64, R8, R26, R4 ;  /* 0x0000001a0840723c */ /* 0x000fe20000041804 */
[--C-:B------:R-:W-:Y:S02]  /*4e20*/  FFMA.FTZ R32, R86, c[0x0][0x2d0], -R0.reuse ;  /* 0x0000b40056207a23 */ /* 0x100fe40000010800 */
[--C-:B-----5:R-:W-:Y:S02]  /*4e30*/  FFMA.FTZ R18, R90, c[0x0][0x2d0], -R0.reuse ;  /* 0x0000b4005a127a23 */ /* 0x120fe40000010800 */
[----:B------:R-:W-:-:S02]  /*4e40*/  FFMA.FTZ R34, R85, c[0x0][0x2d0], -R0 ;  /* 0x0000b40055227a23 */ /* 0x000fc40000010800 */
[--C-:B------:R-:W-:Y:S02]  /*4e50*/  FFMA.FTZ R7, R88, c[0x0][0x2d0], -R0.reuse ;  /* 0x0000b40058077a23 */ /* 0x100fe40000010800 */
[--C-:B------:R-:W-:Y:S02]  /*4e60*/  FFMA.FTZ R5, R87, c[0x0][0x2d0], -R0.reuse ;  /* 0x0000b40057057a23 */ /* 0x100fe40000010800 */
[--C-:B-1----:R-:W-:Y:S02]  /*4e70*/  FFMA.FTZ R17, R89, c[0x0][0x2d0], -R0.reuse ;  /* 0x0000b40059117a23 */ /* 0x102fe40000010800 */
[----:B------:R-:W-:Y:S02]  /*4e80*/  FFMA.FTZ R33, R84, c[0x0][0x2d0], -R0 ;  /* 0x0000b40054217a23 */ /* 0x000fe40000010800 */
[----:B------:R-:W-:-:S04]  /*4e90*/  FADD.FTZ R0, R25, R2 ;  /* 0x0000000219007221 */ /* 0x000fc80000010000 */
[C---:B----4-:R-:W-:Y:S01]  /*4ea0*/  FADD.FTZ R0, R23.reuse, R0 ;  /* 0x0000000017007221 */ /* 0x050fe20000010000 */
[----:B------:R-:W-:Y:S02]  /*4eb0*/  F2FP.BF16.PACK_AB R4, R23, R25 ;  /* 0x000000191704723e */ /* 0x000fe400000010ff */
[----:B------:R-:W-:Y:S01]  /*4ec0*/  F2FP.BF16.PACK_AB R6, R22, R24 ;  /* 0x000000181606723e */ /* 0x000fe200000010ff */
[----:B------:R-:W-:Y:S02]  /*4ed0*/  FADD.FTZ R0, R24, R0 ;  /* 0x0000000018007221 */ /* 0x000fe40000010000 */
[----:B------:R-:W1:Y:S02]  /*4ee0*/  LDSM.16.MT88.4 R24, [R251+0x6800] ;  /* 0x00680000fb18783b */ /* 0x000e640000004200 */
[----:B------:R-:W-:Y:S02]  /*4ef0*/  FADD.FTZ R0, R22, R0 ;  /* 0x0000000016007221 */ /* 0x000fe40000010000 */
[----:B------:R-:W-:-:S02]  /*4f00*/  FADD.FTZ R3, R132, R3 ;  /* 0x0000000384037221 */ /* 0x000fc40000010000 */
[----:B------:R-:W-:Y:S01]  /*4f10*/  FADD.FTZ R0, R21, R0 ;  /* 0x0000000015007221 */ /* 0x000fe20000010000 */
[C---:B------:R-:W-:Y:S01]  /*4f20*/  F2FP.BF16.PACK_AB R128, R20.reuse, R21 ;  /* 0x000000151480723e */ /* 0x040fe200000010ff */
[----:B------:R-:W-:Y:S02]  /*4f30*/  FADD.FTZ R2, R135, R3 ;  /* 0x0000000387027221 */ /* 0x000fe40000010000 */
[----:B------:R-:W-:Y:S02]  /*4f40*/  FADD.FTZ R3, R20, R0 ;  /* 0x0000000014037221 */ /* 0x000fe40000010000 */
[----:B--2---:R-:W-:Y:S01]  /*4f50*/  HMMA.16816.F32.BF16 R20, R12, R28, RZ ;  /* 0x0000001c0c14723c */ /* 0x004fe200000418ff */
[----:B------:R-:W-:Y:S02]  /*4f60*/  MOV R134, R62 ;  /* 0x0000003e00867202 */ /* 0x000fe40000000f00 */
[----:B------:R-:W-:Y:S01]  /*4f70*/  MOV R132, R63 ;  /* 0x0000003f00847202 */ /* 0x000fe20000000f00 */
[----:B------:R-:W-:Y:S01]  /*4f80*/  IMAD.MOV.U32 R63, RZ, RZ, R45 ;  /* 0x000000ffff3f7224 */ /* 0x000fe200078e002d */
[----:B------:R-:W-:-:S02]  /*4f90*/  MOV R62, R44 ;  /* 0x0000002c003e7202 */ /* 0x000fc40000000f00 */
[----:B------:R-:W-:Y:S01]  /*4fa0*/  MOV R45, R58 ;  /* 0x0000003a002d7202 */ /* 0x000fe20000000f00 */
[----:B------:R-:W-:Y:S01]  /*4fb0*/  IMAD.MOV.U32 R58, RZ, RZ, R50 ;  /* 0x000000ffff3a7224 */ /* 0x000fe200078e0032 */
[----:B------:R-:W-:Y:S02]  /*4fc0*/  MOV R47, R59 ;  /* 0x0000003b002f7202 */ /* 0x000fe40000000f00 */
[----:B------:R-:W-:Y:S02]  /*4fd0*/  MOV R37, R56 ;  /* 0x0000003800257202 */ /* 0x000fe40000000f00 */
[----:B------:R-:W-:Y:S02]  /*4fe0*/  MOV R44, R57 ;  /* 0x00000039002c7202 */ /* 0x000fe40000000f00 */
[----:B------:R-:W-:Y:S02]  /*4ff0*/  MOV R57, R51 ;  /* 0x0000003300397202 */ /* 0x000fe40000000f00 */
[----:B------:R-:W-:-:S02]  /*5000*/  MOV R59, R49 ;  /* 0x00000031003b7202 */ /* 0x000fc40000000f00 */
[----:B------:R-:W-:-:S05]  /*5010*/  MOV R56, R48 ;  /* 0x0000003000387202 */ /* 0x000fca0000000f00 */
        /* <DEDUP_REMOVED lines=24> */
[----:B------:R-:W-:-:S02]  /*51a0*/  MOV R46, R47 ;  /* 0x0000002f002e7202 */ /* 0x000fc40000000f00 */
[----:B------:R-:W-:Y:S11]  /*51b0*/  MOV R47, R37 ;  /* 0x00000025002f7202 */ /* 0x000ff60000000f00 */
[----:B------:R-:W-:Y:S01]  /*51c0*/  @!UPT UIADD3 URZ, URZ, URZ, URZ ;  /* 0x0000003f3f3ff290 */ /* 0x000fe2000fffe03f */
[C---:B-1----:R-:W-:Y:S08]  /*51d0*/  HMMA.16816.F32.BF16 R24, R8.reuse, R20, R24 ;  /* 0x000000140818723c */ /* 0x042ff00000041818 */
[----:B------:R-:W-:Y:S01]  /*51e0*/  HMMA.16816.F32.BF16 R12, R8, R22, R12 ;  /* 0x00000016080c723c */ /* 0x000fe2000004180c */
[----:B------:R-:W1:Y:S07]  /*51f0*/  LDSM.16.MT88.4 R8, [R132+0x1000] ;  /* 0x001000008408783b */ /* 0x000e6e0000004200 */
        /* <DEDUP_REMOVED lines=8> */
[----:B------:R-:W-:Y:S08]  /*5280*/  MUFU.EX2 R3, R34 ;  /* 0x0000002200037308 */ /* 0x000ff00000000800 */
[----:B------:R3:W5:Y:S01]  /*5290*/  MUFU.EX2 R2, R33 ;  /* 0x0000002100027308 */ /* 0x0007620000000800 */
        /* <DEDUP_REMOVED lines=18> */
[----:B----4-:R-:W-:Y:S01]  /*53c0*/  FADD.FTZ R0, R19, R0 ;  /* 0x0000000013007221 */ /* 0x010fe20000010000 */
[----:B--2---:R-:W-:-:S02]  /*53d0*/  F2FP.BF16.PACK_AB R129, R17, R19 ;  /* 0x000000131181723e */ /* 0x004fc400000010ff */
[----:B-----5:R-:W-:Y:S01]  /*53e0*/  F2FP.BF16.PACK_AB R131, R2, R3 ;  /* 0x000000030283723e */ /* 0x020fe200000010ff */
[----:B------:R-:W-:Y:S02]  /*53f0*/  LDSM.16.MT88.4 R160, [R132+0x1800] ;  /* 0x0018000084a0783b */ /* 0x000fe40000004200 */
[C---:B-1----:R-:W-:Y:S08]  /*5400*/  HMMA.16816.F32.BF16 R84, R4.reuse, R8, R176 ;  /* 0x000000080454723c */ /* 0x042ff000000418b0 */
[----:B------:R-:W-:Y:S01]  /*5410*/  HMMA.16816.F32.BF16 R88, R4, R10, R136 ;  /* 0x0000000a0458723c */ /* 0x000fe20000041888 */
[----:B------:R-:W1:Y:S01]  /*5420*/  LDSM.16.MT88.4 R8, [R134+0x5000] ;  /* 0x005000008608783b */ /* 0x000e620000004200 */
[----:B------:R-:W-:-:S03]  /*5430*/  FADD.FTZ R0, R17, R0 ;  /* 0x0000000011007221 */ /* 0x000fc60000010000 */
[----:B------:R-:W-:Y:S03]  /*5440*/  LDSM.16.MT88.4 R136, [R250+0x1800] ;  /* 0x00180000fa88783b */ /* 0x000fe60000004200 */
        /* <DEDUP_REMOVED lines=9> */
[----:B------:R-:W-:Y:S04]  /*54e0*/  LDSM.16.MT88.4 R144, [R251+0x1800] ;  /* 0x00180000fb90783b */ /* 0x000fe80000004200 */
[----:B------:R2:W-:Y:S04]  /*54f0*/  STL [R1+0x78], R0 ;  /* 0x0000780001007387 */ /* 0x0005e80000100800 */
[----:B--2---:R-:W2:Y:S01]  /*5500*/  LDL R0, [R1+0xb4] ;  /* 0x0000b40001007983 */ /* 0x004ea20000100800 */
        /* <DEDUP_REMOVED lines=13> */
[----:B------:R-:W3:Y:S04]  /*55e0*/  LDSM.16.MT88.4 R48, [R134+0x3800] ;  /* 0x003800008630783b */ /* 0x000ee80000004200 */
[----:B------:R-:W-:Y:S03]  /*55f0*/  LDSM.16.MT88.4 R8, [R250+0x7000] ;  /* 0x00700000fa08783b */ /* 0x000fe60000004200 */
[C---:B------:R-:W-:Y:S08]  /*5600*/  HMMA.16816.F32.BF16 R140, R128.reuse, R136, R140 ;  /* 0x00000088808c723c */ /* 0x040ff0000004188c */
[C---:B------:R-:W-:Y:S08]  /*5610*/  HMMA.16816.F32.BF16 R136, R128.reuse, R138, R36 ;  /* 0x0000008a8088723c */ /* 0x040ff00000041824 */
[C---:B-1----:R-:W-:Y:S08]  /*5620*/  HMMA.16816.F32.BF16 R36, R128.reuse, R40, R44 ;  /* 0x000000288024723c */ /* 0x042ff0000004182c */
[C---:B---3--:R-:W-:Y:S01]  /*5630*/  HMMA.16816.F32.BF16 R44, R128.reuse, R48, R56 ;  /* 0x00000030802c723c */ /* 0x048fe20000041838 */
[----:B------:R-:W1:Y:S07]  /*5640*/  LDSM.16.MT88.4 R56, [R251+0x3800] ;  /* 0x00380000fb38783b */ /* 0x000e6e0000004200 */
[C---:B------:R-:W-:Y:S08]  /*5650*/  HMMA.16816.F32.BF16 R48, R128.reuse, R50, R60 ;  /* 0x000000328030723c */ /* 0x040ff0000004183c */
[C---:B------:R-:W-:Y:S08]  /*5660*/  HMMA.16816.F32.BF16 R60, R128.reuse, R64, R76 ;  /* 0x00000040803c723c */ /* 0x040ff0000004184c */
[C---:B------:R-:W-:Y:S01]  /*5670*/  HMMA.16816.F32.BF16 R64, R128.reuse, R66, R80 ;  /* 0x000000428040723c */ /* 0x040fe20000041850 */
[----:B------:R-:W3:Y:S07]  /*5680*/  LDSM.16.MT88.4 R80, [R134+0x5800] ;  /* 0x005800008650783b */ /* 0x000eee0000004200 */
[C---:B------:R-:W-:Y:S08]  /*5690*/  HMMA.16816.F32.BF16 R40, R128.reuse, R42, R52 ;  /* 0x0000002a8028723c */ /* 0x040ff00000041834 */
[C---:B-1----:R-:W-:Y:S08]  /*56a0*/  HMMA.16816.F32.BF16 R52, R128.reuse, R56, R68 ;  /* 0x000000388034723c */ /* 0x042ff00000041844 */
[C---:B---3--:R-:W-:Y:S08]  /*56b0*/  HMMA.16816.F32.BF16 R76, R128.reuse, R80, R92 ;  /* 0x00000050804c723c */ /* 0x048ff0000004185c */
[C---:B------:R-:W-:Y:S01]  /*56c0*/  HMMA.16816.F32.BF16 R80, R128.reuse, R82, R96 ;  /* 0x000000528050723c */ /* 0x040fe20000041860 */
[----:B------:R-:W1:Y:S07]  /*56d0*/  LDSM.16.MT88.4 R96, [R250+0x5800] ;  /* 0x00580000fa60783b */ /* 0x000e6e0000004200 */
[C---:B------:R-:W-:Y:S01]  /*56e0*/  HMMA.16816.F32.BF16 R56, R128.reuse, R58, R72 ;  /* 0x0000003a8038723c */ /* 0x040fe20000041848 */
[----:B------:R-:W3:Y:S07]  /*56f0*/  LDSM.16.MT88.4 R72, [R132+0x5800] ;  /* 0x005800008448783b */ /* 0x000eee0000004200 */
[C---:B-1----:R-:W-:Y:S08]  /*5700*/  HMMA.16816.F32.BF16 R92, R128.reuse, R96, R108 ;  /* 0x00000060805c723c */ /* 0x042ff0000004186c */
[C---:B------:R-:W-:Y:S01]  /*5710*/  HMMA.16816.F32.BF16 R96, R128.reuse, R98, R112 ;  /* 0x000000628060723c */ /* 0x040fe20000041870 */
[----:B------:R-:W1:Y:S07]  /*5720*/  LDSM.16.MT88.4 R112, [R134+0x7800] ;  /* 0x007800008670783b */ /* 0x000e6e0000004200 */
[C---:B---3--:R-:W-:Y:S08]  /*5730*/  HMMA.16816.F32.BF16 R68, R128.reuse, R72, R84 ;  /* 0x000000488044723c */ /* 0x048ff00000041854 */
[----:B------:R-:W-:Y:S01]  /*5740*/  HMMA.16816.F32.BF16 R72, R128, R74, R88 ;  /* 0x0000004a8048723c */ /* 0x000fe20000041858 */
[----:B------:R-:W3:Y:S01]  /*5750*/  LDSM.16.MT88.4 R88, [R251+0x5800] ;  /* 0x00580000fb58783b */ /* 0x000ee20000004200 */
[----:B------:R-:W-:-:S06]  /*5760*/  MOV R2, c[0x0][0x2c4] ;  /* 0x0000b10000027a02 */ /* 0x000fcc0000000f00 */
[----:B------:R-:W-:Y:S01]  /*5770*/  HMMA.16816.F32.BF16 R24, R4, R8, R24 ;  /* 0x000000080418723c */ /* 0x000fe20000041818 */
[----:B------:R-:W-:-:S07]  /*5780*/  ISETP.NE.AND P1, PT, R2, 0x1, PT ;  /* 0x000000010200780c */ /* 0x000fce0003f25270 */
[----:B------:R-:W-:Y:S01]  /*5790*/  HMMA.16816.F32.BF16 R12, R4, R10, R12 ;  /* 0x0000000a040c723c */ /* 0x000fe2000004180c */
[----:B------:R-:W-:Y:S07]  /*57a0*/  LDSM.16.MT88.4 R4, [R250+0x7800] ;  /* 0x00780000fa04783b */ /* 0x000fee0000004200 */
[----:B-1----:R-:W-:Y:S01]  /*57b0*/  HMMA.16816.F32.BF16 R108, R128, R112, R120 ;  /* 0x00000070806c723c */ /* 0x002fe20000041878 */
[----:B------:R-:W1:Y:S01]  /*57c0*/  LDSM.16.MT88.4 R120, [R251+0x7800] ;  /* 0x00780000fb78783b */ /* 0x000e620000004200 */
[----:B--2---:R-:W-:-:S05]  /*57d0*/  @P1 IMAD.HI.U32 R2, R0, c[0x0][0x2c8], RZ ;  /* 0x0000b20000021a27 */ /* 0x004fca00078e00ff */
[----:B------:R-:W-:Y:S01]  /*57e0*/  @P1 SHF.R.U32.HI R0, RZ, c[0x0][0x2cc], R2 ;  /* 0x0000b300ff001a19 */ /* 0x000fe20000011602 */
[----:B---3--:R-:W-:Y:S03]  /*57f0*/  HMMA.16816.F32.BF16 R84, R128, R88, R100 ;  /* 0x000000588054723c */ /* 0x008fe60000041864 */
[----:B------:R-:W-:-:S05]  /*5800*/  IADD3 R0, R0, -c[0x0][0x168], R249 ;  /* 0x80005a0000007a10 */ /* 0x000fca0007ffe0f9 */
[----:B------:R-:W-:Y:S01]  /*5810*/  HMMA.16816.F32.BF16 R88, R128, R90, R104 ;  /* 0x0000005a8058723c */ /* 0x000fe20000041868 */
[----:B------:R-:W2:Y:S01]  /*5820*/  LDSM.16.MT88.4 R104, [R132+0x7800] ;  /* 0x007800008468783b */ /* 0x000ea20000004200 */
[----:B------:R-:W-:-:S04]  /*5830*/  SHF.R.S32.HI R2, RZ, 0x1f, R0 ;  /* 0x0000001fff027819 */ /* 0x000fc80000011400 */
[----:B------:R-:W-:Y:S02]  /*5840*/  LEA.HI R0, R2, R0, RZ, 0x6 ;  /* 0x0000000002007211 */ /* 0x000fe400078f30ff */
[----:B------:R-:W-:Y:S02]  /*5850*/  HMMA.16816.F32.BF16 R112, R128, R114, R116 ;  /* 0x000000728070723c */ /* 0x000fe40000041874 */
[----:B------:R-:W-:Y:S02]  /*5860*/  SHF.R.S32.HI R0, RZ, 0x6, R0 ;  /* 0x00000006ff007819 */ /* 0x000fe40000011400 */
[----:B------:R-:W-:-:S04]  /*5870*/  IADD3 R3, R248, -0x2, RZ ;  /* 0xfffffffef8037810 */ /* 0x000fc80007ffe0ff */
[C---:B-1----:R-:W-:Y:S01]  /*5880*/  HMMA.16816.F32.BF16 R116, R128.reuse, R120, R180 ;  /* 0x000000788074723c */ /* 0x042fe200000418b4 */
[----:B------:R1:W-:Y:S07]  /*5890*/  STL [R1+0x64], R3 ;  /* 0x0000640301007387 */ /* 0x0003ee0000100800 */
[C---:B------:R-:W-:Y:S08]  /*58a0*/  HMMA.16816.F32.BF16 R120, R128.reuse, R122, R124 ;  /* 0x0000007a8078723c */ /* 0x040ff0000004187c */
[----:B------:R-:W-:Y:S07]  /*58b0*/  HMMA.16816.F32.BF16 R124, R128, R4, R24 ;  /* 0x00000004807c723c */ /* 0x000fee0000041818 */
[----:B------:R-:W-:-:S05]  /*58c0*/  IMNMX R4, RZ, R0, !PT ;  /* 0x00000000ff047217 */ /* 0x000fca0007800200 */
[----:B------:R1:W-:Y:S01]  /*58d0*/  STL [R1+0x84], R4 ;  /* 0x0000840401007387 */ /* 0x0003e20000100800 */
[----:B------:R-:W-:Y:S01]  /*58e0*/  ISETP.GE.AND P0, PT, R3, R4, PT ;  /* 0x000000040300720c */ /* 0x000fe20003f06270 */
        /* <DEDUP_REMOVED lines=13> */
[----:B------:R-:W-:-:S07]  /*59c0*/  MOV R248, R3 ;  /* 0x0000000300f87202 */ /* 0x000fce0000000f00 */
.L_x_2395:
[----:B------:R-:W2:Y:S01]  /*59d0*/  LDL R0, [R1+0x20] ;  /* 0x0000200001007983 */ /* 0x000ea20000100800 */
[----:B------:R-:W-:Y:S04]  /*59e0*/  DEPBAR.LE SB0, 0x0 ;  /* 0x000080000000791a */ /* 0x000fe80000000000 */
[----:B------:R-:W-:Y:S01]  /*59f0*/  WARPSYNC 0xffffffff ;  /* 0xffffffff00007948 */ /* 0x000fe20003800000 */
[----:B------:R-:W-:Y:S01]  /*5a00*/  BAR.SYNC.DEFER_BLOCKING 0x0 ;  /* 0x0000000000007b1d */ /* 0x000fe20000010000 */
[----:B------:R-:W-:Y:S05]  /*5a10*/  ISETP.GE.AND P0, PT, R248, RZ, PT ;  /* 0x000000fff800720c */ /* 0x000fea0003f06270 */
[----:B------:R1:W3:Y:S01]  /*5a20*/  LDSM.16.M88.4 R176, [R252] ;  /* 0x00000000fcb0783b */ /* 0x0002e20000000200 */
[----:B------:R-:W-:Y:S03]  /*5a30*/  BSSY B0, `(.L_x_2385) ;  /* 0x0000068000007945 */ /* 0x000fe60003800000 */
[----:B------:R1:W4:Y:S04]  /*5a40*/  LDSM.16.M88.4 R180, [R252+0x800] ;  /* 0x00080000fcb4783b */ /* 0x0003280000000200 */
[----:B------:R1:W1:Y:S04]  /*5a50*/  LDSM.16.M88.4 R184, [R252+0x1000] ;  /* 0x00100000fcb8783b */ /* 0x0002680000000200 */
[----:B------:R1:W1:Y:S04]  /*5a60*/  LDSM.16.M88.4 R188, [R252+0x1800] ;  /* 0x00180000fcbc783b */ /* 0x0002680000000200 */
[----:B--2---:R2:W1:Y:S04]  /*5a70*/  LDSM.16.M88.4 R8, [R0] ;  /* 0x000000000008783b */ /* 0x0044680000000200 */
[----:B------:R2:W1:Y:S04]  /*5a80*/  LDSM.16.M88.4 R16, [R0+0x800] ;  /* 0x000800000010783b */ /* 0x0004680000000200 */
[----:B------:R2:W1:Y:S04]  /*5a90*/  LDSM.16.M88.4 R24, [R0+0x1000] ;  /* 0x001000000018783b */ /* 0x0004680000000200 */
[----:B------:R2:W1:Y:S01]  /*5aa0*/  LDSM.16.M88.4 R32, [R0+0x1800] ;  /* 0x001800000020783b */ /* 0x0004620000000200 */
[----:B------:R-:W-:-:S05]  /*5ab0*/  @!P0 BRA `(.L_x_2386) ;  /* 0x000005f000008947 */ /* 0x000fca0003800000 */
[----:B---34-:R-:W3:Y:S04]  /*5ac0*/  LDL R4, [R1+0x60] ;  /* 0x0000600001047983 */ /* 0x018ee80000100800 */
[----:B------:R-:W4:Y:S04]  /*5ad0*/  LDL R28, [R1+0x5c] ;  /* 0x00005c00011c7983 */ /* 0x000f280000100800 */
[----:B------:R-:W5:Y:S04]  /*5ae0*/  LDL.64 R22, [R1+0xa0] ;  /* 0x0000a00001167983 */ /* 0x000f680000100a00 */
        /* <DEDUP_REMOVED lines=18> */
[----:B-----5:R-:W-:Y:S01]  /*5c10*/  IADD3 R0, P0, R22, R2, RZ ;  /* 0x0000000216007210 */ /* 0x020fe20007f1e0ff */
[C---:B--2---:R-:W-:Y:S01]  /*5c20*/  IMAD.SHL.U32 R30, R5.reuse, 0x2, RZ ;  /* 0x00000002051e7824 */ /* 0x044fe200078e00ff */
[----:B------:R-:W-:Y:S02]  /*5c30*/  SHF.L.U64.HI R22, R5, 0x1, R21 ;  /* 0x0000000105167819 */ /* 0x000fe40000010215 */
[----:B------:R-:W-:Y:S02]  /*5c40*/  IADD3.X R4, R12, R3, R4, P0, !PT ;  /* 0x000000030c047210 */ /* 0x000fe400007fe404 */
        /* <DEDUP_REMOVED lines=9> */
[----:B------:R2:W3:Y:S02]  /*5ce0*/  SHFL.IDX PT, R4, R5, RZ, 0x181f ;  /* 0x00181fff05047589 */ /* 0x0004e400000e0000 */
.L_x_2440:
[----:B------:R-:W-:-:S05]  /*5cf0*/  BRA.DIV ~URZ, `(.L_x_2388) ;  /* 0x0000b3627f007947 */ /* 0x000fca000b800000 */
[----:B------:R-:W4:Y:S04]  /*5d00*/  LDL R2, [R1+0x58] ;  /* 0x0000580001027983 */ /* 0x000f280000100800 */
[----:B------:R-:W5:Y:S04]  /*5d10*/  LDL R31, [R1+0x50] ;  /* 0x00005000011f7983 */ /* 0x000f680000100800 */
[----:B--2---:R-:W2:Y:S04]  /*5d20*/  LDL R7, [R1+0x70] ;  /* 0x0000700001077983 */ /* 0x004ea80000100800 */
[----:B---3--:R-:W3:Y:S04]  /*5d30*/  LDL R133, [R1+0x6c] ;  /* 0x00006c0001857983 */ /* 0x008ee80000100800 */
[----:B------:R-:W5:Y:S04]  /*5d40*/  LDL R132, [R1+0x74] ;  /* 0x0000740001847983 */ /* 0x000f680000100800 */
[----:B------:R-:W1:Y:S02]  /*5d50*/  SHFL.IDX PT, R0, R12, RZ, 0x181f ;  /* 0x00181fff0c007589 */ /* 0x000e6400000e0000 */
[----:B-1----:R-:W-:Y:S02]  /*5d60*/  IADD3 R6, P2, R0, R30, RZ ;  /* 0x0000001e00067210 */ /* 0x002fe40007f5e0ff */
[----:B----4-:R-:W-:Y:S02]  /*5d70*/  ISETP.GE.AND P4, PT, R2, c[0x0][0x1d4], PT ;  /* 0x0000750002007a0c */ /* 0x010fe40003f86270 */
[----:B------:R-:W-:Y:S05]  /*5d80*/  IADD3 R2, P0, R0, R23, RZ ;  /* 0x0000001700027210 */ /* 0x000fea0007f1e0ff */
[C---:B------:R-:W-:Y:S01]  /*5d90*/  IMAD.X R3, R4.reuse, 0x1, R13, P0 ;  /* 0x0000000104037824 */ /* 0x040fe200000e060d */
[----:B--2---:R-:W-:Y:S01]  /*5da0*/  ISETP.GE.AND P3, PT, R7, c[0x0][0x1d4], PT ;  /* 0x0000750007007a0c */ /* 0x004fe20003f66270 */
[----:B------:R-:W-:Y:S01]  /*5db0*/  IMAD.X R7, R4, 0x1, R22, P2 ;  /* 0x0000000104077824 */ /* 0x000fe200010e0616 */
[----:B---3--:R-:W-:Y:S03]  /*5dc0*/  ISETP.GE.AND P1, PT, R133, c[0x0][0x1d4], PT ;  /* 0x0000750085007a0c */ /* 0x008fe60003f26270 */
[----:B------:R-:W-:Y:S01]  /*5dd0*/  @!PT LDS RZ, [RZ] ;  /* 0x00000000fffff984 */ /* 0x000fe20000000800 */
[----:B------:R-:W-:Y:S01]  /*5de0*/  @!PT LDS RZ, [RZ] ;  /* 0x00000000fffff984 */ /* 0x000fe20000000800 */
[----:B-----5:R1:W-:Y:S01]  /*5df0*/  LDGSTS.E.BYPASS.LTC128B.128 [R31+0x100], [R2.64], !P4 ;  /* 0x00100000021f7fae */ /* 0x0203e2000e101d46 */
        /* <DEDUP_REMOVED lines=14> */
.L_x_2441:
        /* <DEDUP_REMOVED lines=29> */
.L_x_2386:
[----:B---34-:R-:W-:Y:S05]  /*60b0*/  BSYNC B0 ;  /* 0x0000000000007941 */ /* 0x018fea0003800000 */
.L_x_2385:
[----:B--2---:R-:W2:Y:S01]  /*60c0*/  LDL R2, [R1+0x28] ;  /* 0x0000280001027983 */ /* 0x004ea20000100800 */
[----:B------:R-:W-:Y:S05]  /*60d0*/  ISETP.GE.AND P0, PT, R248, 0x1, PT ;  /* 0x00000001f800780c */ /* 0x000fea0003f06270 */
[----:B------:R-:W3:Y:S06]  /*60e0*/  LDL R0, [R1+0x24] ;  /* 0x0000240001007983 */ /* 0x000eec0000100800 */
[----:B------:R-:W4:Y:S06]  /*60f0*/  LDL R3, [R1+0x20] ;  /* 0x0000200001037983 */ /* 0x000f2c0000100800 */
[----:B------:R-:W0:Y:S01]  /*6100*/  LDGDEPBAR ;  /* 0x00000000000079af */ /* 0x000e220000000000 */
[----:B------:R-:W-:Y:S01]  /*6110*/  WARPSYNC 0xffffffff ;  /* 0xffffffff00007948 */ /* 0x000fe20003800000 */
[C---:B-1----:R-:W-:Y:S01]  /*6120*/  HMMA.16816.F32.BF16 R4, R168.reuse, R8, RZ ;  /* 0x00000008a804723c */ /* 0x042fe200000418ff */
        /* <DEDUP_REMOVED lines=16> */
[----:B--2---:R-:W1:Y:S06]  /*6230*/  LDSM.16.M88.4 R176, [R2] ;  /* 0x0000000002b0783b */ /* 0x004e6c0000000200 */
[----:B------:R-:W2:Y:S06]  /*6240*/  LDSM.16.M88.4 R180, [R2+0x800] ;  /* 0x0008000002b4783b */ /* 0x000eac0000000200 */
        /* <DEDUP_REMOVED lines=18> */
[----:B----4-:R-:W1:Y:S07]  /*6370*/  LDSM.16.M88.4 R176, [R3+0x2000] ;  /* 0x0020000003b0783b */ /* 0x010e6e0000000200 */
        /* <DEDUP_REMOVED lines=140> */
[----:B------:R-:W2:Y:S01]  /*6c40*/  LDSM.16.M88.4 R180, [R0+0x1800] ;  /* 0x0018000000b4783b */ /* 0x000ea20000000200 */
[----:B------:R-:W-:Y:S05]  /*6c50*/  DEPBAR.LE SB0, 0x0 ;  /* 0x000080000000791a */ /* 0x000fea0000000000 */
[----:B------:R-:W-:Y:S01]  /*6c60*/  BAR.SYNC.DEFER_BLOCKING 0x0 ;  /* 0x0000000000007b1d */ /* 0x000fe20000010000 */
[C---:B-1----:R-:W-:Y:S08]  /*6c70*/  HMMA.16816.F32.BF16 R12, R244.reuse, R176, R12 ;  /* 0x000000b0f40c723c */ /* 0x042ff0000004180c */
[C---:B------:R-:W-:Y:S08]  /*6c80*/  HMMA.16816.F32.BF16 R16, R244.reuse, R178, R16 ;  /* 0x000000b2f410723c */ /* 0x040ff00000041810 */
[C---:B---3--:R-:W-:Y:S08]  /*6c90*/  HMMA.16816.F32.BF16 R20, R244.reuse, R184, R20 ;  /* 0x000000b8f414723c */ /* 0x048ff00000041814 */
[C---:B------:R-:W-:Y:S08]  /*6ca0*/  HMMA.16816.F32.BF16 R24, R244.reuse, R186, R24 ;  /* 0x000000baf418723c */ /* 0x040ff00000041818 */
[C---:B--2---:R-:W-:Y:S08]  /*6cb0*/  HMMA.16816.F32.BF16 R28, R244.reuse, R180, R28 ;  /* 0x000000b4f41c723c */ /* 0x044ff0000004181c */
[----:B------:R-:W-:Y:S01]  /*6cc0*/  HMMA.16816.F32.BF16 R32, R244, R182, R32 ;  /* 0x000000b6f420723c */ /* 0x000fe20000041820 */
[----:B------:R-:W-:Y:S07]  /*6cd0*/  @!UPT UIADD3 URZ, URZ, URZ, URZ ;  /* 0x0000003f3f3ff290 */ /* 0x000fee000fffe03f */
[----:B------:R-:W-:-:S11]  /*6ce0*/  @!P0 BRA `(.L_x_2390) ;  /* 0x0000072000008947 */ /* 0x000fd60003800000 */
[----:B------:R-:W2:Y:S01]  /*6cf0*/  LDL R2, [R1+0x88] ;  /* 0x0000880001027983 */ /* 0x000ea20000100800 */
[----:B------:R-:W-:Y:S02]  /*6d00*/  IMAD.MOV.U32 R181, RZ, RZ, RZ ;  /* 0x000000ffffb57224 */ /* 0x000fe400078e00ff */
[----:B------:R-:W-:Y:S01]  /*6d10*/  IMAD.MOV.U32 R3, RZ, RZ, c[0x0][0x2b8] ;  /* 0x0000ae00ff037624 */ /* 0x000fe200078e00ff */
[----:B------:R-:W3:Y:S04]  /*6d20*/  LDL R0, [R1+0x80] ;  /* 0x0000800001007983 */ /* 0x000ee80000100800 */
[----:B------:R-:W4:Y:S01]  /*6d30*/  LDL.64 R190, [R1+0x98] ;  /* 0x0000980001be7983 */ /* 0x000f220000100a00 */
[----:B------:R-:W-:Y:S03]  /*6d40*/  ISETP.NE.AND P1, PT, R3, 0x1, PT ;  /* 0x000000010300780c */ /* 0x000fe60003f25270 */
[----:B------:R-:W5:Y:S04]  /*6d50*/  LDL R132, [R1+0xac] ;  /* 0x0000ac0001847983 */ /* 0x000f680000100800 */
[----:B------:R-:W2:Y:S04]  /*6d60*/  LDL.64 R182, [R1+0x90] ;  /* 0x0000900001b67983 */ /* 0x000ea80000100a00 */
[----:B------:R-:W2:Y:S04]  /*6d70*/  LDL R178, [R1+0xa8] ;  /* 0x0000a80001b27983 */ /* 0x000ea80000100800 */
[----:B------:R-:W2:Y:S04]  /*6d80*/  LDL R180, [R1+0xec] ;  /* 0x0000ec0001b47983 */ /* 0x000ea80000100800 */
[----:B------:R-:W2:Y:S04]  /*6d90*/  LDL R189, [R1+0x74] ;  /* 0x0000740001bd7983 */ /* 0x000ea80000100800 */
[----:B------:R-:W2:Y:S04]  /*6da0*/  LDL R179, [R1+0xf0] ;  /* 0x0000f00001b37983 */ /* 0x000ea80000100800 */
[----:B------:R-:W2:Y:S04]  /*6db0*/  LDL R251, [R1+0x6c] ;  /* 0x00006c0001fb7983 */ /* 0x000ea80000100800 */
[----:B------:R-:W3:Y:S04]  /*6dc0*/  LDL R250, [R1+0x70] ;  /* 0x0000700001fa7983 */ /* 0x000ee80000100800 */
[----:B------:R-:W4:Y:S04]  /*6dd0*/  LDL R249, [R1+0x58] ;  /* 0x0000580001f97983 */ /* 0x000f280000100800 */
[----:B------:R-:W5:Y:S04]  /*6de0*/  LDL R177, [R1+0xf4] ;  /* 0x0000f40001b17983 */ /* 0x000f680000100800 */
[----:B------:R-:W5:Y:S01]  /*6df0*/  LDL R176, [R1+0xf8] ;  /* 0x0000f80001b07983 */ /* 0x000f620000100800 */
[----:B--2---:R-:W-:Y:S01]  /*6e00*/  SHF.L.U64.HI R183, R251, 0x1, R179 ;  /* 0x00000001fbb77819 */ /* 0x004fe200000102b3 */
[----:B------:R-:W-:Y:S02]  /*6e10*/  IMAD R2, R248, 0x40, R2 ;  /* 0x00000040f8027824 */ /* 0x000fe400078e0202 */
[----:B------:R-:W-:Y:S01]  /*6e20*/  IMAD.SHL.U32 R188, R189, 0x2, RZ ;  /* 0x00000002bdbc7824 */ /* 0x000fe200078e00ff */
[----:B---3--:R-:W-:Y:S01]  /*6e30*/  SHF.L.U32 R186, R250, 0x1, RZ ;  /* 0x00000001faba7819 */ /* 0x008fe200000006ff */
[----:B------:R-:W-:Y:S01]  /*6e40*/  IMAD.SHL.U32 R187, R251, 0x2, RZ ;  /* 0x00000002fbbb7824 */ /* 0x000fe200078e00ff */
[----:B------:R-:W-:Y:S01]  /*6e50*/  IADD3 R2, R2, -0x40, R0 ;  /* 0xffffffc002027810 */ /* 0x000fe20007ffe000 */
[C---:B----4-:R-:W-:Y:S04]  /*6e60*/  IMAD.SHL.U32 R185, R249.reuse, 0x2, RZ ;  /* 0x00000002f9b97824 */ /* 0x050fe800078e00ff */
[----:B------:R-:W-:Y:S04]  /*6e70*/  @P1 IMAD.HI.U32 R3, R2, c[0x0][0x2bc], RZ ;  /* 0x0000af0002031a27 */ /* 0x000fe800078e00ff */
[----:B------:R-:W-:Y:S01]  /*6e80*/  IMAD.MOV.U32 R0, RZ, RZ, R2 ;  /* 0x000000ffff007224 */ /* 0x000fe200078e0002 */
[----:B------:R-:W-:Y:S02]  /*6e90*/  @P1 SHF.R.U32.HI R0, RZ, c[0x0][0x2c0], R3 ;  /* 0x0000b000ff001a19 */ /* 0x000fe40000011603 */
[----:B-----5:R-:W-:Y:S02]  /*6ea0*/  SHF.L.U64.HI R179, R249, 0x1, R176 ;  /* 0x00000001f9b37819 */ /* 0x020fe400000102b0 */
        /* <DEDUP_REMOVED lines=9> */
[----:B------:R-:W-:Y:S01]  /*6f40*/  IMAD R0, R0, c[0x0][0x1e0], RZ ;  /* 0x0000780000007a24 */ /* 0x000fe200078e02ff */
[----:B------:R1:W-:Y:S03]  /*6f50*/  STL [R1+0x60], R184 ;  /* 0x000060b801007387 */ /* 0x0003e60000100800 */
[----:B------:R-:W-:Y:S05]  /*6f60*/  IMAD R0, R184, c[0x0][0x1e4], R0 ;  /* 0x00007900b8007a24 */ /* 0x000fea00078e0200 */
[----:B------:R-:W-:Y:S02]  /*6f70*/  IADD3 R3, R3, R0, RZ ;  /* 0x0000000003037210 */ /* 0x000fe40007ffe0ff */
[----:B-1----:R-:W-:Y:S02]  /*6f80*/  SHF.L.U64.HI R184, R189, 0x1, R180 ;  /* 0x00000001bdb87819 */ /* 0x002fe400000102b4 */
[----:B--2---:R-:W-:Y:S01]  /*6f90*/  SHF.R.S32.HI R133, RZ, 0x1f, R181 ;  /* 0x0000001fff857819 */ /* 0x004fe200000114b5 */
[----:B------:R1:W-:Y:S01]  /*6fa0*/  STL [R1+0x5c], R181 ;  /* 0x00005cb501007387 */ /* 0x0003e20000100800 */
[----:B------:R-:W-:Y:S04]  /*6fb0*/  IMAD.WIDE.U32 R2, R181, c[0x0][0x1f0], R2 ;  /* 0x00007c00b5027a25 */ /* 0x000fe800078e0002 */
[----:B------:R-:W-:Y:S01]  /*6fc0*/  IMAD R133, R133, c[0x0][0x1f0], RZ ;  /* 0x00007c0085857a24 */ /* 0x000fe200078e02ff */
[----:B------:R-:W-:Y:S02]  /*6fd0*/  IADD3 R0, P0, R182, R2, RZ ;  /* 0x00000002b6007210 */ /* 0x000fe40007f1e0ff */
[----:B------:R-:W-:Y:S01]  /*6fe0*/  SHF.L.U64.HI R182, R250, 0x1, R177 ;  /* 0x00000001fab67819 */ /* 0x000fe200000102b1 */
[----:B------:R-:W-:Y:S05]  /*6ff0*/  IMAD R133, R181, c[0x0][0x1f4], R133 ;  /* 0x00007d00b5857a24 */ /* 0x000fea00078e0285 */
[----:B------:R-:W-:Y:S02]  /*7000*/  IADD3.X R133, R178, R3, R133, P0, !PT ;  /* 0x00000003b2857210 */ /* 0x000fe400007fe485 */
[C---:B------:R-:W-:Y:S04]  /*7010*/  LEA R178, P0, R0.reuse, c[0x0][0x1c8], 0x1 ;  /* 0x0000720000b27a11 */ /* 0x040fe800078008ff */
[----:B------:R-:W-:Y:S01]  /*7020*/  LEA.HI.X R133, R0, c[0x0][0x1cc], R133, 0x1, P0 ;  /* 0x0000730000857a11 */ /* 0x000fe200000f0c85 */
[----:B------:R-:W-:-:S06]  /*7030*/  BRA.DIV ~URZ, `(.L_x_2391) ;  /* 0x0000a3227f007947 */ /* 0x000fcc000b800000 */
[----:B------:R2:W3:Y:S02]  /*7040*/  SHFL.IDX PT, R132, R133, RZ, 0x181f ;  /* 0x00181fff85847589 */ /* 0x0004e400000e0000 */
.L_x_2442:
        /* <DEDUP_REMOVED lines=31> */
.L_x_2443:
        /* <DEDUP_REMOVED lines=29> */
.L_x_2390:
[----:B------:R-:W-:Y:S05]  /*7410*/  BSYNC B0 ;  /* 0x0000000000007941 */ /* 0x000fea0003800000 */
.L_x_2389:
[----:B--2---:R-:W2:Y:S01]  /*7420*/  LDL R3, [R1+0xb4] ;  /* 0x0000b40001037983 */ /* 0x004ea20000100800 */
[----:B------:R-:W-:Y:S01]  /*7430*/  MOV R132, c[0x0][0x2c4] ;  /* 0x0000b10000847a02 */ /* 0x000fe20000000f00 */
[----:B------:R-:W-:Y:S02]  /*7440*/  IMAD.MOV.U32 R133, RZ, RZ, 0x1 ;  /* 0x00000001ff857424 */ /* 0x000fe400078e00ff */
[----:B------:R-:W2:Y:S01]  /*7450*/  LDL R0, [R1+0xc0] ;  /* 0x0000c00001007983 */ /* 0x000ea20000100800 */
[----:B------:R-:W-:Y:S01]  /*7460*/  ISETP.NE.AND P0, PT, R132, 0x1, PT ;  /* 0x000000018400780c */ /* 0x000fe20003f05270 */
[----:B------:R-:W-:Y:S02]  /*7470*/  IMAD R133, R248, -0x40, R133 ;  /* 0xffffffc0f8857824 */ /* 0x000fe400078e0285 */
[----:B------:R-:W3:Y:S04]  /*7480*/  LDL R2, [R1+0xc4] ;  /* 0x0000c40001027983 */ /* 0x000ee80000100800 */
[----:B------:R-:W0:Y:S01]  /*7490*/  LDGDEPBAR ;  /* 0x00000000000079af */ /* 0x000e220000000000 */
[----:B--2---:R-:W-:Y:S01]  /*74a0*/  IADD3 R132, R0, R3, RZ ;  /* 0x0000000300847210 */ /* 0x004fe20007ffe0ff */
[----:B---3--:R-:W-:Y:S04]  /*74b0*/  IMAD.IADD R133, R133, 0x1, -R2 ;  /* 0x0000000185857824 */ /* 0x008fe800078e0a02 */
[----:B------:R-:W-:Y:S05]  /*74c0*/  @P0 IMAD.HI.U32 R0, R132, c[0x0][0x2c8], RZ ;  /* 0x0000b20084000a27 */ /* 0x000fea00078e00ff */
[----:B------:R-:W-:Y:S02]  /*74d0*/  @P0 SHF.R.U32.HI R132, RZ, c[0x0][0x2cc], R0 ;  /* 0x0000b300ff840a19 */ /* 0x000fe40000011600 */
[----:B------:R-:W-:Y:S05]  /*74e0*/  MOV R0, c[0x0][0x2ac] ;  /* 0x0000ab0000007a02 */ /* 0x000fea0000000f00 */
[----:B------:R-:W-:Y:S05]  /*74f0*/  IMAD R133, R0, c[0x0][0x1d0], R133 ;  /* 0x0000740000857a24 */ /* 0x000fea00078e0285 */
[----:B------:R-:W-:Y:S01]  /*7500*/  IADD3 R133, R133, -c[0x0][0x168], RZ ;  /* 0x80005a0085857a10 */ /* 0x000fe20007ffe0ff */
[----:B------:R-:W-:-:S05]  /*7510*/  BRA.DIV ~URZ, `(.L_x_2393) ;  /* 0x0000a1b27f007947 */ /* 0x000fca000b800000 */
[----:B------:R1:W2:Y:S02]  /*7520*/  SHFL.IDX PT, R0, R132, RZ, 0x1c1f ;  /* 0x001c1fff84007589 */ /* 0x0002a400000e0000 */
.L_x_2444:
[----:B--2---:R-:W-:Y:S05]  /*7530*/  IMAD.IADD R0, R133, 0x1, R0 ;  /* 0x0000000185007824 */ /* 0x004fea00078e0200 */
[C---:B------:R-:W-:Y:S02]  /*7540*/  ISETP.GT.AND P0, PT, R0.reuse, RZ, PT ;  /* 0x000000ff0000720c */ /* 0x040fe40003f04270 */
[C---:B------:R-:W-:Y:S02]  /*7550*/  ISETP.GT.AND P2, PT, R0.reuse, 0x1, PT ;  /* 0x000000010000780c */ /* 0x040fe40003f44270 */
[C---:B------:R-:W-:Y:S02]  /*7560*/  ISETP.GT.AND P3, PT, R0.reuse, 0x8, PT ;  /* 0x000000080000780c */ /* 0x040fe40003f64270 */
[----:B------:R-:W-:Y:S02]  /*7570*/  ISETP.GT.AND P4, PT, R0, 0x9, PT ;  /* 0x000000090000780c */ /* 0x000fe40003f84270 */
        /* <DEDUP_REMOVED lines=29> */
[----:B------:R-:W2:Y:S02]  /*7750*/  SHFL.IDX PT, R0, R132, 0x1, 0x1c1f ;  /* 0x003c1f0084007f89 */ /* 0x000ea400000e0000 */
[----:B--2---:R-:W-:Y:S05]  /*7760*/  IMAD.IADD R0, R133, 0x1, R0 ;  /* 0x0000000185007824 */ /* 0x004fea00078e0200 */
[C---:B------:R-:W-:Y:S02]  /*7770*/  ISETP.GT.AND P3, PT, R0.reuse, RZ, PT ;  /* 0x000000ff0000720c */ /* 0x040fe40003f64270 */
[C---:B------:R-:W-:Y:S02]  /*7780*/  ISETP.GT.AND P2, PT, R0.reuse, 0x1, PT ;  /* 0x000000010000780c */ /* 0x040fe40003f44270 */
[C---:B------:R-:W-:Y:S02]  /*7790*/  ISETP.GT.AND P1, PT, R0.reuse, 0x8, PT ;  /* 0x000000080000780c */ /* 0x040fe40003f24270 */
[----:B------:R-:W-:Y:S02]  /*77a0*/  ISETP.GT.AND P0, PT, R0, 0x9, PT ;  /* 0x000000090000780c */ /* 0x000fe40003f04270 */
[----:B------:R-:W-:Y:S02]  /*77b0*/  FSEL R6, R6, -INF , P3 ;  /* 0xff80000006067808 */ /* 0x000fe40001800000 */
[----:B------:R-:W-:Y:S02]  /*77c0*/  FSEL R7, R7, -INF , P2 ;  /* 0xff80000007077808 */ /* 0x000fe40001000000 */
[----:B------:R-:W-:Y:S02]  /*77d0*/  FSEL R10, R10, -INF , P1 ;  /* 0xff8000000a0a7808 */ /* 0x000fe40000800000 */
[----:B------:R-:W-:Y:S02]  /*77e0*/  FSEL R11, R11, -INF , P0 ;  /* 0xff8000000b0b7808 */ /* 0x000fe40000000000 */
[C---:B------:R-:W-:Y:S02]  /*77f0*/  ISETP.GT.AND P3, PT, R0.reuse, 0x10, PT ;  /* 0x000000100000780c */ /* 0x040fe40003f64270 */
        /* <DEDUP_REMOVED lines=39> */
[----:B------:R-:W2:Y:S02]  /*7a70*/  SHFL.BFLY PT, R2, R0, 0x2, 0x1f ;  /* 0x0c401f0000027f89 */ /* 0x000ea400000e0000 */
[----:B--2---:R-:W-:Y:S06]  /*7a80*/  FMNMX.FTZ R0, R2, R0, !PT ;  /* 0x0000000002007209 */ /* 0x004fec0007810000 */
[----:B------:R-:W2:Y:S02]  /*7a90*/  SHFL.BFLY PT, R133, R0, 0x1, 0x1f ;  /* 0x0c201f0000857f89 */ /* 0x000ea400000e0000 */
[----:B--2---:R-:W-:Y:S02]  /*7aa0*/  FMNMX.FTZ R133, R0, R133, !PT ;  /* 0x0000008500857209 */ /* 0x004fe40007810000 */
        /* <DEDUP_REMOVED lines=11> */
[----:B-1----:R-:W-:Y:S04]  /*7b60*/  FMNMX.FTZ R132, R27, R0, !PT ;  /* 0x000000001b847209 */ /* 0x002fe80007810000 */
[----:B------:R-:W-:Y:S04]  /*7b70*/  FMNMX.FTZ R132, R30, R132, !PT ;  /* 0x000000841e847209 */ /* 0x000fe80007810000 */
[----:B------:R-:W-:Y:S04]  /*7b80*/  FMNMX.FTZ R132, R31, R132, !PT ;  /* 0x000000841f847209 */ /* 0x000fe80007810000 */
[----:B------:R-:W-:Y:S04]  /*7b90*/  FMNMX.FTZ R132, R34, R132, !PT ;  /* 0x0000008422847209 */ /* 0x000fe80007810000 */
[----:B------:R-:W-:Y:S05]  /*7ba0*/  FMNMX.FTZ R132, R35, R132, !PT ;  /* 0x0000008423847209 */ /* 0x000fea0007810000 */
[----:B------:R-:W1:Y:S02]  /*7bb0*/  SHFL.BFLY PT, R0, R132, 0x2, 0x1f ;  /* 0x0c401f0084007f89 */ /* 0x000e6400000e0000 */
[----:B-1----:R-:W-:Y:S06]  /*7bc0*/  FMNMX.FTZ R132, R132, R0, !PT ;  /* 0x0000000084847209 */ /* 0x002fec0007810000 */
[----:B------:R1:W2:Y:S02]  /*7bd0*/  SHFL.BFLY PT, R0, R132, 0x1, 0x1f ;  /* 0x0c201f0084007f89 */ /* 0x0002a400000e0000 */
.L_x_2445:
[----:B------:R-:W3:Y:S01]  /*7be0*/  LDL.LU R177, [R1+0x7c] ;  /* 0x00007c0001b17983 */ /* 0x000ee20000300800 */
[C---:B------:R-:W-:Y:S01]  /*7bf0*/  FMUL.FTZ R2, R133.reuse, c[0x0][0x2d0] ;  /* 0x0000b40085027a20 */ /* 0x040fe20000410000 */
[C---:B------:R-:W-:Y:S01]  /*7c00*/  FSETP.NEU.FTZ.AND P0, PT, R133.reuse, -INF , PT ;  /* 0xff8000008500780b */ /* 0x040fe20003f1d000 */
[----:B------:R-:W-:Y:S01]  /*7c10*/  WARPSYNC 0xffffffff ;  /* 0xffffffff00007948 */ /* 0x000fe20003800000 */
[----:B--2---:R-:W-:Y:S02]  /*7c20*/  FMNMX.FTZ R3, R0, R132, !PT ;  /* 0x0000008400037209 */ /* 0x004fe40007810000 */
[----:B------:R-:W-:Y:S02]  /*7c30*/  FSEL R2, R2, RZ, P0 ;  /* 0x000000ff02027208 */ /* 0x000fe40000000000 */
[----:B------:R-:W-:Y:S02]  /*7c40*/  FSEL R0, R133, RZ, P0 ;  /* 0x000000ff85007208 */ /* 0x000fe40000000000 */
[----:B------:R-:W-:Y:S01]  /*7c50*/  FSETP.NEU.FTZ.AND P0, PT, R3, -INF , PT ;  /* 0xff8000000300780b */ /* 0x000fe20003f1d000 */
[----:B------:R-:W-:Y:S02]  /*7c60*/  FFMA.FTZ R188, R12, c[0x0][0x2d0], -R2 ;  /* 0x0000b4000cbc7a23 */ /* 0x000fe40000010802 */
[----:B------:R-:W2:Y:S01]  /*7c70*/  LDL.LU R12, [R1+0x78] ;  /* 0x00007800010c7983 */ /* 0x000ea20000300800 */
        /* <DEDUP_REMOVED lines=10> */
[----:B------:R-:W4:Y:S01]  /*7d20*/  MUFU.EX2 R0, R0 ;  /* 0x0000000000007308 */ /* 0x000f220000000800 */
[--C-:B------:R-:W-:Y:S02]  /*7d30*/  FFMA.FTZ R179, R20, c[0x0][0x2d0], -R2.reuse ;  /* 0x0000b40014b37a23 */ /* 0x100fe40000010802 */
[--C-:B------:R-:W-:Y:S02]  /*7d40*/  FFMA.FTZ R21, R21, c[0x0][0x2d0], -R2.reuse ;  /* 0x0000b40015157a23 */ /* 0x100fe40000010802 */
[--C-:B------:R-:W-:Y:S02]  /*7d50*/  FFMA.FTZ R251, R24, c[0x0][0x2d0], -R2.reuse ;  /* 0x0000b40018fb7a23 */ /* 0x100fe40000010802 */
[--C-:B------:R-:W-:Y:S02]  /*7d60*/  FFMA.FTZ R250, R25, c[0x0][0x2d0], -R2.reuse ;  /* 0x0000b40019fa7a23 */ /* 0x100fe40000010802 */
[--C-:B------:R-:W-:Y:S01]  /*7d70*/  FFMA.FTZ R28, R28, c[0x0][0x2d0], -R2.reuse ;  /* 0x0000b4001c1c7a23 */ /* 0x100fe20000010802 */
[----:B------:R-:W-:Y:S01]  /*7d80*/  MUFU.EX2 R176, R5 ;  /* 0x0000000500b07308 */ /* 0x000fe20000000800 */
[--C-:B------:R-:W-:Y:S01]  /*7d90*/  FFMA.FTZ R24, R29, c[0x0][0x2d0], -R2.reuse ;  /* 0x0000b4001d187a23 */ /* 0x100fe20000010802 */
[----:B------:R-:W-:Y:S01]  /*7da0*/  MOV R29, R21 ;  /* 0x00000015001d7202 */ /* 0x000fe20000000f00 */
[--C-:B------:R-:W-:Y:S02]  /*7db0*/  FFMA.FTZ R32, R32, c[0x0][0x2d0], -R2.reuse ;  /* 0x0000b40020207a23 */ /* 0x100fe40000010802 */
[----:B------:R-:W-:Y:S05]  /*7dc0*/  FFMA.FTZ R33, R33, c[0x0][0x2d0], -R2 ;  /* 0x0000b40021217a23 */ /* 0x000fea0000010802 */
[----:B------:R-:W-:Y:S10]  /*7dd0*/  MUFU.EX2 R8, R8 ;  /* 0x0000000800087308 */ /* 0x000ff40000000800 */
[----:B------:R-:W5:Y:S01]  /*7de0*/  MUFU.EX2 R9, R9 ;  /* 0x0000000900097308 */ /* 0x000f620000000800 */
[C---:B----4-:R-:W-:Y:S01]  /*7df0*/  FMUL.FTZ R25, R0.reuse, R145 ;  /* 0x0000009100197220 */ /* 0x050fe20000410000 */
[----:B------:R-:W-:Y:S01]  /*7e00*/  MOV R145, R29 ;  /* 0x0000001d00917202 */ /* 0x000fe20000000f00 */
[C---:B------:R-:W-:Y:S02]  /*7e10*/  FMUL.FTZ R29, R0.reuse, R141 ;  /* 0x0000008d001d7220 */ /* 0x040fe40000410000 */
[----:B------:R-:W4:Y:S01]  /*7e20*/  LDL R141, [R1+0x34] ;  /* 0x00003400018d7983 */ /* 0x000f220000100800 */
[C---:B------:R-:W-:Y:S02]  /*7e30*/  FMUL.FTZ R16, R0.reuse, R152 ;  /* 0x0000009800107220 */ /* 0x040fe40000410000 */
[C---:B------:R-:W-:Y:S01]  /*7e40*/  FMUL.FTZ R21, R0.reuse, R149 ;  /* 0x0000009500157220 */ /* 0x040fe20000410000 */
[----:B------:R-:W-:Y:S01]  /*7e50*/  MOV R149, R24 ;  /* 0x0000001800957202 */ /* 0x000fe20000000f00 */
[C---:B------:R-:W-:Y:S01]  /*7e60*/  FMUL.FTZ R24, R0.reuse, R144 ;  /* 0x0000009000187220 */ /* 0x040fe20000410000 */
[----:B------:R-:W-:Y:S01]  /*7e70*/  MOV R144, R179 ;  /* 0x000000b300907202 */ /* 0x000fe20000000f00 */
[C---:B------:R-:W-:Y:S02]  /*7e80*/  FMUL.FTZ R13, R0.reuse, R157 ;  /* 0x0000009d000d7220 */ /* 0x040fe40000410000 */
[C---:B------:R-:W-:Y:S02]  /*7e90*/  FMUL.FTZ R17, R0.reuse, R153 ;  /* 0x0000009900117220 */ /* 0x040fe40000410000 */
[C---:B------:R-:W-:Y:S01]  /*7ea0*/  FMUL.FTZ R20, R0.reuse, R148 ;  /* 0x0000009400147220 */ /* 0x040fe20000410000 */
[----:B------:R-:W-:Y:S01]  /*7eb0*/  MOV R148, R28 ;  /* 0x0000001c00947202 */ /* 0x000fe20000000f00 */
[C---:B------:R-:W-:Y:S02]  /*7ec0*/  FMUL.FTZ R28, R0.reuse, R140 ;  /* 0x0000008c001c7220 */ /* 0x040fe40000410000 */
[C---:B------:R-:W-:Y:S02]  /*7ed0*/  FMUL.FTZ R36, R0.reuse, R36 ;  /* 0x0000002400247220 */ /* 0x040fe40000410000 */
[C---:B------:R-:W-:Y:S01]  /*7ee0*/  FMUL.FTZ R37, R0.reuse, R37 ;  /* 0x0000002500257220 */ /* 0x040fe20000410000 */
[----:B-----5:R-:W-:Y:S01]  /*7ef0*/  F2FP.BF16.PACK_AB R178, R9, R8 ;  /* 0x0000000809b2723e */ /* 0x020fe200000010ff */
        /* <DEDUP_REMOVED lines=46> */
[----:B---3--:R-:W-:Y:S04]  /*81e0*/  FFMA.FTZ R2, R0, R177, R4 ;  /* 0x000000b100027223 */ /* 0x008fe80000010004 */
[C---:B------:R-:W-:Y:S01]  /*81f0*/  FADD.FTZ R5, R176.reuse, R2 ;  /* 0x00000002b0057221 */ /* 0x040fe20000010000 */
[----:B------:R-:W-:Y:S01]  /*8200*/  F2FP.BF16.PACK_AB R176, R176, R4 ;  /* 0x00000004b0b0723e */ /* 0x000fe200000010ff */
[C---:B------:R-:W-:Y:S01]  /*8210*/  FMUL.FTZ R4, R3.reuse, c[0x0][0x2d0] ;  /* 0x0000b40003047a20 */ /* 0x040fe20000410000 */
[----:B------:R-:W-:Y:S04]  /*8220*/  FSEL R2, R3, RZ, P0 ;  /* 0x000000ff03027208 */ /* 0x000fe80000000000 */
[----:B------:R-:W-:Y:S01]  /*8230*/  FSEL R4, R4, RZ, P0 ;  /* 0x000000ff04047208 */ /* 0x000fe20000000000 */
[----:B------:R-:W-:Y:S02]  /*8240*/  FADD.FTZ R2, -R2, R135 ;  /* 0x0000008702027221 */ /* 0x000fe40000010100 */
[----:B------:R-:W3:Y:S02]  /*8250*/  LDL R135, [R1+0x30] ;  /* 0x0000300001877983 */ /* 0x000ee40000100800 */
[--C-:B------:R-:W-:Y:S02]  /*8260*/  FFMA.FTZ R6, R6, c[0x0][0x2d0], -R4.reuse ;  /* 0x0000b40006067a23 */ /* 0x100fe40000010804 */
[----:B------:R-:W-:Y:S02]  /*8270*/  FMUL.FTZ R2, R2, c[0x0][0x2d0] ;  /* 0x0000b40002027a20 */ /* 0x000fe40000410000 */
[--C-:B------:R-:W-:Y:S02]  /*8280*/  FFMA.FTZ R7, R7, c[0x0][0x2d0], -R4.reuse ;  /* 0x0000b40007077a23 */ /* 0x100fe40000010804 */
[----:B------:R-:W-:Y:S01]  /*8290*/  MUFU.EX2 R6, R6 ;  /* 0x0000000600067308 */ /* 0x000fe20000000800 */
[--C-:B-1----:R-:W-:Y:S02]  /*82a0*/  FFMA.FTZ R132, R10, c[0x0][0x2d0], -R4.reuse ;  /* 0x0000b4000a847a23 */ /* 0x102fe40000010804 */
[--C-:B------:R-:W-:Y:S01]  /*82b0*/  FFMA.FTZ R134, R11, c[0x0][0x2d0], -R4.reuse ;  /* 0x0000b4000b867a23 */ /* 0x100fe20000010804 */
[----:B------:R-:W-:Y:S01]  /*82c0*/  MOV R11, R33 ;  /* 0x00000021000b7202 */ /* 0x000fe20000000f00 */
[--C-:B------:R-:W-:Y:S02]  /*82d0*/  FFMA.FTZ R183, R18, c[0x0][0x2d0], -R4.reuse ;  /* 0x0000b40012b77a23 */ /* 0x100fe40000010804 */
[--C-:B------:R-:W-:Y:S01]  /*82e0*/  FFMA.FTZ R184, R19, c[0x0][0x2d0], -R4.reuse ;  /* 0x0000b40013b87a23 */ /* 0x100fe20000010804 */
[----:B------:R-:W-:Y:S01]  /*82f0*/  MOV R153, R11 ;  /* 0x0000000b00997202 */ /* 0x000fe20000000f00 */
[--C-:B------:R-:W-:Y:S01]  /*8300*/  FFMA.FTZ R190, R22, c[0x0][0x2d0], -R4.reuse ;  /* 0x0000b40016be7a23 */ /* 0x100fe20000010804 */
[----:B------:R-:W2:Y:S01]  /*8310*/  MUFU.EX2 R2, R2 ;  /* 0x0000000200027308 */ /* 0x000ea20000000800 */
[--C-:B------:R-:W-:Y:S02]  /*8320*/  FFMA.FTZ R189, R23, c[0x0][0x2d0], -R4.reuse ;  /* 0x0000b40017bd7a23 */ /* 0x100fe40000010804 */
[--C-:B------:R-:W-:Y:S02]  /*8330*/  FFMA.FTZ R191, R26, c[0x0][0x2d0], -R4.reuse ;  /* 0x0000b4001abf7a23 */ /* 0x100fe40000010804 */
        /* <DEDUP_REMOVED lines=8> */
[--C-:B------:R-:W-:Y:S02]  /*83c0*/  FFMA.FTZ R32, R35, c[0x0][0x2d0], -R4.reuse ;  /* 0x0000b40023207a23 */ /* 0x100fe40000010804 */
[----:B------:R-:W-:Y:S01]  /*83d0*/  FFMA.FTZ R181, R15, c[0x0][0x2d0], -R4 ;  /* 0x0000b4000fb57a23 */ /* 0x000fe20000010804 */
[----:B------:R-:W-:Y:S01]  /*83e0*/  MOV R140, R14 ;  /* 0x0000000e008c7202 */ /* 0x000fe20000000f00 */
[----:B------:R-:W-:Y:S01]  /*83f0*/  FADD.FTZ R4, R8, R5 ;  /* 0x0000000508047221 */ /* 0x000fe20000010000 */
[----:B------:R-:W-:Y:S01]  /*8400*/  MUFU.EX2 R152, R132 ;  /* 0x0000008400987308 */ /* 0x000fe20000000800 */
[----:B------:R-:W-:Y:S02]  /*8410*/  FMUL.FTZ R8, R0, R160 ;  /* 0x000000a000087220 */ /* 0x000fe40000410000 */
[----:B------:R-:W-:Y:S02]  /*8420*/  FADD.FTZ R180, R9, R4 ;  /* 0x0000000409b47221 */ /* 0x000fe40000010000 */
[----:B--2---:R-:W-:Y:S02]  /*8430*/  FFMA.FTZ R5, R2, R12, R6 ;  /* 0x0000000c02057223 */ /* 0x004fe40000010006 */
[C---:B------:R-:W-:Y:S01]  /*8440*/  FMUL.FTZ R4, R0.reuse, R164 ;  /* 0x000000a400047220 */ /* 0x040fe20000410000 */
[----:B------:R-:W-:Y:S01]  /*8450*/  MOV R164, R32 ;  /* 0x0000002000a47202 */ /* 0x000fe20000000f00 */
[----:B------:R-:W-:Y:S01]  /*8460*/  FMUL.FTZ R32, R0, R136 ;  /* 0x0000008800207220 */ /* 0x000fe20000410000 */
[----:B------:R-:W-:Y:S01]  /*8470*/  MUFU.EX2 R132, R188 ;  /* 0x000000bc00847308 */ /* 0x000fe20000000800 */
[C---:B------:R-:W-:Y:S02]  /*8480*/  FMUL.FTZ R34, R2.reuse, R138 ;  /* 0x0000008a02227220 */ /* 0x040fe40000410000 */
[C---:B------:R-:W-:Y:S01]  /*8490*/  FMUL.FTZ R35, R2.reuse, R139 ;  /* 0x0000008b02237220 */ /* 0x040fe20000410000 */
[C---:B-1----:R-:W-:Y:S01]  /*84a0*/  F2FP.BF16.PACK_AB R177, R7.reuse, R6 ;  /* 0x0000000607b1723e */ /* 0x042fe200000010ff */
[----:B------:R-:W-:Y:S02]  /*84b0*/  FADD.FTZ R10, R7, R5 ;  /* 0x00000005070a7221 */ /* 0x000fe40000010000 */
[C---:B------:R-:W-:Y:S02]  /*84c0*/  FMUL.FTZ R7, R2.reuse, R167 ;  /* 0x000000a702077220 */ /* 0x040fe40000410000 */
[----:B------:R-:W2:Y:S01]  /*84d0*/  LDL R167, [R1+0x2c] ;  /* 0x00002c0001a77983 */ /* 0x000ea20000100800 */
[----:B------:R-:W-:Y:S01]  /*84e0*/  FMUL.FTZ R6, R2, R166 ;  /* 0x000000a602067220 */ /* 0x000fe20000410000 */
[----:B------:R-:W-:Y:S01]  /*84f0*/  MOV R160, R10 ;  /* 0x0000000a00a07202 */ /* 0x000fe20000000f00 */
[C---:B------:R-:W-:Y:S01]  /*8500*/  FMUL.FTZ R5, R0.reuse, R165 ;  /* 0x000000a500057220 */ /* 0x040fe20000410000 */
[----:B------:R-:W5:Y:S01]  /*8510*/  LDL R166, [R1+0x3c] ;  /* 0x00003c0001a67983 */ /* 0x000f620000100800 */
[----:B------:R-:W-:Y:S01]  /*8520*/  MOV R165, R33 ;  /* 0x0000002100a57202 */ /* 0x000fe20000000f00 */
[C---:B------:R-:W-:Y:S01]  /*8530*/  FMUL.FTZ R33, R0.reuse, R137 ;  /* 0x0000008900217220 */ /* 0x040fe20000410000 */
[----:B------:R-:W-:Y:S01]  /*8540*/  MUFU.EX2 R190, R190 ;  /* 0x000000be00be7308 */ /* 0x000fe20000000800 */
[C---:B------:R-:W-:Y:S02]  /*8550*/  FMUL.FTZ R12, R0.reuse, R156 ;  /* 0x0000009c000c7220 */ /* 0x040fe40000410000 */
[----:B------:R-:W-:Y:S01]  /*8560*/  FMUL.FTZ R9, R0, R161 ;  /* 0x000000a100097220 */ /* 0x000fe20000410000 */
[----:B------:R-:W-:Y:S01]  /*8570*/  MOV R161, R31 ;  /* 0x0000001f00a17202 */ /* 0x000fe20000000f00 */
[----:B------:R-:W4:Y:S01]  /*8580*/  LDL R0, [R1+0x38] ;  /* 0x0000380001007983 */ /* 0x000f220000100800 */
[C---:B------:R-:W-:Y:S01]  /*8590*/  FMUL.FTZ R10, R2.reuse, R162 ;  /* 0x000000a2020a7220 */ /* 0x040fe20000410000 */
[----:B------:R-:W-:Y:S01]  /*85a0*/  MOV R162, R145 ;  /* 0x0000009100a27202 */ /* 0x000fe20000000f00 */
[C---:B------:R-:W-:Y:S01]  /*85b0*/  FMUL.FTZ R11, R2.reuse, R163 ;  /* 0x000000a3020b7220 */ /* 0x040fe20000410000 */
[----:B------:R-:W-:Y:S01]  /*85c0*/  MOV R163, R144 ;  /* 0x0000009000a37202 */ /* 0x000fe20000000f00 */
        /* <DEDUP_REMOVED lines=68> */
[----:B------:R3:W1:Y:S02]  /*8a10*/  MUFU.EX2 R2, R187 ;  /* 0x000000bb00027308 */ /* 0x0006640000000800 */
[----:B---3--:R-:W-:Y:S01]  /*8a20*/  MOV R187, R135 ;  /* 0x0000008700bb7202 */ /* 0x008fe20000000f00 */
[----:B--2---:R-:W2:Y:S01]  /*8a30*/  LDSM.16.MT88.4 R136, [R167] ;  /* 0x00000000a788783b */ /* 0x004ea20000004200 */
[----:B----4-:R-:W-:Y:S01]  /*8a40*/  MOV R188, R0 ;  /* 0x0000000000bc7202 */ /* 0x010fe20000000f00 */
[C---:B--2---:R-:W-:Y:S08]  /*8a50*/  HMMA.16816.F32.BF16 R4, R176.reuse, R136, R4 ;  /* 0x00000088b004723c */ /* 0x044ff00000041804 */
[C---:B------:R-:W-:Y:S01]  /*8a60*/  HMMA.16816.F32.BF16 R8, R176.reuse, R138, R8 ;  /* 0x0000008ab008723c */ /* 0x040fe20000041808 */
[----:B------:R-:W2:Y:S07]  /*8a70*/  LDSM.16.MT88.4 R136, [R141] ;  /* 0x000000008d88783b */ /* 0x000eae0000004200 */
[C---:B--2---:R-:W-:Y:S08]  /*8a80*/  HMMA.16816.F32.BF16 R12, R176.reuse, R136, R12 ;  /* 0x00000088b00c723c */ /* 0x044ff0000004180c */
[C---:B------:R-:W-:Y:S01]  /*8a90*/  HMMA.16816.F32.BF16 R16, R176.reuse, R138, R16 ;  /* 0x0000008ab010723c */ /* 0x040fe20000041810 */
[----:B------:R-:W2:Y:S07]  /*8aa0*/  LDSM.16.MT88.4 R136, [R135] ;  /* 0x000000008788783b */ /* 0x000eae0000004200 */
[C---:B--2---:R-:W-:Y:S08]  /*8ab0*/  HMMA.16816.F32.BF16 R20, R176.reuse, R136, R20 ;  /* 0x00000088b014723c */ /* 0x044ff00000041814 */
[C---:B------:R-:W-:Y:S01]  /*8ac0*/  HMMA.16816.F32.BF16 R24, R176.reuse, R138, R24 ;  /* 0x0000008ab018723c */ /* 0x040fe20000041818 */
[----:B-----5:R2:W3:Y:S03]  /*8ad0*/  LDSM.16.MT88.4 R136, [R166] ;  /* 0x00000000a688783b */ /* 0x0204e60000004200 */
[----:B--2---:R-:W-:Y:S04]  /*8ae0*/  MOV R166, R140 ;  /* 0x0000008c00a67202 */ /* 0x004fe80000000f00 */
        /* <DEDUP_REMOVED lines=32> */
[----:B------:R2:W3:Y:S02]  /*8cf0*/  LDSM.16.MT88.4 R136, [R135+0x6000] ;  /* 0x006000008788783b */ /* 0x0004e40000004200 */
[----:B--2---:R2:W4:Y:S05]  /*8d00*/  MUFU.EX2 R135, R186 ;  /* 0x000000ba00877308 */ /* 0x00452a0000000800 */
[C---:B---3--:R-:W-:Y:S04]  /*8d10*/  HMMA.16816.F32.BF16 R116, R176.reuse, R136, R116 ;  /* 0x00000088b074723c */ /* 0x048fe80000041874 */
[----:B--2---:R-:W-:Y:S04]  /*8d20*/  MOV R186, R141 ;  /* 0x0000008d00ba7202 */ /* 0x004fe80000000f00 */
[C---:B------:R-:W-:Y:S01]  /*8d30*/  HMMA.16816.F32.BF16 R120, R176.reuse, R138, R120 ;  /* 0x0000008ab078723c */ /* 0x040fe20000041878 */
[----:B------:R2:W3:Y:S08]  /*8d40*/  LDSM.16.MT88.4 R136, [R0+0x6000] ;  /* 0x006000000088783b */ /* 0x0004f00000004200 */
[----:B------:R-:W5:Y:S08]  /*8d50*/  LDSM.16.MT88.4 R140, [R167+0x800] ;  /* 0x00080000a78c783b */ /* 0x000f700000004200 */
[----:B------:R-:W5:Y:S01]  /*8d60*/  LDSM.16.MT88.4 R144, [R186+0x800] ;  /* 0x00080000ba90783b */ /* 0x000f620000004200 */
[----:B--2---:R-:W-:Y:S02]  /*8d70*/  FADD.FTZ R0, R132, R180 ;  /* 0x000000b484007221 */ /* 0x004fe40000010000 */
[----:B------:R-:W-:Y:S02]  /*8d80*/  MUFU.EX2 R180, R157 ;  /* 0x0000009d00b47308 */ /* 0x000fe40000000800 */
[----:B-1----:R-:W-:Y:S04]  /*8d90*/  FADD.FTZ R0, R2, R0 ;  /* 0x0000000002007221 */ /* 0x002fe80000010000 */
[----:B----4-:R-:W-:Y:S04]  /*8da0*/  FADD.FTZ R0, R135, R0 ;  /* 0x0000000087007221 */ /* 0x010fe80000010000 */
[----:B------:R-:W-:Y:S01]  /*8db0*/  FADD.FTZ R0, R134, R0 ;  /* 0x0000000086007221 */ /* 0x000fe20000010000 */
[C---:B---3--:R-:W-:Y:S07]  /*8dc0*/  HMMA.16816.F32.BF16 R124, R176.reuse, R136, R124 ;  /* 0x00000088b07c723c */ /* 0x048fee000004187c */
[----:B------:R-:W-:Y:S01]  /*8dd0*/  F2FP.BF16.PACK_AB R136, R2, R132 ;  /* 0x000000840288723e */ /* 0x000fe200000010ff */
[----:B------:R-:W-:Y:S01]  /*8de0*/  HMMA.16816.F32.BF16 R128, R176, R138, R128 ;  /* 0x0000008ab080723c */ /* 0x000fe20000041880 */
[----:B------:R-:W1:Y:S03]  /*8df0*/  MUFU.EX2 R132, R163 ;  /* 0x000000a300847308 */ /* 0x000e660000000800 */
[----:B------:R-:W-:Y:S03]  /*8e00*/  F2FP.BF16.PACK_AB R137, R181, R182 ;  /* 0x000000b6b589723e */ /* 0x000fe600000010ff */
[----:B------:R-:W-:Y:S02]  /*8e10*/  F2FP.BF16.PACK_AB R138, R134, R135 ;  /* 0x00000087868a723e */ /* 0x000fe400000010ff */
[----:B------:R-:W-:Y:S02]  /*8e20*/  F2FP.BF16.PACK_AB R139, R184, R183 ;  /* 0x000000b7b88b723e */ /* 0x000fe400000010ff */
[----:B------:R-:W-:Y:S05]  /*8e30*/  MUFU.EX2 R178, R153 ;  /* 0x0000009900b27308 */ /* 0x000fea0000000800 */
[C---:B-----5:R-:W-:Y:S05]  /*8e40*/  HMMA.16816.F32.BF16 R4, R136.reuse, R140, R4 ;  /* 0x0000008c8804723c */ /* 0x060fea0000041804 */
[----:B------:R2:W-:Y:S03]  /*8e50*/  MUFU.EX2 R135, R251 ;  /* 0x000000fb00877308 */ /* 0x0005e60000000800 */
[C---:B------:R-:W-:Y:S01]  /*8e60*/  HMMA.16816.F32.BF16 R8, R136.reuse, R142, R8 ;  /* 0x0000008e8808723c */ /* 0x040fe20000041808 */
[----:B------:R-:W3:Y:S03]  /*8e70*/  LDSM.16.MT88.4 R140, [R187+0x800] ;  /* 0x00080000bb8c783b */ /* 0x000ee60000004200 */
[----:B-1----:R-:W-:Y:S03]  /*8e80*/  FADD.FTZ R0, R132, R0 ;  /* 0x0000000084007221 */ /* 0x002fe60000010000 */
[----:B------:R1:W4:Y:S01]  /*8e90*/  MUFU.EX2 R2, R162 ;  /* 0x000000a200027308 */ /* 0x0003220000000800 */
[C---:B------:R-:W-:Y:S08]  /*8ea0*/  HMMA.16816.F32.BF16 R12, R136.reuse, R144, R12 ;  /* 0x00000090880c723c */ /* 0x040ff0000004180c */
[C---:B------:R-:W-:Y:S01]  /*8eb0*/  HMMA.16816.F32.BF16 R16, R136.reuse, R146, R16 ;  /* 0x000000928810723c */ /* 0x040fe20000041810 */
[----:B------:R-:W5:Y:S01]  /*8ec0*/  LDSM.16.MT88.4 R144, [R188+0x800] ;  /* 0x00080000bc90783b */ /* 0x000f620000004200 */
[----:B------:R-:W3:Y:S02]  /*8ed0*/  MUFU.EX2 R134, R250 ;  /* 0x000000fa00867308 */ /* 0x000ee40000000800 */
[----:B--2---:R-:W-:Y:S02]  /*8ee0*/  MOV R251, R167 ;  /* 0x000000a700fb7202 */ /* 0x004fe40000000f00 */
[----:B-1----:R-:W-:Y:S01]  /*8ef0*/  MOV R162, R148 ;  /* 0x0000009400a27202 */ /* 0x002fe20000000f00 */
[----:B----4-:R-:W-:Y:S05]  /*8f00*/  FADD.FTZ R0, R2, R0 ;  /* 0x0000000002007221 */ /* 0x010fea0000010000 */
[----:B------:R-:W-:Y:S01]  /*8f10*/  FADD.FTZ R0, R135, R0 ;  /* 0x0000000087007221 */ /* 0x000fe20000010000 */
[C---:B---3--:R-:W-:Y:S03]  /*8f20*/  HMMA.16816.F32.BF16 R20, R136.reuse, R140, R20 ;  /* 0x0000008c8814723c */ /* 0x048fe60000041814 */
[----:B------:R-:W-:Y:S05]  /*8f30*/  FADD.FTZ R0, R134, R0 ;  /* 0x0000000086007221 */ /* 0x000fea0000010000 */
[C---:B------:R-:W-:Y:S01]  /*8f40*/  HMMA.16816.F32.BF16 R24, R136.reuse, R142, R24 ;  /* 0x0000008e8818723c */ /* 0x040fe20000041818 */
[----:B------:R-:W1:Y:S07]  /*8f50*/  LDSM.16.MT88.4 R140, [R167+0x2800] ;  /* 0x00280000a78c783b */ /* 0x000e6e0000004200 */
[C---:B-----5:R-:W-:Y:S08]  /*8f60*/  HMMA.16816.F32.BF16 R28, R136.reuse, R144, R28 ;  /* 0x00000090881c723c */ /* 0x060ff0000004181c */
        /* <DEDUP_REMOVED lines=23> */
[C---:B--2---:R-:W-:Y:S08]  /*90e0*/  HMMA.16816.F32.BF16 R92, R136.reuse, R144, R92 ;  /* 0x00000090885c723c */ /* 0x044ff0000004185c */
[C---:B------:R-:W-:Y:S01]  /*90f0*/  HMMA.16816.F32.BF16 R96, R136.reuse, R146, R96 ;  /* 0x000000928860723c */ /* 0x040fe20000041860 */
[----:B------:R-:W2:Y:S03]  /*9100*/  LDSM.16.MT88.4 R144, [R186+0x6800] ;  /* 0x00680000ba90783b */ /* 0x000ea60000004200 */
[----:B-1----:R-:W-:Y:S05]  /*9110*/  MOV R167, R149 ;  /* 0x0000009500a77202 */ /* 0x002fea0000000f00 */
[----:B------:R-:W-:Y:S01]  /*9120*/  LDSM.16.MT88.4 R148, [R187+0x1000] ;  /* 0x00100000bb94783b */ /* 0x000fe20000004200 */
[----:B------:R-:W-:Y:S01]  /*9130*/  MUFU.EX2 R176, R167 ;  /* 0x000000a700b07308 */ /* 0x000fe20000000800 */
[C---:B---3--:R-:W-:Y:S08]  /*9140*/  HMMA.16816.F32.BF16 R100, R136.reuse, R140, R100 ;  /* 0x0000008c8864723c */ /* 0x048ff00000041864 */
        /* <DEDUP_REMOVED lines=13> */
[----:B------:R-:W3:Y:S02]  /*9220*/  MUFU.EX2 R2, R162 ;  /* 0x000000a200027308 */ /* 0x000ee40000000800 */
[----:B------:R-:W-:Y:S02]  /*9230*/  F2FP.BF16.PACK_AB R137, R189, R190 ;  /* 0x000000bebd89723e */ /* 0x000fe400000010ff */
[----:B------:R-:W-:Y:S06]  /*9240*/  F2FP.BF16.PACK_AB R139, R249, R191 ;  /* 0x000000bff98b723e */ /* 0x000fec00000010ff */
[----:B------:R-:W4:Y:S01]  /*9250*/  MUFU.EX2 R135, R161 ;  /* 0x000000a100877308 */ /* 0x000f220000000800 */
[C---:B-1----:R-:W-:Y:S09]  /*9260*/  HMMA.16816.F32.BF16 R4, R136.reuse, R140, R4 ;  /* 0x0000008c8804723c */ /* 0x042ff20000041804 */
[----:B------:R-:W1:Y:S01]  /*9270*/  MUFU.EX2 R132, R166 ;  /* 0x000000a600847308 */ /* 0x000e620000000800 */
[C---:B------:R-:W-:Y:S01]  /*9280*/  HMMA.16816.F32.BF16 R8, R136.reuse, R142, R8 ;  /* 0x0000008e8808723c */ /* 0x040fe20000041808 */
[----:B------:R-:W5:Y:S02]  /*9290*/  LDSM.16.MT88.4 R140, [R188+0x1000] ;  /* 0x00100000bc8c783b */ /* 0x000f640000004200 */
[----:B---3--:R-:W-:Y:S06]  /*92a0*/  FADD.FTZ R0, R2, R0 ;  /* 0x0000000002007221 */ /* 0x008fec0000010000 */
[----:B------:R-:W-:Y:S01]  /*92b0*/  MUFU.EX2 R134, R165 ;  /* 0x000000a500867308 */ /* 0x000fe20000000800 */
[C---:B--2---:R-:W-:Y:S03]  /*92c0*/  HMMA.16816.F32.BF16 R12, R136.reuse, R144, R12 ;  /* 0x00000090880c723c */ /* 0x044fe6000004180c */
[----:B----4-:R-:W-:Y:S01]  /*92d0*/  F2FP.BF16.PACK_AB R177, R135, R180 ;  /* 0x000000b487b1723e */ /* 0x010fe200000010ff */
[C---:B------:R-:W-:Y:S01]  /*92e0*/  FADD.FTZ R0, R176.reuse, R0 ;  /* 0x00000000b0007221 */ /* 0x040fe20000010000 */
[----:B------:R-:W-:Y:S01]  /*92f0*/  F2FP.BF16.PACK_AB R176, R176, R2 ;  /* 0x00000002b0b0723e */ /* 0x000fe200000010ff */
[----:B------:R-:W-:Y:S02]  /*9300*/  FADD.FTZ R2, R152, R160 ;  /* 0x000000a098027221 */ /* 0x000fe40000010000 */
[C---:B------:R-:W-:Y:S01]  /*9310*/  HMMA.16816.F32.BF16 R16, R136.reuse, R146, R16 ;  /* 0x000000928810723c */ /* 0x040fe20000041810 */
[----:B------:R-:W2:Y:S03]  /*9320*/  LDSM.16.MT88.4 R144, [R251+0x3000] ;  /* 0x00300000fb90783b */ /* 0x000ea60000004200 */
[----:B-1----:R-:W-:Y:S04]  /*9330*/  FADD.FTZ R0, R132, R0 ;  /* 0x0000000084007221 */ /* 0x002fe80000010000 */
[C---:B------:R-:W-:Y:S01]  /*9340*/  HMMA.16816.F32.BF16 R20, R136.reuse, R148, R20 ;  /* 0x000000948814723c */ /* 0x040fe20000041814 */
        /* <DEDUP_REMOVED lines=16> */
[C---:B---3--:R-:W-:Y:S08]  /*9450*/  HMMA.16816.F32.BF16 R44, R136.reuse, R148, R44 ;  /* 0x00000094882c723c */ /* 0x048ff0000004182c */
[C---:B------:R-:W-:Y:S01]  /*9460*/  HMMA.16816.F32.BF16 R48, R136.reuse, R150, R48 ;  /* 0x000000968830723c */ /* 0x040fe20000041830 */
[----:B------:R-:W3:Y:S03]  /*9470*/  LDSM.16.MT88.4 R148, [R251+0x5000] ;  /* 0x00500000fb94783b */ /* 0x000ee60000004200 */
[----:B-1----:R-:W-:Y:S01]  /*9480*/  FADD.FTZ R0, R156, R2 ;  /* 0x000000029c007221 */ /* 0x002fe20000010000 */
[----:B------:R-:W-:Y:S03]  /*9490*/  IADD3 R2, R248, -0x1, RZ ;  /* 0xfffffffff8027810 */ /* 0x000fe60007ffe0ff */
[----:B------:R-:W-:Y:S01]  /*94a0*/  FADD.FTZ R0, R182, R0 ;  /* 0x00000000b6007221 */ /* 0x000fe20000010000 */
[C---:B----4-:R-:W-:Y:S01]  /*94b0*/  HMMA.16816.F32.BF16 R52, R136.reuse, R140, R52 ;  /* 0x0000008c8834723c */ /* 0x050fe20000041834 */
[----:B------:R-:W-:Y:S02]  /*94c0*/  STL [R1+0x64], R2 ;  /* 0x0000640201007387 */ /* 0x000fe40000100800 */
[----:B------:R-:W-:Y:S04]  /*94d0*/  FADD.FTZ R0, R181, R0 ;  /* 0x00000000b5007221 */ /* 0x000fe80000010000 */
[----:B------:R-:W-:Y:S01]  /*94e0*/  FADD.FTZ R0, R183, R0 ;  /* 0x00000000b7007221 */ /* 0x000fe20000010000 */
[C---:B------:R-:W-:Y:S01]  /*94f0*/  HMMA.16816.F32.BF16 R56, R136.reuse, R142, R56 ;  /* 0x0000008e8838723c */ /* 0x040fe20000041838 */
[----:B------:R-:W1:Y:S03]  /*9500*/  LDSM.16.MT88.4 R140, [R186+0x5000] ;  /* 0x00500000ba8c783b */ /* 0x000e660000004200 */
[----:B------:R-:W-:Y:S04]  /*9510*/  FADD.FTZ R0, R184, R0 ;  /* 0x00000000b8007221 */ /* 0x000fe80000010000 */
[C---:B-----5:R-:W-:Y:S04]  /*9520*/  HMMA.16816.F32.BF16 R60, R136.reuse, R144, R60 ;  /* 0x00000090883c723c */ /* 0x060fe8000004183c */
[----:B------:R-:W-:Y:S04]  /*9530*/  FADD.FTZ R0, R190, R0 ;  /* 0x00000000be007221 */ /* 0x000fe80000010000 */
        /* <DEDUP_REMOVED lines=8> */
[----:B------:R-:W-:Y:S01]  /*95c0*/  FADD.FTZ R0, R180, R0 ;  /* 0x00000000b4007221 */ /* 0x000fe20000010000 */
[C---:B-1----:R-:W-:Y:S03]  /*95d0*/  HMMA.16816.F32.BF16 R76, R136.reuse, R140, R76 ;  /* 0x0000008c884c723c */ /* 0x042fe6000004184c */
[----:B------:R-:W-:Y:S01]  /*95e0*/  FADD.FTZ R0, R135, R0 ;  /* 0x0000000087007221 */ /* 0x000fe20000010000 */
[----:B------:R-:W-:Y:S03]  /*95f0*/  MOV R135, R3 ;  /* 0x0000000300877202 */ /* 0x000fe60000000f00 */
[----:B------:R-:W-:Y:S01]  /*9600*/  FADD.FTZ R0, R134, R0 ;  /* 0x0000000086007221 */ /* 0x000fe20000010000 */
[C---:B------:R-:W-:Y:S01]  /*9610*/  HMMA.16816.F32.BF16 R80, R136.reuse, R142, R80 ;  /* 0x0000008e8850723c */ /* 0x040fe20000041850 */
[----:B------:R-:W1:Y:S03]  /*9620*/  LDSM.16.MT88.4 R140, [R251+0x7000] ;  /* 0x00700000fb8c783b */ /* 0x000e660000004200 */
[----:B------:R-:W-:Y:S01]  /*9630*/  FADD.FTZ R0, R132, R0 ;  /* 0x0000000084007221 */ /* 0x000fe20000010000 */
[----:B------:R-:W-:Y:S03]  /*9640*/  MOV R134, R133 ;  /* 0x0000008500867202 */ /* 0x000fe60000000f00 */
[C---:B----4-:R-:W-:Y:S01]  /*9650*/  HMMA.16816.F32.BF16 R84, R136.reuse, R144, R84 ;  /* 0x000000908854723c */ /* 0x050fe20000041854 */
[----:B------:R-:W-:Y:S07]  /*9660*/  STL [R1+0x78], R0 ;  /* 0x0000780001007387 */ /* 0x000fee0000100800 */
        /* <DEDUP_REMOVED lines=23> */
[----:B------:R-:W2:Y:S07]  /*97e0*/  LDSM.16.MT88.4 R16, [R188+0x3800] ;  /* 0x00380000bc10783b */ /* 0x000eae0000004200 */
        /* <DEDUP_REMOVED lines=12> */
[----:B------:R-:W4:Y:S02]  /*98b0*/  LDSM.16.MT88.4 R12, [R187+0x5800] ;  /* 0x00580000bb0c783b */ /* 0x000f240000004200 */
[----:B--2---:R-:W-:Y:S02]  /*98c0*/  ISETP.GT.AND P0, PT, R248, R185, PT ;  /* 0x000000b9f800720c */ /* 0x004fe40003f04270 */
[----:B------:R-:W-:Y:S03]  /*98d0*/  MOV R248, R2 ;  /* 0x0000000200f87202 */ /* 0x000fe60000000f00 */
[C---:B------:R-:W-:Y:S08]  /*98e0*/  HMMA.16816.F32.BF16 R60, R176.reuse, R16, R60 ;  /* 0x00000010b03c723c */ /* 0x040ff0000004183c */
        /* <DEDUP_REMOVED lines=15> */
[C---:B------:R-:W-:Y:S08]  /*99e0*/  HMMA.16816.F32.BF16 R104, R176.reuse, R6, R104 ;  /* 0x00000006b068723c */ /* 0x040ff00000041868 */
[C---:B---3--:R-:W-:Y:S08]  /*99f0*/  HMMA.16816.F32.BF16 R108, R176.reuse, R8, R108 ;  /* 0x00000008b06c723c */ /* 0x048ff0000004186c */
[C---:B------:R-:W-:Y:S08]  /*9a00*/  HMMA.16816.F32.BF16 R112, R176.reuse, R10, R112 ;  /* 0x0000000ab070723c */ /* 0x040ff00000041870 */
[C---:B----4-:R-:W-:Y:S08]  /*9a10*/  HMMA.16816.F32.BF16 R116, R176.reuse, R12, R116 ;  /* 0x0000000cb074723c */ /* 0x050ff00000041874 */
[C---:B------:R-:W-:Y:S08]  /*9a20*/  HMMA.16816.F32.BF16 R120, R176.reuse, R14, R120 ;  /* 0x0000000eb078723c */ /* 0x040ff00000041878 */
[C---:B--2---:R-:W-:Y:S07]  /*9a30*/  HMMA.16816.F32.BF16 R124, R176.reuse, R16, R124 ;  /* 0x00000010b07c723c */ /* 0x044fee000004187c */
[----:B------:R-:W-:Y:S01]  /*9a40*/  MOV R16, R3 ;  /* 0x0000000300107202 */ /* 0x000fe20000000f00 */
[----:B------:R-:W-:Y:S01]  /*9a50*/  HMMA.16816.F32.BF16 R128, R176, R18, R128 ;  /* 0x00000012b080723c */ /* 0x000fe20000041880 */
[----:B------:R-:W-:-:S07]  /*9a60*/  @P0 BRA `(.L_x_2395) ;  /* 0xffffbf6000000947 */ /* 0x000fce000383ffff */
.L_x_2384:
[----:B-1----:R-:W2:Y:S02]  /*9a70*/  LDL R0, [R1+0x64] ;  /* 0x0000640001007983 */ /* 0x002ea40000100800 */
[----:B--2---:R-:W-:-:S13]  /*9a80*/  ISETP.GE.AND P0, PT, R0, RZ, PT ;  /* 0x000000ff0000720c */ /* 0x004fda0003f06270 */
[----:B------:R-:W-:Y:S05]  /*9a90*/  @!P0 BRA `(.L_x_2396) ;  /* 0x00003c0000008947 */ /* 0x000fea0003800000 */
[----:B------:R-:W-:Y:S02]  /*9aa0*/  MOV R135, R16 ;  /* 0x0000001000877202 */ /* 0x000fe40000000f00 */
[----:B------:R-:W-:Y:S02]  /*9ab0*/  MOV R134, R133 ;  /* 0x0000008500867202 */ /* 0x000fe40000000f00 */
.L_x_2403:
[----:B------:R-:W2:Y:S01]  /*9ac0*/  LDL R8, [R1+0x60] ;  /* 0x0000600001087983 */ /* 0x000ea20000100800 */
[----:B------:R-:W-:Y:S04]  /*9ad0*/  DEPBAR.LE SB0, 0x0 ;  /* 0x000080000000791a */ /* 0x000fe80000000000 */
[----:B------:R-:W3:Y:S01]  /*9ae0*/  LDL R12, [R1+0x5c] ;  /* 0x00005c00010c7983 */ /* 0x000ee20000100800 */
[----:B------:R-:W-:Y:S01]  /*9af0*/  WARPSYNC 0xffffffff ;  /* 0xffffffff00007948 */ /* 0x000fe20003800000 */
[C---:B------:R-:W-:Y:S02]  /*9b00*/  IADD3 R20, R252.reuse, 0x6000, RZ ;  /* 0x00006000fc147810 */ /* 0x040fe40007ffe0ff */
[----:B------:R-:W4:Y:S01]  /*9b10*/  LDL R13, [R1+0x20] ;  /* 0x00002000010d7983 */ /* 0x000f220000100800 */
[C---:B------:R-:W-:Y:S02]  /*9b20*/  IADD3 R21, R252.reuse, 0x5000, RZ ;  /* 0x00005000fc157810 */ /* 0x040fe40007ffe0ff */
[C---:B------:R-:W-:Y:S01]  /*9b30*/  IADD3 R248, R252.reuse, 0x3800, RZ ;  /* 0x00003800fcf87810 */ /* 0x040fe20007ffe0ff */
[----:B------:R-:W5:Y:S01]  /*9b40*/  LDL.64 R6, [R1+0xa0] ;  /* 0x0000a00001067983 */ /* 0x000f620000100a00 */
[C---:B------:R-:W-:Y:S02]  /*9b50*/  IADD3 R133, R252.reuse, 0x3000, RZ ;  /* 0x00003000fc857810 */ /* 0x040fe40007ffe0ff */
[----:B------:R-:W-:Y:S01]  /*9b60*/  IADD3 R132, R252, 0x2800, RZ ;  /* 0x00002800fc847810 */ /* 0x000fe20007ffe0ff */
[----:B------:R-:W5:Y:S04]  /*9b70*/  LDL R5, [R1+0xb0] ;  /* 0x0000b00001057983 */ /* 0x000f680000100800 */
[----:B------:R-:W5:Y:S04]  /*9b80*/  LDL R15, [R1+0xec] ;  /* 0x0000ec00010f7983 */ /* 0x000f680000100800 */
[----:B------:R-:W5:Y:S04]  /*9b90*/  LDL R14, [R1+0x74] ;  /* 0x00007400010e7983 */ /* 0x000f680000100800 */
[----:B------:R-:W-:Y:S06]  /*9ba0*/  BAR.SYNC.DEFER_BLOCKING 0x0 ;  /* 0x0000000000007b1d */ /* 0x000fec0000010000 */
[----:B------:R-:W1:Y:S04]  /*9bb0*/  LDSM.16.M88.4 R176, [R252] ;  /* 0x00000000fcb0783b */ /* 0x000e680000000200 */
[----:B------:R-:W1:Y:S04]  /*9bc0*/  LDSM.16.M88.4 R180, [R252+0x800] ;  /* 0x00080000fcb4783b */ /* 0x000e680000000200 */
[----:B------:R-:W1:Y:S04]  /*9bd0*/  LDSM.16.M88.4 R184, [R252+0x1000] ;  /* 0x00100000fcb8783b */ /* 0x000e680000000200 */
[----:B------:R-:W1:Y:S04]  /*9be0*/  LDSM.16.M88.4 R188, [R252+0x1800] ;  /* 0x00180000fcbc783b */ /* 0x000e680000000200 */
[----:B----4-:R-:W4:Y:S01]  /*9bf0*/  LDSM.16.M88.4 R16, [R13+0x800] ;  /* 0x000800000d10783b */ /* 0x010f220000000200 */
[----:B--2---:R-:W-:Y:S01]  /*9c00*/  SHF.R.S32.HI R0, RZ, 0x1f, R8 ;  /* 0x0000001fff007819 */ /* 0x004fe20000011408 */
[----:B------:R-:W-:Y:S01]  /*9c10*/  IMAD.WIDE.U32 R2, R8, c[0x0][0x208], RZ ;  /* 0x0000820008027a25 */ /* 0x000fe200078e00ff */
[----:B---3--:R-:W-:Y:S01]  /*9c20*/  SHF.R.S32.HI R4, RZ, 0x1f, R12 ;  /* 0x0000001fff047819 */ /* 0x008fe2000001140c */
[----:B-----5:R-:W2:Y:S02]  /*9c30*/  LDL R7, [R1+0x6c] ;  /* 0x00006c0001077983 */ /* 0x020ea40000100800 */
[----:B------:R-:W-:Y:S02]  /*9c40*/  IMAD R0, R0, c[0x0][0x208], RZ ;  /* 0x0000820000007a24 */ /* 0x000fe400078e02ff */
[----:B------:R-:W3:Y:S01]  /*9c50*/  LDSM.16.M88.4 R24, [R13+0x1000] ;  /* 0x001000000d18783b */ /* 0x000ee20000000200 */
[----:B------:R-:W-:Y:S02]  /*9c60*/  IMAD R4, R4, c[0x0][0x218], RZ ;  /* 0x0000860004047a24 */ /* 0x000fe400078e02ff */
[----:B------:R-:W-:Y:S01]  /*9c70*/  IMAD R0, R8, c[0x0][0x20c], R0 ;  /* 0x0000830008007a24 */ /* 0x000fe200078e0200 */
[----:B------:R-:W1:Y:S01]  /*9c80*/  LDSM.16.M88.4 R32, [R13+0x1800] ;  /* 0x001800000d20783b */ /* 0x000e620000000200 */
[----:B------:R-:W-:Y:S02]  /*9c90*/  IMAD R4, R12, c[0x0][0x21c], R4 ;  /* 0x000087000c047a24 */ /* 0x000fe400078e0204 */
[----:B------:R-:W-:Y:S01]  /*9ca0*/  IMAD.IADD R3, R3, 0x1, R0 ;  /* 0x0000000103037824 */ /* 0x000fe200078e0200 */
[----:B------:R5:W1:Y:S01]  /*9cb0*/  LDSM.16.M88.4 R8, [R13] ;  /* 0x000000000d08783b */ /* 0x000a620000000200 */
[C---:B------:R-:W-:Y:S01]  /*9cc0*/  SHF.L.U64.HI R29, R14.reuse, 0x1, R15 ;  /* 0x000000010e1d7819 */ /* 0x040fe2000001020f */
[----:B------:R-:W-:Y:S02]  /*9cd0*/  IMAD.SHL.U32 R250, R14, 0x2, RZ ;  /* 0x000000020efa7824 */ /* 0x000fe400078e00ff */
[----:B------:R-:W-:Y:S05]  /*9ce0*/  IMAD.WIDE.U32 R2, R12, c[0x0][0x218], R2 ;  /* 0x000086000c027a25 */ /* 0x000fea00078e0002 */
[----:B------:R-:W-:Y:S02]  /*9cf0*/  IADD3 R0, P0, R6, R2, RZ ;  /* 0x0000000206007210 */ /* 0x000fe40007f1e0ff */
[----:B------:R-:W3:Y:S01]  /*9d00*/  LDL R6, [R1+0xf4] ;  /* 0x0000f40001067983 */ /* 0x000ee20000100800 */
[----:B------:R-:W-:Y:S02]  /*9d10*/  IADD3 R2, R252, 0x7000, RZ ;  /* 0x00007000fc027810 */ /* 0x000fe40007ffe0ff */
[----:B------:R-:W-:Y:S02]  /*9d20*/  IADD3.X R4, R5, R3, R4, P0, !PT ;  /* 0x0000000305047210 */ /* 0x000fe400007fe404 */
[C---:B------:R-:W-:Y:S04]  /*9d30*/  LEA R12, P0, R0.reuse, c[0x0][0x1f8], 0x1 ;  /* 0x00007e00000c7a11 */ /* 0x040fe800078008ff */
[----:B------:R-:W-:Y:S02]  /*9d40*/  LEA.HI.X R4, R0, c[0x0][0x1fc], R4, 0x1, P0 ;  /* 0x00007f0000047a11 */ /* 0x000fe400000f0c04 */
[C---:B------:R-:W-:Y:S01]  /*9d50*/  IADD3 R0, R252.reuse, 0x7800, RZ ;  /* 0x00007800fc007810 */ /* 0x040fe20007ffe0ff */
[----:B-----5:R-:W5:Y:S04]  /*9d60*/  LDL R13, [R1+0xf0] ;  /* 0x0000f000010d7983 */ /* 0x020f680000100800 */
[----:B------:R1:W-:Y:S04]  /*9d70*/  STL [R1+0x1c], R0 ;  /* 0x00001c0001007387 */ /* 0x0003e80000100800 */
[----:B------:R-:W3:Y:S04]  /*9d80*/  LDL R5, [R1+0x70] ;  /* 0x0000700001057983 */ /* 0x000ee80000100800 */
[----:B------:R4:W-:Y:S04]  /*9d90*/  STL [R1+0x18], R2 ;  /* 0x0000180201007387 */ /* 0x0009e80000100800 */
[----:B------:R-:W3:Y:S01]  /*9da0*/  LDL R3, [R1+0xf8] ;  /* 0x0000f80001037983 */ /* 0x000ee20000100800 */
[C---:B-1----:R-:W-:Y:S03]  /*9db0*/  IADD3 R0, R252.reuse, 0x6800, RZ ;  /* 0x00006800fc007810 */ /* 0x042fe60007ffe0ff */
[----:B----4-:R-:W4:Y:S04]  /*9dc0*/  LDL R2, [R1+0x58] ;  /* 0x0000580001027983 */ /* 0x010f280000100800 */
[----:B------:R1:W-:Y:S04]  /*9dd0*/  STL [R1+0x14], R0 ;  /* 0x0000140001007387 */ /* 0x0003e80000100800 */
[----:B------:R1:W-:Y:S02]  /*9de0*/  STL [R1+0x10], R20 ;  /* 0x0000101401007387 */ /* 0x0003e40000100800 */
[C---:B-1----:R-:W-:Y:S02]  /*9df0*/  IADD3 R0, R252.reuse, 0x5800, RZ ;  /* 0x00005800fc007810 */ /* 0x042fe40007ffe0ff */
[C---:B------:R-:W-:Y:S03]  /*9e00*/  IADD3 R20, R252.reuse, 0x4800, RZ ;  /* 0x00004800fc147810 */ /* 0x040fe60007ffe0ff */
[----:B------:R1:W-:Y:S04]  /*9e10*/  STL [R1+0xc], R0 ;  /* 0x00000c0001007387 */ /* 0x0003e80000100800 */
[----:B------:R-:W-:Y:S04]  /*9e20*/  STL [R1+0x8], R21 ;  /* 0x0000081501007387 */ /* 0x000fe80000100800 */
[----:B------:R-:W-:Y:S01]  /*9e30*/  STL [R1+0x4], R20 ;  /* 0x0000041401007387 */ /* 0x000fe20000100800 */
[C---:B-1----:R-:W-:Y:S05]  /*9e40*/  IADD3 R0, R252.reuse, 0x4000, RZ ;  /* 0x00004000fc007810 */ /* 0x042fea0007ffe0ff */
[----:B------:R1:W-:Y:S02]  /*9e50*/  STL [R1], R0 ;  /* 0x0000000001007387 */ /* 0x0003e40000100800 */
[----:B-1----:R-:W-:Y:S01]  /*9e60*/  IADD3 R0, R252, 0x2000, RZ ;  /* 0x00002000fc007810 */ /* 0x002fe20007ffe0ff */
[C---:B--2---:R-:W-:Y:S01]  /*9e70*/  IMAD.SHL.U32 R249, R7.reuse, 0x2, RZ ;  /* 0x0000000207f97824 */ /* 0x044fe200078e00ff */
[----:B-----5:R-:W-:Y:S02]  /*9e80*/  SHF.L.U64.HI R28, R7, 0x1, R13 ;  /* 0x00000001071c7819 */ /* 0x020fe4000001020d */
[C---:B---3--:R-:W-:Y:S01]  /*9e90*/  SHF.L.U64.HI R23, R5.reuse, 0x1, R6 ;  /* 0x0000000105177819 */ /* 0x048fe20000010206 */
[----:B------:R-:W-:Y:S01]  /*9ea0*/  IMAD.SHL.U32 R31, R5, 0x2, RZ ;  /* 0x00000002051f7824 */ /* 0x000fe200078e00ff */
[C---:B----4-:R-:W-:Y:S01]  /*9eb0*/  SHF.L.U64.HI R20, R2.reuse, 0x1, R3 ;  /* 0x0000000102147819 */ /* 0x050fe20000010203 */
[----:B------:R-:W-:Y:S01]  /*9ec0*/  IMAD.SHL.U32 R30, R2, 0x2, RZ ;  /* 0x00000002021e7824 */ /* 0x000fe200078e00ff */
[----:B------:R-:W-:-:S05]  /*9ed0*/  BRA.DIV ~URZ, `(.L_x_2397) ;  /* 0x00007de27f007947 */ /* 0x000fca000b800000 */
[----:B------:R1:W2:Y:S02]  /*9ee0*/  SHFL.IDX PT, R2, R4, RZ, 0x181f ;  /* 0x00181fff04027589 */ /* 0x0002a400000e0000 */
.L_x_2446:
[----:B------:R-:W3:Y:S01]  /*9ef0*/  LDL R3, [R1+0x70] ;  /* 0x0000700001037983 */ /* 0x000ee20000100800 */
[----:B------:R-:W-:Y:S04]  /*9f00*/  BSSY B0, `(.L_x_2398) ;  /* 0x0000171000007945 */ /* 0x000fe80003800000 */
[----:B------:R-:W4:Y:S05]  /*9f10*/  LDL R6, [R1+0x58] ;  /* 0x0000580001067983 */ /* 0x000f2a0000100800 */
[----:B--2---:R-:W2:Y:S05]  /*9f20*/  LDL R13, [R1+0x6c] ;  /* 0x00006c00010d7983 */ /* 0x004eaa0000100800 */
[----:B------:R-:W2:Y:S05]  /*9f30*/  LDL R251, [R1+0x50] ;  /* 0x0000500001fb7983 */ /* 0x000eaa0000100800 */
[----:B------:R-:W2:Y:S05]  /*9f40*/  LDL R21, [R1+0x74] ;  /* 0x0000740001157983 */ /* 0x000eaa0000100800 */
[----:B------:R-:W1:Y:S05]  /*9f50*/  SHFL.IDX PT, R5, R12, RZ, 0x181f ;  /* 0x00181fff0c057589 */ /* 0x000e6a00000e0000 */
[----:B------:R-:W-:Y:S05]  /*9f60*/  STL.64 [R1+0x120], R42 ;  /* 0x0001202a01007387 */ /* 0x000fea0000100a00 */
[----:B------:R-:W-:Y:S05]  /*9f70*/  STL.64 [R1+0x118], R40 ;  /* 0x0001182801007387 */ /* 0x000fea0000100a00 */
[----:B------:R-:W-:Y:S05]  /*9f80*/  STL.64 [R1+0x110], R38 ;  /* 0x0001102601007387 */ /* 0x000fea0000100a00 */
[----:B------:R1:W-:Y:S05]  /*9f90*/  STL.64 [R1+0x108], R36 ;  /* 0x0001082401007387 */ /* 0x0003ea0000100a00 */
[----:B-1----:R-:W-:Y:S01]  /*9fa0*/  SHFL.IDX PT, R4, R4, 0x1, 0x181f ;  /* 0x00381f0004047f89 */ /* 0x002fe200000e0000 */
[----:B--2---:R-:W-:Y:S02]  /*9fb0*/  ISETP.GE.AND P3, PT, R21, c[0x0][0x1d4], PT ;  /* 0x0000750015007a0c */ /* 0x004fe40003f66270 */
[----:B---3--:R-:W-:Y:S02]  /*9fc0*/  ISETP.GE.AND P5, PT, R3, c[0x0][0x1d4], PT ;  /* 0x0000750003007a0c */ /* 0x008fe40003fa6270 */
[----:B------:R1:W2:Y:S01]  /*9fd0*/  SHFL.IDX PT, R3, R12, 0x1, 0x181f ;  /* 0x00381f000c037f89 */ /* 0x0002a200000e0000 */
[----:B----4-:R-:W-:Y:S02]  /*9fe0*/  ISETP.GE.AND P1, PT, R6, c[0x0][0x1d4], PT ;  /* 0x0000750006007a0c */ /* 0x010fe40003f26270 */
[----:B------:R-:W-:Y:S02]  /*9ff0*/  IADD3 R6, P0, R5, R30, RZ ;  /* 0x0000001e05067210 */ /* 0x000fe40007f1e0ff */
[----:B------:R-:W-:Y:S02]  /*a000*/  ISETP.GE.AND P4, PT, R13, c[0x0][0x1d4], PT ;  /* 0x000075000d007a0c */ /* 0x000fe40003f86270 */
[----:B------:R-:W-:Y:S01]  /*a010*/  SEL R36, RZ, 0x10, P1 ;  /* 0x00000010ff247807 */ /* 0x000fe20000800000 */
[C---:B------:R-:W-:Y:S01]  /*a020*/  IMAD.X R7, R2.reuse, 0x1, R20, P0 ;  /* 0x0000000102077824 */ /* 0x040fe200000e0614 */
[C---:B------:R-:W-:Y:S02]  /*a030*/  IADD3 R14, P0, R5.reuse, R31, RZ ;  /* 0x0000001f050e7210 */ /* 0x040fe40007f1e0ff */
[----:B------:R-:W-:Y:S01]  /*a040*/  SEL R21, RZ, 0x10, P4 ;  /* 0x00000010ff157807 */ /* 0x000fe20002000000 */
[----:B------:R3:W-:Y:S02]  /*a050*/  STL [R1+0x54], R36 ;  /* 0x0000542401007387 */ /* 0x0007e40000100800 */
[C---:B------:R-:W-:Y:S03]  /*a060*/  IMAD.X R15, R2.reuse, 0x1, R23, P0 ;  /* 0x00000001020f7824 */ /* 0x040fe600000e0617 */
[----:B------:R4:W-:Y:S05]  /*a070*/  LDGSTS.E.BYPASS.LTC128B.128 [R251+0x100], [R6.64], !P1 ;  /* 0x0010000006fb7fae */ /* 0x0009ea000c901d46 */
[----:B------:R2:W-:Y:S01]  /*a080*/  LDGSTS.E.BYPASS.LTC128B.128 [R251+0x2100], [R14.64], !P5 ;  /* 0x021000000efb7fae */ /* 0x0005e2000e901d46 */
[C---:B-1----:R-:W-:Y:S05]  /*a090*/  IADD3 R12, P0, R5.reuse, R249, RZ ;  /* 0x000000f9050c7210 */ /* 0x042fea0007f1e0ff */
[C---:B------:R-:W-:Y:S05]  /*a0a0*/  IMAD.X R13, R2.reuse, 0x1, R28, P0 ;  /* 0x00000001020d7824 */ /* 0x040fea00000e061c */
[----:B------:R1:W-:Y:S01]  /*a0b0*/  LDGSTS.E.BYPASS.LTC128B.128 [R251+0x4100], [R12.64], !P4 ;  /* 0x041000000cfb7fae */ /* 0x0003e2000e101d46 */
[----:B----4-:R-:W-:Y:S05]  /*a0c0*/  IADD3 R6, P0, R5, R250, RZ ;  /* 0x000000fa05067210 */ /* 0x010fea0007f1e0ff */
[----:B------:R-:W-:Y:S01]  /*a0d0*/  IMAD.X R7, R2, 0x1, R29, P0 ;  /* 0x0000000102077824 */ /* 0x000fe200000e061d */
[----:B------:R-:W-:Y:S04]  /*a0e0*/  SEL R2, RZ, 0x10, P5 ;  /* 0x00000010ff027807 */ /* 0x000fe80002800000 */
[C---:B------:R-:W-:Y:S01]  /*a0f0*/  IADD3 R22, -R2.reuse, 0x10, RZ ;  /* 0x0000001002167810 */ /* 0x040fe20007ffe1ff */
[----:B------:R4:W-:Y:S01]  /*a100*/  LDGSTS.E.BYPASS.LTC128B.128 [R251+0x6100], [R6.64], !P3 ;  /* 0x0610000006fb7fae */ /* 0x0009e2000d901d46 */
[----:B------:R-:W-:Y:S02]  /*a110*/  ISETP.NE.U32.AND P2, PT, R2, RZ, PT ;  /* 0x000000ff0200720c */ /* 0x000fe40003f45070 */
[----:B------:R-:W-:Y:S02]  /*a120*/  LOP3.LUT R22, R22, 0xf, RZ, 0xc0, !PT ;  /* 0x0000000f16167812 */ /* 0x000fe400078ec0ff */
[----:B-1----:R-:W-:Y:S04]  /*a130*/  IADD3 R12, -R36, 0x10, RZ ;  /* 0x00000010240c7810 */ /* 0x002fe80007ffe1ff */
[----:B------:R-:W-:Y:S04]  /*a140*/  LOP3.LUT R12, R12, 0xf, RZ, 0xc0, !PT ;  /* 0x0000000f0c0c7812 */ /* 0x000fe800078ec0ff */
[-C--:B--2---:R-:W-:Y:S02]  /*a150*/  IADD3 R12, P1, P0, R12, R3.reuse, R30 ;  /* 0x000000030c0c7210 */ /* 0x084fe4000783e01e */
        /* <DEDUP_REMOVED lines=11> */
[----:B------:R-:W2:Y:S02]  /*a210*/  LDL R3, [R1+0x28] ;  /* 0x0000280001037983 */ /* 0x000ea40000100800 */
[----:B------:R-:W-:Y:S02]  /*a220*/  IADD3.X R29, RZ, R4, R29, P1, P0 ;  /* 0x00000004ff1d7210 */ /* 0x000fe40000fe041d */
[C---:B----4-:R-:W-:Y:S01]  /*a230*/  HMMA.16816.F32.BF16 R4, R168.reuse, R8, RZ ;  /* 0x00000008a804723c */ /* 0x050fe200000418ff */
[----:B------:R-:W4:Y:S02]  /*a240*/  LDL.LU R40, [R1] ;  /* 0x0000000001287983 */ /* 0x000f240000300800 */
[----:B------:R-:W-:Y:S02]  /*a250*/  ISETP.NE.U32.AND P0, PT, R36, RZ, PT ;  /* 0x000000ff2400720c */ /* 0x000fe40003f05070 */
[----:B------:R-:W-:Y:S01]  /*a260*/  ISETP.NE.U32.AND P1, PT, R21, RZ, PT ;  /* 0x000000ff1500720c */ /* 0x000fe20003f25070 */
[----:B------:R-:W4:Y:S02]  /*a270*/  LDL.LU R38, [R1+0x4] ;  /* 0x0000040001267983 */ /* 0x000f240000300800 */
[C---:B------:R-:W-:Y:S03]  /*a280*/  HMMA.16816.F32.BF16 R8, R168.reuse, R10, RZ ;  /* 0x0000000aa808723c */ /* 0x040fe600000418ff */
[----:B------:R-:W4:Y:S05]  /*a290*/  LDL.LU R37, [R1+0x8] ;  /* 0x0000080001257983 */ /* 0x000f2a0000300800 */
[----:B---3--:R-:W3:Y:S05]  /*a2a0*/  LDL.LU R36, [R1+0xc] ;  /* 0x00000c0001247983 */ /* 0x008eea0000300800 */
[----:B------:R-:W3:Y:S05]  /*a2b0*/  LDL R2, [R1+0x24] ;  /* 0x0000240001027983 */ /* 0x000eea0000100800 */
[----:B------:R-:W3:Y:S05]  /*a2c0*/  LDL R39, [R1+0x20] ;  /* 0x0000200001277983 */ /* 0x000eea0000100800 */
[----:B------:R1:W-:Y:S01]  /*a2d0*/  LDGSTS.E.BYPASS.LTC128B.128.ZFILL [R251+0x1100], [R12.64], P0 ;  /* 0x011000000cfb7fae */ /* 0x0003e20008141d46 */
[----:B------:R-:W-:Y:S04]  /*a2e0*/  ISETP.NE.U32.AND P0, PT, R20, RZ, PT ;  /* 0x000000ff1400720c */ /* 0x000fe80003f05070 */
[----:B------:R1:W-:Y:S05]  /*a2f0*/  LDGSTS.E.BYPASS.LTC128B.128.ZFILL [R251+0x3100], [R22.64], P2 ;  /* 0x0310000016fb7fae */ /* 0x0003ea0009141d46 */
[----:B------:R1:W-:Y:S05]  /*a300*/  LDGSTS.E.BYPASS.LTC128B.128.ZFILL [R251+0x5100], [R30.64], P1 ;  /* 0x051000001efb7fae */ /* 0x0003ea0008941d46 */
[----:B------:R1:W-:Y:S05]  /*a310*/  LDGSTS.E.BYPASS.LTC128B.128.ZFILL [R251+0x7100], [R28.64], P0 ;  /* 0x071000001cfb7fae */ /* 0x0003ea0008141d46 */
[----:B------:R-:W0:Y:S01]  /*a320*/  LDGDEPBAR ;  /* 0x00000000000079af */ /* 0x000e220000000000 */
[C---:B-1----:R-:W-:Y:S08]  /*a330*/  HMMA.16816.F32.BF16 R12, R168.reuse, R16, RZ ;  /* 0x00000010a80c723c */ /* 0x042ff000000418ff */
[C---:B------:R-:W-:Y:S01]  /*a340*/  HMMA.16816.F32.BF16 R16, R168.reuse, R18, RZ ;  /* 0x00000012a810723c */ /* 0x040fe200000418ff */
[----:B------:R-:W-:Y:S07]  /*a350*/  LDSM.16.M88.4 R248, [R248] ;  /* 0x00000000f8f8783b */ /* 0x000fee0000000200 */
        /* <DEDUP_REMOVED lines=12> */
[----:B--2---:R-:W1:Y:S05]  /*a420*/  LDSM.16.M88.4 R176, [R3] ;  /* 0x0000000003b0783b */ /* 0x004e6a0000000200 */
[----:B------:R-:W2:Y:S05]  /*a430*/  LDSM.16.M88.4 R180, [R3+0x800] ;  /* 0x0008000003b4783b */ /* 0x000eaa0000000200 */
[----:B------:R-:W2:Y:S05]  /*a440*/  LDSM.16.M88.4 R184, [R3+0x1000] ;  /* 0x0010000003b8783b */ /* 0x000eaa0000000200 */
[----:B------:R-:W2:Y:S01]  /*a450*/  LDSM.16.M88.4 R188, [R3+0x1800] ;  /* 0x0018000003bc783b */ /* 0x000ea20000000200 */
[C---:B-1----:R-:W-:Y:S08]  /*a460*/  HMMA.16816.F32.BF16 R4, R192.reuse, R176, R4 ;  /* 0x000000b0c004723c */ /* 0x042ff00000041804 */
[C---:B------:R-:W-:Y:S01]  /*a470*/  HMMA.16816.F32.BF16 R8, R192.reuse, R178, R8 ;  /* 0x000000b2c008723c */ /* 0x040fe20000041808 */
[----:B---3--:R-:W1:Y:S07]  /*a480*/  LDSM.16.M88.4 R176, [R2+-0x6000] ;  /* 0xffa0000002b0783b */ /* 0x008e6e0000000200 */
[C---:B--2---:R-:W-:Y:S08]  /*a490*/  HMMA.16816.F32.BF16 R12, R192.reuse, R180, R12 ;  /* 0x000000b4c00c723c */ /* 0x044ff0000004180c */
[C---:B------:R-:W-:Y:S01]  /*a4a0*/  HMMA.16816.F32.BF16 R16, R192.reuse, R182, R16 ;  /* 0x000000b6c010723c */ /* 0x040fe20000041810 */
[----:B------:R-:W2:Y:S07]  /*a4b0*/  LDSM.16.M88.4 R180, [R2+-0x5800] ;  /* 0xffa8000002b4783b */ /* 0x000eae0000000200 */
[C---:B------:R-:W-:Y:S08]  /*a4c0*/  HMMA.16816.F32.BF16 R20, R192.reuse, R184, R20 ;  /* 0x000000b8c014723c */ /* 0x040ff00000041814 */
[C---:B------:R-:W-:Y:S01]  /*a4d0*/  HMMA.16816.F32.BF16 R24, R192.reuse, R186, R24 ;  /* 0x000000bac018723c */ /* 0x040fe20000041818 */
[----:B------:R-:W3:Y:S07]  /*a4e0*/  LDSM.16.M88.4 R184, [R2+-0x5000] ;  /* 0xffb0000002b8783b */ /* 0x000eee0000000200 */
[C---:B------:R-:W-:Y:S08]  /*a4f0*/  HMMA.16816.F32.BF16 R28, R192.reuse, R188, R28 ;  /* 0x000000bcc01c723c */ /* 0x040ff0000004181c */
[----:B------:R-:W-:Y:S01]  /*a500*/  HMMA.16816.F32.BF16 R32, R192, R190, R32 ;  /* 0x000000bec020723c */ /* 0x000fe20000041820 */
[----:B------:R-:W4:Y:S07]  /*a510*/  LDSM.16.M88.4 R188, [R2+-0x4800] ;  /* 0xffb8000002bc783b */ /* 0x000f2e0000000200 */
[C---:B-1----:R-:W-:Y:S08]  /*a520*/  HMMA.16816.F32.BF16 R4, R196.reuse, R176, R4 ;  /* 0x000000b0c404723c */ /* 0x042ff00000041804 */
[C---:B------:R-:W-:Y:S01]  /*a530*/  HMMA.16816.F32.BF16 R8, R196.reuse, R178, R8 ;  /* 0x000000b2c408723c */ /* 0x040fe20000041808 */
[----:B------:R-:W1:Y:S07]  /*a540*/  LDSM.16.M88.4 R176, [R39+0x2000] ;  /* 0x0020000027b0783b */ /* 0x000e6e0000000200 */
[C---:B--2---:R-:W-:Y:S08]  /*a550*/  HMMA.16816.F32.BF16 R12, R196.reuse, R180, R12 ;  /* 0x000000b4c40c723c */ /* 0x044ff0000004180c */
        /* <DEDUP_REMOVED lines=8> */
[C---:B-1----:R-:W-:Y:S08]  /*a5e0*/  HMMA.16816.F32.BF16 R4, R200.reuse, R176, R4 ;  /* 0x000000b0c804723c */ /* 0x042ff00000041804 */
[C---:B------:R-:W-:Y:S01]  /*a5f0*/  HMMA.16816.F32.BF16 R8, R200.reuse, R178, R8 ;  /* 0x000000b2c808723c */ /* 0x040fe20000041808 */
[----:B------:R-:W1:Y:S07]  /*a600*/  LDSM.16.M88.4 R176, [R0] ;  /* 0x0000000000b0783b */ /* 0x000e6e0000000200 */
[C---:B--2---:R-:W-:Y:S08]  /*a610*/  HMMA.16816.F32.BF16 R12, R200.reuse, R180, R12 ;  /* 0x000000b4c80c723c */ /* 0x044ff0000004180c */
[C---:B------:R-:W-:Y:S01]  /*a620*/  HMMA.16816.F32.BF16 R16, R200.reuse, R182, R16 ;  /* 0x000000b6c810723c */ /* 0x040fe20000041810 */
[----:B------:R-:W2:Y:S07]  /*a630*/  LDSM.16.M88.4 R180, [R132] ;  /* 0x0000000084b4783b */ /* 0x000eae0000000200 */
[C---:B---3--:R-:W-:Y:S08]  /*a640*/  HMMA.16816.F32.BF16 R20, R200.reuse, R184, R20 ;  /* 0x000000b8c814723c */ /* 0x048ff00000041814 */
[C---:B------:R-:W-:Y:S01]  /*a650*/  HMMA.16816.F32.BF16 R24, R200.reuse, R186, R24 ;  /* 0x000000bac818723c */ /* 0x040fe20000041818 */
[----:B------:R-:W3:Y:S07]  /*a660*/  LDSM.16.M88.4 R184, [R133] ;  /* 0x0000000085b8783b */ /* 0x000eee0000000200 */
[C---:B----4-:R-:W-:Y:S08]  /*a670*/  HMMA.16816.F32.BF16 R28, R200.reuse, R188, R28 ;  /* 0x000000bcc81c723c */ /* 0x050ff0000004181c */
[----:B------:R-:W-:Y:S01]  /*a680*/  HMMA.16816.F32.BF16 R32, R200, R190, R32 ;  /* 0x000000bec820723c */ /* 0x000fe20000041820 */
[----:B------:R-:W4:Y:S07]  /*a690*/  LDSM.16.M88.4 R188, [R3+0x2000] ;  /* 0x0020000003bc783b */ /* 0x000f2e0000000200 */
        /* <DEDUP_REMOVED lines=11> */
[----:B------:R-:W3:Y:S07]  /*a750*/  LDSM.16.M88.4 R248, [R2+-0x4000] ;  /* 0xffc0000002f8783b */ /* 0x000eee0000000200 */
[C---:B----4-:R-:W-:Y:S08]  /*a760*/  HMMA.16816.F32.BF16 R4, R208.reuse, R188, R4 ;  /* 0x000000bcd004723c */ /* 0x050ff00000041804 */
[C---:B------:R-:W-:Y:S01]  /*a770*/  HMMA.16816.F32.BF16 R8, R208.reuse, R190, R8 ;  /* 0x000000bed008723c */ /* 0x040fe20000041808 */
[----:B------:R-:W4:Y:S07]  /*a780*/  LDSM.16.M88.4 R188, [R2+-0x3800] ;  /* 0xffc8000002bc783b */ /* 0x000f2e0000000200 */
[C---:B-1----:R-:W-:Y:S08]  /*a790*/  HMMA.16816.F32.BF16 R12, R208.reuse, R176, R12 ;  /* 0x000000b0d00c723c */ /* 0x042ff0000004180c */
[C---:B------:R-:W-:Y:S01]  /*a7a0*/  HMMA.16816.F32.BF16 R16, R208.reuse, R178, R16 ;  /* 0x000000b2d010723c */ /* 0x040fe20000041810 */
[----:B------:R-:W1:Y:S07]  /*a7b0*/  LDSM.16.M88.4 R176, [R2+-0x3000] ;  /* 0xffd0000002b0783b */ /* 0x000e6e0000000200 */
[C---:B--2---:R-:W-:Y:S08]  /*a7c0*/  HMMA.16816.F32.BF16 R20, R208.reuse, R180, R20 ;  /* 0x000000b4d014723c */ /* 0x044ff00000041814 */
[C---:B------:R-:W-:Y:S01]  /*a7d0*/  HMMA.16816.F32.BF16 R24, R208.reuse, R182, R24 ;  /* 0x000000b6d018723c */ /* 0x040fe20000041818 */
[----:B------:R-:W2:Y:S07]  /*a7e0*/  LDSM.16.M88.4 R180, [R2+-0x2800] ;  /* 0xffd8000002b4783b */ /* 0x000eae0000000200 */
[C---:B---3--:R-:W-:Y:S08]  /*a7f0*/  HMMA.16816.F32.BF16 R28, R208.reuse, R184, R28 ;  /* 0x000000b8d01c723c */ /* 0x048ff0000004181c */
[----:B------:R-:W-:Y:S01]  /*a800*/  HMMA.16816.F32.BF16 R32, R208, R186, R32 ;  /* 0x000000bad020723c */ /* 0x000fe20000041820 */
[----:B------:R-:W3:Y:S07]  /*a810*/  LDSM.16.M88.4 R184, [R39+0x4000] ;  /* 0x0040000027b8783b */ /* 0x000eee0000000200 */
[C---:B------:R-:W-:Y:S08]  /*a820*/  HMMA.16816.F32.BF16 R4, R212.reuse, R248, R4 ;  /* 0x000000f8d404723c */ /* 0x040ff00000041804 */
[C---:B------:R-:W-:Y:S01]  /*a830*/  HMMA.16816.F32.BF16 R8, R212.reuse, R250, R8 ;  /* 0x000000fad408723c */ /* 0x040fe20000041808 */
[----:B------:R-:W3:Y:S07]  /*a840*/  LDSM.16.M88.4 R248, [R39+0x4800] ;  /* 0x0048000027f8783b */ /* 0x000eee0000000200 */
[C---:B----4-:R-:W-:Y:S08]  /*a850*/  HMMA.16816.F32.BF16 R12, R212.reuse, R188, R12 ;  /* 0x000000bcd40c723c */ /* 0x050ff0000004180c */
[C---:B------:R-:W-:Y:S01]  /*a860*/  HMMA.16816.F32.BF16 R16, R212.reuse, R190, R16 ;  /* 0x000000bed410723c */ /* 0x040fe20000041810 */
[----:B------:R-:W4:Y:S07]  /*a870*/  LDSM.16.M88.4 R188, [R39+0x5000] ;  /* 0x0050000027bc783b */ /* 0x000f2e0000000200 */
[C---:B-1----:R-:W-:Y:S08]  /*a880*/  HMMA.16816.F32.BF16 R20, R212.reuse, R176, R20 ;  /* 0x000000b0d414723c */ /* 0x042ff00000041814 */
[C---:B------:R-:W-:Y:S01]  /*a890*/  HMMA.16816.F32.BF16 R24, R212.reuse, R178, R24 ;  /* 0x000000b2d418723c */ /* 0x040fe20000041818 */
[----:B------:R-:W1:Y:S07]  /*a8a0*/  LDSM.16.M88.4 R176, [R39+0x5800] ;  /* 0x0058000027b0783b */ /* 0x000e6e0000000200 */
[C---:B--2---:R-:W-:Y:S08]  /*a8b0*/  HMMA.16816.F32.BF16 R28, R212.reuse, R180, R28 ;  /* 0x000000b4d41c723c */ /* 0x044ff0000004181c */
[----:B------:R-:W-:Y:S01]  /*a8c0*/  HMMA.16816.F32.BF16 R32, R212, R182, R32 ;  /* 0x000000b6d420723c */ /* 0x000fe20000041820 */
[----:B------:R-:W2:Y:S05]  /*a8d0*/  LDSM.16.M88.4 R180, [R40] ;  /* 0x0000000028b4783b */ /* 0x000eaa0000000200 */
[----:B------:R-:W-:Y:S02]  /*a8e0*/  LDSM.16.M88.4 R40, [R3+0x4000] ;  /* 0x004000000328783b */ /* 0x000fe40000000200 */
[C---:B---3--:R-:W-:Y:S08]  /*a8f0*/  HMMA.16816.F32.BF16 R4, R216.reuse, R184, R4 ;  /* 0x000000b8d804723c */ /* 0x048ff00000041804 */
[C---:B------:R-:W-:Y:S01]  /*a900*/  HMMA.16816.F32.BF16 R8, R216.reuse, R186, R8 ;  /* 0x000000bad808723c */ /* 0x040fe20000041808 */
[----:B------:R3:W2:Y:S07]  /*a910*/  LDSM.16.M88.4 R184, [R38] ;  /* 0x0000000026b8783b */ /* 0x0006ae0000000200 */
[C---:B------:R-:W-:Y:S08]  /*a920*/  HMMA.16816.F32.BF16 R12, R216.reuse, R248, R12 ;  /* 0x000000f8d80c723c */ /* 0x040ff0000004180c */
[C---:B------:R-:W-:Y:S01]  /*a930*/  HMMA.16816.F32.BF16 R16, R216.reuse, R250, R16 ;  /* 0x000000fad810723c */ /* 0x040fe20000041810 */
[----:B------:R1:W2:Y:S07]  /*a940*/  LDSM.16.M88.4 R248, [R37] ;  /* 0x0000000025f8783b */ /* 0x0002ae0000000200 */
[C---:B----4-:R-:W-:Y:S01]  /*a950*/  HMMA.16816.F32.BF16 R20, R216.reuse, R188, R20 ;  /* 0x000000bcd814723c */ /* 0x050fe20000041814 */
[----:B---3--:R-:W3:Y:S07]  /*a960*/  LDL.LU R38, [R1+0x10] ;  /* 0x0000100001267983 */ /* 0x008eee0000300800 */
[C---:B------:R-:W-:Y:S01]  /*a970*/  HMMA.16816.F32.BF16 R24, R216.reuse, R190, R24 ;  /* 0x000000bed818723c */ /* 0x040fe20000041818 */
[----:B------:R4:W2:Y:S07]  /*a980*/  LDSM.16.M88.4 R188, [R36] ;  /* 0x0000000024bc783b */ /* 0x0008ae0000000200 */
[C---:B-1----:R-:W-:Y:S01]  /*a990*/  HMMA.16816.F32.BF16 R28, R216.reuse, R176, R28 ;  /* 0x000000b0d81c723c */ /* 0x042fe2000004181c */
[----:B------:R-:W3:Y:S07]  /*a9a0*/  LDL.LU R37, [R1+0x14] ;  /* 0x0000140001257983 */ /* 0x000eee0000300800 */
[----:B------:R-:W-:Y:S01]  /*a9b0*/  HMMA.16816.F32.BF16 R32, R216, R178, R32 ;  /* 0x000000b2d820723c */ /* 0x000fe20000041820 */
[----:B------:R-:W1:Y:S07]  /*a9c0*/  LDSM.16.M88.4 R176, [R3+0x4800] ;  /* 0x0048000003b0783b */ /* 0x000e6e0000000200 */
[C---:B--2---:R-:W-:Y:S01]  /*a9d0*/  HMMA.16816.F32.BF16 R4, R220.reuse, R180, R4 ;  /* 0x000000b4dc04723c */ /* 0x044fe20000041804 */
[----:B----4-:R-:W2:Y:S05]  /*a9e0*/  LDL.LU R36, [R1+0x18] ;  /* 0x0000180001247983 */ /* 0x010eaa0000300800 */
[----:B------:R-:W4:Y:S02]  /*a9f0*/  LDL.LU R0, [R1+0x1c] ;  /* 0x00001c0001007983 */ /* 0x000f240000300800 */
[C---:B------:R-:W-:Y:S03]  /*aa00*/  HMMA.16816.F32.BF16 R8, R220.reuse, R182, R8 ;  /* 0x000000b6dc08723c */ /* 0x040fe60000041808 */
[----:B------:R-:W1:Y:S05]  /*aa10*/  LDSM.16.M88.4 R180, [R3+0x5000] ;  /* 0x0050000003b4783b */ /* 0x000e6a0000000200 */
[C---:B------:R-:W-:Y:S08]  /*aa20*/  HMMA.16816.F32.BF16 R12, R220.reuse, R184, R12 ;  /* 0x000000b8dc0c723c */ /* 0x040ff0000004180c */
[C---:B------:R-:W-:Y:S01]  /*aa30*/  HMMA.16816.F32.BF16 R16, R220.reuse, R186, R16 ;  /* 0x000000badc10723c */ /* 0x040fe20000041810 */
[----:B------:R-:W1:Y:S07]  /*aa40*/  LDSM.16.M88.4 R184, [R3+0x5800] ;  /* 0x0058000003b8783b */ /* 0x000e6e0000000200 */
[C---:B------:R-:W-:Y:S08]  /*aa50*/  HMMA.16816.F32.BF16 R20, R220.reuse, R248, R20 ;  /* 0x000000f8dc14723c */ /* 0x040ff00000041814 */
[C---:B------:R-:W-:Y:S01]  /*aa60*/  HMMA.16816.F32.BF16 R24, R220.reuse, R250, R24 ;  /* 0x000000fadc18723c */ /* 0x040fe20000041818 */
[----:B------:R-:W-:Y:S07]  /*aa70*/  LDSM.16.M88.4 R248, [R2+-0x1800] ;  /* 0xffe8000002f8783b */ /* 0x000fee0000000200 */
[C---:B------:R-:W-:Y:S08]  /*aa80*/  HMMA.16816.F32.BF16 R28, R220.reuse, R188, R28 ;  /* 0x000000bcdc1c723c */ /* 0x040ff0000004181c */
[----:B------:R-:W-:Y:S01]  /*aa90*/  HMMA.16816.F32.BF16 R32, R220, R190, R32 ;  /* 0x000000bedc20723c */ /* 0x000fe20000041820 */
[----:B------:R-:W1:Y:S07]  /*aaa0*/  LDSM.16.M88.4 R188, [R2+-0x2000] ;  /* 0xffe0000002bc783b */ /* 0x000e6e0000000200 */
[C---:B------:R-:W-:Y:S08]  /*aab0*/  HMMA.16816.F32.BF16 R4, R224.reuse, R40, R4 ;  /* 0x00000028e004723c */ /* 0x040ff00000041804 */
[C---:B------:R-:W-:Y:S01]  /*aac0*/  HMMA.16816.F32.BF16 R8, R224.reuse, R42, R8 ;  /* 0x0000002ae008723c */ /* 0x040fe20000041808 */
[----:B------:R-:W1:Y:S07]  /*aad0*/  LDSM.16.M88.4 R40, [R2+-0x1000] ;  /* 0xfff000000228783b */ /* 0x000e6e0000000200 */
[C---:B-1----:R-:W-:Y:S08]  /*aae0*/  HMMA.16816.F32.BF16 R12, R224.reuse, R176, R12 ;  /* 0x000000b0e00c723c */ /* 0x042ff0000004180c */
[C---:B------:R-:W-:Y:S01]  /*aaf0*/  HMMA.16816.F32.BF16 R16, R224.reuse, R178, R16 ;  /* 0x000000b2e010723c */ /* 0x040fe20000041810 */
[----:B------:R-:W1:Y:S07]  /*ab00*/  LDSM.16.M88.4 R176, [R2+-0x800] ;  /* 0xfff8000002b0783b */ /* 0x000e6e0000000200 */
[C---:B------:R-:W-:Y:S08]  /*ab10*/  HMMA.16816.F32.BF16 R20, R224.reuse, R180, R20 ;  /* 0x000000b4e014723c */ /* 0x040ff00000041814 */
        /* <DEDUP_REMOVED lines=11> */
[C---:B------:R-:W-:Y:S08]  /*abd0*/  HMMA.16816.F32.BF16 R20, R228.reuse, R40, R20 ;  /* 0x00000028e414723c */ /* 0x040ff00000041814 */
[C---:B------:R-:W-:Y:S08]  /*abe0*/  HMMA.16816.F32.BF16 R24, R228.reuse, R42, R24 ;  /* 0x0000002ae418723c */ /* 0x040ff00000041818 */
[C---:B-1----:R-:W-:Y:S08]  /*abf0*/  HMMA.16816.F32.BF16 R28, R228.reuse, R176, R28 ;  /* 0x000000b0e41c723c */ /* 0x042ff0000004181c */
[----:B------:R-:W-:Y:S08]  /*ac00*/  HMMA.16816.F32.BF16 R32, R228, R178, R32 ;  /* 0x000000b2e420723c */ /* 0x000ff00000041820 */
[C---:B------:R-:W-:Y:S08]  /*ac10*/  HMMA.16816.F32.BF16 R4, R232.reuse, R180, R4 ;  /* 0x000000b4e804723c */ /* 0x040ff00000041804 */
[C---:B------:R-:W-:Y:S08]  /*ac20*/  HMMA.16816.F32.BF16 R8, R232.reuse, R182, R8 ;  /* 0x000000b6e808723c */ /* 0x040ff00000041808 */
[C---:B------:R-:W-:Y:S08]  /*ac30*/  HMMA.16816.F32.BF16 R12, R232.reuse, R184, R12 ;  /* 0x000000b8e80c723c */ /* 0x040ff0000004180c */
[C---:B------:R-:W-:Y:S08]  /*ac40*/  HMMA.16816.F32.BF16 R16, R232.reuse, R186, R16 ;  /* 0x000000bae810723c */ /* 0x040ff00000041810 */
[C---:B------:R-:W-:Y:S08]  /*ac50*/  HMMA.16816.F32.BF16 R20, R232.reuse, R188, R20 ;  /* 0x000000bce814723c */ /* 0x040ff00000041814 */
[C---:B------:R-:W-:Y:S01]  /*ac60*/  HMMA.16816.F32.BF16 R24, R232.reuse, R190, R24 ;  /* 0x000000bee818723c */ /* 0x040fe20000041818 */
[----:B------:R-:W-:Y:S07]  /*ac70*/  LDSM.16.M88.4 R188, [R3+0x6000] ;  /* 0x0060000003bc783b */ /* 0x000fee0000000200 */
[C---:B------:R-:W-:Y:S08]  /*ac80*/  HMMA.16816.F32.BF16 R28, R232.reuse, R248, R28 ;  /* 0x000000f8e81c723c */ /* 0x040ff0000004181c */
[----:B------:R-:W-:Y:S01]  /*ac90*/  HMMA.16816.F32.BF16 R32, R232, R250, R32 ;  /* 0x000000fae820723c */ /* 0x000fe20000041820 */
[----:B------:R-:W-:Y:S05]  /*aca0*/  LDSM.16.M88.4 R248, [R3+0x7000] ;  /* 0x0070000003f8783b */ /* 0x000fea0000000200 */
[----:B---3--:R-:W1:Y:S05]  /*acb0*/  LDSM.16.M88.4 R40, [R38] ;  /* 0x000000002628783b */ /* 0x008e6a0000000200 */
[----:B------:R-:W3:Y:S05]  /*acc0*/  LDSM.16.M88.4 R176, [R37] ;  /* 0x0000000025b0783b */ /* 0x000eea0000000200 */
[----:B--2---:R-:W2:Y:S05]  /*acd0*/  LDSM.16.M88.4 R180, [R36] ;  /* 0x0000000024b4783b */ /* 0x004eaa0000000200 */
[----:B----4-:R-:W4:Y:S01]  /*ace0*/  LDSM.16.M88.4 R184, [R0] ;  /* 0x0000000000b8783b */ /* 0x010f220000000200 */
[C---:B-1----:R-:W-:Y:S04]  /*acf0*/  HMMA.16816.F32.BF16 R4, R236.reuse, R40, R4 ;  /* 0x00000028ec04723c */ /* 0x042fe80000041804 */
[----:B------:R-:W-:Y:S04]  /*ad00*/  LDSM.16.M88.4 R36, [R3+0x6800] ;  /* 0x006800000324783b */ /* 0x000fe80000000200 */
[C---:B------:R-:W-:Y:S01]  /*ad10*/  HMMA.16816.F32.BF16 R8, R236.reuse, R42, R8 ;  /* 0x0000002aec08723c */ /* 0x040fe20000041808 */
[----:B------:R-:W1:Y:S07]  /*ad20*/  LDSM.16.M88.4 R40, [R3+0x7800] ;  /* 0x007800000328783b */ /* 0x000e6e0000000200 */
[C---:B---3--:R-:W-:Y:S08]  /*ad30*/  HMMA.16816.F32.BF16 R12, R236.reuse, R176, R12 ;  /* 0x000000b0ec0c723c */ /* 0x048ff0000004180c */
[C---:B------:R-:W-:Y:S01]  /*ad40*/  HMMA.16816.F32.BF16 R16, R236.reuse, R178, R16 ;  /* 0x000000b2ec10723c */ /* 0x040fe20000041810 */
[----:B------:R-:W3:Y:S07]  /*ad50*/  LDSM.16.M88.4 R176, [R2] ;  /* 0x0000000002b0783b */ /* 0x000eee0000000200 */
[C---:B--2---:R-:W-:Y:S08]  /*ad60*/  HMMA.16816.F32.BF16 R20, R236.reuse, R180, R20 ;  /* 0x000000b4ec14723c */ /* 0x044ff00000041814 */
[C---:B------:R-:W-:Y:S01]  /*ad70*/  HMMA.16816.F32.BF16 R24, R236.reuse, R182, R24 ;  /* 0x000000b6ec18723c */ /* 0x040fe20000041818 */
[----:B------:R-:W2:Y:S07]  /*ad80*/  LDSM.16.M88.4 R180, [R2+0x800] ;  /* 0x0008000002b4783b */ /* 0x000eae0000000200 */
[C---:B----4-:R-:W-:Y:S04]  /*ad90*/  HMMA.16816.F32.BF16 R28, R236.reuse, R184, R28 ;  /* 0x000000b8ec1c723c */ /* 0x050fe8000004181c */
[----:B-1----:R-:W-:Y:S02]  /*ada0*/  IMAD.MOV.U32 R3, RZ, RZ, R42 ;  /* 0x000000ffff037224 */ /* 0x002fe400078e002a */
[----:B------:R-:W-:Y:S02]  /*adb0*/  IMAD.MOV.U32 R0, RZ, RZ, R43 ;  /* 0x000000ffff007224 */ /* 0x000fe400078e002b */
[----:B------:R-:W-:Y:S01]  /*adc0*/  HMMA.16816.F32.BF16 R32, R236, R186, R32 ;  /* 0x000000baec20723c */ /* 0x000fe20000041820 */
[----:B------:R-:W1:Y:S03]  /*add0*/  LDSM.16.M88.4 R184, [R2+0x1000] ;  /* 0x0010000002b8783b */ /* 0x000e660000000200 */
[----:B------:R-:W-:Y:S02]  /*ade0*/  IMAD.MOV.U32 R133, RZ, RZ, R40 ;  /* 0x000000ffff857224 */ /* 0x000fe400078e0028 */
[----:B------:R4:W5:Y:S01]  /*adf0*/  LDL.LU.64 R42, [R1+0x120] ;  /* 0x00012000012a7983 */ /* 0x0009620000300a00 */
[----:B------:R-:W-:Y:S01]  /*ae00*/  IMAD.MOV.U32 R132, RZ, RZ, R41 ;  /* 0x000000ffff847224 */ /* 0x000fe200078e0029 */
[C---:B------:R-:W-:Y:S03]  /*ae10*/  HMMA.16816.F32.BF16 R4, R240.reuse, R188, R4 ;  /* 0x000000bcf004723c */ /* 0x040fe60000041804 */
[----:B------:R4:W5:Y:S05]  /*ae20*/  LDL.LU.64 R40, [R1+0x118] ;  /* 0x0001180001287983 */ /* 0x00096a0000300a00 */
[C---:B------:R-:W-:Y:S01]  /*ae30*/  HMMA.16816.F32.BF16 R8, R240.reuse, R190, R8 ;  /* 0x000000bef008723c */ /* 0x040fe20000041808 */
[----:B------:R1:W1:Y:S01]  /*ae40*/  LDSM.16.M88.4 R188, [R2+0x1800] ;  /* 0x0018000002bc783b */ /* 0x0002620000000200 */
[----:B------:R-:W-:Y:S04]  /*ae50*/  DEPBAR.LE SB0, 0x0 ;  /* 0x000080000000791a */ /* 0x000fe80000000000 */
[----:B------:R-:W-:Y:S02]  /*ae60*/  BAR.SYNC.DEFER_BLOCKING 0x0 ;  /* 0x0000000000007b1d */ /* 0x000fe40000010000 */
[C---:B------:R-:W-:Y:S08]  /*ae70*/  HMMA.16816.F32.BF16 R12, R240.reuse, R36, R12 ;  /* 0x00000024f00c723c */ /* 0x040ff0000004180c */
[C---:B------:R-:W-:Y:S08]  /*ae80*/  HMMA.16816.F32.BF16 R16, R240.reuse, R38, R16 ;  /* 0x00000026f010723c */ /* 0x040ff00000041810 */
[C---:B------:R-:W-:Y:S07]  /*ae90*/  HMMA.16816.F32.BF16 R20, R240.reuse, R248, R20 ;  /* 0x000000f8f014723c */ /* 0x040fee0000041814 */
[----:B------:R-:W-:Y:S01]  /*aea0*/  IMAD.MOV.U32 R248, RZ, RZ, R133 ;  /* 0x000000fffff87224 */ /* 0x000fe200078e0085 */
[C---:B------:R-:W-:Y:S01]  /*aeb0*/  HMMA.16816.F32.BF16 R24, R240.reuse, R250, R24 ;  /* 0x000000faf018723c */ /* 0x040fe20000041818 */
[----:B------:R4:W5:Y:S03]  /*aec0*/  LDL.LU.64 R38, [R1+0x110] ;  /* 0x0001100001267983 */ /* 0x0009660000300a00 */
[----:B------:R-:W-:Y:S02]  /*aed0*/  IMAD.MOV.U32 R249, RZ, RZ, R132 ;  /* 0x000000fffff97224 */ /* 0x000fe400078e0084 */
[----:B------:R4:W5:Y:S01]  /*aee0*/  LDL.LU.64 R36, [R1+0x108] ;  /* 0x0001080001247983 */ /* 0x0009620000300a00 */
[----:B------:R-:W-:Y:S02]  /*aef0*/  IMAD.MOV.U32 R250, RZ, RZ, R3 ;  /* 0x000000fffffa7224 */ /* 0x000fe400078e0003 */
[----:B------:R-:W-:Y:S02]  /*af00*/  IMAD.MOV.U32 R251, RZ, RZ, R0 ;  /* 0x000000fffffb7224 */ /* 0x000fe400078e0000 */
[C---:B------:R-:W-:Y:S01]  /*af10*/  HMMA.16816.F32.BF16 R28, R240.reuse, R248, R28 ;  /* 0x000000f8f01c723c */ /* 0x040fe2000004181c */
[----:B-1----:R-:W4:Y:S07]  /*af20*/  LDL R2, [R1+0x64] ;  /* 0x0000640001027983 */ /* 0x002f2e0000100800 */
[----:B------:R-:W-:Y:S08]  /*af30*/  HMMA.16816.F32.BF16 R32, R240, R250, R32 ;  /* 0x000000faf020723c */ /* 0x000ff00000041820 */
[C---:B---3--:R-:W-:Y:S08]  /*af40*/  HMMA.16816.F32.BF16 R4, R244.reuse, R176, R4 ;  /* 0x000000b0f404723c */ /* 0x048ff00000041804 */
[C---:B------:R-:W-:Y:S08]  /*af50*/  HMMA.16816.F32.BF16 R8, R244.reuse, R178, R8 ;  /* 0x000000b2f408723c */ /* 0x040ff00000041808 */
[C---:B--2---:R-:W-:Y:S08]  /*af60*/  HMMA.16816.F32.BF16 R12, R244.reuse, R180, R12 ;  /* 0x000000b4f40c723c */ /* 0x044ff0000004180c */
[C---:B------:R-:W-:Y:S08]  /*af70*/  HMMA.16816.F32.BF16 R16, R244.reuse, R182, R16 ;  /* 0x000000b6f410723c */ /* 0x040ff00000041810 */
[C---:B------:R-:W-:Y:S08]  /*af80*/  HMMA.16816.F32.BF16 R20, R244.reuse, R184, R20 ;  /* 0x000000b8f414723c */ /* 0x040ff00000041814 */
[C---:B------:R-:W-:Y:S08]  /*af90*/  HMMA.16816.F32.BF16 R24, R244.reuse, R186, R24 ;  /* 0x000000baf418723c */ /* 0x040ff00000041818 */
[C---:B------:R-:W-:Y:S08]  /*afa0*/  HMMA.16816.F32.BF16 R28, R244.reuse, R188, R28 ;  /* 0x000000bcf41c723c */ /* 0x040ff0000004181c */
[----:B------:R-:W-:Y:S03]  /*afb0*/  HMMA.16816.F32.BF16 R32, R244, R190, R32 ;  /* 0x000000bef420723c */ /* 0x000fe60000041820 */
[----:B----4-:R-:W-:Y:S11]  /*afc0*/  ISETP.GE.AND P0, PT, R2, 0x1, PT ;  /* 0x000000010200780c */ /* 0x010ff60003f06270 */
[----:B------:R-:W-:Y:S02]  /*afd0*/  @!UPT UIADD3 URZ, URZ, URZ, URZ ;  /* 0x0000003f3f3ff290 */ /* 0x000fe4000fffe03f */
[----:B------:R-:W-:-:S05]  /*afe0*/  @!P0 BRA `(.L_x_2399) ;  /* 0x0000062000008947 */ /* 0x000fca0003800000 */
[----:B------:R-:W2:Y:S01]  /*aff0*/  LDL R3, [R1+0x88] ;  /* 0x0000880001037983 */ /* 0x000ea20000100800 */
[----:B------:R-:W-:Y:S02]  /*b000*/  IMAD.MOV.U32 R181, RZ, RZ, RZ ;  /* 0x000000ffffb57224 */ /* 0x000fe400078e00ff */
[----:B------:R-:W-:Y:S01]  /*b010*/  IMAD.MOV.U32 R133, RZ, RZ, c[0x0][0x2b8] ;  /* 0x0000ae00ff857624 */ /* 0x000fe200078e00ff */
[----:B------:R-:W3:Y:S04]  /*b020*/  LDL R0, [R1+0x80] ;  /* 0x0000800001007983 */ /* 0x000ee80000100800 */
[----:B------:R-:W4:Y:S01]  /*b030*/  LDL.64 R176, [R1+0x98] ;  /* 0x0000980001b07983 */ /* 0x000f220000100a00 */
[----:B------:R-:W-:Y:S03]  /*b040*/  ISETP.NE.AND P2, PT, R133, 0x1, PT ;  /* 0x000000018500780c */ /* 0x000fe60003f45270 */
[----:B------:R-:W2:Y:S04]  /*b050*/  LDL R132, [R1+0xac] ;  /* 0x0000ac0001847983 */ /* 0x000ea80000100800 */
[----:B------:R-:W2:Y:S04]  /*b060*/  LDL.64 R182, [R1+0x90] ;  /* 0x0000900001b67983 */ /* 0x000ea80000100a00 */
[----:B------:R-:W2:Y:S04]  /*b070*/  LDL R178, [R1+0xa8] ;  /* 0x0000a80001b27983 */ /* 0x000ea80000100800 */
[----:B------:R-:W2:Y:S04]  /*b080*/  LDL R180, [R1+0xec] ;  /* 0x0000ec0001b47983 */ /* 0x000ea80000100800 */
[----:B------:R-:W2:Y:S04]  /*b090*/  LDL R250, [R1+0x74] ;  /* 0x0000740001fa7983 */ /* 0x000ea80000100800 */
[----:B------:R-:W2:Y:S04]  /*b0a0*/  LDL R179, [R1+0xf0] ;  /* 0x0000f00001b37983 */ /* 0x000ea80000100800 */
[----:B------:R-:W2:Y:S04]  /*b0b0*/  LDL R251, [R1+0x6c] ;  /* 0x00006c0001fb7983 */ /* 0x000ea80000100800 */
[----:B------:R-:W2:Y:S04]  /*b0c0*/  LDL R248, [R1+0x70] ;  /* 0x0000700001f87983 */ /* 0x000ea80000100800 */
[----:B------:R-:W2:Y:S02]  /*b0d0*/  LDL R249, [R1+0x58] ;  /* 0x0000580001f97983 */ /* 0x000ea40000100800 */
[----:B--2---:R-:W-:Y:S02]  /*b0e0*/  IMAD.SHL.U32 R183, R249, 0x2, RZ ;  /* 0x00000002f9b77824 */ /* 0x004fe400078e00ff */
[----:B----4-:R-:W2:Y:S01]  /*b0f0*/  LDL R177, [R1+0xf4] ;  /* 0x0000f40001b17983 */ /* 0x010ea20000100800 */
[----:B------:R-:W-:Y:S02]  /*b100*/  IMAD R2, R2, 0x40, R3 ;  /* 0x0000004002027824 */ /* 0x000fe400078e0203 */
[----:B------:R-:W-:Y:S02]  /*b110*/  IMAD.SHL.U32 R186, R250, 0x2, RZ ;  /* 0x00000002faba7824 */ /* 0x000fe400078e00ff */
[----:B------:R-:W-:Y:S01]  /*b120*/  IMAD.SHL.U32 R185, R251, 0x2, RZ ;  /* 0x00000002fbb97824 */ /* 0x000fe200078e00ff */
[----:B---3--:R-:W-:Y:S05]  /*b130*/  IADD3 R2, R2, -0x40, R0 ;  /* 0xffffffc002027810 */ /* 0x008fea0007ffe000 */
[----:B------:R-:W-:Y:S04]  /*b140*/  @P2 IMAD.HI.U32 R3, R2, c[0x0][0x2bc], RZ ;  /* 0x0000af0002032a27 */ /* 0x000fe800078e00ff */
[----:B------:R-:W-:Y:S01]  /*b150*/  IMAD.MOV.U32 R0, RZ, RZ, R2 ;  /* 0x000000ffff007224 */ /* 0x000fe200078e0002 */
[----:B------:R-:W-:Y:S04]  /*b160*/  @P2 SHF.R.U32.HI R0, RZ, c[0x0][0x2c0], R3 ;  /* 0x0000b000ff002a19 */ /* 0x000fe80000011603 */
[C---:B------:R-:W-:Y:S02]  /*b170*/  @!P6 IADD3 R3, P0, R0.reuse, R176, RZ ;  /* 0x000000b00003e210 */ /* 0x040fe40007f1e0ff */
[----:B------:R-:W3:Y:S02]  /*b180*/  LDL R176, [R1+0xf8] ;  /* 0x0000f80001b07983 */ /* 0x000ee40000100800 */
[----:B------:R-:W-:Y:S01]  /*b190*/  @!P6 LEA.HI.X.SX32 R133, R0, R132, 0x1, P0 ;  /* 0x000000840085e211 */ /* 0x000fe200000f0eff */
[----:B------:R-:W-:Y:S01]  /*b1a0*/  IMAD.MOV R0, RZ, RZ, -R0 ;  /* 0x000000ffff007224 */ /* 0x000fe200078e0a00 */
[C---:B------:R-:W-:Y:S03]  /*b1b0*/  @!P6 LEA R132, P0, R3.reuse, c[0x0][0x2a0], 0x2 ;  /* 0x0000a8000384ea11 */ /* 0x040fe600078010ff */
[----:B------:R-:W-:Y:S01]  /*b1c0*/  IMAD R184, R0, c[0x0][0x2b8], R2 ;  /* 0x0000ae0000b87a24 */ /* 0x000fe200078e0202 */
[----:B------:R-:W-:Y:S03]  /*b1d0*/  @!P6 LEA.HI.X R133, R3, c[0x0][0x2a4], R133, 0x2, P0 ;  /* 0x0000a9000385ea11 */ /* 0x000fe600000f1485 */
[----:B------:R-:W-:Y:S01]  /*b1e0*/  IMAD.WIDE.U32 R2, R184, c[0x0][0x1e0], RZ ;  /* 0x00007800b8027a25 */ /* 0x000fe200078e00ff */
[----:B------:R-:W-:Y:S01]  /*b1f0*/  SHF.R.S32.HI R0, RZ, 0x1f, R184 ;  /* 0x0000001fff007819 */ /* 0x000fe200000114b8 */
[----:B------:R-:W4:Y:S04]  /*b200*/  @!P6 LDG.E R181, [R132.64] ;  /* 0x0000000684b5e981 */ /* 0x000f28000c1e1900 */
[----:B------:R1:W-:Y:S01]  /*b210*/  STL [R1+0x60], R184 ;  /* 0x000060b801007387 */ /* 0x0003e20000100800 */
[----:B------:R-:W-:Y:S04]  /*b220*/  IMAD R0, R0, c[0x0][0x1e0], RZ ;  /* 0x0000780000007a24 */ /* 0x000fe800078e02ff */
[----:B------:R-:W-:Y:S05]  /*b230*/  IMAD R0, R184, c[0x0][0x1e4], R0 ;  /* 0x00007900b8007a24 */ /* 0x000fea00078e0200 */
[----:B------:R-:W-:Y:S02]  /*b240*/  IADD3 R3, R3, R0, RZ ;  /* 0x0000000003037210 */ /* 0x000fe40007ffe0ff */
[----:B-1----:R-:W-:Y:S02]  /*b250*/  SHF.L.U32 R184, R248, 0x1, RZ ;  /* 0x00000001f8b87819 */ /* 0x002fe400000006ff */
[----:B----4-:R-:W-:Y:S01]  /*b260*/  SHF.R.S32.HI R133, RZ, 0x1f, R181 ;  /* 0x0000001fff857819 */ /* 0x010fe200000114b5 */
[----:B------:R1:W-:Y:S01]  /*b270*/  STL [R1+0x5c], R181 ;  /* 0x00005cb501007387 */ /* 0x0003e20000100800 */
[----:B------:R-:W-:Y:S04]  /*b280*/  IMAD.WIDE.U32 R2, R181, c[0x0][0x1f0], R2 ;  /* 0x00007c00b5027a25 */ /* 0x000fe800078e0002 */
[----:B------:R-:W-:Y:S01]  /*b290*/  IMAD R133, R133, c[0x0][0x1f0], RZ ;  /* 0x00007c0085857a24 */ /* 0x000fe200078e02ff */
[----:B------:R-:W-:Y:S02]  /*b2a0*/  IADD3 R0, P0, R182, R2, RZ ;  /* 0x00000002b6007210 */ /* 0x000fe40007f1e0ff */
[----:B------:R-:W-:Y:S01]  /*b2b0*/  SHF.L.U64.HI R182, R250, 0x1, R180 ;  /* 0x00000001fab67819 */ /* 0x000fe200000102b4 */
[----:B------:R-:W-:Y:S01]  /*b2c0*/  IMAD R133, R181, c[0x0][0x1f4], R133 ;  /* 0x00007d00b5857a24 */ /* 0x000fe200078e0285 */
[----:B--2---:R-:W-:Y:S04]  /*b2d0*/  SHF.L.U64.HI R180, R248, 0x1, R177 ;  /* 0x00000001f8b47819 */ /* 0x004fe800000102b1 */
[----:B------:R-:W-:Y:S02]  /*b2e0*/  IADD3.X R133, R178, R3, R133, P0, !PT ;  /* 0x00000003b2857210 */ /* 0x000fe400007fe485 */
[C---:B------:R-:W-:Y:S04]  /*b2f0*/  LEA R178, P0, R0.reuse, c[0x0][0x1c8], 0x1 ;  /* 0x0000720000b27a11 */ /* 0x040fe800078008ff */
[----:B------:R-:W-:Y:S02]  /*b300*/  LEA.HI.X R133, R0, c[0x0][0x1cc], R133, 0x1, P0 ;  /* 0x0000730000857a11 */ /* 0x000fe400000f0c85 */
[----:B-1----:R-:W-:Y:S02]  /*b310*/  SHF.L.U64.HI R181, R251, 0x1, R179 ;  /* 0x00000001fbb57819 */ /* 0x002fe400000102b3 */
[----:B---3--:R-:W-:Y:S01]  /*b320*/  SHF.L.U64.HI R179, R249, 0x1, R176 ;  /* 0x00000001f9b37819 */ /* 0x008fe200000102b0 */
[----:B------:R-:W-:-:S05]  /*b330*/  BRA.DIV ~URZ, `(.L_x_2400) ;  /* 0x000069f27f007947 */ /* 0x000fca000b800000 */
[----:B------:R1:W2:Y:S02]  /*b340*/  SHFL.IDX PT, R132, R133, RZ, 0x181f ;  /* 0x00181fff85847589 */ /* 0x0002a400000e0000 */
.L_x_2447:
        /* <DEDUP_REMOVED lines=24> */
.L_x_2448:
        /* <DEDUP_REMOVED lines=20> */
.L_x_2399:
[----:B------:R-:W-:Y:S05]  /*b610*/  BSYNC B0 ;  /* 0x0000000000007941 */ /* 0x000fea0003800000 */
.L_x_2398:
[----:B--2---:R-:W-:Y:S01]  /*b620*/  FMNMX.FTZ R2, R4, R134, !PT ;  /* 0x0000008604027209 */ /* 0x004fe20007810000 */
        /* <DEDUP_REMOVED lines=40> */
.L_x_2449:
[----:B------:R-:W3:Y:S01]  /*b8b0*/  LDL.LU R177, [R1+0x7c] ;  /* 0x00007c0001b17983 */ /* 0x000ee20000300800 */
[----:B--2---:R-:W-:Y:S01]  /*b8c0*/  FMNMX.FTZ R3, R0, R132, !PT ;  /* 0x0000008400037209 */ /* 0x004fe20007810000 */
[C---:B-1----:R-:W-:Y:S01]  /*b8d0*/  FMUL.FTZ R132, R133.reuse, c[0x0][0x2d0] ;  /* 0x0000b40085847a20 */ /* 0x042fe20000410000 */
[----:B------:R-:W-:Y:S01]  /*b8e0*/  WARPSYNC 0xffffffff ;  /* 0xffffffff00007948 */ /* 0x000fe20003800000 */
        /* <DEDUP_REMOVED lines=20> */
[----:B------:R-:W-:Y:S03]  /*ba30*/  FFMA.FTZ R132, R33, c[0x0][0x2d0], -R132 ;  /* 0x0000b40021847a23 */ /* 0x000fe60000010884 */
[----:B------:R-:W-:Y:S10]  /*ba40*/  MUFU.EX2 R8, R8 ;  /* 0x0000000800087308 */ /* 0x000ff40000000800 */
[----:B------:R-:W1:Y:S10]  /*ba50*/  MUFU.EX2 R9, R9 ;  /* 0x0000000900097308 */ /* 0x000e740000000800 */
[----:B------:R-:W-:Y:S01]  /*ba60*/  MUFU.EX2 R132, R132 ;  /* 0x0000008400847308 */ /* 0x000fe20000000800 */
[C---:B---3--:R-:W-:Y:S01]  /*ba70*/  FFMA.FTZ R0, R2.reuse, R177, R4 ;  /* 0x000000b102007223 */ /* 0x048fe20000010004 */
[----:B-1----:R-:W-:Y:S01]  /*ba80*/  F2FP.BF16.PACK_AB R178, R9, R8 ;  /* 0x0000000809b2723e */ /* 0x002fe200000010ff */
[----:B------:R-:W-:Y:S02]  /*ba90*/  FMUL.FTZ R16, R2, R152 ;  /* 0x0000009802107220 */ /* 0x000fe40000410000 */
[C---:B------:R-:W-:Y:S01]  /*baa0*/  FADD.FTZ R5, R176.reuse, R0 ;  /* 0x00000000b0057221 */ /* 0x040fe20000010000 */
[----:B------:R-:W-:Y:S01]  /*bab0*/  F2FP.BF16.PACK_AB R176, R176, R4 ;  /* 0x00000004b0b0723e */ /* 0x000fe200000010ff */
[C---:B------:R-:W-:Y:S02]  /*bac0*/  FMUL.FTZ R4, R3.reuse, c[0x0][0x2d0] ;  /* 0x0000b40003047a20 */ /* 0x040fe40000410000 */
[----:B------:R-:W-:Y:S02]  /*bad0*/  FADD.FTZ R0, -R3, R135 ;  /* 0x0000008703007221 */ /* 0x000fe40000010100 */
[--C-:B------:R-:W-:Y:S02]  /*bae0*/  FFMA.FTZ R180, R15, c[0x0][0x2d0], -R4.reuse ;  /* 0x0000b4000fb47a23 */ /* 0x100fe40000010804 */
[----:B------:R-:W2:Y:S01]  /*baf0*/  LDL.LU R15, [R1+0x78] ;  /* 0x00007800010f7983 */ /* 0x000ea20000300800 */
[----:B------:R-:W-:Y:S02]  /*bb00*/  FMUL.FTZ R0, R0, c[0x0][0x2d0] ;  /* 0x0000b40000007a20 */ /* 0x000fe40000410000 */
[--C-:B------:R-:W-:Y:S02]  /*bb10*/  FFMA.FTZ R6, R6, c[0x0][0x2d0], -R4.reuse ;  /* 0x0000b40006067a23 */ /* 0x100fe40000010804 */
[--C-:B------:R-:W-:Y:S02]  /*bb20*/  FFMA.FTZ R7, R7, c[0x0][0x2d0], -R4.reuse ;  /* 0x0000b40007077a23 */ /* 0x100fe40000010804 */
[----:B------:R-:W1:Y:S01]  /*bb30*/  MUFU.EX2 R0, R0 ;  /* 0x0000000000007308 */ /* 0x000e620000000800 */
[--C-:B------:R-:W-:Y:S01]  /*bb40*/  FFMA.FTZ R181, R14, c[0x0][0x2d0], -R4.reuse ;  /* 0x0000b4000eb57a23 */ /* 0x100fe20000010804 */
[----:B------:R-:W-:Y:S01]  /*bb50*/  MOV R14, R28 ;  /* 0x0000001c000e7202 */ /* 0x000fe20000000f00 */
[C---:B------:R-:W-:Y:S02]  /*bb60*/  FMUL.FTZ R28, R2.reuse, R140 ;  /* 0x0000008c021c7220 */ /* 0x040fe40000410000 */
[----:B------:R-:W3:Y:S01]  /*bb70*/  LDL R140, [R1+0x30] ;  /* 0x00003000018c7983 */ /* 0x000ee20000100800 */
[----:B------:R-:W-:Y:S02]  /*bb80*/  FMUL.FTZ R25, R2, R145 ;  /* 0x0000009102197220 */ /* 0x000fe40000410000 */
[--C-:B------:R-:W-:Y:S01]  /*bb90*/  FFMA.FTZ R34, R34, c[0x0][0x2d0], -R4.reuse ;  /* 0x0000b40022227a23 */ /* 0x100fe20000010804 */
[----:B------:R-:W4:Y:S01]  /*bba0*/  LDL R145, [R1+0x3c] ;  /* 0x00003c0001917983 */ /* 0x000f220000100800 */
[----:B------:R-:W-:Y:S01]  /*bbb0*/  MUFU.EX2 R177, R6 ;  /* 0x0000000600b17308 */ /* 0x000fe20000000800 */
[--C-:B------:R-:W-:Y:S02]  /*bbc0*/  FFMA.FTZ R35, R35, c[0x0][0x2d0], -R4.reuse ;  /* 0x0000b40023237a23 */ /* 0x100fe40000010804 */
[--C-:B------:R-:W-:Y:S01]  /*bbd0*/  FFMA.FTZ R134, R10, c[0x0][0x2d0], -R4.reuse ;  /* 0x0000b4000a867a23 */ /* 0x100fe20000010804 */
[----:B------:R-:W-:Y:S01]  /*bbe0*/  MOV R10, R32 ;  /* 0x00000020000a7202 */ /* 0x000fe20000000f00 */
        /* <DEDUP_REMOVED lines=10> */
[----:B------:R-:W-:Y:S01]  /*bc90*/  FFMA.FTZ R135, R11, c[0x0][0x2d0], -R4 ;  /* 0x0000b4000b877a23 */ /* 0x000fe20000010804 */
[----:B------:R-:W-:Y:S01]  /*bca0*/  MOV R11, R29 ;  /* 0x0000001d000b7202 */ /* 0x000fe20000000f00 */
[----:B------:R-:W-:Y:S02]  /*bcb0*/  FADD.FTZ R4, R8, R5 ;  /* 0x0000000508047221 */ /* 0x000fe40000010000 */
[C---:B------:R-:W-:Y:S02]  /*bcc0*/  FMUL.FTZ R32, R2.reuse, R136 ;  /* 0x0000008802207220 */ /* 0x040fe40000410000 */
[C---:B------:R-:W-:Y:S02]  /*bcd0*/  FMUL.FTZ R33, R2.reuse, R137 ;  /* 0x0000008902217220 */ /* 0x040fe40000410000 */
[----:B------:R-:W-:Y:S01]  /*bce0*/  FADD.FTZ R188, R9, R4 ;  /* 0x0000000409bc7221 */ /* 0x000fe20000010000 */
[----:B------:R-:W-:Y:S01]  /*bcf0*/  MUFU.EX2 R189, R189 ;  /* 0x000000bd00bd7308 */ /* 0x000fe20000000800 */
[----:B------:R-:W-:Y:S01]  /*bd00*/  FMUL.FTZ R4, R2, R164 ;  /* 0x000000a402047220 */ /* 0x000fe20000410000 */
[----:B------:R-:W-:Y:S01]  /*bd10*/  MOV R164, R35 ;  /* 0x0000002300a47202 */ /* 0x000fe20000000f00 */
[----:B-1----:R-:W-:Y:S02]  /*bd20*/  FMUL.FTZ R35, R0, R139 ;  /* 0x0000008b00237220 */ /* 0x002fe40000410000 */
[----:B------:R-:W-:Y:S01]  /*bd30*/  FMUL.FTZ R5, R2, R165 ;  /* 0x000000a502057220 */ /* 0x000fe20000410000 */
[----:B------:R-:W-:Y:S01]  /*bd40*/  MOV R165, R34 ;  /* 0x0000002200a57202 */ /* 0x000fe20000000f00 */
[----:B------:R-:W-:Y:S02]  /*bd50*/  FMUL.FTZ R34, R0, R138 ;  /* 0x0000008a00227220 */ /* 0x000fe40000410000 */
[C---:B------:R-:W-:Y:S01]  /*bd60*/  FMUL.FTZ R12, R2.reuse, R156 ;  /* 0x0000009c020c7220 */ /* 0x040fe20000410000 */
[----:B------:R-:W-:Y:S01]  /*bd70*/  MUFU.EX2 R191, R191 ;  /* 0x000000bf00bf7308 */ /* 0x000fe20000000800 */
[C---:B------:R-:W-:Y:S02]  /*bd80*/  FMUL.FTZ R17, R2.reuse, R153 ;  /* 0x0000009902117220 */ /* 0x040fe40000410000 */
[C---:B------:R-:W-:Y:S01]  /*bd90*/  FMUL.FTZ R24, R2.reuse, R144 ;  /* 0x0000009002187220 */ /* 0x040fe20000410000 */
[----:B------:R-:W-:Y:S01]  /*bda0*/  MOV R144, R179 ;  /* 0x000000b300907202 */ /* 0x000fe20000000f00 */
[C---:B------:R-:W-:Y:S02]  /*bdb0*/  FMUL.FTZ R29, R2.reuse, R141 ;  /* 0x0000008d021d7220 */ /* 0x040fe40000410000 */
[----:B------:R-:W4:Y:S01]  /*bdc0*/  LDL R141, [R1+0x38] ;  /* 0x00003800018d7983 */ /* 0x000f220000100800 */
[C---:B------:R-:W-:Y:S01]  /*bdd0*/  FMUL.FTZ R8, R2.reuse, R160 ;  /* 0x000000a002087220 */ /* 0x040fe20000410000 */
[----:B------:R-:W-:Y:S01]  /*bde0*/  MOV R160, R31 ;  /* 0x0000001f00a07202 */ /* 0x000fe20000000f00 */
[----:B------:R-:W-:Y:S01]  /*bdf0*/  MUFU.EX2 R153, R134 ;  /* 0x0000008600997308 */ /* 0x000fe20000000800 */
[C---:B------:R-:W-:Y:S01]  /*be00*/  FMUL.FTZ R9, R2.reuse, R161 ;  /* 0x000000a102097220 */ /* 0x040fe20000410000 */
[----:B------:R-:W-:Y:S01]  /*be10*/  MOV R161, R30 ;  /* 0x0000001e00a17202 */ /* 0x000fe20000000f00 */
[----:B------:R-:W-:Y:S01]  /*be20*/  FMUL.FTZ R13, R2, R157 ;  /* 0x0000009d020d7220 */ /* 0x000fe20000410000 */
[----:B------:R-:W-:Y:S01]  /*be30*/  MOV R157, R10 ;  /* 0x0000000a009d7202 */ /* 0x000fe20000000f00 */
[----:B------:R-:W-:Y:S02]  /*be40*/  FMUL.FTZ R10, R0, R162 ;  /* 0x000000a2000a7220 */ /* 0x000fe40000410000 */
[----:B------:R-:W-:Y:S01]  /*be50*/  FMUL.FTZ R21, R2, R149 ;  /* 0x0000009502157220 */ /* 0x000fe20000410000 */
[----:B------:R-:W-:Y:S01]  /*be60*/  MOV R149, R11 ;  /* 0x0000000b00957202 */ /* 0x000fe20000000f00 */
[----:B------:R-:W-:Y:S01]  /*be70*/  FMUL.FTZ R11, R0, R163 ;  /* 0x000000a3000b7220 */ /* 0x000fe20000410000 */
[----:B------:R-:W1:Y:S01]  /*be80*/  MUFU.EX2 R156, R135 ;  /* 0x00000087009c7308 */ /* 0x000e620000000800 */
[----:B------:R-:W-:Y:S01]  /*be90*/  FMUL.FTZ R20, R2, R148 ;  /* 0x0000009402147220 */ /* 0x000fe20000410000 */
[----:B------:R-:W-:Y:S01]  /*bea0*/  MOV R148, R14 ;  /* 0x0000000e00947202 */ /* 0x000fe20000000f00 */
        /* <DEDUP_REMOVED lines=9> */
[----:B------:R-:W-:Y:S01]  /*bf40*/  FMUL.FTZ R31, R0, R143 ;  /* 0x0000008f001f7220 */ /* 0x000fe20000410000 */
[----:B------:R-:W-:Y:S01]  /*bf50*/  MUFU.EX2 R135, R184 ;  /* 0x000000b800877308 */ /* 0x000fe20000000800 */
[C---:B-----5:R-:W-:Y:S02]  /*bf60*/  FMUL.FTZ R36, R2.reuse, R36 ;  /* 0x0000002402247220 */ /* 0x060fe40000410000 */
[----:B------:R-:W-:Y:S01]  /*bf70*/  FMUL.FTZ R37, R2, R37 ;  /* 0x0000002502257220 */ /* 0x000fe20000410000 */
[----:B-1----:R-:W-:Y:S01]  /*bf80*/  F2FP.BF16.PACK_AB R179, R156, R153 ;  /* 0x000000999cb3723e */ /* 0x002fe200000010ff */
        /* <DEDUP_REMOVED lines=96> */
[----:B------:R3:W1:Y:S01]  /*c590*/  MUFU.EX2 R2, R186 ;  /* 0x000000ba00027308 */ /* 0x0006620000000800 */
[C---:B------:R-:W-:Y:S02]  /*c5a0*/  FMUL.FTZ R126, R0.reuse, R126 ;  /* 0x0000007e007e7220 */ /* 0x040fe40000410000 */
[C---:B------:R-:W-:Y:S02]  /*c5b0*/  FMUL.FTZ R127, R0.reuse, R127 ;  /* 0x0000007f007f7220 */ /* 0x040fe40000410000 */
[C---:B------:R-:W-:Y:S02]  /*c5c0*/  FMUL.FTZ R130, R0.reuse, R130 ;  /* 0x0000008200827220 */ /* 0x040fe40000410000 */
[C---:B------:R-:W-:Y:S02]  /*c5d0*/  FMUL.FTZ R131, R0.reuse, R131 ;  /* 0x0000008300837220 */ /* 0x040fe40000410000 */
[C---:B--2---:R-:W-:Y:S01]  /*c5e0*/  FFMA.FTZ R6, R0.reuse, R15, R177 ;  /* 0x0000000f00067223 */ /* 0x044fe200000100b1 */
[C---:B------:R-:W-:Y:S01]  /*c5f0*/  F2FP.BF16.PACK_AB R177, R7.reuse, R177 ;  /* 0x000000b107b1723e */ /* 0x040fe200000010ff */
[C---:B------:R-:W-:Y:S02]  /*c600*/  FMUL.FTZ R15, R0.reuse, R159 ;  /* 0x0000009f000f7220 */ /* 0x040fe40000410000 */
[----:B------:R-:W-:Y:S02]  /*c610*/  FADD.FTZ R152, R7, R6 ;  /* 0x0000000607987221 */ /* 0x000fe40000010000 */
[C---:B------:R-:W-:Y:S02]  /*c620*/  FMUL.FTZ R6, R0.reuse, R166 ;  /* 0x000000a600067220 */ /* 0x040fe40000410000 */
[----:B------:R-:W2:Y:S01]  /*c630*/  LDL R166, [R1+0x2c] ;  /* 0x00002c0001a67983 */ /* 0x000ea20000100800 */
[----:B------:R-:W-:Y:S02]  /*c640*/  FMUL.FTZ R7, R0, R167 ;  /* 0x000000a700077220 */ /* 0x000fe40000410000 */
[----:B------:R-:W-:Y:S01]  /*c650*/  FADD.FTZ R0, R134, R188 ;  /* 0x000000bc86007221 */ /* 0x000fe20000010000 */
[----:B------:R-:W2:Y:S01]  /*c660*/  LDL R167, [R1+0x34] ;  /* 0x0000340001a77983 */ /* 0x000ea20000100800 */
[----:B---3--:R-:W-:Y:S02]  /*c670*/  MOV R186, R140 ;  /* 0x0000008c00ba7202 */ /* 0x008fe40000000f00 */
[----:B-1----:R-:W-:Y:S01]  /*c680*/  FADD.FTZ R0, R2, R0 ;  /* 0x0000000002007221 */ /* 0x002fe20000010000 */
[----:B----4-:R-:W-:Y:S01]  /*c690*/  MOV R187, R141 ;  /* 0x0000008d00bb7202 */ /* 0x010fe20000000f00 */
[----:B--2---:R-:W1:Y:S01]  /*c6a0*/  LDSM.16.MT88.4 R136, [R166] ;  /* 0x00000000a688783b */ /* 0x004e620000004200 */
[----:B------:R-:W-:Y:S01]  /*c6b0*/  MOV R188, R167 ;  /* 0x000000a700bc7202 */ /* 0x000fe20000000f00 */
[C---:B-1----:R-:W-:Y:S08]  /*c6c0*/  HMMA.16816.F32.BF16 R4, R176.reuse, R136, R4 ;  /* 0x00000088b004723c */ /* 0x042ff00000041804 */
[C---:B------:R-:W-:Y:S01]  /*c6d0*/  HMMA.16816.F32.BF16 R8, R176.reuse, R138, R8 ;  /* 0x0000008ab008723c */ /* 0x040fe20000041808 */
[----:B------:R-:W1:Y:S07]  /*c6e0*/  LDSM.16.MT88.4 R136, [R167] ;  /* 0x00000000a788783b */ /* 0x000e6e0000004200 */
[C---:B-1----:R-:W-:Y:S08]  /*c6f0*/  HMMA.16816.F32.BF16 R12, R176.reuse, R136, R12 ;  /* 0x00000088b00c723c */ /* 0x042ff0000004180c */
[C---:B------:R-:W-:Y:S01]  /*c700*/  HMMA.16816.F32.BF16 R16, R176.reuse, R138, R16 ;  /* 0x0000008ab010723c */ /* 0x040fe20000041810 */
[----:B------:R-:W1:Y:S07]  /*c710*/  LDSM.16.MT88.4 R136, [R140] ;  /* 0x000000008c88783b */ /* 0x000e6e0000004200 */
[C---:B-1----:R-:W-:Y:S08]  /*c720*/  HMMA.16816.F32.BF16 R20, R176.reuse, R136, R20 ;  /* 0x00000088b014723c */ /* 0x042ff00000041814 */
[C---:B------:R-:W-:Y:S01]  /*c730*/  HMMA.16816.F32.BF16 R24, R176.reuse, R138, R24 ;  /* 0x0000008ab018723c */ /* 0x040fe20000041818 */
[----:B------:R1:W2:Y:S03]  /*c740*/  LDSM.16.MT88.4 R136, [R145] ;  /* 0x000000009188783b */ /* 0x0002a60000004200 */
[----:B-1----:R-:W-:Y:S02]  /*c750*/  MOV R145, R144 ;  /* 0x0000009000917202 */ /* 0x002fe40000000f00 */
[----:B------:R-:W1:Y:S02]  /*c760*/  MUFU.EX2 R144, R185 ;  /* 0x000000b900907308 */ /* 0x000e640000000800 */
[C---:B--2---:R-:W-:Y:S08]  /*c770*/  HMMA.16816.F32.BF16 R28, R176.reuse, R136, R28 ;  /* 0x00000088b01c723c */ /* 0x044ff0000004181c */
[C---:B------:R-:W-:Y:S01]  /*c780*/  HMMA.16816.F32.BF16 R32, R176.reuse, R138, R32 ;  /* 0x0000008ab020723c */ /* 0x040fe20000041820 */
[----:B------:R-:W2:Y:S03]  /*c790*/  LDSM.16.MT88.4 R136, [R166+0x2000] ;  /* 0x00200000a688783b */ /* 0x000ea60000004200 */
[----:B-1----:R-:W-:Y:S04]  /*c7a0*/  FADD.FTZ R0, R144, R0 ;  /* 0x0000000090007221 */ /* 0x002fe80000010000 */
[----:B------:R-:W-:Y:S01]  /*c7b0*/  FADD.FTZ R0, R135, R0 ;  /* 0x0000000087007221 */ /* 0x000fe20000010000 */
        /* <DEDUP_REMOVED lines=26> */
[----:B------:R1:W2:Y:S03]  /*c960*/  LDSM.16.MT88.4 R136, [R167+0x6000] ;  /* 0x00600000a788783b */ /* 0x0002a60000004200 */
[----:B-1----:R-:W-:Y:S04]  /*c970*/  MOV R167, R145 ;  /* 0x0000009100a77202 */ /* 0x002fe80000000f00 */
[C---:B--2---:R-:W-:Y:S08]  /*c980*/  HMMA.16816.F32.BF16 R108, R176.reuse, R136, R108 ;  /* 0x00000088b06c723c */ /* 0x044ff0000004186c */
[C---:B------:R-:W-:Y:S01]  /*c990*/  HMMA.16816.F32.BF16 R112, R176.reuse, R138, R112 ;  /* 0x0000008ab070723c */ /* 0x040fe20000041870 */
[----:B------:R-:W1:Y:S07]  /*c9a0*/  LDSM.16.MT88.4 R136, [R140+0x6000] ;  /* 0x006000008c88783b */ /* 0x000e6e0000004200 */
[C---:B-1----:R-:W-:Y:S08]  /*c9b0*/  HMMA.16816.F32.BF16 R116, R176.reuse, R136, R116 ;  /* 0x00000088b074723c */ /* 0x042ff00000041874 */
[C---:B------:R-:W-:Y:S01]  /*c9c0*/  HMMA.16816.F32.BF16 R120, R176.reuse, R138, R120 ;  /* 0x0000008ab078723c */ /* 0x040fe20000041878 */
[----:B------:R-:W1:Y:S08]  /*c9d0*/  LDSM.16.MT88.4 R136, [R141+0x6000] ;  /* 0x006000008d88783b */ /* 0x000e700000004200 */
[----:B------:R-:W2:Y:S01]  /*c9e0*/  LDSM.16.MT88.4 R140, [R166+0x800] ;  /* 0x00080000a68c783b */ /* 0x000ea20000004200 */
[C---:B-1----:R-:W-:Y:S07]  /*c9f0*/  HMMA.16816.F32.BF16 R124, R176.reuse, R136, R124 ;  /* 0x00000088b07c723c */ /* 0x042fee000004187c */
[----:B------:R-:W-:Y:S01]  /*ca00*/  F2FP.BF16.PACK_AB R136, R2, R134 ;  /* 0x000000860288723e */ /* 0x000fe200000010ff */
[----:B------:R-:W-:Y:S01]  /*ca10*/  HMMA.16816.F32.BF16 R128, R176, R138, R128 ;  /* 0x0000008ab080723c */ /* 0x000fe20000041880 */
[----:B------:R1:W-:Y:S03]  /*ca20*/  MUFU.EX2 R2, R251 ;  /* 0x000000fb00027308 */ /* 0x0003e60000000800 */
[----:B------:R-:W-:Y:S03]  /*ca30*/  F2FP.BF16.PACK_AB R137, R181, R184 ;  /* 0x000000b8b589723e */ /* 0x000fe600000010ff */
[----:B------:R-:W-:Y:S02]  /*ca40*/  F2FP.BF16.PACK_AB R138, R135, R144 ;  /* 0x00000090878a723e */ /* 0x000fe400000010ff */
[----:B------:R-:W3:Y:S02]  /*ca50*/  LDSM.16.MT88.4 R144, [R188+0x800] ;  /* 0x00080000bc90783b */ /* 0x000ee40000004200 */
[----:B------:R4:W4:Y:S01]  /*ca60*/  MUFU.EX2 R134, R167 ;  /* 0x000000a700867308 */ /* 0x0009220000000800 */
[----:B------:R-:W-:Y:S07]  /*ca70*/  F2FP.BF16.PACK_AB R139, R183, R182 ;  /* 0x000000b6b78b723e */ /* 0x000fee00000010ff */
[C---:B--2---:R-:W-:Y:S02]  /*ca80*/  HMMA.16816.F32.BF16 R4, R136.reuse, R140, R4 ;  /* 0x0000008c8804723c */ /* 0x044fe40000041804 */
[----:B------:R-:W-:Y:S03]  /*ca90*/  MUFU.EX2 R135, R249 ;  /* 0x000000f900877308 */ /* 0x000fe60000000800 */
[----:B-1----:R-:W-:Y:S03]  /*caa0*/  MOV R251, R166 ;  /* 0x000000a600fb7202 */ /* 0x002fe60000000f00 */
[C---:B------:R-:W-:Y:S01]  /*cab0*/  HMMA.16816.F32.BF16 R8, R136.reuse, R142, R8 ;  /* 0x0000008e8808723c */ /* 0x040fe20000041808 */
[----:B------:R-:W1:Y:S03]  /*cac0*/  LDSM.16.MT88.4 R140, [R186+0x800] ;  /* 0x00080000ba8c783b */ /* 0x000e660000004200 */
[----:B------:R-:W-:Y:S01]  /*cad0*/  MUFU.EX2 R178, R157 ;  /* 0x0000009d00b27308 */ /* 0x000fe20000000800 */
[----:B----4-:R-:W-:Y:S01]  /*cae0*/  MOV R167, R148 ;  /* 0x0000009400a77202 */ /* 0x010fe20000000f00 */
[----:B------:R-:W-:Y:S06]  /*caf0*/  FADD.FTZ R0, R134, R0 ;  /* 0x0000000086007221 */ /* 0x000fec0000010000 */
[----:B------:R-:W-:Y:S02]  /*cb00*/  FADD.FTZ R0, R2, R0 ;  /* 0x0000000002007221 */ /* 0x000fe40000010000 */
[----:B------:R-:W2:Y:S01]  /*cb10*/  MUFU.EX2 R148, R250 ;  /* 0x000000fa00947308 */ /* 0x000ea20000000800 */
[C---:B---3--:R-:W-:Y:S08]  /*cb20*/  HMMA.16816.F32.BF16 R12, R136.reuse, R144, R12 ;  /* 0x00000090880c723c */ /* 0x048ff0000004180c */
[C---:B------:R-:W-:Y:S01]  /*cb30*/  HMMA.16816.F32.BF16 R16, R136.reuse, R146, R16 ;  /* 0x000000928810723c */ /* 0x040fe20000041810 */
[----:B------:R-:W3:Y:S03]  /*cb40*/  LDSM.16.MT88.4 R144, [R187+0x800] ;  /* 0x00080000bb90783b */ /* 0x000ee60000004200 */
[----:B--2---:R-:W-:Y:S04]  /*cb50*/  FADD.FTZ R0, R148, R0 ;  /* 0x0000000094007221 */ /* 0x004fe80000010000 */
[C---:B-1----:R-:W-:Y:S04]  /*cb60*/  HMMA.16816.F32.BF16 R20, R136.reuse, R140, R20 ;  /* 0x0000008c8814723c */ /* 0x042fe80000041814 */
[C---:B------:R-:W-:Y:S04]  /*cb70*/  FADD.FTZ R0, R135.reuse, R0 ;  /* 0x0000000087007221 */ /* 0x040fe80000010000 */
        /* <DEDUP_REMOVED lines=28> */
[----:B------:R-:W-:Y:S01]  /*cd40*/  MUFU.EX2 R176, R166 ;  /* 0x000000a600b07308 */ /* 0x000fe20000000800 */
        /* <DEDUP_REMOVED lines=20> */
[----:B------:R-:W1:Y:S03]  /*ce90*/  MUFU.EX2 R2, R167 ;  /* 0x000000a700027308 */ /* 0x000e660000000800 */
[C---:B--2---:R-:W-:Y:S07]  /*cea0*/  HMMA.16816.F32.BF16 R4, R136.reuse, R140, R4 ;  /* 0x0000008c8804723c */ /* 0x044fee0000041804 */
[----:B------:R-:W-:Y:S01]  /*ceb0*/  MUFU.EX2 R134, R165 ;  /* 0x000000a500867308 */ /* 0x000fe20000000800 */
[C---:B------:R-:W-:Y:S01]  /*cec0*/  HMMA.16816.F32.BF16 R8, R136.reuse, R142, R8 ;  /* 0x0000008e8808723c */ /* 0x040fe20000041808 */
[----:B------:R-:W2:Y:S03]  /*ced0*/  LDSM.16.MT88.4 R140, [R187+0x1000] ;  /* 0x00100000bb8c783b */ /* 0x000ea60000004200 */
[----:B----4-:R-:W-:Y:S05]  /*cee0*/  F2FP.BF16.PACK_AB R177, R135, R180 ;  /* 0x000000b487b1723e */ /* 0x010fea00000010ff */
[----:B------:R-:W-:Y:S01]  /*cef0*/  LDSM.16.MT88.4 R160, [R251+0x1800] ;  /* 0x00180000fba0783b */ /* 0x000fe20000004200 */
[C---:B-1----:R-:W-:Y:S03]  /*cf00*/  HMMA.16816.F32.BF16 R12, R136.reuse, R144, R12 ;  /* 0x00000090880c723c */ /* 0x042fe6000004180c */
[----:B------:R-:W-:Y:S04]  /*cf10*/  FADD.FTZ R0, R2, R0 ;  /* 0x0000000002007221 */ /* 0x000fe80000010000 */
[----:B------:R-:W-:Y:S01]  /*cf20*/  FADD.FTZ R0, R176, R0 ;  /* 0x00000000b0007221 */ /* 0x000fe20000010000 */
[C---:B------:R-:W-:Y:S01]  /*cf30*/  HMMA.16816.F32.BF16 R16, R136.reuse, R146, R16 ;  /* 0x000000928810723c */ /* 0x040fe20000041810 */
[----:B------:R-:W1:Y:S03]  /*cf40*/  LDSM.16.MT88.4 R144, [R251+0x3000] ;  /* 0x00300000fb90783b */ /* 0x000e660000004200 */
[----:B------:R-:W-:Y:S01]  /*cf50*/  FADD.FTZ R0, R178, R0 ;  /* 0x00000000b2007221 */ /* 0x000fe20000010000 */
[----:B------:R-:W-:Y:S02]  /*cf60*/  F2FP.BF16.PACK_AB R178, R132, R178 ;  /* 0x000000b284b2723e */ /* 0x000fe400000010ff */
[----:B------:R-:W-:Y:S01]  /*cf70*/  F2FP.BF16.PACK_AB R176, R176, R2 ;  /* 0x00000002b0b0723e */ /* 0x000fe200000010ff */
[C---:B---3--:R-:W-:Y:S04]  /*cf80*/  HMMA.16816.F32.BF16 R20, R136.reuse, R148, R20 ;  /* 0x000000948814723c */ /* 0x048fe80000041814 */
[----:B------:R-:W-:Y:S02]  /*cf90*/  FADD.FTZ R0, R132, R0 ;  /* 0x0000000084007221 */ /* 0x000fe40000010000 */
[----:B------:R-:W-:Y:S01]  /*cfa0*/  FADD.FTZ R2, R153, R152 ;  /* 0x0000009899027221 */ /* 0x000fe20000010000 */
[----:B------:R-:W3:Y:S01]  /*cfb0*/  MUFU.EX2 R132, R164 ;  /* 0x000000a400847308 */ /* 0x000ee20000000800 */
[C---:B------:R-:W-:Y:S01]  /*cfc0*/  HMMA.16816.F32.BF16 R24, R136.reuse, R150, R24 ;  /* 0x000000968818723c */ /* 0x040fe20000041818 */
[----:B------:R-:W4:Y:S07]  /*cfd0*/  LDSM.16.MT88.4 R148, [R188+0x3000] ;  /* 0x00300000bc94783b */ /* 0x000f2e0000004200 */
[C---:B--2---:R-:W-:Y:S01]  /*cfe0*/  HMMA.16816.F32.BF16 R28, R136.reuse, R140, R28 ;  /* 0x0000008c881c723c */ /* 0x044fe2000004181c */
[----:B------:R-:W-:Y:S07]  /*cff0*/  LDSM.16.MT88.4 R152, [R188+0x1800] ;  /* 0x00180000bc98783b */ /* 0x000fee0000004200 */
[C---:B------:R-:W-:Y:S01]  /*d000*/  HMMA.16816.F32.BF16 R32, R136.reuse, R142, R32 ;  /* 0x0000008e8820723c */ /* 0x040fe20000041820 */
[----:B------:R-:W2:Y:S03]  /*d010*/  LDSM.16.MT88.4 R140, [R186+0x3000] ;  /* 0x00300000ba8c783b */ /* 0x000ea60000004200 */
[----:B---3--:R-:W-:Y:S04]  /*d020*/  F2FP.BF16.PACK_AB R179, R132, R134 ;  /* 0x0000008684b3723e */ /* 0x008fe800000010ff */
[C---:B-1----:R-:W-:Y:S01]  /*d030*/  HMMA.16816.F32.BF16 R36, R136.reuse, R144, R36 ;  /* 0x000000908824723c */ /* 0x042fe20000041824 */
[----:B------:R1:W-:Y:S04]  /*d040*/  STL [R1+0x7c], R0 ;  /* 0x00007c0001007387 */ /* 0x0003e80000100800 */
[----:B------:R-:W3:Y:S03]  /*d050*/  LDL.LU R185, [R1+0x64] ;  /* 0x0000640001b97983 */ /* 0x000ee60000300800 */
[C---:B------:R-:W-:Y:S01]  /*d060*/  HMMA.16816.F32.BF16 R40, R136.reuse, R146, R40 ;  /* 0x000000928828723c */ /* 0x040fe20000041828 */
[----:B------:R-:W2:Y:S07]  /*d070*/  LDSM.16.MT88.4 R144, [R187+0x3000] ;  /* 0x00300000bb90783b */ /* 0x000eae0000004200 */
[C---:B----4-:R-:W-:Y:S08]  /*d080*/  HMMA.16816.F32.BF16 R44, R136.reuse, R148, R44 ;  /* 0x00000094882c723c */ /* 0x050ff0000004182c */
[C---:B------:R-:W-:Y:S01]  /*d090*/  HMMA.16816.F32.BF16 R48, R136.reuse, R150, R48 ;  /* 0x000000968830723c */ /* 0x040fe20000041830 */
[----:B------:R-:W4:Y:S03]  /*d0a0*/  LDSM.16.MT88.4 R148, [R251+0x5000] ;  /* 0x00500000fb94783b */ /* 0x000f260000004200 */
[----:B-1----:R-:W-:Y:S04]  /*d0b0*/  FADD.FTZ R0, R156, R2 ;  /* 0x000000029c007221 */ /* 0x002fe80000010000 */
[C---:B--2---:R-:W-:Y:S04]  /*d0c0*/  HMMA.16816.F32.BF16 R52, R136.reuse, R140, R52 ;  /* 0x0000008c8834723c */ /* 0x044fe80000041834 */
[----:B------:R-:W-:Y:S04]  /*d0d0*/  FADD.FTZ R0, R184, R0 ;  /* 0x00000000b8007221 */ /* 0x000fe80000010000 */
[C---:B------:R-:W-:Y:S01]  /*d0e0*/  HMMA.16816.F32.BF16 R56, R136.reuse, R142, R56 ;  /* 0x0000008e8838723c */ /* 0x040fe20000041838 */
[----:B------:R-:W1:Y:S03]  /*d0f0*/  LDSM.16.MT88.4 R140, [R188+0x5000] ;  /* 0x00500000bc8c783b */ /* 0x000e660000004200 */
[----:B------:R-:W-:Y:S04]  /*d100*/  FADD.FTZ R0, R181, R0 ;  /* 0x00000000b5007221 */ /* 0x000fe80000010000 */
[----:B------:R-:W-:Y:S01]  /*d110*/  FADD.FTZ R0, R182, R0 ;  /* 0x00000000b6007221 */ /* 0x000fe20000010000 */
[C---:B------:R-:W-:Y:S03]  /*d120*/  HMMA.16816.F32.BF16 R60, R136.reuse, R144, R60 ;  /* 0x00000090883c723c */ /* 0x040fe6000004183c */
[----:B------:R-:W-:Y:S04]  /*d130*/  FADD.FTZ R0, R183, R0 ;  /* 0x00000000b7007221 */ /* 0x000fe80000010000 */
[----:B------:R-:W-:Y:S01]  /*d140*/  FADD.FTZ R0, R190, R0 ;  /* 0x00000000be007221 */ /* 0x000fe20000010000 */
[C---:B------:R-:W-:Y:S01]  /*d150*/  HMMA.16816.F32.BF16 R64, R136.reuse, R146, R64 ;  /* 0x000000928840723c */ /* 0x040fe20000041840 */
[----:B------:R-:W2:Y:S03]  /*d160*/  LDSM.16.MT88.4 R144, [R186+0x5000] ;  /* 0x00500000ba90783b */ /* 0x000ea60000004200 */
[----:B------:R-:W-:Y:S04]  /*d170*/  FADD.FTZ R0, R189, R0 ;  /* 0x00000000bd007221 */ /* 0x000fe80000010000 */
[C---:B----4-:R-:W-:Y:S04]  /*d180*/  HMMA.16816.F32.BF16 R68, R136.reuse, R148, R68 ;  /* 0x000000948844723c */ /* 0x050fe80000041844 */
        /* <DEDUP_REMOVED lines=8> */
[----:B------:R-:W-:Y:S01]  /*d210*/  FADD.FTZ R0, R135, R0 ;  /* 0x0000000087007221 */ /* 0x000fe20000010000 */
[----:B------:R-:W-:Y:S03]  /*d220*/  MOV R135, R3 ;  /* 0x0000000300877202 */ /* 0x000fe60000000f00 */
[----:B------:R-:W-:Y:S01]  /*d230*/  FADD.FTZ R2, R134, R0 ;  /* 0x0000000086027221 */ /* 0x000fe20000010000 */
[C---:B--2---:R-:W-:Y:S03]  /*d240*/  HMMA.16816.F32.BF16 R84, R136.reuse, R144, R84 ;  /* 0x000000908854723c */ /* 0x044fe60000041854 */
[----:B------:R-:W-:Y:S01]  /*d250*/  FADD.FTZ R2, R132, R2 ;  /* 0x0000000284027221 */ /* 0x000fe20000010000 */
[----:B------:R-:W-:Y:S04]  /*d260*/  MOV R134, R133 ;  /* 0x0000008500867202 */ /* 0x000fe80000000f00 */
        /* <DEDUP_REMOVED lines=11> */
[C---:B----4-:R-:W-:Y:S08]  /*d320*/  HMMA.16816.F32.BF16 R116, R136.reuse, R148, R116 ;  /* 0x000000948874723c */ /* 0x050ff00000041874 */
[C---:B------:R-:W-:Y:S08]  /*d330*/  HMMA.16816.F32.BF16 R120, R136.reuse, R150, R120 ;  /* 0x000000968878723c */ /* 0x040ff00000041878 */
[C---:B-1----:R-:W-:Y:S08]  /*d340*/  HMMA.16816.F32.BF16 R124, R136.reuse, R140, R124 ;  /* 0x0000008c887c723c */ /* 0x042ff0000004187c */
[----:B------:R-:W-:Y:S01]  /*d350*/  HMMA.16816.F32.BF16 R128, R136, R142, R128 ;  /* 0x0000008e8880723c */ /* 0x000fe20000041880 */
[----:B------:R-:W1:Y:S07]  /*d360*/  LDSM.16.MT88.4 R136, [R187+0x1800] ;  /* 0x00180000bb88783b */ /* 0x000e6e0000004200 */
[C---:B------:R-:W-:Y:S01]  /*d370*/  HMMA.16816.F32.BF16 R164, R176.reuse, R160, R4 ;  /* 0x000000a0b0a4723c */ /* 0x040fe20000041804 */
[----:B------:R-:W4:Y:S07]  /*d380*/  LDSM.16.MT88.4 R4, [R251+0x3800] ;  /* 0x00380000fb04783b */ /* 0x000f2e0000004200 */
[C---:B------:R-:W-:Y:S01]  /*d390*/  HMMA.16816.F32.BF16 R160, R176.reuse, R162, R8 ;  /* 0x000000a2b0a0723c */ /* 0x040fe20000041808 */
[----:B------:R-:W4:Y:S07]  /*d3a0*/  LDSM.16.MT88.4 R8, [R188+0x3800] ;  /* 0x00380000bc08783b */ /* 0x000f2e0000004200 */
[C---:B------:R-:W-:Y:S01]  /*d3b0*/  HMMA.16816.F32.BF16 R156, R176.reuse, R152, R12 ;  /* 0x00000098b09c723c */ /* 0x040fe2000004180c */
[----:B------:R-:W4:Y:S07]  /*d3c0*/  LDSM.16.MT88.4 R12, [R186+0x3800] ;  /* 0x00380000ba0c783b */ /* 0x000f2e0000004200 */
[C---:B------:R-:W-:Y:S01]  /*d3d0*/  HMMA.16816.F32.BF16 R152, R176.reuse, R154, R16 ;  /* 0x0000009ab098723c */ /* 0x040fe20000041810 */
[----:B------:R-:W3:Y:S07]  /*d3e0*/  LDSM.16.MT88.4 R16, [R187+0x3800] ;  /* 0x00380000bb10783b */ /* 0x000eee0000004200 */
[C---:B--2---:R-:W-:Y:S08]  /*d3f0*/  HMMA.16816.F32.BF16 R148, R176.reuse, R144, R20 ;  /* 0x00000090b094723c */ /* 0x044ff00000041814 */
[C---:B------:R-:W-:Y:S08]  /*d400*/  HMMA.16816.F32.BF16 R144, R176.reuse, R146, R24 ;  /* 0x00000092b090723c */ /* 0x040ff00000041818 */
[C---:B-1----:R-:W-:Y:S08]  /*d410*/  HMMA.16816.F32.BF16 R140, R176.reuse, R136, R28 ;  /* 0x00000088b08c723c */ /* 0x042ff0000004181c */
[C---:B------:R-:W-:Y:S08]  /*d420*/  HMMA.16816.F32.BF16 R136, R176.reuse, R138, R32 ;  /* 0x0000008ab088723c */ /* 0x040ff00000041820 */
[C---:B----4-:R-:W-:Y:S08]  /*d430*/  HMMA.16816.F32.BF16 R36, R176.reuse, R4, R36 ;  /* 0x00000004b024723c */ /* 0x050ff00000041824 */
[C---:B------:R-:W-:Y:S01]  /*d440*/  HMMA.16816.F32.BF16 R40, R176.reuse, R6, R40 ;  /* 0x00000006b028723c */ /* 0x040fe20000041828 */
[----:B------:R-:W1:Y:S07]  /*d450*/  LDSM.16.MT88.4 R4, [R251+0x5800] ;  /* 0x00580000fb04783b */ /* 0x000e6e0000004200 */
[C---:B------:R-:W-:Y:S08]  /*d460*/  HMMA.16816.F32.BF16 R44, R176.reuse, R8, R44 ;  /* 0x00000008b02c723c */ /* 0x040ff0000004182c */
[C---:B------:R-:W-:Y:S01]  /*d470*/  HMMA.16816.F32.BF16 R48, R176.reuse, R10, R48 ;  /* 0x0000000ab030723c */ /* 0x040fe20000041830 */
[----:B------:R-:W2:Y:S07]  /*d480*/  LDSM.16.MT88.4 R8, [R188+0x5800] ;  /* 0x00580000bc08783b */ /* 0x000eae0000004200 */
[C---:B------:R-:W-:Y:S08]  /*d490*/  HMMA.16816.F32.BF16 R52, R176.reuse, R12, R52 ;  /* 0x0000000cb034723c */ /* 0x040ff00000041834 */
[C---:B------:R-:W-:Y:S01]  /*d4a0*/  HMMA.16816.F32.BF16 R56, R176.reuse, R14, R56 ;  /* 0x0000000eb038723c */ /* 0x040fe20000041838 */
[----:B------:R-:W4:Y:S03]  /*d4b0*/  LDSM.16.MT88.4 R12, [R186+0x5800] ;  /* 0x00580000ba0c783b */ /* 0x000f260000004200 */
[C---:B---3--:R-:W-:Y:S04]  /*d4c0*/  IADD3 R0, R185.reuse, -0x1, RZ ;  /* 0xffffffffb9007810 */ /* 0x048fe80007ffe0ff */
[C---:B------:R-:W-:Y:S01]  /*d4d0*/  HMMA.16816.F32.BF16 R60, R176.reuse, R16, R60 ;  /* 0x00000010b03c723c */ /* 0x040fe2000004183c */
[----:B------:R-:W-:Y:S02]  /*d4e0*/  STL [R1+0x64], R0 ;  /* 0x0000640001007387 */ /* 0x000fe40000100800 */
[----:B------:R-:W-:Y:S02]  /*d4f0*/  ISETP.GT.AND P0, PT, R185, RZ, PT ;  /* 0x000000ffb900720c */ /* 0x000fe40003f04270 */
[----:B------:R-:W-:Y:S03]  /*d500*/  STL [R1+0x78], R2 ;  /* 0x0000780201007387 */ /* 0x000fe60000100800 */
        /* <DEDUP_REMOVED lines=12> */
[C---:B------:R-:W-:Y:S01]  /*d5d0*/  HMMA.16816.F32.BF16 R96, R176.reuse, R18, R96 ;  /* 0x00000012b060723c */ /* 0x040fe20000041860 */
[----:B------:R-:W3:Y:S07]  /*d5e0*/  LDSM.16.MT88.4 R16, [R187+0x7800] ;  /* 0x00780000bb10783b */ /* 0x000eee0000004200 */
[C---:B-1----:R-:W-:Y:S08]  /*d5f0*/  HMMA.16816.F32.BF16 R100, R176.reuse, R4, R100 ;  /* 0x00000004b064723c */ /* 0x042ff00000041864 */
[C---:B------:R-:W-:Y:S08]  /*d600*/  HMMA.16816.F32.BF16 R104, R176.reuse, R6, R104 ;  /* 0x00000006b068723c */ /* 0x040ff00000041868 */
[C---:B--2---:R-:W-:Y:S08]  /*d610*/  HMMA.16816.F32.BF16 R108, R176.reuse, R8, R108 ;  /* 0x00000008b06c723c */ /* 0x044ff0000004186c */
[C---:B------:R-:W-:Y:S08]  /*d620*/  HMMA.16816.F32.BF16 R112, R176.reuse, R10, R112 ;  /* 0x0000000ab070723c */ /* 0x040ff00000041870 */
[C---:B----4-:R-:W-:Y:S08]  /*d630*/  HMMA.16816.F32.BF16 R116, R176.reuse, R12, R116 ;  /* 0x0000000cb074723c */ /* 0x050ff00000041874 */
[C---:B------:R-:W-:Y:S08]  /*d640*/  HMMA.16816.F32.BF16 R120, R176.reuse, R14, R120 ;  /* 0x0000000eb078723c */ /* 0x040ff00000041878 */
[C---:B---3--:R-:W-:Y:S07]  /*d650*/  HMMA.16816.F32.BF16 R124, R176.reuse, R16, R124 ;  /* 0x00000010b07c723c */ /* 0x048fee000004187c */
[----:B------:R-:W-:Y:S01]  /*d660*/  MOV R16, R3 ;  /* 0x0000000300107202 */ /* 0x000fe20000000f00 */
[----:B------:R-:W-:Y:S01]  /*d670*/  HMMA.16816.F32.BF16 R128, R176, R18, R128 ;  /* 0x00000012b080723c */ /* 0x000fe20000041880 */
[----:B------:R-:W-:Y:S07]  /*d680*/  @!UPT UIADD3 URZ, URZ, URZ, URZ ;  /* 0x0000003f3f3ff290 */ /* 0x000fee000fffe03f */
[----:B------:R-:W-:-:S11]  /*d690*/  @P0 BRA `(.L_x_2403) ;  /* 0xffffc42000000947 */ /* 0x000fd6000383ffff */
.L_x_2396:
[----:B------:R-:W-:Y:S05]  /*d6a0*/  BRA.DIV ~URZ, `(.L_x_2404) ;  /* 0x00004a927f007947 */ /* 0x000fea000b800000 */
[----:B------:R-:W2:Y:S04]  /*d6b0*/  LDL R0, [R1+0x7c] ;  /* 0x00007c0001007983 */ /* 0x000ea80000100800 */
[----:B--2---:R1:W2:Y:S02]  /*d6c0*/  SHFL.BFLY PT, R4, R0, 0x2, 0x1f ;  /* 0x0c401f0000047f89 */ /* 0x0042a400000e0000 */
.L_x_2450:
        /* <DEDUP_REMOVED lines=9> */
.L_x_2451:
[----:B------:R-:W-:Y:S01]  /*d760*/  FSETP.NE.FTZ.AND P1, PT, R4, RZ, PT ;  /* 0x000000ff0400720b */ /* 0x000fe20003f35000 */
[----:B--2---:R-:W-:Y:S01]  /*d770*/  FADD.FTZ R3, R3, R5 ;  /* 0x0000000503037221 */ /* 0x004fe20000010000 */
[----:B------:R-:W-:Y:S02]  /*d780*/  MOV R2, RZ ;  /* 0x000000ff00027202 */ /* 0x000fe40000000f00 */
[----:B------:R-:W-:Y:S02]  /*d790*/  MOV R0, RZ ;  /* 0x000000ff00007202 */ /* 0x000fe40000000f00 */
[----:B------:R-:W-:Y:S02]  /*d7a0*/  FSETP.NE.FTZ.AND P0, PT, R3, RZ, PT ;  /* 0x000000ff0300720b */ /* 0x000fe40003f15000 */
[----:B------:R-:W-:-:S05]  /*d7b0*/  MOV R173, 0xff800000 ;  /* 0xff80000000ad7802 */ /* 0x000fca0000000f00 */
[----:B------:R-:W2:Y:S01]  /*d7c0*/  @P1 MUFU.RCP R2, R4 ;  /* 0x0000000400021308 */ /* 0x000ea20000001000 */
[----:B------:R-:W-:-:S07]  /*d7d0*/  @P1 MOV R6, 0x3f317218 ;  /* 0x3f31721800061802 */ /* 0x000fce0000000f00 */
        /* <DEDUP_REMOVED lines=67> */
[----:B------:R4:W5:Y:S01]  /*dc10*/  @P0 MUFU.LG2 R2, R3 ;  /* 0x0000000300020308 */ /* 0x0009620000000c00 */
[----:B-1-3--:R-:W-:Y:S02]  /*dc20*/  @P1 FMUL.FTZ R5, R4, 0.69314718246459960938 ;  /* 0x3f31721804051820 */ /* 0x00afe40000410000 */
[----:B------:R-:W-:Y:S02]  /*dc30*/  @P1 FMUL.FTZ R4, R6, c[0x0][0x2d0] ;  /* 0x0000b40006041a20 */ /* 0x000fe40000410000 */
[----:B--2---:R-:W-:Y:S01]  /*dc40*/  FMUL.FTZ R6, R0, R46 ;  /* 0x0000002e00067220 */ /* 0x004fe20000410000 */
[----:B------:R-:W-:Y:S01]  /*dc50*/  MOV R46, 0x1 ;  /* 0x00000001002e7802 */ /* 0x000fe20000000f00 */
[----:B------:R-:W-:-:S02]  /*dc60*/  @P1 FFMA.FTZ R173, R4, R133, R5 ;  /* 0x0000008504ad1223 */ /* 0x000fc40000010005 */
[C---:B------:R-:W-:Y:S02]  /*dc70*/  FMUL.FTZ R45, R0.reuse, R43 ;  /* 0x0000002b002d7220 */ /* 0x040fe40000410000 */
[C---:B------:R-:W-:Y:S02]  /*dc80*/  FMUL.FTZ R166, R0.reuse, R166 ;  /* 0x000000a600a67220 */ /* 0x040fe40000410000 */
[C---:B------:R-:W-:Y:S02]  /*dc90*/  FMUL.FTZ R167, R0.reuse, R167 ;  /* 0x000000a700a77220 */ /* 0x040fe40000410000 */
[----:B------:R-:W-:Y:S01]  /*dca0*/  FMUL.FTZ R162, R0, R162 ;  /* 0x000000a200a27220 */ /* 0x000fe20000410000 */
[----:B----4-:R-:W-:Y:S01]  /*dcb0*/  @P0 MOV R3, 0x3f317218 ;  /* 0x3f31721800030802 */ /* 0x010fe20000000f00 */
[----:B-----5:R-:W-:Y:S02]  /*dcc0*/  @P0 FMUL.FTZ R2, R2, 0.69314718246459960938 ;  /* 0x3f31721802020820 */ /* 0x020fe40000410000 */
[----:B------:R-:W-:-:S02]  /*dcd0*/  FMUL.FTZ R61, R0, R163 ;  /* 0x000000a3003d7220 */ /* 0x000fc40000410000 */
[----:B------:R-:W-:Y:S02]  /*dce0*/  @P0 FMUL.FTZ R3, R3, c[0x0][0x2d0] ;  /* 0x0000b40003030a20 */ /* 0x000fe40000410000 */
        /* <DEDUP_REMOVED lines=60> */
.L_x_2377:
        /* <DEDUP_REMOVED lines=19> */
.L_x_2407:
[----:B--2---:R-:W-:Y:S05]  /*e1e0*/  BSYNC B0 ;  /* 0x0000000000007941 */ /* 0x004fea0003800000 */
.L_x_2406:
        /* <DEDUP_REMOVED lines=31> */
[----:B-1----:R-:W-:Y:S02]  /*e3e0*/  F2FP.BF16.PACK_AB R48, R18, R132 ;  /* 0x000000841230723e */ /* 0x002fe400000010ff */
        /* <DEDUP_REMOVED lines=120> */
[----:B--2---:R-:W-:Y:S05]  /*eb70*/  CALL.REL.NOINC `($__internal_14_$__cuda_sm70_shflsync_idx_p) ;  /* 0x00003bc000007944 */ /* 0x004fea0003c00000 */
.L_x_2410:
        /* <DEDUP_REMOVED lines=130> */
.L_x_2412:
[----:B---34-:R-:W-:Y:S05]  /*f3a0*/  BSYNC B0 ;  /* 0x0000000000007941 */ /* 0x018fea0003800000 */
.L_x_2411:
        /* <DEDUP_REMOVED lines=22> */
.L_x_2414:
[----:B------:R-:W-:Y:S05]  /*f510*/  BSYNC B0 ;  /* 0x0000000000007941 */ /* 0x000fea0003800000 */
.L_x_2413:
        /* <DEDUP_REMOVED lines=22> */
.L_x_2416:
[----:B------:R-:W-:Y:S05]  /*f680*/  BSYNC B0 ;  /* 0x0000000000007941 */ /* 0x000fea0003800000 */
.L_x_2415:
        /* <DEDUP_REMOVED lines=23> */
.L_x_2409:
        /* <DEDUP_REMOVED lines=42> */
.L_x_2419:
[----:B------:R-:W-:Y:S05]  /*faa0*/  BSYNC B0 ;  /* 0x0000000000007941 */ /* 0x000fea0003800000 */
.L_x_2418:
        /* <DEDUP_REMOVED lines=31> */
.L_x_2452:
[----:B------:R-:W-:Y:S05]  /*fca0*/  BRA.DIV ~URZ, `(.L_x_2421) ;  /* 0x000026727f007947 */ /* 0x000fea000b800000 */
[----:B------:R4:W1:Y:S02]  /*fcb0*/  SHFL.IDX PT, R0, R13, RZ, 0x181f ;  /* 0x00181fff0d007589 */ /* 0x00086400000e0000 */
.L_x_2453:
        /* <DEDUP_REMOVED lines=35> */
.L_x_2423:
[----:B------:R-:W-:Y:S05]  /*fef0*/  BSYNC B0 ;  /* 0x0000000000007941 */ /* 0x000fea0003800000 */
.L_x_2422:
[----:B------:R-:W-:Y:S05]  /*ff00*/  BRA.DIV ~URZ, `(.L_x_2424) ;  /* 0x000024827f007947 */ /* 0x000fea000b800000 */
[----:B---3--:R2:W3:Y:S04]  /*ff10*/  SHFL.IDX PT, R4, R5, 0x1, 0x181f ;  /* 0x00381f0005047f89 */ /* 0x0084e800000e0000 */
[----:B-1----:R2:W1:Y:S02]  /*ff20*/  SHFL.IDX PT, R0, R13, 0x1, 0x181f ;  /* 0x00381f000d007f89 */ /* 0x00246400000e0000 */
.L_x_2454:
        /* <DEDUP_REMOVED lines=28> */
.L_x_2426:
[----:B------:R-:W-:Y:S05]  /*100f0*/  BSYNC B0 ;  /* 0x0000000000007941 */ /* 0x000fea0003800000 */
.L_x_2425:
[----:B------:R-:W-:Y:S05]  /*10100*/  BRA.DIV ~URZ, `(.L_x_2427) ;  /* 0x000023727f007947 */ /* 0x000fea000b800000 */
[----:B---3--:R3:W2:Y:S02]  /*10110*/  SHFL.IDX PT, R4, R5, 0x2, 0x181f ;  /* 0x00581f0005047f89 */ /* 0x0086a400000e0000 */
.L_x_2455:
[----:B------:R-:W-:Y:S05]  /*10120*/  BRA.DIV ~URZ, `(.L_x_2428) ;  /* 0x000023d27f007947 */ /* 0x000fea000b800000 */
[----:B-1----:R1:W3:Y:S02]  /*10130*/  SHFL.IDX PT, R0, R13, 0x2, 0x181f ;  /* 0x00581f000d007f89 */ /* 0x0022e400000e0000 */
.L_x_2456:
        /* <DEDUP_REMOVED lines=28> */
.L_x_2430:
[----:B------:R-:W-:Y:S05]  /*10300*/  BSYNC B0 ;  /* 0x0000000000007941 */ /* 0x000fea0003800000 */
.L_x_2429:
[----:B------:R-:W-:Y:S05]  /*10310*/  BRA.DIV ~URZ, `(.L_x_2431) ;  /* 0x000022627f007947 */ /* 0x000fea000b800000 */
[----:B--2---:R2:W1:Y:S04]  /*10320*/  SHFL.IDX PT, R4, R5, 0x3, 0x181f ;  /* 0x00781f0005047f89 */ /* 0x00446800000e0000 */
[----:B---3--:R2:W3:Y:S02]  /*10330*/  SHFL.IDX PT, R0, R13, 0x3, 0x181f ;  /* 0x00781f000d007f89 */ /* 0x0084e400000e0000 */
.L_x_2457:
        /* <DEDUP_REMOVED lines=27> */
.L_x_2417:
[----:B------:R-:W-:Y:S05]  /*104f0*/  BSYNC B1 ;  /* 0x0000000000017941 */ /* 0x000fea0003800000 */
.L_x_2408:
        /* <DEDUP_REMOVED lines=10> */
.L_x_2458:
[----:B-12---:R-:W1:Y:S01]  /*105a0*/  S2R R2, SR_TID.X ;  /* 0x0000000000027919 */ /* 0x006e620000002100 */
[----:B------:R-:W-:Y:S03]  /*105b0*/  WARPSYNC 0xffffffff ;  /* 0xffffffff00007948 */ /* 0x000fe60003800000 */
[----:B------:R-:W-:Y:S06]  /*105c0*/  BAR.SYNC.DEFER_BLOCKING 0x4, 0x100 ;  /* 0x0104000000007b1d */ /* 0x000fec0000010000 */
[----:B----4-:R2:W-:Y:S01]  /*105d0*/  STL [R1+0xc8], R0 ;  /* 0x0000c80001007387 */ /* 0x0105e20000100800 */
[----:B-1----:R-:W-:-:S13]  /*105e0*/  LOP3.LUT P0, RZ, R2, 0xff, RZ, 0xc0, !PT ;  /* 0x000000ff02ff7812 */ /* 0x002fda000780c0ff */
[----:B------:R2:W-:Y:S04]  /*105f0*/  @!P0 STS [0x18100], R81 ;  /* 0x01810051ff008388 */ /* 0x0005e80000000800 */
[----:B------:R-:W-:Y:S06]  /*10600*/  BAR.ARV 0x5, 0x100 ;  /* 0x0144000000007b1d */ /* 0x000fec0000002000 */
.L_x_2432:
[----:B--23--:R-:W2:Y:S02]  /*10610*/  LDL R0, [R1+0xc8] ;  /* 0x0000c80001007983 */ /* 0x00cea40000100800 */
[----:B--2---:R-:W-:-:S13]  /*10620*/  ISETP.GE.AND P0, PT, R0, c[0x0][0x538], PT ;  /* 0x00014e0000007a0c */ /* 0x004fda0003f06270 */
[----:B-1---5:R-:W-:Y:S01]  /*10630*/  @P0 CALL.REL.NOINC `(.L_x_2434) ;  /* 0x0000001000000944 */ /* 0x022fe20003c00000 */
[----:B------:R-:W-:Y:S05]  /*10640*/  BRA `(.L_x_2435) ;  /* 0xffff03b000007947 */ /* 0x000fea000383ffff */
.L_x_2434:
[----:B------:R-:W-:Y:S05]  /*10650*/  EXIT ;  /* 0x000000000000794d */ /* 0x000fea0003800000 */
.L_x_2380:
[----:B------:R2:W-:Y:S01]  /*10660*/  STL [R1+0x68], RZ ;  /* 0x000068ff01007387 */ /* 0x0005e20000100800 */
[----:B------:R-:W-:Y:S01]  /*10670*/  IMAD.MOV.U32 R251, RZ, RZ, R5 ;  /* 0x000000fffffb7224 */ /* 0x000fe200078e0005 */
[----:B------:R-:W-:Y:S02]  /*10680*/  MOV R3, 0x181f ;  /* 0x0000181f00037802 */ /* 0x000fe40000000f00 */
[----:B------:R-:W-:Y:S02]  /*10690*/  MOV R2, 0x106b0 ;  /* 0x000106b000027802 */ /* 0x000fe40000000f00 */
[----:B-12---:R-:W-:Y:S05]  /*106a0*/  CALL.REL.NOINC `($__internal_14_$__cuda_sm70_shflsync_idx_p) ;  /* 0x0000209000007944 */ /* 0x006fea0003c00000 */
[----:B-----5:R-:W-:Y:S01]  /*106b0*/  MOV R4, R251 ;  /* 0x000000fb00047202 */ /* 0x020fe20000000f00 */
[----:B-1----:R-:W-:Y:S05]  /*106c0*/  BRA `(.L_x_2436) ;  /* 0xffff2eb000007947 */ /* 0x002fea000383ffff */
.L_x_2381:
[----:B------:R4:W-:Y:S01]  /*106d0*/  STL [R1+0x68], RZ ;  /* 0x000068ff01007387 */ /* 0x0009e20000100800 */
[----:B------:R-:W-:Y:S01]  /*106e0*/  IMAD.MOV.U32 R251, RZ, RZ, R15 ;  /* 0x000000fffffb7224 */ /* 0x000fe200078e000f */
[----:B------:R-:W-:Y:S02]  /*106f0*/  MOV R3, 0x181f ;  /* 0x0000181f00037802 */ /* 0x000fe40000000f00 */
[----:B------:R-:W-:Y:S02]  /*10700*/  MOV R2, 0x10720 ;  /* 0x0001072000027802 */ /* 0x000fe40000000f00 */
[----:B-1234-:R-:W-:Y:S05]  /*10710*/  CALL.REL.NOINC `($__internal_14_$__cuda_sm70_shflsync_idx_p) ;  /* 0x0000202000007944 */ /* 0x01efea0003c00000 */
        /* <DEDUP_REMOVED lines=9> */
[C---:B------:R-:W-:Y:S02]  /*107b0*/  IMAD.X R9, R4.reuse, 0x1, R85, P0 ;  /* 0x0000000104097824 */ /* 0x040fe400000e0655 */
[----:B------:R-:W-:Y:S01]  /*107c0*/  IMAD.X R7, R4, 0x1, R86, P5 ;  /* 0x0000000104077824 */ /* 0x000fe200028e0656 */
[----:B--2---:R-:W-:Y:S02]  /*107d0*/  ISETP.GE.AND P3, PT, R2, c[0x0][0x1d4], PT ;  /* 0x0000750002007a0c */ /* 0x004fe40003f66270 */
[----:B------:R-:W-:Y:S01]  /*107e0*/  IADD3 R2, P4, R251, R92, RZ ;  /* 0x0000005cfb027210 */ /* 0x000fe20007f9e0ff */
[----:B------:R-:W-:Y:S01]  /*107f0*/  IMAD.MOV.U32 R251, RZ, RZ, R5 ;  /* 0x000000fffffb7224 */ /* 0x000fe200078e0005 */
[----:B---3--:R-:W-:-:S02]  /*10800*/  ISETP.GE.AND P2, PT, R14, c[0x0][0x1d4], PT ;  /* 0x000075000e007a0c */ /* 0x008fc40003f46270 */
[----:B------:R-:W-:Y:S01]  /*10810*/  SEL R5, RZ, 0x10, P3 ;  /* 0x00000010ff057807 */ /* 0x000fe20001800000 */
        /* <DEDUP_REMOVED lines=12> */
[----:B------:R2:W-:Y:S02]  /*108e0*/  LDGSTS.E.BYPASS.LTC128B.128 [R0+0x16100], [R2.64], !P0 ;  /* 0x1610000002007fae */ /* 0x0005e4000c101d46 */
[----:B--2---:R-:W-:Y:S01]  /*108f0*/  IMAD.MOV.U32 R0, RZ, RZ, 0x1 ;  /* 0x00000001ff007424 */ /* 0x004fe200078e00ff */
[----:B------:R-:W-:Y:S01]  /*10900*/  MOV R2, 0x10940 ;  /* 0x0001094000027802 */ /* 0x000fe20000000f00 */
[----:B------:R-:W-:-:S03]  /*10910*/  IMAD.MOV.U32 R3, RZ, RZ, 0x181f ;  /* 0x0000181fff037424 */ /* 0x000fc600078e00ff */
[----:B------:R2:W-:Y:S04]  /*10920*/  STL [R1+0x68], R0 ;  /* 0x0000680001007387 */ /* 0x0005e80000100800 */
[----:B-12---:R-:W-:Y:S05]  /*10930*/  CALL.REL.NOINC `($__internal_14_$__cuda_sm70_shflsync_idx_p) ;  /* 0x00001e0000007944 */ /* 0x006fea0003c00000 */
[----:B-----5:R-:W-:Y:S01]  /*10940*/  MOV R0, 0x1 ;  /* 0x0000000100007802 */ /* 0x020fe20000000f00 */
[----:B------:R-:W-:Y:S01]  /*10950*/  IMAD.MOV.U32 R4, RZ, RZ, R251 ;  /* 0x000000ffff047224 */ /* 0x000fe200078e00fb */
[----:B------:R-:W-:Y:S01]  /*10960*/  MOV R3, 0x181f ;  /* 0x0000181f00037802 */ /* 0x000fe20000000f00 */
[----:B------:R-:W-:Y:S01]  /*10970*/  IMAD.MOV.U32 R251, RZ, RZ, R15 ;  /* 0x000000fffffb7224 */ /* 0x000fe200078e000f */
[----:B------:R-:W-:Y:S01]  /*10980*/  MOV R2, 0x109b0 ;  /* 0x000109b000027802 */ /* 0x000fe20000000f00 */
[----:B------:R2:W-:Y:S04]  /*10990*/  STL [R1+0x68], R0 ;  /* 0x0000680001007387 */ /* 0x0005e80000100800 */
[----:B-12---:R-:W-:Y:S05]  /*109a0*/  CALL.REL.NOINC `($__internal_14_$__cuda_sm70_shflsync_idx_p) ;  /* 0x00001d9000007944 */ /* 0x006fea0003c00000 */
[----:B-----5:R-:W-:Y:S01]  /*109b0*/  MOV R0, R251 ;  /* 0x000000fb00007202 */ /* 0x020fe20000000f00 */
[----:B-1----:R-:W-:Y:S05]  /*109c0*/  BRA `(.L_x_2437) ;  /* 0xffff2da000007947 */ /* 0x002fea000383ffff */
.L_x_2382:
[----:B------:R1:W-:Y:S01]  /*109d0*/  STL [R1+0x68], RZ ;  /* 0x000068ff01007387 */ /* 0x0003e20000100800 */
[----:B------:R-:W-:Y:S01]  /*109e0*/  IMAD.MOV.U32 R251, RZ, RZ, R4 ;  /* 0x000000fffffb7224 */ /* 0x000fe200078e0004 */
[----:B------:R-:W-:Y:S02]  /*109f0*/  MOV R3, 0x1c1f ;  /* 0x00001c1f00037802 */ /* 0x000fe40000000f00 */
[----:B------:R-:W-:-:S02]  /*10a00*/  MOV R2, 0x10a20 ;  /* 0x00010a2000027802 */ /* 0x000fc40000000f00 */
[----:B-1----:R-:W-:Y:S05]  /*10a10*/  CALL.REL.NOINC `($__internal_14_$__cuda_sm70_shflsync_idx_p) ;  /* 0x00001d2000007944 */ /* 0x002fea0003c00000 */
[----:B-----5:R-:W-:Y:S01]  /*10a20*/  MOV R0, R251 ;  /* 0x000000fb00007202 */ /* 0x020fe20000000f00 */
[----:B-1----:R-:W-:Y:S05]  /*10a30*/  BRA `(.L_x_2438) ;  /* 0xffff302000007947 */ /* 0x002fea000383ffff */
.L_x_2383:
[----:B------:R-:W-:Y:S01]  /*10a40*/  MOV R0, 0x1 ;  /* 0x0000000100007802 */ /* 0x000fe20000000f00 */
[----:B------:R-:W-:Y:S01]  /*10a50*/  IMAD.MOV.U32 R251, RZ, RZ, R4 ;  /* 0x000000fffffb7224 */ /* 0x000fe200078e0004 */
[----:B------:R-:W-:Y:S01]  /*10a60*/  MOV R2, 0x10aa0 ;  /* 0x00010aa000027802 */ /* 0x000fe20000000f00 */
[----:B------:R-:W-:-:S02]  /*10a70*/  IMAD.MOV.U32 R3, RZ, RZ, 0x1c1f ;  /* 0x00001c1fff037424 */ /* 0x000fc400078e00ff */
[----:B------:R2:W-:Y:S04]  /*10a80*/  STL [R1+0x68], R0 ;  /* 0x0000680001007387 */ /* 0x0005e80000100800 */
[----:B-12---:R-:W-:Y:S05]  /*10a90*/  CALL.REL.NOINC `($__internal_14_$__cuda_sm70_shflsync_idx_p) ;  /* 0x00001ca000007944 */ /* 0x006fea0003c00000 */
[----:B-----5:R-:W-:Y:S01]  /*10aa0*/  IMAD.IADD R0, R5, 0x1, R251 ;  /* 0x0000000105007824 */ /* 0x020fe200078e02fb */
[----:B------:R-:W-:Y:S02]  /*10ab0*/  FMNMX.FTZ R133, R9, R13, !PT ;  /* 0x0000000d09857209 */ /* 0x000fe40007810000 */
[----:B------:R-:W-:Y:S02]  /*10ac0*/  MOV R2, 0x10ee0 ;  /* 0x00010ee000027802 */ /* 0x000fe40000000f00 */
[----:B------:R-:W-:Y:S02]  /*10ad0*/  IMNMX R0, R6, R0, PT ;  /* 0x0000000006007217 */ /* 0x000fe40003800200 */
[----:B------:R-:W-:Y:S02]  /*10ae0*/  FMNMX.FTZ R133, R14, R133, !PT ;  /* 0x000000850e857209 */ /* 0x000fe40007810000 */
[C---:B------:R-:W-:Y:S02]  /*10af0*/  ISETP.GT.AND P1, PT, R0.reuse, RZ, PT ;  /* 0x000000ff0000720c */ /* 0x040fe40003f24270 */
[----:B------:R-:W-:-:S02]  /*10b00*/  ISETP.GT.AND P0, PT, R0, 0x1, PT ;  /* 0x000000010000780c */ /* 0x000fc40003f04270 */
[----:B------:R-:W-:Y:S02]  /*10b10*/  ISETP.GT.AND P2, PT, R0, 0x8, PT ;  /* 0x000000080000780c */ /* 0x000fe40003f44270 */
[----:B------:R-:W-:Y:S02]  /*10b20*/  FSEL R4, R38, -INF , P1 ;  /* 0xff80000026047808 */ /* 0x000fe40000800000 */
[----:B------:R-:W-:Y:S02]  /*10b30*/  FSEL R5, R39, -INF , P0 ;  /* 0xff80000027057808 */ /* 0x000fe40000000000 */
[----:B------:R-:W-:Y:S02]  /*10b40*/  ISETP.GT.AND P0, PT, R0, 0x9, PT ;  /* 0x000000090000780c */ /* 0x000fe40003f04270 */
[----:B------:R-:W-:Y:S02]  /*10b50*/  FSEL R12, R62, -INF , P2 ;  /* 0xff8000003e0c7808 */ /* 0x000fe40001000000 */
[----:B------:R-:W-:-:S02]  /*10b60*/  FMNMX.FTZ R3, R4, R5, !PT ;  /* 0x0000000504037209 */ /* 0x000fc40007810000 */
[----:B------:R-:W-:Y:S02]  /*10b70*/  FMNMX.FTZ R133, R15, R133, !PT ;  /* 0x000000850f857209 */ /* 0x000fe40007810000 */
[----:B------:R-:W-:Y:S02]  /*10b80*/  FSEL R11, R63, -INF , P0 ;  /* 0xff8000003f0b7808 */ /* 0x000fe40000000000 */
[----:B------:R-:W-:Y:S02]  /*10b90*/  ISETP.GT.AND P1, PT, R0, 0x10, PT ;  /* 0x000000100000780c */ /* 0x000fe40003f24270 */
[----:B------:R-:W-:Y:S02]  /*10ba0*/  FMNMX.FTZ R16, R12, R3, !PT ;  /* 0x000000030c107209 */ /* 0x000fe40007810000 */
[----:B------:R-:W-:Y:S02]  /*10bb0*/  FMNMX.FTZ R133, R17, R133, !PT ;  /* 0x0000008511857209 */ /* 0x000fe40007810000 */
[----:B------:R-:W-:-:S02]  /*10bc0*/  ISETP.GT.AND P0, PT, R0, 0x11, PT ;  /* 0x000000110000780c */ /* 0x000fc40003f04270 */
[----:B------:R-:W-:Y:S02]  /*10bd0*/  FSEL R8, R34, -INF , P1 ;  /* 0xff80000022087808 */ /* 0x000fe40000800000 */
[----:B------:R-:W-:Y:S02]  /*10be0*/  FMNMX.FTZ R16, R11, R16, !PT ;  /* 0x000000100b107209 */ /* 0x000fe40007810000 */
[----:B------:R-:W-:Y:S02]  /*10bf0*/  FMNMX.FTZ R133, R18, R133, !PT ;  /* 0x0000008512857209 */ /* 0x000fe40007810000 */
[----:B------:R-:W-:Y:S02]  /*10c00*/  FSEL R7, R35, -INF , P0 ;  /* 0xff80000023077808 */ /* 0x000fe40000000000 */
[----:B------:R-:W-:Y:S02]  /*10c10*/  ISETP.GT.AND P1, PT, R0, 0x18, PT ;  /* 0x000000180000780c */ /* 0x000fe40003f24270 */
[----:B------:R-:W-:-:S02]  /*10c20*/  FMNMX.FTZ R16, R8, R16, !PT ;  /* 0x0000001008107209 */ /* 0x000fc40007810000 */
[----:B------:R-:W-:Y:S02]  /*10c30*/  FMNMX.FTZ R133, R19, R133, !PT ;  /* 0x0000008513857209 */ /* 0x000fe40007810000 */
[----:B------:R-:W-:Y:S02]  /*10c40*/  ISETP.GT.AND P0, PT, R0, 0x19, PT ;  /* 0x000000190000780c */ /* 0x000fe40003f04270 */
[----:B------:R-:W-:Y:S02]  /*10c50*/  FSEL R6, R22, -INF , P1 ;  /* 0xff80000016067808 */ /* 0x000fe40000800000 */
[----:B------:R-:W-:Y:S02]  /*10c60*/  FMNMX.FTZ R16, R7, R16, !PT ;  /* 0x0000001007107209 */ /* 0x000fe40007810000 */
[----:B------:R-:W-:Y:S02]  /*10c70*/  FMNMX.FTZ R133, R20, R133, !PT ;  /* 0x0000008514857209 */ /* 0x000fe40007810000 */
[----:B------:R-:W-:-:S02]  /*10c80*/  FSEL R10, R23, -INF , P0 ;  /* 0xff800000170a7808 */ /* 0x000fc40000000000 */
[----:B------:R-:W-:Y:S02]  /*10c90*/  ISETP.GT.AND P1, PT, R0, 0x20, PT ;  /* 0x000000200000780c */ /* 0x000fe40003f24270 */
[----:B------:R-:W-:Y:S02]  /*10ca0*/  FMNMX.FTZ R16, R6, R16, !PT ;  /* 0x0000001006107209 */ /* 0x000fe40007810000 */
[----:B------:R-:W-:Y:S02]  /*10cb0*/  FMNMX.FTZ R133, R99, R133, !PT ;  /* 0x0000008563857209 */ /* 0x000fe40007810000 */
[----:B------:R-:W-:Y:S02]  /*10cc0*/  ISETP.GT.AND P0, PT, R0, 0x21, PT ;  /* 0x000000210000780c */ /* 0x000fe40003f04270 */
[----:B------:R-:W-:Y:S02]  /*10cd0*/  FSEL R91, R30, -INF , P1 ;  /* 0xff8000001e5b7808 */ /* 0x000fe40000800000 */
[----:B------:R-:W-:-:S02]  /*10ce0*/  FMNMX.FTZ R16, R10, R16, !PT ;  /* 0x000000100a107209 */ /* 0x000fc40007810000 */
[----:B------:R-:W-:Y:S02]  /*10cf0*/  FMNMX.FTZ R133, R98, R133, !PT ;  /* 0x0000008562857209 */ /* 0x000fe40007810000 */
[----:B------:R-:W-:Y:S02]  /*10d00*/  FSEL R90, R31, -INF , P0 ;  /* 0xff8000001f5a7808 */ /* 0x000fe40000000000 */
[C---:B------:R-:W-:Y:S02]  /*10d10*/  ISETP.GT.AND P1, PT, R0.reuse, 0x28, PT ;  /* 0x000000280000780c */ /* 0x040fe40003f24270 */
        /* <DEDUP_REMOVED lines=15> */
[C---:B------:R-:W-:Y:S02]  /*10e10*/  ISETP.GT.AND P1, PT, R0.reuse, 0x38, PT ;  /* 0x000000380000780c */ /* 0x040fe40003f24270 */
        /* <DEDUP_REMOVED lines=9> */
[----:B------:R-:W-:-:S03]  /*10eb0*/  IMAD.MOV.U32 R132, RZ, RZ, R133 ;  /* 0x000000ffff847224 */ /* 0x000fc600078e0085 */
[----:B------:R-:W-:Y:S02]  /*10ec0*/  FMNMX.FTZ R16, R84, R16, !PT ;  /* 0x0000001054107209 */ /* 0x000fe40007810000 */
[----:B-1----:R-:W-:Y:S05]  /*10ed0*/  CALL.REL.NOINC `($__internal_13_$__cuda_sm70_shflsync_bfly_p) ;  /* 0x0000180000007944 */ /* 0x002fea0003c00000 */
[----:B------:R-:W-:Y:S01]  /*10ee0*/  FMNMX.FTZ R133, R133, R0, !PT ;  /* 0x0000000085857209 */ /* 0x000fe20007810000 */
[----:B------:R-:W-:Y:S01]  /*10ef0*/  IMAD.MOV.U32 R0, RZ, RZ, 0x1 ;  /* 0x00000001ff007424 */ /* 0x000fe200078e00ff */
[----:B------:R-:W-:-:S03]  /*10f00*/  MOV R2, 0x10f30 ;  /* 0x00010f3000027802 */ /* 0x000fc60000000f00 */
[----:B------:R-:W-:Y:S02]  /*10f10*/  IMAD.MOV.U32 R132, RZ, RZ, R133 ;  /* 0x000000ffff847224 */ /* 0x000fe400078e0085 */
[----:B------:R-:W-:Y:S05]  /*10f20*/  CALL.REL.NOINC `($__internal_13_$__cuda_sm70_shflsync_bfly_p) ;  /* 0x000017b000007944 */ /* 0x000fea0003c00000 */
[----:B------:R-:W-:Y:S01]  /*10f30*/  FMNMX.FTZ R133, R133, R0, !PT ;  /* 0x0000000085857209 */ /* 0x000fe20007810000 */
[----:B------:R-:W-:Y:S01]  /*10f40*/  IMAD.MOV.U32 R132, RZ, RZ, R16 ;  /* 0x000000ffff847224 */ /* 0x000fe200078e0010 */
[----:B------:R-:W-:Y:S01]  /*10f50*/  MOV R2, 0x10f80 ;  /* 0x00010f8000027802 */ /* 0x000fe20000000f00 */
[----:B------:R-:W-:Y:S02]  /*10f60*/  IMAD.MOV.U32 R0, RZ, RZ, 0x2 ;  /* 0x00000002ff007424 */ /* 0x000fe400078e00ff */
[----:B------:R-:W-:Y:S05]  /*10f70*/  CALL.REL.NOINC `($__internal_13_$__cuda_sm70_shflsync_bfly_p) ;  /* 0x0000176000007944 */ /* 0x000fea0003c00000 */
[----:B------:R-:W-:Y:S01]  /*10f80*/  FMNMX.FTZ R16, R16, R0, !PT ;  /* 0x0000000010107209 */ /* 0x000fe20007810000 */
[----:B------:R-:W-:Y:S01]  /*10f90*/  IMAD.MOV.U32 R0, RZ, RZ, 0x1 ;  /* 0x00000001ff007424 */ /* 0x000fe200078e00ff */
[----:B------:R-:W-:-:S03]  /*10fa0*/  MOV R2, 0x10fd0 ;  /* 0x00010fd000027802 */ /* 0x000fc60000000f00 */
[----:B------:R-:W-:Y:S02]  /*10fb0*/  IMAD.MOV.U32 R132, RZ, RZ, R16 ;  /* 0x000000ffff847224 */ /* 0x000fe400078e0010 */
[----:B------:R-:W-:Y:S05]  /*10fc0*/  CALL.REL.NOINC `($__internal_13_$__cuda_sm70_shflsync_bfly_p) ;  /* 0x0000171000007944 */ /* 0x000fea0003c00000 */
[----:B------:R-:W-:Y:S01]  /*10fd0*/  MOV R3, R0 ;  /* 0x0000000000037202 */ /* 0x000fe20000000f00 */
[----:B------:R-:W-:Y:S05]  /*10fe0*/  BRA `(.L_x_2439) ;  /* 0xffff312000007947 */ /* 0x000fea000383ffff */
.L_x_2387:
[----:B------:R-:W-:Y:S01]  /*10ff0*/  MOV R3, 0x181f ;  /* 0x0000181f00037802 */ /* 0x000fe20000000f00 */
[----:B------:R2:W-:Y:S01]  /*11000*/  STL [R1+0x68], RZ ;  /* 0x000068ff01007387 */ /* 0x0005e20000100800 */
[----:B------:R-:W-:Y:S01]  /*11010*/  MOV R2, 0x11040 ;  /* 0x0001104000027802 */ /* 0x000fe20000000f00 */
[----:B------:R-:W-:Y:S02]  /*11020*/  IMAD.MOV.U32 R251, RZ, RZ, R5 ;  /* 0x000000fffffb7224 */ /* 0x000fe400078e0005 */
[----:B-12---:R-:W-:Y:S05]  /*11030*/  CALL.REL.NOINC `($__internal_14_$__cuda_sm70_shflsync_idx_p) ;  /* 0x0000170000007944 */ /* 0x006fea0003c00000 */
[----:B-----5:R-:W-:Y:S01]  /*11040*/  MOV R4, R251 ;  /* 0x000000fb00047202 */ /* 0x020fe20000000f00 */
[----:B-1----:R-:W-:-:S05]  /*11050*/  BRA `(.L_x_2440) ;  /* 0xffff4c9000007947 */ /* 0x002fca000383ffff */
.L_x_2388:
[----:B------:R-:W-:Y:S01]  /*11060*/  MOV R3, 0x181f ;  /* 0x0000181f00037802 */ /* 0x000fe20000000f00 */
[----:B------:R4:W-:Y:S01]  /*11070*/  STL [R1+0x68], RZ ;  /* 0x000068ff01007387 */ /* 0x0009e20000100800 */
[----:B------:R-:W-:Y:S01]  /*11080*/  MOV R2, 0x110b0 ;  /* 0x000110b000027802 */ /* 0x000fe20000000f00 */
[----:B------:R-:W-:Y:S02]  /*11090*/  IMAD.MOV.U32 R251, RZ, RZ, R12 ;  /* 0x000000fffffb7224 */ /* 0x000fe400078e000c */
[----:B-1234-:R-:W-:Y:S05]  /*110a0*/  CALL.REL.NOINC `($__internal_14_$__cuda_sm70_shflsync_idx_p) ;  /* 0x0000169000007944 */ /* 0x01efea0003c00000 */
        /* <DEDUP_REMOVED lines=15> */
[----:B------:R2:W-:Y:S01]  /*111a0*/  LDGSTS.E.BYPASS.LTC128B.128 [R0+0x100], [R6.64], !P3 ;  /* 0x0010000006007fae */ /* 0x0005e2000d901d46 */
[----:B------:R-:W-:Y:S03]  /*111b0*/  SEL R15, RZ, 0x10, P1 ;  /* 0x00000010ff0f7807 */ /* 0x000fe60000800000 */
        /* <DEDUP_REMOVED lines=9> */
[----:B------:R-:W-:Y:S04]  /*11250*/  ISETP.GE.AND P0, PT, R14, c[0x0][0x1d4], PT ;  /* 0x000075000e007a0c */ /* 0x000fe80003f06270 */
[----:B------:R-:W-:Y:S09]  /*11260*/  SEL R14, RZ, 0x10, P0 ;  /* 0x00000010ff0e7807 */ /* 0x000ff20000000000 */
[----:B------:R2:W-:Y:S02]  /*11270*/  LDGSTS.E.BYPASS.LTC128B.128 [R0+0x6100], [R2.64], !P0 ;  /* 0x0610000002007fae */ /* 0x0005e4000c101d46 */
[----:B--2---:R-:W-:Y:S01]  /*11280*/  IMAD.MOV.U32 R0, RZ, RZ, 0x1 ;  /* 0x00000001ff007424 */ /* 0x004fe200078e00ff */
[----:B------:R-:W-:Y:S01]  /*11290*/  MOV R2, 0x112d0 ;  /* 0x000112d000027802 */ /* 0x000fe20000000f00 */
[----:B------:R-:W-:Y:S03]  /*112a0*/  IMAD.MOV.U32 R3, RZ, RZ, 0x181f ;  /* 0x0000181fff037424 */ /* 0x000fe600078e00ff */
        /* <DEDUP_REMOVED lines=10> */
[----:B-1----:R-:W-:-:S05]  /*11350*/  BRA `(.L_x_2441) ;  /* 0xffff4b8000007947 */ /* 0x002fca000383ffff */
.L_x_2391:
[----:B------:R-:W-:Y:S01]  /*11360*/  MOV R3, 0x181f ;  /* 0x0000181f00037802 */ /* 0x000fe20000000f00 */
[----:B------:R2:W-:Y:S01]  /*11370*/  STL [R1+0x68], RZ ;  /* 0x000068ff01007387 */ /* 0x0005e20000100800 */
[----:B------:R-:W-:Y:S01]  /*11380*/  MOV R2, 0x113b0 ;  /* 0x000113b000027802 */ /* 0x000fe20000000f00 */
[----:B------:R-:W-:Y:S02]  /*11390*/  IMAD.MOV.U32 R251, RZ, RZ, R133 ;  /* 0x000000fffffb7224 */ /* 0x000fe400078e0085 */
[----:B-12---:R-:W-:Y:S05]  /*113a0*/  CALL.REL.NOINC `($__internal_14_$__cuda_sm70_shflsync_idx_p) ;  /* 0x0000139000007944 */ /* 0x006fea0003c00000 */
[----:B------:R-:W-:Y:S01]  /*113b0*/  MOV R132, R251 ;  /* 0x000000fb00847202 */ /* 0x000fe20000000f00 */
[----:B-1---5:R-:W-:-:S05]  /*113c0*/  BRA `(.L_x_2442) ;  /* 0xffff5c8000007947 */ /* 0x022fca000383ffff */
.L_x_2392:
        /* <DEDUP_REMOVED lines=8> */
[----:B------:R-:W-:Y:S02]  /*11450*/  IMAD.X R177, R132, 0x1, R179, P0 ;  /* 0x0000000184b17824 */ /* 0x000fe400000e06b3 */
[----:B-----5:R-:W4:Y:S04]  /*11460*/  LDL R0, [R1+0x50] ;  /* 0x0000500001007983 */ /* 0x020f280000100800 */
        /* <DEDUP_REMOVED lines=38> */
.L_x_2393:
[----:B------:R-:W-:Y:S01]  /*116d0*/  MOV R3, 0x1c1f ;  /* 0x00001c1f00037802 */ /* 0x000fe20000000f00 */
[----:B------:R1:W-:Y:S01]  /*116e0*/  STL [R1+0x68], RZ ;  /* 0x000068ff01007387 */ /* 0x0003e20000100800 */
[----:B------:R-:W-:Y:S01]  /*116f0*/  MOV R2, 0x11720 ;  /* 0x0001172000027802 */ /* 0x000fe20000000f00 */
[----:B------:R-:W-:Y:S02]  /*11700*/  IMAD.MOV.U32 R251, RZ, RZ, R132 ;  /* 0x000000fffffb7224 */ /* 0x000fe400078e0084 */
[----:B-1----:R-:W-:Y:S05]  /*11710*/  CALL.REL.NOINC `($__internal_14_$__cuda_sm70_shflsync_idx_p) ;  /* 0x0000102000007944 */ /* 0x002fea0003c00000 */
[----:B-----5:R-:W-:Y:S01]  /*11720*/  MOV R0, R251 ;  /* 0x000000fb00007202 */ /* 0x020fe20000000f00 */
[----:B-1----:R-:W-:-:S05]  /*11730*/  BRA `(.L_x_2444) ;  /* 0xffff5df000007947 */ /* 0x002fca000383ffff */
.L_x_2394:
[----:B------:R-:W-:Y:S01]  /*11740*/  MOV R0, 0x1 ;  /* 0x0000000100007802 */ /* 0x000fe20000000f00 */
[----:B------:R-:W-:Y:S01]  /*11750*/  IMAD.MOV.U32 R251, RZ, RZ, R132 ;  /* 0x000000fffffb7224 */ /* 0x000fe200078e0084 */
[----:B------:R-:W-:Y:S01]  /*11760*/  MOV R2, 0x117a0 ;  /* 0x000117a000027802 */ /* 0x000fe20000000f00 */
[----:B------:R-:W-:Y:S02]  /*11770*/  IMAD.MOV.U32 R3, RZ, RZ, 0x1c1f ;  /* 0x00001c1fff037424 */ /* 0x000fe400078e00ff */
[----:B------:R2:W-:Y:S04]  /*11780*/  STL [R1+0x68], R0 ;  /* 0x0000680001007387 */ /* 0x0005e80000100800 */
[----:B-12---:R-:W-:Y:S05]  /*11790*/  CALL.REL.NOINC `($__internal_14_$__cuda_sm70_shflsync_idx_p) ;  /* 0x00000fa000007944 */ /* 0x006fea0003c00000 */
        /* <DEDUP_REMOVED lines=12> */
[----:B------:R-:W-:Y:S02]  /*11860*/  FSEL R11, R11, -INF , P0 ;  /* 0xff8000000b0b7808 */ /* 0x000fe40000000000 */
[C---:B------:R-:W-:Y:S02]  /*11870*/  ISETP.GT.AND P3, PT, R133.reuse, 0x10, PT ;  /* 0x000000108500780c */ /* 0x040fe40003f64270 */
        /* <DEDUP_REMOVED lines=53> */
[----:B-1----:R-:W-:Y:S05]  /*11bd0*/  CALL.REL.NOINC `($__internal_13_$__cuda_sm70_shflsync_bfly_p) ;  /* 0x00000b0000007944 */ /* 0x002fea0003c00000 */
[----:B------:R-:W-:Y:S01]  /*11be0*/  FMNMX.FTZ R132, R132, R0, !PT ;  /* 0x0000000084847209 */ /* 0x000fe20007810000 */
[----:B------:R-:W-:Y:S01]  /*11bf0*/  IMAD.MOV.U32 R0, RZ, RZ, 0x1 ;  /* 0x00000001ff007424 */ /* 0x000fe200078e00ff */
[----:B------:R-:W-:Y:S02]  /*11c00*/  MOV R2, 0x11c20 ;  /* 0x00011c2000027802 */ /* 0x000fe40000000f00 */
        /* <DEDUP_REMOVED lines=8> */
[----:B------:R-:W-:Y:S02]  /*11c90*/  MOV R2, 0x11cb0 ;  /* 0x00011cb000027802 */ /* 0x000fe40000000f00 */
[----:B------:R-:W-:Y:S05]  /*11ca0*/  CALL.REL.NOINC `($__internal_13_$__cuda_sm70_shflsync_bfly_p) ;  /* 0x00000a3000007944 */ /* 0x000fea0003c00000 */
[----:B------:R-:W-:-:S05]  /*11cb0*/  BRA `(.L_x_2445) ;  /* 0xffff5f2000007947 */ /* 0x000fca000383ffff */
.L_x_2397:
[----:B------:R-:W-:Y:S01]  /*11cc0*/  MOV R3, 0x181f ;  /* 0x0000181f00037802 */ /* 0x000fe20000000f00 */
[----:B------:R1:W-:Y:S01]  /*11cd0*/  STL [R1+0x68], RZ ;  /* 0x000068ff01007387 */ /* 0x0003e20000100800 */
[----:B------:R-:W-:Y:S01]  /*11ce0*/  MOV R2, 0x11d10 ;  /* 0x00011d1000027802 */ /* 0x000fe20000000f00 */
[----:B------:R-:W-:Y:S02]  /*11cf0*/  IMAD.MOV.U32 R251, RZ, RZ, R4 ;  /* 0x000000fffffb7224 */ /* 0x000fe400078e0004 */
[----:B-1----:R-:W-:Y:S05]  /*11d00*/  CALL.REL.NOINC `($__internal_14_$__cuda_sm70_shflsync_idx_p) ;  /* 0x00000a3000007944 */ /* 0x002fea0003c00000 */
[----:B------:R-:W-:Y:S01]  /*11d10*/  MOV R2, R251 ;  /* 0x000000fb00027202 */ /* 0x000fe20000000f00 */
[----:B-1---5:R-:W-:-:S05]  /*11d20*/  BRA `(.L_x_2446) ;  /* 0xffff81c000007947 */ /* 0x022fca000383ffff */
.L_x_2400:
[----:B------:R-:W-:Y:S01]  /*11d30*/  MOV R3, 0x181f ;  /* 0x0000181f00037802 */ /* 0x000fe20000000f00 */
[----:B------:R1:W-:Y:S01]  /*11d40*/  STL [R1+0x68], RZ ;  /* 0x000068ff01007387 */ /* 0x0003e20000100800 */
[----:B------:R-:W-:Y:S01]  /*11d50*/  MOV R2, 0x11d80 ;  /* 0x00011d8000027802 */ /* 0x000fe20000000f00 */
[----:B------:R-:W-:Y:S02]  /*11d60*/  IMAD.MOV.U32 R251, RZ, RZ, R133 ;  /* 0x000000fffffb7224 */ /* 0x000fe400078e0085 */
[----:B-1---5:R-:W-:Y:S05]  /*11d70*/  CALL.REL.NOINC `($__internal_14_$__cuda_sm70_shflsync_idx_p) ;  /* 0x000009c000007944 */ /* 0x022fea0003c00000 */
[----:B------:R-:W-:Y:S01]  /*11d80*/  MOV R132, R251 ;  /* 0x000000fb00847202 */ /* 0x000fe20000000f00 */
[----:B-1---5:R-:W-:-:S05]  /*11d90*/  BRA `(.L_x_2447) ;  /* 0xffff95b000007947 */ /* 0x022fca000383ffff */
.L_x_2401:
[----:B------:R-:W-:Y:S01]  /*11da0*/  MOV R3, 0x181f ;  /* 0x0000181f00037802 */ /* 0x000fe20000000f00 */
[----:B------:R3:W-:Y:S01]  /*11db0*/  STL [R1+0x68], RZ ;  /* 0x000068ff01007387 */ /* 0x0007e20000100800 */
[----:B------:R-:W-:Y:S01]  /*11dc0*/  MOV R2, 0x11df0 ;  /* 0x00011df000027802 */ /* 0x000fe20000000f00 */
[----:B------:R-:W-:Y:S02]  /*11dd0*/  IMAD.MOV.U32 R251, RZ, RZ, R178 ;  /* 0x000000fffffb7224 */ /* 0x000fe400078e00b2 */
[----:B-123-5:R-:W-:Y:S05]  /*11de0*/  CALL.REL.NOINC `($__internal_14_$__cuda_sm70_shflsync_idx_p) ;  /* 0x0000095000007944 */ /* 0x02efea0003c00000 */
        /* <DEDUP_REMOVED lines=36> */
.L_x_2402:
[----:B------:R-:W-:Y:S02]  /*12030*/  MOV R0, 0x2 ;  /* 0x0000000200007802 */ /* 0x000fe40000000f00 */
[----:B------:R-:W-:Y:S02]  /*12040*/  MOV R2, 0x12060 ;  /* 0x0001206000027802 */ /* 0x000fe40000000f00 */
[----:B-----5:R-:W-:Y:S05]  /*12050*/  CALL.REL.NOINC `($__internal_13_$__cuda_sm70_shflsync_bfly_p) ;  /* 0x0000068000007944 */ /* 0x020fea0003c00000 */
        /* <DEDUP_REMOVED lines=14> */
.L_x_2404:
[----:B------:R1:W5:Y:S01]  /*12140*/  LDL R132, [R1+0x7c] ;  /* 0x00007c0001847983 */ /* 0x0003620000100800 */
[----:B------:R-:W-:-:S02]  /*12150*/  MOV R0, 0x2 ;  /* 0x0000000200007802 */ /* 0x000fc40000000f00 */
[----:B------:R-:W-:Y:S02]  /*12160*/  MOV R2, 0x12180 ;  /* 0x0001218000027802 */ /* 0x000fe40000000f00 */
[----:B-1---5:R-:W-:Y:S05]  /*12170*/  CALL.REL.NOINC `($__internal_13_$__cuda_sm70_shflsync_bfly_p) ;  /* 0x0000056000007944 */ /* 0x022fea0003c00000 */
[----:B------:R-:W-:Y:S01]  /*12180*/  MOV R4, R0 ;  /* 0x0000000000047202 */ /* 0x000fe20000000f00 */
[----:B------:R-:W-:Y:S05]  /*12190*/  BRA `(.L_x_2450) ;  /* 0xffffb53000007947 */ /* 0x000fea000383ffff */
.L_x_2405:
[----:B------:R-:W-:Y:S01]  /*121a0*/  IMAD.MOV.U32 R132, RZ, RZ, R4 ;  /* 0x000000ffff847224 */ /* 0x000fe200078e0004 */
[----:B------:R-:W-:Y:S02]  /*121b0*/  MOV R0, 0x1 ;  /* 0x0000000100007802 */ /* 0x000fe40000000f00 */
[----:B------:R-:W-:Y:S02]  /*121c0*/  MOV R2, 0x121e0 ;  /* 0x000121e000027802 */ /* 0x000fe40000000f00 */
[----:B------:R-:W-:Y:S05]  /*121d0*/  CALL.REL.NOINC `($__internal_13_$__cuda_sm70_shflsync_bfly_p) ;  /* 0x0000050000007944 */ /* 0x000fea0003c00000 */
[----:B------:R1:W5:Y:S01]  /*121e0*/  LDL R132, [R1+0x78] ;  /* 0x0000780001847983 */ /* 0x0003620000100800 */
[----:B------:R-:W-:Y:S01]  /*121f0*/  FADD.FTZ R4, R4, R0 ;  /* 0x0000000004047221 */ /* 0x000fe20000010000 */
[----:B------:R-:W-:Y:S02]  /*12200*/  MOV R0, 0x2 ;  /* 0x0000000200007802 */ /* 0x000fe40000000f00 */
[----:B------:R-:W-:Y:S02]  /*12210*/  MOV R2, 0x12230 ;  /* 0x0001223000027802 */ /* 0x000fe40000000f00 */
[----:B-1---5:R-:W-:Y:S05]  /*12220*/  CALL.REL.NOINC `($__internal_13_$__cuda_sm70_shflsync_bfly_p) ;  /* 0x000004b000007944 */ /* 0x022fea0003c00000 */
[----:B------:R-:W2:Y:S02]  /*12230*/  LDL.LU R2, [R1+0x78] ;  /* 0x0000780001027983 */ /* 0x000ea40000300800 */
[----:B--2---:R-:W-:Y:S01]  /*12240*/  FADD.FTZ R5, R2, R0 ;  /* 0x0000000002057221 */ /* 0x004fe20000010000 */
[----:B------:R-:W-:-:S02]  /*12250*/  MOV R0, 0x1 ;  /* 0x0000000100007802 */ /* 0x000fc40000000f00 */
[----:B------:R-:W-:Y:S02]  /*12260*/  MOV R2, 0x12290 ;  /* 0x0001229000027802 */ /* 0x000fe40000000f00 */
[----:B------:R-:W-:Y:S02]  /*12270*/  MOV R132, R5 ;  /* 0x0000000500847202 */ /* 0x000fe40000000f00 */
[----:B------:R-:W-:Y:S05]  /*12280*/  CALL.REL.NOINC `($__internal_13_$__cuda_sm70_shflsync_bfly_p) ;  /* 0x0000045000007944 */ /* 0x000fea0003c00000 */
[----:B------:R-:W-:Y:S01]  /*12290*/  MOV R3, R0 ;  /* 0x0000000000037202 */ /* 0x000fe20000000f00 */
[----:B------:R-:W-:Y:S05]  /*122a0*/  BRA `(.L_x_2451) ;  /* 0xffffb4b000007947 */ /* 0x000fea000383ffff */
.L_x_2420:
[----:B------:R2:W-:Y:S01]  /*122b0*/  STL [R1+0x68], RZ ;  /* 0x000068ff01007387 */ /* 0x0005e20000100800 */
[----:B------:R-:W-:Y:S01]  /*122c0*/  IMAD.MOV.U32 R251, RZ, RZ, R5 ;  /* 0x000000fffffb7224 */ /* 0x000fe200078e0005 */
[----:B------:R-:W-:Y:S02]  /*122d0*/  MOV R3, 0x181f ;  /* 0x0000181f00037802 */ /* 0x000fe40000000f00 */
[----:B------:R-:W-:Y:S02]  /*122e0*/  MOV R2, 0x12300 ;  /* 0x0001230000027802 */ /* 0x000fe40000000f00 */
[----:B-12---:R-:W-:Y:S05]  /*122f0*/  CALL.REL.NOINC `($__internal_14_$__cuda_sm70_shflsync_idx_p) ;  /* 0x0000044000007944 */ /* 0x006fea0003c00000 */
[----:B-----5:R-:W-:Y:S01]  /*12300*/  MOV R4, R251 ;  /* 0x000000fb00047202 */ /* 0x020fe20000000f00 */
[----:B-1----:R-:W-:Y:S05]  /*12310*/  BRA `(.L_x_2452) ;  /* 0xffffd98000007947 */ /* 0x002fea000383ffff */
.L_x_2421:
[----:B------:R4:W-:Y:S01]  /*12320*/  STL [R1+0x68], RZ ;  /* 0x000068ff01007387 */ /* 0x0009e20000100800 */
[----:B------:R-:W-:Y:S01]  /*12330*/  IMAD.MOV.U32 R251, RZ, RZ, R13 ;  /* 0x000000fffffb7224 */ /* 0x000fe200078e000d */
[----:B------:R-:W-:-:S02]  /*12340*/  MOV R3, 0x181f ;  /* 0x0000181f00037802 */ /* 0x000fc40000000f00 */
[----:B------:R-:W-:Y:S02]  /*12350*/  MOV R2, 0x12370 ;  /* 0x0001237000027802 */ /* 0x000fe40000000f00 */
[----:B-1234-:R-:W-:Y:S05]  /*12360*/  CALL.REL.NOINC `($__internal_14_$__cuda_sm70_shflsync_idx_p) ;  /* 0x000003d000007944 */ /* 0x01efea0003c00000 */
[----:B-----5:R-:W-:Y:S01]  /*12370*/  MOV R0, R251 ;  /* 0x000000fb00007202 */ /* 0x020fe20000000f00 */
[----:B-1----:R-:W-:Y:S05]  /*12380*/  BRA `(.L_x_2453) ;  /* 0xffffd93000007947 */ /* 0x002fea000383ffff */
.L_x_2424:
[----:B-1----:R-:W-:Y:S01]  /*12390*/  MOV R0, 0x1 ;  /* 0x0000000100007802 */ /* 0x002fe20000000f00 */
[----:B------:R-:W-:Y:S01]  /*123a0*/  IMAD.MOV.U32 R251, RZ, RZ, R5 ;  /* 0x000000fffffb7224 */ /* 0x000fe200078e0005 */
[----:B------:R-:W-:Y:S01]  /*123b0*/  MOV R2, 0x123f0 ;  /* 0x000123f000027802 */ /* 0x000fe20000000f00 */
[----:B------:R-:W-:Y:S02]  /*123c0*/  IMAD.MOV.U32 R3, RZ, RZ, 0x181f ;  /* 0x0000181fff037424 */ /* 0x000fe400078e00ff */
[----:B------:R1:W-:Y:S04]  /*123d0*/  STL [R1+0x68], R0 ;  /* 0x0000680001007387 */ /* 0x0003e80000100800 */
[----:B-1-34-:R-:W-:Y:S05]  /*123e0*/  CALL.REL.NOINC `($__internal_14_$__cuda_sm70_shflsync_idx_p) ;  /* 0x0000035000007944 */ /* 0x01afea0003c00000 */
        /* <DEDUP_REMOVED lines=9> */
.L_x_2427:
[----:B-1----:R-:W-:Y:S01]  /*12480*/  MOV R0, 0x2 ;  /* 0x0000000200007802 */ /* 0x002fe20000000f00 */
[----:B------:R-:W-:Y:S01]  /*12490*/  IMAD.MOV.U32 R251, RZ, RZ, R5 ;  /* 0x000000fffffb7224 */ /* 0x000fe200078e0005 */
[----:B------:R-:W-:Y:S01]  /*124a0*/  MOV R2, 0x124e0 ;  /* 0x000124e000027802 */ /* 0x000fe20000000f00 */
[----:B------:R-:W-:-:S02]  /*124b0*/  IMAD.MOV.U32 R3, RZ, RZ, 0x181f ;  /* 0x0000181fff037424 */ /* 0x000fc400078e00ff */
[----:B------:R1:W-:Y:S04]  /*124c0*/  STL [R1+0x68], R0 ;  /* 0x0000680001007387 */ /* 0x0003e80000100800 */
[----:B-1234-:R-:W-:Y:S05]  /*124d0*/  CALL.REL.NOINC `($__internal_14_$__cuda_sm70_shflsync_idx_p) ;  /* 0x0000026000007944 */ /* 0x01efea0003c00000 */
[----:B-----5:R-:W-:Y:S01]  /*124e0*/  MOV R4, R251 ;  /* 0x000000fb00047202 */ /* 0x020fe20000000f00 */
[----:B-1----:R-:W-:Y:S05]  /*124f0*/  BRA `(.L_x_2455) ;  /* 0xffffdc2000007947 */ /* 0x002fea000383ffff */
.L_x_2428:
[----:B-1----:R-:W-:Y:S01]  /*12500*/  MOV R0, 0x2 ;  /* 0x0000000200007802 */ /* 0x002fe20000000f00 */
[----:B------:R-:W-:Y:S01]  /*12510*/  IMAD.MOV.U32 R251, RZ, RZ, R13 ;  /* 0x000000fffffb7224 */ /* 0x000fe200078e000d */
[----:B------:R-:W-:Y:S01]  /*12520*/  MOV R2, 0x12560 ;  /* 0x0001256000027802 */ /* 0x000fe20000000f00 */
[----:B------:R-:W-:Y:S02]  /*12530*/  IMAD.MOV.U32 R3, RZ, RZ, 0x181f ;  /* 0x0000181fff037424 */ /* 0x000fe400078e00ff */
[----:B------:R1:W-:Y:S04]  /*12540*/  STL [R1+0x68], R0 ;  /* 0x0000680001007387 */ /* 0x0003e80000100800 */
[----:B-1234-:R-:W-:Y:S05]  /*12550*/  CALL.REL.NOINC `($__internal_14_$__cuda_sm70_shflsync_idx_p) ;  /* 0x000001e000007944 */ /* 0x01efea0003c00000 */
[----:B-----5:R-:W-:Y:S01]  /*12560*/  MOV R0, R251 ;  /* 0x000000fb00007202 */ /* 0x020fe20000000f00 */
[----:B-1----:R-:W-:Y:S05]  /*12570*/  BRA `(.L_x_2456) ;  /* 0xffffdbc000007947 */ /* 0x002fea000383ffff */
.L_x_2431:
[----:B---3--:R-:W-:Y:S01]  /*12580*/  MOV R0, 0x3 ;  /* 0x0000000300007802 */ /* 0x008fe20000000f00 */
[----:B------:R-:W-:Y:S01]  /*12590*/  IMAD.MOV.U32 R251, RZ, RZ, R5 ;  /* 0x000000fffffb7224 */ /* 0x000fe200078e0005 */
[----:B--2---:R-:W-:Y:S01]  /*125a0*/  MOV R2, 0x125e0 ;  /* 0x000125e000027802 */ /* 0x004fe20000000f00 */
[----:B------:R-:W-:-:S02]  /*125b0*/  IMAD.MOV.U32 R3, RZ, RZ, 0x181f ;  /* 0x0000181fff037424 */ /* 0x000fc400078e00ff */
        /* <DEDUP_REMOVED lines=11> */
.L_x_2433:
[----:B------:R4:W-:Y:S01]  /*12670*/  STL [R1+0x68], RZ ;  /* 0x000068ff01007387 */ /* 0x0009e20000100800 */
[----:B------:R-:W-:Y:S01]  /*12680*/  IMAD.MOV.U32 R251, RZ, RZ, R81 ;  /* 0x000000fffffb7224 */ /* 0x000fe200078e0051 */
[----:B-1----:R-:W-:Y:S02]  /*12690*/  MOV R3, 0x1f ;  /* 0x0000001f00037802 */ /* 0x002fe40000000f00 */
[----:B--2---:R-:W-:-:S02]  /*126a0*/  MOV R2, 0x126c0 ;  /* 0x000126c000027802 */ /* 0x004fc40000000f00 */
[----:B---345:R-:W-:Y:S05]  /*126b0*/  CALL.REL.NOINC `($__internal_14_$__cuda_sm70_shflsync_idx_p) ;  /* 0x0000008000007944 */ /* 0x038fea0003c00000 */
[----:B-----5:R-:W-:Y:S01]  /*126c0*/  MOV R0, R251 ;  /* 0x000000fb00007202 */ /* 0x020fe20000000f00 */
[----:B-1----:R-:W-:Y:S05]  /*126d0*/  BRA `(.L_x_2458) ;  /* 0xffffdec000007947 */ /* 0x002fea000383ffff */
        .weak           $__internal_13_$__cuda_sm70_shflsync_bfly_p
        .type           $__internal_13_$__cuda_sm70_shflsync_bfly_p,@function
        .size           $__internal_13_$__cuda_sm70_shflsync_bfly_p,($__internal_14_$__cuda_sm70_shflsync_idx_p - $__internal_13_$__cuda_sm70_shflsync_bfly_p)
$__internal_13_$__cuda_sm70_shflsync_bfly_p:
[----:B------:R-:W-:Y:S02]  /*126e0*/  MOV R177, 0xffffffff ;  /* 0xffffffff00b17802 */ /* 0x000fe40000000f00 */
[----:B------:R-:W-:-:S02]  /*126f0*/  MOV R3, 0x1f ;  /* 0x0000001f00037802 */ /* 0x000fc40000000f00 */
[----:B------:R-:W-:Y:S04]  /*12700*/  WARPSYNC R177 ;  /* 0x000000b100007348 */ /* 0x000fe80003800000 */
[----:B------:R1:W2:Y:S02]  /*12710*/  SHFL.BFLY PT, R0, R132, R0, R3 ;  /* 0x0c00000084007389 */ /* 0x0002a400000e0003 */
[----:B-1----:R-:W-:-:S04]  /*12720*/  MOV R3, 0x0 ;  /* 0x0000000000037802 */ /* 0x002fc80000000f00 */
[----:B--2---:R-:W-:Y:S05]  /*12730*/  RET.REL.NODEC R2 `(_ZN7cutlass13device_kernelIN5flash19enable_sm80_to_sm89INS1_16FlashAttnFwdSm80INS1_25CollectiveMainloopFwdSm80ILi8ELi1ELb1EN4cute5tupleIJNS5_1CILi128EEENS7_ILi64EEENS7_ILi256EEEEEELi256ENS_10bfloat16_tEfNS_4arch4Sm80ELb1ELb0ELb0ELb0ELb1ELb0ELb1ELb0EEENS1_21CollectiveEpilogueFwdINS6_IJS8_SA_S9_EEENS6_IJNS7_ILi1EEESI_SI_EEESC_SE_Li256ELb0ELb1ELb0ELb0EEENS1_30DynamicPersistentTileSchedulerILi256ELi256ELb0ELb1ELb0EEEEEEEEEvNT_6ParamsE) ;  /* 0xfffed8c002007950 */ /* 0x004fea0003c3ffff */
        .weak           $__internal_14_$__cuda_sm70_shflsync_idx_p
        .type           $__internal_14_$__cuda_sm70_shflsync_idx_p,@function
        .size           $__internal_14_$__cuda_sm70_shflsync_idx_p,(.L_x_3666 - $__internal_14_$__cuda_sm70_shflsync_idx_p)
$__internal_14_$__cuda_sm70_shflsync_idx_p:
        /* <DEDUP_REMOVED lines=9> */
[----:B--2---:R-:W-:Y:S05]  /*127d0*/  RET.REL.NODEC R2 `(_ZN7cutlass13device_kernelIN5flash19enable_sm80_to_sm89INS1_16FlashAttnFwdSm80INS1_25CollectiveMainloopFwdSm80ILi8ELi1ELb1EN4cute5tupleIJNS5_1CILi128EEENS7_ILi64EEENS7_ILi256EEEEEELi256ENS_10bfloat16_tEfNS_4arch4Sm80ELb1ELb0ELb0ELb0ELb1ELb0ELb1ELb0EEENS1_21CollectiveEpilogueFwdINS6_IJS8_SA_S9_EEENS6_IJNS7_ILi1EEESI_SI_EEESC_SE_Li256ELb0ELb1ELb0ELb0EEENS1_30DynamicPersistentTileSchedulerILi256ELi256ELb0ELb1ELb0EEEEEEEEEvNT_6ParamsE) ;  /* 0xfffed82002007950 */ /* 0x004fea0003c3ffff */
.L_x_2459:
        /* <DEDUP_REMOVED lines=10> */
.L_x_3666:


//--------------------- .text._ZN7cutlass13device_kernelIN5flash19enable_sm80_to_sm89INS1_16FlashAttnFwdSm80INS1_25CollectiveMainloopFwdSm80ILi8ELi1ELb1EN4cute5tupleIJNS5_1CILi128EEENS7_ILi64EEENS7_ILi256EEEEEELi256ENS_10bfloat16_tEfNS_4arch4Sm80ELb1ELb0ELb0ELb1ELb1ELb0ELb1ELb0EEENS1_21CollectiveEpilogueFwdINS6_IJS8_SA_S9_EEENS6_IJNS7_ILi1EEESI_SI_EEESC_SE_Li256ELb1ELb1ELb0ELb0EEENS1_19SingleTileSchedulerILb1ELb0ELb1ELi128EEEEEEEEEvNT_6ParamsE --------------------------
	.section	.text._ZN7cutlass13device_kernelIN5flash19enable_sm80_to_sm89INS1_16FlashAttnFwdSm80INS1_25CollectiveMainloopFwdSm80ILi8ELi1ELb1EN4cute5tupleIJNS5_1CILi128EEENS7_ILi64EEENS7_ILi256EEEEEELi256ENS_10bfloat16_tEfNS_4arch4Sm80ELb1ELb0ELb0ELb1ELb1ELb0ELb1ELb0EEENS1_21CollectiveEpilogueFwdINS6_IJS8_SA_S9_EEENS6_IJNS7_ILi1EEESI_SI_EEESC_SE_Li256ELb1ELb1ELb0ELb0EEENS1_19SingleTileSchedulerILb1ELb0ELb1ELi128EEEEEEEEEvNT_6ParamsE,"ax",@progbits
	.sectioninfo	@"SHI_REGISTERS=255"
	.align	128
.text._ZN7cutlass13device_kernelIN5flash19enable_sm80_to_sm89INS1_16FlashAttnFwdSm80INS1_25CollectiveMainloopFwdSm80ILi8ELi1ELb1EN4cute5tupleIJNS5_1CILi128EEENS7_ILi64EEENS7_ILi256EEEEEELi256ENS_10bfloat16_tEfNS_4arch4Sm80ELb1ELb0ELb0ELb1ELb1ELb0ELb1ELb0EEENS1_21CollectiveEpilogueFwdINS6_IJS8_SA_S9_EEENS6_IJNS7_ILi1EEESI_SI_EEESC_SE_Li256ELb1ELb1ELb0ELb0EEENS1_19SingleTileSchedulerILb1ELb0ELb1ELi128EEEEEEEEEvNT_6ParamsE:
        .type           _ZN7cutlass13device_kernelIN5flash19enable_sm80_to_sm89INS1_16FlashAttnFwdSm80INS1_25CollectiveMainloopFwdSm80ILi8ELi1ELb1EN4cute5tupleIJNS5_1CILi128EEENS7_ILi64EEENS7_ILi256EEEEEELi256ENS_10bfloat16_tEfNS_4arch4Sm80ELb1ELb0ELb0ELb1ELb1ELb0ELb1ELb0EEENS1_21CollectiveEpilogueFwdINS6_IJS8_SA_S9_EEENS6_IJNS7_ILi1EEESI_SI_EEESC_SE_Li256ELb1ELb1ELb0ELb0EEENS1_19SingleTileSchedulerILb1ELb0ELb1ELi128EEEEEEEEEvNT_6ParamsE,@function
        .size           _ZN7cutlass13device_kernelIN5flash19enable_sm80_to_sm89INS1_16FlashAttnFwdSm80INS1_25CollectiveMainloopFwdSm80ILi8ELi1ELb1EN4cute5tupleIJNS5_1CILi128EEENS7_ILi64EEENS7_ILi256EEEEEELi256ENS_10bfloat16_tEfNS_4arch4Sm80ELb1ELb0ELb0ELb1ELb1ELb0ELb1ELb0EEENS1_21CollectiveEpilogueFwdINS6_IJS8_SA_S9_EEENS6_IJNS7_ILi1EEESI_SI_EEESC_SE_Li256ELb1ELb1ELb0ELb0EEENS1_19SingleTileSchedulerILb1ELb0ELb1ELi128EEEEEEEEEvNT_6ParamsE,(.L_x_3669 - _ZN7cutlass13device_kernelIN5flash19enable_sm80_to_sm89INS1_16FlashAttnFwdSm80INS1_25CollectiveMainloopFwdSm80ILi8ELi1ELb1EN4cute5tupleIJNS5_1CILi128EEENS7_ILi64EEENS7_ILi256EEEEEELi256ENS_10bfloat16_tEfNS_4arch4Sm80ELb1ELb0ELb0ELb1ELb1ELb0ELb1ELb0EEENS1_21CollectiveEpilogueFwdINS6_IJS8_SA_S9_EEENS6_IJNS7_ILi1EEESI_SI_EEESC_SE_Li256ELb1ELb1ELb0ELb0EEENS1_19SingleTileSchedulerILb1ELb0ELb1ELi128EEEEEEEEEvNT_6ParamsE)
        .other          _ZN7cutlass13device_kernelIN5flash19enable_sm80_to_sm89INS1_16FlashAttnFwdSm80INS1_25CollectiveMainloopFwdSm80ILi8ELi1ELb1EN4cute5tupleIJNS5_1CILi128EEENS7_ILi64EEENS7_ILi256EEEEEELi256ENS_10bfloat16_tEfNS_4arch4Sm80ELb1ELb0ELb0ELb1ELb1ELb0ELb1ELb0EEENS1_21CollectiveEpilogueFwdINS6_IJS8_SA_S9_EEENS6_IJNS7_ILi1EEESI_SI_EEESC_SE_Li256ELb1ELb1ELb0ELb0EEENS1_19SingleTileSchedulerILb1ELb0ELb1ELi128EEEEEEEEEvNT_6ParamsE,@"STO_CUDA_ENTRY STV_DEFAULT"
_ZN7cutlass13device_kernelIN5flash19enable_sm80_to_sm89INS1_16FlashAttnFwdSm80INS1_25CollectiveMainloopFwdSm80ILi8ELi1ELb1EN4cute5tupleIJNS5_1CILi128EEENS7_ILi64EEENS7_ILi256EEEEEELi256ENS_10bfloat16_tEfNS_4arch4Sm80ELb1ELb0ELb0ELb1ELb1ELb0ELb1ELb0EEENS1_21CollectiveEpilogueFwdINS6_IJS8_SA_S9_EEENS6_IJNS7_ILi1EEESI_SI_EEESC_SE_Li256ELb1ELb1ELb0ELb0EEENS1_19SingleTileSchedulerILb1ELb0ELb1ELi128EEEEEEEEEvNT_6ParamsE:
        /* <DEDUP_REMOVED lines=21> */
.L_x_2461:
        /* <DEDUP_REMOVED lines=13> */
.L_x_2463:
[----:B------:R-:W-:Y:S02]  /*0220*/  ULDC UR5, c[0x0][0x54c] ;  /* 0x0001530000057ab9 */ /* 0x000fe40000000800 */
.L_x_2462:
[----:B------:R-:W-:Y:S02]  /*0230*/  ULDC UR4, c[0x0][0x548] ;  /* 0x0001520000047ab9 */ /* 0x000fe40000000800 */
[----:B------:R-:W-:-:S02]  /*0240*/  USHF.L.U32 UR11, UR10, 0x7, URZ ;  /* 0x000000070a0b7899 */ /* 0x000fc4000800063f */
[----:B------:R-:W-:-:S04]  /*0250*/  UIMAD UR4, UR5, UR4, URZ ;  /* 0x00000004050472a4 */ /* 0x000fc8000f8e023f */
[----:B------:R-:W-:-:S04]  /*0260*/  UISETP.GE.AND UP0, UPT, UR11, UR4, UPT ;  /* 0x000000040b00728c */ /* 0x000fc8000bf06270 */
[----:B------:R-:W-:Y:S01]  /*0270*/  USEL UR14, UR14, 0xffffffff, !UP0 ;  /* 0xffffffff0e0e7887 */ /* 0x000fe2000c000000 */
[----:B------:R-:W-:Y:S05]  /*0280*/  BRA `(.L_x_2464) ;  /* 0x000001b000007947 */ /* 0x000fea0003800000 */
.L_x_2460:
        /* <DEDUP_REMOVED lines=8> */
.L_x_2465:
        /* <DEDUP_REMOVED lines=13> */
.L_x_2467:
[----:B------:R-:W-:Y:S02]  /*03e0*/  ULDC UR5, c[0x0][0x54c] ;  /* 0x0001530000057ab9 */ /* 0x000fe40000000800 */
.L_x_2466:
[----:B------:R-:W-:Y:S02]  /*03f0*/  ULDC UR4, c[0x0][0x548] ;  /* 0x0001520000047ab9 */ /* 0x000fe40000000800 */
[----:B------:R-:W-:-:S02]  /*0400*/  USHF.L.U32 UR11, UR10, 0x7, URZ ;  /* 0x000000070a0b7899 */ /* 0x000fc4000800063f */
[----:B------:R-:W-:-:S04]  /*0410*/  UIMAD UR4, UR5, UR4, URZ ;  /* 0x00000004050472a4 */ /* 0x000fc8000f8e023f */
[----:B------:R-:W-:-:S04]  /*0420*/  UISETP.GE.AND UP0, UPT, UR11, UR4, UPT ;  /* 0x000000040b00728c */ /* 0x000fc8000bf06270 */
[----:B------:R-:W-:-:S06]  /*0430*/  USEL UR14, UR14, 0xffffffff, !UP0 ;  /* 0xffffffff0e0e7887 */ /* 0x000fcc000c000000 */
.L_x_2464:
        /* <DEDUP_REMOVED lines=47> */
.L_x_2468:
        /* <DEDUP_REMOVED lines=10> */
.L_x_2469:
        /* <DEDUP_REMOVED lines=12> */
.L_x_2470:
        /* <DEDUP_REMOVED lines=130> */
[----:B------:R-:W-:Y:S02]  /*10b0*/  UIMAD UR21, UR21, UR4, URZ ;  /* 0x00000004151572a4 */ /* 0x000fe4000f8e023f */
[----:B------:R-:W-:Y:S01]  /*10c0*/  UIMAD.WIDE.U32 UR22, UR20, UR4, URZ ;  /* 0x00000004141672a5 */ /* 0x000fe2000f8e003f */
[----:B------:R-:W-:Y:S01]  /*10d0*/  IADD3 R4, R110, UR11, RZ ;  /* 0x0000000b6e047c10 */ /* 0x000fe2000fffe0ff */
[----:B------:R-:W-:Y:S01]  /*10e0*/  IMAD.SHL.U32 R108, R19, 0x8, RZ ;  /* 0x00000008136c7824 */ /* 0x000fe200078e00ff */
[----:B------:R-:W-:Y:S01]  /*10f0*/  IADD3 R0, R0, -0x40, RZ ;  /* 0xffffffc000007810 */ /* 0x000fe20007ffe0ff */
[----:B------:R-:W-:Y:S03]  /*1100*/  STL [R1+0x84], R110 ;  /* 0x0000846e01007387 */ /* 0x000fe60000100800 */
[----:B------:R-:W-:-:S02]  /*1110*/  ISETP.GE.AND P3, PT, R0, UR7, PT ;  /* 0x0000000700007c0c */ /* 0x000fc4000bf66270 */
        /* <DEDUP_REMOVED lines=17> */
[----:B------:R-:W-:Y:S01]  /*1230*/  USHF.R.S32.HI UR21, URZ, 0x1f, UR14 ;  /* 0x0000001f3f157899 */ /* 0x000fe2000801140e */
[C---:B------:R-:W-:Y:S01]  /*1240*/  IADD3 R21, R108.reuse, 0x40, RZ ;  /* 0x000000406c157810 */ /* 0x040fe20007ffe0ff */
[----:B------:R-:W-:Y:S01]  /*1250*/  UIMAD UR20, UR8, UR4, URZ ;  /* 0x00000004081472a4 */ /* 0x000fe2000f8e023f */
[C---:B------:R-:W-:Y:S01]  /*1260*/  IADD3 R35, R108.reuse, 0x80, RZ ;  /* 0x000000806c237810 */ /* 0x040fe20007ffe0ff */
[----:B------:R-:W-:Y:S01]  /*1270*/  USEL UR21, UR21, URZ, !UP2 ;  /* 0x0000003f15157287 */ /* 0x000fe2000d000000 */
        /* <DEDUP_REMOVED lines=10> */
[----:B------:R-:W-:Y:S01]  /*1320*/  LEA.HI R97, R98, R101, RZ, 0x5 ;  /* 0x0000006562617211 */ /* 0x000fe200078f28ff */
[----:B------:R-:W-:Y:S01]  /*1330*/  UIADD3 UR25, UR25, UR20, URZ ;  /* 0x0000001419197290 */ /* 0x000fe2000fffe03f */
[----:B-1----:R-:W-:Y:S01]  /*1340*/  @P1 IMAD.HI.U32 R2, R4, c[0x0][0x2c8], RZ ;  /* 0x0000b20004021a27 */ /* 0x002fe200078e00ff */
[----:B------:R-:W-:Y:S01]  /*1350*/  UIMAD UR5, UR22, UR5, UR21 ;  /* 0x00000005160572a4 */ /* 0x000fe2000f8e0215 */
[----:B------:R-:W-:Y:S01]  /*1360*/  SHF.R.S32.HI R96, RZ, 0x5, R97 ;  /* 0x00000005ff607819 */ /* 0x000fe20000011461 */
[----:B------:R-:W-:Y:S01]  /*1370*/  UIMAD.WIDE.U32 UR22, UR22, UR4, UR24 ;  /* 0x00000004161672a5 */ /* 0x000fe2000f8e0018 */
[----:B------:R-:W-:Y:S01]  /*1380*/  SHF.R.S32.HI R109, RZ, 0x1f, R108 ;  /* 0x0000001fff6d7819 */ /* 0x000fe2000001146c */
[----:B------:R-:W-:Y:S01]  /*1390*/  ULDC UR21, c[0x0][0x2c4] ;  /* 0x0000b10000157ab9 */ /* 0x000fe20000000800 */
[----:B------:R-:W-:Y:S01]  /*13a0*/  @P0 SHF.R.U32.HI R0, RZ, c[0x0][0x2cc], R2 ;  /* 0x0000b300ff000a19 */ /* 0x000fe20000011602 */
[----:B------:R-:W-:-:S02]  /*13b0*/  UIADD3 UR5, UR23, UR5, URZ ;  /* 0x0000000517057290 */ /* 0x000fc4000fffe03f */
[----:B------:R-:W-:Y:S01]  /*13c0*/  IMAD.U32 R3, RZ, RZ, UR23 ;  /* 0x00000017ff037e24 */ /* 0x000fe2000f8e00ff */
[--C-:B------:R-:W-:Y:S01]  /*13d0*/  SHF.R.S32.HI R6, RZ, 0x1f, R0.reuse ;  /* 0x0000001fff067819 */ /* 0x100fe20000011400 */
[----:B------:R-:W-:Y:S01]  /*13e0*/  IMAD.MOV R5, RZ, RZ, -R0 ;  /* 0x000000ffff057224 */ /* 0x000fe200078e0a00 */
[----:B------:R-:W-:Y:S01]  /*13f0*/  UIMAD UR21, UR13, UR21, URZ ;  /* 0x000000150d1572a4 */ /* 0x000fe2000f8e023f */
[----:B------:R-:W-:Y:S01]  /*1400*/  IMAD.U32 R2, RZ, RZ, UR22 ;  /* 0x00000016ff027e24 */ /* 0x000fe2000f8e00ff */
[----:B------:R-:W-:Y:S01]  /*1410*/  ULEA UR24, UR6, 0xffffffc0, 0x6 ;  /* 0xffffffc006187891 */ /* 0x000fe2000f8e303f */
        /* <DEDUP_REMOVED lines=11> */
[----:B------:R-:W-:Y:S01]  /*14d0*/  IMAD.SHL.U32 R6, R20, 0x40, RZ ;  /* 0x0000004014067824 */ /* 0x000fe200078e00ff */
[----:B------:R-:W-:Y:S01]  /*14e0*/  UIADD3 UR20, UR23, UR20, URZ ;  /* 0x0000001417147290 */ /* 0x000fe2000fffe03f */
[----:B------:R-:W-:Y:S01]  /*14f0*/  IMAD.IADD R3, R3, 0x1, R5 ;  /* 0x0000000103037824 */ /* 0x000fe200078e0205 */
[----:B------:R-:W-:Y:S01]  /*1500*/  UIMAD UR8, UR8, UR4, URZ ;  /* 0x00000004080872a4 */ /* 0x000fe2000f8e023f */
[----:B------:R-:W-:Y:S01]  /*1510*/  IMAD R5, R0, c[0x0][0x1a8], RZ ;  /* 0x00006a0000057a24 */ /* 0x000fe200078e02ff */
[----:B------:R-:W-:Y:S01]  /*1520*/  LOP3.LUT R0, R6, 0x1c0, RZ, 0xc0, !PT ;  /* 0x000001c006007812 */ /* 0x000fe200078ec0ff */
[C---:B------:R-:W-:Y:S01]  /*1530*/  IMAD.WIDE.U32 R2, R4.reuse, c[0x0][0x1a8], R2 ;  /* 0x00006a0004027a25 */ /* 0x040fe200078e0002 */
[----:B------:R-:W-:Y:S02]  /*1540*/  UIMAD.WIDE.U32 UR26, UR9, UR4, URZ ;  /* 0x00000004091a72a5 */ /* 0x000fe4000f8e003f */
[----:B------:R-:W-:Y:S01]  /*1550*/  UIMAD UR8, UR9, UR5, UR8 ;  /* 0x00000005090872a4 */ /* 0x000fe2000f8e0208 */
[----:B------:R-:W-:Y:S01]  /*1560*/  IMAD R6, R4, c[0x0][0x1ac], R5 ;  /* 0x00006b0004067a24 */ /* 0x000fe200078e0205 */
[----:B------:R-:W-:Y:S01]  /*1570*/  SHF.R.U32.HI R5, RZ, 0x3, R0 ;  /* 0x00000003ff057819 */ /* 0x000fe20000011600 */
[----:B------:R-:W-:Y:S01]  /*1580*/  UIADD3 UR24, UR7, -UR24, URZ ;  /* 0x8000001807187290 */ /* 0x000fe2000fffe03f */
[----:B------:R-:W-:Y:S01]  /*1590*/  LOP3.LUT R4, R0, 0x38, R108, 0xf8, !PT ;  /* 0x0000003800047812 */ /* 0x000fe200078ef86c */
[----:B------:R-:W-:Y:S01]  /*15a0*/  IMAD.IADD R0, R3, 0x1, R6 ;  /* 0x0000000103007824 */ /* 0x000fe200078e0206 */
[----:B------:R-:W-:Y:S01]  /*15b0*/  LEA R14, P0, R2, c[0x0][0x160], 0x1 ;  /* 0x00005800020e7a11 */ /* 0x000fe200078008ff */
[----:B------:R-:W-:Y:S01]  /*15c0*/  UIADD3 UR8, UR27, UR8, URZ ;  /* 0x000000081b087290 */ /* 0x000fe2000fffe03f */
[----:B------:R-:W-:Y:S01]  /*15d0*/  LEA.HI R3, R98, R101, RZ, 0x6 ;  /* 0x0000006562037211 */ /* 0x000fe200078f30ff */
[----:B------:R-:W-:Y:S01]  /*15e0*/  UISETP.GE.AND UP0, UPT, UR6, 0x2, UPT ;  /* 0x000000020600788c */ /* 0x000fe2000bf06270 */
[----:B------:R-:W-:-:S02]  /*15f0*/  LEA.HI.X R13, R2, c[0x0][0x164], R0, 0x1, P0 ;  /* 0x00005900020d7a11 */ /* 0x000fc400000f0c00 */
[----:B------:R-:W-:Y:S01]  /*1600*/  SHFL.IDX PT, R2, R14, RZ, 0x181f ;  /* 0x00181fff0e027589 */ /* 0x000fe200000e0000 */
[----:B------:R-:W-:Y:S01]  /*1610*/  IMAD.SHL.U32 R0, R3, 0x8, RZ ;  /* 0x0000000803007824 */ /* 0x000fe200078e00ff */
[----:B------:R-:W-:Y:S02]  /*1620*/  LOP3.LUT R4, R4, R5, RZ, 0x3c, !PT ;  /* 0x0000000504047212 */ /* 0x000fe400078e3cff */
[----:B------:R-:W1:Y:S01]  /*1630*/  SHFL.IDX PT, R3, R13, RZ, 0x181f ;  /* 0x00181fff0d037589 */ /* 0x000e6200000e0000 */
[----:B------:R-:W-:Y:S02]  /*1640*/  ISETP.GE.AND P0, PT, R15, UR21, PT ;  /* 0x000000150f007c0c */ /* 0x000fe4000bf06270 */
[----:B------:R-:W-:Y:S02]  /*1650*/  LOP3.LUT R6, R4, 0xfffffe00, R0, 0xf8, !PT ;  /* 0xfffffe0004067812 */ /* 0x000fe400078ef800 */
[----:B------:R-:W-:Y:S02]  /*1660*/  SHF.R.S32.HI R5, RZ, 0x1f, R21 ;  /* 0x0000001fff057819 */ /* 0x000fe40000011415 */
[----:B------:R-:W-:Y:S01]  /*1670*/  SHF.R.S32.HI R4, RZ, 0x1f, R35 ;  /* 0x0000001fff047819 */ /* 0x000fe20000011423 */
[----:B------:R-:W-:Y:S01]  /*1680*/  IMAD.SHL.U32 R99, R6, 0x2, RZ ;  /* 0x0000000206637824 */ /* 0x000fe200078e00ff */
[----:B------:R-:W-:-:S02]  /*1690*/  SHF.R.S32.HI R0, RZ, 0x1f, R34 ;  /* 0x0000001fff007819 */ /* 0x000fc40000011422 */
[----:B------:R-:W-:Y:S02]  /*16a0*/  LEA.HI R5, R5, R21, RZ, 0x3 ;  /* 0x0000001505057211 */ /* 0x000fe400078f18ff */
        /* <DEDUP_REMOVED lines=8> */
[----:B-1----:R-:W-:Y:S01]  /*1730*/  @!P0 IMAD.WIDE R10, R108, 0x2, R2 ;  /* 0x000000026c0a8825 */ /* 0x002fe200078e0202 */
[----:B------:R-:W-:Y:S02]  /*1740*/  IADD3 R20, -R20, UR24, RZ ;  /* 0x0000001814147c10 */ /* 0x000fe4000fffe1ff */
[----:B------:R-:W-:Y:S01]  /*1750*/  SHF.R.S32.HI R107, RZ, 0x1f, R106 ;  /* 0x0000001fff6b7819 */ /* 0x000fe2000001146a */
[----:B------:R-:W-:Y:S01]  /*1760*/  @!P0 IMAD.WIDE R8, R106, 0x2, R2 ;  /* 0x000000026a088825 */ /* 0x000fe200078e0202 */
[----:B------:R1:W-:Y:S01]  /*1770*/  @!P0 LDGSTS.E.BYPASS.LTC128B.128 [R99+0x100], [R10.64], !P6 ;  /* 0x001000000a638fae */ /* 0x0003e2000f101d50 */
[----:B------:R-:W-:Y:S02]  /*1780*/  SHF.R.S32.HI R105, RZ, 0x1f, R104 ;  /* 0x0000001fff697819 */ /* 0x000fe40000011468 */
[----:B------:R-:W-:Y:S01]  /*1790*/  @!P0 IMAD.WIDE R6, R104, 0x2, R2 ;  /* 0x0000000268068825 */ /* 0x000fe200078e0202 */
[----:B------:R3:W-:Y:S01]  /*17a0*/  @!P0 LDGSTS.E.BYPASS.LTC128B.128 [R99+0x4100], [R8.64], !P5 ;  /* 0x0410000008638fae */ /* 0x0007e2000e901d50 */
[----:B------:R-:W-:-:S02]  /*17b0*/  SHF.R.S32.HI R103, RZ, 0x1f, R102 ;  /* 0x0000001fff677819 */ /* 0x000fc40000011466 */
        /* <DEDUP_REMOVED lines=30> */
[----:B------:R5:W-:Y:S01]  /*19a0*/  @!P0 LDGSTS.E.BYPASS.LTC128B.128 [R99+0xe100], [R2.64], !P3 ;  /* 0x0e10000002638fae */ /* 0x000be2000d901d50 */
[----:B-1----:R-:W-:-:S03]  /*19b0*/  IMAD R10, R12, c[0x0][0x208], RZ ;  /* 0x000082000c0a7a24 */ /* 0x002fc600078e02ff */
[----:B----4-:R-:W-:Y:S04]  /*19c0*/  SHFL.IDX PT, R6, R14, 0x3, 0x181f ;  /* 0x00781f000e067f89 */ /* 0x010fe800000e0000 */
[----:B------:R1:W4:Y:S01]  /*19d0*/  SHFL.IDX PT, R7, R13, 0x3, 0x181f ;  /* 0x00781f000d077f89 */ /* 0x00032200000e0000 */
[----:B-----5:R-:W-:Y:S01]  /*19e0*/  IMAD.WIDE.U32 R2, R18, c[0x0][0x208], RZ ;  /* 0x0000820012027a25 */ /* 0x020fe200078e00ff */
[----:B--2---:R-:W-:-:S03]  /*19f0*/  SHF.R.S32.HI R11, RZ, 0x1f, R17 ;  /* 0x0000001fff0b7819 */ /* 0x004fc60000011411 */
[----:B---3--:R-:W-:Y:S01]  /*1a00*/  IMAD.WIDE.U32 R8, R17, c[0x0][0x1f0], R4 ;  /* 0x00007c0011087a25 */ /* 0x008fe200078e0004 */
[----:B------:R-:W-:Y:S01]  /*1a10*/  IADD3 R5, R15, 0x60, RZ ;  /* 0x000000600f057810 */ /* 0x000fe20007ffe0ff */
[----:B------:R-:W-:Y:S02]  /*1a20*/  STL [R1+0x48], R17 ;  /* 0x0000481101007387 */ /* 0x000fe40000100800 */
[----:B------:R-:W-:Y:S01]  /*1a30*/  IMAD R0, R11, c[0x0][0x1f0], RZ ;  /* 0x00007c000b007a24 */ /* 0x000fe200078e02ff */
[----:B------:R-:W-:Y:S01]  /*1a40*/  ISETP.GE.AND P1, PT, R5, UR21, PT ;  /* 0x0000001505007c0c */ /* 0x000fe2000bf26270 */
[----:B------:R-:W-:Y:S01]  /*1a50*/  IMAD R4, R18, c[0x0][0x20c], R10 ;  /* 0x0000830012047a24 */ /* 0x000fe200078e020a */
[----:B------:R-:W-:Y:S01]  /*1a60*/  STL [R1+0x7c], R108 ;  /* 0x00007c6c01007387 */ /* 0x000fe20000100800 */
[----:B------:R-:W-:Y:S01]  /*1a70*/  IMAD R10, R17, c[0x0][0x1f4], R0 ;  /* 0x00007d00110a7a24 */ /* 0x000fe200078e0200 */
[----:B------:R-:W-:Y:S01]  /*1a80*/  IADD3 R0, P0, R8, UR22, RZ ;  /* 0x0000001608007c10 */ /* 0x000fe2000ff1e0ff */
[----:B------:R-:W-:Y:S01]  /*1a90*/  IMAD.IADD R5, R3, 0x1, R4 ;  /* 0x0000000103057824 */ /* 0x000fe200078e0204 */
[----:B------:R-:W-:Y:S01]  /*1aa0*/  STL [R1+0x44], R99 ;  /* 0x0000446301007387 */ /* 0x000fe20000100800 */
[----:B------:R-:W-:Y:S01]  /*1ab0*/  IMAD.MOV.U32 R4, RZ, RZ, R2 ;  /* 0x000000ffff047224 */ /* 0x000fe200078e0002 */
[----:B------:R-:W-:-:S02]  /*1ac0*/  IADD3.X R8, R9, UR20, R10, P0, !PT ;  /* 0x0000001409087c10 */ /* 0x000fc400087fe40a */
[C---:B-1----:R-:W-:Y:S01]  /*1ad0*/  LEA R13, P0, R0.reuse, c[0x0][0x1c8], 0x1 ;  /* 0x00007200000d7a11 */ /* 0x042fe200078008ff */
[----:B------:R-:W-:Y:S01]  /*1ae0*/  IMAD.WIDE.U32 R4, R17, c[0x0][0x218], R4 ;  /* 0x0000860011047a25 */ /* 0x000fe200078e0004 */
[----:B------:R-:W-:Y:S02]  /*1af0*/  STL [R1+0xb0], R106 ;  /* 0x0000b06a01007387 */ /* 0x000fe40000100800 */
[----:B------:R-:W-:Y:S01]  /*1b00*/  LEA.HI.X R12, R0, c[0x0][0x1cc], R8, 0x1, P0 ;  /* 0x00007300000c7a11 */ /* 0x000fe200000f0c08 */
[----:B------:R-:W-:Y:S01]  /*1b10*/  IMAD R0, R11, c[0x0][0x218], RZ ;  /* 0x000086000b007a24 */ /* 0x000fe200078e02ff */
[----:B------:R-:W-:Y:S01]  /*1b20*/  SHFL.IDX PT, R2, R13, RZ, 0x181f ;  /* 0x00181fff0d027589 */ /* 0x000fe200000e0000 */
[----:B----4-:R-:W-:-:S03]  /*1b30*/  @!P1 IMAD.WIDE R10, R108, 0x2, R6 ;  /* 0x000000026c0a9825 */ /* 0x010fc600078e0206 */
[----:B------:R-:W1:Y:S01]  /*1b40*/  SHFL.IDX PT, R3, R12, RZ, 0x181f ;  /* 0x00181fff0c037589 */ /* 0x000e6200000e0000 */
[----:B------:R-:W-:Y:S02]  /*1b50*/  IMAD R0, R17, c[0x0][0x21c], R0 ;  /* 0x0000870011007a24 */ /* 0x000fe400078e0200 */
[----:B------:R-:W-:Y:S01]  /*1b60*/  @!P1 IMAD.WIDE R8, R106, 0x2, R6 ;  /* 0x000000026a089825 */ /* 0x000fe200078e0206 */
[----:B------:R2:W-:Y:S01]  /*1b70*/  @!P1 LDGSTS.E.BYPASS.LTC128B.128 [R99+0x3100], [R10.64], !P6 ;  /* 0x031000000a639fae */ /* 0x0005e2000f101d50 */
[----:B------:R-:W-:-:S03]  /*1b80*/  ISETP.GE.AND P6, PT, R108, c[0x0][0x1d4], PT ;  /* 0x000075006c007a0c */ /* 0x000fc60003fc6270 */
[----:B------:R3:W-:Y:S04]  /*1b90*/  @!P1 LDGSTS.E.BYPASS.LTC128B.128 [R99+0x7100], [R8.64], !P5 ;  /* 0x0710000008639fae */ /* 0x0007e8000e901d50 */
[----:B------:R-:W-:Y:S04]  /*1ba0*/  STL [R1+0xb4], R104 ;  /* 0x0000b46801007387 */ /* 0x000fe80000100800 */
[----:B------:R-:W-:Y:S04]  /*1bb0*/  STL [R1+0x58], R102 ;  /* 0x0000586601007387 */ /* 0x000fe80000100800 */
[----:B------:R-:W-:Y:S01]  /*1bc0*/  STL [R1+0x4c], R18 ;  /* 0x00004c1201007387 */ /* 0x000fe20000100800 */
[----:B--2---:R-:W-:-:S02]  /*1bd0*/  IADD3 R10, P0, R4, UR26, RZ ;  /* 0x0000001a040a7c10 */ /* 0x004fc4000ff1e0ff */
[----:B------:R-:W-:Y:S02]  /*1be0*/  LEA.HI R11, R98, R101, RZ, 0x4 ;  /* 0x00000065620b7211 */ /* 0x000fe400078f20ff */
[----:B------:R-:W-:Y:S01]  /*1bf0*/  IADD3.X R4, R5, UR8, R0, P0, !PT ;  /* 0x0000000805047c10 */ /* 0x000fe200087fe400 */
[--C-:B---3--:R-:W-:Y:S01]  /*1c00*/  @!P1 IMAD.WIDE R8, R104, 0x2, R6.reuse ;  /* 0x0000000268089825 */ /* 0x108fe200078e0206 */
[----:B------:R-:W-:Y:S02]  /*1c10*/  ISETP.GE.AND P0, PT, R20, 0x1, PT ;  /* 0x000000011400780c */ /* 0x000fe40003f06270 */
[----:B------:R-:W-:Y:S01]  /*1c20*/  LEA R0, P5, R10, c[0x0][0x1f8], 0x1 ;  /* 0x00007e000a007a11 */ /* 0x000fe200078a08ff */
[----:B------:R-:W-:Y:S01]  /*1c30*/  @!P1 IMAD.WIDE R6, R102, 0x2, R6 ;  /* 0x0000000266069825 */ /* 0x000fe200078e0206 */
[----:B------:R2:W-:Y:S01]  /*1c40*/  @!P1 LDGSTS.E.BYPASS.LTC128B.128 [R99+0xb100], [R8.64], !P4 ;  /* 0x0b10000008639fae */ /* 0x0005e2000e101d50 */
[----:B------:R-:W-:Y:S02]  /*1c50*/  ISETP.GE.AND P4, PT, R35, c[0x0][0x1d4], PT ;  /* 0x0000750023007a0c */ /* 0x000fe40003f86270 */
[----:B------:R-:W-:Y:S01]  /*1c60*/  LEA.HI.X R10, R10, c[0x0][0x1fc], R4, 0x1, P5 ;  /* 0x00007f000a0a7a11 */ /* 0x000fe200028f0c04 */
[----:B------:R-:W3:Y:S01]  /*1c70*/  SHFL.IDX PT, R14, R0, RZ, 0x181f ;  /* 0x00181fff000e7589 */ /* 0x000ee200000e0000 */
[----:B------:R-:W-:-:S03]  /*1c80*/  ISETP.GE.AND P5, PT, R21, c[0x0][0x1d4], PT ;  /* 0x0000750015007a0c */ /* 0x000fc60003fa6270 */
[----:B------:R4:W-:Y:S01]  /*1c90*/  @!P1 LDGSTS.E.BYPASS.LTC128B.128 [R99+0xf100], [R6.64], !P3 ;  /* 0x0f10000006639fae */ /* 0x0009e2000d901d50 */
[--C-:B-1----:R-:W-:Y:S01]  /*1ca0*/  @P0 IMAD.WIDE R4, R104, 0x2, R2.reuse ;  /* 0x0000000268040825 */ /* 0x102fe200078e0202 */
[----:B------:R-:W-:Y:S02]  /*1cb0*/  ISETP.GE.AND P3, PT, R34, c[0x0][0x1d4], PT ;  /* 0x0000750022007a0c */ /* 0x000fe40003f66270 */
[----:B------:R-:W1:Y:S01]  /*1cc0*/  SHFL.IDX PT, R17, R10, RZ, 0x181f ;  /* 0x00181fff0a117589 */ /* 0x000e6200000e0000 */
[----:B------:R-:W-:Y:S02]  /*1cd0*/  ISETP.GT.AND P1, PT, R20, 0x20, PT ;  /* 0x000000201400780c */ /* 0x000fe40003f24270 */
[----:B------:R-:W-:Y:S01]  /*1ce0*/  SEL R100, RZ, 0x10, P3 ;  /* 0x00000010ff647807 */ /* 0x000fe20001800000 */
[----:B------:R-:W5:Y:S04]  /*1cf0*/  SHFL.IDX PT, R15, R0, 0x1, 0x181f ;  /* 0x00381f00000f7f89 */ /* 0x000f6800000e0000 */
[----:B------:R-:W0:Y:S04]  /*1d00*/  LDGDEPBAR ;  /* 0x00000000000079af */ /* 0x000e280000000000 */
[----:B------:R1:W3:Y:S01]  /*1d10*/  SHFL.IDX PT, R16, R10, 0x1, 0x181f ;  /* 0x00381f000a107f89 */ /* 0x0002e200000e0000 */
[----:B--2---:R-:W-:-:S05]  /*1d20*/  @P0 IMAD.WIDE R8, R108, 0x2, R2 ;  /* 0x000000026c080825 */ /* 0x004fca00078e0202 */
[----:B------:R2:W-:Y:S01]  /*1d30*/  @P0 LDGSTS.E.BYPASS.LTC128B.128 [R99+0x10100], [R8.64], !P6 ;  /* 0x1010000008630fae */ /* 0x0005e2000f101d50 */
[----:B----4-:R-:W-:-:S04]  /*1d40*/  @P0 IMAD.WIDE R6, R106, 0x2, R2 ;  /* 0x000000026a060825 */ /* 0x010fc800078e0202 */
[----:B------:R-:W-:Y:S01]  /*1d50*/  @P0 IMAD.WIDE R2, R102, 0x2, R2 ;  /* 0x0000000266020825 */ /* 0x000fe200078e0202 */
[----:B------:R4:W-:Y:S04]  /*1d60*/  @P0 LDGSTS.E.BYPASS.LTC128B.128 [R99+0x12100], [R6.64], !P5 ;  /* 0x1210000006630fae */ /* 0x0009e8000e901d50 */
[----:B------:R5:W-:Y:S01]  /*1d70*/  @P0 LDGSTS.E.BYPASS.LTC128B.128 [R99+0x14100], [R4.64], !P4 ;  /* 0x1410000004630fae */ /* 0x000be2000e101d50 */
[----:B-1----:R-:W-:-:S03]  /*1d80*/  LOP3.LUT R10, R11, 0xfffffff0, RZ, 0xc0, !PT ;  /* 0xfffffff00b0a7812 */ /* 0x002fc600078ec0ff */
[----:B------:R1:W-:Y:S02]  /*1d90*/  @P0 LDGSTS.E.BYPASS.LTC128B.128 [R99+0x16100], [R2.64], !P3 ;  /* 0x1610000002630fae */ /* 0x0003e4000d901d50 */
[----:B------:R-:W-:-:S05]  /*1da0*/  IMAD.IADD R10, R101, 0x1, -R10 ;  /* 0x00000001650a7824 */ /* 0x000fca00078e0a0a */
[----:B------:R-:W-:Y:S01]  /*1db0*/  SHF.R.S32.HI R18, RZ, 0x1f, R10 ;  /* 0x0000001fff127819 */ /* 0x000fe2000001140a */
[----:B--2---:R-:W-:-:S03]  /*1dc0*/  IMAD.WIDE R8, R108, 0x2, RZ ;  /* 0x000000026c087825 */ /* 0x004fc600078e02ff */
[----:B------:R-:W-:Y:S02]  /*1dd0*/  LEA.HI R18, R18, R10, RZ, 0x3 ;  /* 0x0000000a12127211 */ /* 0x000fe400078f18ff */
[----:B---3--:R-:W-:Y:S02]  /*1de0*/  IADD3 R32, P0, R14, R8, RZ ;  /* 0x000000080e207210 */ /* 0x008fe40007f1e0ff */
[----:B----4-:R-:W-:Y:S01]  /*1df0*/  SHF.R.S32.HI R6, RZ, 0x4, R11 ;  /* 0x00000004ff067819 */ /* 0x010fe2000001140b */
[----:B------:R-:W-:Y:S02]  /*1e00*/  IMAD.SHL.U32 R7, R19, 0x40, RZ ;  /* 0x0000004013077824 */ /* 0x000fe400078e00ff */
[----:B------:R-:W-:Y:S01]  /*1e10*/  IMAD.X R33, R17, 0x1, R9, P0 ;  /* 0x0000000111217824 */ /* 0x000fe200000e0609 */
[----:B-----5:R2:W-:Y:S01]  /*1e20*/  SHFL.IDX PT, R4, R13, 0x1, 0x181f ;  /* 0x00381f000d047f89 */ /* 0x0205e200000e0000 */
[----:B------:R-:W-:Y:S02]  /*1e30*/  LEA.HI R0, R11, R6, RZ, 0x1 ;  /* 0x000000060b007211 */ /* 0x000fe400078f08ff */
[----:B------:R-:W-:Y:S01]  /*1e40*/  IADD3 R30, P0, R8, R15, RZ ;  /* 0x0000000f081e7210 */ /* 0x000fe20007f1e0ff */
[----:B------:R3:W4:Y:S01]  /*1e50*/  SHFL.IDX PT, R5, R12, 0x1, 0x181f ;  /* 0x00381f000c057f89 */ /* 0x00072200000e0000 */
[----:B------:R-:W-:Y:S01]  /*1e60*/  LOP3.LUT R0, R0, 0xfffffffe, RZ, 0xc0, !PT ;  /* 0xfffffffe00007812 */ /* 0x000fe200078ec0ff */
[----:B-1----:R-:W-:Y:S01]  /*1e70*/  IMAD.WIDE R2, R106, 0x2, RZ ;  /* 0x000000026a027825 */ /* 0x002fe200078e02ff */
[----:B------:R-:W-:-:S03]  /*1e80*/  LOP3.LUT R11, R18, 0xfffffff8, RZ, 0xc0, !PT ;  /* 0xfffffff8120b7812 */ /* 0x000fc600078ec0ff */
[----:B------:R-:W-:Y:S01]  /*1e90*/  IMAD.X R31, R9, 0x1, R16, P0 ;  /* 0x00000001091f7824 */ /* 0x000fe200000e0610 */
[----:B------:R-:W-:Y:S01]  /*1ea0*/  IADD3 R28, P0, R14, R2, RZ ;  /* 0x000000020e1c7210 */ /* 0x000fe20007f1e0ff */
[----:B------:R-:W-:-:S04]  /*1eb0*/  IMAD.IADD R11, R10, 0x1, -R11 ;  /* 0x000000010a0b7824 */ /* 0x000fc800078e0a0b */
[----:B------:R-:W-:Y:S01]  /*1ec0*/  IMAD.X R29, R17, 0x1, R3, P0 ;  /* 0x00000001111d7824 */ /* 0x000fe200000e0603 */
[----:B------:R-:W-:-:S05]  /*1ed0*/  IADD3 R26, P0, R2, R15, RZ ;  /* 0x0000000f021a7210 */ /* 0x000fca0007f1e0ff */
[----:B------:R-:W-:Y:S02]  /*1ee0*/  IMAD.X R27, R3, 0x1, R16, P0 ;  /* 0x00000001031b7824 */ /* 0x000fe400000e0610 */
[----:B--2---:R-:W-:Y:S01]  /*1ef0*/  IMAD.IADD R13, R6, 0x1, -R0 ;  /* 0x00000001060d7824 */ /* 0x004fe200078e0a00 */
[----:B------:R-:W-:Y:S01]  /*1f00*/  LOP3.LUT R0, R7, 0x1c0, RZ, 0xc0, !PT ;  /* 0x000001c007007812 */ /* 0x000fe200078ec0ff */
[----:B------:R-:W-:-:S03]  /*1f10*/  IMAD.WIDE R2, R104, 0x2, RZ ;  /* 0x0000000268027825 */ /* 0x000fc600078e02ff */
[----:B---3--:R-:W-:Y:S01]  /*1f20*/  LOP3.LUT R12, R0, 0x8, R22, 0xf8, !PT ;  /* 0x00000008000c7812 */ /* 0x008fe200078ef816 */
[----:B----4-:R-:W-:Y:S01]  /*1f30*/  @P1 IMAD.WIDE R8, R108, 0x2, R4 ;  /* 0x000000026c081825 */ /* 0x010fe200078e0204 */
[----:B------:R-:W-:Y:S02]  /*1f40*/  SHF.R.U32.HI R0, RZ, 0x3, R0 ;  /* 0x00000003ff007819 */ /* 0x000fe40000011600 */
[----:B------:R-:W-:Y:S01]  /*1f50*/  IADD3 R22, P0, R2, R15, RZ ;  /* 0x0000000f02167210 */ /* 0x000fe20007f1e0ff */
[----:B------:R-:W-:Y:S01]  /*1f60*/  @P1 IMAD.WIDE R6, R106, 0x2, R4 ;  /* 0x000000026a061825 */ /* 0x000fe200078e0204 */
[----:B------:R1:W-:Y:S01]  /*1f70*/  @P1 LDGSTS.E.BYPASS.LTC128B.128 [R99+0x11100], [R8.64], !P6 ;  /* 0x1110000008631fae */ /* 0x0003e2000f101d50 */
[----:B------:R-:W-:Y:S02]  /*1f80*/  LOP3.LUT R0, R12, R0, RZ, 0x3c, !PT ;  /* 0x000000000c007212 */ /* 0x000fe400078e3cff */
[----:B------:R-:W-:Y:S01]  /*1f90*/  IMAD.X R23, R3, 0x1, R16, P0 ;  /* 0x0000000103177824 */ /* 0x000fe200000e0610 */
[----:B------:R2:W-:Y:S02]  /*1fa0*/  @P1 LDGSTS.E.BYPASS.LTC128B.128 [R99+0x13100], [R6.64], !P5 ;  /* 0x1310000006631fae */ /* 0x0005e4000e901d50 */
[----:B------:R-:W-:-:S04]  /*1fb0*/  IMAD R0, R13, 0x200, R0 ;  /* 0x000002000d007824 */ /* 0x000fc800078e0200 */
[----:B------:R-:W-:-:S05]  /*1fc0*/  IMAD.SHL.U32 R134, R0, 0x2, RZ ;  /* 0x0000000200867824 */ /* 0x000fca00078e00ff */
[C---:B------:R-:W-:Y:S02]  /*1fd0*/  IADD3 R0, R134.reuse, 0x10100, RZ ;  /* 0x0001010086007810 */ /* 0x040fe40007ffe0ff */
[----:B------:R-:W-:Y:S01]  /*1fe0*/  IADD3 R111, R134, 0x10120, RZ ;  /* 0x00010120866f7810 */ /* 0x000fe20007ffe0ff */
[----:B-1----:R-:W-:-:S04]  /*1ff0*/  @P1 IMAD.WIDE R8, R104, 0x2, R4 ;  /* 0x0000000268081825 */ /* 0x002fc800078e0204 */
[----:B------:R-:W-:Y:S01]  /*2000*/  @P1 IMAD.WIDE R4, R102, 0x2, R4 ;  /* 0x0000000266041825 */ /* 0x000fe200078e0204 */
[----:B------:R1:W-:Y:S03]  /*2010*/  @P1 LDGSTS.E.BYPASS.LTC128B.128 [R99+0x15100], [R8.64], !P4 ;  /* 0x1510000008631fae */ /* 0x0003e6000e101d50 */
[----:B--2---:R-:W-:Y:S01]  /*2020*/  IMAD.SHL.U32 R6, R11, 0x40, RZ ;  /* 0x000000400b067824 */ /* 0x004fe200078e00ff */
[----:B------:R2:W-:Y:S01]  /*2030*/  @P1 LDGSTS.E.BYPASS.LTC128B.128 [R99+0x17100], [R4.64], !P3 ;  /* 0x1710000004631fae */ /* 0x0005e2000d901d50 */
[----:B------:R-:W-:Y:S01]  /*2040*/  IMAD.SHL.U32 R7, R13, 0x8, RZ ;  /* 0x000000080d077824 */ /* 0x000fe200078e00ff */
[----:B------:R-:W-:Y:S01]  /*2050*/  IADD3 R24, P1, R14, R2, RZ ;  /* 0x000000020e187210 */ /* 0x000fe20007f3e0ff */
[----:B------:R-:W-:Y:S01]  /*2060*/  IMAD.SHL.U32 R2, R18, 0x40, RZ ;  /* 0x0000004012027824 */ /* 0x000fe200078e00ff */
[----:B------:R-:W0:Y:S01]  /*2070*/  LDGDEPBAR ;  /* 0x00000000000079af */ /* 0x000e220000000000 */
[----:B------:R-:W-:-:S02]  /*2080*/  LOP3.LUT R6, R6, 0x1c0, RZ, 0xc0, !PT ;  /* 0x000001c006067812 */ /* 0x000fc400078ec0ff */
[----:B------:R-:W-:Y:S01]  /*2090*/  IMAD.X R25, R17, 0x1, R3, P1 ;  /* 0x0000000111197824 */ /* 0x000fe200008e0603 */
[----:B------:R-:W-:Y:S02]  /*20a0*/  LOP3.LUT P1, RZ, R19, 0x2, RZ, 0xc0, !PT ;  /* 0x0000000213ff7812 */ /* 0x000fe4000782c0ff */
[----:B------:R-:W-:Y:S02]  /*20b0*/  LOP3.LUT R7, R6, 0x8, R7, 0xf8, !PT ;  /* 0x0000000806077812 */ /* 0x000fe400078ef807 */
[----:B------:R-:W-:Y:S02]  /*20c0*/  SHF.R.U32.HI R6, RZ, 0x3, R6 ;  /* 0x00000003ff067819 */ /* 0x000fe40000011606 */
[----:B------:R-:W-:Y:S02]  /*20d0*/  IADD3 R3, R99, 0x100, RZ ;  /* 0x0000010063037810 */ /* 0x000fe40007ffe0ff */
[----:B------:R-:W-:-:S05]  /*20e0*/  LOP3.LUT R6, R7, R6, RZ, 0x3c, !PT ;  /* 0x0000000607067212 */ /* 0x000fca00078e3cff */
[----:B------:R-:W-:Y:S02]  /*20f0*/  @P1 IADD3 R111, R0, -0x20, RZ ;  /* 0xffffffe0006f1810 */ /* 0x000fe40007ffe0ff */
[----:B------:R-:W-:-:S03]  /*2100*/  LOP3.LUT P1, RZ, R11, 0x2, RZ, 0xc0, !PT ;  /* 0x000000020bff7812 */ /* 0x000fc6000782c0ff */
[----:B------:R-:W-:Y:S01]  /*2110*/  STL [R1], R111 ;  /* 0x0000006f01007387 */ /* 0x000fe20000100800 */
[----:B--2---:R-:W-:Y:S01]  /*2120*/  IMAD.WIDE R4, R102, 0x2, RZ ;  /* 0x0000000266047825 */ /* 0x004fe200078e02ff */
[----:B------:R-:W-:-:S04]  /*2130*/  DEPBAR.LE SB0, 0x1 ;  /* 0x000080400000791a */ /* 0x000fc80000000000 */
[----:B------:R-:W-:Y:S01]  /*2140*/  BAR.SYNC.DEFER_BLOCKING 0x0 ;  /* 0x0000000000007b1d */ /* 0x000fe20000010000 */
[----:B------:R-:W-:-:S05]  /*2150*/  IADD3 R12, P0, R14, R4, RZ ;  /* 0x000000040e0c7210 */ /* 0x000fca0007f1e0ff */
[----:B------:R-:W-:Y:S01]  /*2160*/  IMAD.X R13, R17, 0x1, R5, P0 ;  /* 0x00000001110d7824 */ /* 0x000fe200000e0605 */
[----:B-1----:R-:W-:Y:S01]  /*2170*/  IADD3 R8, P0, R4, R15, RZ ;  /* 0x0000000f04087210 */ /* 0x002fe20007f1e0ff */
[----:B------:R-:W-:Y:S01]  /*2180*/  STL [R1+0xc4], R109 ;  /* 0x0000c46d01007387 */ /* 0x000fe20000100800 */
        /* <DEDUP_REMOVED lines=37> */
[----:B------:R1:W-:Y:S04]  /*23e0*/  STL [R1+0x50], R3 ;  /* 0x0000500301007387 */ /* 0x0003e80000100800 */
[----:B------:R-:W-:Y:S01]  /*23f0*/  STL [R1+0x90], R103 ;  /* 0x0000906701007387 */ /* 0x000fe20000100800 */
[----:B------:R-:W-:-:S04]  /*2400*/  DEPBAR.LE SB0, 0x0 ;  /* 0x000080000000791a */ /* 0x000fc80000000000 */
[----:B------:R-:W-:Y:S01]  /*2410*/  BAR.SYNC.DEFER_BLOCKING 0x0 ;  /* 0x0000000000007b1d */ /* 0x000fe20000010000 */
[----:B-1----:R-:W-:-:S05]  /*2420*/  IADD3 R3, R99, 0x4100, RZ ;  /* 0x0000410063037810 */ /* 0x002fca0007ffe0ff */
[----:B------:R-:W-:Y:S04]  /*2430*/  LDSM.16.M88.4 R36, [R134+0x10100] ;  /* 0x010100008624783b */ /* 0x000fe80000000200 */
[----:B------:R-:W1:Y:S04]  /*2440*/  LDSM.16.M88.4 R40, [R134+0x10900] ;  /* 0x010900008628783b */ /* 0x000e680000000200 */
[----:B------:R-:W-:Y:S04]  /*2450*/  LDSM.16.M88.4 R48, [R134+0x11100] ;  /* 0x011100008630783b */ /* 0x000fe80000000200 */
[----:B------:R-:W-:Y:S04]  /*2460*/  LDSM.16.M88.4 R56, [R134+0x11900] ;  /* 0x011900008638783b */ /* 0x000fe80000000200 */
[----:B------:R-:W-:Y:S04]  /*2470*/  LDSM.16.M88.4 R44, [R111] ;  /* 0x000000006f2c783b */ /* 0x000fe80000000200 */
[----:B------:R-:W2:Y:S04]  /*2480*/  LDSM.16.M88.4 R52, [R111+0x800] ;  /* 0x000800006f34783b */ /* 0x000ea80000000200 */
[----:B------:R-:W3:Y:S04]  /*2490*/  LDSM.16.M88.4 R72, [R111+0x1000] ;  /* 0x001000006f48783b */ /* 0x000ee80000000200 */
[----:B------:R-:W4:Y:S04]  /*24a0*/  LDSM.16.M88.4 R76, [R111+0x1800] ;  /* 0x001800006f4c783b */ /* 0x000f280000000200 */
[----:B------:R-:W-:Y:S01]  /*24b0*/  @!PT LDS RZ, [RZ] ;  /* 0x00000000fffff984 */ /* 0x000fe20000000800 */
[----:B------:R-:W-:Y:S01]  /*24c0*/  @!PT LDS RZ, [RZ] ;  /* 0x00000000fffff984 */ /* 0x000fe20000000800 */
[----:B------:R-:W-:Y:S01]  /*24d0*/  @!PT LDS RZ, [RZ] ;  /* 0x00000000fffff984 */ /* 0x000fe20000000800 */
[----:B------:R5:W-:Y:S01]  /*24e0*/  LDGSTS.E.BYPASS.LTC128B.128 [R99+0x100], [R32.64], !P0 ;  /* 0x0010000020637fae */ /* 0x000be2000c101d50 */
[----:B------:R-:W-:-:S02]  /*24f0*/  ISETP.LT.OR P0, PT, R20, 0x1, P1 ;  /* 0x000000011400780c */ /* 0x000fc40000f01670 */
        /* <DEDUP_REMOVED lines=13> */
[C---:B-1----:R-:W-:Y:S11]  /*25d0*/  HMMA.16816.F32.BF16 R12, R168.reuse, R40, RZ ;  /* 0x00000028a80c723c */ /* 0x042ff600000418ff */
        /* <DEDUP_REMOVED lines=8> */
[----:B--2---:R-:W-:Y:S01]  /*2660*/  HMMA.16816.F32.BF16 R28, R168, R42, RZ ;  /* 0x0000002aa81c723c */ /* 0x004fe200000418ff */
[----:B------:R-:W-:Y:S01]  /*2670*/  IMAD R249, R2, 0x2, R111 ;  /* 0x0000000202f97824 */ /* 0x000fe200078e026f */
[----:B------:R-:W-:-:S05]  /*2680*/  IADD3 R2, R99, 0x2100, RZ ;  /* 0x0000210063027810 */ /* 0x000fca0007ffe0ff */
[----:B------:R2:W-:Y:S01]  /*2690*/  STL [R1+0xa8], R2 ;  /* 0x0000a80201007387 */ /* 0x0005e20000100800 */
[----:B------:R-:W-:Y:S03]  /*26a0*/  HMMA.16816.F32.BF16 R60, R172, R52, R12 ;  /* 0x00000034ac3c723c */ /* 0x000fe6000004180c */
[----:B------:R3:W-:Y:S04]  /*26b0*/  STL [R1+0xa4], R3 ;  /* 0x0000a40301007387 */ /* 0x0007e80000100800 */
[----:B------:R4:W-:Y:S01]  /*26c0*/  LDGSTS.E.BYPASS.LTC128B.128 [R99+0x5100], [R22.64], !P0 ;  /* 0x0510000016637fae */ /* 0x0009e2000c101d50 */
[----:B-1----:R-:W-:Y:S01]  /*26d0*/  HMMA.16816.F32.BF16 R24, R168, R36, RZ ;  /* 0x00000024a818723c */ /* 0x002fe200000418ff */
[----:B------:R-:W-:-:S02]  /*26e0*/  PLOP3.LUT P0, PT, PT, PT, UP0, 0x40, 0x0 ;  /* 0x000000000000781c */ /* 0x000fc40003f0e808 */
[----:B------:R1:W-:Y:S01]  /*26f0*/  LDGSTS.E.BYPASS.LTC128B.128 [R99+0x7100], [R8.64], !P1 ;  /* 0x0710000008637fae */ /* 0x0003e2000c901d50 */
[----:B------:R-:W-:-:S03]  /*2700*/  ISETP.GT.AND P1, PT, R110, 0x3f, PT ;  /* 0x0000003f6e00780c */ /* 0x000fc60003f24270 */
[----:B------:R-:W1:Y:S01]  /*2710*/  LDSM.16.M88.4 R40, [R252+0x10100] ;  /* 0x01010000fc28783b */ /* 0x000e620000000200 */
[----:B------:R-:W-:Y:S03]  /*2720*/  HMMA.16816.F32.BF16 R68, R172, R46, R16 ;  /* 0x0000002eac44723c */ /* 0x000fe60000041810 */
[----:B------:R-:W-:Y:S04]  /*2730*/  LDSM.16.M88.4 R80, [R111+0x4000] ;  /* 0x004000006f50783b */ /* 0x000fe80000000200 */
[----:B------:R-:W-:Y:S01]  /*2740*/  LDSM.16.M88.4 R84, [R134+0x17100] ;  /* 0x017100008654783b */ /* 0x000fe20000000200 */
[----:B------:R-:W-:Y:S01]  /*2750*/  HMMA.16816.F32.BF16 R16, R168, R50, RZ ;  /* 0x00000032a810723c */ /* 0x000fe200000418ff */
[----:B--2---:R-:W-:-:S02]  /*2760*/  IADD3 R2, R99, 0x6100, RZ ;  /* 0x0000610063027810 */ /* 0x004fc40007ffe0ff */
[----:B------:R-:W-:Y:S01]  /*2770*/  LDSM.16.M88.4 R92, [R252+0x16900] ;  /* 0x01690000fc5c783b */ /* 0x000fe20000000200 */
[----:B---3--:R-:W-:-:S03]  /*2780*/  IADD3 R3, R111, 0x1000, RZ ;  /* 0x000010006f037810 */ /* 0x008fc60007ffe0ff */
[----:B------:R-:W-:Y:S01]  /*2790*/  LDSM.16.M88.4 R88, [R252+0x17900] ;  /* 0x01790000fc58783b */ /* 0x000fe20000000200 */
[----:B------:R-:W-:Y:S03]  /*27a0*/  HMMA.16816.F32.BF16 R64, R172, R44, R24 ;  /* 0x0000002cac40723c */ /* 0x000fe60000041818 */
[----:B------:R2:W-:Y:S04]  /*27b0*/  STL [R1+0xa0], R2 ;  /* 0x0000a00201007387 */ /* 0x0005e80000100800 */
[----:B------:R3:W-:Y:S01]  /*27c0*/  STL [R1+0x3c], R6 ;  /* 0x00003c0601007387 */ /* 0x0007e20000100800 */
[C---:B------:R-:W-:Y:S03]  /*27d0*/  HMMA.16816.F32.BF16 R24, R168.reuse, R48, RZ ;  /* 0x00000030a818723c */ /* 0x040fe600000418ff */
[----:B------:R-:W4:Y:S04]  /*27e0*/  LDSM.16.M88.4 R48, [R252+0x10900] ;  /* 0x01090000fc30783b */ /* 0x000f280000000200 */
[----:B------:R5:W-:Y:S01]  /*27f0*/  STL [R1+0x38], R3 ;  /* 0x0000380301007387 */ /* 0x000be20000100800 */
[C---:B------:R-:W-:Y:S03]  /*2800*/  HMMA.16816.F32.BF16 R12, R168.reuse, R56, RZ ;  /* 0x00000038a80c723c */ /* 0x040fe600000418ff */
[----:B------:R-:W0:Y:S05]  /*2810*/  LDGDEPBAR ;  /* 0x00000000000079af */ /* 0x000e2a0000000000 */
[----:B-1----:R-:W-:Y:S01]  /*2820*/  HMMA.16816.F32.BF16 R8, R168, R58, RZ ;  /* 0x0000003aa808723c */ /* 0x002fe200000418ff */
[----:B------:R-:W1:Y:S01]  /*2830*/  LDSM.16.M88.4 R56, [R252+0x11100] ;  /* 0x01110000fc38783b */ /* 0x000e620000000200 */
[----:B--2---:R-:W-:-:S06]  /*2840*/  IADD3 R2, R111, 0x1800, RZ ;  /* 0x000018006f027810 */ /* 0x004fcc0007ffe0ff */
[----:B------:R-:W-:Y:S01]  /*2850*/  HMMA.16816.F32.BF16 R44, R172, R54, R28 ;  /* 0x00000036ac2c723c */ /* 0x000fe2000004181c */
[----:B------:R-:W2:Y:S01]  /*2860*/  LDSM.16.M88.4 R28, [R252+0x11900] ;  /* 0x01190000fc1c783b */ /* 0x000ea20000000200 */
[----:B---3--:R-:W-:-:S03]  /*2870*/  IADD3 R6, R111, 0x2000, RZ ;  /* 0x000020006f067810 */ /* 0x008fc60007ffe0ff */
[----:B------:R-:W-:Y:S03]  /*2880*/  LDSM.16.M88.4 R52, [R249+0x1000] ;  /* 0x00100000f934783b */ /* 0x000fe60000000200 */
[C---:B------:R-:W-:Y:S01]  /*2890*/  HMMA.16816.F32.BF16 R36, R172.reuse, R72, R24 ;  /* 0x00000048ac24723c */ /* 0x040fe20000041818 */
[C---:B-----5:R-:W-:Y:S01]  /*28a0*/  IADD3 R3, R111.reuse, 0x2800, RZ ;  /* 0x000028006f037810 */ /* 0x060fe20007ffe0ff */
[----:B------:R3:W-:Y:S04]  /*28b0*/  STL [R1+0x34], R2 ;  /* 0x0000340201007387 */ /* 0x0007e80000100800 */
[----:B------:R5:W-:Y:S02]  /*28c0*/  STL [R1+0x30], R6 ;  /* 0x0000300601007387 */ /* 0x000be40000100800 */
[C---:B------:R-:W-:Y:S02]  /*28d0*/  HMMA.16816.F32.BF16 R32, R172.reuse, R74, R16 ;  /* 0x0000004aac20723c */ /* 0x040fe40000041810 */
[----:B------:R-:W1:Y:S04]  /*28e0*/  LDSM.16.M88.4 R16, [R249] ;  /* 0x00000000f910783b */ /* 0x000e680000000200 */
[----:B------:R-:W-:Y:S02]  /*28f0*/  LDSM.16.M88.4 R72, [R134+0x12100] ;  /* 0x012100008648783b */ /* 0x000fe40000000200 */
[----:B----4-:R-:W-:Y:S02]  /*2900*/  HMMA.16816.F32.BF16 R24, R172, R76, R12 ;  /* 0x0000004cac18723c */ /* 0x010fe4000004180c */
[----:B------:R4:W-:Y:S06]  /*2910*/  STL [R1+0x2c], R3 ;  /* 0x00002c0301007387 */ /* 0x0009ec0000100800 */
[----:B------:R-:W-:Y:S01]  /*2920*/  HMMA.16816.F32.BF16 R12, R192, R40, R64 ;  /* 0x00000028c00c723c */ /* 0x000fe20000041840 */
[----:B------:R-:W2:Y:S01]  /*2930*/  LDSM.16.M88.4 R64, [R249+0x800] ;  /* 0x00080000f940783b */ /* 0x000ea20000000200 */
[----:B---3--:R-:W-:-:S02]  /*2940*/  IADD3 R2, R111, 0x3000, RZ ;  /* 0x000030006f027810 */ /* 0x008fc40007ffe0ff */
[----:B-----5:R-:W-:-:S04]  /*2950*/  IADD3 R6, R111, 0x3800, RZ ;  /* 0x000038006f067810 */ /* 0x020fc80007ffe0ff */
[----:B------:R-:W-:Y:S01]  /*2960*/  HMMA.16816.F32.BF16 R20, R172, R78, R8 ;  /* 0x0000004eac14723c */ /* 0x000fe20000041808 */
[----:B------:R-:W-:Y:S04]  /*2970*/  LDSM.16.M88.4 R76, [R134+0x14100] ;  /* 0x01410000864c783b */ /* 0x000fe80000000200 */
[----:B------:R3:W-:Y:S03]  /*2980*/  STL [R1+0x28], R2 ;  /* 0x0000280201007387 */ /* 0x0007e60000100800 */
[----:B------:R-:W-:Y:S01]  /*2990*/  HMMA.16816.F32.BF16 R8, R192, R42, R68 ;  /* 0x0000002ac008723c */ /* 0x000fe20000041844 */
[----:B------:R-:W-:Y:S01]  /*29a0*/  LDSM.16.M88.4 R68, [R134+0x12900] ;  /* 0x012900008644783b */ /* 0x000fe20000000200 */
[----:B----4-:R-:W-:-:S03]  /*29b0*/  IADD3 R3, R111, 0x4000, RZ ;  /* 0x000040006f037810 */ /* 0x010fc60007ffe0ff */
[----:B------:R4:W-:Y:S03]  /*29c0*/  STL [R1+0x24], R6 ;  /* 0x0000240601007387 */ /* 0x0009e60000100800 */
[C---:B------:R-:W-:Y:S01]  /*29d0*/  HMMA.16816.F32.BF16 R60, R192.reuse, R48, R60 ;  /* 0x00000030c03c723c */ /* 0x040fe2000004183c */
[----:B------:R5:W-:Y:S07]  /*29e0*/  STL [R1+0x20], R3 ;  /* 0x0000200301007387 */ /* 0x000bee0000100800 */
[----:B------:R-:W-:Y:S01]  /*29f0*/  HMMA.16816.F32.BF16 R44, R192, R50, R44 ;  /* 0x00000032c02c723c */ /* 0x000fe2000004182c */
[----:B---3--:R-:W-:-:S07]  /*2a00*/  IADD3 R2, R111, 0x4800, RZ ;  /* 0x000048006f027810 */ /* 0x008fce0007ffe0ff */
[----:B-1----:R-:W-:Y:S01]  /*2a10*/  HMMA.16816.F32.BF16 R40, R192, R56, R36 ;  /* 0x00000038c028723c */ /* 0x002fe20000041824 */
[----:B------:R1:W-:Y:S01]  /*2a20*/  STL [R1+0x1c], R2 ;  /* 0x00001c0201007387 */ /* 0x0003e20000100800 */
[----:B----4-:R-:W-:-:S06]  /*2a30*/  IADD3 R6, R111, 0x5000, RZ ;  /* 0x000050006f067810 */ /* 0x010fcc0007ffe0ff */
[----:B------:R-:W-:Y:S01]  /*2a40*/  HMMA.16816.F32.BF16 R36, R192, R58, R32 ;  /* 0x0000003ac024723c */ /* 0x000fe20000041820 */
[----:B------:R-:W3:Y:S01]  /*2a50*/  LDSM.16.M88.4 R56, [R249+0x1800] ;  /* 0x00180000f938783b */ /* 0x000ee20000000200 */
[----:B-----5:R-:W-:-:S03]  /*2a60*/  IADD3 R3, R111, 0x5800, RZ ;  /* 0x000058006f037810 */ /* 0x020fc60007ffe0ff */
[----:B------:R4:W-:Y:S03]  /*2a70*/  STL [R1+0x18], R6 ;  /* 0x0000180601007387 */ /* 0x0009e60000100800 */
[C---:B--2---:R-:W-:Y:S01]  /*2a80*/  HMMA.16816.F32.BF16 R32, R192.reuse, R28, R24 ;  /* 0x0000001cc020723c */ /* 0x044fe20000041818 */
[----:B------:R2:W-:Y:S07]  /*2a90*/  STL [R1+0x14], R3 ;  /* 0x0000140301007387 */ /* 0x0005ee0000100800 */
[----:B------:R-:W-:Y:S01]  /*2aa0*/  HMMA.16816.F32.BF16 R28, R192, R30, R20 ;  /* 0x0000001ec01c723c */ /* 0x000fe20000041814 */
[----:B-1----:R-:W-:-:S07]  /*2ab0*/  IADD3 R2, R111, 0x6000, RZ ;  /* 0x000060006f027810 */ /* 0x002fce0007ffe0ff */
[----:B------:R-:W-:Y:S01]  /*2ac0*/  HMMA.16816.F32.BF16 R24, R196, R16, R12 ;  /* 0x00000010c418723c */ /* 0x000fe2000004180c */
[----:B------:R1:W-:Y:S01]  /*2ad0*/  STL [R1+0x10], R2 ;  /* 0x0000100201007387 */ /* 0x0003e20000100800 */
[----:B----4-:R-:W-:-:S06]  /*2ae0*/  IADD3 R6, R111, 0x6800, RZ ;  /* 0x000068006f067810 */ /* 0x010fcc0007ffe0ff */
[C---:B------:R-:W-:Y:S01]  /*2af0*/  HMMA.16816.F32.BF16 R20, R196.reuse, R18, R8 ;  /* 0x00000012c414723c */ /* 0x040fe20000041808 */
[C---:B--2---:R-:W-:Y:S01]  /*2b00*/  IADD3 R3, R111.reuse, 0x7000, RZ ;  /* 0x000070006f037810 */ /* 0x044fe20007ffe0ff */
[----:B------:R-:W-:Y:S06]  /*2b10*/  STL [R1+0xc], R6 ;  /* 0x00000c0601007387 */ /* 0x000fec0000100800 */
[C---:B------:R-:W-:Y:S01]  /*2b20*/  HMMA.16816.F32.BF16 R16, R196.reuse, R64, R60 ;  /* 0x00000040c410723c */ /* 0x040fe2000004183c */
[----:B------:R-:W-:Y:S07]  /*2b30*/  LDSM.16.M88.4 R60, [R134+0x13900] ;  /* 0x01390000863c783b */ /* 0x000fee0000000200 */
[----:B------:R-:W-:Y:S01]  /*2b40*/  HMMA.16816.F32.BF16 R12, R196, R66, R44 ;  /* 0x00000042c40c723c */ /* 0x000fe2000004182c */
[----:B------:R-:W2:Y:S01]  /*2b50*/  LDSM.16.M88.4 R64, [R134+0x13100] ;  /* 0x013100008640783b */ /* 0x000ea20000000200 */
[----:B-1----:R-:W-:-:S05]  /*2b60*/  IADD3 R2, R111, 0x7800, RZ ;  /* 0x000078006f027810 */ /* 0x002fca0007ffe0ff */
[----:B------:R-:W-:Y:S01]  /*2b70*/  STL [R1+0x4], R2 ;  /* 0x0000040201007387 */ /* 0x000fe20000100800 */
[C---:B------:R-:W-:Y:S03]  /*2b80*/  HMMA.16816.F32.BF16 R8, R196.reuse, R52, R40 ;  /* 0x00000034c408723c */ /* 0x040fe60000041828 */
[----:B------:R-:W-:Y:S05]  /*2b90*/  STL [R1+0x8], R3 ;  /* 0x0000080301007387 */ /* 0x000fea0000100800 */
[C---:B------:R-:W-:Y:S08]  /*2ba0*/  HMMA.16816.F32.BF16 R52, R196.reuse, R54, R36 ;  /* 0x00000036c434723c */ /* 0x040ff00000041824 */
[C---:B---3--:R-:W-:Y:S01]  /*2bb0*/  HMMA.16816.F32.BF16 R48, R196.reuse, R56, R32 ;  /* 0x00000038c430723c */ /* 0x048fe20000041820 */
[----:B------:R-:W-:Y:S07]  /*2bc0*/  LDSM.16.M88.4 R32, [R111+0x2800] ;  /* 0x002800006f20783b */ /* 0x000fee0000000200 */
[----:B------:R-:W-:Y:S01]  /*2bd0*/  HMMA.16816.F32.BF16 R44, R196, R58, R28 ;  /* 0x0000003ac42c723c */ /* 0x000fe2000004181c */
[----:B------:R-:W1:Y:S07]  /*2be0*/  LDSM.16.M88.4 R56, [R111+0x2000] ;  /* 0x002000006f38783b */ /* 0x000e6e0000000200 */
[C---:B------:R-:W-:Y:S08]  /*2bf0*/  HMMA.16816.F32.BF16 R40, R200.reuse, R72, R24 ;  /* 0x00000048c828723c */ /* 0x040ff00000041818 */
[C---:B------:R-:W-:Y:S01]  /*2c00*/  HMMA.16816.F32.BF16 R36, R200.reuse, R74, R20 ;  /* 0x0000004ac824723c */ /* 0x040fe20000041814 */
[----:B------:R-:W3:Y:S04]  /*2c10*/  LDSM.16.M88.4 R20, [R111+0x3000] ;  /* 0x003000006f14783b */ /* 0x000ee80000000200 */
[----:B------:R-:W-:Y:S03]  /*2c20*/  LDSM.16.M88.4 R72, [R252+0x13100] ;  /* 0x01310000fc48783b */ /* 0x000fe60000000200 */
[C---:B------:R-:W-:Y:S08]  /*2c30*/  HMMA.16816.F32.BF16 R28, R200.reuse, R68, R16 ;  /* 0x00000044c81c723c */ /* 0x040ff00000041810 */
[C---:B------:R-:W-:Y:S01]  /*2c40*/  HMMA.16816.F32.BF16 R24, R200.reuse, R70, R12 ;  /* 0x00000046c818723c */ /* 0x040fe2000004180c */
[----:B------:R-:W-:Y:S07]  /*2c50*/  LDSM.16.M88.4 R68, [R252+0x12900] ;  /* 0x01290000fc44783b */ /* 0x000fee0000000200 */
[C---:B--2---:R-:W-:Y:S08]  /*2c60*/  HMMA.16816.F32.BF16 R16, R200.reuse, R64, R8 ;  /* 0x00000040c810723c */ /* 0x044ff00000041808 */
[C---:B------:R-:W-:Y:S01]  /*2c70*/  HMMA.16816.F32.BF16 R12, R200.reuse, R66, R52 ;  /* 0x00000042c80c723c */ /* 0x040fe20000041834 */
[----:B------:R-:W2:Y:S07]  /*2c80*/  LDSM.16.M88.4 R64, [R111+0x3800] ;  /* 0x003800006f40783b */ /* 0x000eae0000000200 */
[C---:B------:R-:W-:Y:S01]  /*2c90*/  HMMA.16816.F32.BF16 R8, R200.reuse, R60, R48 ;  /* 0x0000003cc808723c */ /* 0x040fe20000041830 */
[----:B------:R-:W4:Y:S07]  /*2ca0*/  LDSM.16.M88.4 R48, [R252+0x12100] ;  /* 0x01210000fc30783b */ /* 0x000f2e0000000200 */
[----:B------:R-:W-:Y:S01]  /*2cb0*/  HMMA.16816.F32.BF16 R44, R200, R62, R44 ;  /* 0x0000003ec82c723c */ /* 0x000fe2000004182c */
[----:B------:R-:W-:Y:S07]  /*2cc0*/  LDSM.16.M88.4 R60, [R249+0x2800] ;  /* 0x00280000f93c783b */ /* 0x000fee0000000200 */
[C---:B-1----:R-:W-:Y:S08]  /*2cd0*/  HMMA.16816.F32.BF16 R40, R204.reuse, R56, R40 ;  /* 0x00000038cc28723c */ /* 0x042ff00000041828 */
[C---:B------:R-:W-:Y:S01]  /*2ce0*/  HMMA.16816.F32.BF16 R52, R204.reuse, R58, R36 ;  /* 0x0000003acc34723c */ /* 0x040fe20000041824 */
[----:B------:R-:W-:Y:S07]  /*2cf0*/  LDSM.16.M88.4 R56, [R249+0x3000] ;  /* 0x00300000f938783b */ /* 0x000fee0000000200 */
[C---:B------:R-:W-:Y:S08]  /*2d00*/  HMMA.16816.F32.BF16 R36, R204.reuse, R32, R28 ;  /* 0x00000020cc24723c */ /* 0x040ff0000004181c */
[C---:B------:R-:W-:Y:S08]  /*2d10*/  HMMA.16816.F32.BF16 R32, R204.reuse, R34, R24 ;  /* 0x00000022cc20723c */ /* 0x040ff00000041818 */
[C---:B---3--:R-:W-:Y:S08]  /*2d20*/  HMMA.16816.F32.BF16 R28, R204.reuse, R20, R16 ;  /* 0x00000014cc1c723c */ /* 0x048ff00000041810 */
[C---:B------:R-:W-:Y:S01]  /*2d30*/  HMMA.16816.F32.BF16 R24, R204.reuse, R22, R12 ;  /* 0x00000016cc18723c */ /* 0x040fe2000004180c */
[----:B------:R-:W1:Y:S07]  /*2d40*/  LDSM.16.M88.4 R20, [R252+0x13900] ;  /* 0x01390000fc14783b */ /* 0x000e6e0000000200 */
[C---:B--2---:R-:W-:Y:S08]  /*2d50*/  HMMA.16816.F32.BF16 R16, R204.reuse, R64, R8 ;  /* 0x00000040cc10723c */ /* 0x044ff00000041808 */
[----:B------:R-:W-:Y:S01]  /*2d60*/  HMMA.16816.F32.BF16 R12, R204, R66, R44 ;  /* 0x00000042cc0c723c */ /* 0x000fe2000004182c */
[----:B------:R-:W2:Y:S07]  /*2d70*/  LDSM.16.M88.4 R64, [R249+0x2000] ;  /* 0x00200000f940783b */ /* 0x000eae0000000200 */
[C---:B----4-:R-:W-:Y:S08]  /*2d80*/  HMMA.16816.F32.BF16 R8, R208.reuse, R48, R40 ;  /* 0x00000030d008723c */ /* 0x050ff00000041828 */
[C---:B------:R-:W-:Y:S08]  /*2d90*/  HMMA.16816.F32.BF16 R52, R208.reuse, R50, R52 ;  /* 0x00000032d034723c */ /* 0x040ff00000041834 */
[C---:B------:R-:W-:Y:S08]  /*2da0*/  HMMA.16816.F32.BF16 R48, R208.reuse, R68, R36 ;  /* 0x00000044d030723c */ /* 0x040ff00000041824 */
[C---:B------:R-:W-:Y:S01]  /*2db0*/  HMMA.16816.F32.BF16 R44, R208.reuse, R70, R32 ;  /* 0x00000046d02c723c */ /* 0x040fe20000041820 */
[----:B------:R-:W3:Y:S07]  /*2dc0*/  LDSM.16.M88.4 R68, [R249+0x3800] ;  /* 0x00380000f944783b */ /* 0x000eee0000000200 */
[C---:B------:R-:W-:Y:S08]  /*2dd0*/  HMMA.16816.F32.BF16 R40, R208.reuse, R72, R28 ;  /* 0x00000048d028723c */ /* 0x040ff0000004181c */
[C---:B------:R-:W-:Y:S01]  /*2de0*/  HMMA.16816.F32.BF16 R36, R208.reuse, R74, R24 ;  /* 0x0000004ad024723c */ /* 0x040fe20000041818 */
[----:B------:R-:W-:Y:S07]  /*2df0*/  LDSM.16.M88.4 R72, [R134+0x14900] ;  /* 0x014900008648783b */ /* 0x000fee0000000200 */
[----:B-1----:R-:W-:Y:S08]  /*2e00*/  HMMA.16816.F32.BF16 R28, R208, R22, R12 ;  /* 0x00000016d01c723c */ /* 0x002ff0000004180c */
[----:B--2---:R-:W-:Y:S08]  /*2e10*/  HMMA.16816.F32.BF16 R24, R212, R64, R8 ;  /* 0x00000040d418723c */ /* 0x004ff00000041808 */
[----:B------:R-:W-:Y:S08]  /*2e20*/  HMMA.16816.F32.BF16 R32, R208, R20, R16 ;  /* 0x00000014d020723c */ /* 0x000ff00000041810 */
[C---:B------:R-:W-:Y:S01]  /*2e30*/  HMMA.16816.F32.BF16 R20, R212.reuse, R66, R52 ;  /* 0x00000042d414723c */ /* 0x040fe20000041834 */
[----:B------:R-:W1:Y:S04]  /*2e40*/  LDSM.16.M88.4 R52, [R134+0x15100] ;  /* 0x015100008634783b */ /* 0x000e680000000200 */
[----:B------:R-:W2:Y:S03]  /*2e50*/  LDSM.16.M88.4 R64, [R134+0x15900] ;  /* 0x015900008640783b */ /* 0x000ea60000000200 */
[C---:B------:R-:W-:Y:S08]  /*2e60*/  HMMA.16816.F32.BF16 R8, R212.reuse, R56, R40 ;  /* 0x00000038d408723c */ /* 0x040ff00000041828 */
[C---:B---3--:R-:W-:Y:S08]  /*2e70*/  HMMA.16816.F32.BF16 R28, R212.reuse, R70, R28 ;  /* 0x00000046d41c723c */ /* 0x048ff0000004181c */
[----:B------:R-:W-:Y:S08]  /*2e80*/  HMMA.16816.F32.BF16 R16, R212, R60, R48 ;  /* 0x0000003cd410723c */ /* 0x000ff00000041830 */
[----:B------:R-:W-:Y:S08]  /*2e90*/  HMMA.16816.F32.BF16 R24, R216, R76, R24 ;  /* 0x0000004cd818723c */ /* 0x000ff00000041818 */
[C---:B------:R-:W-:Y:S01]  /*2ea0*/  HMMA.16816.F32.BF16 R12, R212.reuse, R62, R44 ;  /* 0x0000003ed40c723c */ /* 0x040fe2000004182c */
[----:B------:R-:W3:Y:S07]  /*2eb0*/  LDSM.16.M88.4 R60, [R111+0x4800] ;  /* 0x004800006f3c783b */ /* 0x000eee0000000200 */
[C---:B------:R-:W-:Y:S01]  /*2ec0*/  HMMA.16816.F32.BF16 R36, R212.reuse, R58, R36 ;  /* 0x0000003ad424723c */ /* 0x040fe20000041824 */
[----:B------:R-:W4:Y:S07]  /*2ed0*/  LDSM.16.M88.4 R56, [R111+0x5000] ;  /* 0x005000006f38783b */ /* 0x000f2e0000000200 */
[----:B------:R-:W-:Y:S01]  /*2ee0*/  HMMA.16816.F32.BF16 R32, R212, R68, R32 ;  /* 0x00000044d420723c */ /* 0x000fe20000041820 */
[----:B------:R-:W-:Y:S07]  /*2ef0*/  LDSM.16.M88.4 R68, [R252+0x15100] ;  /* 0x01510000fc44783b */ /* 0x000fee0000000200 */
[C---:B------:R-:W-:Y:S01]  /*2f00*/  HMMA.16816.F32.BF16 R48, R216.reuse, R78, R20 ;  /* 0x0000004ed830723c */ /* 0x040fe20000041814 */
[----:B------:R-:W-:Y:S07]  /*2f10*/  LDSM.16.M88.4 R76, [R252+0x15900] ;  /* 0x01590000fc4c783b */ /* 0x000fee0000000200 */
[C---:B-1----:R-:W-:Y:S08]  /*2f20*/  HMMA.16816.F32.BF16 R20, R216.reuse, R52, R8 ;  /* 0x00000034d814723c */ /* 0x042ff00000041808 */
[C---:B--2---:R-:W-:Y:S08]  /*2f30*/  HMMA.16816.F32.BF16 R8, R216.reuse, R66, R28 ;  /* 0x00000042d808723c */ /* 0x044ff0000004181c */
[----:B------:R-:W-:Y:S08]  /*2f40*/  HMMA.16816.F32.BF16 R44, R216, R72, R16 ;  /* 0x00000048d82c723c */ /* 0x000ff00000041810 */
[----:B------:R-:W-:Y:S01]  /*2f50*/  HMMA.16816.F32.BF16 R28, R220, R80, R24 ;  /* 0x00000050dc1c723c */ /* 0x000fe20000041818 */
[----:B------:R-:W1:Y:S07]  /*2f60*/  LDSM.16.M88.4 R24, [R111+0x5800] ;  /* 0x005800006f18783b */ /* 0x000e6e0000000200 */
[C---:B------:R-:W-:Y:S01]  /*2f70*/  HMMA.16816.F32.BF16 R40, R216.reuse, R74, R12 ;  /* 0x0000004ad828723c */ /* 0x040fe2000004180c */
[----:B------:R-:W2:Y:S07]  /*2f80*/  LDSM.16.M88.4 R72, [R252+0x14900] ;  /* 0x01490000fc48783b */ /* 0x000eae0000000200 */
[C---:B------:R-:W-:Y:S08]  /*2f90*/  HMMA.16816.F32.BF16 R16, R216.reuse, R54, R36 ;  /* 0x00000036d810723c */ /* 0x040ff00000041824 */
[----:B------:R-:W-:Y:S01]  /*2fa0*/  HMMA.16816.F32.BF16 R12, R216, R64, R32 ;  /* 0x00000040d80c723c */ /* 0x000fe20000041820 */
[----:B------:R-:W5:Y:S07]  /*2fb0*/  LDSM.16.M88.4 R32, [R252+0x14100] ;  /* 0x01410000fc20783b */ /* 0x000f6e0000000200 */
[C---:B---3--:R-:W-:Y:S08]  /*2fc0*/  HMMA.16816.F32.BF16 R52, R220.reuse, R60, R44 ;  /* 0x0000003cdc34723c */ /* 0x048ff0000004182c */
[C---:B------:R-:W-:Y:S01]  /*2fd0*/  HMMA.16816.F32.BF16 R36, R220.reuse, R82, R48 ;  /* 0x00000052dc24723c */ /* 0x040fe20000041830 */
[----:B------:R-:W-:Y:S07]  /*2fe0*/  LDSM.16.M88.4 R80, [R134+0x16900] ;  /* 0x016900008650783b */ /* 0x000fee0000000200 */
[C---:B------:R-:W-:Y:S01]  /*2ff0*/  HMMA.16816.F32.BF16 R44, R220.reuse, R62, R40 ;  /* 0x0000003edc2c723c */ /* 0x040fe20000041828 */
[----:B------:R-:W-:Y:S07]  /*3000*/  LDSM.16.M88.4 R60, [R249+0x4800] ;  /* 0x00480000f93c783b */ /* 0x000fee0000000200 */
[C---:B----4-:R-:W-:Y:S01]  /*3010*/  HMMA.16816.F32.BF16 R40, R220.reuse, R58, R16 ;  /* 0x0000003adc28723c */ /* 0x050fe20000041810 */
[----:B------:R-:W3:Y:S07]  /*3020*/  LDSM.16.M88.4 R16, [R249+0x4000] ;  /* 0x00400000f910783b */ /* 0x000eee0000000200 */
[C---:B------:R-:W-:Y:S01]  /*3030*/  HMMA.16816.F32.BF16 R48, R220.reuse, R56, R20 ;  /* 0x00000038dc30723c */ /* 0x040fe20000041814 */
[----:B------:R-:W-:Y:S07]  /*3040*/  LDSM.16.M88.4 R56, [R249+0x5800] ;  /* 0x00580000f938783b */ /* 0x000fee0000000200 */
[C---:B-1----:R-:W-:Y:S08]  /*3050*/  HMMA.16816.F32.BF16 R64, R220.reuse, R24, R12 ;  /* 0x00000018dc40723c */ /* 0x042ff0000004180c */
[----:B------:R-:W-:Y:S08]  /*3060*/  HMMA.16816.F32.BF16 R20, R220, R26, R8 ;  /* 0x0000001adc14723c */ /* 0x000ff00000041808 */
[C---:B--2---:R-:W-:Y:S01]  /*3070*/  HMMA.16816.F32.BF16 R24, R224.reuse, R72, R52 ;  /* 0x00000048e018723c */ /* 0x044fe20000041834 */
[----:B------:R-:W1:Y:S07]  /*3080*/  LDSM.16.M88.4 R52, [R249+0x5000] ;  /* 0x00500000f934783b */ /* 0x000e6e0000000200 */
[C---:B-----5:R-:W-:Y:S08]  /*3090*/  HMMA.16816.F32.BF16 R12, R224.reuse, R32, R28 ;  /* 0x00000020e00c723c */ /* 0x060ff0000004181c */
[C---:B------:R-:W-:Y:S08]  /*30a0*/  HMMA.16816.F32.BF16 R8, R224.reuse, R34, R36 ;  /* 0x00000022e008723c */ /* 0x040ff00000041824 */
[C---:B------:R-:W-:Y:S01]  /*30b0*/  HMMA.16816.F32.BF16 R32, R224.reuse, R74, R44 ;  /* 0x0000004ae020723c */ /* 0x040fe2000004182c */
[----:B------:R-:W-:Y:S07]  /*30c0*/  LDSM.16.M88.4 R72, [R111+0x6000] ;  /* 0x006000006f48783b */ /* 0x000fee0000000200 */
[C---:B------:R-:W-:Y:S08]  /*30d0*/  HMMA.16816.F32.BF16 R44, R224.reuse, R70, R40 ;  /* 0x00000046e02c723c */ /* 0x040ff00000041828 */
[C---:B------:R-:W-:Y:S01]  /*30e0*/  HMMA.16816.F32.BF16 R48, R224.reuse, R68, R48 ;  /* 0x00000044e030723c */ /* 0x040fe20000041830 */
[----:B------:R-:W-:Y:S07]  /*30f0*/  LDSM.16.M88.4 R68, [R134+0x17900] ;  /* 0x017900008644783b */ /* 0x000fee0000000200 */
[C---:B------:R-:W-:Y:S01]  /*3100*/  HMMA.16816.F32.BF16 R40, R224.reuse, R76, R64 ;  /* 0x0000004ce028723c */ /* 0x040fe20000041840 */
[----:B------:R-:W2:Y:S07]  /*3110*/  LDSM.16.M88.4 R64, [R134+0x16100] ;  /* 0x016100008640783b */ /* 0x000eae0000000200 */
[----:B------:R-:W-:Y:S01]  /*3120*/  HMMA.16816.F32.BF16 R36, R224, R78, R20 ;  /* 0x0000004ee024723c */ /* 0x000fe20000041814 */
[----:B------:R-:W4:Y:S07]  /*3130*/  LDSM.16.M88.4 R76, [R111+0x6800] ;  /* 0x006800006f4c783b */ /* 0x000f2e0000000200 */
[C---:B---3--:R-:W-:Y:S08]  /*3140*/  HMMA.16816.F32.BF16 R28, R228.reuse, R16, R12 ;  /* 0x00000010e41c723c */ /* 0x048ff0000004180c */
[C---:B------:R-:W-:Y:S08]  /*3150*/  HMMA.16816.F32.BF16 R20, R228.reuse, R18, R8 ;  /* 0x00000012e414723c */ /* 0x040ff00000041808 */
[C---:B------:R-:W-:Y:S08]  /*3160*/  HMMA.16816.F32.BF16 R16, R228.reuse, R60, R24 ;  /* 0x0000003ce410723c */ /* 0x040ff00000041818 */
[C---:B------:R-:W-:Y:S01]  /*3170*/  HMMA.16816.F32.BF16 R12, R228.reuse, R62, R32 ;  /* 0x0000003ee40c723c */ /* 0x040fe20000041820 */
[----:B------:R-:W-:Y:S07]  /*3180*/  LDSM.16.M88.4 R32, [R111+0x7800] ;  /* 0x007800006f20783b */ /* 0x000fee0000000200 */
[C---:B-1----:R-:W-:Y:S08]  /*3190*/  HMMA.16816.F32.BF16 R8, R228.reuse, R52, R48 ;  /* 0x00000034e408723c */ /* 0x042ff00000041830 */
[C---:B------:R-:W-:Y:S08]  /*31a0*/  HMMA.16816.F32.BF16 R60, R228.reuse, R56, R40 ;  /* 0x00000038e43c723c */ /* 0x040ff00000041828 */
[C---:B------:R-:W-:Y:S08]  /*31b0*/  HMMA.16816.F32.BF16 R24, R228.reuse, R54, R44 ;  /* 0x00000036e418723c */ /* 0x040ff0000004182c */
[----:B------:R-:W-:Y:S01]  /*31c0*/  HMMA.16816.F32.BF16 R56, R228, R58, R36 ;  /* 0x0000003ae438723c */ /* 0x000fe20000041824 */
[----:B------:R-:W1:Y:S07]  /*31d0*/  LDSM.16.M88.4 R36, [R111+0x7000] ;  /* 0x007000006f24783b */ /* 0x000e6e0000000200 */
[C---:B--2---:R-:W-:Y:S08]  /*31e0*/  HMMA.16816.F32.BF16 R52, R232.reuse, R64, R28 ;  /* 0x00000040e834723c */ /* 0x044ff0000004181c */
[C---:B------:R-:W-:Y:S08]  /*31f0*/  HMMA.16816.F32.BF16 R48, R232.reuse, R66, R20 ;  /* 0x00000042e830723c */ /* 0x040ff00000041814 */
[C---:B------:R-:W-:Y:S08]  /*3200*/  HMMA.16816.F32.BF16 R44, R232.reuse, R80, R16 ;  /* 0x00000050e82c723c */ /* 0x040ff00000041810 */
[C---:B------:R-:W-:Y:S08]  /*3210*/  HMMA.16816.F32.BF16 R28, R232.reuse, R84, R8 ;  /* 0x00000054e81c723c */ /* 0x040ff00000041808 */
[C---:B------:R-:W-:Y:S08]  /*3220*/  HMMA.16816.F32.BF16 R20, R232.reuse, R68, R60 ;  /* 0x00000044e814723c */ /* 0x040ff0000004183c */
[C---:B------:R-:W-:Y:S01]  /*3230*/  HMMA.16816.F32.BF16 R40, R232.reuse, R82, R12 ;  /* 0x00000052e828723c */ /* 0x040fe2000004180c */
[----:B------:R-:W2:Y:S07]  /*3240*/  LDSM.16.M88.4 R80, [R252+0x16100] ;  /* 0x01610000fc50783b */ /* 0x000eae0000000200 */
[C---:B------:R-:W-:Y:S01]  /*3250*/  HMMA.16816.F32.BF16 R24, R232.reuse, R86, R24 ;  /* 0x00000056e818723c */ /* 0x040fe20000041818 */
[----:B------:R-:W3:Y:S07]  /*3260*/  LDSM.16.M88.4 R84, [R252+0x17100] ;  /* 0x01710000fc54783b */ /* 0x000eee0000000200 */
[----:B------:R-:W-:Y:S08]  /*3270*/  HMMA.16816.F32.BF16 R16, R232, R70, R56 ;  /* 0x00000046e810723c */ /* 0x000ff00000041838 */
[C---:B------:R-:W-:Y:S01]  /*3280*/  HMMA.16816.F32.BF16 R12, R236.reuse, R72, R52 ;  /* 0x00000048ec0c723c */ /* 0x040fe20000041834 */
[----:B------:R-:W5:Y:S07]  /*3290*/  LDSM.16.M88.4 R52, [R249+0x6000] ;  /* 0x00600000f934783b */ /* 0x000f6e0000000200 */
[C---:B------:R-:W-:Y:S08]  /*32a0*/  HMMA.16816.F32.BF16 R8, R236.reuse, R74, R48 ;  /* 0x0000004aec08723c */ /* 0x040ff00000041830 */
[C---:B----4-:R-:W-:Y:S01]  /*32b0*/  HMMA.16816.F32.BF16 R68, R236.reuse, R76, R44 ;  /* 0x0000004cec44723c */ /* 0x050fe2000004182c */
[----:B------:R-:W4:Y:S07]  /*32c0*/  LDSM.16.M88.4 R44, [R249+0x6800] ;  /* 0x00680000f92c783b */ /* 0x000f2e0000000200 */
[C---:B-1----:R-:W-:Y:S08]  /*32d0*/  HMMA.16816.F32.BF16 R72, R236.reuse, R36, R28 ;  /* 0x00000024ec48723c */ /* 0x042ff0000004181c */
[C---:B------:R-:W-:Y:S08]  /*32e0*/  HMMA.16816.F32.BF16 R60, R236.reuse, R32, R20 ;  /* 0x00000020ec3c723c */ /* 0x040ff00000041814 */
[C---:B------:R-:W-:Y:S01]  /*32f0*/  HMMA.16816.F32.BF16 R76, R236.reuse, R78, R40 ;  /* 0x0000004eec4c723c */ /* 0x040fe20000041828 */
[----:B------:R-:W1:Y:S07]  /*3300*/  LDSM.16.M88.4 R40, [R249+0x7000] ;  /* 0x00700000f928783b */ /* 0x000e6e0000000200 */
[----:B------:R-:W-:Y:S01]  /*3310*/  HMMA.16816.F32.BF16 R64, R236, R38, R24 ;  /* 0x00000026ec40723c */ /* 0x000fe20000041818 */
[----:B------:R-:W1:Y:S01]  /*3320*/  LDSM.16.M88.4 R36, [R249+0x7800] ;  /* 0x00780000f924783b */ /* 0x000e620000000200 */
[----:B------:R-:W-:-:S06]  /*3330*/  DEPBAR.LE SB0, 0x0 ;  /* 0x000080000000791a */ /* 0x000fcc0000000000 */
[----:B------:R-:W-:Y:S08]  /*3340*/  HMMA.16816.F32.BF16 R56, R236, R34, R16 ;  /* 0x00000022ec38723c */ /* 0x000ff00000041810 */
[C---:B--2---:R-:W-:Y:S08]  /*3350*/  HMMA.16816.F32.BF16 R48, R240.reuse, R80, R12 ;  /* 0x00000050f030723c */ /* 0x044ff0000004180c */
[C---:B------:R-:W-:Y:S08]  /*3360*/  HMMA.16816.F32.BF16 R32, R240.reuse, R82, R8 ;  /* 0x00000052f020723c */ /* 0x040ff00000041808 */
[C---:B------:R-:W-:Y:S08]  /*3370*/  HMMA.16816.F32.BF16 R28, R240.reuse, R92, R68 ;  /* 0x0000005cf01c723c */ /* 0x040ff00000041844 */
[C---:B---3--:R-:W-:Y:S08]  /*3380*/  HMMA.16816.F32.BF16 R20, R240.reuse, R84, R72 ;  /* 0x00000054f014723c */ /* 0x048ff00000041848 */
[C---:B------:R-:W-:Y:S08]  /*3390*/  HMMA.16816.F32.BF16 R12, R240.reuse, R88, R60 ;  /* 0x00000058f00c723c */ /* 0x040ff0000004183c */
[C---:B------:R-:W-:Y:S08]  /*33a0*/  HMMA.16816.F32.BF16 R24, R240.reuse, R94, R76 ;  /* 0x0000005ef018723c */ /* 0x040ff0000004184c */
[C---:B------:R-:W-:Y:S08]  /*33b0*/  HMMA.16816.F32.BF16 R16, R240.reuse, R86, R64 ;  /* 0x00000056f010723c */ /* 0x040ff00000041840 */
[----:B------:R-:W-:Y:S08]  /*33c0*/  HMMA.16816.F32.BF16 R8, R240, R90, R56 ;  /* 0x0000005af008723c */ /* 0x000ff00000041838 */
[C---:B-----5:R-:W-:Y:S08]  /*33d0*/  HMMA.16816.F32.BF16 R56, R244.reuse, R52, R48 ;  /* 0x00000034f438723c */ /* 0x060ff00000041830 */
[C---:B------:R-:W-:Y:S08]  /*33e0*/  HMMA.16816.F32.BF16 R52, R244.reuse, R54, R32 ;  /* 0x00000036f434723c */ /* 0x040ff00000041820 */
[C---:B----4-:R-:W-:Y:S08]  /*33f0*/  HMMA.16816.F32.BF16 R48, R244.reuse, R44, R28 ;  /* 0x0000002cf430723c */ /* 0x050ff0000004181c */
[C---:B-1----:R-:W-:Y:S08]  /*3400*/  HMMA.16816.F32.BF16 R32, R244.reuse, R40, R20 ;  /* 0x00000028f420723c */ /* 0x042ff00000041814 */
[C---:B------:R-:W-:Y:S08]  /*3410*/  HMMA.16816.F32.BF16 R28, R244.reuse, R36, R12 ;  /* 0x00000024f41c723c */ /* 0x040ff0000004180c */
[C---:B------:R-:W-:Y:S08]  /*3420*/  HMMA.16816.F32.BF16 R44, R244.reuse, R46, R24 ;  /* 0x0000002ef42c723c */ /* 0x040ff00000041818 */
[C---:B------:R-:W-:Y:S08]  /*3430*/  HMMA.16816.F32.BF16 R40, R244.reuse, R42, R16 ;  /* 0x0000002af428723c */ /* 0x040ff00000041810 */
[----:B------:R-:W-:Y:S01]  /*3440*/  HMMA.16816.F32.BF16 R36, R244, R38, R8 ;  /* 0x00000026f424723c */ /* 0x000fe20000041808 */
[----:B------:R-:W-:Y:S06]  /*3450*/  BAR.SYNC.DEFER_BLOCKING 0x0 ;  /* 0x0000000000007b1d */ /* 0x000fec0000010000 */
[----:B------:R-:W-:Y:S05]  /*3460*/  @P0 BRA `(.L_x_2472) ;  /* 0x0000052000000947 */ /* 0x000fea0003800000 */
[----:B------:R-:W-:Y:S01]  /*3470*/  ULEA UR4, UR6, UR12, 0x6 ;  /* 0x0000000c06047291 */ /* 0x000fe2000f8e303f */
[----:B------:R-:W-:Y:S01]  /*3480*/  IMAD.MOV.U32 R9, RZ, RZ, RZ ;  /* 0x000000ffff097224 */ /* 0x000fe200078e00ff */
[----:B------:R-:W-:-:S04]  /*3490*/  P2R R11, PR, RZ, 0x8 ;  /* 0x00000008ff0b7803 */ /* 0x000fc80000000000 */
        /* <DEDUP_REMOVED lines=79> */
.L_x_2472:
[----:B-1----:R-:W-:Y:S01]  /*3990*/  LOP3.LUT R2, R97, 0xffffffe0, RZ, 0xc0, !PT ;  /* 0xffffffe061027812 */ /* 0x002fe200078ec0ff */
[----:B------:R-:W-:Y:S01]  /*39a0*/  UMOV UR4, 0xffffffc0 ;  /* 0xffffffc000047882 */ /* 0x000fe20000000000 */
[----:B------:R-:W-:Y:S01]  /*39b0*/  LEA.HI R3, R98, R101, RZ, 0x2 ;  /* 0x0000006562037211 */ /* 0x000fe200078f10ff */
[----:B------:R-:W-:Y:S01]  /*39c0*/  UIMAD UR4, UR6, UR4, 0x41 ;  /* 0x00000041060474a4 */ /* 0x000fe2000f8e0204 */
[----:B------:R-:W-:Y:S01]  /*39d0*/  SHF.R.S32.HI R7, RZ, 0x1f, R96 ;  /* 0x0000001fff077819 */ /* 0x000fe20000011460 */
[----:B------:R-:W-:Y:S01]  /*39e0*/  IMAD.IADD R2, R101, 0x1, -R2 ;  /* 0x0000000165027824 */ /* 0x000fe200078e0a02 */
[----:B------:R-:W-:Y:S01]  /*39f0*/  LOP3.LUT R3, R3, 0xfffffffc, RZ, 0xc0, !PT ;  /* 0xfffffffc03037812 */ /* 0x000fe200078ec0ff */
[----:B------:R-:W-:Y:S01]  /*3a00*/  IMAD.SHL.U32 R135, R4, 0x2, RZ ;  /* 0x0000000204877824 */ /* 0x000fe200078e00ff */
[----:B------:R-:W-:Y:S01]  /*3a10*/  LEA.HI R7, R7, R96, RZ, 0x3 ;  /* 0x0000006007077211 */ /* 0x000fe200078f18ff */
[----:B------:R-:W-:Y:S01]  /*3a20*/  @UP1 USHF.L.U32 UR10, UR10, 0x7, URZ ;  /* 0x000000070a0a1899 */ /* 0x000fe2000800063f */
[----:B------:R-:W-:Y:S01]  /*3a30*/  SHF.R.S32.HI R6, RZ, 0x1f, R2 ;  /* 0x0000001fff067819 */ /* 0x000fe20000011402 */
[----:B------:R-:W-:Y:S01]  /*3a40*/  IMAD.IADD R3, R101, 0x1, -R3 ;  /* 0x0000000165037824 */ /* 0x000fe200078e0a03 */
[----:B------:R-:W-:Y:S01]  /*3a50*/  LOP3.LUT R7, R7, 0xffffff8, RZ, 0xc0, !PT ;  /* 0x0ffffff807077812 */ /* 0x000fe200078ec0ff */
[--C-:B------:R-:W-:Y:S01]  /*3a60*/  IMAD R248, R5, 0x2, R135.reuse ;  /* 0x0000000205f87824 */ /* 0x100fe200078e0287 */
[----:B------:R-:W-:Y:S01]  /*3a70*/  LEA.HI R6, R6, R2, RZ, 0x2 ;  /* 0x0000000206067211 */ /* 0x000fe200078f10ff */
[----:B------:R-:W-:Y:S01]  /*3a80*/  IMAD R251, R0, 0x2, R135 ;  /* 0x0000000200fb7824 */ /* 0x000fe200078e0287 */
[----:B------:R-:W-:Y:S01]  /*3a90*/  LEA.HI R8, R3, R3, RZ, 0x1 ;  /* 0x0000000303087211 */ /* 0x000fe200078f08ff */
[----:B------:R-:W-:Y:S01]  /*3aa0*/  IMAD.IADD R9, R96, 0x1, -R7 ;  /* 0x0000000160097824 */ /* 0x000fe200078e0a07 */
[----:B------:R-:W-:Y:S01]  /*3ab0*/  PLOP3.LUT P0, PT, PT, PT, UP1, 0x80, 0x0 ;  /* 0x000000000000781c */ /* 0x000fe20003f0f018 */
[----:B------:R-:W-:Y:S01]  /*3ac0*/  LDSM.16.MT88.4 R24, [R135+0x100] ;  /* 0x000100008718783b */ /* 0x000fe20000004200 */
[----:B------:R-:W-:Y:S01]  /*3ad0*/  LEA.HI.SX32 R7, R6, UR11, 0x1e ;  /* 0x0000000b06077c11 */ /* 0x000fe2000f8ff2ff */
[----:B------:R-:W-:Y:S01]  /*3ae0*/  IMAD R250, R0, 0x2, R248 ;  /* 0x0000000200fa7824 */ /* 0x000fe200078e02f8 */
[----:B------:R-:W-:Y:S01]  /*3af0*/  LOP3.LUT R8, R8, 0x1ffffffe, RZ, 0xc0, !PT ;  /* 0x1ffffffe08087812 */ /* 0x000fe200078ec0ff */
[----:B------:R-:W-:Y:S01]  /*3b00*/  LDSM.16.MT88.4 R64, [R135+0x2100] ;  /* 0x002100008740783b */ /* 0x000fe20000004200 */
[----:B------:R-:W-:Y:S01]  /*3b10*/  LOP3.LUT R6, R6, 0x7ffffffc, RZ, 0xc0, !PT ;  /* 0x7ffffffc06067812 */ /* 0x000fe200078ec0ff */
[----:B------:R-:W-:-:S02]  /*3b20*/  IMAD R7, R9, 0x10, R7 ;  /* 0x0000001009077824 */ /* 0x000fc400078e0207 */
[----:B------:R-:W-:Y:S01]  /*3b30*/  IMAD.IADD R3, R3, 0x1, -R8 ;  /* 0x0000000103037824 */ /* 0x000fe200078e0a08 */
[----:B------:R-:W-:Y:S01]  /*3b40*/  LDSM.16.MT88.4 R72, [R248+0x2100] ;  /* 0x00210000f848783b */ /* 0x000fe20000004200 */
[----:B------:R-:W-:Y:S02]  /*3b50*/  IMAD.IADD R2, R2, 0x1, -R6 ;  /* 0x0000000102027824 */ /* 0x000fe400078e0a06 */
[----:B------:R-:W-:Y:S01]  /*3b60*/  IMAD R133, R3, 0x8, R7 ;  /* 0x0000000803857824 */ /* 0x000fe200078e0207 */
[----:B------:R-:W-:Y:S01]  /*3b70*/  LDSM.16.MT88.4 R68, [R250+0x900] ;  /* 0x00090000fa44783b */ /* 0x000fe20000004200 */
[----:B------:R-:W-:Y:S01]  /*3b80*/  IMAD.U32 R6, RZ, RZ, UR4 ;  /* 0x00000004ff067e24 */ /* 0x000fe2000f8e00ff */
[----:B------:R-:W-:Y:S01]  /*3b90*/  ULDC.64 UR4, c[0x0][0x2c8] ;  /* 0x0000b20000047ab9 */ /* 0x000fe20000000a00 */
[----:B------:R-:W-:Y:S01]  /*3ba0*/  @P0 IMAD.HI.U32 R7, R133, c[0x0][0x2c8], RZ ;  /* 0x0000b20085070a27 */ /* 0x000fe200078e00ff */
[----:B------:R-:W-:Y:S01]  /*3bb0*/  PLOP3.LUT P0, PT, PT, PT, UP1, 0x80, 0x0 ;  /* 0x000000000000781c */ /* 0x000fe20003f0f018 */
[----:B------:R-:W-:Y:S02]  /*3bc0*/  STL [R1+0x9c], R133 ;  /* 0x00009c8501007387 */ /* 0x000fe40000100800 */
[----:B------:R-:W-:-:S02]  /*3bd0*/  IMAD.MOV.U32 R3, RZ, RZ, R133 ;  /* 0x000000ffff037224 */ /* 0x000fc400078e0085 */
[----:B------:R-:W-:Y:S01]  /*3be0*/  IMAD.SHL.U32 R10, R2, 0x2, RZ ;  /* 0x00000002020a7824 */ /* 0x000fe200078e00ff */
[----:B------:R-:W0:Y:S04]  /*3bf0*/  LDGDEPBAR ;  /* 0x00000000000079af */ /* 0x000e280000000000 */
[----:B------:R-:W-:Y:S01]  /*3c00*/  IADD3 R2, -R10, UR7, R6 ;  /* 0x000000070a027c10 */ /* 0x000fe2000fffe106 */
[----:B------:R-:W-:Y:S02]  /*3c10*/  STL [R1+0xac], R10 ;  /* 0x0000ac0a01007387 */ /* 0x000fe40000100800 */
[----:B------:R-:W-:Y:S02]  /*3c20*/  @P0 SHF.R.U32.HI R3, RZ, c[0x0][0x2cc], R7 ;  /* 0x0000b300ff030a19 */ /* 0x000fe40000011607 */
[----:B------:R-:W-:-:S02]  /*3c30*/  IADD3 R6, R2, -UR13, RZ ;  /* 0x8000000d02067c10 */ /* 0x000fc4000fffe0ff */
[----:B------:R-:W-:Y:S01]  /*3c40*/  IADD3 R7, -R10, UR24, RZ ;  /* 0x000000180a077c10 */ /* 0x000fe2000fffe1ff */
[----:B------:R-:W1:Y:S01]  /*3c50*/  SHFL.IDX PT, R8, R3, RZ, 0x1c1f ;  /* 0x001c1fff03087589 */ /* 0x000e6200000e0000 */
[----:B------:R-:W-:Y:S02]  /*3c60*/  UIMAD.WIDE.U32 UR24, UR10, UR4, URZ ;  /* 0x000000040a1872a5 */ /* 0x000fe4000f8e003f */
[----:B------:R-:W-:Y:S01]  /*3c70*/  UIADD3 UR10, UR6, -0x2, URZ ;  /* 0xfffffffe060a7890 */ /* 0x000fe2000fffe03f */
[----:B------:R-:W2:Y:S04]  /*3c80*/  SHFL.IDX PT, R3, R3, 0x1, 0x1c1f ;  /* 0x003c1f0003037f89 */ /* 0x000ea800000e0000 */
[----:B------:R-:W-:Y:S02]  /*3c90*/  @UP1 UMOV UR21, UR25 ;  /* 0x0000001900151c82 */ /* 0x000fe40008000000 */
[----:B------:R-:W-:-:S04]  /*3ca0*/  @UP1 USHF.R.U32.HI UR11, URZ, UR5, UR21 ;  /* 0x000000053f0b1299 */ /* 0x000fc80008011615 */
[----:B------:R-:W-:-:S04]  /*3cb0*/  UIADD3 UR11, UR11, UR7, -UR13 ;  /* 0x000000070b0b7290 */ /* 0x000fc8000fffe80d */
[----:B------:R-:W-:-:S04]  /*3cc0*/  USHF.R.S32.HI UR4, URZ, 0x1f, UR11 ;  /* 0x0000001f3f047899 */ /* 0x000fc8000801140b */
[----:B------:R-:W-:Y:S01]  /*3cd0*/  ULEA.HI UR4, UR4, UR11, URZ, 0x6 ;  /* 0x0000000b04047291 */ /* 0x000fe2000f8f303f */
[----:B-1----:R-:W-:-:S03]  /*3ce0*/  IMAD.IADD R2, R6, 0x1, R8 ;  /* 0x0000000106027824 */ /* 0x002fc600078e0208 */
[----:B------:R-:W-:Y:S01]  /*3cf0*/  USHF.R.S32.HI UR4, URZ, 0x6, UR4 ;  /* 0x000000063f047899 */ /* 0x000fe20008011404 */
[----:B--2---:R-:W-:Y:S01]  /*3d00*/  IMAD.IADD R3, R6, 0x1, R3 ;  /* 0x0000000106037824 */ /* 0x004fe200078e0203 */
[----:B------:R-:W-:Y:S02]  /*3d10*/  IMNMX R2, R7, R2, PT ;  /* 0x0000000207027217 */ /* 0x000fe40003800200 */
[----:B------:R-:W-:Y:S02]  /*3d20*/  UISETP.LT.AND UP0, UPT, URZ, UR4, UPT ;  /* 0x000000043f00728c */ /* 0x000fe4000bf01270 */
[----:B------:R-:W-:Y:S02]  /*3d30*/  ISETP.GT.AND P0, PT, R2, RZ, PT ;  /* 0x000000ff0200720c */ /* 0x000fe40003f04270 */
[----:B------:R-:W-:Y:S02]  /*3d40*/  USEL UR4, URZ, UR4, !UP0 ;  /* 0x000000043f047287 */ /* 0x000fe4000c000000 */
[----:B------:R-:W-:-:S02]  /*3d50*/  FSEL R11, R56, -INF , P0 ;  /* 0xff800000380b7808 */ /* 0x000fc40000000000 */
[----:B------:R-:W-:Y:S01]  /*3d60*/  UISETP.GE.AND UP0, UPT, UR10, UR4, UPT ;  /* 0x000000040a00728c */ /* 0x000fe2000bf06270 */
[----:B------:R-:W-:-:S04]  /*3d70*/  ISETP.GT.AND P0, PT, R2, 0x1, PT ;  /* 0x000000010200780c */ /* 0x000fc80003f04270 */
[----:B------:R-:W-:Y:S02]  /*3d80*/  FSEL R10, R57, -INF , P0 ;  /* 0xff800000390a7808 */ /* 0x000fe40000000000 */
        /* <DEDUP_REMOVED lines=26> */
[----:B------:R-:W-:Y:S02]  /*3f30*/  ISETP.GT.AND P0, PT, R2, 0x39, PT ;  /* 0x000000390200780c */ /* 0x000fe40003f04270 */
[----:B------:R-:W-:Y:S02]  /*3f40*/  IMNMX R2, R7, R3, PT ;  /* 0x0000000307027217 */ /* 0x000fe40003800200 */
[----:B------:R-:W-:Y:S02]  /*3f50*/  FSEL R96, R37, -INF , P0 ;  /* 0xff80000025607808 */ /* 0x000fe40000000000 */
[----:B------:R-:W-:Y:S02]  /*3f60*/  ISETP.GT.AND P0, PT, R2, RZ, PT ;  /* 0x000000ff0200720c */ /* 0x000fe40003f04270 */
[----:B------:R-:W-:-:S02]  /*3f70*/  FMNMX.FTZ R3, R11, R10, !PT ;  /* 0x0000000a0b037209 */ /* 0x000fc40007810000 */
[----:B------:R-:W-:Y:S02]  /*3f80*/  FSEL R9, R58, -INF , P0 ;  /* 0xff8000003a097808 */ /* 0x000fe40000000000 */
[----:B------:R-:W-:Y:S02]  /*3f90*/  ISETP.GT.AND P0, PT, R2, 0x1, PT ;  /* 0x000000010200780c */ /* 0x000fe40003f04270 */
[----:B------:R-:W-:Y:S02]  /*3fa0*/  FMNMX.FTZ R3, R14, R3, !PT ;  /* 0x000000030e037209 */ /* 0x000fe40007810000 */
[----:B------:R-:W-:Y:S02]  /*3fb0*/  FSEL R8, R59, -INF , P0 ;  /* 0xff8000003b087808 */ /* 0x000fe40000000000 */
[----:B------:R-:W-:Y:S01]  /*3fc0*/  ISETP.GT.AND P0, PT, R2, 0x8, PT ;  /* 0x000000080200780c */ /* 0x000fe20003f04270 */
[----:B------:R-:W-:Y:S01]  /*3fd0*/  LDSM.16.MT88.4 R56, [R250+0x100] ;  /* 0x00010000fa38783b */ /* 0x000fe20000004200 */
[----:B------:R-:W-:-:S02]  /*3fe0*/  FMNMX.FTZ R3, R13, R3, !PT ;  /* 0x000000030d037209 */ /* 0x000fc40007810000 */
[----:B------:R-:W-:Y:S02]  /*3ff0*/  FSEL R7, R54, -INF , P0 ;  /* 0xff80000036077808 */ /* 0x000fe40000000000 */
[C---:B------:R-:W-:Y:S02]  /*4000*/  ISETP.GT.AND P0, PT, R2.reuse, 0x9, PT ;  /* 0x000000090200780c */ /* 0x040fe40003f04270 */
[----:B------:R-:W-:Y:S02]  /*4010*/  FMNMX.FTZ R3, R15, R3, !PT ;  /* 0x000000030f037209 */ /* 0x000fe40007810000 */
[----:B------:R-:W-:Y:S02]  /*4020*/  FSEL R12, R55, -INF , P0 ;  /* 0xff800000370c7808 */ /* 0x000fe40000000000 */
[----:B------:R-:W-:Y:S02]  /*4030*/  ISETP.GT.AND P0, PT, R2, 0x10, PT ;  /* 0x000000100200780c */ /* 0x000fe40003f04270 */
[----:B------:R-:W-:-:S02]  /*4040*/  FMNMX.FTZ R3, R16, R3, !PT ;  /* 0x0000000310037209 */ /* 0x000fc40007810000 */
[----:B------:R-:W-:Y:S02]  /*4050*/  FSEL R20, R50, -INF , P0 ;  /* 0xff80000032147808 */ /* 0x000fe40000000000 */
[C---:B------:R-:W-:Y:S02]  /*4060*/  ISETP.GT.AND P0, PT, R2.reuse, 0x11, PT ;  /* 0x000000110200780c */ /* 0x040fe40003f04270 */
[----:B------:R-:W-:Y:S02]  /*4070*/  FMNMX.FTZ R3, R21, R3, !PT ;  /* 0x0000000315037209 */ /* 0x000fe40007810000 */
[----:B------:R-:W-:Y:S02]  /*4080*/  FMNMX.FTZ R6, R9, R8, !PT ;  /* 0x0000000809067209 */ /* 0x000fe40007810000 */
[----:B------:R-:W-:Y:S02]  /*4090*/  FSEL R19, R51, -INF , P0 ;  /* 0xff80000033137808 */ /* 0x000fe40000000000 */
[----:B------:R-:W-:Y:S01]  /*40a0*/  ISETP.GT.AND P0, PT, R2, 0x18, PT ;  /* 0x000000180200780c */ /* 0x000fe20003f04270 */
[----:B------:R-:W-:Y:S01]  /*40b0*/  LDSM.16.MT88.4 R48, [R251+0x100] ;  /* 0x00010000fb30783b */ /* 0x000fe20000004200 */
[----:B------:R-:W-:-:S02]  /*40c0*/  FMNMX.FTZ R3, R22, R3, !PT ;  /* 0x0000000316037209 */ /* 0x000fc40007810000 */
[----:B------:R-:W-:Y:S02]  /*40d0*/  FMNMX.FTZ R6, R7, R6, !PT ;  /* 0x0000000607067209 */ /* 0x000fe40007810000 */
[----:B------:R-:W-:Y:S02]  /*40e0*/  FSEL R18, R46, -INF , P0 ;  /* 0xff8000002e127808 */ /* 0x000fe40000000000 */
[----:B------:R-:W-:Y:S02]  /*40f0*/  ISETP.GT.AND P0, PT, R2, 0x19, PT ;  /* 0x000000190200780c */ /* 0x000fe40003f04270 */
[----:B------:R-:W-:Y:S02]  /*4100*/  FMNMX.FTZ R3, R106, R3, !PT ;  /* 0x000000036a037209 */ /* 0x000fe40007810000 */
[----:B------:R-:W-:Y:S02]  /*4110*/  FMNMX.FTZ R6, R12, R6, !PT ;  /* 0x000000060c067209 */ /* 0x000fe40007810000 */
[----:B------:R-:W-:-:S02]  /*4120*/  FSEL R17, R47, -INF , P0 ;  /* 0xff8000002f117808 */ /* 0x000fc40000000000 */
[----:B------:R-:W-:Y:S02]  /*4130*/  FMNMX.FTZ R132, R105, R3, !PT ;  /* 0x0000000369847209 */ /* 0x000fe40007810000 */
[----:B------:R-:W-:Y:S02]  /*4140*/  ISETP.GT.AND P0, PT, R2, 0x20, PT ;  /* 0x000000200200780c */ /* 0x000fe40003f04270 */
[----:B------:R-:W-:Y:S02]  /*4150*/  FMNMX.FTZ R3, R20, R6, !PT ;  /* 0x0000000614037209 */ /* 0x000fe40007810000 */
[----:B------:R-:W-:Y:S02]  /*4160*/  FSEL R99, R34, -INF , P0 ;  /* 0xff80000022637808 */ /* 0x000fe40000000000 */
[----:B------:R-:W-:Y:S02]  /*4170*/  FMNMX.FTZ R3, R19, R3, !PT ;  /* 0x0000000313037209 */ /* 0x000fe40007810000 */
[----:B------:R-:W-:-:S02]  /*4180*/  ISETP.GT.AND P0, PT, R2, 0x21, PT ;  /* 0x000000210200780c */ /* 0x000fc40003f04270 */
[----:B------:R-:W-:Y:S02]  /*4190*/  FMNMX.FTZ R3, R18, R3, !PT ;  /* 0x0000000312037209 */ /* 0x000fe40007810000 */
[----:B------:R-:W-:Y:S02]  /*41a0*/  FSEL R98, R35, -INF , P0 ;  /* 0xff80000023627808 */ /* 0x000fe40000000000 */
[----:B------:R-:W-:Y:S01]  /*41b0*/  ISETP.GT.AND P0, PT, R2, 0x28, PT ;  /* 0x000000280200780c */ /* 0x000fe20003f04270 */
[----:B------:R-:W-:Y:S01]  /*41c0*/  LDSM.16.MT88.4 R32, [R251+0x900] ;  /* 0x00090000fb20783b */ /* 0x000fe20000004200 */
[----:B------:R-:W-:Y:S02]  /*41d0*/  FMNMX.FTZ R3, R17, R3, !PT ;  /* 0x0000000311037209 */ /* 0x000fe40007810000 */
[----:B------:R-:W-:Y:S02]  /*41e0*/  FSEL R95, R42, -INF , P0 ;  /* 0xff8000002a5f7808 */ /* 0x000fe40000000000 */
[----:B------:R-:W-:-:S02]  /*41f0*/  ISETP.GT.AND P0, PT, R2, 0x29, PT ;  /* 0x000000290200780c */ /* 0x000fc40003f04270 */
[----:B------:R-:W-:Y:S02]  /*4200*/  FMNMX.FTZ R3, R99, R3, !PT ;  /* 0x0000000363037209 */ /* 0x000fe40007810000 */
[----:B------:R-:W-:Y:S02]  /*4210*/  FMNMX.FTZ R132, R104, R132, !PT ;  /* 0x0000008468847209 */ /* 0x000fe40007810000 */
[----:B------:R-:W-:Y:S02]  /*4220*/  FSEL R97, R43, -INF , P0 ;  /* 0xff8000002b617808 */ /* 0x000fe40000000000 */
[----:B------:R-:W-:Y:S01]  /*4230*/  ISETP.GT.AND P0, PT, R2, 0x30, PT ;  /* 0x000000300200780c */ /* 0x000fe20003f04270 */
[----:B------:R-:W-:Y:S01]  /*4240*/  LDSM.16.MT88.4 R40, [R135+0x900] ;  /* 0x000900008728783b */ /* 0x000fe20000004200 */
[----:B------:R-:W-:Y:S02]  /*4250*/  FMNMX.FTZ R3, R98, R3, !PT ;  /* 0x0000000362037209 */ /* 0x000fe40007810000 */
[----:B------:R-:W-:-:S02]  /*4260*/  FMNMX.FTZ R132, R103, R132, !PT ;  /* 0x0000008467847209 */ /* 0x000fc40007810000 */
[----:B------:R-:W-:Y:S02]  /*4270*/  FSEL R94, R30, -INF , P0 ;  /* 0xff8000001e5e7808 */ /* 0x000fe40000000000 */
[----:B------:R-:W-:Y:S02]  /*4280*/  FMNMX.FTZ R3, R95, R3, !PT ;  /* 0x000000035f037209 */ /* 0x000fe40007810000 */
        /* <DEDUP_REMOVED lines=15> */
[----:B------:R-:W-:Y:S01]  /*4380*/  FMNMX.FTZ R2, R91, R2, !PT ;  /* 0x000000025b027209 */ /* 0x000fe20007810000 */
[----:B------:R-:W-:Y:S04]  /*4390*/  LDSM.16.MT88.4 R36, [R248+0x900] ;  /* 0x00090000f824783b */ /* 0x000fe80000004200 */
        /* <DEDUP_REMOVED lines=69> */
[----:B------:R-:W-:-:S02]  /*47f0*/  IMAD.MOV.U32 R129, RZ, RZ, R110 ;  /* 0x000000ffff817224 */ /* 0x000fc400078e006e */
[----:B------:R-:W-:Y:S02]  /*4800*/  IMAD.MOV.U32 R128, RZ, RZ, R111 ;  /* 0x000000ffff807224 */ /* 0x000fe400078e006f */
[----:B------:R-:W-:Y:S02]  /*4810*/  IMAD.MOV.U32 R131, RZ, RZ, R108 ;  /* 0x000000ffff837224 */ /* 0x000fe400078e006c */
[----:B------:R-:W-:Y:S01]  /*4820*/  IMAD.MOV.U32 R130, RZ, RZ, R109 ;  /* 0x000000ffff827224 */ /* 0x000fe200078e006d */
[----:B------:R-:W-:Y:S01]  /*4830*/  HMMA.16816.F32.BF16 R32, R12, R58, RZ ;  /* 0x0000003a0c20723c */ /* 0x000fe200000418ff */
[----:B------:R-:W-:Y:S01]  /*4840*/  IMAD.MOV.U32 R112, RZ, RZ, R25 ;  /* 0x000000ffff707224 */ /* 0x000fe200078e0019 */
[----:B------:R-:W-:Y:S01]  /*4850*/  LDSM.16.MT88.4 R56, [R251+0x2900] ;  /* 0x00290000fb38783b */ /* 0x000fe20000004200 */
[----:B------:R-:W-:Y:S02]  /*4860*/  IMAD.MOV.U32 R111, RZ, RZ, R26 ;  /* 0x000000ffff6f7224 */ /* 0x000fe400078e001a */
[----:B------:R-:W-:-:S02]  /*4870*/  IMAD.MOV.U32 R110, RZ, RZ, R24 ;  /* 0x000000ffff6e7224 */ /* 0x000fc400078e0018 */
        /* <DEDUP_REMOVED lines=14> */
[----:B------:R-:W-:Y:S01]  /*4960*/  LDSM.16.MT88.4 R44, [R251+0x4100] ;  /* 0x00410000fb2c783b */ /* 0x000fe20000004200 */
[----:B------:R-:W-:-:S02]  /*4970*/  IMAD.MOV.U32 R108, RZ, RZ, R53 ;  /* 0x000000ffff6c7224 */ /* 0x000fc400078e0035 */
[----:B------:R-:W-:Y:S02]  /*4980*/  IMAD.MOV.U32 R5, RZ, RZ, R54 ;  /* 0x000000ffff057224 */ /* 0x000fe400078e0036 */
[----:B------:R-:W-:Y:S01]  /*4990*/  IMAD.MOV.U32 R0, RZ, RZ, R55 ;  /* 0x000000ffff007224 */ /* 0x000fe200078e0037 */
[----:B--2---:R-:W-:Y:S01]  /*49a0*/  HMMA.16816.F32.BF16 R20, R8, R36, R20 ;  /* 0x000000240814723c */ /* 0x004fe20000041814 */
[----:B------:R-:W-:Y:S01]  /*49b0*/  IMAD.MOV.U32 R116, RZ, RZ, R28 ;  /* 0x000000ffff747224 */ /* 0x000fe200078e001c */
[----:B------:R-:W1:Y:S01]  /*49c0*/  LDSM.16.MT88.4 R52, [R250+0x2900] ;  /* 0x00290000fa34783b */ /* 0x000e620000004200 */
[----:B------:R-:W-:Y:S02]  /*49d0*/  IMAD.MOV.U32 R115, RZ, RZ, R29 ;  /* 0x000000ffff737224 */ /* 0x000fe400078e001d */
[----:B------:R-:W-:Y:S02]  /*49e0*/  IMAD.MOV.U32 R114, RZ, RZ, R30 ;  /* 0x000000ffff727224 */ /* 0x000fe400078e001e */
[----:B------:R-:W-:Y:S01]  /*49f0*/  IMAD.MOV.U32 R113, RZ, RZ, R31 ;  /* 0x000000ffff717224 */ /* 0x000fe200078e001f */
[----:B---3--:R-:W-:Y:S01]  /*4a00*/  HMMA.16816.F32.BF16 R32, R12, R40, RZ ;  /* 0x000000280c20723c */ /* 0x008fe200000418ff */
[----:B------:R-:W-:-:S02]  /*4a10*/  IMAD.MOV.U32 R178, RZ, RZ, R16 ;  /* 0x000000ffffb27224 */ /* 0x000fc400078e0010 */
[----:B------:R-:W-:Y:S02]  /*4a20*/  IMAD.MOV.U32 R177, RZ, RZ, R17 ;  /* 0x000000ffffb17224 */ /* 0x000fe400078e0011 */
[----:B------:R-:W-:Y:S02]  /*4a30*/  IMAD.MOV.U32 R176, RZ, RZ, R18 ;  /* 0x000000ffffb07224 */ /* 0x000fe400078e0012 */
[----:B------:R-:W-:Y:S01]  /*4a40*/  IMAD.MOV.U32 R4, RZ, RZ, R19 ;  /* 0x000000ffff047224 */ /* 0x000fe200078e0013 */
[----:B------:R-:W-:Y:S01]  /*4a50*/  HMMA.16816.F32.BF16 R28, R12, R42, RZ ;  /* 0x0000002a0c1c723c */ /* 0x000fe200000418ff */
[----:B------:R-:W2:Y:S01]  /*4a60*/  LDSM.16.MT88.4 R40, [R248+0x4100] ;  /* 0x00410000f828783b */ /* 0x000ea20000004200 */
[----:B------:R-:W-:Y:S02]  /*4a70*/  IMAD.MOV.U32 R120, RZ, RZ, R24 ;  /* 0x000000ffff787224 */ /* 0x000fe400078e0018 */
[----:B------:R-:W-:Y:S02]  /*4a80*/  IMAD.MOV.U32 R119, RZ, RZ, R25 ;  /* 0x000000ffff777224 */ /* 0x000fe400078e0019 */
[----:B------:R-:W-:-:S02]  /*4a90*/  IMAD.MOV.U32 R118, RZ, RZ, R26 ;  /* 0x000000ffff767224 */ /* 0x000fc400078e001a */
[C---:B------:R-:W-:Y:S01]  /*4aa0*/  HMMA.16816.F32.BF16 R16, R12.reuse, R74, RZ ;  /* 0x0000004a0c10723c */ /* 0x040fe200000418ff */
[----:B------:R-:W-:Y:S02]  /*4ab0*/  IMAD.MOV.U32 R117, RZ, RZ, R27 ;  /* 0x000000ffff757224 */ /* 0x000fe400078e001b */
[----:B------:R-:W-:Y:S02]  /*4ac0*/  IMAD.MOV.U32 R73, RZ, RZ, R20 ;  /* 0x000000ffff497224 */ /* 0x000fe400078e0014 */
[----:B------:R-:W-:Y:S02]  /*4ad0*/  IMAD.MOV.U32 R72, RZ, RZ, R21 ;  /* 0x000000ffff487224 */ /* 0x000fe400078e0015 */
[----:B------:R-:W-:Y:S01]  /*4ae0*/  IMAD.MOV.U32 R37, RZ, RZ, R22 ;  /* 0x000000ffff257224 */ /* 0x000fe200078e0016 */
[----:B------:R-:W-:Y:S01]  /*4af0*/  HMMA.16816.F32.BF16 R24, R12, R48, RZ ;  /* 0x000000300c18723c */ /* 0x000fe200000418ff */
[----:B------:R-:W-:-:S06]  /*4b00*/  IMAD.MOV.U32 R36, RZ, RZ, R23 ;  /* 0x000000ffff247224 */ /* 0x000fcc00078e0017 */
        /* <DEDUP_REMOVED lines=14> */
[C---:B-1----:R-:W-:Y:S01]  /*4bf0*/  HMMA.16816.F32.BF16 R72, R8.reuse, R52, R24 ;  /* 0x000000340848723c */ /* 0x042fe20000041818 */
[----:B------:R-:W-:Y:S02]  /*4c00*/  IMAD.MOV.U32 R59, RZ, RZ, R36 ;  /* 0x000000ffff3b7224 */ /* 0x000fe400078e0024 */
[----:B------:R-:W1:Y:S04]  /*4c10*/  LDSM.16.MT88.4 R36, [R251+0x4900] ;  /* 0x00490000fb24783b */ /* 0x000e680000004200 */
[----:B------:R-:W-:Y:S01]  /*4c20*/  IMAD.MOV.U32 R52, RZ, RZ, R120 ;  /* 0x000000ffff347224 */ /* 0x000fe200078e0078 */
[----:B------:R-:W-:Y:S01]  /*4c30*/  HMMA.16816.F32.BF16 R152, R8, R54, R20 ;  /* 0x000000360898723c */ /* 0x000fe20000041814 */
[----:B------:R-:W-:-:S06]  /*4c40*/  IMAD.MOV.U32 R53, RZ, RZ, R119 ;  /* 0x000000ffff357224 */ /* 0x000fcc00078e0077 */
[----:B------:R-:W-:Y:S01]  /*4c50*/  IMAD.MOV.U32 R54, RZ, RZ, R118 ;  /* 0x000000ffff367224 */ /* 0x000fe200078e0076 */
[----:B--2---:R-:W-:Y:S01]  /*4c60*/  HMMA.16816.F32.BF16 R24, R12, R40, RZ ;  /* 0x000000280c18723c */ /* 0x004fe200000418ff */
[----:B------:R-:W-:-:S07]  /*4c70*/  IMAD.MOV.U32 R55, RZ, RZ, R117 ;  /* 0x000000ffff377224 */ /* 0x000fce00078e0075 */
[----:B------:R-:W-:Y:S01]  /*4c80*/  HMMA.16816.F32.BF16 R20, R12, R42, RZ ;  /* 0x0000002a0c14723c */ /* 0x000fe200000418ff */
[----:B------:R-:W2:Y:S07]  /*4c90*/  LDSM.16.MT88.4 R40, [R250+0x4100] ;  /* 0x00410000fa28783b */ /* 0x000eae0000004200 */
[----:B------:R-:W-:Y:S08]  /*4ca0*/  HMMA.16816.F32.BF16 R160, R8, R64, R16 ;  /* 0x0000004008a0723c */ /* 0x000ff00000041810 */
[----:B------:R-:W-:Y:S07]  /*4cb0*/  HMMA.16816.F32.BF16 R16, R12, R44, RZ ;  /* 0x0000002c0c10723c */ /* 0x000fee00000418ff */
[----:B------:R-:W-:Y:S01]  /*4cc0*/  IMAD.MOV.U32 R44, RZ, RZ, R109 ;  /* 0x000000ffff2c7224 */ /* 0x000fe200078e006d */
        /* <DEDUP_REMOVED lines=8> */
[----:B------:R-:W-:-:S06]  /*4d50*/  IMAD.MOV.U32 R63, RZ, RZ, R113 ;  /* 0x000000ffff3f7224 */ /* 0x000fcc00078e0071 */
[--C-:B------:R-:W-:Y:S01]  /*4d60*/  FFMA.FTZ R36, R102, c[0x0][0x2d0], -R6.reuse ;  /* 0x0000b40066247a23 */ /* 0x100fe20000010806 */
[----:B--2---:R-:W-:Y:S01]  /*4d70*/  HMMA.16816.F32.BF16 R16, R12, R40, RZ ;  /* 0x000000280c10723c */ /* 0x004fe200000418ff */
[----:B------:R-:W-:Y:S02]  /*4d80*/  FFMA.FTZ R37, R101, c[0x0][0x2d0], -R6 ;  /* 0x0000b40065257a23 */ /* 0x000fe40000010806 */
[----:B------:R-:W-:Y:S02]  /*4d90*/  IMAD.MOV.U32 R101, RZ, RZ, R130 ;  /* 0x000000ffff657224 */ /* 0x000fe400078e0082 */
[----:B------:R-:W-:-:S03]  /*4da0*/  IMAD.MOV.U32 R102, RZ, RZ, R129 ;  /* 0x000000ffff667224 */ /* 0x000fc600078e0081 */
        /* <DEDUP_REMOVED lines=10> */
[----:B------:R-:W-:Y:S02]  /*4e50*/  FADD.FTZ R5, R77, R76 ;  /* 0x0000004c4d057221 */ /* 0x000fe40000010000 */
[----:B------:R-:W-:Y:S01]  /*4e60*/  IMAD.MOV.U32 R76, RZ, RZ, R178 ;  /* 0x000000ffff4c7224 */ /* 0x000fe200078e00b2 */
[----:B------:R-:W-:Y:S01]  /*4e70*/  HMMA.16816.F32.BF16 R16, R12, R42, RZ ;  /* 0x0000002a0c10723c */ /* 0x000fe200000418ff */
[----:B------:R-:W-:Y:S02]  /*4e80*/  IMAD.MOV.U32 R77, RZ, RZ, R177 ;  /* 0x000000ffff4d7224 */ /* 0x000fe400078e00b1 */
[----:B------:R-:W-:Y:S02]  /*4e90*/  IMAD.MOV.U32 R78, RZ, RZ, R176 ;  /* 0x000000ffff4e7224 */ /* 0x000fe400078e00b0 */
[----:B------:R-:W-:Y:S02]  /*4ea0*/  FADD.FTZ R0, R82, R0 ;  /* 0x0000000052007221 */ /* 0x000fe40000010000 */
[----:B------:R-:W-:Y:S01]  /*4eb0*/  IMAD.MOV.U32 R79, RZ, RZ, R4 ;  /* 0x000000ffff4f7224 */ /* 0x000fe200078e0004 */
[----:B------:R-:W-:Y:S01]  /*4ec0*/  HMMA.16816.F32.BF16 R108, R8, R38, R20 ;  /* 0x00000026086c723c */ /* 0x000fe20000041814 */
[----:B------:R-:W2:Y:S01]  /*4ed0*/  LDSM.16.MT88.4 R20, [R135+0x6900] ;  /* 0x006900008714783b */ /* 0x000ea20000004200 */
[----:B------:R-:W-:-:S02]  /*4ee0*/  FADD.FTZ R5, R80, R5 ;  /* 0x0000000550057221 */ /* 0x000fc40000010000 */
[----:B------:R-:W-:Y:S02]  /*4ef0*/  FADD.FTZ R4, R85, R0 ;  /* 0x0000000055047221 */ /* 0x000fe40000010000 */
[----:B------:R-:W-:Y:S02]  /*4f00*/  FADD.FTZ R0, R84, R5 ;  /* 0x0000000554007221 */ /* 0x000fe40000010000 */
[----:B------:R-:W-:Y:S02]  /*4f10*/  FADD.FTZ R4, R83, R4 ;  /* 0x0000000453047221 */ /* 0x000fe40000010000 */
[----:B------:R-:W-:Y:S02]  /*4f20*/  FADD.FTZ R0, R7, R0 ;  /* 0x0000000007007221 */ /* 0x000fe40000010000 */
[--C-:B------:R-:W-:Y:S02]  /*4f30*/  FFMA.FTZ R24, R106, c[0x0][0x2d0], -R6.reuse ;  /* 0x0000b4006a187a23 */ /* 0x100fe40000010806 */
[----:B------:R-:W-:-:S02]  /*4f40*/  FFMA.FTZ R38, R100, c[0x0][0x2d0], -R6 ;  /* 0x0000b40064267a23 */ /* 0x000fc40000010806 */
[----:B------:R-:W-:Y:S01]  /*4f50*/  HMMA.16816.F32.BF16 R112, R8, R26, R16 ;  /* 0x0000001a0870723c */ /* 0x000fe20000041810 */
[----:B------:R-:W-:Y:S02]  /*4f60*/  FFMA.FTZ R39, R96, c[0x0][0x2d0], -R6 ;  /* 0x0000b40060277a23 */ /* 0x000fe40000010806 */
[----:B------:R-:W-:Y:S02]  /*4f70*/  FADD.FTZ R25, R88, R4 ;  /* 0x0000000458197221 */ /* 0x000fe40000010000 */
[----:B------:R-:W-:Y:S02]  /*4f80*/  IMAD.MOV.U32 R106, RZ, RZ, R49 ;  /* 0x000000ffff6a7224 */ /* 0x000fe400078e0031 */
[----:B------:R-:W-:Y:S01]  /*4f90*/  FFMA.FTZ R26, R105, c[0x0][0x2d0], -R6 ;  /* 0x0000b400691a7a23 */ /* 0x000fe20000010806 */
[----:B-1----:R-:W-:Y:S01]  /*4fa0*/  HMMA.16816.F32.BF16 R16, R12, R28, RZ ;  /* 0x0000001c0c10723c */ /* 0x002fe200000418ff */
[----:B------:R-:W-:Y:S02]  /*4fb0*/  FADD.FTZ R27, R81, R0 ;  /* 0x00000000511b7221 */ /* 0x000fe40000010000 */
[----:B------:R-:W-:Y:S01]  /*4fc0*/  MUFU.EX2 R0, R26 ;  /* 0x0000001a00007308 */ /* 0x000fe20000000800 */
[----:B------:R-:W-:-:S02]  /*4fd0*/  IMAD.MOV.U32 R105, RZ, RZ, R48 ;  /* 0x000000ffff697224 */ /* 0x000fc400078e0030 */
[----:B------:R-:W-:Y:S02]  /*4fe0*/  IMAD.MOV.U32 R100, RZ, RZ, R131 ;  /* 0x000000ffff647224 */ /* 0x000fe400078e0083 */
[--C-:B------:R-:W-:Y:S02]  /*4ff0*/  FFMA.FTZ R28, R104, c[0x0][0x2d0], -R6.reuse ;  /* 0x0000b400681c7a23 */ /* 0x100fe40000010806 */
[----:B------:R-:W-:Y:S02]  /*5000*/  FFMA.FTZ R29, R103, c[0x0][0x2d0], -R6 ;  /* 0x0000b400671d7a23 */ /* 0x000fe40000010806 */
[----:B------:R-:W-:Y:S02]  /*5010*/  IMAD.MOV.U32 R104, RZ, RZ, R51 ;  /* 0x000000ffff687224 */ /* 0x000fe400078e0033 */
[----:B------:R-:W-:-:S10]  /*5020*/  IMAD.MOV.U32 R103, RZ, RZ, R128 ;  /* 0x000000ffff677224 */ /* 0x000fd400078e0080 */
        /* <DEDUP_REMOVED lines=200> */
.L_x_2476:
        /* <DEDUP_REMOVED lines=92> */
.L_x_2474:
[C---:B-12---:R-:W-:Y:S01]  /*6270*/  HMMA.16816.F32.BF16 R4, R168.reuse, R8, RZ ;  /* 0x00000008a804723c */ /* 0x046fe200000418ff */
[----:B------:R-:W2:Y:S01]  /*6280*/  LDL R3, [R1+0x28] ;  /* 0x0000280001037983 */ /* 0x000ea20000100800 */
[----:B------:R-:W-:Y:S05]  /*6290*/  UISETP.GE.AND UP0, UPT, UR10, 0x1, UPT ;  /* 0x000000010a00788c */ /* 0x000fea000bf06270 */
[----:B------:R-:W0:Y:S01]  /*62a0*/  LDGDEPBAR ;  /* 0x00000000000079af */ /* 0x000e220000000000 */
        /* <DEDUP_REMOVED lines=19> */
[----:B------:R-:W4:Y:S06]  /*63e0*/  LDL R188, [R1+0x30] ;  /* 0x0000300001bc7983 */ /* 0x000f2c0000100800 */
[----:B------:R-:W4:Y:S01]  /*63f0*/  LDL R189, [R1+0x2c] ;  /* 0x00002c0001bd7983 */ /* 0x000f220000100800 */
        /* <DEDUP_REMOVED lines=34> */
[----:B------:R1:W-:Y:S06]  /*6620*/  LDSM.16.M88.4 R176, [R3] ;  /* 0x0000000003b0783b */ /* 0x0003ec0000000200 */
[----:B-1----:R-:W2:Y:S06]  /*6630*/  LDL R3, [R1+0x18] ;  /* 0x0000180001037983 */ /* 0x002eac0000100800 */
[----:B----4-:R1:W3:Y:S06]  /*6640*/  LDSM.16.M88.4 R184, [R188] ;  /* 0x00000000bcb8783b */ /* 0x0102ec0000000200 */
[----:B------:R4:W3:Y:S06]  /*6650*/  LDSM.16.M88.4 R180, [R189] ;  /* 0x00000000bdb4783b */ /* 0x0008ec0000000200 */
[----:B-1----:R-:W2:Y:S06]  /*6660*/  LDL R188, [R1+0x1c] ;  /* 0x00001c0001bc7983 */ /* 0x002eac0000100800 */
        /* <DEDUP_REMOVED lines=47> */
[----:B--2---:R1:W-:Y:S06]  /*6960*/  LDSM.16.M88.4 R184, [R3] ;  /* 0x0000000003b8783b */ /* 0x0043ec0000000200 */
[----:B-1----:R-:W2:Y:S06]  /*6970*/  LDL R3, [R1+0x8] ;  /* 0x0000080001037983 */ /* 0x002eac0000100800 */
[----:B------:R1:W-:Y:S06]  /*6980*/  LDSM.16.M88.4 R176, [R188] ;  /* 0x00000000bcb0783b */ /* 0x0003ec0000000200 */
[----:B----4-:R3:W4:Y:S06]  /*6990*/  LDSM.16.M88.4 R180, [R189] ;  /* 0x00000000bdb4783b */ /* 0x01072c0000000200 */
[----:B-1----:R-:W2:Y:S06]  /*69a0*/  LDL R188, [R1+0xc] ;  /* 0x00000c0001bc7983 */ /* 0x002eac0000100800 */
        /* <DEDUP_REMOVED lines=47> */
[----:B--2---:R-:W-:Y:S06]  /*6ca0*/  LDSM.16.M88.4 R180, [R3] ;  /* 0x0000000003b4783b */ /* 0x004fec0000000200 */
[----:B------:R-:W-:Y:S06]  /*6cb0*/  LDSM.16.M88.4 R184, [R188] ;  /* 0x00000000bcb8783b */ /* 0x000fec0000000200 */
[----:B---3--:R1:W2:Y:S02]  /*6cc0*/  LDSM.16.M88.4 R176, [R189] ;  /* 0x00000000bdb0783b */ /* 0x0082a40000000200 */
[----:B-1---5:R-:W-:Y:S01]  /*6cd0*/  MOV R189, R132 ;  /* 0x0000008400bd7202 */ /* 0x022fe20000000f00 */
[C---:B--2---:R-:W-:Y:S08]  /*6ce0*/  HMMA.16816.F32.BF16 R4, R236.reuse, R176, R4 ;  /* 0x000000b0ec04723c */ /* 0x044ff00000041804 */
        /* <DEDUP_REMOVED lines=26> */
[----:B------:R-:W-:Y:S05]  /*6e90*/  DEPBAR.LE SB0, 0x0 ;  /* 0x000080000000791a */ /* 0x000fea0000000000 */
[----:B------:R-:W-:Y:S01]  /*6ea0*/  BAR.SYNC.DEFER_BLOCKING 0x0 ;  /* 0x0000000000007b1d */ /* 0x000fe20000010000 */
[C---:B-1----:R-:W-:Y:S08]  /*6eb0*/  HMMA.16816.F32.BF16 R12, R244.reuse, R176, R12 ;  /* 0x000000b0f40c723c */ /* 0x042ff0000004180c */
[C---:B------:R-:W-:Y:S08]  /*6ec0*/  HMMA.16816.F32.BF16 R16, R244.reuse, R178, R16 ;  /* 0x000000b2f410723c */ /* 0x040ff00000041810 */
[C---:B--2---:R-:W-:Y:S08]  /*6ed0*/  HMMA.16816.F32.BF16 R20, R244.reuse, R184, R20 ;  /* 0x000000b8f414723c */ /* 0x044ff00000041814 */
[C---:B------:R-:W-:Y:S08]  /*6ee0*/  HMMA.16816.F32.BF16 R24, R244.reuse, R186, R24 ;  /* 0x000000baf418723c */ /* 0x040ff00000041818 */
[C---:B---3--:R-:W-:Y:S08]  /*6ef0*/  HMMA.16816.F32.BF16 R28, R244.reuse, R180, R28 ;  /* 0x000000b4f41c723c */ /* 0x048ff0000004181c */
[----:B------:R-:W-:Y:S01]  /*6f00*/  HMMA.16816.F32.BF16 R32, R244, R182, R32 ;  /* 0x000000b6f420723c */ /* 0x000fe20000041820 */
[----:B------:R-:W-:-:S07]  /*6f10*/  @P0 BRA `(.L_x_2475) ;  /* 0x000005e000000947 */ /* 0x000fce0003800000 */
[----:B------:R-:W2:Y:S01]  /*6f20*/  LDL R0, [R1+0x84] ;  /* 0x0000840001007983 */ /* 0x000ea20000100800 */
[----:B------:R-:W-:Y:S01]  /*6f30*/  ULEA UR6, UR10, UR12, 0x6 ;  /* 0x0000000c0a067291 */ /* 0x000fe2000f8e303f */
[----:B------:R-:W-:Y:S01]  /*6f40*/  IMAD.MOV.U32 R178, RZ, RZ, RZ ;  /* 0x000000ffffb27224 */ /* 0x000fe200078e00ff */
[----:B------:R-:W-:Y:S01]  /*6f50*/  LOP3.LUT R189, R189, 0xffffbfff, RZ, 0xc0, !PT ;  /* 0xffffbfffbdbd7812 */ /* 0x000fe200078ec0ff */
[----:B------:R1:W-:Y:S03]  /*6f60*/  STL [R1+0xc8], R2 ;  /* 0x0000c80201007387 */ /* 0x0003e60000100800 */
[----:B------:R-:W-:Y:S01]  /*6f70*/  IMAD.U32 R3, RZ, RZ, UR6 ;  /* 0x00000006ff037e24 */ /* 0x000fe2000f8e00ff */
[----:B------:R-:W3:Y:S01]  /*6f80*/  LDL R183, [R1+0x78] ;  /* 0x0000780001b77983 */ /* 0x000ee20000100800 */
[----:B------:R-:W-:Y:S03]  /*6f90*/  @P2 LOP3.LUT R189, R189, 0x4000, RZ, 0xfc, !PT ;  /* 0x00004000bdbd2812 */ /* 0x000fe600078efcff */
[----:B------:R-:W4:Y:S01]  /*6fa0*/  LDL R182, [R1+0x44] ;  /* 0x0000440001b67983 */ /* 0x000f220000100800 */
        /* <DEDUP_REMOVED lines=8> */
[----:B-1----:R-:W3:Y:S01]  /*7030*/  LDL R2, [R1+0xb8] ;  /* 0x0000b80001027983 */ /* 0x002ee20000100800 */
        /* <DEDUP_REMOVED lines=29> */
[----:B------:R-:W3:Y:S04]  /*7210*/  SHFL.IDX PT, R132, R177, RZ, 0x181f ;  /* 0x00181fffb1847589 */ /* 0x000ee800000e0000 */
[----:B------:R-:W1:Y:S04]  /*7220*/  SHFL.IDX PT, R176, R3, RZ, 0x181f ;  /* 0x00181fff03b07589 */ /* 0x000e6800000e0000 */
[----:B------:R-:W2:Y:S04]  /*7230*/  SHFL.IDX PT, R0, R177, 0x1, 0x181f ;  /* 0x00381f00b1007f89 */ /* 0x000ea800000e0000 */
[----:B------:R-:W2:Y:S01]  /*7240*/  SHFL.IDX PT, R3, R3, 0x1, 0x181f ;  /* 0x00381f0003037f89 */ /* 0x000ea200000e0000 */
[----:B---3--:R-:W-:Y:S05]  /*7250*/  IADD3 R178, P0, R132, R2, RZ ;  /* 0x0000000284b27210 */ /* 0x008fea0007f1e0ff */
[----:B-1----:R-:W-:Y:S05]  /*7260*/  IMAD.X R179, R176, 0x1, R183, P0 ;  /* 0x00000001b0b37824 */ /* 0x002fea00000e06b7 */
[----:B----4-:R1:W-:Y:S02]  /*7270*/  LDGSTS.E.BYPASS.LTC128B.128 [R182+0x10100], [R178.64], !P6 ;  /* 0x10100000b2b67fae */ /* 0x0103e4000f101d50 */
[----:B-1----:R-:W-:Y:S05]  /*7280*/  IADD3 R178, P0, R132, R186, RZ ;  /* 0x000000ba84b27210 */ /* 0x002fea0007f1e0ff */
[----:B------:R-:W-:Y:S01]  /*7290*/  IMAD.X R179, R176, 0x1, R187, P0 ;  /* 0x00000001b0b37824 */ /* 0x000fe200000e06bb */
[----:B------:R-:W-:Y:S04]  /*72a0*/  IADD3 R180, P0, R132, R185, RZ ;  /* 0x000000b984b47210 */ /* 0x000fe80007f1e0ff */
[----:B------:R1:W-:Y:S01]  /*72b0*/  LDGSTS.E.BYPASS.LTC128B.128 [R182+0x12100], [R178.64], !P5 ;  /* 0x12100000b2b67fae */ /* 0x0003e2000e901d50 */
[----:B------:R-:W-:Y:S05]  /*72c0*/  IMAD.X R181, R176, 0x1, R190, P0 ;  /* 0x00000001b0b57824 */ /* 0x000fea00000e06be */
[----:B------:R3:W-:Y:S04]  /*72d0*/  LDGSTS.E.BYPASS.LTC128B.128 [R182+0x14100], [R180.64], !P4 ;  /* 0x14100000b4b67fae */ /* 0x0007e8000e101d50 */
[----:B-1----:R-:W3:Y:S04]  /*72e0*/  LDL R179, [R1+0x58] ;  /* 0x0000580001b37983 */ /* 0x002ee80000100800 */
[----:B------:R-:W4:Y:S04]  /*72f0*/  LDL R178, [R1+0x90] ;  /* 0x0000900001b27983 */ /* 0x000f280000100800 */
[----:B------:R1:W-:Y:S01]  /*7300*/  STL [R1+0x40], R189 ;  /* 0x000040bd01007387 */ /* 0x0003e20000100800 */
[C---:B---3--:R-:W-:Y:S01]  /*7310*/  IMAD.SHL.U32 R180, R179.reuse, 0x2, RZ ;  /* 0x00000002b3b47824 */ /* 0x048fe200078e00ff */
[----:B----4-:R-:W-:Y:S04]  /*7320*/  SHF.L.U64.HI R181, R179, 0x1, R178 ;  /* 0x00000001b3b57819 */ /* 0x010fe800000102b2 */
[----:B------:R-:W-:Y:S05]  /*7330*/  IADD3 R178, P0, R132, R180, RZ ;  /* 0x000000b484b27210 */ /* 0x000fea0007f1e0ff */
[----:B------:R-:W-:Y:S01]  /*7340*/  IMAD.X R179, R176, 0x1, R181, P0 ;  /* 0x00000001b0b37824 */ /* 0x000fe200000e06b5 */
[----:B--2---:R-:W-:Y:S02]  /*7350*/  IADD3 R176, P0, R0, R2, RZ ;  /* 0x0000000200b07210 */ /* 0x004fe40007f1e0ff */
[----:B------:R1:W5:Y:S03]  /*7360*/  LDL.LU R2, [R1+0xc8] ;  /* 0x0000c80001027983 */ /* 0x0003660000300800 */
[----:B------:R-:W-:Y:S01]  /*7370*/  IMAD.X R177, R3, 0x1, R183, P0 ;  /* 0x0000000103b17824 */ /* 0x000fe200000e06b7 */
[----:B------:R2:W-:Y:S04]  /*7380*/  LDGSTS.E.BYPASS.LTC128B.128 [R182+0x16100], [R178.64], !P3 ;  /* 0x16100000b2b67fae */ /* 0x0005e8000d901d50 */
[----:B------:R3:W-:Y:S01]  /*7390*/  LDGSTS.E.BYPASS.LTC128B.128 [R182+0x11100], [R176.64], !P6 ;  /* 0x11100000b0b67fae */ /* 0x0007e2000f101d50 */
[----:B--2---:R-:W-:Y:S02]  /*73a0*/  IADD3 R178, -R191, 0x10, RZ ;  /* 0x00000010bfb27810 */ /* 0x004fe40007ffe1ff */
[----:B---3--:R-:W-:Y:S02]  /*73b0*/  IADD3 R176, -R184, 0x10, RZ ;  /* 0x00000010b8b07810 */ /* 0x008fe40007ffe1ff */
[----:B------:R-:W-:Y:S02]  /*73c0*/  LOP3.LUT R178, R178, 0xf, RZ, 0xc0, !PT ;  /* 0x0000000fb2b27812 */ /* 0x000fe400078ec0ff */
[----:B------:R-:W-:Y:S04]  /*73d0*/  LOP3.LUT R176, R176, 0xf, RZ, 0xc0, !PT ;  /* 0x0000000fb0b07812 */ /* 0x000fe800078ec0ff */
[-C--:B------:R-:W-:Y:S04]  /*73e0*/  IADD3 R176, P2, P0, R176, R0.reuse, R186 ;  /* 0x00000000b0b07210 */ /* 0x080fe8000785e0ba */
[-C--:B------:R-:W-:Y:S02]  /*73f0*/  IADD3.X R177, RZ, R3.reuse, R187, P2, P0 ;  /* 0x00000003ffb17210 */ /* 0x080fe400017e04bb */
[----:B------:R-:W-:Y:S02]  /*7400*/  ISETP.NE.U32.AND P0, PT, R184, RZ, PT ;  /* 0x000000ffb800720c */ /* 0x000fe40003f05070 */
[-C--:B------:R-:W-:Y:S04]  /*7410*/  IADD3 R178, P2, P1, R178, R0.reuse, R185 ;  /* 0x00000000b2b27210 */ /* 0x080fe8000795e0b9 */
[-C--:B------:R-:W-:Y:S02]  /*7420*/  IADD3.X R179, RZ, R3.reuse, R190, P2, P1 ;  /* 0x00000003ffb37210 */ /* 0x080fe400017e24be */
[C---:B------:R-:W-:Y:S02]  /*7430*/  LOP3.LUT P1, RZ, R189.reuse, 0x8000, RZ, 0xc0, !PT ;  /* 0x00008000bdff7812 */ /* 0x040fe4000782c0ff */
[----:B------:R-:W-:Y:S03]  /*7440*/  LOP3.LUT P2, RZ, R189, 0x4000, RZ, 0xc0, !PT ;  /* 0x00004000bdff7812 */ /* 0x000fe6000784c0ff */
[----:B------:R2:W-:Y:S02]  /*7450*/  LDGSTS.E.BYPASS.LTC128B.128.ZFILL [R182+0x13100], [R176.64], P0 ;  /* 0x13100000b0b67fae */ /* 0x0005e40008141d50 */
[----:B--2---:R-:W-:Y:S04]  /*7460*/  IADD3 R176, -R188, 0x10, RZ ;  /* 0x00000010bcb07810 */ /* 0x004fe80007ffe1ff */
[----:B------:R-:W-:Y:S04]  /*7470*/  LOP3.LUT R176, R176, 0xf, RZ, 0xc0, !PT ;  /* 0x0000000fb0b07812 */ /* 0x000fe800078ec0ff */
[----:B------:R-:W-:Y:S04]  /*7480*/  IADD3 R176, P5, P0, R176, R0, R180 ;  /* 0x00000000b0b07210 */ /* 0x000fe800078be0b4 */
[----:B------:R-:W-:Y:S02]  /*7490*/  IADD3.X R177, RZ, R3, R181, P5, P0 ;  /* 0x00000003ffb17210 */ /* 0x000fe40002fe04b5 */
[----:B------:R-:W-:Y:S02]  /*74a0*/  ISETP.NE.U32.AND P0, PT, R191, RZ, PT ;  /* 0x000000ffbf00720c */ /* 0x000fe40003f05070 */
[----:B------:R-:W-:Y:S11]  /*74b0*/  LOP3.LUT P5, RZ, R189, 0x10000, RZ, 0xc0, !PT ;  /* 0x00010000bdff7812 */ /* 0x000ff600078ac0ff */
[----:B------:R1:W-:Y:S01]  /*74c0*/  LDGSTS.E.BYPASS.LTC128B.128.ZFILL [R182+0x15100], [R178.64], P0 ;  /* 0x15100000b2b67fae */ /* 0x0003e20008141d50 */
[----:B------:R-:W-:Y:S11]  /*74d0*/  ISETP.NE.U32.AND P0, PT, R188, RZ, PT ;  /* 0x000000ffbc00720c */ /* 0x000ff60003f05070 */
[----:B------:R-:W-:Y:S02]  /*74e0*/  @!UPT UIADD3 URZ, URZ, URZ, URZ ;  /* 0x0000003f3f3ff290 */ /* 0x000fe4000fffe03f */
[----:B------:R1:W-:Y:S02]  /*74f0*/  LDGSTS.E.BYPASS.LTC128B.128.ZFILL [R182+0x17100], [R176.64], P0 ;  /* 0x17100000b0b67fae */ /* 0x0003e40008141d50 */
.L_x_2475:
[----:B------:R-:W2:Y:S01]  /*7500*/  LDL R132, [R1+0x98] ;  /* 0x0000980001847983 */ /* 0x000ea20000100800 */
[----:B------:R-:W-:Y:S01]  /*7510*/  PLOP3.LUT P0, PT, PT, PT, UP1, 0x80, 0x0 ;  /* 0x000000000000781c */ /* 0x000fe20003f0f018 */
[----:B------:R-:W-:Y:S01]  /*7520*/  UIMAD UR6, UR10, -0x40, UR5 ;  /* 0xffffffc00a0678a4 */ /* 0x000fe2000f8e0205 */
[----:B-1----:R-:W-:Y:S01]  /*7530*/  MOV R178, R189 ;  /* 0x000000bd00b27202 */ /* 0x002fe20000000f00 */
[----:B------:R1:W2:Y:S01]  /*7540*/  LDL R0, [R1+0x9c] ;  /* 0x00009c0001007983 */ /* 0x0002a20000100800 */
[----:B------:R-:W-:Y:S02]  /*7550*/  UISETP.GT.AND UP0, UPT, UR10, UR4, UPT ;  /* 0x000000040a00728c */ /* 0x000fe4000bf04270 */
[----:B------:R-:W-:Y:S01]  /*7560*/  LOP3.LUT R178, R178, 0xfff7ffff, RZ, 0xc0, !PT ;  /* 0xfff7ffffb2b27812 */ /* 0x000fe200078ec0ff */
[----:B------:R-:W3:Y:S01]  /*7570*/  LDL R3, [R1+0xac] ;  /* 0x0000ac0001037983 */ /* 0x000ee20000100800 */
[----:B------:R-:W-:Y:S02]  /*7580*/  UIADD3 UR10, UR10, -0x1, URZ ;  /* 0xffffffff0a0a7890 */ /* 0x000fe4000fffe03f */
[----:B------:R-:W-:Y:S01]  /*7590*/  @P6 LOP3.LUT R178, R178, 0x80000, RZ, 0xfc, !PT ;  /* 0x00080000b2b26812 */ /* 0x000fe200078efcff */
[----:B------:R-:W4:Y:S03]  /*75a0*/  LDL.LU R177, [R1+0x54] ;  /* 0x0000540001b17983 */ /* 0x000f260000300800 */
[----:B------:R-:W-:Y:S01]  /*75b0*/  LOP3.LUT R178, R178, 0xfffbffff, RZ, 0xc0, !PT ;  /* 0xfffbffffb2b27812 */ /* 0x000fe200078ec0ff */
[----:B------:R-:W0:Y:S03]  /*75c0*/  LDGDEPBAR ;  /* 0x00000000000079af */ /* 0x000e260000000000 */
[----:B------:R-:W-:Y:S04]  /*75d0*/  @P5 LOP3.LUT R178, R178, 0x40000, RZ, 0xfc, !PT ;  /* 0x00040000b2b25812 */ /* 0x000fe800078efcff */
[----:B------:R-:W-:Y:S04]  /*75e0*/  LOP3.LUT R178, R178, 0xfffdffff, RZ, 0xc0, !PT ;  /* 0xfffdffffb2b27812 */ /* 0x000fe800078ec0ff */
[----:B------:R-:W-:Y:S04]  /*75f0*/  @P4 LOP3.LUT R178, R178, 0x20000, RZ, 0xfc, !PT ;  /* 0x00020000b2b24812 */ /* 0x000fe800078efcff */
[----:B------:R-:W-:Y:S04]  /*7600*/  LOP3.LUT R178, R178, 0xfffeffff, RZ, 0xc0, !PT ;  /* 0xfffeffffb2b27812 */ /* 0x000fe800078ec0ff */
[----:B------:R-:W-:Y:S04]  /*7610*/  @P3 LOP3.LUT R178, R178, 0x10000, RZ, 0xfc, !PT ;  /* 0x00010000b2b23812 */ /* 0x000fe800078efcff */
[----:B------:R-:W-:Y:S04]  /*7620*/  LOP3.LUT R178, R178, 0xffff7fff, RZ, 0xc0, !PT ;  /* 0xffff7fffb2b27812 */ /* 0x000fe800078ec0ff */
[----:B------:R-:W-:Y:S04]  /*7630*/  @P2 LOP3.LUT R178, R178, 0x8000, RZ, 0xfc, !PT ;  /* 0x00008000b2b22812 */ /* 0x000fe800078efcff */
[----:B------:R-:W-:Y:S04]  /*7640*/  LOP3.LUT R178, R178, 0xffffbfff, RZ, 0xc0, !PT ;  /* 0xffffbfffb2b27812 */ /* 0x000fe800078ec0ff */
[----:B------:R-:W-:Y:S04]  /*7650*/  @P1 LOP3.LUT R178, R178, 0x4000, RZ, 0xfc, !PT ;  /* 0x00004000b2b21812 */ /* 0x000fe800078efcff */
[----:B------:R-:W-:Y:S02]  /*7660*/  LOP3.LUT R178, R178, 0xffefffff, RZ, 0xc0, !PT ;  /* 0xffefffffb2b27812 */ /* 0x000fe400078ec0ff */
[----:B--2---:R-:W-:Y:S05]  /*7670*/  @P0 MOV R0, R132 ;  /* 0x0000008400000202 */ /* 0x004fea0000000f00 */
[----:B------:R-:W2:Y:S08]  /*7680*/  SHFL.IDX PT, R176, R0, RZ, 0x1c1f ;  /* 0x001c1fff00b07589 */ /* 0x000eb000000e0000 */
[----:B------:R1:W2:Y:S02]  /*7690*/  SHFL.IDX PT, R132, R0, 0x1, 0x1c1f ;  /* 0x003c1f0000847f89 */ /* 0x0002a400000e0000 */
[----:B-1----:R-:W-:Y:S04]  /*76a0*/  MOV R0, UR7 ;  /* 0x0000000700007c02 */ /* 0x002fe80008000f00 */
[----:B---3--:R-:W-:Y:S04]  /*76b0*/  IADD3 R0, R0, UR6, -R3 ;  /* 0x0000000600007c10 */ /* 0x008fe8000fffe803 */
[----:B------:R-:W-:Y:S04]  /*76c0*/  IADD3 R3, R0, -UR13, RZ ;  /* 0x8000000d00037c10 */ /* 0x000fe8000fffe0ff */
[C---:B--2---:R-:W-:Y:S02]  /*76d0*/  IADD3 R0, R3.reuse, R176, RZ ;  /* 0x000000b003007210 */ /* 0x044fe40007ffe0ff */
[----:B------:R-:W-:Y:S02]  /*76e0*/  IADD3 R3, R3, R132, RZ ;  /* 0x0000008403037210 */ /* 0x000fe40007ffe0ff */
[C---:B------:R-:W-:Y:S02]  /*76f0*/  ISETP.GT.AND P0, PT, R0.reuse, RZ, PT ;  /* 0x000000ff0000720c */ /* 0x040fe40003f04270 */
[----:B------:R-:W-:Y:S02]  /*7700*/  ISETP.GT.AND P6, PT, R0, 0x20, PT ;  /* 0x000000200000780c */ /* 0x000fe40003fc4270 */
[----:B------:R-:W-:Y:S02]  /*7710*/  FSEL R4, R4, -INF , P0 ;  /* 0xff80000004047808 */ /* 0x000fe40000000000 */
[C---:B------:R-:W-:Y:S02]  /*7720*/  ISETP.GT.AND P0, PT, R0.reuse, 0x1, PT ;  /* 0x000000010000780c */ /* 0x040fe40003f04270 */
[C---:B------:R-:W-:Y:S02]  /*7730*/  ISETP.GT.AND P5, PT, R0.reuse, 0x28, PT ;  /* 0x000000280000780c */ /* 0x040fe40003fa4270 */
[----:B------:R-:W-:Y:S02]  /*7740*/  FSEL R5, R5, -INF , P0 ;  /* 0xff80000005057808 */ /* 0x000fe40000000000 */
[C---:B------:R-:W-:Y:S02]  /*7750*/  ISETP.GT.AND P0, PT, R3.reuse, RZ, PT ;  /* 0x000000ff0300720c */ /* 0x040fe40003f04270 */
[----:B------:R-:W-:Y:S02]  /*7760*/  ISETP.GT.AND P4, PT, R0, 0x29, PT ;  /* 0x000000290000780c */ /* 0x000fe40003f84270 */
[----:B------:R-:W-:Y:S02]  /*7770*/  FSEL R6, R6, -INF , P0 ;  /* 0xff80000006067808 */ /* 0x000fe40000000000 */
[----:B------:R-:W-:Y:S02]  /*7780*/  ISETP.GT.AND P0, PT, R3, 0x1, PT ;  /* 0x000000010300780c */ /* 0x000fe40003f04270 */
[----:B------:R-:W-:Y:S02]  /*7790*/  @P6 LOP3.LUT R178, R178, 0x100000, RZ, 0xfc, !PT ;  /* 0x00100000b2b26812 */ /* 0x000fe400078efcff */
[----:B------:R-:W-:Y:S02]  /*77a0*/  FSEL R7, R7, -INF , P0 ;  /* 0xff80000007077808 */ /* 0x000fe40000000000 */
[C---:B------:R-:W-:Y:S01]  /*77b0*/  ISETP.GT.AND P0, PT, R0.reuse, 0x8, PT ;  /* 0x000000080000780c */ /* 0x040fe20003f04270 */
[----:B------:R-:W-:Y:S01]  /*77c0*/  STL [R1+0x40], R178 ;  /* 0x000040b201007387 */ /* 0x000fe20000100800 */
[----:B------:R-:W-:Y:S02]  /*77d0*/  ISETP.GT.AND P6, PT, R0, 0x9, PT ;  /* 0x000000090000780c */ /* 0x000fe40003fc4270 */
[----:B------:R-:W-:Y:S02]  /*77e0*/  FSEL R8, R8, -INF , P0 ;  /* 0xff80000008087808 */ /* 0x000fe40000000000 */
[----:B------:R-:W-:Y:S02]  /*77f0*/  ISETP.GT.AND P0, PT, R3, 0x8, PT ;  /* 0x000000080300780c */ /* 0x000fe40003f04270 */
[----:B------:R-:W-:Y:S02]  /*7800*/  FSEL R9, R9, -INF , P6 ;  /* 0xff80000009097808 */ /* 0x000fe40003000000 */
[----:B------:R-:W-:Y:S02]  /*7810*/  FSEL R10, R10, -INF , P0 ;  /* 0xff8000000a0a7808 */ /* 0x000fe40000000000 */
[----:B------:R-:W-:Y:S02]  /*7820*/  ISETP.GT.AND P0, PT, R3, 0x9, PT ;  /* 0x000000090300780c */ /* 0x000fe40003f04270 */
[C---:B------:R-:W-:Y:S02]  /*7830*/  ISETP.GT.AND P6, PT, R0.reuse, 0x11, PT ;  /* 0x000000110000780c */ /* 0x040fe40003fc4270 */
[----:B------:R-:W-:Y:S02]  /*7840*/  FSEL R11, R11, -INF , P0 ;  /* 0xff8000000b0b7808 */ /* 0x000fe40000000000 */
[----:B------:R-:W-:Y:S02]  /*7850*/  ISETP.GT.AND P0, PT, R0, 0x10, PT ;  /* 0x000000100000780c */ /* 0x000fe40003f04270 */
[----:B------:R-:W-:Y:S02]  /*7860*/  FSEL R13, R13, -INF , P6 ;  /* 0xff8000000d0d7808 */ /* 0x000fe40003000000 */
[----:B------:R-:W-:Y:S02]  /*7870*/  FSEL R12, R12, -INF , P0 ;  /* 0xff8000000c0c7808 */ /* 0x000fe40000000000 */
[C---:B------:R-:W-:Y:S02]  /*7880*/  ISETP.GT.AND P0, PT, R3.reuse, 0x10, PT ;  /* 0x000000100300780c */ /* 0x040fe40003f04270 */
[----:B------:R-:W-:Y:S02]  /*7890*/  ISETP.GT.AND P1, PT, R0, 0x31, PT ;  /* 0x000000310000780c */ /* 0x000fe40003f24270 */
[----:B------:R-:W-:Y:S02]  /*78a0*/  FSEL R14, R14, -INF , P0 ;  /* 0xff8000000e0e7808 */ /* 0x000fe40000000000 */
[----:B------:R-:W-:Y:S02]  /*78b0*/  ISETP.GT.AND P0, PT, R3, 0x11, PT ;  /* 0x000000110300780c */ /* 0x000fe40003f04270 */
[C---:B------:R-:W-:Y:S02]  /*78c0*/  ISETP.GT.AND P2, PT, R0.reuse, 0x38, PT ;  /* 0x000000380000780c */ /* 0x040fe40003f44270 */
[----:B------:R-:W-:Y:S02]  /*78d0*/  FSEL R15, R15, -INF , P0 ;  /* 0xff8000000f0f7808 */ /* 0x000fe40000000000 */
[C---:B------:R-:W-:Y:S02]  /*78e0*/  ISETP.GT.AND P0, PT, R0.reuse, 0x19, PT ;  /* 0x000000190000780c */ /* 0x040fe40003f04270 */
[C---:B------:R-:W-:Y:S02]  /*78f0*/  ISETP.GT.AND P3, PT, R0.reuse, 0x39, PT ;  /* 0x000000390000780c */ /* 0x040fe40003f64270 */
[----:B------:R-:W-:Y:S02]  /*7900*/  FSEL R17, R17, -INF , P0 ;  /* 0xff80000011117808 */ /* 0x000fe40000000000 */
[C---:B------:R-:W-:Y:S02]  /*7910*/  ISETP.GT.AND P0, PT, R3.reuse, 0x18, PT ;  /* 0x000000180300780c */ /* 0x040fe40003f04270 */
[----:B------:R-:W-:Y:S02]  /*7920*/  ISETP.GT.AND P6, PT, R0, 0x18, PT ;  /* 0x000000180000780c */ /* 0x000fe40003fc4270 */
[----:B------:R-:W-:Y:S02]  /*7930*/  FSEL R18, R18, -INF , P0 ;  /* 0xff80000012127808 */ /* 0x000fe40000000000 */
[----:B------:R-:W-:Y:S02]  /*7940*/  ISETP.GT.AND P0, PT, R3, 0x19, PT ;  /* 0x000000190300780c */ /* 0x000fe40003f04270 */
[----:B------:R-:W-:Y:S02]  /*7950*/  FSEL R16, R16, -INF , P6 ;  /* 0xff80000010107808 */ /* 0x000fe40003000000 */
[----:B------:R-:W-:Y:S02]  /*7960*/  FSEL R19, R19, -INF , P0 ;  /* 0xff80000013137808 */ /* 0x000fe40000000000 */
[----:B------:R-:W-:Y:S02]  /*7970*/  ISETP.GT.AND P0, PT, R0, 0x21, PT ;  /* 0x000000210000780c */ /* 0x000fe40003f04270 */
[----:B------:R-:W-:Y:S02]  /*7980*/  LOP3.LUT P6, RZ, R178, 0x100000, RZ, 0xc0, !PT ;  /* 0x00100000b2ff7812 */ /* 0x000fe400078cc0ff */
[----:B------:R-:W-:Y:S02]  /*7990*/  FSEL R21, R21, -INF , P0 ;  /* 0xff80000015157808 */ /* 0x000fe40000000000 */
[C---:B------:R-:W-:Y:S02]  /*79a0*/  ISETP.GT.AND P0, PT, R3.reuse, 0x20, PT ;  /* 0x000000200300780c */ /* 0x040fe40003f04270 */
[----:B------:R-:W-:Y:S02]  /*79b0*/  FSEL R20, R20, -INF , P6 ;  /* 0xff80000014147808 */ /* 0x000fe40003000000 */
[----:B------:R-:W-:Y:S02]  /*79c0*/  FSEL R22, R22, -INF , P0 ;  /* 0xff80000016167808 */ /* 0x000fe40000000000 */
[----:B------:R-:W-:Y:S02]  /*79d0*/  ISETP.GT.AND P0, PT, R3, 0x21, PT ;  /* 0x000000210300780c */ /* 0x000fe40003f04270 */
[----:B------:R-:W-:Y:S02]  /*79e0*/  FSEL R24, R24, -INF , P5 ;  /* 0xff80000018187808 */ /* 0x000fe40002800000 */
[----:B------:R-:W-:Y:S02]  /*79f0*/  FSEL R23, R23, -INF , P0 ;  /* 0xff80000017177808 */ /* 0x000fe40000000000 */
[----:B------:R-:W-:Y:S02]  /*7a00*/  ISETP.GT.AND P0, PT, R0, 0x30, PT ;  /* 0x000000300000780c */ /* 0x000fe40003f04270 */
[----:B-----5:R-:W-:Y:S02]  /*7a10*/  FMNMX.FTZ R0, R4, R2, !PT ;  /* 0x0000000204007209 */ /* 0x020fe40007810000 */
[----:B------:R-:W-:Y:S02]  /*7a20*/  FSEL R25, R25, -INF , P4 ;  /* 0xff80000019197808 */ /* 0x000fe40002000000 */
        /* <DEDUP_REMOVED lines=25> */
[----:B------:R-:W-:Y:S02]  /*7bc0*/  LOP3.LUT P6, RZ, R178, 0x80000, RZ, 0xc0, !PT ;  /* 0x00080000b2ff7812 */ /* 0x000fe400078cc0ff */
[----:B------:R-:W-:Y:S02]  /*7bd0*/  FMNMX.FTZ R0, R32, R0, !PT ;  /* 0x0000000020007209 */ /* 0x000fe40007810000 */
[C---:B------:R-:W-:Y:S02]  /*7be0*/  LOP3.LUT P5, RZ, R178.reuse, 0x40000, RZ, 0xc0, !PT ;  /* 0x00040000b2ff7812 */ /* 0x040fe400078ac0ff */
[----:B------:R-:W-:Y:S02]  /*7bf0*/  FMNMX.FTZ R0, R33, R0, !PT ;  /* 0x0000000021007209 */ /* 0x000fe40007810000 */
[C---:B------:R-:W-:Y:S02]  /*7c00*/  LOP3.LUT P4, RZ, R178.reuse, 0x20000, RZ, 0xc0, !PT ;  /* 0x00020000b2ff7812 */ /* 0x040fe4000788c0ff */
[C---:B------:R-:W-:Y:S01]  /*7c10*/  LOP3.LUT P3, RZ, R178.reuse, 0x10000, RZ, 0xc0, !PT ;  /* 0x00010000b2ff7812 */ /* 0x040fe2000786c0ff */
[----:B------:R-:W1:Y:S01]  /*7c20*/  SHFL.BFLY PT, R132, R0, 0x2, 0x1f ;  /* 0x0c401f0000847f89 */ /* 0x000e6200000e0000 */
[C---:B------:R-:W-:Y:S02]  /*7c30*/  LOP3.LUT P2, RZ, R178.reuse, 0x8000, RZ, 0xc0, !PT ;  /* 0x00008000b2ff7812 */ /* 0x040fe4000784c0ff */
[----:B------:R-:W-:Y:S02]  /*7c40*/  LOP3.LUT P1, RZ, R178, 0x4000, RZ, 0xc0, !PT ;  /* 0x00004000b2ff7812 */ /* 0x000fe4000782c0ff */
        /* <DEDUP_REMOVED lines=29> */
[----:B------:R-:W-:Y:S05]  /*7e20*/  FFMA.FTZ R25, R25, c[0x0][0x2d0], -R2 ;  /* 0x0000b40019197a23 */ /* 0x000fea0000010802 */
[----:B------:R-:W4:Y:S10]  /*7e30*/  MUFU.EX2 R2, R0 ;  /* 0x0000000000027308 */ /* 0x000f340000000800 */
[----:B------:R-:W1:Y:S10]  /*7e40*/  MUFU.EX2 R8, R8 ;  /* 0x0000000800087308 */ /* 0x000e740000000800 */
[----:B------:R-:W2:Y:S01]  /*7e50*/  MUFU.EX2 R9, R9 ;  /* 0x0000000900097308 */ /* 0x000ea20000000800 */
[C---:B----4-:R-:W-:Y:S02]  /*7e60*/  FFMA.FTZ R0, R2.reuse, R177, R4 ;  /* 0x000000b102007223 */ /* 0x050fe40000010004 */
[----:B------:R-:W-:Y:S02]  /*7e70*/  FMUL.FTZ R12, R2, R156 ;  /* 0x0000009c020c7220 */ /* 0x000fe40000410000 */
[C---:B------:R-:W-:Y:S01]  /*7e80*/  FADD.FTZ R0, R176.reuse, R0 ;  /* 0x00000000b0007221 */ /* 0x040fe20000010000 */
[----:B------:R-:W-:Y:S01]  /*7e90*/  F2FP.BF16.PACK_AB R176, R176, R4 ;  /* 0x00000004b0b0723e */ /* 0x000fe200000010ff */
[C---:B------:R-:W-:Y:S01]  /*7ea0*/  FMUL.FTZ R13, R2.reuse, R157 ;  /* 0x0000009d020d7220 */ /* 0x040fe20000410000 */
[----:B------:R-:W-:Y:S01]  /*7eb0*/  FSEL R4, R35, -INF , P0 ;  /* 0xff80000023047808 */ /* 0x000fe20000000000 */
[----:B------:R-:W-:Y:S01]  /*7ec0*/  FMUL.FTZ R16, R2, R152 ;  /* 0x0000009802107220 */ /* 0x000fe20000410000 */
[----:B------:R-:W-:Y:S01]  /*7ed0*/  MOV R35, R20 ;  /* 0x0000001400237202 */ /* 0x000fe20000000f00 */
[----:B-1----:R-:W-:Y:S02]  /*7ee0*/  FADD.FTZ R0, R8, R0 ;  /* 0x0000000008007221 */ /* 0x002fe40000010000 */
[C---:B------:R-:W-:Y:S02]  /*7ef0*/  FMUL.FTZ R17, R2.reuse, R153 ;  /* 0x0000009902117220 */ /* 0x040fe40000410000 */
[C---:B------:R-:W-:Y:S02]  /*7f00*/  FMUL.FTZ R20, R2.reuse, R148 ;  /* 0x0000009402147220 */ /* 0x040fe40000410000 */
[C---:B------:R-:W-:Y:S02]  /*7f10*/  FMUL.FTZ R36, R2.reuse, R36 ;  /* 0x0000002402247220 */ /* 0x040fe40000410000 */
[----:B------:R-:W-:Y:S02]  /*7f20*/  FMUL.FTZ R37, R2, R37 ;  /* 0x0000002502257220 */ /* 0x000fe40000410000 */
[C---:B--2---:R-:W-:Y:S01]  /*7f30*/  FADD.FTZ R181, R9.reuse, R0 ;  /* 0x0000000009b57221 */ /* 0x044fe20000010000 */
[----:B------:R-:W-:Y:S01]  /*7f40*/  FMNMX.FTZ R0, R6, R133, !PT ;  /* 0x0000008506007209 */ /* 0x000fe20007810000 */
[C---:B------:R-:W-:Y:S01]  /*7f50*/  FMUL.FTZ R40, R2.reuse, R40 ;  /* 0x0000002802287220 */ /* 0x040fe20000410000 */
[----:B------:R-:W-:Y:S01]  /*7f60*/  F2FP.BF16.PACK_AB R178, R9, R8 ;  /* 0x0000000809b2723e */ /* 0x000fe200000010ff */
        /* <DEDUP_REMOVED lines=64> */
[----:B------:R-:W-:Y:S01]  /*8370*/  FMUL.FTZ R129, R2, R129 ;  /* 0x0000008102817220 */ /* 0x000fe20000410000 */
[----:B-1----:R-:W-:Y:S04]  /*8380*/  FMNMX.FTZ R3, R3, R0, !PT ;  /* 0x0000000003037209 */ /* 0x002fe80007810000 */
[C---:B------:R-:W-:Y:S01]  /*8390*/  FSETP.NEU.FTZ.AND P0, PT, R3.reuse, -INF , PT ;  /* 0xff8000000300780b */ /* 0x040fe20003f1d000 */
[C---:B------:R-:W-:Y:S03]  /*83a0*/  FMUL.FTZ R5, R3.reuse, c[0x0][0x2d0] ;  /* 0x0000b40003057a20 */ /* 0x040fe60000410000 */
[----:B------:R-:W-:Y:S02]  /*83b0*/  FSEL R0, R3, RZ, P0 ;  /* 0x000000ff03007208 */ /* 0x000fe40000000000 */
[----:B------:R-:W-:Y:S02]  /*83c0*/  FSEL R5, R5, RZ, P0 ;  /* 0x000000ff05057208 */ /* 0x000fe40000000000 */
[----:B------:R-:W-:Y:S01]  /*83d0*/  PLOP3.LUT P0, PT, PT, PT, UP0, 0x80, 0x0 ;  /* 0x000000000000781c */ /* 0x000fe20003f0f008 */
[----:B------:R-:W-:Y:S02]  /*83e0*/  FADD.FTZ R0, -R0, R133 ;  /* 0x0000008500007221 */ /* 0x000fe40000010100 */
[--C-:B------:R-:W-:Y:S02]  /*83f0*/  FFMA.FTZ R177, R6, c[0x0][0x2d0], -R5.reuse ;  /* 0x0000b40006b17a23 */ /* 0x100fe40000010805 */
[----:B------:R-:W2:Y:S01]  /*8400*/  LDL.LU R6, [R1+0x80] ;  /* 0x0000800001067983 */ /* 0x000ea20000300800 */
[----:B------:R-:W-:Y:S02]  /*8410*/  FMUL.FTZ R0, R0, c[0x0][0x2d0] ;  /* 0x0000b40000007a20 */ /* 0x000fe40000410000 */
[--C-:B------:R-:W-:Y:S01]  /*8420*/  FFMA.FTZ R34, R34, c[0x0][0x2d0], -R5.reuse ;  /* 0x0000b40022227a23 */ /* 0x100fe20000010805 */
[----:B------:R-:W-:Y:S01]  /*8430*/  MUFU.EX2 R177, R177 ;  /* 0x000000b100b17308 */ /* 0x000fe20000000800 */
[--C-:B------:R-:W-:Y:S01]  /*8440*/  FFMA.FTZ R186, R15, c[0x0][0x2d0], -R5.reuse ;  /* 0x0000b4000fba7a23 */ /* 0x100fe20000010805 */
[----:B------:R-:W-:Y:S01]  /*8450*/  MOV R15, R24 ;  /* 0x00000018000f7202 */ /* 0x000fe20000000f00 */
[--C-:B------:R-:W-:Y:S01]  /*8460*/  FFMA.FTZ R183, R18, c[0x0][0x2d0], -R5.reuse ;  /* 0x0000b40012b77a23 */ /* 0x100fe20000010805 */
[----:B------:R-:W-:Y:S01]  /*8470*/  MOV R18, R21 ;  /* 0x0000001500127202 */ /* 0x000fe20000000f00 */
[--C-:B------:R-:W-:Y:S02]  /*8480*/  FFMA.FTZ R179, R10, c[0x0][0x2d0], -R5.reuse ;  /* 0x0000b4000ab37a23 */ /* 0x100fe40000010805 */
[--C-:B------:R-:W-:Y:S01]  /*8490*/  FFMA.FTZ R190, R23, c[0x0][0x2d0], -R5.reuse ;  /* 0x0000b40017be7a23 */ /* 0x100fe20000010805 */
[----:B------:R-:W-:Y:S01]  /*84a0*/  MOV R23, R32 ;  /* 0x0000002000177202 */ /* 0x000fe20000000f00 */
[----:B------:R-:W-:Y:S01]  /*84b0*/  FMUL.FTZ R32, R2, R136 ;  /* 0x0000008802207220 */ /* 0x000fe20000410000 */
[----:B------:R-:W1:Y:S01]  /*84c0*/  MUFU.EX2 R0, R0 ;  /* 0x0000000000007308 */ /* 0x000e620000000800 */
[--C-:B------:R-:W-:Y:S02]  /*84d0*/  FFMA.FTZ R26, R26, c[0x0][0x2d0], -R5.reuse ;  /* 0x0000b4001a1a7a23 */ /* 0x100fe40000010805 */
[--C-:B------:R-:W-:Y:S02]  /*84e0*/  FFMA.FTZ R30, R30, c[0x0][0x2d0], -R5.reuse ;  /* 0x0000b4001e1e7a23 */ /* 0x100fe40000010805 */
[--C-:B------:R-:W-:Y:S02]  /*84f0*/  FFMA.FTZ R31, R31, c[0x0][0x2d0], -R5.reuse ;  /* 0x0000b4001f1f7a23 */ /* 0x100fe40000010805 */
[----:B------:R-:W-:Y:S01]  /*8500*/  FMUL.FTZ R21, R2, R149 ;  /* 0x0000009502157220 */ /* 0x000fe20000410000 */
[----:B------:R-:W-:Y:S01]  /*8510*/  MOV R149, R15 ;  /* 0x0000000f00957202 */ /* 0x000fe20000000f00 */
[--C-:B------:R-:W-:Y:S01]  /*8520*/  FFMA.FTZ R7, R7, c[0x0][0x2d0], -R5.reuse ;  /* 0x0000b40007077a23 */ /* 0x100fe20000010805 */
[----:B------:R-:W-:Y:S01]  /*8530*/  MUFU.EX2 R152, R179 ;  /* 0x000000b300987308 */ /* 0x000fe20000000800 */
[--C-:B------:R-:W-:Y:S01]  /*8540*/  FFMA.FTZ R180, R11, c[0x0][0x2d0], -R5.reuse ;  /* 0x0000b4000bb47a23 */ /* 0x100fe20000010805 */
[----:B------:R-:W-:Y:S01]  /*8550*/  MOV R161, R30 ;  /* 0x0000001e00a17202 */ /* 0x000fe20000000f00 */
        /* <DEDUP_REMOVED lines=8> */
[----:B------:R-:W-:Y:S01]  /*85e0*/  FMUL.FTZ R33, R2, R137 ;  /* 0x0000008902217220 */ /* 0x000fe20000410000 */
[----:B------:R-:W3:Y:S01]  /*85f0*/  MUFU.EX2 R156, R180 ;  /* 0x000000b4009c7308 */ /* 0x000ee20000000800 */
[----:B------:R-:W-:Y:S01]  /*8600*/  FFMA.FTZ R11, R4, c[0x0][0x2d0], -R5 ;  /* 0x0000b400040b7a23 */ /* 0x000fe20000010805 */
[----:B------:R-:W-:Y:S01]  /*8610*/  MOV R148, R19 ;  /* 0x0000001300947202 */ /* 0x000fe20000000f00 */
[----:B------:R-:W-:Y:S01]  /*8620*/  FMUL.FTZ R5, R2, R165 ;  /* 0x000000a502057220 */ /* 0x000fe20000410000 */
[----:B------:R-:W-:Y:S01]  /*8630*/  MOV R165, R34 ;  /* 0x0000002200a57202 */ /* 0x000fe20000000f00 */
[C---:B-1----:R-:W-:Y:S01]  /*8640*/  FMUL.FTZ R34, R0.reuse, R138 ;  /* 0x0000008a00227220 */ /* 0x042fe20000410000 */
[----:B------:R-:W-:Y:S01]  /*8650*/  MOV R157, R22 ;  /* 0x00000016009d7202 */ /* 0x000fe20000000f00 */
[C---:B------:R-:W-:Y:S01]  /*8660*/  FMUL.FTZ R15, R0.reuse, R159 ;  /* 0x0000009f000f7220 */ /* 0x040fe20000410000 */
[----:B------:R-:W-:Y:S01]  /*8670*/  MOV R159, R18 ;  /* 0x00000012009f7202 */ /* 0x000fe20000000f00 */
[C---:B------:R-:W-:Y:S01]  /*8680*/  FMUL.FTZ R18, R0.reuse, R154 ;  /* 0x0000009a00127220 */ /* 0x040fe20000410000 */
[----:B------:R-:W-:Y:S01]  /*8690*/  MOV R154, R35 ;  /* 0x00000023009a7202 */ /* 0x000fe20000000f00 */
[----:B------:R-:W-:Y:S01]  /*86a0*/  FMUL.FTZ R35, R0, R139 ;  /* 0x0000008b00237220 */ /* 0x000fe20000410000 */
[----:B------:R-:W-:Y:S01]  /*86b0*/  MUFU.EX2 R149, R149 ;  /* 0x0000009500957308 */ /* 0x000fe20000000800 */
[----:B------:R-:W1:Y:S01]  /*86c0*/  LDSM.16.MT88.4 R136, [R135+0x100] ;  /* 0x000100008788783b */ /* 0x000e620000004200 */
[C---:B------:R-:W-:Y:S02]  /*86d0*/  FMUL.FTZ R29, R2.reuse, R141 ;  /* 0x0000008d021d7220 */ /* 0x040fe40000410000 */
[C---:B------:R-:W-:Y:S01]  /*86e0*/  FMUL.FTZ R4, R2.reuse, R164 ;  /* 0x000000a402047220 */ /* 0x040fe20000410000 */
[----:B------:R-:W-:Y:S01]  /*86f0*/  MOV R164, R28 ;  /* 0x0000001c00a47202 */ /* 0x000fe20000000f00 */
[C---:B------:R-:W-:Y:S02]  /*8700*/  FMUL.FTZ R28, R2.reuse, R140 ;  /* 0x0000008c021c7220 */ /* 0x040fe40000410000 */
[C---:B------:R-:W-:Y:S02]  /*8710*/  FMUL.FTZ R24, R2.reuse, R144 ;  /* 0x0000009002187220 */ /* 0x040fe40000410000 */
[----:B------:R-:W-:Y:S01]  /*8720*/  FMUL.FTZ R25, R2, R145 ;  /* 0x0000009102197220 */ /* 0x000fe20000410000 */
[----:B------:R-:W-:Y:S01]  /*8730*/  MUFU.EX2 R144, R182 ;  /* 0x000000b600907308 */ /* 0x000fe20000000800 */
[----:B---3--:R-:W-:Y:S01]  /*8740*/  F2FP.BF16.PACK_AB R179, R156, R152 ;  /* 0x000000989cb3723e */ /* 0x008fe200000010ff */
        /* <DEDUP_REMOVED lines=8> */
[----:B------:R3:W4:Y:S01]  /*87d0*/  MUFU.EX2 R2, R7 ;  /* 0x0000000700027308 */ /* 0x0007220000000800 */
[C---:B------:R-:W-:Y:S02]  /*87e0*/  FMUL.FTZ R22, R0.reuse, R150 ;  /* 0x0000009600167220 */ /* 0x040fe40000410000 */
[C---:B------:R-:W-:Y:S02]  /*87f0*/  FMUL.FTZ R26, R0.reuse, R146 ;  /* 0x00000092001a7220 */ /* 0x040fe40000410000 */
[C---:B------:R-:W-:Y:S02]  /*8800*/  FMUL.FTZ R30, R0.reuse, R142 ;  /* 0x0000008e001e7220 */ /* 0x040fe40000410000 */
[C---:B------:R-:W-:Y:S02]  /*8810*/  FMUL.FTZ R31, R0.reuse, R143 ;  /* 0x0000008f001f7220 */ /* 0x040fe40000410000 */
[C---:B------:R-:W-:Y:S01]  /*8820*/  FMUL.FTZ R38, R0.reuse, R38 ;  /* 0x0000002600267220 */ /* 0x040fe20000410000 */
[----:B------:R-:W-:Y:S01]  /*8830*/  LDSM.16.MT88.4 R140, [R135+0x900] ;  /* 0x00090000878c783b */ /* 0x000fe20000004200 */
        /* <DEDUP_REMOVED lines=9> */
[C---:B---3--:R-:W-:Y:S01]  /*88d0*/  FMUL.FTZ R7, R0.reuse, R167 ;  /* 0x000000a700077220 */ /* 0x048fe20000410000 */
[----:B------:R-:W-:Y:S01]  /*88e0*/  MOV R167, R27 ;  /* 0x0000001b00a77202 */ /* 0x000fe20000000f00 */
        /* <DEDUP_REMOVED lines=49> */
[----:B--2---:R-:W-:Y:S01]  /*8c00*/  FFMA.FTZ R133, R0, R6, R177 ;  /* 0x0000000600857223 */ /* 0x004fe200000100b1 */
[----:B----4-:R-:W-:Y:S01]  /*8c10*/  F2FP.BF16.PACK_AB R177, R2, R177 ;  /* 0x000000b102b1723e */ /* 0x010fe200000010ff */
[C---:B------:R-:W-:Y:S01]  /*8c20*/  FMUL.FTZ R6, R0.reuse, R166 ;  /* 0x000000a600067220 */ /* 0x040fe20000410000 */
[----:B------:R-:W-:Y:S01]  /*8c30*/  MOV R166, R23 ;  /* 0x0000001700a67202 */ /* 0x000fe20000000f00 */
[----:B------:R-:W-:Y:S02]  /*8c40*/  FMUL.FTZ R23, R0, R151 ;  /* 0x0000009700177220 */ /* 0x000fe40000410000 */
[----:B------:R-:W-:Y:S02]  /*8c50*/  FADD.FTZ R153, R2, R133 ;  /* 0x0000008502997221 */ /* 0x000fe40000010000 */
[----:B------:R-:W2:Y:S01]  /*8c60*/  MUFU.EX2 R133, R189 ;  /* 0x000000bd00857308 */ /* 0x000ea20000000800 */
[C---:B-1----:R-:W-:Y:S08]  /*8c70*/  HMMA.16816.F32.BF16 R4, R176.reuse, R136, R4 ;  /* 0x00000088b004723c */ /* 0x042ff00000041804 */
[C---:B------:R-:W-:Y:S01]  /*8c80*/  HMMA.16816.F32.BF16 R8, R176.reuse, R138, R8 ;  /* 0x0000008ab008723c */ /* 0x040fe20000041808 */
[----:B------:R-:W1:Y:S01]  /*8c90*/  LDSM.16.MT88.4 R136, [R248+0x100] ;  /* 0x00010000f888783b */ /* 0x000e620000004200 */
[----:B------:R-:W-:Y:S10]  /*8ca0*/  MUFU.EX2 R189, R161 ;  /* 0x000000a100bd7308 */ /* 0x000ff40000000800 */
[----:B------:R-:W3:Y:S01]  /*8cb0*/  MUFU.EX2 R2, R188 ;  /* 0x000000bc00027308 */ /* 0x000ee20000000800 */
[----:B--2---:R-:W-:Y:S09]  /*8cc0*/  FADD.FTZ R0, R133, R181 ;  /* 0x000000b585007221 */ /* 0x004ff20000010000 */
[----:B------:R-:W2:Y:S10]  /*8cd0*/  MUFU.EX2 R188, R160 ;  /* 0x000000a000bc7308 */ /* 0x000eb40000000800 */
[----:B------:R-:W-:Y:S01]  /*8ce0*/  MUFU.EX2 R181, R191 ;  /* 0x000000bf00b57308 */ /* 0x000fe20000000800 */
[----:B---3--:R-:W-:Y:S04]  /*8cf0*/  FADD.FTZ R0, R2, R0 ;  /* 0x0000000002007221 */ /* 0x008fe80000010000 */
[----:B------:R-:W-:Y:S01]  /*8d00*/  FADD.FTZ R0, R145, R0 ;  /* 0x0000000091007221 */ /* 0x000fe20000010000 */
[C---:B-1----:R-:W-:Y:S03]  /*8d10*/  HMMA.16816.F32.BF16 R12, R176.reuse, R136, R12 ;  /* 0x00000088b00c723c */ /* 0x042fe6000004180c */
[----:B------:R-:W-:Y:S05]  /*8d20*/  FADD.FTZ R0, R144, R0 ;  /* 0x0000000090007221 */ /* 0x000fea0000010000 */
        /* <DEDUP_REMOVED lines=47> */
[----:B------:R-:W3:Y:S02]  /*9020*/  LDSM.16.MT88.4 R144, [R248+0x900] ;  /* 0x00090000f890783b */ /* 0x000ee40000004200 */
[----:B------:R-:W4:Y:S01]  /*9030*/  MUFU.EX2 R2, R159 ;  /* 0x0000009f00027308 */ /* 0x000f220000000800 */
[----:B------:R-:W-:Y:S02]  /*9040*/  F2FP.BF16.PACK_AB R139, R184, R183 ;  /* 0x000000b7b88b723e */ /* 0x000fe400000010ff */
[----:B--2---:R-:W-:Y:S05]  /*9050*/  F2FP.BF16.PACK_AB R177, R188, R189 ;  /* 0x000000bdbcb1723e */ /* 0x004fea00000010ff */
[C---:B------:R-:W-:Y:S02]  /*9060*/  HMMA.16816.F32.BF16 R4, R136.reuse, R140, R4 ;  /* 0x0000008c8804723c */ /* 0x040fe40000041804 */
[----:B------:R-:W-:Y:S03]  /*9070*/  MUFU.EX2 R176, R167 ;  /* 0x000000a700b07308 */ /* 0x000fe60000000800 */
[----:B-1----:R-:W-:Y:S03]  /*9080*/  FADD.FTZ R0, R133, R0 ;  /* 0x0000000085007221 */ /* 0x002fe60000010000 */
[C---:B------:R-:W-:Y:S01]  /*9090*/  HMMA.16816.F32.BF16 R8, R136.reuse, R142, R8 ;  /* 0x0000008e8808723c */ /* 0x040fe20000041808 */
[----:B------:R-:W1:Y:S03]  /*90a0*/  LDSM.16.MT88.4 R140, [R251+0x900] ;  /* 0x00090000fb8c783b */ /* 0x000e660000004200 */
[----:B------:R-:W-:Y:S01]  /*90b0*/  MUFU.EX2 R178, R157 ;  /* 0x0000009d00b27308 */ /* 0x000fe20000000800 */
[----:B----4-:R-:W-:Y:S04]  /*90c0*/  FADD.FTZ R0, R2, R0 ;  /* 0x0000000002007221 */ /* 0x010fe80000010000 */
[----:B------:R-:W-:Y:S04]  /*90d0*/  FADD.FTZ R0, R149, R0 ;  /* 0x0000000095007221 */ /* 0x000fe80000010000 */
[C---:B------:R-:W-:Y:S01]  /*90e0*/  FADD.FTZ R0, R148.reuse, R0 ;  /* 0x0000000094007221 */ /* 0x040fe20000010000 */
        /* <DEDUP_REMOVED lines=51> */
[C---:B-1----:R-:W-:Y:S02]  /*9420*/  HMMA.16816.F32.BF16 R4, R136.reuse, R140, R4 ;  /* 0x0000008c8804723c */ /* 0x042fe40000041804 */
[----:B------:R-:W1:Y:S06]  /*9430*/  MUFU.EX2 R133, R166 ;  /* 0x000000a600857308 */ /* 0x000e6c0000000800 */
[C---:B------:R-:W-:Y:S01]  /*9440*/  HMMA.16816.F32.BF16 R8, R136.reuse, R142, R8 ;  /* 0x0000008e8808723c */ /* 0x040fe20000041808 */
[----:B------:R-:W3:Y:S03]  /*9450*/  LDSM.16.MT88.4 R140, [R250+0x1100] ;  /* 0x00110000fa8c783b */ /* 0x000ee60000004200 */
[----:B----4-:R-:W-:Y:S05]  /*9460*/  FADD.FTZ R0, R2, R0 ;  /* 0x0000000002007221 */ /* 0x010fea0000010000 */
[----:B------:R-:W-:Y:S01]  /*9470*/  LDSM.16.MT88.4 R160, [R135+0x1900] ;  /* 0x0019000087a0783b */ /* 0x000fe20000004200 */
[C---:B--2---:R-:W-:Y:S03]  /*9480*/  HMMA.16816.F32.BF16 R12, R136.reuse, R144, R12 ;  /* 0x00000090880c723c */ /* 0x044fe6000004180c */
[C---:B------:R-:W-:Y:S01]  /*9490*/  FADD.FTZ R0, R176.reuse, R0 ;  /* 0x00000000b0007221 */ /* 0x040fe20000010000 */
[----:B------:R-:W-:Y:S01]  /*94a0*/  F2FP.BF16.PACK_AB R176, R176, R2 ;  /* 0x00000002b0b0723e */ /* 0x000fe200000010ff */
[----:B------:R-:W-:Y:S02]  /*94b0*/  FADD.FTZ R2, R152, R153 ;  /* 0x0000009998027221 */ /* 0x000fe40000010000 */
[----:B------:R-:W-:Y:S01]  /*94c0*/  LDSM.16.MT88.4 R152, [R248+0x1900] ;  /* 0x00190000f898783b */ /* 0x000fe20000004200 */
[C---:B------:R-:W-:Y:S04]  /*94d0*/  HMMA.16816.F32.BF16 R16, R136.reuse, R146, R16 ;  /* 0x000000928810723c */ /* 0x040fe80000041810 */
[----:B-1----:R-:W-:Y:S03]  /*94e0*/  FADD.FTZ R0, R133, R0 ;  /* 0x0000000085007221 */ /* 0x002fe60000010000 */
[----:B------:R-:W1:Y:S01]  /*94f0*/  LDSM.16.MT88.4 R144, [R135+0x3100] ;  /* 0x003100008790783b */ /* 0x000e620000004200 */
[C---:B---3--:R-:W-:Y:S04]  /*9500*/  HMMA.16816.F32.BF16 R20, R136.reuse, R148, R20 ;  /* 0x000000948814723c */ /* 0x048fe80000041814 */
[C---:B------:R-:W-:Y:S01]  /*9510*/  FADD.FTZ R0, R178.reuse, R0 ;  /* 0x00000000b2007221 */ /* 0x040fe20000010000 */
[----:B------:R-:W-:Y:S02]  /*9520*/  F2FP.BF16.PACK_AB R178, R178, R133 ;  /* 0x00000085b2b2723e */ /* 0x000fe400000010ff */
[----:B------:R-:W2:Y:S01]  /*9530*/  MUFU.EX2 R133, R164 ;  /* 0x000000a400857308 */ /* 0x000ea20000000800 */
[C---:B------:R-:W-:Y:S01]  /*9540*/  HMMA.16816.F32.BF16 R24, R136.reuse, R150, R24 ;  /* 0x000000968818723c */ /* 0x040fe20000041818 */
[----:B------:R-:W3:Y:S07]  /*9550*/  LDSM.16.MT88.4 R148, [R248+0x3100] ;  /* 0x00310000f894783b */ /* 0x000eee0000004200 */
[C---:B------:R-:W-:Y:S01]  /*9560*/  HMMA.16816.F32.BF16 R28, R136.reuse, R140, R28 ;  /* 0x0000008c881c723c */ /* 0x040fe2000004181c */
[----:B------:R4:W-:Y:S07]  /*9570*/  STL [R1+0x54], R0 ;  /* 0x0000540001007387 */ /* 0x0009ee0000100800 */
[C---:B------:R-:W-:Y:S01]  /*9580*/  HMMA.16816.F32.BF16 R32, R136.reuse, R142, R32 ;  /* 0x0000008e8820723c */ /* 0x040fe20000041820 */
[----:B------:R-:W3:Y:S03]  /*9590*/  LDSM.16.MT88.4 R140, [R251+0x3100] ;  /* 0x00310000fb8c783b */ /* 0x000ee60000004200 */
[----:B--2---:R-:W-:Y:S04]  /*95a0*/  F2FP.BF16.PACK_AB R179, R133, R187 ;  /* 0x000000bb85b3723e */ /* 0x004fe800000010ff */
[C---:B-1----:R-:W-:Y:S04]  /*95b0*/  HMMA.16816.F32.BF16 R36, R136.reuse, R144, R36 ;  /* 0x000000908824723c */ /* 0x042fe80000041824 */
[----:B----4-:R-:W-:Y:S01]  /*95c0*/  FADD.FTZ R0, R156, R2 ;  /* 0x000000029c007221 */ /* 0x010fe20000010000 */
[----:B------:R-:W-:Y:S03]  /*95d0*/  MOV R2, R132 ;  /* 0x0000008400027202 */ /* 0x000fe60000000f00 */
[----:B------:R-:W-:Y:S01]  /*95e0*/  FADD.FTZ R0, R185, R0 ;  /* 0x00000000b9007221 */ /* 0x000fe20000010000 */
[C---:B------:R-:W-:Y:S01]  /*95f0*/  HMMA.16816.F32.BF16 R40, R136.reuse, R146, R40 ;  /* 0x000000928828723c */ /* 0x040fe20000041828 */
[----:B------:R-:W1:Y:S02]  /*9600*/  LDSM.16.MT88.4 R144, [R250+0x3100] ;  /* 0x00310000fa90783b */ /* 0x000e640000004200 */
[----:B------:R-:W-:Y:S05]  /*9610*/  FADD.FTZ R0, R186, R0 ;  /* 0x00000000ba007221 */ /* 0x000fea0000010000 */
[C---:B---3--:R-:W-:Y:S04]  /*9620*/  HMMA.16816.F32.BF16 R44, R136.reuse, R148, R44 ;  /* 0x00000094882c723c */ /* 0x048fe8000004182c */
[----:B------:R-:W-:Y:S04]  /*9630*/  FADD.FTZ R0, R183, R0 ;  /* 0x00000000b7007221 */ /* 0x000fe80000010000 */
[C---:B------:R-:W-:Y:S01]  /*9640*/  HMMA.16816.F32.BF16 R48, R136.reuse, R150, R48 ;  /* 0x000000968830723c */ /* 0x040fe20000041830 */
[----:B------:R-:W2:Y:S03]  /*9650*/  LDSM.16.MT88.4 R148, [R135+0x5100] ;  /* 0x005100008794783b */ /* 0x000ea60000004200 */
[----:B------:R-:W-:Y:S04]  /*9660*/  FADD.FTZ R0, R184, R0 ;  /* 0x00000000b8007221 */ /* 0x000fe80000010000 */
[C---:B------:R-:W-:Y:S04]  /*9670*/  HMMA.16816.F32.BF16 R52, R136.reuse, R140, R52 ;  /* 0x0000008c8834723c */ /* 0x040fe80000041834 */
        /* <DEDUP_REMOVED lines=15> */
[----:B------:R-:W-:Y:S01]  /*9770*/  FADD.FTZ R0, R133, R0 ;  /* 0x0000000085007221 */ /* 0x000fe20000010000 */
[----:B------:R-:W-:Y:S03]  /*9780*/  MOV R133, R3 ;  /* 0x0000000300857202 */ /* 0x000fe60000000f00 */
[C---:B---3--:R-:W-:Y:S01]  /*9790*/  HMMA.16816.F32.BF16 R76, R136.reuse, R140, R76 ;  /* 0x0000008c884c723c */ /* 0x048fe2000004184c */
[----:B------:R-:W-:Y:S07]  /*97a0*/  STL [R1+0x80], R0 ;  /* 0x0000800001007387 */ /* 0x000fee0000100800 */
        /* <DEDUP_REMOVED lines=24> */
[----:B------:R-:W3:Y:S07]  /*9930*/  LDSM.16.MT88.4 R12, [R251+0x3900] ;  /* 0x00390000fb0c783b */ /* 0x000eee0000004200 */
        /* <DEDUP_REMOVED lines=39> */
.L_x_2473:
[----:B------:R-:W-:-:S13]  /*9bb0*/  ISETP.LE.AND P0, PT, RZ, UR10, PT ;  /* 0x0000000aff007c0c */ /* 0x000fda000bf03270 */
[----:B------:R-:W-:Y:S05]  /*9bc0*/  @!P0 BRA `(.L_x_2477) ;  /* 0x000037c000008947 */ /* 0x000fea0003800000 */
[----:B------:R-:W2:Y:S04]  /*9bd0*/  LDL.LU R4, [R1+0xc4] ;  /* 0x0000c40001047983 */ /* 0x000ea80000300800 */
[----:B------:R-:W2:Y:S01]  /*9be0*/  LDL.LU R0, [R1+0x7c] ;  /* 0x00007c0001007983 */ /* 0x000ea20000300800 */
[----:B------:R-:W-:Y:S01]  /*9bf0*/  IMAD.MOV.U32 R133, RZ, RZ, R3 ;  /* 0x000000ffff857224 */ /* 0x000fe200078e0003 */
[C---:B--2---:R-:W-:Y:S01]  /*9c00*/  SHF.L.U64.HI R4, R0.reuse, 0x1, R4 ;  /* 0x0000000100047819 */ /* 0x044fe20000010204 */
[----:B------:R-:W-:Y:S02]  /*9c10*/  IMAD.SHL.U32 R2, R0, 0x2, RZ ;  /* 0x0000000200027824 */ /* 0x000fe400078e00ff */
[----:B------:R-:W-:Y:S02]  /*9c20*/  IMAD.MOV.U32 R0, RZ, RZ, R132 ;  /* 0x000000ffff007224 */ /* 0x000fe400078e0084 */
[----:B------:R1:W-:Y:S04]  /*9c30*/  STL [R1+0x74], R4 ;  /* 0x0000740401007387 */ /* 0x0003e80000100800 */
[----:B------:R2:W-:Y:S04]  /*9c40*/  STL [R1+0x70], R2 ;  /* 0x0000700201007387 */ /* 0x0005e80000100800 */
[----:B------:R-:W3:Y:S04]  /*9c50*/  LDL.LU R9, [R1+0xbc] ;  /* 0x0000bc0001097983 */ /* 0x000ee80000300800 */
[----:B------:R-:W3:Y:S04]  /*9c60*/  LDL.LU R8, [R1+0xb0] ;  /* 0x0000b00001087983 */ /* 0x000ee80000300800 */
[----:B------:R-:W2:Y:S04]  /*9c70*/  LDL.LU R7, [R1+0xc0] ;  /* 0x0000c00001077983 */ /* 0x000ea80000300800 */
[----:B------:R-:W2:Y:S04]  /*9c80*/  LDL.LU R6, [R1+0xb4] ;  /* 0x0000b40001067983 */ /* 0x000ea80000300800 */
[----:B------:R-:W4:Y:S04]  /*9c90*/  LDL.LU R5, [R1+0x90] ;  /* 0x0000900001057983 */ /* 0x000f280000300800 */
[----:B-1----:R-:W4:Y:S01]  /*9ca0*/  LDL.LU R4, [R1+0x58] ;  /* 0x0000580001047983 */ /* 0x002f220000300800 */
[----:B---3--:R-:W-:-:S02]  /*9cb0*/  SHF.L.U64.HI R9, R8, 0x1, R9 ;  /* 0x0000000108097819 */ /* 0x008fc40000010209 */
[----:B------:R-:W-:-:S03]  /*9cc0*/  SHF.L.U32 R3, R8, 0x1, RZ ;  /* 0x0000000108037819 */ /* 0x000fc600000006ff */
[----:B------:R-:W-:Y:S01]  /*9cd0*/  STL [R1+0x6c], R9 ;  /* 0x00006c0901007387 */ /* 0x000fe20000100800 */
[----:B--2---:R-:W-:-:S03]  /*9ce0*/  SHF.L.U64.HI R2, R6, 0x1, R7 ;  /* 0x0000000106027819 */ /* 0x004fc60000010207 */
[----:B------:R4:W-:Y:S01]  /*9cf0*/  STL [R1+0x68], R3 ;  /* 0x0000680301007387 */ /* 0x0009e20000100800 */
[----:B------:R-:W-:-:S03]  /*9d00*/  IMAD.SHL.U32 R6, R6, 0x2, RZ ;  /* 0x0000000206067824 */ /* 0x000fc600078e00ff */
[----:B------:R1:W-:Y:S04]  /*9d10*/  STL [R1+0x64], R2 ;  /* 0x0000640201007387 */ /* 0x0003e80000100800 */
[----:B------:R2:W-:Y:S01]  /*9d20*/  STL [R1+0x60], R6 ;  /* 0x0000600601007387 */ /* 0x0005e20000100800 */
[C---:B----4-:R-:W-:Y:S02]  /*9d30*/  SHF.L.U64.HI R3, R4.reuse, 0x1, R5 ;  /* 0x0000000104037819 */ /* 0x050fe40000010205 */
[----:B-1----:R-:W-:-:S05]  /*9d40*/  SHF.L.U32 R2, R4, 0x1, RZ ;  /* 0x0000000104027819 */ /* 0x002fca00000006ff */
[----:B------:R2:W-:Y:S04]  /*9d50*/  STL [R1+0x58], R2 ;  /* 0x0000580201007387 */ /* 0x0005e80000100800 */
[----:B------:R2:W-:Y:S01]  /*9d60*/  STL [R1+0x5c], R3 ;  /* 0x00005c0301007387 */ /* 0x0005e20000100800 */
[----:B------:R-:W-:Y:S05]  /*9d70*/  BRA `(.L_x_2478) ;  /* 0x0000045000007947 */ /* 0x000fea0003800000 */
.L_x_2480:
        /* <DEDUP_REMOVED lines=69> */
.L_x_2478:
        /* <DEDUP_REMOVED lines=10> */
[----:B--2---:R-:W2:Y:S04]  /*a270*/  LDL R6, [R1] ;  /* 0x0000000001067983 */ /* 0x004ea80000100800 */
[----:B-1----:R-:W2:Y:S04]  /*a280*/  LDL R40, [R1+0x70] ;  /* 0x0000700001287983 */ /* 0x002ea80000100800 */
[----:B------:R-:W2:Y:S04]  /*a290*/  LDL R39, [R1+0x74] ;  /* 0x0000740001277983 */ /* 0x000ea80000100800 */
        /* <DEDUP_REMOVED lines=27> */
[----:B--2---:R1:W-:Y:S03]  /*a450*/  LDSM.16.M88.4 R176, [R6] ;  /* 0x0000000006b0783b */ /* 0x0043e60000000200 */
[----:B------:R-:W-:Y:S02]  /*a460*/  LEA.HI.X R28, R2, c[0x0][0x1fc], R28, 0x1, P0 ;  /* 0x00007f00021c7a11 */ /* 0x000fe400000f0c1c */
[----:B------:R-:W2:Y:S04]  /*a470*/  SHFL.IDX PT, R2, R20, RZ, 0x181f ;  /* 0x00181fff14027589 */ /* 0x000ea800000e0000 */
[----:B------:R-:W3:Y:S04]  /*a480*/  SHFL.IDX PT, R3, R28, RZ, 0x181f ;  /* 0x00181fff1c037589 */ /* 0x000ee800000e0000 */
[----:B------:R-:W-:Y:S04]  /*a490*/  LDSM.16.M88.4 R180, [R30] ;  /* 0x000000001eb4783b */ /* 0x000fe80000000200 */
[----:B------:R-:W-:Y:S04]  /*a4a0*/  LDSM.16.M88.4 R184, [R23] ;  /* 0x0000000017b8783b */ /* 0x000fe80000000200 */
[----:B------:R4:W-:Y:S01]  /*a4b0*/  LDSM.16.M88.4 R188, [R22] ;  /* 0x0000000016bc783b */ /* 0x0009e20000000200 */
[C---:B-1----:R-:W-:Y:S03]  /*a4c0*/  HMMA.16816.F32.BF16 R4, R168.reuse, R8, RZ ;  /* 0x00000008a804723c */ /* 0x042fe600000418ff */
[----:B------:R-:W1:Y:S01]  /*a4d0*/  SHFL.IDX PT, R20, R20, 0x1, 0x181f ;  /* 0x00381f0014147f89 */ /* 0x000e6200000e0000 */
[C---:B--2---:R-:W-:Y:S03]  /*a4e0*/  IADD3 R12, P0, R2.reuse, R40, RZ ;  /* 0x00000028020c7210 */ /* 0x044fe60007f1e0ff */
[----:B------:R-:W2:Y:S01]  /*a4f0*/  SHFL.IDX PT, R28, R28, 0x1, 0x181f ;  /* 0x00381f001c1c7f89 */ /* 0x000ea200000e0000 */
[C---:B------:R-:W-:Y:S01]  /*a500*/  HMMA.16816.F32.BF16 R8, R168.reuse, R10, RZ ;  /* 0x0000000aa808723c */ /* 0x040fe200000418ff */
[C---:B---3--:R-:W-:Y:S05]  /*a510*/  IMAD.X R13, R3.reuse, 0x1, R39, P0 ;  /* 0x00000001030d7824 */ /* 0x048fea00000e0627 */
[----:B------:R-:W-:Y:S01]  /*a520*/  @!PT LDS RZ, [RZ] ;  /* 0x00000000fffff984 */ /* 0x000fe20000000800 */
[----:B------:R3:W-:Y:S04]  /*a530*/  LDGSTS.E.BYPASS.LTC128B.128 [R29], [R12.64], !P6 ;  /* 0x000000000c1d7fae */ /* 0x0007e8000f101d50 */
[----:B---3--:R-:W3:Y:S02]  /*a540*/  LDL R12, [R1+0xa8] ;  /* 0x0000a800010c7983 */ /* 0x008ee40000100800 */
[C---:B------:R-:W-:Y:S02]  /*a550*/  IADD3 R14, P0, R2.reuse, R38, RZ ;  /* 0x00000026020e7210 */ /* 0x040fe40007f1e0ff */
[----:B------:R-:W3:Y:S03]  /*a560*/  LDL R13, [R1+0xa4] ;  /* 0x0000a400010d7983 */ /* 0x000ee60000100800 */
[C---:B------:R-:W-:Y:S01]  /*a570*/  IMAD.X R15, R3.reuse, 0x1, R37, P0 ;  /* 0x00000001030f7824 */ /* 0x040fe200000e0625 */
[C---:B----4-:R-:W-:Y:S05]  /*a580*/  IADD3 R22, P0, R2.reuse, R36, RZ ;  /* 0x0000002402167210 */ /* 0x050fea0007f1e0ff */
[C---:B------:R-:W-:Y:S01]  /*a590*/  IMAD.X R23, R3.reuse, 0x1, R0, P0 ;  /* 0x0000000103177824 */ /* 0x040fe200000e0600 */
[-C--:B------:R-:W-:Y:S05]  /*a5a0*/  IADD3 R30, P0, R2, R21.reuse, RZ ;  /* 0x00000015021e7210 */ /* 0x080fea0007f1e0ff */
[----:B------:R-:W-:Y:S01]  /*a5b0*/  IMAD.X R31, R3, 0x1, R132, P0 ;  /* 0x00000001031f7824 */ /* 0x000fe200000e0684 */
[----:B-1----:R-:W-:Y:S02]  /*a5c0*/  IADD3 R2, P0, R20, R40, RZ ;  /* 0x0000002814027210 */ /* 0x002fe40007f1e0ff */
[----:B------:R1:W5:Y:S03]  /*a5d0*/  LDL.LU R40, [R1+0xdc] ;  /* 0x0000dc0001287983 */ /* 0x0003660000300800 */
[----:B--2---:R-:W-:Y:S01]  /*a5e0*/  IMAD.X R3, R28, 0x1, R39, P0 ;  /* 0x000000011c037824 */ /* 0x004fe200000e0627 */
[----:B---3--:R2:W-:Y:S04]  /*a5f0*/  LDGSTS.E.BYPASS.LTC128B.128 [R12], [R14.64], !P5 ;  /* 0x000000000e0c7fae */ /* 0x0085e8000e901d50 */
[----:B------:R2:W-:Y:S02]  /*a600*/  LDGSTS.E.BYPASS.LTC128B.128 [R13], [R22.64], !P4 ;  /* 0x00000000160d7fae */ /* 0x0005e4000e101d50 */
[C---:B--2---:R-:W-:Y:S02]  /*a610*/  HMMA.16816.F32.BF16 R12, R168.reuse, R16, RZ ;  /* 0x00000010a80c723c */ /* 0x044fe400000418ff */
[----:B------:R-:W2:Y:S01]  /*a620*/  LDL R17, [R1+0xa0] ;  /* 0x0000a00001117983 */ /* 0x000ea20000100800 */
[----:B------:R-:W-:Y:S03]  /*a630*/  IADD3 R22, P0, R20, R38, RZ ;  /* 0x0000002614167210 */ /* 0x000fe60007f1e0ff */
[----:B------:R1:W5:Y:S02]  /*a640*/  LDL.LU R39, [R1+0xd8] ;  /* 0x0000d80001277983 */ /* 0x0003640000300800 */
[----:B------:R-:W-:Y:S02]  /*a650*/  IMAD.X R23, R28, 0x1, R37, P0 ;  /* 0x000000011c177824 */ /* 0x000fe400000e0625 */
[----:B------:R1:W5:Y:S04]  /*a660*/  LDL.LU R38, [R1+0xd4] ;  /* 0x0000d40001267983 */ /* 0x0003680000300800 */
[----:B------:R1:W5:Y:S04]  /*a670*/  LDL.LU R37, [R1+0xd0] ;  /* 0x0000d00001257983 */ /* 0x0003680000300800 */
[----:B--2---:R2:W-:Y:S04]  /*a680*/  LDGSTS.E.BYPASS.LTC128B.128 [R17], [R30.64], !P3 ;  /* 0x000000001e117fae */ /* 0x0045e8000d901d50 */
[----:B------:R3:W-:Y:S04]  /*a690*/  LDGSTS.E.BYPASS.LTC128B.128 [R29+0x1000], [R2.64], !P6 ;  /* 0x01000000021d7fae */ /* 0x0007e8000f101d50 */
[----:B------:R4:W-:Y:S01]  /*a6a0*/  LDGSTS.E.BYPASS.LTC128B.128 [R29+0x3000], [R22.64], !P5 ;  /* 0x03000000161d7fae */ /* 0x0009e2000e901d50 */
[C---:B--2---:R-:W-:Y:S01]  /*a6b0*/  HMMA.16816.F32.BF16 R16, R168.reuse, R18, RZ ;  /* 0x00000012a810723c */ /* 0x044fe200000418ff */
[----:B---3--:R-:W-:Y:S02]  /*a6c0*/  IADD3 R2, P0, R20, R36, RZ ;  /* 0x0000002414027210 */ /* 0x008fe40007f1e0ff */
[----:B------:R1:W5:Y:S03]  /*a6d0*/  LDL.LU R36, [R1+0xcc] ;  /* 0x0000cc0001247983 */ /* 0x0003660000300800 */
[----:B------:R-:W-:Y:S02]  /*a6e0*/  IMAD.X R3, R28, 0x1, R0, P0 ;  /* 0x000000011c037824 */ /* 0x000fe400000e0600 */
        /* <DEDUP_REMOVED lines=202> */
.L_x_2479:
        /* <DEDUP_REMOVED lines=435> */
[-C--:B------:R-:W-:Y:S01]  /*cec0*/  MOV R3, R2.reuse ;  /* 0x0000000200037202 */ /* 0x080fe20000000f00 */
[C---:B------:R-:W-:Y:S01]  /*ced0*/  HMMA.16816.F32.BF16 R56, R136.reuse, R142, R56 ;  /* 0x0000008e8838723c */ /* 0x040fe20000041838 */
[----:B------:R-:W1:Y:S03]  /*cee0*/  LDSM.16.MT88.4 R140, [R248+0x5100] ;  /* 0x00510000f88c783b */ /* 0x000e660000004200 */
[----:B------:R-:W-:Y:S04]  /*cef0*/  MOV R133, R2 ;  /* 0x0000000200857202 */ /* 0x000fe80000000f00 */
        /* <DEDUP_REMOVED lines=73> */
.L_x_2477:
        /* <DEDUP_REMOVED lines=157> */
.L_x_2471:
        /* <DEDUP_REMOVED lines=197> */
.L_x_2482:
        /* <DEDUP_REMOVED lines=98> */
[----:B------:R-:W-:Y:S02]  /*efd0*/  IMAD R0, R0, c[0x0][0x3d8], RZ ;  /* 0x0000f60000007a24 */ /* 0x000fe400078e02ff */
[----:B------:R-:W-:Y:S01]  /*efe0*/  IMAD R28, R28, 0x80, R14 ;  /* 0x000000801c1c7824 */ /* 0x000fe200078e020e */
[C---:B------:R-:W-:Y:S01]  /*eff0*/  IADD3 R8, R5.reuse, 0x8, RZ ;  /* 0x0000000805087810 */ /* 0x040fe20007ffe0ff */
[----:B------:R-:W-:Y:S01]  /*f000*/  IMAD.WIDE.U32 R2, R6, c[0x0][0x3d8], R2 ;  /* 0x0000f60006027a25 */ /* 0x000fe200078e0002 */
[-C--:B------:R-:W-:Y:S02]  /*f010*/  ISETP.GE.OR P0, PT, R5, R29.reuse, P2 ;  /* 0x0000001d0500720c */ /* 0x080fe40001706670 */
[----:B------:R-:W-:Y:S01]  /*f020*/  ISETP.GE.OR P2, PT, R8, R29, P2 ;  /* 0x0000001d0800720c */ /* 0x000fe20001746670 */
[----:B------:R-:W-:-:S05]  /*f030*/  IMAD.SHL.U32 R5, R18, 0x8, RZ ;  /* 0x0000000812057824 */ /* 0x000fca00078e00ff */
[----:B------:R-:W-:Y:S01]  /*f040*/  LOP3.LUT R7, R17, 0x7ffffe00, R5, 0xf8, !PT ;  /* 0x7ffffe0011077812 */ /* 0x000fe200078ef805 */
[----:B------:R-:W-:-:S04]  /*f050*/  IMAD R5, R6, c[0x0][0x3dc], R0 ;  /* 0x0000f70006057a24 */ /* 0x000fc800078e0200 */
[----:B------:R-:W-:Y:S01]  /*f060*/  IMAD.SHL.U32 R0, R7, 0x2, RZ ;  /* 0x0000000207007824 */ /* 0x000fe200078e00ff */
        /* <DEDUP_REMOVED lines=49> */
.L_x_2484:
[----:B--234-:R-:W-:Y:S05]  /*f380*/  BSYNC B0 ;  /* 0x0000000000007941 */ /* 0x01cfea0003800000 */
.L_x_2483:
        /* <DEDUP_REMOVED lines=30> */
.L_x_2486:
[----:B------:R-:W-:Y:S05]  /*f570*/  BSYNC B0 ;  /* 0x0000000000007941 */ /* 0x000fea0003800000 */
.L_x_2485:
        /* <DEDUP_REMOVED lines=30> */
.L_x_2488:
[----:B------:R-:W-:Y:S05]  /*f760*/  BSYNC B0 ;  /* 0x0000000000007941 */ /* 0x000fea0003800000 */
.L_x_2487:
        /* <DEDUP_REMOVED lines=31> */
.L_x_2481:
        /* <DEDUP_REMOVED lines=31> */
.L_x_2489:
        /* <DEDUP_REMOVED lines=13> */
[----:B------:R-:W-:Y:S02]  /*fc20*/  ULDC.64 UR4, c[0x0][0x490] ;  /* 0x0001240000047ab9 */ /* 0x000fe40000000a00 */
[----:B------:R-:W-:Y:S02]  /*fc30*/  UIMAD UR7, UR8, UR4, URZ ;  /* 0x00000004080772a4 */ /* 0x000fe4000f8e023f */
[----:B------:R-:W-:Y:S01]  /*fc40*/  ISETP.NE.AND P0, PT, R0, 0x1, PT ;  /* 0x000000010000780c */ /* 0x000fe20003f05270 */
[----:B------:R-:W-:Y:S01]  /*fc50*/  UMOV UR12, UR10 ;  /* 0x0000000a000c7c82 */ /* 0x000fe20008000000 */
[----:B------:R-:W-:Y:S01]  /*fc60*/  IMAD.MOV.U32 R0, RZ, RZ, R3 ;  /* 0x000000ffff007224 */ /* 0x000fe200078e0003 */
        /* <DEDUP_REMOVED lines=25> */
.L_x_2491:
[----:B------:R-:W-:Y:S05]  /*fe00*/  BSYNC B0 ;  /* 0x0000000000007941 */ /* 0x000fea0003800000 */
.L_x_2490:
        /* <DEDUP_REMOVED lines=77> */
.L_x_2493:
[----:B------:R-:W-:Y:S05]  /*102e0*/  BSYNC B0 ;  /* 0x0000000000007941 */ /* 0x000fea0003800000 */
.L_x_2492:
        /* <DEDUP_REMOVED lines=27> */
.L_x_2495:
[----:B------:R-:W-:Y:S05]  /*104a0*/  BSYNC B0 ;  /* 0x0000000000007941 */ /* 0x000fea0003800000 */
.L_x_2494:
        /* <DEDUP_REMOVED lines=27> */
.L_x_2497:
[----:B------:R-:W-:Y:S05]  /*10660*/  BSYNC B0 ;  /* 0x0000000000007941 */ /* 0x000fea0003800000 */
.L_x_2496:
        /* <DEDUP_REMOVED lines=28> */
.L_x_2498:
        /* <DEDUP_REMOVED lines=13> */
.L_x_3669:


//--------------------- .text._ZN7cutlass13device_kernelIN5flash19enable_sm80_to_sm89INS1_16FlashAttnFwdSm80INS1_25CollectiveMainloopFwdSm80ILi8ELi1ELb0EN4cute5tupleIJNS5_1CILi128EEENS7_ILi32EEENS7_ILi256EEEEEELi256ENS_10bfloat16_tEfNS_4arch4Sm80ELb1ELb0ELb0ELb1ELb1ELb1ELb1ELb0EEENS1_21CollectiveEpilogueFwdINS6_IJS8_SA_S9_EEENS6_IJNS7_ILi1EEESI_SI_EEESC_SE_Li256ELb1ELb1ELb0ELb0EEENS1_19SingleTileSchedulerILb1ELb0ELb1ELi128EEEEEEEEEvNT_6ParamsE --------------------------
	.section	.text._ZN7cutlass13device_kernelIN5flash19enable_sm80_to_sm89INS1_16FlashAttnFwdSm80INS1_25CollectiveMainloopFwdSm80ILi8ELi1ELb0EN4cute5tupleIJNS5_1CILi128EEENS7_ILi32EEENS7_ILi256EEEEEELi256ENS_10bfloat16_tEfNS_4arch4Sm80ELb1ELb0ELb0ELb1ELb1ELb1ELb1ELb0EEENS1_21CollectiveEpilogueFwdINS6_IJS8_SA_S9_EEENS6_IJNS7_ILi1EEESI_SI_EEESC_SE_Li256ELb1ELb1ELb0ELb0EEENS1_19SingleTileSchedulerILb1ELb0ELb1ELi128EEEEEEEEEvNT_6ParamsE,"ax",@progbits
	.sectioninfo	@"SHI_REGISTERS=251"
	.align	128
.text._ZN7cutlass13device_kernelIN5flash19enable_sm80_to_sm89INS1_16FlashAttnFwdSm80INS1_25CollectiveMainloopFwdSm80ILi8ELi1ELb0EN4cute5tupleIJNS5_1CILi128EEENS7_ILi32EEENS7_ILi256EEEEEELi256ENS_10bfloat16_tEfNS_4arch4Sm80ELb1ELb0ELb0ELb1ELb1ELb1ELb1ELb0EEENS1_21CollectiveEpilogueFwdINS6_IJS8_SA_S9_EEENS6_IJNS7_ILi1EEESI_SI_EEESC_SE_Li256ELb1ELb1ELb0ELb0EEENS1_19SingleTileSchedulerILb1ELb0ELb1ELi128EEEEEEEEEvNT_6ParamsE:
        .type           _ZN7cutlass13device_kernelIN5flash19enable_sm80_to_sm89INS1_16FlashAttnFwdSm80INS1_25CollectiveMainloopFwdSm80ILi8ELi1ELb0EN4cute5tupleIJNS5_1CILi128EEENS7_ILi32EEENS7_ILi256EEEEEELi256ENS_10bfloat16_tEfNS_4arch4Sm80ELb1ELb0ELb0ELb1ELb1ELb1ELb1ELb0EEENS1_21CollectiveEpilogueFwdINS6_IJS8_SA_S9_EEENS6_IJNS7_ILi1EEESI_SI_EEESC_SE_Li256ELb1ELb1ELb0ELb0EEENS1_19SingleTileSchedulerILb1ELb0ELb1ELi128EEEEEEEEEvNT_6ParamsE,@function
        .size           _ZN7cutlass13device_kernelIN5flash19enable_sm80_to_sm89INS1_16FlashAttnFwdSm80INS1_25CollectiveMainloopFwdSm80ILi8ELi1ELb0EN4cute5tupleIJNS5_1CILi128EEENS7_ILi32EEENS7_ILi256EEEEEELi256ENS_10bfloat16_tEfNS_4arch4Sm80ELb1ELb0ELb0ELb1ELb1ELb1ELb1ELb0EEENS1_21CollectiveEpilogueFwdINS6_IJS8_SA_S9_EEENS6_IJNS7_ILi1EEESI_SI_EEESC_SE_Li256ELb1ELb1ELb0ELb0EEENS1_19SingleTileSchedulerILb1ELb0ELb1ELi128EEEEEEEEEvNT_6ParamsE,(.L_x_3670 - _ZN7cutlass13device_kernelIN5flash19enable_sm80_to_sm89INS1_16FlashAttnFwdSm80INS1_25CollectiveMainloopFwdSm80ILi8ELi1ELb0EN4cute5tupleIJNS5_1CILi128EEENS7_ILi32EEENS7_ILi256EEEEEELi256ENS_10bfloat16_tEfNS_4arch4Sm80ELb1ELb0ELb0ELb1ELb1ELb1ELb1ELb0EEENS1_21CollectiveEpilogueFwdINS6_IJS8_SA_S9_EEENS6_IJNS7_ILi1EEESI_SI_EEESC_SE_Li256ELb1ELb1ELb0ELb0EEENS1_19SingleTileSchedulerILb1ELb0ELb1ELi128EEEEEEEEEvNT_6ParamsE)
        .other          _ZN7cutlass13device_kernelIN5flash19enable_sm80_to_sm89INS1_16FlashAttnFwdSm80INS1_25CollectiveMainloopFwdSm80ILi8ELi1ELb0EN4cute5tupleIJNS5_1CILi128EEENS7_ILi32EEENS7_ILi256EEEEEELi256ENS_10bfloat16_tEfNS_4arch4Sm80ELb1ELb0ELb0ELb1ELb1ELb1ELb1ELb0EEENS1_21CollectiveEpilogueFwdINS6_IJS8_SA_S9_EEENS6_IJNS7_ILi1EEESI_SI_EEESC_SE_Li256ELb1ELb1ELb0ELb0EEENS1_19SingleTileSchedulerILb1ELb0ELb1ELi128EEEEEEEEEvNT_6ParamsE,@"STO_CUDA_ENTRY STV_DEFAULT"
_ZN7cutlass13device_kernelIN5flash19enable_sm80_to_sm89INS1_16FlashAttnFwdSm80INS1_25CollectiveMainloopFwdSm80ILi8ELi1ELb0EN4cute5tupleIJNS5_1CILi128EEENS7_ILi32EEENS7_ILi256EEEEEELi256ENS_10bfloat16_tEfNS_4arch4Sm80ELb1ELb0ELb0ELb1ELb1ELb1ELb1ELb0EEENS1_21CollectiveEpilogueFwdINS6_IJS8_SA_S9_EEENS6_IJNS7_ILi1EEESI_SI_EEESC_SE_Li256ELb1ELb1ELb0ELb0EEENS1_19SingleTileSchedulerILb1ELb0ELb1ELi128EEEEEEEEEvNT_6ParamsE:
        /* <DEDUP_REMOVED lines=20> */
.L_x_2500:
        /* <DEDUP_REMOVED lines=13> */
.L_x_2502:
[----:B------:R-:W-:Y:S02]  /*0210*/  ULDC UR5, c[0x0][0x54c] ;  /* 0x0001530000057ab9 */ /* 0x000fe40000000800 */
.L_x_2501:
[----:B------:R-:W-:Y:S02]  /*0220*/  ULDC UR4, c[0x0][0x548] ;  /* 0x0001520000047ab9 */ /* 0x000fe40000000800 */
[----:B------:R-:W-:-:S02]  /*0230*/  USHF.L.U32 UR15, UR14, 0x7, URZ ;  /* 0x000000070e0f7899 */ /* 0x000fc4000800063f */
[----:B------:R-:W-:-:S04]  /*0240*/  UIMAD UR4, UR5, UR4, URZ ;  /* 0x00000004050472a4 */ /* 0x000fc8000f8e023f */
[----:B------:R-:W-:-:S04]  /*0250*/  UISETP.GE.AND UP0, UPT, UR15, UR4, UPT ;  /* 0x000000040f00728c */ /* 0x000fc8000bf06270 */
[----:B------:R-:W-:Y:S01]  /*0260*/  USEL UR21, UR21, 0xffffffff, !UP0 ;  /* 0xffffffff15157887 */ /* 0x000fe2000c000000 */
[----:B------:R-:W-:Y:S05]  /*0270*/  BRA `(.L_x_2503) ;  /* 0x000001b000007947 */ /* 0x000fea0003800000 */
.L_x_2499:
        /* <DEDUP_REMOVED lines=8> */
.L_x_2504:
        /* <DEDUP_REMOVED lines=13> */
.L_x_2506:
[----:B------:R-:W-:Y:S02]  /*03d0*/  ULDC UR5, c[0x0][0x54c] ;  /* 0x0001530000057ab9 */ /* 0x000fe40000000800 */
.L_x_2505:
[----:B------:R-:W-:Y:S02]  /*03e0*/  ULDC UR4, c[0x0][0x548] ;  /* 0x0001520000047ab9 */ /* 0x000fe40000000800 */
[----:B------:R-:W-:-:S02]  /*03f0*/  USHF.L.U32 UR15, UR14, 0x7, URZ ;  /* 0x000000070e0f7899 */ /* 0x000fc4000800063f */
[----:B------:R-:W-:-:S04]  /*0400*/  UIMAD UR4, UR5, UR4, URZ ;  /* 0x00000004050472a4 */ /* 0x000fc8000f8e023f */
[----:B------:R-:W-:-:S04]  /*0410*/  UISETP.GE.AND UP0, UPT, UR15, UR4, UPT ;  /* 0x000000040f00728c */ /* 0x000fc8000bf06270 */
[----:B------:R-:W-:-:S06]  /*0420*/  USEL UR21, UR21, 0xffffffff, !UP0 ;  /* 0xffffffff15157887 */ /* 0x000fcc000c000000 */
.L_x_2503:
        /* <DEDUP_REMOVED lines=64> */
.L_x_2507:
        /* <DEDUP_REMOVED lines=10> */
.L_x_2508:
[----:B------:R-:W-:Y:S05]  /*08d0*/  @!P4 BRA `(.L_x_2509) ;  /* 0x000000500000c947 */ /* 0x000fea0003800000 */
[----:B-1--4-:R-:W4:Y:S04]  /*08e0*/  LDG.E R0, [R8.64] ;  /* 0x0000001808007981 */ /* 0x012f28000c1e1900 */
[----:B---3--:R-:W3:Y:S01]  /*08f0*/  LDG.E R3, [R8.64+0x4] ;  /* 0x0000041808037981 */ /* 0x008ee2000c1e1900 */
[----:B----4-:R-:W1:Y:S08]  /*0900*/  R2UR UR19, R0 ;  /* 0x00000000001373c2 */ /* 0x010e7000000e0000 */
[----:B---3--:R-:W1:Y:S02]  /*0910*/  R2UR UR4, R3 ;  /* 0x00000000030473c2 */ /* 0x008e6400000e0000 */
[----:B-1----:R-:W-:-:S06]  /*0920*/  UIADD3 UR19, -UR19, UR4, URZ ;  /* 0x0000000413137290 */ /* 0x002fcc000fffe13f */
.L_x_2509:
        /* <DEDUP_REMOVED lines=154> */
.L_x_2512:
[----:B------:R-:W-:Y:S05]  /*12d0*/  BSYNC B0 ;  /* 0x0000000000007941 */ /* 0x000fea0003800000 */
.L_x_2511:
        /* <DEDUP_REMOVED lines=128> */
.L_x_2531:
        /* <DEDUP_REMOVED lines=85> */
.L_x_2517:
[----:B------:R-:W-:Y:S05]  /*2030*/  BSYNC B0 ;  /* 0x0000000000007941 */ /* 0x000fea0003800000 */
.L_x_2516:
        /* <DEDUP_REMOVED lines=87> */
.L_x_2520:
[----:B------:R-:W-:Y:S05]  /*25b0*/  BSYNC B0 ;  /* 0x0000000000007941 */ /* 0x000fea0003800000 */
.L_x_2519:
        /* <DEDUP_REMOVED lines=57> */
.L_x_2522:
[----:B------:R-:W-:Y:S05]  /*2950*/  BSYNC B0 ;  /* 0x0000000000007941 */ /* 0x000fea0003800000 */
.L_x_2521:
        /* <DEDUP_REMOVED lines=57> */
.L_x_2524:
[----:B------:R-:W-:Y:S05]  /*2cf0*/  BSYNC B0 ;  /* 0x0000000000007941 */ /* 0x000fea0003800000 */
.L_x_2523:
        /* <DEDUP_REMOVED lines=57> */
.L_x_2515:
        /* <DEDUP_REMOVED lines=29> */
.L_x_2526:
[----:B------:R-:W-:Y:S05]  /*3260*/  BSYNC B0 ;  /* 0x0000000000007941 */ /* 0x000fea0003800000 */
.L_x_2525:
        /* <DEDUP_REMOVED lines=149> */
.L_x_2528:
[----:B------:R-:W-:Y:S05]  /*3bc0*/  BSYNC B0 ;  /* 0x0000000000007941 */ /* 0x000fea0003800000 */
.L_x_2527:
        /* <DEDUP_REMOVED lines=124> */
.L_x_2514:
        /* <DEDUP_REMOVED lines=27> */
.L_x_2518:
[----:B------:R-:W-:Y:S05]  /*4540*/  BSYNC B1 ;  /* 0x0000000000017941 */ /* 0x000fea0003800000 */
.L_x_2513:
        /* <DEDUP_REMOVED lines=61> */
.L_x_2530:
[----:B-12---:R-:W-:Y:S05]  /*4920*/  BSYNC B0 ;  /* 0x0000000000007941 */ /* 0x006fea0003800000 */
.L_x_2529:
        /* <DEDUP_REMOVED lines=25> */
.L_x_2510:
        /* <DEDUP_REMOVED lines=201> */
.L_x_2534:
[----:B-1-34-:R-:W-:Y:S05]  /*5750*/  BSYNC B0 ;  /* 0x0000000000007941 */ /* 0x01afea0003800000 */
.L_x_2533:
        /* <DEDUP_REMOVED lines=26> */
.L_x_2536:
[----:B------:R-:W-:Y:S05]  /*5900*/  BSYNC B0 ;  /* 0x0000000000007941 */ /* 0x000fea0003800000 */
.L_x_2535:
        /* <DEDUP_REMOVED lines=26> */
.L_x_2538:
[----:B------:R-:W-:Y:S05]  /*5ab0*/  BSYNC B0 ;  /* 0x0000000000007941 */ /* 0x000fea0003800000 */
.L_x_2537:
        /* <DEDUP_REMOVED lines=116> */
.L_x_2539:
        /* <DEDUP_REMOVED lines=91> */
.L_x_2543:
[----:B------:R-:W-:Y:S05]  /*67b0*/  BSYNC B0 ;  /* 0x0000000000007941 */ /* 0x000fea0003800000 */
.L_x_2542:
        /* <DEDUP_REMOVED lines=86> */
.L_x_2545:
[----:B------:R-:W-:Y:S05]  /*6d20*/  BSYNC B0 ;  /* 0x0000000000007941 */ /* 0x000fea0003800000 */
.L_x_2544:
        /* <DEDUP_REMOVED lines=88> */
.L_x_2547:
[----:B----4-:R-:W-:Y:S05]  /*72b0*/  BSYNC B0 ;  /* 0x0000000000007941 */ /* 0x010fea0003800000 */
.L_x_2546:
        /* <DEDUP_REMOVED lines=85> */
.L_x_2549:
[----:B----4-:R-:W-:Y:S05]  /*7810*/  BSYNC B0 ;  /* 0x0000000000007941 */ /* 0x010fea0003800000 */
.L_x_2548:
        /* <DEDUP_REMOVED lines=89> */
.L_x_2553:
[----:B------:R-:W-:Y:S05]  /*7db0*/  BSYNC B0 ;  /* 0x0000000000007941 */ /* 0x000fea0003800000 */
.L_x_2552:
        /* <DEDUP_REMOVED lines=50> */
.L_x_2555:
[----:B------:R-:W-:Y:S05]  /*80e0*/  BSYNC B0 ;  /* 0x0000000000007941 */ /* 0x000fea0003800000 */
.L_x_2554:
        /* <DEDUP_REMOVED lines=50> */
.L_x_2557:
[----:B------:R-:W-:Y:S05]  /*8410*/  BSYNC B0 ;  /* 0x0000000000007941 */ /* 0x000fea0003800000 */
.L_x_2556:
        /* <DEDUP_REMOVED lines=49> */
.L_x_2551:
[----:B------:R-:W-:Y:S05]  /*8730*/  BSYNC B1 ;  /* 0x0000000000017941 */ /* 0x000fea0003800000 */
.L_x_2550:
        /* <DEDUP_REMOVED lines=53> */
.L_x_2561:
[----:B------:R-:W-:Y:S05]  /*8a90*/  BSYNC B0 ;  /* 0x0000000000007941 */ /* 0x000fea0003800000 */
.L_x_2560:
        /* <DEDUP_REMOVED lines=50> */
.L_x_2563:
[----:B------:R-:W-:Y:S05]  /*8dc0*/  BSYNC B0 ;  /* 0x0000000000007941 */ /* 0x000fea0003800000 */
.L_x_2562:
        /* <DEDUP_REMOVED lines=50> */
.L_x_2565:
[----:B------:R-:W-:Y:S05]  /*90f0*/  BSYNC B0 ;  /* 0x0000000000007941 */ /* 0x000fea0003800000 */
.L_x_2564:
        /* <DEDUP_REMOVED lines=49> */
.L_x_2559:
[----:B------:R-:W-:Y:S05]  /*9410*/  BSYNC B1 ;  /* 0x0000000000017941 */ /* 0x000fea0003800000 */
.L_x_2558:
        /* <DEDUP_REMOVED lines=53> */
.L_x_2569:
[----:B------:R-:W-:Y:S05]  /*9770*/  BSYNC B0 ;  /* 0x0000000000007941 */ /* 0x000fea0003800000 */
.L_x_2568:
        /* <DEDUP_REMOVED lines=50> */
.L_x_2571:
[----:B------:R-:W-:Y:S05]  /*9aa0*/  BSYNC B0 ;  /* 0x0000000000007941 */ /* 0x000fea0003800000 */
.L_x_2570:
        /* <DEDUP_REMOVED lines=50> */
.L_x_2573:
[----:B------:R-:W-:Y:S05]  /*9dd0*/  BSYNC B0 ;  /* 0x0000000000007941 */ /* 0x000fea0003800000 */
.L_x_2572:
        /* <DEDUP_REMOVED lines=49> */
.L_x_2567:
[----:B------:R-:W-:Y:S05]  /*a0f0*/  BSYNC B1 ;  /* 0x0000000000017941 */ /* 0x000fea0003800000 */
.L_x_2566:
        /* <DEDUP_REMOVED lines=52> */
.L_x_2576:
[----:B------:R-:W-:Y:S05]  /*a440*/  BSYNC B0 ;  /* 0x0000000000007941 */ /* 0x000fea0003800000 */
.L_x_2575:
        /* <DEDUP_REMOVED lines=50> */
.L_x_2578:
[----:B------:R-:W-:Y:S05]  /*a770*/  BSYNC B0 ;  /* 0x0000000000007941 */ /* 0x000fea0003800000 */
.L_x_2577:
        /* <DEDUP_REMOVED lines=50> */
.L_x_2580:
[----:B------:R-:W-:Y:S05]  /*aaa0*/  BSYNC B0 ;  /* 0x0000000000007941 */ /* 0x000fea0003800000 */
.L_x_2579:
        /* <DEDUP_REMOVED lines=50> */
.L_x_2541:
        /* <DEDUP_REMOVED lines=56> */
.L_x_2582:
[----:B--2---:R-:W-:Y:S05]  /*b150*/  BSYNC B0 ;  /* 0x0000000000007941 */ /* 0x004fea0003800000 */
.L_x_2581:
        /* <DEDUP_REMOVED lines=67> */
.L_x_2584:
[----:B--2---:R-:W-:Y:S05]  /*b590*/  BSYNC B0 ;  /* 0x0000000000007941 */ /* 0x004fea0003800000 */
.L_x_2583:
        /* <DEDUP_REMOVED lines=69> */
.L_x_2586:
[----:B--2---:R-:W-:Y:S05]  /*b9f0*/  BSYNC B0 ;  /* 0x0000000000007941 */ /* 0x004fea0003800000 */
.L_x_2585:
        /* <DEDUP_REMOVED lines=66> */
.L_x_2588:
[----:B------:R-:W-:Y:S05]  /*be20*/  BSYNC B0 ;  /* 0x0000000000007941 */ /* 0x000fea0003800000 */
.L_x_2587:
        /* <DEDUP_REMOVED lines=146> */
.L_x_2592:
[----:B------:R-:W-:Y:S05]  /*c750*/  BSYNC B0 ;  /* 0x0000000000007941 */ /* 0x000fea0003800000 */
.L_x_2591:
        /* <DEDUP_REMOVED lines=115> */
.L_x_2590:
[----:B------:R-:W-:Y:S05]  /*ce90*/  BSYNC B1 ;  /* 0x0000000000017941 */ /* 0x000fea0003800000 */
.L_x_2589:
        /* <DEDUP_REMOVED lines=120> */
.L_x_2596:
[----:B------:R-:W-:Y:S05]  /*d620*/  BSYNC B0 ;  /* 0x0000000000007941 */ /* 0x000fea0003800000 */
.L_x_2595:
        /* <DEDUP_REMOVED lines=122> */
.L_x_2594:
[----:B------:R-:W-:Y:S05]  /*ddd0*/  BSYNC B1 ;  /* 0x0000000000017941 */ /* 0x000fea0003800000 */
.L_x_2593:
        /* <DEDUP_REMOVED lines=120> */
.L_x_2600:
[----:B------:R-:W-:Y:S05]  /*e560*/  BSYNC B0 ;  /* 0x0000000000007941 */ /* 0x000fea0003800000 */
.L_x_2599:
        /* <DEDUP_REMOVED lines=122> */
.L_x_2598:
[----:B------:R-:W-:Y:S05]  /*ed10*/  BSYNC B1 ;  /* 0x0000000000017941 */ /* 0x000fea0003800000 */
.L_x_2597:
        /* <DEDUP_REMOVED lines=119> */
.L_x_2602:
[----:B------:R-:W-:Y:S05]  /*f490*/  BSYNC B0 ;  /* 0x0000000000007941 */ /* 0x000fea0003800000 */
.L_x_2601:
        /* <DEDUP_REMOVED lines=42> */
[----:B------:R-:W-:Y:S02]  /*f740*/  PRMT R69, R69, 0x5410, R18 ;  /* 0x0000541045457816 */ /* 0x000fe40000000012 */
[----:B------:R-:W-:-:S02]  /*f750*/  PRMT R71, R71, 0x5410, R24 ;  /* 0x0000541047477816 */ /* 0x000fc40000000018 */
[----:B------:R-:W-:Y:S01]  /*f760*/  PRMT R82, R82, 0x5410, R21 ;  /* 0x0000541052527816 */ /* 0x000fe20000000015 */
[C---:B------:R-:W-:Y:S01]  /*f770*/  IMAD.U32 R21, R80.reuse, 0x10000, RZ ;  /* 0x0001000050157824 */ /* 0x040fe200078e00ff */
[----:B------:R-:W-:Y:S02]  /*f780*/  PRMT R67, R67, 0x5410, R16 ;  /* 0x0000541043437816 */ /* 0x000fe40000000010 */
[----:B------:R-:W-:Y:S02]  /*f790*/  LOP3.LUT R80, R80, 0xffff0000, RZ, 0xc0, !PT ;  /* 0xffff000050507812 */ /* 0x000fe400078ec0ff */
[----:B------:R-:W-:Y:S01]  /*f7a0*/  SHF.R.U32.HI R26, RZ, 0x10, R27 ;  /* 0x00000010ff1a7819 */ /* 0x000fe2000001161b */
[C---:B------:R-:W-:Y:S01]  /*f7b0*/  IMAD.U32 R25, R67.reuse, 0x10000, RZ ;  /* 0x0001000043197824 */ /* 0x040fe200078e00ff */
        /* <DEDUP_REMOVED lines=72> */
.L_x_2574:
[----:B------:R-:W-:Y:S05]  /*fc40*/  BSYNC B2 ;  /* 0x0000000000027941 */ /* 0x000fea0003800000 */
.L_x_2540:
        /* <DEDUP_REMOVED lines=19> */
[----:B------:R-:W-:Y:S01]  /*fd80*/  SHF.R.S32.HI R9, RZ, 0x1f, R30 ;  /* 0x0000001fff097819 */ /* 0x000fe2000001141e */
[----:B------:R-:W-:Y:S01]  /*fd90*/  IMAD R4, R45, c[0x0][0x218], RZ ;  /* 0x000086002d047a24 */ /* 0x000fe200078e02ff */
[----:B------:R-:W-:Y:S01]  /*fda0*/  UISETP.GE.AND UP0, UPT, UR10, 0x2, UPT ;  /* 0x000000020a00788c */ /* 0x000fe2000bf06270 */
[----:B------:R-:W-:Y:S01]  /*fdb0*/  IMAD R217, R11, 0x200, R8 ;  /* 0x000002000bd97824 */ /* 0x000fe200078e0208 */
[----:B------:R-:W-:Y:S01]  /*fdc0*/  LEA.HI R198, R9, R30, RZ, 0x3 ;  /* 0x0000001e09c67211 */ /* 0x000fe200078f18ff */
[----:B------:R-:W-:Y:S01]  /*fdd0*/  IMAD.WIDE.U32 R6, R221, c[0x0][0x218], R6 ;  /* 0x00008600dd067a25 */ /* 0x000fe200078e0006 */
[----:B------:R-:W-:-:S02]  /*fde0*/  SHF.R.S32.HI R8, RZ, 0x1f, R29 ;  /* 0x0000001fff087819 */ /* 0x000fc4000001141d */
[----:B------:R-:W-:Y:S01]  /*fdf0*/  LOP3.LUT R198, R198, 0xfffffff8, RZ, 0xc0, !PT ;  /* 0xfffffff8c6c67812 */ /* 0x000fe200078ec0ff */
[----:B------:R-:W-:Y:S01]  /*fe00*/  IMAD.SHL.U32 R217, R217, 0x2, RZ ;  /* 0x00000002d9d97824 */ /* 0x000fe200078e00ff */
[----:B------:R-:W-:Y:S01]  /*fe10*/  BAR.SYNC.DEFER_BLOCKING 0x0 ;  /* 0x0000000000007b1d */ /* 0x000fe20000010000 */
[----:B------:R-:W-:Y:S01]  /*fe20*/  IMAD R4, R221, c[0x0][0x21c], R4 ;  /* 0x00008700dd047a24 */ /* 0x000fe200078e0204 */
[----:B------:R-:W-:Y:S01]  /*fe30*/  SHF.R.S32.HI R9, RZ, 0x1f, R28 ;  /* 0x0000001fff097819 */ /* 0x000fe2000001141c */
[----:B------:R-:W-:Y:S01]  /*fe40*/  IMAD.SHL.U32 R11, R11, 0x8, RZ ;  /* 0x000000080b0b7824 */ /* 0x000fe200078e00ff */
[C---:B------:R-:W-:Y:S01]  /*fe50*/  IADD3 R5, R217.reuse, 0xc080, RZ ;  /* 0x0000c080d9057810 */ /* 0x040fe20007ffe0ff */
[----:B------:R-:W-:Y:S01]  /*fe60*/  IMAD.SHL.U32 R45, R44, 0x40, RZ ;  /* 0x000000402c2d7824 */ /* 0x000fe200078e00ff */
[----:B------:R-:W-:Y:S02]  /*fe70*/  IADD3 R216, R217, 0xc0a0, RZ ;  /* 0x0000c0a0d9d87810 */ /* 0x000fe40007ffe0ff */
[----:B------:R-:W-:-:S02]  /*fe80*/  @P0 IADD3 R216, R5, -0x20, RZ ;  /* 0xffffffe005d80810 */ /* 0x000fc40007ffe0ff */
[----:B------:R-:W-:Y:S02]  /*fe90*/  IADD3 R5, P0, R6, UR26, RZ ;  /* 0x0000001a06057c10 */ /* 0x000fe4000ff1e0ff */
[----:B------:R-:W-:Y:S02]  /*fea0*/  LOP3.LUT R11, R0, 0x8, R11, 0xf8, !PT ;  /* 0x00000008000b7812 */ /* 0x000fe400078ef80b */
[----:B------:R-:W-:Y:S02]  /*feb0*/  IADD3.X R6, R7, UR12, R4, P0, !PT ;  /* 0x0000000c07067c10 */ /* 0x000fe400087fe404 */
[----:B------:R-:W-:Y:S02]  /*fec0*/  LEA R4, P0, R5, c[0x0][0x1f8], 0x1 ;  /* 0x00007e0005047a11 */ /* 0x000fe400078008ff */
[----:B------:R-:W-:Y:S01]  /*fed0*/  SHF.R.U32.HI R44, RZ, 0x3, R0 ;  /* 0x00000003ff2c7819 */ /* 0x000fe20000011600 */
[----:B------:R-:W-:Y:S01]  /*fee0*/  IMAD.MOV.U32 R0, RZ, RZ, 0x40 ;  /* 0x00000040ff007424 */ /* 0x000fe200078e00ff */
[----:B------:R-:W-:Y:S01]  /*fef0*/  LOP3.LUT R45, R45, 0xfffffe00, RZ, 0xc0, !PT ;  /* 0xfffffe002d2d7812 */ /* 0x000fe200078ec0ff */
[----:B------:R-:W-:Y:S01]  /*ff00*/  SHFL.IDX PT, R24, R4, RZ, 0x181f ;  /* 0x00181fff04187589 */ /* 0x000fe200000e0000 */
[----:B------:R-:W-:-:S02]  /*ff10*/  LEA.HI.X R5, R5, c[0x0][0x1fc], R6, 0x1, P0 ;  /* 0x00007f0005057a11 */ /* 0x000fc400000f0c06 */
[----:B------:R-:W-:Y:S01]  /*ff20*/  LOP3.LUT R44, R11, R44, RZ, 0x3c, !PT ;  /* 0x0000002c0b2c7212 */ /* 0x000fe200078e3cff */
[----:B------:R-:W-:Y:S01]  /*ff30*/  IMAD R7, R48, 0x400, R45 ;  /* 0x0000040030077824 */ /* 0x000fe200078e022d */
[----:B------:R-:W-:Y:S01]  /*ff40*/  LOP3.LUT P0, RZ, R51, 0x4, RZ, 0xc0, !PT ;  /* 0x0000000433ff7812 */ /* 0x000fe2000780c0ff */
[----:B------:R-:W1:Y:S01]  /*ff50*/  SHFL.IDX PT, R25, R5, RZ, 0x181f ;  /* 0x00181fff05197589 */ /* 0x000e6200000e0000 */
[----:B------:R-:W-:Y:S01]  /*ff60*/  LEA.HI R197, R8, R29, RZ, 0x3 ;  /* 0x0000001d08c57211 */ /* 0x000fe200078f18ff */
[----:B------:R-:W-:Y:S01]  /*ff70*/  IMAD.IADD R218, R44, 0x1, R7 ;  /* 0x000000012cda7824 */ /* 0x000fe200078e0207 */
[----:B------:R-:W-:Y:S01]  /*ff80*/  SEL R0, R0, 0xffffffc0, !P0 ;  /* 0xffffffc000007807 */ /* 0x000fe20004000000 */
[----:B------:R-:W-:Y:S01]  /*ff90*/  LDSM.16.M88.4 R12, [R217+0xc080] ;  /* 0x00c08000d90c783b */ /* 0x000fe20000000200 */
[----:B------:R-:W-:Y:S01]  /*ffa0*/  ISETP.LT.AND P0, PT, R50, UR22, PT ;  /* 0x0000001632007c0c */ /* 0x000fe2000bf01270 */
[----:B------:R-:W-:Y:S01]  /*ffb0*/  IMAD.SHL.U32 R218, R218, 0x2, RZ ;  /* 0x00000002dada7824 */ /* 0x000fe200078e00ff */
[----:B------:R-:W-:Y:S01]  /*ffc0*/  LEA.HI R196, R9, R28, RZ, 0x3 ;  /* 0x0000001c09c47211 */ /* 0x000fe200078f18ff */
[----:B------:R-:W-:Y:S01]  /*ffd0*/  LDSM.16.M88.4 R20, [R217+0xc880] ;  /* 0x00c88000d914783b */ /* 0x000fe20000000200 */
[----:B------:R-:W-:Y:S01]  /*ffe0*/  ISETP.GE.OR P6, PT, R46, c[0x0][0x1d4], !P0 ;  /* 0x000075002e007a0c */ /* 0x000fe200047c6670 */
[--C-:B------:R-:W-:Y:S01]  /*fff0*/  IMAD R214, R2, 0x2, R218.reuse ;  /* 0x0000000202d67824 */ /* 0x100fe200078e02da */
[----:B------:R-:W-:Y:S01]  /*10000*/  LOP3.LUT R197, R197, 0xfffffff8, RZ, 0xc0, !PT ;  /* 0xfffffff8c5c57812 */ /* 0x000fe200078ec0ff */
[----:B------:R-:W2:Y:S01]  /*10010*/  LDSM.16.M88.4 R4, [R218+0x10080] ;  /* 0x01008000da04783b */ /* 0x000ea20000000200 */
[----:B------:R-:W-:Y:S01]  /*10020*/  LOP3.LUT R196, R196, 0xfffffff8, RZ, 0xc0, !PT ;  /* 0xfffffff8c4c47812 */ /* 0x000fe200078ec0ff */
[----:B------:R-:W-:Y:S01]  /*10030*/  IMAD R213, R3, 0x2, R218 ;  /* 0x0000000203d57824 */ /* 0x000fe200078e02da */
[----:B------:R-:W-:Y:S01]  /*10040*/  IADD3 R207, R216, 0x800, RZ ;  /* 0x00000800d8cf7810 */ /* 0x000fe20007ffe0ff */
[----:B------:R-:W-:Y:S01]  /*10050*/  LDSM.16.M88.4 R40, [R216] ;  /* 0x00000000d828783b */ /* 0x000fe20000000200 */
[----:B------:R-:W-:Y:S01]  /*10060*/  IMAD.IADD R212, R217, 0x1, R0 ;  /* 0x00000001d9d47824 */ /* 0x000fe200078e0200 */
[----:B------:R-:W-:Y:S01]  /*10070*/  SHF.R.S32.HI R199, RZ, 0x1f, R196 ;  /* 0x0000001fffc77819 */ /* 0x000fe200000114c4 */
[----:B------:R-:W-:Y:S01]  /*10080*/  IMAD R211, R3, 0x2, R214 ;  /* 0x0000000203d37824 */ /* 0x000fe200078e02d6 */
[----:B------:R-:W-:Y:S01]  /*10090*/  LDSM.16.M88.4 R36, [R216+0x800] ;  /* 0x00080000d824783b */ /* 0x000fe20000000200 */
[----:B------:R-:W-:Y:S01]  /*100a0*/  IMAD.IADD R206, R0, 0x1, R216 ;  /* 0x0000000100ce7824 */ /* 0x000fe200078e02d8 */
        /* <DEDUP_REMOVED lines=15> */
[----:B------:R-:W-:-:S02]  /*101a0*/  IADD3 R201, R216, 0x3000, RZ ;  /* 0x00003000d8c97810 */ /* 0x000fc40007ffe0ff */
[----:B------:R-:W-:Y:S02]  /*101b0*/  IADD3 R200, R216, 0x3800, RZ ;  /* 0x00003800d8c87810 */ /* 0x000fe40007ffe0ff */
[----:B------:R3:W-:Y:S01]  /*101c0*/  LDGSTS.E.BYPASS.LTC128B.128 [R223+0x9080], [R10.64], !P6 ;  /* 0x090800000adf7fae */ /* 0x0007e2000f101d58 */
[----:B------:R-:W-:Y:S02]  /*101d0*/  ISETP.GE.OR P6, PT, R29, c[0x0][0x1d4], !P0 ;  /* 0x000075001d007a0c */ /* 0x000fe400047c6670 */
[----:B------:R-:W-:Y:S01]  /*101e0*/  ISETP.GE.OR P0, PT, R28, c[0x0][0x1d4], !P0 ;  /* 0x000075001c007a0c */ /* 0x000fe20004706670 */
[C---:B--2---:R-:W-:Y:S10]  /*101f0*/  HMMA.16816.F32.BF16 R16, R4.reuse, R12, RZ ;  /* 0x0000000c0410723c */ /* 0x044ff400000418ff */
[----:B------:R2:W-:Y:S04]  /*10200*/  LDGSTS.E.BYPASS.LTC128B.128 [R223+0xa080], [R26.64], !P6 ;  /* 0x0a0800001adf7fae */ /* 0x0005e8000f101d58 */
        /* <DEDUP_REMOVED lines=107> */
[C---:B---3--:R-:W-:Y:S07]  /*108c0*/  HMMA.16816.F32.BF16 R4, R36.reuse, R28, R8 ;  /* 0x0000001c2404723c */ /* 0x048fee0000041808 */
[----:B------:R-:W-:Y:S01]  /*108d0*/  SHF.R.S32.HI R9, RZ, 0x1f, R46 ;  /* 0x0000001fff097819 */ /* 0x000fe2000001142e */
[----:B------:R-:W-:Y:S01]  /*108e0*/  HMMA.16816.F32.BF16 R40, R36, R30, R40 ;  /* 0x0000001e2428723c */ /* 0x000fe20000041828 */
[----:B------:R-:W-:Y:S01]  /*108f0*/  SHF.R.S32.HI R11, RZ, 0x1f, R198 ;  /* 0x0000001fff0b7819 */ /* 0x000fe200000114c6 */
[----:B------:R-:W-:Y:S06]  /*10900*/  BAR.SYNC.DEFER_BLOCKING 0x0 ;  /* 0x0000000000007b1d */ /* 0x000fec0000010000 */
[----:B------:R-:W-:Y:S05]  /*10910*/  @P0 BRA `(.L_x_2603) ;  /* 0x000002b000000947 */ /* 0x000fea0003800000 */
[----:B----4-:R-:W-:Y:S01]  /*10920*/  ULEA UR4, UR10, UR16, 0x5 ;  /* 0x000000100a047291 */ /* 0x010fe2000f8e283f */
        /* <DEDUP_REMOVED lines=42> */
.L_x_2603:
[----:B----4-:R-:W-:Y:S01]  /*10bd0*/  LOP3.LUT R49, R49, 0xffffffe0, RZ, 0xc0, !PT ;  /* 0xffffffe031317812 */ /* 0x010fe200078ec0ff */
[----:B------:R-:W-:Y:S01]  /*10be0*/  UMOV UR4, 0xffffffe0 ;  /* 0xffffffe000047882 */ /* 0x000fe20000000000 */
[----:B------:R-:W-:Y:S01]  /*10bf0*/  LEA.HI R21, R47, R66, RZ, 0x2 ;  /* 0x000000422f157211 */ /* 0x000fe200078f10ff */
[----:B------:R-:W-:Y:S01]  /*10c00*/  UIMAD UR4, UR10, UR4, 0x21 ;  /* 0x000000210a0474a4 */ /* 0x000fe2000f8e0204 */
[----:B-1----:R-:W-:Y:S01]  /*10c10*/  SHF.R.S32.HI R11, RZ, 0x1f, R48 ;  /* 0x0000001fff0b7819 */ /* 0x002fe20000011430 */
[C---:B------:R-:W-:Y:S01]  /*10c20*/  IMAD.IADD R0, R66.reuse, 0x1, -R49 ;  /* 0x0000000142007824 */ /* 0x040fe200078e0a31 */
[----:B------:R-:W-:Y:S01]  /*10c30*/  LOP3.LUT R21, R21, 0xfffffffc, RZ, 0xc0, !PT ;  /* 0xfffffffc15157812 */ /* 0x000fe200078ec0ff */
[----:B------:R-:W-:Y:S01]  /*10c40*/  IMAD.IADD R215, R45, 0x1, R44 ;  /* 0x000000012dd77824 */ /* 0x000fe200078e022c */
[----:B------:R-:W-:Y:S01]  /*10c50*/  LEA.HI R11, R11, R48, RZ, 0x3 ;  /* 0x000000300b0b7211 */ /* 0x000fe200078f18ff */
[----:B------:R-:W-:Y:S01]  /*10c60*/  @UP2 USHF.L.U32 UR14, UR14, 0x7, URZ ;  /* 0x000000070e0e2899 */ /* 0x000fe2000800063f */
[----:B------:R-:W-:Y:S01]  /*10c70*/  SHF.R.S32.HI R9, RZ, 0x1f, R0 ;  /* 0x0000001fff097819 */ /* 0x000fe20000011400 */
[----:B------:R-:W-:Y:S01]  /*10c80*/  IMAD.IADD R66, R66, 0x1, -R21 ;  /* 0x0000000142427824 */ /* 0x000fe200078e0a15 */
[----:B------:R-:W-:Y:S01]  /*10c90*/  LOP3.LUT R11, R11, 0xffffff8, RZ, 0xc0, !PT ;  /* 0x0ffffff80b0b7812 */ /* 0x000fe200078ec0ff */
[----:B------:R-:W-:Y:S01]  /*10ca0*/  IMAD.SHL.U32 R215, R215, 0x2, RZ ;  /* 0x00000002d7d77824 */ /* 0x000fe200078e00ff */
[----:B------:R-:W-:Y:S01]  /*10cb0*/  LEA.HI R8, R9, R0, RZ, 0x2 ;  /* 0x0000000009087211 */ /* 0x000fe200078f10ff */
[----:B------:R-:W0:Y:S01]  /*10cc0*/  LDGDEPBAR ;  /* 0x00000000000079af */ /* 0x000e220000000000 */
[----:B------:R-:W-:Y:S01]  /*10cd0*/  LEA.HI R9, R66, R66, RZ, 0x1 ;  /* 0x0000004242097211 */ /* 0x000fe200078f08ff */
[----:B------:R-:W-:Y:S01]  /*10ce0*/  IMAD.IADD R11, R48, 0x1, -R11 ;  /* 0x00000001300b7824 */ /* 0x000fe200078e0a0b */
[----:B------:R-:W-:Y:S01]  /*10cf0*/  PLOP3.LUT P0, PT, PT, PT, UP2, 0x80, 0x0 ;  /* 0x000000000000781c */ /* 0x000fe20003f0f028 */
[--C-:B------:R-:W-:Y:S01]  /*10d00*/  IMAD R210, R2, 0x2, R215.reuse ;  /* 0x0000000202d27824 */ /* 0x100fe200078e02d7 */
[C---:B------:R-:W-:Y:S01]  /*10d10*/  LEA.HI.SX32 R10, R8.reuse, UR15, 0x1e ;  /* 0x0000000f080a7c11 */ /* 0x040fe2000f8ff2ff */
[----:B------:R-:W-:Y:S01]  /*10d20*/  LDSM.16.MT88.4 R132, [R215+0x8080] ;  /* 0x00808000d784783b */ /* 0x000fe20000004200 */
[----:B------:R-:W-:Y:S01]  /*10d30*/  LOP3.LUT R9, R9, 0x1ffffffe, RZ, 0xc0, !PT ;  /* 0x1ffffffe09097812 */ /* 0x000fe200078ec0ff */
[----:B------:R-:W-:Y:S01]  /*10d40*/  IMAD R209, R3, 0x2, R215 ;  /* 0x0000000203d17824 */ /* 0x000fe200078e02d7 */
[----:B------:R-:W-:Y:S01]  /*10d50*/  LOP3.LUT R227, R8, 0x7ffffffc, RZ, 0xc0, !PT ;  /* 0x7ffffffc08e37812 */ /* 0x000fe200078ec0ff */
[----:B------:R-:W-:Y:S01]  /*10d60*/  IMAD R10, R11, 0x10, R10 ;  /* 0x000000100b0a7824 */ /* 0x000fe200078e020a */
[----:B------:R-:W-:Y:S01]  /*10d70*/  LDSM.16.MT88.4 R140, [R210+0x8080] ;  /* 0x00808000d28c783b */ /* 0x000fe20000004200 */
[----:B------:R-:W-:-:S02]  /*10d80*/  IMAD.IADD R9, R66, 0x1, -R9 ;  /* 0x0000000142097824 */ /* 0x000fc400078e0a09 */
[----:B------:R-:W-:Y:S01]  /*10d90*/  IMAD.IADD R227, R0, 0x1, -R227 ;  /* 0x0000000100e37824 */ /* 0x000fe200078e0ae3 */
[----:B------:R-:W-:Y:S01]  /*10da0*/  LDSM.16.MT88.4 R48, [R210+0x9080] ;  /* 0x00908000d230783b */ /* 0x000fe20000004200 */
[----:B------:R-:W-:Y:S02]  /*10db0*/  IMAD R226, R9, 0x8, R10 ;  /* 0x0000000809e27824 */ /* 0x000fe400078e020a */
[----:B------:R-:W-:Y:S01]  /*10dc0*/  IMAD.U32 R0, RZ, RZ, UR4 ;  /* 0x00000004ff007e24 */ /* 0x000fe2000f8e00ff */
[----:B------:R-:W-:Y:S01]  /*10dd0*/  LDSM.16.MT88.4 R72, [R215+0xa080] ;  /* 0x00a08000d748783b */ /* 0x000fe20000004200 */
[----:B------:R-:W-:Y:S01]  /*10de0*/  @P0 IMAD.HI.U32 R9, R226, c[0x0][0x2c8], RZ ;  /* 0x0000b200e2090a27 */ /* 0x000fe200078e00ff */
[----:B------:R-:W-:Y:S01]  /*10df0*/  PLOP3.LUT P0, PT, PT, PT, UP2, 0x80, 0x0 ;  /* 0x000000000000781c */ /* 0x000fe20003f0f028 */
[----:B------:R-:W-:Y:S01]  /*10e00*/  ULDC.64 UR4, c[0x0][0x2c8] ;  /* 0x0000b20000047ab9 */ /* 0x000fe20000000a00 */
[----:B------:R-:W-:Y:S01]  /*10e10*/  LDSM.16.MT88.4 R56, [R209+0x9080] ;  /* 0x00908000d138783b */ /* 0x000fe20000004200 */
[----:B------:R-:W-:-:S02]  /*10e20*/  IMAD.MOV.U32 R11, RZ, RZ, R226 ;  /* 0x000000ffff0b7224 */ /* 0x000fc400078e00e2 */
[----:B------:R-:W-:Y:S01]  /*10e30*/  IMAD.SHL.U32 R227, R227, 0x2, RZ ;  /* 0x00000002e3e37824 */ /* 0x000fe200078e00ff */
[----:B------:R-:W-:Y:S01]  /*10e40*/  LDSM.16.MT88.4 R80, [R210+0xa080] ;  /* 0x00a08000d250783b */ /* 0x000fe20000004200 */
[----:B------:R-:W-:-:S03]  /*10e50*/  IMAD R208, R3, 0x2, R210 ;  /* 0x0000000203d07824 */ /* 0x000fc600078e02d2 */
[C---:B------:R-:W-:Y:S01]  /*10e60*/  IADD3 R0, -R227.reuse, UR11, R0 ;  /* 0x0000000be3007c10 */ /* 0x040fe2000fffe100 */
[----:B------:R-:W-:Y:S02]  /*10e70*/  LDSM.16.MT88.4 R88, [R209+0xa080] ;  /* 0x00a08000d158783b */ /* 0x000fe40000004200 */
[----:B------:R-:W-:Y:S02]  /*10e80*/  @P0 SHF.R.U32.HI R11, RZ, c[0x0][0x2cc], R9 ;  /* 0x0000b300ff0b0a19 */ /* 0x000fe40000011609 */
[----:B------:R-:W-:Y:S01]  /*10e90*/  IADD3 R10, R0, -UR20, RZ ;  /* 0x80000014000a7c10 */ /* 0x000fe2000fffe0ff */
[----:B------:R-:W-:Y:S01]  /*10ea0*/  LDSM.16.MT88.4 R32, [R208+0x8080] ;  /* 0x00808000d020783b */ /* 0x000fe20000004200 */
[----:B------:R-:W-:Y:S01]  /*10eb0*/  IADD3 R0, -R227, UR22, RZ ;  /* 0x00000016e3007c10 */ /* 0x000fe2000fffe1ff */
[----:B------:R-:W-:Y:S02]  /*10ec0*/  UIMAD.WIDE.U32 UR22, UR14, UR4, URZ ;  /* 0x000000040e1672a5 */ /* 0x000fe4000f8e003f */
[----:B------:R-:W1:Y:S04]  /*10ed0*/  SHFL.IDX PT, R9, R11, RZ, 0x1c1f ;  /* 0x001c1fff0b097589 */ /* 0x000e6800000e0000 */
[----:B------:R-:W2:Y:S01]  /*10ee0*/  SHFL.IDX PT, R11, R11, 0x1, 0x1c1f ;  /* 0x003c1f000b0b7f89 */ /* 0x000ea200000e0000 */
        /* <DEDUP_REMOVED lines=11> */
[C---:B-1----:R-:W-:Y:S01]  /*10fa0*/  IMAD.IADD R9, R10.reuse, 0x1, R9 ;  /* 0x000000010a097824 */ /* 0x042fe200078e0209 */
[----:B------:R-:W-:Y:S01]  /*10fb0*/  LDSM.16.MT88.4 R120, [R209+0xb080] ;  /* 0x00b08000d178783b */ /* 0x000fe20000004200 */
[----:B--2---:R-:W-:-:S03]  /*10fc0*/  IMAD.IADD R11, R10, 0x1, R11 ;  /* 0x000000010a0b7824 */ /* 0x004fc600078e020b */
[C---:B------:R-:W-:Y:S01]  /*10fd0*/  IMNMX R9, R0.reuse, R9, PT ;  /* 0x0000000900097217 */ /* 0x040fe20003800200 */
[----:B------:R-:W-:Y:S01]  /*10fe0*/  LDSM.16.MT88.4 R188, [R209+0x8880] ;  /* 0x00888000d1bc783b */ /* 0x000fe20000004200 */
[----:B------:R-:W-:Y:S02]  /*10ff0*/  IMNMX R235, RZ, UR4, !PT ;  /* 0x00000004ffeb7c17 */ /* 0x000fe4000f800200 */
[C---:B------:R-:W-:Y:S01]  /*11000*/  ISETP.GT.AND P0, PT, R9.reuse, RZ, PT ;  /* 0x000000ff0900720c */ /* 0x040fe20003f04270 */
[----:B------:R-:W-:Y:S01]  /*11010*/  LDSM.16.MT88.4 R184, [R208+0x8880] ;  /* 0x00888000d0b8783b */ /* 0x000fe20000004200 */
[----:B------:R-:W-:Y:S02]  /*11020*/  IMNMX R0, R0, R11, PT ;  /* 0x0000000b00007217 */ /* 0x000fe40003800200 */
        /* <DEDUP_REMOVED lines=19> */
[----:B------:R-:W-:Y:S02]  /*11160*/  ISETP.GT.AND P0, PT, R9, 0x18, PT ;  /* 0x000000180900780c */ /* 0x000fe40003f04270 */
[----:B------:R-:W-:Y:S02]  /*11170*/  FMNMX.FTZ R5, R23, R22, !PT ;  /* 0x0000001617057209 */ /* 0x000fe40007810000 */
[----:B------:R-:W-:Y:S02]  /*11180*/  FSEL R12, R40, -INF , P0 ;  /* 0xff800000280c7808 */ /* 0x000fe40000000000 */
[----:B------:R-:W-:Y:S02]  /*11190*/  ISETP.GT.AND P0, PT, R9, 0x19, PT ;  /* 0x000000190900780c */ /* 0x000fe40003f04270 */
[----:B------:R-:W-:-:S02]  /*111a0*/  FMNMX.FTZ R5, R20, R5, !PT ;  /* 0x0000000514057209 */ /* 0x000fc40007810000 */
[----:B------:R-:W-:Y:S02]  /*111b0*/  FSEL R10, R41, -INF , P0 ;  /* 0xff800000290a7808 */ /* 0x000fe40000000000 */
[----:B------:R-:W-:Y:S02]  /*111c0*/  ISETP.GT.AND P0, PT, R0, RZ, PT ;  /* 0x000000ff0000720c */ /* 0x000fe40003f04270 */
[----:B------:R-:W-:Y:S02]  /*111d0*/  FMNMX.FTZ R5, R8, R5, !PT ;  /* 0x0000000508057209 */ /* 0x000fe40007810000 */
[----:B------:R-:W-:Y:S02]  /*111e0*/  FSEL R18, R18, -INF , P0 ;  /* 0xff80000012127808 */ /* 0x000fe40000000000 */
[----:B------:R-:W-:Y:S02]  /*111f0*/  ISETP.GT.AND P0, PT, R0, 0x1, PT ;  /* 0x000000010000780c */ /* 0x000fe40003f04270 */
[----:B------:R-:W-:-:S02]  /*11200*/  FMNMX.FTZ R5, R16, R5, !PT ;  /* 0x0000000510057209 */ /* 0x000fc40007810000 */
[----:B------:R-:W-:Y:S02]  /*11210*/  FSEL R21, R19, -INF , P0 ;  /* 0xff80000013157808 */ /* 0x000fe40000000000 */
[----:B------:R-:W-:Y:S02]  /*11220*/  ISETP.GT.AND P0, PT, R0, 0x8, PT ;  /* 0x000000080000780c */ /* 0x000fe40003f04270 */
        /* <DEDUP_REMOVED lines=8> */
[----:B------:R-:W-:Y:S02]  /*112b0*/  FMNMX.FTZ R6, R19, R24, !PT ;  /* 0x0000001813067209 */ /* 0x000fe40007810000 */
        /* <DEDUP_REMOVED lines=38> */
[----:B------:R-:W-:Y:S01]  /*11520*/  MUFU.EX2 R192, R192 ;  /* 0x000000c000c07308 */ /* 0x000fe20000000800 */
[--C-:B------:R-:W-:Y:S02]  /*11530*/  FFMA.FTZ R224, R4, c[0x0][0x2d0], -R17.reuse ;  /* 0x0000b40004e07a23 */ /* 0x100fe40000010811 */
[----:B------:R-:W2:Y:S01]  /*11540*/  LDSM.16.MT88.4 R4, [R208+0xb080] ;  /* 0x00b08000d004783b */ /* 0x000ea20000004200 */
[--C-:B------:R-:W-:Y:S02]  /*11550*/  FFMA.FTZ R3, R16, c[0x0][0x2d0], -R17.reuse ;  /* 0x0000b40010037a23 */ /* 0x100fe40000010811 */
[----:B------:R-:W-:-:S02]  /*11560*/  FFMA.FTZ R225, R12, c[0x0][0x2d0], -R17 ;  /* 0x0000b4000ce17a23 */ /* 0x000fc40000010811 */
[----:B------:R-:W3:Y:S01]  /*11570*/  MUFU.EX2 R151, R151 ;  /* 0x0000009700977308 */ /* 0x000ee20000000800 */
[----:B------:R-:W-:Y:S02]  /*11580*/  FFMA.FTZ R228, R10, c[0x0][0x2d0], -R17 ;  /* 0x0000b4000ae47a23 */ /* 0x000fe40000010811 */
[--C-:B------:R-:W-:Y:S01]  /*11590*/  FFMA.FTZ R229, R15, c[0x0][0x2d0], -R8.reuse ;  /* 0x0000b4000fe57a23 */ /* 0x100fe20000010808 */
[----:B------:R-:W4:Y:S01]  /*115a0*/  LDSM.16.MT88.4 R16, [R215+0x8880] ;  /* 0x00888000d710783b */ /* 0x000f220000004200 */
[--C-:B------:R-:W-:Y:S02]  /*115b0*/  FFMA.FTZ R230, R13, c[0x0][0x2d0], -R8.reuse ;  /* 0x0000b4000de67a23 */ /* 0x100fe40000010808 */
[--C-:B------:R-:W-:Y:S01]  /*115c0*/  FFMA.FTZ R231, R11, c[0x0][0x2d0], -R8.reuse ;  /* 0x0000b4000be77a23 */ /* 0x100fe20000010808 */
[----:B------:R-:W5:Y:S01]  /*115d0*/  MUFU.EX2 R150, R150 ;  /* 0x0000009600967308 */ /* 0x000f620000000800 */
[----:B------:R-:W-:Y:S01]  /*115e0*/  FFMA.FTZ R232, R9, c[0x0][0x2d0], -R8 ;  /* 0x0000b40009e87a23 */ /* 0x000fe20000010808 */
[----:B------:R-:W1:Y:S04]  /*115f0*/  LDSM.16.MT88.4 R12, [R210+0x8880] ;  /* 0x00888000d20c783b */ /* 0x000e680000004200 */
[----:B------:R-:W1:Y:S02]  /*11600*/  LDSM.16.MT88.4 R8, [R215+0x9880] ;  /* 0x00988000d708783b */ /* 0x000e640000004200 */
[----:B------:R-:W-:Y:S01]  /*11610*/  MUFU.EX2 R193, R193 ;  /* 0x000000c100c17308 */ /* 0x000fe20000000800 */
[----:B---3--:R-:W-:Y:S01]  /*11620*/  F2FP.BF16.PACK_AB R128, R151, R192 ;  /* 0x000000c09780723e */ /* 0x008fe200000010ff */
[----:B------:R-:W-:-:S06]  /*11630*/  FADD.FTZ R151, R192, R151 ;  /* 0x00000097c0977221 */ /* 0x000fcc0000010000 */
        /* <DEDUP_REMOVED lines=49> */
[C---:B--2---:R-:W-:Y:S07]  /*11950*/  HMMA.16816.F32.BF16 R124, R128.reuse, R4, RZ ;  /* 0x00000004807c723c */ /* 0x044fee00000418ff */
        /* <DEDUP_REMOVED lines=8> */
[----:B------:R-:W-:Y:S01]  /*119e0*/  F2FP.BF16.PACK_AB R7, R232, R231 ;  /* 0x000000e7e807723e */ /* 0x000fe200000010ff */
        /* <DEDUP_REMOVED lines=62> */
.L_x_2607:
        /* <DEDUP_REMOVED lines=38> */
.L_x_2605:
[C---:B--234-:R-:W-:Y:S01]  /*12030*/  HMMA.16816.F32.BF16 R4, R148.reuse, R152, RZ ;  /* 0x000000989404723c */ /* 0x05cfe200000418ff */
[----:B------:R-:W0:Y:S01]  /*12040*/  LDGDEPBAR ;  /* 0x00000000000079af */ /* 0x000e220000000000 */
[----:B------:R-:W-:Y:S06]  /*12050*/  UISETP.GE.AND UP0, UPT, UR7, 0x1, UPT ;  /* 0x000000010700788c */ /* 0x000fec000bf06270 */
        /* <DEDUP_REMOVED lines=152> */
.L_x_2606:
[----:B------:R-:W-:Y:S01]  /*129e0*/  PLOP3.LUT P0, PT, PT, PT, UP2, 0x80, 0x0 ;  /* 0x000000000000781c */ /* 0x000fe20003f0f028 */
[----:B------:R-:W-:Y:S01]  /*129f0*/  UIMAD UR5, UR7, -0x20, UR4 ;  /* 0xffffffe0070578a4 */ /* 0x000fe2000f8e0204 */
[----:B-1----:R-:W-:Y:S01]  /*12a00*/  MOV R152, R226 ;  /* 0x000000e200987202 */ /* 0x002fe20000000f00 */
[----:B------:R-:W-:Y:S04]  /*12a10*/  LDSM.16.MT88.4 R156, [R210+0x8080] ;  /* 0x00808000d29c783b */ /* 0x000fe80000004200 */
[----:B------:R-:W-:Y:S04]  /*12a20*/  MOV R0, UR5 ;  /* 0x0000000500007c02 */ /* 0x000fe80008000f00 */
[----:B------:R-:W-:Y:S01]  /*12a30*/  IADD3 R0, R0, UR11, -R227 ;  /* 0x0000000b00007c10 */ /* 0x000fe2000fffe8e3 */
[----:B------:R-:W-:Y:S01]  /*12a40*/  LDSM.16.MT88.4 R172, [R215+0xa880] ;  /* 0x00a88000d7ac783b */ /* 0x000fe20000004200 */
[----:B------:R-:W-:Y:S02]  /*12a50*/  @P0 MOV R152, R234 ;  /* 0x000000ea00980202 */ /* 0x000fe40000000f00 */
[----:B------:R-:W-:Y:S05]  /*12a60*/  IADD3 R0, R0, -UR20, RZ ;  /* 0x8000001400007c10 */ /* 0x000fea000fffe0ff */
[----:B------:R-:W1:Y:S08]  /*12a70*/  SHFL.IDX PT, R151, R152, RZ, 0x1c1f ;  /* 0x001c1fff98977589 */ /* 0x000e7000000e0000 */
[----:B------:R-:W2:Y:S08]  /*12a80*/  SHFL.IDX PT, R149, R152, 0x1, 0x1c1f ;  /* 0x003c1f0098957f89 */ /* 0x000eb000000e0000 */
[----:B------:R-:W-:Y:S08]  /*12a90*/  LDSM.16.MT88.4 R176, [R210+0xa880] ;  /* 0x00a88000d2b0783b */ /* 0x000ff00000004200 */
[----:B------:R-:W-:Y:S08]  /*12aa0*/  LDSM.16.MT88.4 R180, [R208+0xa880] ;  /* 0x00a88000d0b4783b */ /* 0x000ff00000004200 */
[----:B------:R-:W-:Y:S08]  /*12ab0*/  LDSM.16.MT88.4 R184, [R215+0xb880] ;  /* 0x00b88000d7b8783b */ /* 0x000ff00000004200 */
[----:B------:R-:W-:Y:S08]  /*12ac0*/  LDSM.16.MT88.4 R188, [R210+0xb880] ;  /* 0x00b88000d2bc783b */ /* 0x000ff00000004200 */
[----:B------:R-:W-:Y:S08]  /*12ad0*/  LDSM.16.MT88.4 R192, [R208+0xb880] ;  /* 0x00b88000d0c0783b */ /* 0x000ff00000004200 */
[----:B------:R-:W0:Y:S01]  /*12ae0*/  LDGDEPBAR ;  /* 0x00000000000079af */ /* 0x000e220000000000 */
[C---:B-1----:R-:W-:Y:S02]  /*12af0*/  IADD3 R148, R0.reuse, R151, RZ ;  /* 0x0000009700947210 */ /* 0x042fe40007ffe0ff */
[----:B--2---:R-:W-:Y:S02]  /*12b00*/  IADD3 R0, R0, R149, RZ ;  /* 0x0000009500007210 */ /* 0x004fe40007ffe0ff */
[----:B------:R-:W-:Y:S04]  /*12b10*/  ISETP.GT.AND P0, PT, R148, RZ, PT ;  /* 0x000000ff9400720c */ /* 0x000fe80003f04270 */
[----:B------:R-:W-:Y:S02]  /*12b20*/  FSEL R150, R4, -INF , P0 ;  /* 0xff80000004967808 */ /* 0x000fe40000000000 */
[----:B------:R-:W-:Y:S04]  /*12b30*/  ISETP.GT.AND P0, PT, R148, 0x1, PT ;  /* 0x000000019400780c */ /* 0x000fe80003f04270 */
[----:B------:R-:W-:Y:S02]  /*12b40*/  FSEL R4, R5, -INF , P0 ;  /* 0xff80000005047808 */ /* 0x000fe40000000000 */
[----:B------:R-:W-:Y:S02]  /*12b50*/  ISETP.GT.AND P0, PT, R0, RZ, PT ;  /* 0x000000ff0000720c */ /* 0x000fe40003f04270 */
[----:B------:R-:W-:Y:S02]  /*12b60*/  FMNMX.FTZ R5, R150, R3, !PT ;  /* 0x0000000396057209 */ /* 0x000fe40007810000 */
        /* <DEDUP_REMOVED lines=25> */
[C---:B------:R-:W-:Y:S02]  /*12d00*/  ISETP.GT.AND P0, PT, R0.reuse, 0x9, PT ;  /* 0x000000090000780c */ /* 0x040fe40003f04270 */
[----:B------:R-:W-:Y:S02]  /*12d10*/  FMNMX.FTZ R10, R153, R10, !PT ;  /* 0x0000000a990a7209 */ /* 0x000fe40007810000 */
[----:B------:R-:W-:Y:S02]  /*12d20*/  FSEL R11, R11, -INF , P0 ;  /* 0xff8000000b0b7808 */ /* 0x000fe40000000000 */
[----:B------:R-:W-:Y:S02]  /*12d30*/  ISETP.GT.AND P0, PT, R0, 0x10, PT ;  /* 0x000000100000780c */ /* 0x000fe40003f04270 */
[----:B------:R-:W-:Y:S02]  /*12d40*/  FMNMX.FTZ R12, R9, R10, !PT ;  /* 0x0000000a090c7209 */ /* 0x000fe40007810000 */
[----:B------:R-:W-:Y:S01]  /*12d50*/  FSEL R167, R14, -INF , P0 ;  /* 0xff8000000ea77808 */ /* 0x000fe20000000000 */
[----:B------:R-:W1:Y:S01]  /*12d60*/  SHFL.BFLY PT, R10, R5, 0x2, 0x1f ;  /* 0x0c401f00050a7f89 */ /* 0x000e6200000e0000 */
[C---:B------:R-:W-:Y:S02]  /*12d70*/  ISETP.GT.AND P0, PT, R0.reuse, 0x11, PT ;  /* 0x000000110000780c */ /* 0x040fe40003f04270 */
[----:B------:R-:W-:Y:S02]  /*12d80*/  FMNMX.FTZ R12, R11, R12, !PT ;  /* 0x0000000c0b0c7209 */ /* 0x000fe40007810000 */
[----:B------:R-:W-:Y:S02]  /*12d90*/  FSEL R165, R15, -INF , P0 ;  /* 0xff8000000fa57808 */ /* 0x000fe40000000000 */
[----:B------:R-:W-:Y:S02]  /*12da0*/  FMNMX.FTZ R12, R167, R12, !PT ;  /* 0x0000000ca70c7209 */ /* 0x000fe40007810000 */
[----:B------:R-:W-:Y:S04]  /*12db0*/  ISETP.GT.AND P0, PT, R0, 0x18, PT ;  /* 0x000000180000780c */ /* 0x000fe80003f04270 */
[----:B------:R-:W-:Y:S02]  /*12dc0*/  FSEL R161, R18, -INF , P0 ;  /* 0xff80000012a17808 */ /* 0x000fe40000000000 */
[----:B------:R-:W-:Y:S02]  /*12dd0*/  ISETP.GT.AND P0, PT, R0, 0x19, PT ;  /* 0x000000190000780c */ /* 0x000fe40003f04270 */
[----:B------:R-:W-:Y:S02]  /*12de0*/  FMNMX.FTZ R0, R165, R12, !PT ;  /* 0x0000000ca5007209 */ /* 0x000fe40007810000 */
[----:B------:R-:W-:Y:S02]  /*12df0*/  FSEL R149, R19, -INF , P0 ;  /* 0xff80000013957808 */ /* 0x000fe40000000000 */
[----:B------:R-:W-:Y:S02]  /*12e00*/  FMNMX.FTZ R0, R161, R0, !PT ;  /* 0x00000000a1007209 */ /* 0x000fe40007810000 */
[----:B-1----:R-:W-:Y:S02]  /*12e10*/  FMNMX.FTZ R13, R10, R5, !PT ;  /* 0x000000050a0d7209 */ /* 0x002fe40007810000 */
[----:B------:R-:W-:Y:S03]  /*12e20*/  FMNMX.FTZ R7, R149, R0, !PT ;  /* 0x0000000095077209 */ /* 0x000fe60007810000 */
[----:B------:R-:W-:Y:S08]  /*12e30*/  SHFL.BFLY PT, R10, R13, 0x1, 0x1f ;  /* 0x0c201f000d0a7f89 */ /* 0x000ff000000e0000 */
[----:B------:R-:W1:Y:S02]  /*12e40*/  SHFL.BFLY PT, R0, R7, 0x2, 0x1f ;  /* 0x0c401f0007007f89 */ /* 0x000e6400000e0000 */
[----:B-1----:R-:W-:Y:S02]  /*12e50*/  FMNMX.FTZ R5, R7, R0, !PT ;  /* 0x0000000007057209 */ /* 0x002fe40007810000 */
[----:B------:R-:W-:Y:S04]  /*12e60*/  FMNMX.FTZ R0, R13, R10, !PT ;  /* 0x0000000a0d007209 */ /* 0x000fe80007810000 */
[----:B------:R-:W-:Y:S01]  /*12e70*/  LDSM.16.MT88.4 R12, [R215+0x8080] ;  /* 0x00808000d70c783b */ /* 0x000fe20000004200 */
[C---:B------:R-:W-:Y:S01]  /*12e80*/  FSETP.NEU.FTZ.AND P0, PT, R0.reuse, -INF , PT ;  /* 0xff8000000000780b */ /* 0x040fe20003f1d000 */
[----:B------:R-:W-:Y:S06]  /*12e90*/  FMUL.FTZ R163, R0, c[0x0][0x2d0] ;  /* 0x0000b40000a37a20 */ /* 0x000fec0000410000 */
[----:B------:R-:W1:Y:S01]  /*12ea0*/  SHFL.BFLY PT, R148, R5, 0x1, 0x1f ;  /* 0x0c201f0005947f89 */ /* 0x000e6200000e0000 */
[----:B------:R-:W-:Y:S05]  /*12eb0*/  FSEL R163, R163, RZ, P0 ;  /* 0x000000ffa3a37208 */ /* 0x000fea0000000000 */
[--C-:B------:R-:W-:Y:S02]  /*12ec0*/  FFMA.FTZ R151, R150, c[0x0][0x2d0], -R163.reuse ;  /* 0x0000b40096977a23 */ /* 0x100fe400000108a3 */
[--C-:B------:R-:W-:Y:S01]  /*12ed0*/  FFMA.FTZ R150, R4, c[0x0][0x2d0], -R163.reuse ;  /* 0x0000b40004967a23 */ /* 0x100fe200000108a3 */
[----:B------:R-:W-:Y:S01]  /*12ee0*/  FSEL R4, R0, RZ, P0 ;  /* 0x000000ff00047208 */ /* 0x000fe20000000000 */
[--C-:B------:R-:W-:Y:S02]  /*12ef0*/  FFMA.FTZ R241, R8, c[0x0][0x2d0], -R163.reuse ;  /* 0x0000b40008f17a23 */ /* 0x100fe400000108a3 */
[----:B------:R-:W-:Y:S01]  /*12f00*/  FFMA.FTZ R240, R6, c[0x0][0x2d0], -R163 ;  /* 0x0000b40006f07a23 */ /* 0x000fe200000108a3 */
[----:B------:R-:W-:Y:S01]  /*12f10*/  MUFU.EX2 R151, R151 ;  /* 0x0000009700977308 */ /* 0x000fe20000000800 */
[----:B------:R-:W-:Y:S02]  /*12f20*/  FADD.FTZ R4, -R4, R3 ;  /* 0x0000000304047221 */ /* 0x000fe40000010100 */
[--C-:B------:R-:W-:Y:S02]  /*12f30*/  FFMA.FTZ R242, R168, c[0x0][0x2d0], -R163.reuse ;  /* 0x0000b400a8f27a23 */ /* 0x100fe400000108a3 */
[----:B------:R-:W-:Y:S01]  /*12f40*/  FMUL.FTZ R3, R4, c[0x0][0x2d0] ;  /* 0x0000b40004037a20 */ /* 0x000fe20000410000 */
[----:B------:R-:W-:Y:S01]  /*12f50*/  LDSM.16.MT88.4 R168, [R208+0x9880] ;  /* 0x00988000d0a8783b */ /* 0x000fe20000004200 */
[--C-:B------:R-:W-:Y:S02]  /*12f60*/  FFMA.FTZ R243, R166, c[0x0][0x2d0], -R163.reuse ;  /* 0x0000b400a6f37a23 */ /* 0x100fe400000108a3 */
[--C-:B------:R-:W-:Y:S01]  /*12f70*/  FFMA.FTZ R246, R164, c[0x0][0x2d0], -R163.reuse ;  /* 0x0000b400a4f67a23 */ /* 0x100fe200000108a3 */
[----:B------:R-:W2:Y:S01]  /*12f80*/  MUFU.EX2 R150, R150 ;  /* 0x0000009600967308 */ /* 0x000ea20000000800 */
[----:B-1----:R-:W-:Y:S01]  /*12f90*/  FMNMX.FTZ R148, R148, R5, !PT ;  /* 0x0000000594947209 */ /* 0x002fe20007810000 */
[----:B------:R-:W-:Y:S03]  /*12fa0*/  FFMA.FTZ R163, R162, c[0x0][0x2d0], -R163 ;  /* 0x0000b400a2a37a23 */ /* 0x000fe600000108a3 */
[C---:B------:R-:W-:Y:S01]  /*12fb0*/  FSETP.NEU.FTZ.AND P0, PT, R148.reuse, -INF , PT ;  /* 0xff8000009400780b */ /* 0x040fe20003f1d000 */
[C---:B------:R-:W-:Y:S03]  /*12fc0*/  FMUL.FTZ R160, R148.reuse, c[0x0][0x2d0] ;  /* 0x0000b40094a07a20 */ /* 0x040fe60000410000 */
[----:B------:R-:W-:Y:S01]  /*12fd0*/  FSEL R5, R148, RZ, P0 ;  /* 0x000000ff94057208 */ /* 0x000fe20000000000 */
[----:B------:R-:W1:Y:S01]  /*12fe0*/  MUFU.EX2 R3, R3 ;  /* 0x0000000300037308 */ /* 0x000e620000000800 */
[----:B------:R-:W-:Y:S02]  /*12ff0*/  FSEL R160, R160, RZ, P0 ;  /* 0x000000ffa0a07208 */ /* 0x000fe40000000000 */
[----:B------:R-:W-:Y:S01]  /*13000*/  ISETP.LT.AND P0, PT, R235, UR7, PT ;  /* 0x00000007eb007c0c */ /* 0x000fe2000bf01270 */
[----:B------:R-:W-:Y:S01]  /*13010*/  FADD.FTZ R5, -R5, R2 ;  /* 0x0000000205057221 */ /* 0x000fe20000010100 */
[----:B------:R-:W-:Y:S01]  /*13020*/  UIADD3 UR7, UR7, -0x1, URZ ;  /* 0xffffffff07077890 */ /* 0x000fe2000fffe03f */
[--C-:B------:R-:W-:Y:S02]  /*13030*/  FFMA.FTZ R239, R155, c[0x0][0x2d0], -R160.reuse ;  /* 0x0000b4009bef7a23 */ /* 0x100fe400000108a0 */
[--C-:B------:R-:W-:Y:S02]  /*13040*/  FFMA.FTZ R238, R153, c[0x0][0x2d0], -R160.reuse ;  /* 0x0000b40099ee7a23 */ /* 0x100fe400000108a0 */
[--C-:B------:R-:W-:Y:S01]  /*13050*/  FFMA.FTZ R237, R9, c[0x0][0x2d0], -R160.reuse ;  /* 0x0000b40009ed7a23 */ /* 0x100fe200000108a0 */
[----:B------:R-:W-:Y:S01]  /*13060*/  MUFU.EX2 R241, R241 ;  /* 0x000000f100f17308 */ /* 0x000fe20000000800 */
[--C-:B------:R-:W-:Y:S02]  /*13070*/  FFMA.FTZ R236, R11, c[0x0][0x2d0], -R160.reuse ;  /* 0x0000b4000bec7a23 */ /* 0x100fe400000108a0 */
[----:B------:R-:W-:Y:S01]  /*13080*/  FMUL.FTZ R2, R5, c[0x0][0x2d0] ;  /* 0x0000b40005027a20 */ /* 0x000fe20000410000 */
[----:B--2---:R-:W-:Y:S01]  /*13090*/  F2FP.BF16.PACK_AB R152, R150, R151 ;  /* 0x000000979698723e */ /* 0x004fe200000010ff */
[--C-:B------:R-:W-:Y:S02]  /*130a0*/  FFMA.FTZ R244, R167, c[0x0][0x2d0], -R160.reuse ;  /* 0x0000b400a7f47a23 */ /* 0x100fe400000108a0 */
[--C-:B------:R-:W-:Y:S02]  /*130b0*/  FFMA.FTZ R245, R165, c[0x0][0x2d0], -R160.reuse ;  /* 0x0000b400a5f57a23 */ /* 0x100fe400000108a0 */
[----:B------:R-:W-:Y:S01]  /*130c0*/  LDSM.16.MT88.4 R164, [R210+0x9880] ;  /* 0x00988000d2a4783b */ /* 0x000fe20000004200 */
[----:B------:R-:W2:Y:S01]  /*130d0*/  MUFU.EX2 R2, R2 ;  /* 0x0000000200027308 */ /* 0x000ea20000000800 */
[--C-:B------:R-:W-:Y:S02]  /*130e0*/  FFMA.FTZ R248, R161, c[0x0][0x2d0], -R160.reuse ;  /* 0x0000b400a1f87a23 */ /* 0x100fe400000108a0 */
[C---:B-1----:R-:W-:Y:S02]  /*130f0*/  FMUL.FTZ R4, R3.reuse, R144 ;  /* 0x0000009003047220 */ /* 0x042fe40000410000 */
[C---:B------:R-:W-:Y:S02]  /*13100*/  FMUL.FTZ R5, R3.reuse, R145 ;  /* 0x0000009103057220 */ /* 0x040fe40000410000 */
[C---:B------:R-:W-:Y:S02]  /*13110*/  FMUL.FTZ R8, R3.reuse, R132 ;  /* 0x0000008403087220 */ /* 0x040fe40000410000 */
[C---:B------:R-:W-:Y:S01]  /*13120*/  FMUL.FTZ R9, R3.reuse, R133 ;  /* 0x0000008503097220 */ /* 0x040fe20000410000 */
[----:B------:R-:W1:Y:S01]  /*13130*/  MUFU.EX2 R240, R240 ;  /* 0x000000f000f07308 */ /* 0x000e620000000800 */
[C---:B------:R-:W-:Y:S02]  /*13140*/  FMUL.FTZ R16, R3.reuse, R140 ;  /* 0x0000008c03107220 */ /* 0x040fe40000410000 */
[----:B------:R-:W-:Y:S02]  /*13150*/  FMUL.FTZ R17, R3, R141 ;  /* 0x0000008d03117220 */ /* 0x000fe40000410000 */
[----:B------:R-:W-:Y:S02]  /*13160*/  FFMA.FTZ R160, R149, c[0x0][0x2d0], -R160 ;  /* 0x0000b40095a07a23 */ /* 0x000fe400000108a0 */
[C---:B------:R-:W-:Y:S02]  /*13170*/  FMUL.FTZ R28, R3.reuse, R28 ;  /* 0x0000001c031c7220 */ /* 0x040fe40000410000 */
[C---:B------:R-:W-:Y:S01]  /*13180*/  FMUL.FTZ R29, R3.reuse, R29 ;  /* 0x0000001d031d7220 */ /* 0x040fe20000410000 */
[----:B------:R-:W-:Y:S01]  /*13190*/  MUFU.EX2 R239, R239 ;  /* 0x000000ef00ef7308 */ /* 0x000fe20000000800 */
[C---:B------:R-:W-:Y:S02]  /*131a0*/  FMUL.FTZ R32, R3.reuse, R32 ;  /* 0x0000002003207220 */ /* 0x040fe40000410000 */
[C---:B------:R-:W-:Y:S02]  /*131b0*/  FMUL.FTZ R33, R3.reuse, R33 ;  /* 0x0000002103217220 */ /* 0x040fe40000410000 */
[C---:B--2---:R-:W-:Y:S02]  /*131c0*/  FMUL.FTZ R6, R2.reuse, R146 ;  /* 0x0000009202067220 */ /* 0x044fe40000410000 */
[C---:B------:R-:W-:Y:S02]  /*131d0*/  FMUL.FTZ R7, R2.reuse, R147 ;  /* 0x0000009302077220 */ /* 0x040fe40000410000 */
[----:B------:R-:W2:Y:S01]  /*131e0*/  LDSM.16.MT88.4 R144, [R209+0x8080] ;  /* 0x00808000d190783b */ /* 0x000ea20000004200 */
[----:B------:R-:W3:Y:S01]  /*131f0*/  MUFU.EX2 R238, R238 ;  /* 0x000000ee00ee7308 */ /* 0x000ee20000000800 */
[C---:B------:R-:W-:Y:S02]  /*13200*/  FMUL.FTZ R10, R2.reuse, R134 ;  /* 0x00000086020a7220 */ /* 0x040fe40000410000 */
[----:B------:R-:W-:Y:S01]  /*13210*/  FMUL.FTZ R11, R2, R135 ;  /* 0x00000087020b7220 */ /* 0x000fe20000410000 */
[----:B-1----:R-:W-:Y:S01]  /*13220*/  F2FP.BF16.PACK_AB R154, R240, R241 ;  /* 0x000000f1f09a723e */ /* 0x002fe200000010ff */
[C---:B------:R-:W-:Y:S02]  /*13230*/  FMUL.FTZ R18, R2.reuse, R142 ;  /* 0x0000008e02127220 */ /* 0x040fe40000410000 */
[----:B------:R-:W1:Y:S01]  /*13240*/  LDSM.16.MT88.4 R132, [R208+0x8080] ;  /* 0x00808000d084783b */ /* 0x000e620000004200 */
[C---:B------:R-:W-:Y:S02]  /*13250*/  FMUL.FTZ R19, R2.reuse, R143 ;  /* 0x0000008f02137220 */ /* 0x040fe40000410000 */
[----:B------:R-:W-:Y:S01]  /*13260*/  MUFU.EX2 R237, R237 ;  /* 0x000000ed00ed7308 */ /* 0x000fe20000000800 */
[C---:B------:R-:W-:Y:S02]  /*13270*/  FMUL.FTZ R30, R2.reuse, R30 ;  /* 0x0000001e021e7220 */ /* 0x040fe40000410000 */
[C---:B------:R-:W-:Y:S02]  /*13280*/  FMUL.FTZ R31, R2.reuse, R31 ;  /* 0x0000001f021f7220 */ /* 0x040fe40000410000 */
[----:B------:R-:W-:Y:S01]  /*13290*/  LDSM.16.MT88.4 R140, [R210+0x9080] ;  /* 0x00908000d28c783b */ /* 0x000fe20000004200 */
[C---:B------:R-:W-:Y:S02]  /*132a0*/  FMUL.FTZ R34, R2.reuse, R34 ;  /* 0x0000002202227220 */ /* 0x040fe40000410000 */
[----:B------:R-:W-:Y:S02]  /*132b0*/  FMUL.FTZ R35, R2, R35 ;  /* 0x0000002302237220 */ /* 0x000fe40000410000 */
[----:B------:R-:W4:Y:S01]  /*132c0*/  MUFU.EX2 R236, R236 ;  /* 0x000000ec00ec7308 */ /* 0x000f220000000800 */
        /* <DEDUP_REMOVED lines=15> */
[----:B----4-:R-:W-:Y:S01]  /*133c0*/  F2FP.BF16.PACK_AB R155, R236, R237 ;  /* 0x000000edec9b723e */ /* 0x010fe200000010ff */
        /* <DEDUP_REMOVED lines=8> */
[----:B------:R-:W4:Y:S03]  /*13450*/  MUFU.EX2 R243, R243 ;  /* 0x000000f300f37308 */ /* 0x000f260000000800 */
[C---:B------:R-:W-:Y:S01]  /*13460*/  FMUL.FTZ R13, R3.reuse, R137 ;  /* 0x00000089030d7220 */ /* 0x040fe20000410000 */
[----:B---3--:R-:W-:Y:S01]  /*13470*/  LDSM.16.MT88.4 R160, [R215+0x9880] ;  /* 0x00988000d7a0783b */ /* 0x008fe20000004200 */
        /* <DEDUP_REMOVED lines=15> */
[----:B------:R-:W1:Y:S01]  /*13570*/  MUFU.EX2 R246, R246 ;  /* 0x000000f600f67308 */ /* 0x000e620000000800 */
[C---:B------:R-:W-:Y:S02]  /*13580*/  FMUL.FTZ R22, R2.reuse, R22 ;  /* 0x0000001602167220 */ /* 0x040fe40000410000 */
[C---:B------:R-:W-:Y:S04]  /*13590*/  FMUL.FTZ R23, R2.reuse, R23 ;  /* 0x0000001702177220 */ /* 0x040fe80000410000 */
[C---:B------:R-:W-:Y:S02]  /*135a0*/  FMUL.FTZ R57, R3.reuse, R57 ;  /* 0x0000003903397220 */ /* 0x040fe40000410000 */
[C---:B------:R-:W-:Y:S01]  /*135b0*/  FMUL.FTZ R58, R2.reuse, R58 ;  /* 0x0000003a023a7220 */ /* 0x040fe20000410000 */
[C---:B--2---:R-:W-:Y:S01]  /*135c0*/  HMMA.16816.F32.BF16 R20, R152.reuse, R144, R20 ;  /* 0x000000909814723c */ /* 0x044fe20000041814 */
[----:B------:R-:W2:Y:S02]  /*135d0*/  MUFU.EX2 R248, R248 ;  /* 0x000000f800f87308 */ /* 0x000ea40000000800 */
        /* <DEDUP_REMOVED lines=123> */
[----:B-----5:R-:W-:Y:S03]  /*13d90*/  F2FP.BF16.PACK_AB R153, R245, R244 ;  /* 0x000000f4f599723e */ /* 0x020fe600000010ff */
[----:B------:R-:W-:Y:S01]  /*13da0*/  F2FP.BF16.PACK_AB R154, R247, R246 ;  /* 0x000000f6f79a723e */ /* 0x000fe200000010ff */
[----:B------:R-:W-:Y:S01]  /*13db0*/  FADD.FTZ R3, R240, R3 ;  /* 0x00000003f0037221 */ /* 0x000fe20000010000 */
[----:B------:R-:W-:Y:S03]  /*13dc0*/  F2FP.BF16.PACK_AB R155, R149, R248 ;  /* 0x000000f8959b723e */ /* 0x000fe600000010ff */
[----:B------:R-:W-:Y:S01]  /*13dd0*/  FADD.FTZ R242, R242, R3 ;  /* 0x00000003f2f27221 */ /* 0x000fe20000010000 */
[----:B------:R-:W-:Y:S03]  /*13de0*/  MOV R3, R0 ;  /* 0x0000000000037202 */ /* 0x000fe60000000f00 */
[C---:B---3--:R-:W-:Y:S01]  /*13df0*/  HMMA.16816.F32.BF16 R144, R152.reuse, R136, R4 ;  /* 0x000000889890723c */ /* 0x048fe20000041804 */
[----:B------:R-:W1:Y:S02]  /*13e00*/  LDSM.16.MT88.4 R4, [R208+0x8880] ;  /* 0x00888000d004783b */ /* 0x000e640000004200 */
[----:B------:R-:W-:Y:S04]  /*13e10*/  FADD.FTZ R243, R243, R242 ;  /* 0x000000f2f3f37221 */ /* 0x000fe80000010000 */
[----:B------:R-:W-:Y:S01]  /*13e20*/  FADD.FTZ R224, R246, R243 ;  /* 0x000000f3f6e07221 */ /* 0x000fe20000010000 */
[C---:B------:R-:W-:Y:S01]  /*13e30*/  HMMA.16816.F32.BF16 R132, R152.reuse, R138, R8 ;  /* 0x0000008a9884723c */ /* 0x040fe20000041808 */
[----:B------:R-:W3:Y:S03]  /*13e40*/  LDSM.16.MT88.4 R8, [R209+0x9880] ;  /* 0x00988000d108783b */ /* 0x000ee60000004200 */
[----:B------:R-:W-:Y:S04]  /*13e50*/  FADD.FTZ R224, R247, R224 ;  /* 0x000000e0f7e07221 */ /* 0x000fe80000010000 */
[C---:B--2---:R-:W-:Y:S01]  /*13e60*/  HMMA.16816.F32.BF16 R136, R152.reuse, R140, R12 ;  /* 0x0000008c9888723c */ /* 0x044fe2000004180c */
[----:B------:R-:W2:Y:S07]  /*13e70*/  LDSM.16.MT88.4 R12, [R209+0xa880] ;  /* 0x00a88000d10c783b */ /* 0x000eae0000004200 */
[C---:B------:R-:W-:Y:S01]  /*13e80*/  HMMA.16816.F32.BF16 R140, R152.reuse, R142, R16 ;  /* 0x0000008e988c723c */ /* 0x040fe20000041810 */
[----:B------:R-:W4:Y:S07]  /*13e90*/  LDSM.16.MT88.4 R16, [R209+0xb880] ;  /* 0x00b88000d110783b */ /* 0x000f2e0000004200 */
[C---:B------:R-:W-:Y:S08]  /*13ea0*/  HMMA.16816.F32.BF16 R20, R152.reuse, R156, R20 ;  /* 0x0000009c9814723c */ /* 0x040ff00000041814 */
        /* <DEDUP_REMOVED lines=34> */
.L_x_2604:
[----:B------:R-:W-:-:S13]  /*140d0*/  ISETP.LE.AND P0, PT, RZ, UR7, PT ;  /* 0x00000007ff007c0c */ /* 0x000fda000bf03270 */
[----:B------:R-:W-:Y:S05]  /*140e0*/  @!P0 BRA `(.L_x_2608) ;  /* 0x0000214000008947 */ /* 0x000fea0003800000 */
[----:B------:R-:W1:Y:S01]  /*140f0*/  S2R R3, SR_TID.X ;  /* 0x0000000000037919 */ /* 0x000e620000002100 */
[----:B------:R-:W-:Y:S01]  /*14100*/  SHF.R.S32.HI R229, RZ, 0x1f, R198 ;  /* 0x0000001fffe57819 */ /* 0x000fe200000114c6 */
[----:B------:R-:W-:Y:S01]  /*14110*/  IMAD.MOV.U32 R149, RZ, RZ, R148 ;  /* 0x000000ffff957224 */ /* 0x000fe200078e0094 */
[C---:B------:R-:W-:Y:S01]  /*14120*/  SHF.L.U64.HI R228, R196.reuse, 0x1, R199 ;  /* 0x00000001c4e47819 */ /* 0x040fe200000102c7 */
[----:B------:R-:W-:Y:S01]  /*14130*/  IMAD.SHL.U32 R230, R196, 0x2, RZ ;  /* 0x00000002c4e67824 */ /* 0x000fe200078e00ff */
[C---:B------:R-:W-:Y:S01]  /*14140*/  SHF.L.U64.HI R229, R198.reuse, 0x1, R229 ;  /* 0x00000001c6e57819 */ /* 0x040fe200000102e5 */
[----:B------:R-:W-:Y:S02]  /*14150*/  IMAD.SHL.U32 R232, R198, 0x2, RZ ;  /* 0x00000002c6e87824 */ /* 0x000fe400078e00ff */
[----:B------:R-:W-:Y:S01]  /*14160*/  IMAD.SHL.U32 R233, R197, 0x2, RZ ;  /* 0x00000002c5e97824 */ /* 0x000fe200078e00ff */
[----:B-1----:R-:W-:-:S04]  /*14170*/  SHF.R.S32.HI R2, RZ, 0x1f, R3 ;  /* 0x0000001fff027819 */ /* 0x002fc80000011403 */
[----:B------:R-:W-:-:S04]  /*14180*/  LEA.HI R2, R2, R3, RZ, 0x3 ;  /* 0x0000000302027211 */ /* 0x000fc800078f18ff */
[----:B------:R-:W-:-:S05]  /*14190*/  LOP3.LUT R2, R2, 0xfffffff8, RZ, 0xc0, !PT ;  /* 0xfffffff802027812 */ /* 0x000fca00078ec0ff */
[----:B------:R-:W-:Y:S02]  /*141a0*/  IMAD.IADD R2, R3, 0x1, -R2 ;  /* 0x0000000103027824 */ /* 0x000fe400078e0a02 */
[----:B------:R-:W-:Y:S01]  /*141b0*/  IMAD.MOV.U32 R3, RZ, RZ, R0 ;  /* 0x000000ffff037224 */ /* 0x000fe200078e0000 */
[----:B------:R-:W-:Y:S01]  /*141c0*/  SHF.R.S32.HI R0, RZ, 0x1f, R197 ;  /* 0x0000001fff007819 */ /* 0x000fe200000114c5 */
[----:B------:R-:W-:-:S03]  /*141d0*/  IMAD.SHL.U32 R226, R2, 0x8, RZ ;  /* 0x0000000802e27824 */ /* 0x000fc600078e00ff */
[----:B------:R-:W-:Y:S02]  /*141e0*/  SHF.L.U64.HI R231, R197, 0x1, R0 ;  /* 0x00000001c5e77819 */ /* 0x000fe40000010200 */
[----:B------:R-:W-:-:S04]  /*141f0*/  SHF.R.S32.HI R227, RZ, 0x1f, R226 ;  /* 0x0000001fffe37819 */ /* 0x000fc800000114e2 */
[C---:B------:R-:W-:Y:S01]  /*14200*/  SHF.L.U64.HI R227, R226.reuse, 0x1, R227 ;  /* 0x00000001e2e37819 */ /* 0x040fe200000102e3 */
[----:B------:R-:W-:Y:S01]  /*14210*/  IMAD.SHL.U32 R226, R226, 0x2, RZ ;  /* 0x00000002e2e27824 */ /* 0x000fe200078e00ff */
[----:B------:R-:W-:Y:S05]  /*14220*/  BRA `(.L_x_2609) ;  /* 0x000002c000007947 */ /* 0x000fea0003800000 */
.L_x_2611:
        /* <DEDUP_REMOVED lines=42> */
[----:B------:R1:W-:Y:S01]  /*144d0*/  LDGSTS.E.BYPASS.LTC128B.128 [R223+0xf080], [R150.64], !P2 ;  /* 0x0f08000096df7fae */ /* 0x0003e2000d101d58 */
[----:B------:R-:W-:-:S05]  /*144e0*/  BRA `(.L_x_2610) ;  /* 0x0000096000007947 */ /* 0x000fca0003800000 */
.L_x_2609:
        /* <DEDUP_REMOVED lines=25> */
[C---:B--2---:R-:W-:Y:S05]  /*14680*/  IADD3 R178, P0, R151.reuse, R226, RZ ;  /* 0x000000e297b27210 */ /* 0x044fea0007f1e0ff */
[C---:B------:R-:W-:Y:S01]  /*14690*/  HMMA.16816.F32.BF16 R8, R16.reuse, R10, RZ ;  /* 0x0000000a1008723c */ /* 0x040fe200000418ff */
[C---:B---3--:R-:W-:Y:S03]  /*146a0*/  IMAD.X R179, R0.reuse, 0x1, R227, P0 ;  /* 0x0000000100b37824 */ /* 0x048fe600000e06e3 */
[C---:B------:R-:W-:Y:S02]  /*146b0*/  IADD3 R176, P0, R151.reuse, R232, RZ ;  /* 0x000000e897b07210 */ /* 0x040fe40007f1e0ff */
[----:B------:R-:W-:Y:S01]  /*146c0*/  @!PT LDS RZ, [RZ] ;  /* 0x00000000fffff984 */ /* 0x000fe20000000800 */
[----:B------:R-:W-:Y:S01]  /*146d0*/  @!PT LDS RZ, [RZ] ;  /* 0x00000000fffff984 */ /* 0x000fe20000000800 */
[----:B------:R-:W-:Y:S01]  /*146e0*/  @!PT LDS RZ, [RZ] ;  /* 0x00000000fffff984 */ /* 0x000fe20000000800 */
[----:B------:R1:W-:Y:S02]  /*146f0*/  LDGSTS.E.BYPASS.LTC128B.128 [R223+0x8080], [R178.64], !P4 ;  /* 0x08080000b2df7fae */ /* 0x0003e4000e101d58 */
[C---:B------:R-:W-:Y:S01]  /*14700*/  HMMA.16816.F32.BF16 R12, R16.reuse, R152, RZ ;  /* 0x00000098100c723c */ /* 0x040fe200000418ff */
[C---:B------:R-:W-:Y:S03]  /*14710*/  IMAD.X R177, R0.reuse, 0x1, R229, P0 ;  /* 0x0000000100b17824 */ /* 0x040fe600000e06e5 */
[C---:B------:R-:W-:Y:S02]  /*14720*/  IADD3 R180, P0, R151.reuse, R233, RZ ;  /* 0x000000e997b47210 */ /* 0x040fe40007f1e0ff */
[----:B------:R1:W-:Y:S02]  /*14730*/  LDGSTS.E.BYPASS.LTC128B.128 [R223+0x9080], [R176.64], !P5 ;  /* 0x09080000b0df7fae */ /* 0x0003e4000e901d58 */
[----:B------:R-:W-:Y:S01]  /*14740*/  HMMA.16816.F32.BF16 R16, R16, R154, RZ ;  /* 0x0000009a1010723c */ /* 0x000fe200000418ff */
[C---:B------:R-:W-:Y:S03]  /*14750*/  IMAD.X R181, R0.reuse, 0x1, R231, P0 ;  /* 0x0000000100b57824 */ /* 0x040fe600000e06e7 */
        /* <DEDUP_REMOVED lines=110> */
[----:B-1----:R-:W-:-:S07]  /*14e40*/  @P0 BRA `(.L_x_2611) ;  /* 0xfffff3e000000947 */ /* 0x002fce000383ffff */
.L_x_2610:
[----:B------:R-:W-:Y:S01]  /*14e50*/  FMNMX.FTZ R0, R4, R3, !PT ;  /* 0x0000000304007209 */ /* 0x000fe20007810000 */
[----:B------:R-:W-:Y:S01]  /*14e60*/  LDSM.16.MT88.4 R160, [R209+0x8080] ;  /* 0x00808000d1a0783b */ /* 0x000fe20000004200 */
[----:B------:R-:W-:Y:S02]  /*14e70*/  FMNMX.FTZ R2, R6, R149, !PT ;  /* 0x0000009506027209 */ /* 0x000fe40007810000 */
[----:B-1----:R-:W-:Y:S02]  /*14e80*/  FMNMX.FTZ R151, R5, R0, !PT ;  /* 0x0000000005977209 */ /* 0x002fe40007810000 */
        /* <DEDUP_REMOVED lines=30> */
[----:B------:R-:W-:Y:S01]  /*15070*/  LDSM.16.MT88.4 R156, [R210+0x8080] ;  /* 0x00808000d29c783b */ /* 0x000fe20000004200 */
        /* <DEDUP_REMOVED lines=216> */
[----:B------:R-:W-:Y:S02]  /*15e00*/  LDSM.16.MT88.4 R160, [R215+0x9880] ;  /* 0x00988000d7a0783b */ /* 0x000fe40000004200 */
        /* <DEDUP_REMOVED lines=25> */
[----:B------:R-:W-:Y:S01]  /*15fa0*/  MOV R149, R148 ;  /* 0x0000009400957202 */ /* 0x000fe20000000f00 */
        /* <DEDUP_REMOVED lines=40> */
.L_x_2608:
        /* <DEDUP_REMOVED lines=155> */
.L_x_2532:
        /* <DEDUP_REMOVED lines=197> */
.L_x_2613:
        /* <DEDUP_REMOVED lines=157> */
.L_x_2615:
[----:B--234-:R-:W-:Y:S05]  /*18200*/  BSYNC B0 ;  /* 0x0000000000007941 */ /* 0x01cfea0003800000 */
.L_x_2614:
        /* <DEDUP_REMOVED lines=30> */
.L_x_2617:
[----:B------:R-:W-:Y:S05]  /*183f0*/  BSYNC B0 ;  /* 0x0000000000007941 */ /* 0x000fea0003800000 */
.L_x_2616:
        /* <DEDUP_REMOVED lines=30> */
.L_x_2619:
[----:B------:R-:W-:Y:S05]  /*185e0*/  BSYNC B0 ;  /* 0x0000000000007941 */ /* 0x000fea0003800000 */
.L_x_2618:
        /* <DEDUP_REMOVED lines=31> */
.L_x_2612:
        /* <DEDUP_REMOVED lines=31> */
.L_x_2620:
        /* <DEDUP_REMOVED lines=43> */
.L_x_2622:
[----:B------:R-:W-:Y:S05]  /*18c80*/  BSYNC B0 ;  /* 0x0000000000007941 */ /* 0x000fea0003800000 */
.L_x_2621:
        /* <DEDUP_REMOVED lines=77> */
.L_x_2624:
[----:B------:R-:W-:Y:S05]  /*19160*/  BSYNC B0 ;  /* 0x0000000000007941 */ /* 0x000fea0003800000 */
.L_x_2623:
        /* <DEDUP_REMOVED lines=27> */
.L_x_2626:
[----:B------:R-:W-:Y:S05]  /*19320*/  BSYNC B0 ;  /* 0x0000000000007941 */ /* 0x000fea0003800000 */
.L_x_2625:
        /* <DEDUP_REMOVED lines=27> */
.L_x_2628:
[----:B------:R-:W-:Y:S05]  /*194e0*/  BSYNC B0 ;  /* 0x0000000000007941 */ /* 0x000fea0003800000 */
.L_x_2627:
        /* <DEDUP_REMOVED lines=28> */
.L_x_2629:
        /* <DEDUP_REMOVED lines=13> */
.L_x_3670:


//--------------------- .text._ZN7cutlass13device_kernelIN5flash19enable_sm80_to_sm89INS1_16FlashAttnFwdSm80INS1_25CollectiveMainloopFwdSm80ILi8ELi1ELb0EN4cute5tupleIJNS5_1CILi128EEENS7_ILi96EEENS7_ILi256EEEEEELi256ENS_10bfloat16_tEfNS_4arch4Sm80ELb0ELb0ELb0ELb0ELb1ELb0ELb1ELb0EEENS1_21CollectiveEpilogueFwdINS6_IJS8_SA_S9_EEENS6_IJNS7_ILi1EEESI_SI_EEESC_SE_Li256ELb0ELb1ELb0ELb0EEENS1_19SingleTileSchedulerILb0ELb0ELb1ELi128EEEEEEEEEvNT_6ParamsE --------------------------
	.section	.text._ZN7cutlass13device_kernelIN5flash19enable_sm80_to_sm89INS1_16FlashAttnFwdSm80INS1_25CollectiveMainloopFwdSm80ILi8ELi1ELb0EN4cute5tupleIJNS5_1CILi128EEENS7_ILi96EEENS7_ILi256EEEEEELi256ENS_10bfloat16_tEfNS_4arch4Sm80ELb0ELb0ELb0ELb0ELb1ELb0ELb1ELb0EEENS1_21CollectiveEpilogueFwdINS6_IJS8_SA_S9_EEENS6_IJNS7_ILi1EEESI_SI_EEESC_SE_Li256ELb0ELb1ELb0ELb0EEENS1_19SingleTileSchedulerILb0ELb0ELb1ELi128EEEEEEEEEvNT_6ParamsE,"ax",@progbits
	.sectioninfo	@"SHI_REGISTERS=255"
	.align	128
.text._ZN7cutlass13device_kernelIN5flash19enable_sm80_to_sm89INS1_16FlashAttnFwdSm80INS1_25CollectiveMainloopFwdSm80ILi8ELi1ELb0EN4cute5tupleIJNS5_1CILi128EEENS7_ILi96EEENS7_ILi256EEEEEELi256ENS_10bfloat16_tEfNS_4arch4Sm80ELb0ELb0ELb0ELb0ELb1ELb0ELb1ELb0EEENS1_21CollectiveEpilogueFwdINS6_IJS8_SA_S9_EEENS6_IJNS7_ILi1EEESI_SI_EEESC_SE_Li256ELb0ELb1ELb0ELb0EEENS1_19SingleTileSchedulerILb0ELb0ELb1ELi128EEEEEEEEEvNT_6ParamsE:
        .type           _ZN7cutlass13device_kernelIN5flash19enable_sm80_to_sm89INS1_16FlashAttnFwdSm80INS1_25CollectiveMainloopFwdSm80ILi8ELi1ELb0EN4cute5tupleIJNS5_1CILi128EEENS7_ILi96EEENS7_ILi256EEEEEELi256ENS_10bfloat16_tEfNS_4arch4Sm80ELb0ELb0ELb0ELb0ELb1ELb0ELb1ELb0EEENS1_21CollectiveEpilogueFwdINS6_IJS8_SA_S9_EEENS6_IJNS7_ILi1EEESI_SI_EEESC_SE_Li256ELb0ELb1ELb0ELb0EEENS1_19SingleTileSchedulerILb0ELb0ELb1ELi128EEEEEEEEEvNT_6ParamsE,@function
        .size           _ZN7cutlass13device_kernelIN5flash19enable_sm80_to_sm89INS1_16FlashAttnFwdSm80INS1_25CollectiveMainloopFwdSm80ILi8ELi1ELb0EN4cute5tupleIJNS5_1CILi128EEENS7_ILi96EEENS7_ILi256EEEEEELi256ENS_10bfloat16_tEfNS_4arch4Sm80ELb0ELb0ELb0ELb0ELb1ELb0ELb1ELb0EEENS1_21CollectiveEpilogueFwdINS6_IJS8_SA_S9_EEENS6_IJNS7_ILi1EEESI_SI_EEESC_SE_Li256ELb0ELb1ELb0ELb0EEENS1_19SingleTileSchedulerILb0ELb0ELb1ELi128EEEEEEEEEvNT_6ParamsE,(.L_x_3671 - _ZN7cutlass13device_kernelIN5flash19enable_sm80_to_sm89INS1_16FlashAttnFwdSm80INS1_25CollectiveMainloopFwdSm80ILi8ELi1ELb0EN4cute5tupleIJNS5_1CILi128EEENS7_ILi96EEENS7_ILi256EEEEEELi256ENS_10bfloat16_tEfNS_4arch4Sm80ELb0ELb0ELb0ELb0ELb1ELb0ELb1ELb0EEENS1_21CollectiveEpilogueFwdINS6_IJS8_SA_S9_EEENS6_IJNS7_ILi1EEESI_SI_EEESC_SE_Li256ELb0ELb1ELb0ELb0EEENS1_19SingleTileSchedulerILb0ELb0ELb1ELi128EEEEEEEEEvNT_6ParamsE)
        .other          _ZN7cutlass13device_kernelIN5flash19enable_sm80_to_sm89INS1_16FlashAttnFwdSm80INS1_25CollectiveMainloopFwdSm80ILi8ELi1ELb0EN4cute5tupleIJNS5_1CILi128EEENS7_ILi96EEENS7_ILi256EEEEEELi256ENS_10bfloat16_tEfNS_4arch4Sm80ELb0ELb0ELb0ELb0ELb1ELb0ELb1ELb0EEENS1_21CollectiveEpilogueFwdINS6_IJS8_SA_S9_EEENS6_IJNS7_ILi1EEESI_SI_EEESC_SE_Li256ELb0ELb1ELb0ELb0EEENS1_19SingleTileSchedulerILb0ELb0ELb1ELi128EEEEEEEEEvNT_6ParamsE,@"STO_CUDA_ENTRY STV_DEFAULT"
_ZN7cutlass13device_kernelIN5flash19enable_sm80_to_sm89INS1_16FlashAttnFwdSm80INS1_25CollectiveMainloopFwdSm80ILi8ELi1ELb0EN4cute5tupleIJNS5_1CILi128EEENS7_ILi96EEENS7_ILi256EEEEEELi256ENS_10bfloat16_tEfNS_4arch4Sm80ELb0ELb0ELb0ELb0ELb1ELb0ELb1ELb0EEENS1_21CollectiveEpilogueFwdINS6_IJS8_SA_S9_EEENS6_IJNS7_ILi1EEESI_SI_EEESC_SE_Li256ELb0ELb1ELb0ELb0EEENS1_19SingleTileSchedulerILb0ELb0ELb1ELi128EEEEEEEEEvNT_6ParamsE:
        /* <DEDUP_REMOVED lines=31> */
[----:B------:R-:W-:Y:S01]  /*01f0*/  ISETP.NE.AND P0, PT, R11, 0x1, PT ;  /* 0x000000010b00780c */ /* 0x000fe20003f05270 */
        /* <DEDUP_REMOVED lines=9> */
[----:B------:R-:W-:-:S04]  /*0290*/  UIMAD UR5, UR14, UR5, UR9 ;  /* 0x000000050e0572a4 */ /* 0x000fc8000f8e0209 */
[----:B------:R-:W-:Y:S01]  /*02a0*/  UIADD3 UR5, UR11, UR5, URZ ;  /* 0x000000050b057290 */ /* 0x000fe2000fffe03f */
[----:B------:R-:W-:Y:S02]  /*02b0*/  IMAD.U32 R13, RZ, RZ, UR11 ;  /* 0x0000000bff0d7e24 */ /* 0x000fe4000f8e00ff */
[----:B------:R-:W-:-:S03]  /*02c0*/  IMAD.U32 R12, RZ, RZ, UR10 ;  /* 0x0000000aff0c7e24 */ /* 0x000fc6000f8e00ff */
[----:B------:R-:W-:Y:S01]  /*02d0*/  IMAD.U32 R13, RZ, RZ, UR5 ;  /* 0x00000005ff0d7e24 */ /* 0x000fe2000f8e00ff */
[----:B---3--:R-:W-:-:S04]  /*02e0*/  SHF.R.S32.HI R17, RZ, 0x1f, R2 ;  /* 0x0000001fff117819 */ /* 0x008fc80000011402 */
[----:B------:R-:W-:-:S04]  /*02f0*/  LEA.HI R7, R17, R2, RZ, 0x3 ;  /* 0x0000000211077211 */ /* 0x000fc800078f18ff */
[----:B------:R-:W-:Y:S02]  /*0300*/  LOP3.LUT R0, R7, 0xfffffff8, RZ, 0xc0, !PT ;  /* 0xfffffff807007812 */ /* 0x000fe400078ec0ff */
[----:B------:R-:W-:-:S03]  /*0310*/  SHF.R.S32.HI R7, RZ, 0x3, R7 ;  /* 0x00000003ff077819 */ /* 0x000fc60000011407 */
[----:B------:R-:W-:-:S04]  /*0320*/  IMAD.IADD R0, R2, 0x1, -R0 ;  /* 0x0000000102007824 */ /* 0x000fc800078e0a00 */
[----:B------:R-:W-:-:S04]  /*0330*/  IMAD R113, R0, 0x20, R7 ;  /* 0x0000002000717824 */ /* 0x000fc800078e0207 */
[----:B----4-:R-:W-:Y:S01]  /*0340*/  IMAD R9, R251, 0x80, R113 ;  /* 0x00000080fb097824 */ /* 0x010fe200078e0271 */
[----:B------:R-:W-:Y:S03]  /*0350*/  STL [R1+0x4], R113 ;  /* 0x0000047101007387 */ /* 0x000fe60000100800 */
[----:B-1----:R-:W-:Y:S01]  /*0360*/  @P0 IMAD.HI.U32 R5, R9, c[0x0][0x2c8], RZ ;  /* 0x0000b20009050a27 */ /* 0x002fe200078e00ff */
[----:B------:R1:W-:Y:S03]  /*0370*/  STL [R1], R9 ;  /* 0x0000000901007387 */ /* 0x0003e60000100800 */
[----:B------:R-:W-:Y:S01]  /*0380*/  IMAD.MOV.U32 R6, RZ, RZ, R9 ;  /* 0x000000ffff067224 */ /* 0x000fe200078e0009 */
[----:B------:R-:W-:Y:S01]  /*0390*/  @P0 SHF.R.U32.HI R6, RZ, c[0x0][0x2cc], R5 ;  /* 0x0000b300ff060a19 */ /* 0x000fe20000011605 */
[----:B------:R-:W-:-:S02]  /*03a0*/  IMAD.SHL.U32 R252, R7, 0x40, RZ ;  /* 0x0000004007fc7824 */ /* 0x000fc400078e00ff */
[----:B------:R-:W-:Y:S01]  /*03b0*/  IMAD R11, R11, c[0x0][0x168], RZ ;  /* 0x00005a000b0b7a24 */ /* 0x000fe200078e02ff */
[--C-:B------:R-:W-:Y:S01]  /*03c0*/  SHF.R.S32.HI R5, RZ, 0x1f, R6.reuse ;  /* 0x0000001fff057819 */ /* 0x100fe20000011406 */
[----:B------:R-:W-:Y:S01]  /*03d0*/  IMAD.MOV R8, RZ, RZ, -R6 ;  /* 0x000000ffff087224 */ /* 0x000fe200078e0a06 */
[----:B------:R-:W-:Y:S01]  /*03e0*/  UMOV UR11, URZ ;  /* 0x0000003f000b7c82 */ /* 0x000fe20008000000 */
[----:B------:R-:W-:Y:S01]  /*03f0*/  IMAD R251, R251, 0x80, R7 ;  /* 0x00000080fbfb7824 */ /* 0x000fe200078e0207 */
[----:B------:R-:W-:Y:S01]  /*0400*/  ULDC UR4, c[0x0][0x2ac] ;  /* 0x0000ab0000047ab9 */ /* 0x000fe20000000800 */
[----:B------:R-:W-:Y:S01]  /*0410*/  IMAD R5, R5, c[0x0][0x1b0], RZ ;  /* 0x00006c0005057a24 */ /* 0x000fe200078e02ff */
[----:B------:R-:W-:Y:S01]  /*0420*/  ULDC UR10, c[0x0][0x1d0] ;  /* 0x00007400000a7ab9 */ /* 0x000fe20000000800 */
[----:B------:R-:W-:Y:S01]  /*0430*/  IMAD R8, R8, c[0x0][0x2c4], R9 ;  /* 0x0000b10008087a24 */ /* 0x000fe200078e0209 */
[----:B------:R-:W-:Y:S01]  /*0440*/  UMOV UR8, 0x60 ;  /* 0x0000006000087882 */ /* 0x000fe20000000000 */
[----:B------:R-:W-:Y:S01]  /*0450*/  IMAD.WIDE.U32 R12, R6, c[0x0][0x1b0], R12 ;  /* 0x00006c00060c7a25 */ /* 0x000fe200078e000c */
[----:B------:R-:W3:Y:S01]  /*0460*/  LDL.LU R214, [R1+0x10] ;  /* 0x0000100001d67983 */ /* 0x000ee20000300800 */
[----:B------:R-:W-:Y:S01]  /*0470*/  LOP3.LUT R252, R252, 0x1c0, RZ, 0xc0, !PT ;  /* 0x000001c0fcfc7812 */ /* 0x000fe200078ec0ff */
[----:B------:R-:W-:Y:S01]  /*0480*/  UIMAD UR10, UR4, UR10, URZ ;  /* 0x0000000a040a72a4 */ /* 0x000fe2000f8e023f */
[----:B------:R-:W-:Y:S01]  /*0490*/  IMAD R6, R6, c[0x0][0x1b4], R5 ;  /* 0x00006d0006067a24 */ /* 0x000fe200078e0205 */
[----:B------:R-:W-:Y:S01]  /*04a0*/  SHF.R.S32.HI R5, RZ, 0x1f, R8 ;  /* 0x0000001fff057819 */ /* 0x000fe20000011408 */
[----:B------:R-:W-:Y:S01]  /*04b0*/  IMAD.SHL.U32 R215, R0, 0x8, RZ ;  /* 0x0000000800d77824 */ /* 0x000fe200078e00ff */
[----:B------:R-:W-:Y:S01]  /*04c0*/  UIADD3 UR16, UR10, 0x5f, URZ ;  /* 0x0000005f0a107890 */ /* 0x000fe2000fffe03f */
[----:B------:R-:W-:Y:S01]  /*04d0*/  IMAD.IADD R13, R13, 0x1, R6 ;  /* 0x000000010d0d7824 */ /* 0x000fe200078e0206 */
[----:B------:R-:W-:Y:S01]  /*04e0*/  SHF.R.U32.HI R6, RZ, 0x3, R252 ;  /* 0x00000003ff067819 */ /* 0x000fe200000116fc */
[----:B------:R-:W-:Y:S01]  /*04f0*/  IMAD R5, R5, c[0x0][0x1a8], RZ ;  /* 0x00006a0005057a24 */ /* 0x000fe200078e02ff */
[----:B------:R-:W-:Y:S01]  /*0500*/  LOP3.LUT R252, R252, 0x38, R215, 0xf8, !PT ;  /* 0x00000038fcfc7812 */ /* 0x000fe200078ef8d7 */
[----:B------:R-:W-:Y:S01]  /*0510*/  UIMAD.WIDE UR16, UR16, 0x2aaaaaab, URZ ;  /* 0x2aaaaaab101078a5 */ /* 0x000fe2000f8e023f */
[C---:B------:R-:W-:Y:S01]  /*0520*/  IADD3 R29, R215.reuse, 0x40, RZ ;  /* 0x00000040d71d7810 */ /* 0x040fe20007ffe0ff */
[----:B------:R-:W-:Y:S01]  /*0530*/  IMAD R5, R8, c[0x0][0x1ac], R5 ;  /* 0x00006b0008057a24 */ /* 0x000fe200078e0205 */
[----:B------:R-:W-:Y:S01]  /*0540*/  LOP3.LUT R252, R252, R6, RZ, 0x3c, !PT ;  /* 0x00000006fcfc7212 */ /* 0x000fe200078e3cff */
[----:B-1----:R-:W-:Y:S01]  /*0550*/  IMAD.WIDE.U32 R8, R8, c[0x0][0x1a8], R12 ;  /* 0x00006a0008087a25 */ /* 0x002fe200078e000c */
[C---:B------:R-:W-:Y:S01]  /*0560*/  IADD3 R28, R215.reuse, 0x80, RZ ;  /* 0x00000080d71c7810 */ /* 0x040fe20007ffe0ff */
[----:B------:R-:W-:Y:S01]  /*0570*/  ULDC UR4, c[0x0][0x2b8] ;  /* 0x0000ae0000047ab9 */ /* 0x000fe20000000800 */
[----:B------:R-:W-:Y:S01]  /*0580*/  IADD3 R112, R215, 0xc0, RZ ;  /* 0x000000c0d7707810 */ /* 0x000fe20007ffe0ff */
[----:B------:R-:W-:Y:S01]  /*0590*/  IMAD.IADD R9, R9, 0x1, R5 ;  /* 0x0000000109097824 */ /* 0x000fe200078e0205 */
[C---:B------:R-:W-:Y:S01]  /*05a0*/  LEA R10, P0, R8.reuse, c[0x0][0x160], 0x1 ;  /* 0x00005800080a7a11 */ /* 0x040fe200078008ff */
[----:B------:R-:W-:Y:S01]  /*05b0*/  UMOV UR5, UR17 ;  /* 0x0000001100057c82 */ /* 0x000fe20008000000 */
[----:B------:R-:W-:Y:S01]  /*05c0*/  LEA.HI R5, R17, R2, RZ, 0x6 ;  /* 0x0000000211057211 */ /* 0x000fe200078f30ff */
[----:B------:R-:W-:Y:S01]  /*05d0*/  USHF.R.U32.HI UR9, URZ, 0x1f, UR5 ;  /* 0x0000001f3f097899 */ /* 0x000fe20008011605 */
[----:B------:R-:W-:Y:S01]  /*05e0*/  LEA.HI.X R9, R8, c[0x0][0x164], R9, 0x1, P0 ;  /* 0x0000590008097a11 */ /* 0x000fe200000f0c09 */
[----:B------:R-:W-:Y:S01]  /*05f0*/  SHFL.IDX PT, R12, R10, RZ, 0x181f ;  /* 0x00181fff0a0c7589 */ /* 0x000fe200000e0000 */
[-C--:B------:R-:W-:Y:S01]  /*0600*/  ISETP.GE.AND P0, PT, R251, R11.reuse, PT ;  /* 0x0000000bfb00720c */ /* 0x080fe20003f06270 */
[----:B------:R-:W-:Y:S01]  /*0610*/  IMAD.SHL.U32 R6, R5, 0x8, RZ ;  /* 0x0000000805067824 */ /* 0x000fe200078e00ff */
[----:B------:R-:W-:Y:S01]  /*0620*/  IADD3 R5, R251, 0x20, RZ ;  /* 0x00000020fb057810 */ /* 0x000fe20007ffe0ff */
[----:B------:R-:W1:Y:S01]  /*0630*/  SHFL.IDX PT, R13, R9, RZ, 0x181f ;  /* 0x00181fff090d7589 */ /* 0x000e6200000e0000 */
[----:B------:R-:W-:Y:S01]  /*0640*/  ISETP.GE.AND P5, PT, R29, c[0x0][0x198], PT ;  /* 0x000066001d007a0c */ /* 0x000fe20003fa6270 */
[----:B------:R-:W-:Y:S01]  /*0650*/  UISETP.NE.AND UP0, UPT, UR4, 0x1, UPT ;  /* 0x000000010400788c */ /* 0x000fe2000bf05270 */
[----:B------:R-:W-:Y:S01]  /*0660*/  LOP3.LUT R252, R252, 0xfffffe00, R6, 0xf8, !PT ;  /* 0xfffffe00fcfc7812 */ /* 0x000fe200078ef806 */
[----:B------:R-:W-:Y:S01]  /*0670*/  SHFL.IDX PT, R22, R10, 0x1, 0x181f ;  /* 0x00381f000a167f89 */ /* 0x000fe200000e0000 */
[----:B------:R-:W-:Y:S01]  /*0680*/  ISETP.GE.AND P1, PT, R5, R11, PT ;  /* 0x0000000b0500720c */ /* 0x000fe20003f26270 */
[----:B------:R-:W-:Y:S01]  /*0690*/  ULEA.HI.SX32 UR9, UR5, UR9, 0x1c ;  /* 0x0000000905097291 */ /* 0x000fe2000f8fe23f */
[----:B------:R-:W-:Y:S01]  /*06a0*/  ISETP.GE.AND P4, PT, R28, c[0x0][0x198], PT ;  /* 0x000066001c007a0c */ /* 0x000fe20003f86270 */
[----:B------:R-:W4:Y:S01]  /*06b0*/  SHFL.IDX PT, R23, R9, 0x1, 0x181f ;  /* 0x00381f0009177f89 */ /* 0x000f2200000e0000 */
[----:B------:R-:W-:Y:S01]  /*06c0*/  ISETP.GE.AND P3, PT, R112, c[0x0][0x198], PT ;  /* 0x0000660070007a0c */ /* 0x000fe20003f66270 */
[----:B------:R-:W-:Y:S01]  /*06d0*/  @!P0 IMAD.SHL.U32 R8, R252, 0x2, RZ ;  /* 0x00000002fc088824 */ /* 0x000fe200078e00ff */
[----:B------:R-:W-:Y:S01]  /*06e0*/  @!P0 SHF.R.S32.HI R6, RZ, 0x1f, R29 ;  /* 0x0000001fff068819 */ /* 0x000fe2000001141d */
[----:B------:R-:W-:Y:S01]  /*06f0*/  UIMAD UR8, UR9, UR8, -0x60 ;  /* 0xffffffa0090874a4 */ /* 0x000fe2000f8e0208 */
[----:B------:R-:W-:Y:S01]  /*0700*/  @!P0 SHF.R.S32.HI R5, RZ, 0x1f, R28 ;  /* 0x0000001fff058819 */ /* 0x000fe2000001141c */
[----:B------:R-:W-:Y:S01]  /*0710*/  ULDC.64 UR4, c[0x0][0x2b0] ;  /* 0x0000ac0000047ab9 */ /* 0x000fe20000000a00 */
[----:B------:R-:W-:Y:S01]  /*0720*/  @!P0 LEA.HI R6, R6, R29, RZ, 0x3 ;  /* 0x0000001d06068211 */ /* 0x000fe200078f18ff */
[----:B------:R-:W-:Y:S01]  /*0730*/  IMAD.MOV.U32 R249, RZ, RZ, RZ ;  /* 0x000000fffff97224 */ /* 0x000fe200078e00ff */
[----:B------:R-:W-:Y:S01]  /*0740*/  @!P0 LEA.HI R5, R5, R28, RZ, 0x3 ;  /* 0x0000001c05058211 */ /* 0x000fe200078f18ff */
[----:B--2---:R2:W5:Y:S01]  /*0750*/  @P6 R2UR UR15, R3 ;  /* 0x00000000030f63c2 */ /* 0x00456200000e0000 */
[----:B------:R-:W-:Y:S01]  /*0760*/  @!P0 LOP3.LUT R6, R6, 0xfffffff8, RZ, 0xc0, !PT ;  /* 0xfffffff806068812 */ /* 0x000fe200078ec0ff */
[--C-:B-1----:R-:W-:Y:S01]  /*0770*/  @!P0 IMAD.WIDE R14, R215, 0x2, R12.reuse ;  /* 0x00000002d70e8825 */ /* 0x102fe200078e020c */
[----:B------:R-:W-:Y:S01]  /*0780*/  @!P0 LOP3.LUT R5, R5, 0xfffffff8, RZ, 0xc0, !PT ;  /* 0xfffffff805058812 */ /* 0x000fe200078ec0ff */
[----:B-----5:R-:W-:Y:S01]  /*0790*/  @!UP1 UMOV UR15, UR14 ;  /* 0x0000000e000f9c82 */ /* 0x020fe20008000000 */
[----:B------:R-:W-:Y:S01]  /*07a0*/  PLOP3.LUT P6, PT, PT, PT, UP0, 0x80, 0x0 ;  /* 0x000000000000781c */ /* 0x000fe20003fcf008 */
[--C-:B------:R-:W-:Y:S01]  /*07b0*/  @!P0 IMAD.WIDE R18, R6, 0x2, R12.reuse ;  /* 0x0000000206128825 */ /* 0x100fe200078e020c */
[----:B------:R-:W-:Y:S01]  /*07c0*/  USHF.R.S32.HI UR14, URZ, 0x1f, UR15 ;  /* 0x0000001f3f0e7899 */ /* 0x000fe2000801140f */
[----:B------:R1:W5:Y:S01]  /*07d0*/  @P2 R2UR UR11, R4 ;  /* 0x00000000040b23c2 */ /* 0x00036200000e0000 */
[----:B------:R-:W-:Y:S01]  /*07e0*/  ISETP.GE.AND P2, PT, R215, c[0x0][0x198], PT ;  /* 0x00006600d7007a0c */ /* 0x000fe20003f46270 */
[----:B------:R-:W-:Y:S01]  /*07f0*/  @!P0 IMAD.WIDE R20, R5, 0x2, R12 ;  /* 0x0000000205148825 */ /* 0x000fe200078e020c */
[----:B------:R-:W-:Y:S01]  /*0800*/  UIMAD UR14, UR14, UR4, URZ ;  /* 0x000000040e0e72a4 */ /* 0x000fe2000f8e023f */
[----:B------:R-:W-:Y:S01]  /*0810*/  STL [R1+0xc], R215 ;  /* 0x00000cd701007387 */ /* 0x000fe20000100800 */
[----:B------:R-:W-:-:S02]  /*0820*/  UIMAD.WIDE.U32 UR16, UR15, UR4, URZ ;  /* 0x000000040f1072a5 */ /* 0x000fc4000f8e003f */
[----:B------:R-:W-:Y:S01]  /*0830*/  UIMAD UR14, UR15, UR5, UR14 ;  /* 0x000000050f0e72a4 */ /* 0x000fe2000f8e020e */
[----:B------:R-:W-:Y:S01]  /*0840*/  IMAD.SHL.U32 R247, R0, 0x40, RZ ;  /* 0x0000004000f77824 */ /* 0x000fe200078e00ff */
[----:B------:R-:W-:Y:S01]  /*0850*/  UIADD3 UR18, UR9, -0x1, URZ ;  /* 0xffffffff09127890 */ /* 0x000fe2000fffe03f */
[----:B------:R-:W-:Y:S01]  /*0860*/  STL [R1+0x8], R112 ;  /* 0x0000087001007387 */ /* 0x000fe20000100800 */
[----:B------:R-:W-:Y:S02]  /*0870*/  UIADD3 UR14, UR17, UR14, URZ ;  /* 0x0000000e110e7290 */ /* 0x000fe4000fffe03f */
[----:B------:R-:W-:Y:S01]  /*0880*/  ULDC.64 UR4, c[0x0][0x1e8] ;  /* 0x00007a0000047ab9 */ /* 0x000fe20000000a00 */
[----:B------:R2:W-:Y:S04]  /*0890*/  @!P0 LDGSTS.E.BYPASS.LTC128B.128 [R8+0x18100], [R14.64], !P2 ;  /* 0x181000000e088fae */ /* 0x0005e8000d101d4c */
[----:B------:R2:W-:Y:S04]  /*08a0*/  @!P0 LDGSTS.E.BYPASS.LTC128B.128 [R8+0x1c100], [R18.64], !P5 ;  /* 0x1c10000012088fae */ /* 0x0005e8000e901d4c */
[----:B------:R4:W-:Y:S01]  /*08b0*/  @!P0 LDGSTS.E.BYPASS.LTC128B.128 [R8+0x20100], [R20.64], !P4 ;  /* 0x2010000014088fae */ /* 0x0009e2000e101d4c */
[----:B-1----:R-:W-:-:S04]  /*08c0*/  @!P0 SHF.R.S32.HI R4, RZ, 0x1f, R112 ;  /* 0x0000001fff048819 */ /* 0x002fc80000011470 */
[----:B------:R-:W-:-:S04]  /*08d0*/  @!P0 LEA.HI R4, R4, R112, RZ, 0x3 ;  /* 0x0000007004048211 */ /* 0x000fc800078f18ff */
[----:B------:R-:W-:-:S05]  /*08e0*/  @!P0 LOP3.LUT R4, R4, 0xfffffff8, RZ, 0xc0, !PT ;  /* 0xfffffff804048812 */ /* 0x000fca00078ec0ff */
[----:B------:R-:W-:Y:S01]  /*08f0*/  @!P0 IMAD.WIDE R12, R4, 0x2, R12 ;  /* 0x00000002040c8825 */ /* 0x000fe200078e020c */
[----:B------:R-:W-:-:S04]  /*0900*/  IADD3 R4, R251, 0x40, RZ ;  /* 0x00000040fb047810 */ /* 0x000fc80007ffe0ff */
[----:B------:R1:W-:Y:S01]  /*0910*/  @!P0 LDGSTS.E.BYPASS.LTC128B.128 [R8+0x24100], [R12.64], !P3 ;  /* 0x241000000c088fae */ /* 0x0003e2000d901d4c */
[----:B------:R-:W-:Y:S02]  /*0920*/  ISETP.GE.AND P0, PT, R4, R11, PT ;  /* 0x0000000b0400720c */ /* 0x000fe40003f06270 */
[----:B------:R-:W-:Y:S02]  /*0930*/  @!P1 SHF.R.S32.HI R4, RZ, 0x1f, R29 ;  /* 0x0000001fff049819 */ /* 0x000fe4000001141d */
[----:B--2---:R-:W-:Y:S02]  /*0940*/  @!P1 SHF.R.S32.HI R18, RZ, 0x1f, R28 ;  /* 0x0000001fff129819 */ /* 0x004fe4000001141c */
[----:B------:R-:W-:Y:S01]  /*0950*/  @!P1 LEA.HI R4, R4, R29, RZ, 0x3 ;  /* 0x0000001d04049211 */ /* 0x000fe200078f18ff */
[----:B----4-:R-:W-:Y:S01]  /*0960*/  @!P1 IMAD.WIDE R20, R215, 0x2, R22 ;  /* 0x00000002d7149825 */ /* 0x010fe200078e0216 */
[----:B------:R-:W-:Y:S02]  /*0970*/  @!P1 SHF.R.S32.HI R14, RZ, 0x1f, R112 ;  /* 0x0000001fff0e9819 */ /* 0x000fe40000011470 */
[----:B------:R-:W-:-:S02]  /*0980*/  @!P1 LOP3.LUT R4, R4, 0xfffffff8, RZ, 0xc0, !PT ;  /* 0xfffffff804049812 */ /* 0x000fc400078ec0ff */
[----:B------:R-:W-:Y:S01]  /*0990*/  @!P1 LEA.HI R18, R18, R28, RZ, 0x3 ;  /* 0x0000001c12129211 */ /* 0x000fe200078f18ff */
[----:B------:R-:W-:Y:S01]  /*09a0*/  @!P0 IMAD.SHL.U32 R6, R252, 0x2, RZ ;  /* 0x00000002fc068824 */ /* 0x000fe200078e00ff */
[----:B------:R-:W-:Y:S01]  /*09b0*/  @!P0 SHF.R.S32.HI R3, RZ, 0x1f, R112 ;  /* 0x0000001fff038819 */ /* 0x000fe20000011470 */
[----:B------:R-:W-:Y:S01]  /*09c0*/  @!P1 IMAD.WIDE R4, R4, 0x2, R22 ;  /* 0x0000000204049825 */ /* 0x000fe200078e0216 */
[-C--:B------:R-:W-:Y:S02]  /*09d0*/  @!P1 LEA.HI R14, R14, R112.reuse, RZ, 0x3 ;  /* 0x000000700e0e9211 */ /* 0x080fe400078f18ff */
[----:B------:R-:W-:Y:S02]  /*09e0*/  @!P0 LEA.HI R3, R3, R112, RZ, 0x3 ;  /* 0x0000007003038211 */ /* 0x000fe400078f18ff */
[----:B------:R-:W-:Y:S02]  /*09f0*/  @!P1 LOP3.LUT R18, R18, 0xfffffff8, RZ, 0xc0, !PT ;  /* 0xfffffff812129812 */ /* 0x000fe400078ec0ff */
[----:B------:R-:W-:-:S02]  /*0a00*/  @!P1 LOP3.LUT R14, R14, 0xfffffff8, RZ, 0xc0, !PT ;  /* 0xfffffff80e0e9812 */ /* 0x000fc400078ec0ff */
[----:B------:R-:W-:Y:S01]  /*0a10*/  @!P0 LOP3.LUT R3, R3, 0xfffffff8, RZ, 0xc0, !PT ;  /* 0xfffffff803038812 */ /* 0x000fe200078ec0ff */
[--C-:B------:R-:W-:Y:S01]  /*0a20*/  @!P1 IMAD.WIDE R18, R18, 0x2, R22.reuse ;  /* 0x0000000212129825 */ /* 0x100fe200078e0216 */
[----:B-1----:R-:W-:Y:S03]  /*0a30*/  SHFL.IDX PT, R12, R10, 0x2, 0x181f ;  /* 0x00581f000a0c7f89 */ /* 0x002fe600000e0000 */
[----:B------:R-:W-:Y:S01]  /*0a40*/  @!P1 IMAD.SHL.U32 R8, R252, 0x2, RZ ;  /* 0x00000002fc089824 */ /* 0x000fe200078e00ff */
[----:B------:R-:W1:Y:S01]  /*0a50*/  SHFL.IDX PT, R13, R9, 0x2, 0x181f ;  /* 0x00581f00090d7f89 */ /* 0x000e6200000e0000 */
[----:B------:R-:W-:-:S03]  /*0a60*/  @!P1 IMAD.WIDE R14, R14, 0x2, R22 ;  /* 0x000000020e0e9825 */ /* 0x000fc600078e0216 */
[----:B------:R2:W-:Y:S04]  /*0a70*/  @!P1 LDGSTS.E.BYPASS.LTC128B.128 [R8+0x19100], [R20.64], !P2 ;  /* 0x1910000014089fae */ /* 0x0005e8000d101d4c */
[----:B------:R4:W-:Y:S04]  /*0a80*/  @!P1 LDGSTS.E.BYPASS.LTC128B.128 [R8+0x1d100], [R4.64], !P5 ;  /* 0x1d10000004089fae */ /* 0x0009e8000e901d4c */
[----:B------:R2:W-:Y:S04]  /*0a90*/  @!P1 LDGSTS.E.BYPASS.LTC128B.128 [R8+0x21100], [R18.64], !P4 ;  /* 0x2110000012089fae */ /* 0x0005e8000e101d4c */
[----:B------:R2:W-:Y:S01]  /*0aa0*/  @!P1 LDGSTS.E.BYPASS.LTC128B.128 [R8+0x25100], [R14.64], !P3 ;  /* 0x251000000e089fae */ /* 0x0005e2000d901d4c */
[----:B------:R-:W-:-:S03]  /*0ab0*/  PLOP3.LUT P1, PT, PT, PT, UP0, 0x80, 0x0 ;  /* 0x000000000000781c */ /* 0x000fc60003f2f008 */
[----:B------:R-:W-:Y:S01]  /*0ac0*/  SHFL.IDX PT, R10, R10, 0x3, 0x181f ;  /* 0x00781f000a0a7f89 */ /* 0x000fe200000e0000 */
[----:B-1----:R-:W-:Y:S01]  /*0ad0*/  @!P0 IMAD.WIDE R22, R3, 0x2, R12 ;  /* 0x0000000203168825 */ /* 0x002fe200078e020c */
[----:B------:R-:W-:-:S04]  /*0ae0*/  IADD3 R3, R113, UR8, RZ ;  /* 0x0000000871037c10 */ /* 0x000fc8000fffe0ff */
[----:B-----5:R-:W-:Y:S02]  /*0af0*/  IADD3 R250, R3, UR11, RZ ;  /* 0x0000000b03fa7c10 */ /* 0x020fe4000fffe0ff */
[----:B----4-:R-:W-:Y:S02]  /*0b00*/  @!P0 SHF.R.S32.HI R5, RZ, 0x1f, R29 ;  /* 0x0000001fff058819 */ /* 0x010fe4000001141d */
[----:B------:R-:W-:Y:S02]  /*0b10*/  @!P0 SHF.R.S32.HI R4, RZ, 0x1f, R28 ;  /* 0x0000001fff048819 */ /* 0x000fe4000001141c */
[----:B------:R-:W-:Y:S02]  /*0b20*/  @!P0 LEA.HI R5, R5, R29, RZ, 0x3 ;  /* 0x0000001d05058211 */ /* 0x000fe400078f18ff */
[----:B------:R-:W-:Y:S02]  /*0b30*/  @!P0 LEA.HI R4, R4, R28, RZ, 0x3 ;  /* 0x0000001c04048211 */ /* 0x000fe400078f18ff */
[----:B------:R-:W-:-:S02]  /*0b40*/  @!P0 LOP3.LUT R5, R5, 0xfffffff8, RZ, 0xc0, !PT ;  /* 0xfffffff805058812 */ /* 0x000fc400078ec0ff */
[----:B------:R-:W-:Y:S02]  /*0b50*/  @!P0 LOP3.LUT R4, R4, 0xfffffff8, RZ, 0xc0, !PT ;  /* 0xfffffff804048812 */ /* 0x000fe400078ec0ff */
[----:B--2---:R-:W-:Y:S01]  /*0b60*/  IADD3 R8, R251, 0x60, RZ ;  /* 0x00000060fb087810 */ /* 0x004fe20007ffe0ff */
[----:B------:R-:W-:-:S04]  /*0b70*/  @!P0 IMAD.WIDE R20, R5, 0x2, R12 ;  /* 0x0000000205148825 */ /* 0x000fc800078e020c */
[----:B------:R-:W-:-:S04]  /*0b80*/  @!P0 IMAD.WIDE R4, R4, 0x2, R12 ;  /* 0x0000000204048825 */ /* 0x000fc800078e020c */
[----:B------:R-:W-:-:S05]  /*0b90*/  @!P0 IMAD.WIDE R12, R215, 0x2, R12 ;  /* 0x00000002d70c8825 */ /* 0x000fca00078e020c */
[----:B------:R1:W-:Y:S04]  /*0ba0*/  @!P0 LDGSTS.E.BYPASS.LTC128B.128 [R6+0x1a100], [R12.64], !P2 ;  /* 0x1a1000000c068fae */ /* 0x0003e8000d101d4c */
[----:B------:R1:W-:Y:S04]  /*0bb0*/  @!P0 LDGSTS.E.BYPASS.LTC128B.128 [R6+0x1e100], [R20.64], !P5 ;  /* 0x1e10000014068fae */ /* 0x0003e8000e901d4c */
[----:B------:R2:W-:Y:S04]  /*0bc0*/  @!P0 LDGSTS.E.BYPASS.LTC128B.128 [R6+0x22100], [R4.64], !P4 ;  /* 0x2210000004068fae */ /* 0x0005e8000e101d4c */
[----:B------:R1:W-:Y:S01]  /*0bd0*/  @!P0 LDGSTS.E.BYPASS.LTC128B.128 [R6+0x26100], [R22.64], !P3 ;  /* 0x2610000016068fae */ /* 0x0003e2000d901d4c */
[----:B------:R-:W-:-:S03]  /*0be0*/  ISETP.GE.AND P0, PT, R8, R11, PT ;  /* 0x0000000b0800720c */ /* 0x000fc60003f06270 */
[----:B------:R-:W4:Y:S10]  /*0bf0*/  SHFL.IDX PT, R11, R9, 0x3, 0x181f ;  /* 0x00781f00090b7f89 */ /* 0x000f3400000e0000 */
[----:B------:R-:W-:-:S04]  /*0c00*/  @!P0 SHF.R.S32.HI R8, RZ, 0x1f, R29 ;  /* 0x0000001fff088819 */ /* 0x000fc8000001141d */
[----:B------:R-:W-:-:S04]  /*0c10*/  @!P0 LEA.HI R8, R8, R29, RZ, 0x3 ;  /* 0x0000001d08088211 */ /* 0x000fc800078f18ff */
[----:B------:R-:W-:Y:S01]  /*0c20*/  @!P0 LOP3.LUT R8, R8, 0xfffffff8, RZ, 0xc0, !PT ;  /* 0xfffffff808088812 */ /* 0x000fe200078ec0ff */
[----:B--2---:R-:W-:Y:S01]  /*0c30*/  @P1 IMAD.HI.U32 R5, R250, c[0x0][0x2bc], RZ ;  /* 0x0000af00fa051a27 */ /* 0x004fe200078e00ff */
[----:B------:R-:W-:-:S03]  /*0c40*/  ISETP.GE.AND P1, PT, R3, UR10, PT ;  /* 0x0000000a03007c0c */ /* 0x000fc6000bf26270 */
[----:B------:R-:W-:Y:S01]  /*0c50*/  IMAD.MOV.U32 R4, RZ, RZ, R250 ;  /* 0x000000ffff047224 */ /* 0x000fe200078e00fa */
[----:B------:R-:W-:Y:S01]  /*0c60*/  @P6 SHF.R.U32.HI R4, RZ, c[0x0][0x2c0], R5 ;  /* 0x0000b000ff046a19 */ /* 0x000fe20000011605 */
[----:B------:R-:W-:Y:S01]  /*0c70*/  @!P0 IMAD.SHL.U32 R3, R252, 0x2, RZ ;  /* 0x00000002fc038824 */ /* 0x000fe200078e00ff */
[----:B-1----:R-:W-:Y:S01]  /*0c80*/  @!P0 SHF.R.S32.HI R6, RZ, 0x1f, R28 ;  /* 0x0000001fff068819 */ /* 0x002fe2000001141c */
[----:B----4-:R-:W-:Y:S01]  /*0c90*/  @!P0 IMAD.WIDE R18, R215, 0x2, R10 ;  /* 0x00000002d7128825 */ /* 0x010fe200078e020a */
[----:B------:R-:W-:Y:S02]  /*0ca0*/  @!P0 SHF.R.S32.HI R5, RZ, 0x1f, R112 ;  /* 0x0000001fff058819 */ /* 0x000fe40000011470 */
[----:B------:R-:W-:Y:S01]  /*0cb0*/  @!P0 LEA.HI R6, R6, R28, RZ, 0x3 ;  /* 0x0000001c06068211 */ /* 0x000fe200078f18ff */
[----:B------:R-:W-:Y:S01]  /*0cc0*/  @!P0 IMAD.WIDE R20, R8, 0x2, R10 ;  /* 0x0000000208148825 */ /* 0x000fe200078e020a */
[----:B------:R-:W-:Y:S01]  /*0cd0*/  @!P0 LEA.HI R5, R5, R112, RZ, 0x3 ;  /* 0x0000007005058211 */ /* 0x000fe200078f18ff */
[----:B------:R1:W-:Y:S01]  /*0ce0*/  @!P0 LDGSTS.E.BYPASS.LTC128B.128 [R3+0x1b100], [R18.64], !P2 ;  /* 0x1b10000012038fae */ /* 0x0003e2000d101d4c */
[----:B------:R-:W-:-:S02]  /*0cf0*/  @!P0 LOP3.LUT R6, R6, 0xfffffff8, RZ, 0xc0, !PT ;  /* 0xfffffff806068812 */ /* 0x000fc400078ec0ff */
[----:B------:R-:W-:Y:S01]  /*0d00*/  @!P0 LOP3.LUT R5, R5, 0xfffffff8, RZ, 0xc0, !PT ;  /* 0xfffffff805058812 */ /* 0x000fe200078ec0ff */
[----:B------:R1:W-:Y:S01]  /*0d10*/  @!P0 LDGSTS.E.BYPASS.LTC128B.128 [R3+0x1f100], [R20.64], !P5 ;  /* 0x1f10000014038fae */ /* 0x0003e2000e901d4c */
[----:B------:R-:W-:Y:S01]  /*0d20*/  ISETP.GT.OR P1, PT, R113, 0x5f, P1 ;  /* 0x0000005f7100780c */ /* 0x000fe20000f24670 */
[----:B------:R-:W-:-:S04]  /*0d30*/  @!P0 IMAD.WIDE R22, R6, 0x2, R10 ;  /* 0x0000000206168825 */ /* 0x000fc800078e020a */
[----:B------:R-:W-:Y:S01]  /*0d40*/  @!P0 IMAD.WIDE R10, R5, 0x2, R10 ;  /* 0x00000002050a8825 */ /* 0x000fe200078e020a */
[----:B------:R1:W-:Y:S04]  /*0d50*/  @!P0 LDGSTS.E.BYPASS.LTC128B.128 [R3+0x23100], [R22.64], !P4 ;  /* 0x2310000016038fae */ /* 0x0003e8000e101d4c */
[----:B------:R1:W-:Y:S03]  /*0d60*/  @!P0 LDGSTS.E.BYPASS.LTC128B.128 [R3+0x27100], [R10.64], !P3 ;  /* 0x271000000a038fae */ /* 0x0003e6000d901d4c */
[C---:B------:R-:W-:Y:S01]  /*0d70*/  @!P1 IADD3 R12, P6, R4.reuse, UR16, RZ ;  /* 0x00000010040c9c10 */ /* 0x040fe2000ffde0ff */
[----:B------:R-:W0:Y:S03]  /*0d80*/  LDGDEPBAR ;  /* 0x00000000000079af */ /* 0x000e260000000000 */
[----:B------:R-:W-:-:S02]  /*0d90*/  @!P1 LEA.HI.X.SX32 R9, R4, UR14, 0x1, P6 ;  /* 0x0000000e04099c11 */ /* 0x000fc4000b0f0eff */
[----:B------:R-:W-:-:S04]  /*0da0*/  @!P1 LEA R14, P6, R12, c[0x0][0x2a0], 0x2 ;  /* 0x0000a8000c0e9a11 */ /* 0x000fc800078c10ff */
[----:B------:R-:W-:Y:S01]  /*0db0*/  @!P1 LEA.HI.X R15, R12, c[0x0][0x2a4], R9, 0x2, P6 ;  /* 0x0000a9000c0f9a11 */ /* 0x000fe200030f1409 */
[----:B------:R-:W-:Y:S06]  /*0dc0*/  BAR.SYNC.DEFER_BLOCKING 0x0 ;  /* 0x0000000000007b1d */ /* 0x000fec0000010000 */
[----:B------:R-:W2:Y:S01]  /*0dd0*/  @!P1 LDG.E R249, [R14.64] ;  /* 0x0000000c0ef99981 */ /* 0x000ea2000c1e1900 */
[----:B-1----:R-:W-:Y:S01]  /*0de0*/  IMAD.MOV R3, RZ, RZ, -R4 ;  /* 0x000000ffff037224 */ /* 0x002fe200078e0a04 */
[----:B------:R-:W-:Y:S01]  /*0df0*/  UIMAD UR15, UR6, UR4, URZ ;  /* 0x00000004060f72a4 */ /* 0x000fe2000f8e023f */
[----:B------:R-:W-:Y:S01]  /*0e00*/  LOP3.LUT R247, R247, 0x1c0, RZ, 0xc0, !PT ;  /* 0x000001c0f7f77812 */ /* 0x000fe200078ec0ff */
[----:B------:R-:W-:Y:S01]  /*0e10*/  UIMAD.WIDE.U32 UR20, UR7, UR4, URZ ;  /* 0x00000004071472a5 */ /* 0x000fe2000f8e003f */
[----:B------:R-:W-:Y:S01]  /*0e20*/  IMAD R250, R3, c[0x0][0x2b8], R250 ;  /* 0x0000ae0003fa7a24 */ /* 0x000fe200078e02fa */
[----:B------:R-:W-:Y:S01]  /*0e30*/  UIMAD UR15, UR7, UR5, UR15 ;  /* 0x00000005070f72a4 */ /* 0x000fe2000f8e020f */
[----:B------:R-:W-:Y:S01]  /*0e40*/  ISETP.GE.AND P6, PT, R215, c[0x0][0x1d4], PT ;  /* 0x00007500d7007a0c */ /* 0x000fe20003fc6270 */
[----:B------:R-:W-:Y:S01]  /*0e50*/  UIMAD UR18, UR18, -0x60, UR10 ;  /* 0xffffffa0121278a4 */ /* 0x000fe2000f8e020a */
[C---:B------:R-:W-:Y:S01]  /*0e60*/  IMAD.WIDE.U32 R4, R250.reuse, c[0x0][0x1e0], RZ ;  /* 0x00007800fa047a25 */ /* 0x040fe200078e00ff */
[----:B------:R-:W-:Y:S01]  /*0e70*/  SHF.R.S32.HI R13, RZ, 0x1f, R250 ;  /* 0x0000001fff0d7819 */ /* 0x000fe200000114fa */
[----:B------:R-:W-:Y:S01]  /*0e80*/  UIADD3 UR15, UR21, UR15, URZ ;  /* 0x0000000f150f7290 */ /* 0x000fe2000fffe03f */
[----:B------:R-:W-:Y:S01]  /*0e90*/  ISETP.GE.AND P5, PT, R29, c[0x0][0x1d4], PT ;  /* 0x000075001d007a0c */ /* 0x000fe20003fa6270 */
[----:B------:R-:W-:Y:S01]  /*0ea0*/  IMAD R18, R250, c[0x0][0x1e0], RZ ;  /* 0x00007800fa127a24 */ /* 0x000fe200078e02ff */
[----:B------:R-:W-:Y:S01]  /*0eb0*/  ISETP.GE.AND P4, PT, R28, c[0x0][0x1d4], PT ;  /* 0x000075001c007a0c */ /* 0x000fe20003f86270 */
[----:B------:R-:W-:Y:S01]  /*0ec0*/  IMAD R3, R13, c[0x0][0x1e0], RZ ;  /* 0x000078000d037a24 */ /* 0x000fe200078e02ff */
[----:B------:R-:W-:Y:S01]  /*0ed0*/  ISETP.GE.AND P3, PT, R112, c[0x0][0x1d4], PT ;  /* 0x0000750070007a0c */ /* 0x000fe20003f66270 */
[----:B------:R-:W-:Y:S01]  /*0ee0*/  UISETP.GE.AND UP1, UPT, UR10, 0x1, UPT ;  /* 0x000000010a00788c */ /* 0x000fe2000bf26270 */
[----:B---3--:R-:W-:Y:S01]  /*0ef0*/  LOP3.LUT R214, R214, 0xfffffffe, RZ, 0xc0, !PT ;  /* 0xfffffffed6d67812 */ /* 0x008fe200078ec0ff */
[----:B------:R-:W-:Y:S01]  /*0f00*/  IMAD R3, R250, c[0x0][0x1e4], R3 ;  /* 0x00007900fa037a24 */ /* 0x000fe200078e0203 */
[----:B------:R-:W-:-:S02]  /*0f10*/  ULDC.64 UR4, c[0x0][0x210] ;  /* 0x0000840000047ab9 */ /* 0x000fc40000000a00 */
[----:B------:R-:W-:Y:S01]  /*0f20*/  UIMAD UR6, UR6, UR4, URZ ;  /* 0x00000004060672a4 */ /* 0x000fe2000f8e023f */
[----:B------:R-:W-:Y:S01]  /*0f30*/  IMAD.IADD R5, R5, 0x1, R3 ;  /* 0x0000000105057824 */ /* 0x000fe200078e0203 */
[----:B------:R-:W-:Y:S01]  /*0f40*/  LEA.HI R3, R17, R2, RZ, 0x4 ;  /* 0x0000000211037211 */ /* 0x000fe200078f20ff */
[----:B------:R-:W-:Y:S02]  /*0f50*/  UIMAD.WIDE.U32 UR22, UR7, UR4, URZ ;  /* 0x00000004071672a5 */ /* 0x000fe4000f8e003f */
[----:B------:R-:W-:Y:S01]  /*0f60*/  UIMAD UR5, UR7, UR5, UR6 ;  /* 0x00000005070572a4 */ /* 0x000fe2000f8e0206 */
[----:B------:R-:W-:Y:S02]  /*0f70*/  SHF.R.S32.HI R10, RZ, 0x4, R3 ;  /* 0x00000004ff0a7819 */ /* 0x000fe40000011403 */
[C---:B------:R-:W-:Y:S01]  /*0f80*/  LOP3.LUT R9, R3.reuse, 0xfffffff0, RZ, 0xc0, !PT ;  /* 0xfffffff003097812 */ /* 0x040fe200078ec0ff */
[----:B------:R-:W-:Y:S01]  /*0f90*/  UIADD3 UR5, UR23, UR5, URZ ;  /* 0x0000000517057290 */ /* 0x000fe2000fffe03f */
[----:B------:R-:W-:-:S02]  /*0fa0*/  LEA.HI R3, R3, R10, RZ, 0x1 ;  /* 0x0000000a03037211 */ /* 0x000fc400078f08ff */
[----:B------:R-:W-:Y:S01]  /*0fb0*/  @P3 LOP3.LUT R214, R214, 0x1, RZ, 0xfc, !PT ;  /* 0x00000001d6d63812 */ /* 0x000fe200078efcff */
[----:B------:R-:W-:Y:S01]  /*0fc0*/  IMAD.IADD R9, R2, 0x1, -R9 ;  /* 0x0000000102097824 */ /* 0x000fe200078e0a09 */
[----:B------:R-:W-:-:S03]  /*0fd0*/  LOP3.LUT R3, R3, 0xfffffffe, RZ, 0xc0, !PT ;  /* 0xfffffffe03037812 */ /* 0x000fc600078ec0ff */
[----:B------:R-:W-:Y:S02]  /*0fe0*/  STL [R1+0x10], R214 ;  /* 0x000010d601007387 */ /* 0x000fe40000100800 */
[----:B------:R-:W-:Y:S01]  /*0ff0*/  IMAD.IADD R3, R10, 0x1, -R3 ;  /* 0x000000010a037824 */ /* 0x000fe200078e0a03 */
[----:B--2---:R-:W-:Y:S01]  /*1000*/  SHF.R.S32.HI R12, RZ, 0x1f, R249 ;  /* 0x0000001fff0c7819 */ /* 0x004fe200000114f9 */
[----:B------:R-:W-:-:S04]  /*1010*/  IMAD.WIDE.U32 R4, R249, c[0x0][0x1f0], R4 ;  /* 0x00007c00f9047a25 */ /* 0x000fc800078e0004 */
[----:B------:R-:W-:Y:S01]  /*1020*/  IMAD R6, R12, c[0x0][0x1f0], RZ ;  /* 0x00007c000c067a24 */ /* 0x000fe200078e02ff */
[----:B------:R-:W-:Y:S01]  /*1030*/  IADD3 R8, P1, R4, UR20, RZ ;  /* 0x0000001404087c10 */ /* 0x000fe2000ff3e0ff */
[C---:B------:R-:W-:Y:S02]  /*1040*/  IMAD R18, R249.reuse, c[0x0][0x1f0], R18 ;  /* 0x00007c00f9127a24 */ /* 0x040fe400078e0212 */
[----:B------:R-:W-:Y:S01]  /*1050*/  IMAD R4, R249, c[0x0][0x1f4], R6 ;  /* 0x00007d00f9047a24 */ /* 0x000fe200078e0206 */
[----:B------:R-:W-:Y:S01]  /*1060*/  LEA R20, P0, R8, c[0x0][0x1c8], 0x1 ;  /* 0x0000720008147a11 */ /* 0x000fe200078008ff */
[C---:B------:R-:W-:Y:S01]  /*1070*/  IMAD.SHL.U32 R6, R7.reuse, 0x8, RZ ;  /* 0x0000000807067824 */ /* 0x040fe200078e00ff */
[----:B------:R-:W-:Y:S02]  /*1080*/  IADD3 R7, -R7, UR18, RZ ;  /* 0x0000001207077c10 */ /* 0x000fe4000fffe1ff */
[----:B------:R-:W-:Y:S01]  /*1090*/  IADD3.X R4, R5, UR15, R4, P1, !PT ;  /* 0x0000000f05047c10 */ /* 0x000fe20008ffe404 */
[----:B------:R-:W-:Y:S01]  /*10a0*/  SHFL.IDX PT, R26, R20, RZ, 0x181f ;  /* 0x00181fff141a7589 */ /* 0x000fe200000e0000 */
[----:B------:R-:W-:-:S02]  /*10b0*/  ISETP.GE.AND P2, PT, R7, 0x1, PT ;  /* 0x000000010700780c */ /* 0x000fc40003f46270 */
[----:B------:R-:W-:Y:S01]  /*10c0*/  LEA.HI.X R8, R8, c[0x0][0x1cc], R4, 0x1, P0 ;  /* 0x0000730008087a11 */ /* 0x000fe200000f0c04 */
[----:B------:R-:W-:Y:S01]  /*10d0*/  SHFL.IDX PT, R20, R20, 0x1, 0x181f ;  /* 0x00381f0014147f89 */ /* 0x000fe200000e0000 */
[----:B------:R-:W-:Y:S02]  /*10e0*/  IADD3 R18, R18, UR20, RZ ;  /* 0x0000001412127c10 */ /* 0x000fe4000fffe0ff */
[----:B------:R-:W-:Y:S01]  /*10f0*/  LOP3.LUT R6, R247, 0x8, R6, 0xf8, !PT ;  /* 0x00000008f7067812 */ /* 0x000fe200078ef806 */
[----:B------:R-:W1:Y:S01]  /*1100*/  SHFL.IDX PT, R27, R8, RZ, 0x181f ;  /* 0x00181fff081b7589 */ /* 0x000e6200000e0000 */
[----:B------:R-:W-:Y:S02]  /*1110*/  SHF.R.U32.HI R247, RZ, 0x3, R247 ;  /* 0x00000003fff77819 */ /* 0x000fe400000116f7 */
[----:B------:R-:W-:Y:S01]  /*1120*/  ISETP.GE.AND P1, PT, R7, 0x21, PT ;  /* 0x000000210700780c */ /* 0x000fe20003f26270 */
[----:B------:R-:W-:Y:S01]  /*1130*/  SHFL.IDX PT, R21, R8, 0x1, 0x181f ;  /* 0x00381f0008157f89 */ /* 0x000fe200000e0000 */
[----:B------:R-:W-:-:S02]  /*1140*/  LEA R18, R18, c[0x0][0x1c8], 0x1 ;  /* 0x0000720012127a11 */ /* 0x000fc400078e08ff */
[----:B------:R-:W-:Y:S01]  /*1150*/  @P2 SHF.R.S32.HI R22, RZ, 0x1f, R29 ;  /* 0x0000001fff162819 */ /* 0x000fe2000001141d */
[----:B------:R2:W-:Y:S01]  /*1160*/  SHFL.IDX PT, R19, R8, 0x2, 0x181f ;  /* 0x00581f0008137f89 */ /* 0x0005e200000e0000 */
[----:B------:R-:W-:Y:S02]  /*1170*/  @P2 SHF.R.S32.HI R14, RZ, 0x1f, R28 ;  /* 0x0000001fff0e2819 */ /* 0x000fe4000001141c */
[----:B------:R-:W-:Y:S01]  /*1180*/  @P2 SHF.R.S32.HI R10, RZ, 0x1f, R112 ;  /* 0x0000001fff0a2819 */ /* 0x000fe20000011470 */
[----:B------:R-:W3:Y:S01]  /*1190*/  SHFL.IDX PT, R18, R18, 0x2, 0x181f ;  /* 0x00581f0012127f89 */ /* 0x000ee200000e0000 */
[----:B------:R-:W-:Y:S02]  /*11a0*/  @P2 LEA.HI R22, R22, R29, RZ, 0x3 ;  /* 0x0000001d16162211 */ /* 0x000fe400078f18ff */
[----:B------:R-:W-:Y:S01]  /*11b0*/  @P2 LEA.HI R14, R14, R28, RZ, 0x3 ;  /* 0x0000001c0e0e2211 */ /* 0x000fe200078f18ff */
[----:B------:R-:W-:Y:S01]  /*11c0*/  @P1 IMAD.SHL.U32 R16, R252, 0x2, RZ ;  /* 0x00000002fc101824 */ /* 0x000fe200078e00ff */
[----:B------:R-:W-:-:S02]  /*11d0*/  @P2 LEA.HI R10, R10, R112, RZ, 0x3 ;  /* 0x000000700a0a2211 */ /* 0x000fc400078f18ff */
[----:B------:R-:W-:Y:S02]  /*11e0*/  @P2 LOP3.LUT R22, R22, 0xfffffff8, RZ, 0xc0, !PT ;  /* 0xfffffff816162812 */ /* 0x000fe400078ec0ff */
[----:B------:R-:W-:Y:S02]  /*11f0*/  @P2 LOP3.LUT R14, R14, 0xfffffff8, RZ, 0xc0, !PT ;  /* 0xfffffff80e0e2812 */ /* 0x000fe400078ec0ff */
[----:B------:R-:W-:Y:S01]  /*1200*/  SHF.R.S32.HI R5, RZ, 0x1f, R9 ;  /* 0x0000001fff057819 */ /* 0x000fe20000011409 */
[--C-:B-1----:R-:W-:Y:S01]  /*1210*/  @P2 IMAD.WIDE R24, R215, 0x2, R26.reuse ;  /* 0x00000002d7182825 */ /* 0x102fe200078e021a */
[----:B------:R-:W-:Y:S02]  /*1220*/  @P2 LOP3.LUT R10, R10, 0xfffffff8, RZ, 0xc0, !PT ;  /* 0xfffffff80a0a2812 */ /* 0x000fe400078ec0ff */
[----:B------:R-:W-:Y:S01]  /*1230*/  LOP3.LUT R247, R6, R247, RZ, 0x3c, !PT ;  /* 0x000000f706f77212 */ /* 0x000fe200078e3cff */
[----:B------:R-:W-:Y:S01]  /*1240*/  @P2 IMAD.SHL.U32 R6, R252, 0x2, RZ ;  /* 0x00000002fc062824 */ /* 0x000fe200078e00ff */
[----:B------:R-:W-:Y:S01]  /*1250*/  ISETP.GE.AND P0, PT, R7, 0x41, PT ;  /* 0x000000410700780c */ /* 0x000fe20003f06270 */
[----:B------:R-:W-:Y:S01]  /*1260*/  @P2 IMAD.WIDE R22, R22, 0x2, R26 ;  /* 0x0000000216162825 */ /* 0x000fe200078e021a */
[----:B------:R-:W-:-:S02]  /*1270*/  LEA.HI R5, R5, R9, RZ, 0x3 ;  /* 0x0000000905057211 */ /* 0x000fc400078f18ff */
[----:B------:R1:W-:Y:S01]  /*1280*/  @P2 LDGSTS.E.BYPASS.LTC128B.128 [R6+0xc100], [R24.64], !P6 ;  /* 0x0c10000018062fae */ /* 0x0003e2000f101d4c */
[--C-:B------:R-:W-:Y:S01]  /*1290*/  @P2 IMAD.WIDE R14, R14, 0x2, R26.reuse ;  /* 0x000000020e0e2825 */ /* 0x100fe200078e021a */
[----:B------:R-:W-:Y:S02]  /*12a0*/  LOP3.LUT R4, R5, 0xfffffff8, RZ, 0xc0, !PT ;  /* 0xfffffff805047812 */ /* 0x000fe400078ec0ff */
[----:B------:R1:W-:Y:S01]  /*12b0*/  @P2 LDGSTS.E.BYPASS.LTC128B.128 [R6+0xf100], [R22.64], !P5 ;  /* 0x0f10000016062fae */ /* 0x0003e2000e901d4c */
[----:B------:R-:W-:-:S03]  /*12c0*/  @P2 IMAD.WIDE R10, R10, 0x2, R26 ;  /* 0x000000020a0a2825 */ /* 0x000fc600078e021a */
[----:B------:R4:W-:Y:S01]  /*12d0*/  @P2 LDGSTS.E.BYPASS.LTC128B.128 [R6+0x12100], [R14.64], !P4 ;  /* 0x121000000e062fae */ /* 0x0009e2000e101d4c */
[----:B------:R-:W-:Y:S01]  /*12e0*/  IMAD.IADD R4, R9, 0x1, -R4 ;  /* 0x0000000109047824 */ /* 0x000fe200078e0a04 */
[----:B------:R-:W-:Y:S01]  /*12f0*/  @P0 SHF.R.S32.HI R9, RZ, 0x1f, R28 ;  /* 0x0000001fff090819 */ /* 0x000fe2000001141c */
[C---:B------:R-:W-:Y:S01]  /*1300*/  IMAD R247, R3.reuse, 0x200, R247 ;  /* 0x0000020003f77824 */ /* 0x040fe200078e02f7 */
[----:B------:R5:W-:Y:S01]  /*1310*/  @P2 LDGSTS.E.BYPASS.LTC128B.128 [R6+0x15100], [R10.64], !P3 ;  /* 0x151000000a062fae */ /* 0x000be2000d901d4c */
[----:B--2---:R-:W-:Y:S01]  /*1320*/  @P0 SHF.R.S32.HI R8, RZ, 0x1f, R112 ;  /* 0x0000001fff080819 */ /* 0x004fe20000011470 */
[----:B------:R-:W-:Y:S01]  /*1330*/  IMAD.SHL.U32 R3, R3, 0x8, RZ ;  /* 0x0000000803037824 */ /* 0x000fe200078e00ff */
[----:B------:R-:W-:Y:S01]  /*1340*/  @P0 LEA.HI R9, R9, R28, RZ, 0x3 ;  /* 0x0000001c09090211 */ /* 0x000fe200078f18ff */
[----:B------:R-:W-:Y:S01]  /*1350*/  IMAD.SHL.U32 R247, R247, 0x2, RZ ;  /* 0x00000002f7f77824 */ /* 0x000fe200078e00ff */
[----:B------:R-:W-:Y:S02]  /*1360*/  @P0 LEA.HI R8, R8, R112, RZ, 0x3 ;  /* 0x0000007008080211 */ /* 0x000fe400078f18ff */
[----:B------:R-:W-:-:S02]  /*1370*/  @P0 LOP3.LUT R9, R9, 0xfffffff8, RZ, 0xc0, !PT ;  /* 0xfffffff809090812 */ /* 0x000fc400078ec0ff */
[----:B------:R-:W-:Y:S02]  /*1380*/  @P0 LOP3.LUT R8, R8, 0xfffffff8, RZ, 0xc0, !PT ;  /* 0xfffffff808080812 */ /* 0x000fe400078ec0ff */
[----:B------:R-:W-:Y:S01]  /*1390*/  IADD3 R245, R247, 0xc120, RZ ;  /* 0x0000c120f7f57810 */ /* 0x000fe20007ffe0ff */
[----:B---3--:R-:W-:-:S04]  /*13a0*/  @P0 IMAD.WIDE R26, R9, 0x2, R18 ;  /* 0x00000002091a0825 */ /* 0x008fc800078e0212 */
[----:B------:R-:W-:Y:S01]  /*13b0*/  @P0 IMAD.WIDE R8, R8, 0x2, R18 ;  /* 0x0000000208080825 */ /* 0x000fe200078e0212 */
[--C-:B----4-:R-:W-:Y:S02]  /*13c0*/  @P1 SHF.R.S32.HI R15, RZ, 0x1f, R29.reuse ;  /* 0x0000001fff0f1819 */ /* 0x110fe4000001141d */
[----:B------:R-:W-:Y:S02]  /*13d0*/  @P1 SHF.R.S32.HI R14, RZ, 0x1f, R28 ;  /* 0x0000001fff0e1819 */ /* 0x000fe4000001141c */
[----:B-----5:R-:W-:Y:S01]  /*13e0*/  @P1 SHF.R.S32.HI R11, RZ, 0x1f, R112 ;  /* 0x0000001fff0b1819 */ /* 0x020fe20000011470 */
[----:B-1----:R-:W-:Y:S01]  /*13f0*/  @P0 IMAD.SHL.U32 R6, R252, 0x2, RZ ;  /* 0x00000002fc060824 */ /* 0x002fe200078e00ff */
[----:B------:R-:W-:Y:S02]  /*1400*/  @P1 LEA.HI R15, R15, R29, RZ, 0x3 ;  /* 0x0000001d0f0f1211 */ /* 0x000fe400078f18ff */
[----:B------:R-:W-:Y:S02]  /*1410*/  @P0 SHF.R.S32.HI R10, RZ, 0x1f, R29 ;  /* 0x0000001fff0a0819 */ /* 0x000fe4000001141d */
[----:B------:R-:W-:-:S02]  /*1420*/  @P1 LEA.HI R14, R14, R28, RZ, 0x3 ;  /* 0x0000001c0e0e1211 */ /* 0x000fc400078f18ff */
[----:B------:R-:W-:Y:S02]  /*1430*/  @P1 LEA.HI R11, R11, R112, RZ, 0x3 ;  /* 0x000000700b0b1211 */ /* 0x000fe400078f18ff */
[----:B------:R-:W-:Y:S02]  /*1440*/  @P1 LOP3.LUT R15, R15, 0xfffffff8, RZ, 0xc0, !PT ;  /* 0xfffffff80f0f1812 */ /* 0x000fe400078ec0ff */
[----:B------:R-:W-:Y:S02]  /*1450*/  @P0 LEA.HI R10, R10, R29, RZ, 0x3 ;  /* 0x0000001d0a0a0211 */ /* 0x000fe400078f18ff */
[----:B------:R-:W-:Y:S01]  /*1460*/  @P1 LOP3.LUT R14, R14, 0xfffffff8, RZ, 0xc0, !PT ;  /* 0xfffffff80e0e1812 */ /* 0x000fe200078ec0ff */
[--C-:B------:R-:W-:Y:S01]  /*1470*/  @P1 IMAD.WIDE R22, R15, 0x2, R20.reuse ;  /* 0x000000020f161825 */ /* 0x100fe200078e0214 */
[----:B------:R-:W-:Y:S02]  /*1480*/  @P1 LOP3.LUT R11, R11, 0xfffffff8, RZ, 0xc0, !PT ;  /* 0xfffffff80b0b1812 */ /* 0x000fe400078ec0ff */
[----:B------:R-:W-:Y:S01]  /*1490*/  @P0 LOP3.LUT R10, R10, 0xfffffff8, RZ, 0xc0, !PT ;  /* 0xfffffff80a0a0812 */ /* 0x000fe200078ec0ff */
[----:B------:R-:W-:-:S04]  /*14a0*/  @P1 IMAD.WIDE R14, R14, 0x2, R20 ;  /* 0x000000020e0e1825 */ /* 0x000fc800078e0214 */
[----:B------:R-:W-:-:S04]  /*14b0*/  @P1 IMAD.WIDE R24, R11, 0x2, R20 ;  /* 0x000000020b181825 */ /* 0x000fc800078e0214 */
[----:B------:R-:W-:-:S04]  /*14c0*/  @P1 IMAD.WIDE R20, R215, 0x2, R20 ;  /* 0x00000002d7141825 */ /* 0x000fc800078e0214 */
[--C-:B------:R-:W-:Y:S01]  /*14d0*/  @P0 IMAD.WIDE R10, R10, 0x2, R18.reuse ;  /* 0x000000020a0a0825 */ /* 0x100fe200078e0212 */
[----:B------:R1:W-:Y:S03]  /*14e0*/  @P1 LDGSTS.E.BYPASS.LTC128B.128 [R16+0xd100], [R20.64], !P6 ;  /* 0x0d10000014101fae */ /* 0x0003e6000f101d4c */
[----:B------:R-:W-:Y:S01]  /*14f0*/  @P0 IMAD.WIDE R18, R215, 0x2, R18 ;  /* 0x00000002d7120825 */ /* 0x000fe200078e0212 */
[----:B------:R1:W-:Y:S04]  /*1500*/  @P1 LDGSTS.E.BYPASS.LTC128B.128 [R16+0x10100], [R22.64], !P5 ;  /* 0x1010000016101fae */ /* 0x0003e8000e901d4c */
[----:B------:R2:W-:Y:S04]  /*1510*/  @P1 LDGSTS.E.BYPASS.LTC128B.128 [R16+0x13100], [R14.64], !P4 ;  /* 0x131000000e101fae */ /* 0x0005e8000e101d4c */
[----:B------:R3:W-:Y:S01]  /*1520*/  @P1 LDGSTS.E.BYPASS.LTC128B.128 [R16+0x16100], [R24.64], !P3 ;  /* 0x1610000018101fae */ /* 0x0007e2000d901d4c */
[C---:B------:R-:W-:Y:S01]  /*1530*/  R2P PR, R4.reuse, 0x6 ;  /* 0x0000000604007804 */ /* 0x040fe20000000000 */
[----:B------:R-:W-:-:S02]  /*1540*/  IMAD.SHL.U32 R4, R4, 0x40, RZ ;  /* 0x0000004004047824 */ /* 0x000fc400078e00ff */
[----:B------:R4:W-:Y:S04]  /*1550*/  @P0 LDGSTS.E.BYPASS.LTC128B.128 [R6+0xe100], [R18.64], !P6 ;  /* 0x0e10000012060fae */ /* 0x0009e8000f101d4c */
[----:B------:R4:W-:Y:S04]  /*1560*/  @P0 LDGSTS.E.BYPASS.LTC128B.128 [R6+0x11100], [R10.64], !P5 ;  /* 0x111000000a060fae */ /* 0x0009e8000e901d4c */
[----:B------:R4:W-:Y:S04]  /*1570*/  @P0 LDGSTS.E.BYPASS.LTC128B.128 [R6+0x14100], [R26.64], !P4 ;  /* 0x141000001a060fae */ /* 0x0009e8000e101d4c */
[----:B------:R5:W-:Y:S04]  /*1580*/  @P0 LDGSTS.E.BYPASS.LTC128B.128 [R6+0x17100], [R8.64], !P3 ;  /* 0x1710000008060fae */ /* 0x000be8000d901d4c */
[----:B------:R-:W0:Y:S01]  /*1590*/  LDGDEPBAR ;  /* 0x00000000000079af */ /* 0x000e220000000000 */
[----:B--2---:R-:W-:Y:S01]  /*15a0*/  LEA.HI R15, R17, R2, RZ, 0x5 ;  /* 0x00000002110f7211 */ /* 0x004fe200078f28ff */
[----:B------:R-:W-:-:S02]  /*15b0*/  IMAD.MOV.U32 R14, RZ, RZ, 0x20 ;  /* 0x00000020ff0e7424 */ /* 0x000fc400078e00ff */
[----:B-----5:R-:W-:Y:S01]  /*15c0*/  IMAD.MOV.U32 R9, RZ, RZ, 0x10 ;  /* 0x00000010ff097424 */ /* 0x020fe200078e00ff */
[----:B------:R-:W-:-:S04]  /*15d0*/  DEPBAR.LE SB0, 0x1 ;  /* 0x000080400000791a */ /* 0x000fc80000000000 */
[----:B----4-:R-:W-:Y:S01]  /*15e0*/  IMAD.SHL.U32 R6, R5, 0x40, RZ ;  /* 0x0000004005067824 */ /* 0x010fe200078e00ff */
[----:B------:R-:W-:Y:S01]  /*15f0*/  LOP3.LUT R5, R4, 0x1c0, RZ, 0xc0, !PT ;  /* 0x000001c004057812 */ /* 0x000fe200078ec0ff */
[----:B------:R-:W-:-:S04]  /*1600*/  DEPBAR.LE SB0, 0x0 ;  /* 0x000080000000791a */ /* 0x000fc80000000000 */
[----:B------:R-:W-:Y:S01]  /*1610*/  SEL R4, R9, 0xfffffff0, !P1 ;  /* 0xfffffff009047807 */ /* 0x000fe20004800000 */
[----:B------:R-:W-:Y:S01]  /*1620*/  BAR.SYNC.DEFER_BLOCKING 0x0 ;  /* 0x0000000000007b1d */ /* 0x000fe20000010000 */
[----:B------:R-:W-:Y:S02]  /*1630*/  LOP3.LUT R9, R5, 0x8, R3, 0xf8, !PT ;  /* 0x0000000805097812 */ /* 0x000fe400078ef803 */
[----:B------:R-:W-:Y:S02]  /*1640*/  SHF.R.S32.HI R8, RZ, 0x5, R15 ;  /* 0x00000005ff087819 */ /* 0x000fe4000001140f */
[----:B------:R-:W-:Y:S02]  /*1650*/  LOP3.LUT R6, R6, 0xfffffe00, RZ, 0xc0, !PT ;  /* 0xfffffe0006067812 */ /* 0x000fe400078ec0ff */
[----:B------:R-:W-:Y:S02]  /*1660*/  SHF.R.U32.HI R5, RZ, 0x3, R5 ;  /* 0x00000003ff057819 */ /* 0x000fe40000011605 */
[----:B------:R-:W-:-:S02]  /*1670*/  SEL R3, R14, 0xffffffe0, !P2 ;  /* 0xffffffe00e037807 */ /* 0x000fc40005000000 */
[----:B------:R-:W-:Y:S01]  /*1680*/  R2P PR, R0, 0x6 ;  /* 0x0000000600007804 */ /* 0x000fe20000000000 */
[----:B------:R-:W-:Y:S01]  /*1690*/  IMAD R0, R8, 0x400, R6 ;  /* 0x0000040008007824 */ /* 0x000fe200078e0206 */
[----:B------:R-:W-:Y:S02]  /*16a0*/  LOP3.LUT R5, R9, R5, RZ, 0x3c, !PT ;  /* 0x0000000509057212 */ /* 0x000fe400078e3cff */
[----:B------:R-:W-:Y:S02]  /*16b0*/  PLOP3.LUT P0, PT, PT, PT, UP1, 0x80, 0x0 ;  /* 0x000000000000781c */ /* 0x000fe40003f0f018 */
[----:B------:R-:W-:Y:S01]  /*16c0*/  IADD3 R8, R247, 0xc100, RZ ;  /* 0x0000c100f7087810 */ /* 0x000fe20007ffe0ff */
[----:B------:R-:W-:Y:S01]  /*16d0*/  IMAD.IADD R0, R5, 0x1, R0 ;  /* 0x0000000105007824 */ /* 0x000fe200078e0200 */
[----:B------:R-:W-:Y:S02]  /*16e0*/  LOP3.LUT R15, R15, 0xffffffe0, RZ, 0xc0, !PT ;  /* 0xffffffe00f0f7812 */ /* 0x000fe400078ec0ff */
[----:B------:R-:W-:Y:S01]  /*16f0*/  LOP3.LUT R5, R5, R6, RZ, 0xfc, !PT ;  /* 0x0000000605057212 */ /* 0x000fe200078efcff */
[C---:B------:R-:W-:Y:S01]  /*1700*/  IMAD.SHL.U32 R48, R0.reuse, 0x2, RZ ;  /* 0x0000000200307824 */ /* 0x040fe200078e00ff */
[----:B------:R-:W-:Y:S01]  /*1710*/  LEA R248, R0, 0x18100, 0x1 ;  /* 0x0001810000f87811 */ /* 0x000fe200078e08ff */
[----:B------:R2:W4:Y:S01]  /*1720*/  LDSM.16.M88.4 R80, [R247+0xc900] ;  /* 0x00c90000f750783b */ /* 0x0005220000000200 */
[----:B------:R-:W-:Y:S01]  /*1730*/  @P1 IADD3 R245, R8, -0x20, RZ ;  /* 0xffffffe008f51810 */ /* 0x000fe20007ffe0ff */
[----:B------:R-:W-:Y:S01]  /*1740*/  IMAD.IADD R2, R2, 0x1, -R15 ;  /* 0x0000000102027824 */ /* 0x000fe200078e0a0f */
[----:B------:R-:W-:Y:S01]  /*1750*/  ISETP.GE.AND P1, PT, R112, c[0x0][0x1d4], PT ;  /* 0x0000750070007a0c */ /* 0x000fe20003f26270 */
[----:B------:R-:W-:Y:S01]  /*1760*/  IMAD R246, R4, 0x2, R248 ;  /* 0x0000000204f67824 */ /* 0x000fe200078e02f8 */
[----:B------:R-:W2:Y:S01]  /*1770*/  LDSM.16.M88.4 R48, [R48+0x18100] ;  /* 0x018100003030783b */ /* 0x000ea20000000200 */
[----:B------:R-:W-:-:S02]  /*1780*/  ISETP.GT.AND P3, PT, R113, 0x5f, PT ;  /* 0x0000005f7100780c */ /* 0x000fc40003f64270 */
[----:B------:R-:W-:Y:S01]  /*1790*/  SEL R6, RZ, 0x10, P1 ;  /* 0x00000010ff067807 */ /* 0x000fe20000800000 */
[----:B------:R2:W2:Y:S01]  /*17a0*/  LDSM.16.M88.4 R8, [R247+0xc100] ;  /* 0x00c10000f708783b */ /* 0x0004a20000000200 */
[----:B------:R-:W-:Y:S02]  /*17b0*/  SEL R0, R14, 0xffffffe0, !P2 ;  /* 0xffffffe00e007807 */ /* 0x000fe40005000000 */
[C---:B------:R-:W-:Y:S01]  /*17c0*/  IADD3 R237, R245.reuse, 0x800, RZ ;  /* 0x00000800f5ed7810 */ /* 0x040fe20007ffe0ff */
[----:B------:R2:W2:Y:S01]  /*17d0*/  LDSM.16.M88.4 R72, [R247+0xd100] ;  /* 0x00d10000f748783b */ /* 0x0004a20000000200 */
[C---:B------:R-:W-:Y:S02]  /*17e0*/  IADD3 R236, R245.reuse, 0x1000, RZ ;  /* 0x00001000f5ec7810 */ /* 0x040fe40007ffe0ff */
[C---:B------:R-:W-:Y:S01]  /*17f0*/  IADD3 R235, R245.reuse, 0x1800, RZ ;  /* 0x00001800f5eb7810 */ /* 0x040fe20007ffe0ff */
[----:B------:R2:W2:Y:S01]  /*1800*/  LDSM.16.M88.4 R64, [R247+0xd900] ;  /* 0x00d90000f740783b */ /* 0x0004a20000000200 */
[----:B------:R-:W-:-:S02]  /*1810*/  IADD3 R234, R245, 0x2000, RZ ;  /* 0x00002000f5ea7810 */ /* 0x000fc40007ffe0ff */
[----:B------:R-:W-:Y:S01]  /*1820*/  IADD3 R233, R245, 0x2800, RZ ;  /* 0x00002800f5e97810 */ /* 0x000fe20007ffe0ff */
[----:B------:R2:W2:Y:S04]  /*1830*/  LDSM.16.M88.4 R56, [R247+0xe100] ;  /* 0x00e10000f738783b */ /* 0x0004a80000000200 */
[----:B------:R2:W2:Y:S04]  /*1840*/  LDSM.16.M88.4 R92, [R247+0xe900] ;  /* 0x00e90000f75c783b */ /* 0x0004a80000000200 */
[----:B-1----:R1:W1:Y:S04]  /*1850*/  LDSM.16.M88.4 R20, [R246] ;  /* 0x00000000f614783b */ /* 0x0022680000000200 */
[----:B------:R1:W1:Y:S04]  /*1860*/  LDSM.16.M88.4 R88, [R245] ;  /* 0x00000000f558783b */ /* 0x0002680000000200 */
[----:B------:R1:W1:Y:S04]  /*1870*/  LDSM.16.M88.4 R44, [R245+0x800] ;  /* 0x00080000f52c783b */ /* 0x0002680000000200 */
[----:B---3--:R3:W1:Y:S04]  /*1880*/  LDSM.16.M88.4 R24, [R245+0x1000] ;  /* 0x00100000f518783b */ /* 0x0086680000000200 */
[----:B------:R3:W1:Y:S04]  /*1890*/  LDSM.16.M88.4 R40, [R245+0x1800] ;  /* 0x00180000f528783b */ /* 0x0006680000000200 */
[----:B------:R3:W1:Y:S04]  /*18a0*/  LDSM.16.M88.4 R16, [R245+0x2000] ;  /* 0x00200000f510783b */ /* 0x0006680000000200 */
[----:B------:R3:W1:Y:S01]  /*18b0*/  LDSM.16.M88.4 R32, [R245+0x2800] ;  /* 0x00280000f520783b */ /* 0x0006620000000200 */
[----:B------:R-:W-:Y:S05]  /*18c0*/  @!P0 BRA `(.L_x_2630) ;  /* 0x0000059000008947 */ /* 0x000fea0003800000 */
[----:B----4-:R-:W-:Y:S01]  /*18d0*/  IMAD R13, R13, c[0x0][0x208], RZ ;  /* 0x000082000d0d7a24 */ /* 0x010fe200078e02ff */
[----:B------:R-:W-:Y:S01]  /*18e0*/  P2R R38, PR, RZ, 0x8 ;  /* 0x00000008ff267803 */ /* 0x000fe20000000000 */
        /* <DEDUP_REMOVED lines=24> */
[----:B------:R-:W4:Y:S01]  /*1a70*/  SHFL.IDX PT, R36, R15, RZ, 0x181f ;  /* 0x00181fff0f247589 */ /* 0x000f2200000e0000 */
[----:B------:R-:W-:-:S03]  /*1a80*/  SHF.R.S32.HI R12, RZ, 0x1f, R112 ;  /* 0x0000001fff0c7819 */ /* 0x000fc60000011470 */
[----:B------:R-:W5:Y:S01]  /*1a90*/  SHFL.IDX PT, R37, R14, RZ, 0x181f ;  /* 0x00181fff0e257589 */ /* 0x000f6200000e0000 */
[----:B------:R-:W-:-:S03]  /*1aa0*/  LEA.HI R12, R12, R112, RZ, 0x3 ;  /* 0x000000700c0c7211 */ /* 0x000fc600078f18ff */
[----:B------:R-:W3:Y:S01]  /*1ab0*/  SHFL.IDX PT, R30, R15, 0x1, 0x181f ;  /* 0x00381f000f1e7f89 */ /* 0x000ee200000e0000 */
[----:B------:R-:W-:-:S03]  /*1ac0*/  LOP3.LUT R12, R12, 0xfffffff8, RZ, 0xc0, !PT ;  /* 0xfffffff80c0c7812 */ /* 0x000fc600078ec0ff */
[----:B------:R-:W2:Y:S02]  /*1ad0*/  SHFL.IDX PT, R31, R14, 0x1, 0x181f ;  /* 0x00381f000e1f7f89 */ /* 0x000ea400000e0000 */
[----:B------:R-:W-:Y:S01]  /*1ae0*/  IMAD.WIDE R70, R12, 0x2, RZ ;  /* 0x000000020c467825 */ /* 0x000fe200078e02ff */
[----:B------:R-:W-:Y:S01]  /*1af0*/  P2R R12, PR, RZ, 0x10 ;  /* 0x00000010ff0c7803 */ /* 0x000fe20000000000 */
[----:B------:R-:W1:Y:S01]  /*1b00*/  SHFL.IDX PT, R15, R15, 0x2, 0x181f ;  /* 0x00581f000f0f7f89 */ /* 0x000e6200000e0000 */
[----:B------:R-:W-:-:S03]  /*1b10*/  ISETP.LT.OR P4, PT, R7, 0x21, P2 ;  /* 0x000000210700780c */ /* 0x000fc60001781670 */
[----:B------:R-:W1:Y:S01]  /*1b20*/  SHFL.IDX PT, R14, R14, 0x2, 0x181f ;  /* 0x00581f000e0e7f89 */ /* 0x000e6200000e0000 */
[----:B----4-:R-:W-:-:S05]  /*1b30*/  IADD3 R52, P0, R36, R62, RZ ;  /* 0x0000003e24347210 */ /* 0x010fca0007f1e0ff */
[----:B-----5:R-:W-:Y:S01]  /*1b40*/  IMAD.X R53, R37, 0x1, R63, P0 ;  /* 0x0000000125357824 */ /* 0x020fe200000e063f */
[----:B------:R-:W-:-:S13]  /*1b50*/  ISETP.LT.OR P0, PT, R7, 0x1, P3 ;  /* 0x000000010700780c */ /* 0x000fda0001f01670 */
[----:B------:R4:W-:Y:S02]  /*1b60*/  LDGSTS.E.BYPASS.LTC128B.128 [R13+0x100], [R52.64], !P0 ;  /* 0x00100000340d7fae */ /* 0x0009e4000c101d4c */
[----:B----4-:R-:W-:-:S05]  /*1b70*/  IADD3 R52, P0, R36, R60, RZ ;  /* 0x0000003c24347210 */ /* 0x010fca0007f1e0ff */
[----:B------:R-:W-:Y:S01]  /*1b80*/  IMAD.X R53, R37, 0x1, R61, P0 ;  /* 0x0000000125357824 */ /* 0x000fe200000e063d */
[----:B------:R-:W-:-:S05]  /*1b90*/  IADD3 R68, P0, R36, R54, RZ ;  /* 0x0000003624447210 */ /* 0x000fca0007f1e0ff */
[----:B------:R-:W-:Y:S01]  /*1ba0*/  IMAD.X R69, R37, 0x1, R55, P0 ;  /* 0x0000000125457824 */ /* 0x000fe200000e0637 */
[----:B------:R-:W-:-:S05]  /*1bb0*/  IADD3 R36, P0, R36, R70, RZ ;  /* 0x0000004624247210 */ /* 0x000fca0007f1e0ff */
[----:B------:R-:W-:Y:S01]  /*1bc0*/  IMAD.X R37, R37, 0x1, R71, P0 ;  /* 0x0000000125257824 */ /* 0x000fe200000e0647 */
[----:B---3--:R-:W-:-:S05]  /*1bd0*/  IADD3 R84, P0, R62, R30, RZ ;  /* 0x0000001e3e547210 */ /* 0x008fca0007f1e0ff */
[----:B--2---:R-:W-:Y:S01]  /*1be0*/  IMAD.X R85, R63, 0x1, R31, P0 ;  /* 0x000000013f557824 */ /* 0x004fe200000e061f */
[----:B------:R-:W-:-:S05]  /*1bf0*/  IADD3 R78, P0, R60, R30, RZ ;  /* 0x0000001e3c4e7210 */ /* 0x000fca0007f1e0ff */
[----:B------:R-:W-:Y:S01]  /*1c00*/  IMAD.X R79, R61, 0x1, R31, P0 ;  /* 0x000000013d4f7824 */ /* 0x000fe200000e061f */
[----:B------:R-:W-:-:S05]  /*1c10*/  IADD3 R76, P0, R54, R30, RZ ;  /* 0x0000001e364c7210 */ /* 0x000fca0007f1e0ff */
[----:B------:R-:W-:Y:S01]  /*1c20*/  IMAD.X R77, R55, 0x1, R31, P0 ;  /* 0x00000001374d7824 */ /* 0x000fe200000e061f */
[----:B------:R-:W-:-:S05]  /*1c30*/  IADD3 R30, P0, R70, R30, RZ ;  /* 0x0000001e461e7210 */ /* 0x000fca0007f1e0ff */
[----:B------:R-:W-:Y:S01]  /*1c40*/  IMAD.X R31, R71, 0x1, R31, P0 ;  /* 0x00000001471f7824 */ /* 0x000fe200000e061f */
[----:B-1----:R-:W-:-:S05]  /*1c50*/  IADD3 R62, P0, R62, R15, RZ ;  /* 0x0000000f3e3e7210 */ /* 0x002fca0007f1e0ff */
        /* <DEDUP_REMOVED lines=32> */
.L_x_2630:
[C---:B-12-4-:R-:W-:Y:S01]  /*1e60*/  HMMA.16816.F32.BF16 R12, R48.reuse, R8, RZ ;  /* 0x00000008300c723c */ /* 0x056fe200000418ff */
[C---:B------:R-:W-:Y:S01]  /*1e70*/  IMAD R244, R3.reuse, 0x2, R248 ;  /* 0x0000000203f47824 */ /* 0x040fe200078e02f8 */
[----:B------:R-:W0:Y:S01]  /*1e80*/  LDGDEPBAR ;  /* 0x00000000000079af */ /* 0x000e220000000000 */
[C---:B------:R-:W-:Y:S01]  /*1e90*/  IMAD R241, R0.reuse, 0x2, R247 ;  /* 0x0000000200f17824 */ /* 0x040fe200078e02f7 */
[----:B------:R-:W-:Y:S01]  /*1ea0*/  UISETP.GE.AND UP1, UPT, UR10, 0x61, UPT ;  /* 0x000000610a00788c */ /* 0x000fe2000bf26270 */
[----:B------:R-:W-:Y:S01]  /*1eb0*/  IMAD R243, R3, 0x2, R246 ;  /* 0x0000000203f37824 */ /* 0x000fe200078e02f6 */
[----:B------:R-:W-:Y:S01]  /*1ec0*/  LDSM.16.M88.4 R96, [R244] ;  /* 0x00000000f460783b */ /* 0x000fe20000000200 */
[----:B------:R-:W-:Y:S01]  /*1ed0*/  IMAD R232, R0, 0x2, R245 ;  /* 0x0000000200e87824 */ /* 0x000fe200078e02f5 */
[----:B------:R-:W-:Y:S01]  /*1ee0*/  HMMA.16816.F32.BF16 R76, R48, R72, RZ ;  /* 0x00000048304c723c */ /* 0x000fe200000418ff */
[----:B------:R-:W-:Y:S01]  /*1ef0*/  IADD3 R231, R245, 0x3000, RZ ;  /* 0x00003000f5e77810 */ /* 0x000fe20007ffe0ff */
[----:B------:R-:W1:Y:S01]  /*1f00*/  LDSM.16.M88.4 R36, [R241+0xc100] ;  /* 0x00c10000f124783b */ /* 0x000e620000000200 */
[----:B------:R-:W-:-:S02]  /*1f10*/  PLOP3.LUT P0, PT, PT, PT, UP1, 0x40, 0x0 ;  /* 0x000000000000781c */ /* 0x000fc40003f0e818 */
[C---:B------:R-:W-:Y:S01]  /*1f20*/  IADD3 R230, R245.reuse, 0x3800, RZ ;  /* 0x00003800f5e67810 */ /* 0x040fe20007ffe0ff */
[----:B------:R-:W-:Y:S01]  /*1f30*/  LDSM.16.M88.4 R104, [R241+0xe100] ;  /* 0x00e10000f168783b */ /* 0x000fe20000000200 */
[C---:B------:R-:W-:Y:S01]  /*1f40*/  IADD3 R229, R245.reuse, 0x4000, RZ ;  /* 0x00004000f5e57810 */ /* 0x040fe20007ffe0ff */
[C---:B------:R-:W-:Y:S01]  /*1f50*/  HMMA.16816.F32.BF16 R8, R48.reuse, R10, RZ ;  /* 0x0000000a3008723c */ /* 0x040fe200000418ff */
[C---:B------:R-:W-:Y:S01]  /*1f60*/  IADD3 R228, R245.reuse, 0x4800, RZ ;  /* 0x00004800f5e47810 */ /* 0x040fe20007ffe0ff */
[----:B------:R-:W-:Y:S01]  /*1f70*/  LDSM.16.M88.4 R100, [R241+0xe900] ;  /* 0x00e90000f164783b */ /* 0x000fe20000000200 */
[C---:B------:R-:W-:Y:S02]  /*1f80*/  IADD3 R227, R245.reuse, 0x5000, RZ ;  /* 0x00005000f5e37810 */ /* 0x040fe40007ffe0ff */
[C---:B------:R-:W-:Y:S01]  /*1f90*/  IADD3 R226, R245.reuse, 0x5800, RZ ;  /* 0x00005800f5e27810 */ /* 0x040fe20007ffe0ff */
[----:B------:R-:W-:Y:S01]  /*1fa0*/  LDSM.16.M88.4 R108, [R244+0xc000] ;  /* 0x00c00000f46c783b */ /* 0x000fe20000000200 */
[C---:B------:R-:W-:Y:S01]  /*1fb0*/  IADD3 R225, R245.reuse, 0x6000, RZ ;  /* 0x00006000f5e17810 */ /* 0x040fe20007ffe0ff */
[----:B------:R-:W-:Y:S01]  /*1fc0*/  HMMA.16816.F32.BF16 R72, R48, R74, RZ ;  /* 0x0000004a3048723c */ /* 0x000fe200000418ff */
[----:B------:R-:W-:-:S02]  /*1fd0*/  IADD3 R224, R245, 0x6800, RZ ;  /* 0x00006800f5e07810 */ /* 0x000fc40007ffe0ff */
[C---:B------:R-:W-:Y:S02]  /*1fe0*/  IADD3 R223, R245.reuse, 0x7000, RZ ;  /* 0x00007000f5df7810 */ /* 0x040fe40007ffe0ff */
[C---:B------:R-:W-:Y:S02]  /*1ff0*/  IADD3 R222, R245.reuse, 0x7800, RZ ;  /* 0x00007800f5de7810 */ /* 0x040fe40007ffe0ff */
[C---:B------:R-:W-:Y:S01]  /*2000*/  IADD3 R221, R245.reuse, 0x8000, RZ ;  /* 0x00008000f5dd7810 */ /* 0x040fe20007ffe0ff */
[----:B------:R-:W-:Y:S01]  /*2010*/  HMMA.16816.F32.BF16 R84, R48, R80, RZ ;  /* 0x000000503054723c */ /* 0x000fe200000418ff */
[C---:B------:R-:W-:Y:S02]  /*2020*/  IADD3 R220, R245.reuse, 0x8800, RZ ;  /* 0x00008800f5dc7810 */ /* 0x040fe40007ffe0ff */
[C---:B------:R-:W-:Y:S02]  /*2030*/  IADD3 R219, R245.reuse, 0x9000, RZ ;  /* 0x00009000f5db7810 */ /* 0x040fe40007ffe0ff */
[----:B------:R-:W-:-:S02]  /*2040*/  IADD3 R218, R245, 0x9800, RZ ;  /* 0x00009800f5da7810 */ /* 0x000fc40007ffe0ff */
[C---:B------:R-:W-:Y:S01]  /*2050*/  IADD3 R217, R245.reuse, 0xa000, RZ ;  /* 0x0000a000f5d97810 */ /* 0x040fe20007ffe0ff */
[----:B------:R-:W-:Y:S01]  /*2060*/  HMMA.16816.F32.BF16 R68, R48, R64, RZ ;  /* 0x000000403044723c */ /* 0x000fe200000418ff */
[C---:B------:R-:W-:Y:S02]  /*2070*/  IADD3 R216, R245.reuse, 0xa800, RZ ;  /* 0x0000a800f5d87810 */ /* 0x040fe40007ffe0ff */
[C---:B------:R-:W-:Y:S02]  /*2080*/  IADD3 R183, R245.reuse, 0xb000, RZ ;  /* 0x0000b000f5b77810 */ /* 0x040fe40007ffe0ff */
[----:B------:R-:W-:-:S03]  /*2090*/  IADD3 R182, R245, 0xb800, RZ ;  /* 0x0000b800f5b67810 */ /* 0x000fc60007ffe0ff */
        /* <DEDUP_REMOVED lines=16> */
[C---:B------:R-:W-:Y:S08]  /*21a0*/  HMMA.16816.F32.BF16 R68, R20.reuse, R40, R68 ;  /* 0x000000281444723c */ /* 0x040ff00000041844 */
[C---:B------:R-:W-:Y:S01]  /*21b0*/  HMMA.16816.F32.BF16 R64, R20.reuse, R42, R64 ;  /* 0x0000002a1440723c */ /* 0x040fe20000041840 */
[----:B------:R-:W4:Y:S07]  /*21c0*/  LDSM.16.M88.4 R40, [R241+0xd100] ;  /* 0x00d10000f128783b */ /* 0x000f2e0000000200 */
[C---:B------:R-:W-:Y:S08]  /*21d0*/  HMMA.16816.F32.BF16 R60, R20.reuse, R16, R60 ;  /* 0x00000010143c723c */ /* 0x040ff0000004183c */
[C---:B------:R-:W-:Y:S01]  /*21e0*/  HMMA.16816.F32.BF16 R56, R20.reuse, R18, R56 ;  /* 0x000000121438723c */ /* 0x040fe20000041838 */
[----:B------:R-:W5:Y:S07]  /*21f0*/  LDSM.16.M88.4 R16, [R241+0xd900] ;  /* 0x00d90000f110783b */ /* 0x000f6e0000000200 */
[C---:B------:R-:W-:Y:S08]  /*2200*/  HMMA.16816.F32.BF16 R52, R20.reuse, R32, R52 ;  /* 0x000000201434723c */ /* 0x040ff00000041834 */
[----:B------:R-:W-:Y:S01]  /*2210*/  HMMA.16816.F32.BF16 R48, R20, R34, R48 ;  /* 0x000000221430723c */ /* 0x000fe20000041830 */
[----:B------:R-:W-:Y:S04]  /*2220*/  LDSM.16.M88.4 R20, [R243] ;  /* 0x00000000f314783b */ /* 0x000fe80000000200 */
[----:B------:R-:W3:Y:S03]  /*2230*/  LDSM.16.M88.4 R32, [R232] ;  /* 0x00000000e820783b */ /* 0x000ee60000000200 */
[C---:B-1----:R-:W-:Y:S08]  /*2240*/  HMMA.16816.F32.BF16 R12, R96.reuse, R36, R12 ;  /* 0x00000024600c723c */ /* 0x042ff0000004180c */
[C---:B------:R-:W-:Y:S01]  /*2250*/  HMMA.16816.F32.BF16 R8, R96.reuse, R38, R8 ;  /* 0x000000266008723c */ /* 0x040fe20000041808 */
[----:B------:R-:W1:Y:S07]  /*2260*/  LDSM.16.M88.4 R36, [R232+0x800] ;  /* 0x00080000e824783b */ /* 0x000e6e0000000200 */
[C---:B--2---:R-:W-:Y:S08]  /*2270*/  HMMA.16816.F32.BF16 R84, R96.reuse, R24, R84 ;  /* 0x000000186054723c */ /* 0x044ff00000041854 */
[C---:B------:R-:W-:Y:S01]  /*2280*/  HMMA.16816.F32.BF16 R80, R96.reuse, R26, R80 ;  /* 0x0000001a6050723c */ /* 0x040fe20000041850 */
[----:B------:R-:W2:Y:S07]  /*2290*/  LDSM.16.M88.4 R24, [R232+0x1000] ;  /* 0x00100000e818783b */ /* 0x000eae0000000200 */
[C---:B----4-:R-:W-:Y:S08]  /*22a0*/  HMMA.16816.F32.BF16 R76, R96.reuse, R40, R76 ;  /* 0x00000028604c723c */ /* 0x050ff0000004184c */
[C---:B------:R-:W-:Y:S01]  /*22b0*/  HMMA.16816.F32.BF16 R72, R96.reuse, R42, R72 ;  /* 0x0000002a6048723c */ /* 0x040fe20000041848 */
[----:B------:R-:W-:Y:S07]  /*22c0*/  LDSM.16.M88.4 R40, [R247+0xf100] ;  /* 0x00f10000f728783b */ /* 0x000fee0000000200 */
        /* <DEDUP_REMOVED lines=27> */
[----:B------:R-:W5:Y:S04]  /*2480*/  LDSM.16.M88.4 R20, [R247+0x11100] ;  /* 0x01110000f714783b */ /* 0x000f680000000200 */
[----:B------:R-:W2:Y:S03]  /*2490*/  LDSM.16.M88.4 R44, [R247+0x11900] ;  /* 0x01190000f72c783b */ /* 0x000ea60000000200 */
[C---:B----4-:R-:W-:Y:S08]  /*24a0*/  HMMA.16816.F32.BF16 R12, R16.reuse, R40, R12 ;  /* 0x00000028100c723c */ /* 0x050ff0000004180c */
[C---:B------:R-:W-:Y:S01]  /*24b0*/  HMMA.16816.F32.BF16 R8, R16.reuse, R42, R8 ;  /* 0x0000002a1008723c */ /* 0x040fe20000041808 */
[----:B------:R-:W-:Y:S07]  /*24c0*/  LDSM.16.M88.4 R40, [R245+0x3000] ;  /* 0x00300000f528783b */ /* 0x000fee0000000200 */
        /* <DEDUP_REMOVED lines=8> */
[----:B------:R-:W-:Y:S07]  /*2550*/  LDSM.16.M88.4 R24, [R241+0xf100] ;  /* 0x00f10000f118783b */ /* 0x000fee0000000200 */
[C---:B-----5:R-:W-:Y:S08]  /*2560*/  HMMA.16816.F32.BF16 R60, R16.reuse, R20, R60 ;  /* 0x00000014103c723c */ /* 0x060ff0000004183c */
[C---:B------:R-:W-:Y:S01]  /*2570*/  HMMA.16816.F32.BF16 R56, R16.reuse, R22, R56 ;  /* 0x000000161038723c */ /* 0x040fe20000041838 */
[----:B------:R-:W2:Y:S07]  /*2580*/  LDSM.16.M88.4 R20, [R244+0x4000] ;  /* 0x00400000f414783b */ /* 0x000eae0000000200 */
[C---:B------:R-:W-:Y:S08]  /*2590*/  HMMA.16816.F32.BF16 R52, R16.reuse, R44, R52 ;  /* 0x0000002c1034723c */ /* 0x040ff00000041834 */
[----:B------:R-:W-:Y:S01]  /*25a0*/  HMMA.16816.F32.BF16 R48, R16, R46, R48 ;  /* 0x0000002e1030723c */ /* 0x000fe20000041830 */
[----:B------:R-:W4:Y:S04]  /*25b0*/  LDSM.16.M88.4 R16, [R241+0xf900] ;  /* 0x00f90000f110783b */ /* 0x000f280000000200 */
[----:B------:R-:W5:Y:S03]  /*25c0*/  LDSM.16.M88.4 R44, [R241+0x10100] ;  /* 0x01010000f12c783b */ /* 0x000f660000000200 */
        /* <DEDUP_REMOVED lines=17> */
[----:B------:R-:W1:Y:S04]  /*26e0*/  LDSM.16.M88.4 R32, [R241+0x11900] ;  /* 0x01190000f120783b */ /* 0x000e680000000200 */
[----:B------:R-:W-:Y:S03]  /*26f0*/  LDSM.16.M88.4 R88, [R232+0x4800] ;  /* 0x00480000e858783b */ /* 0x000fe60000000200 */
[C---:B--2---:R-:W-:Y:S08]  /*2700*/  HMMA.16816.F32.BF16 R12, R20.reuse, R24, R12 ;  /* 0x00000018140c723c */ /* 0x044ff0000004180c */
        /* <DEDUP_REMOVED lines=9> */
[C---:B------:R-:W-:Y:S01]  /*27a0*/  HMMA.16816.F32.BF16 R64, R20.reuse, R42, R64 ;  /* 0x0000002a1440723c */ /* 0x040fe20000041840 */
[----:B------:R-:W3:Y:S07]  /*27b0*/  LDSM.16.M88.4 R40, [R232+0x5800] ;  /* 0x00580000e828783b */ /* 0x000eee0000000200 */
[C---:B-1----:R-:W-:Y:S08]  /*27c0*/  HMMA.16816.F32.BF16 R60, R20.reuse, R36, R60 ;  /* 0x00000024143c723c */ /* 0x042ff0000004183c */
        /* <DEDUP_REMOVED lines=19> */
[C---:B------:R-:W-:Y:S01]  /*2900*/  HMMA.16816.F32.BF16 R56, R24.reuse, R46, R56 ;  /* 0x0000002e1838723c */ /* 0x040fe20000041838 */
[----:B------:R-:W-:Y:S07]  /*2910*/  LDSM.16.M88.4 R44, [R245+0x7800] ;  /* 0x00780000f52c783b */ /* 0x000fee0000000200 */
[C---:B---3--:R-:W-:Y:S08]  /*2920*/  HMMA.16816.F32.BF16 R52, R24.reuse, R40, R52 ;  /* 0x000000281834723c */ /* 0x048ff00000041834 */
[----:B------:R-:W-:Y:S01]  /*2930*/  HMMA.16816.F32.BF16 R48, R24, R42, R48 ;  /* 0x0000002a1830723c */ /* 0x000fe20000041830 */
[----:B------:R-:W3:Y:S04]  /*2940*/  LDSM.16.M88.4 R24, [R247+0x14100] ;  /* 0x01410000f718783b */ /* 0x000ee80000000200 */
[----:B------:R-:W-:Y:S03]  /*2950*/  LDSM.16.M88.4 R40, [R245+0x8800] ;  /* 0x00880000f528783b */ /* 0x000fe60000000200 */
        /* <DEDUP_REMOVED lines=16> */
[----:B------:R-:W-:Y:S01]  /*2a60*/  HMMA.16816.F32.BF16 R48, R100, R106, R48 ;  /* 0x0000006a6430723c */ /* 0x000fe20000041830 */
[----:B------:R-:W-:Y:S04]  /*2a70*/  LDSM.16.M88.4 R100, [R247+0x16100] ;  /* 0x01610000f764783b */ /* 0x000fe80000000200 */
[----:B------:R-:W-:Y:S03]  /*2a80*/  LDSM.16.M88.4 R104, [R241+0x15900] ;  /* 0x01590000f168783b */ /* 0x000fe60000000200 */
        /* <DEDUP_REMOVED lines=15> */
[C---:B------:R-:W-:Y:S08]  /*2b80*/  HMMA.16816.F32.BF16 R52, R20.reuse, R40, R52 ;  /* 0x000000281434723c */ /* 0x040ff00000041834 */
[----:B------:R-:W-:Y:S01]  /*2b90*/  HMMA.16816.F32.BF16 R48, R20, R42, R48 ;  /* 0x0000002a1430723c */ /* 0x000fe20000041830 */
[----:B------:R-:W2:Y:S04]  /*2ba0*/  LDSM.16.M88.4 R20, [R241+0x13900] ;  /* 0x01390000f114783b */ /* 0x000ea80000000200 */
[----:B------:R-:W4:Y:S03]  /*2bb0*/  LDSM.16.M88.4 R40, [R241+0x14900] ;  /* 0x01490000f128783b */ /* 0x000f260000000200 */
[C---:B---3--:R-:W-:Y:S08]  /*2bc0*/  HMMA.16816.F32.BF16 R84, R36.reuse, R24, R84 ;  /* 0x000000182454723c */ /* 0x048ff00000041854 */
[C---:B------:R-:W-:Y:S01]  /*2bd0*/  HMMA.16816.F32.BF16 R80, R36.reuse, R26, R80 ;  /* 0x0000001a2450723c */ /* 0x040fe20000041850 */
[----:B------:R-:W-:Y:S07]  /*2be0*/  LDSM.16.M88.4 R24, [R243+0x8000] ;  /* 0x00800000f318783b */ /* 0x000fee0000000200 */
[C---:B------:R-:W-:Y:S08]  /*2bf0*/  HMMA.16816.F32.BF16 R12, R36.reuse, R32, R12 ;  /* 0x00000020240c723c */ /* 0x040ff0000004180c */
[C---:B-1----:R-:W-:Y:S08]  /*2c00*/  HMMA.16816.F32.BF16 R76, R36.reuse, R16, R76 ;  /* 0x00000010244c723c */ /* 0x042ff0000004184c */
[C---:B------:R-:W-:Y:S01]  /*2c10*/  HMMA.16816.F32.BF16 R72, R36.reuse, R18, R72 ;  /* 0x000000122448723c */ /* 0x040fe20000041848 */
[----:B------:R-:W1:Y:S07]  /*2c20*/  LDSM.16.M88.4 R16, [R232+0x6800] ;  /* 0x00680000e810783b */ /* 0x000e6e0000000200 */
[C---:B--2---:R-:W-:Y:S08]  /*2c30*/  HMMA.16816.F32.BF16 R68, R36.reuse, R20, R68 ;  /* 0x000000142444723c */ /* 0x044ff00000041844 */
[C---:B------:R-:W-:Y:S01]  /*2c40*/  HMMA.16816.F32.BF16 R64, R36.reuse, R22, R64 ;  /* 0x000000162440723c */ /* 0x040fe20000041840 */
[----:B------:R-:W2:Y:S07]  /*2c50*/  LDSM.16.M88.4 R20, [R232+0x7000] ;  /* 0x00700000e814783b */ /* 0x000eae0000000200 */
[C---:B------:R-:W-:Y:S01]  /*2c60*/  HMMA.16816.F32.BF16 R8, R36.reuse, R34, R8 ;  /* 0x000000222408723c */ /* 0x040fe20000041808 */
[----:B------:R-:W3:Y:S07]  /*2c70*/  LDSM.16.M88.4 R32, [R232+0x6000] ;  /* 0x00600000e820783b */ /* 0x000eee0000000200 */
[C---:B------:R-:W-:Y:S08]  /*2c80*/  HMMA.16816.F32.BF16 R60, R36.reuse, R44, R60 ;  /* 0x0000002c243c723c */ /* 0x040ff0000004183c */
[C---:B------:R-:W-:Y:S01]  /*2c90*/  HMMA.16816.F32.BF16 R56, R36.reuse, R46, R56 ;  /* 0x0000002e2438723c */ /* 0x040fe20000041838 */
[----:B------:R-:W5:Y:S07]  /*2ca0*/  LDSM.16.M88.4 R44, [R232+0x7800] ;  /* 0x00780000e82c783b */ /* 0x000f6e0000000200 */
[C---:B----4-:R-:W-:Y:S08]  /*2cb0*/  HMMA.16816.F32.BF16 R52, R36.reuse, R40, R52 ;  /* 0x000000282434723c */ /* 0x050ff00000041834 */
[----:B------:R-:W-:Y:S01]  /*2cc0*/  HMMA.16816.F32.BF16 R48, R36, R42, R48 ;  /* 0x0000002a2430723c */ /* 0x000fe20000041830 */
[----:B------:R-:W4:Y:S04]  /*2cd0*/  LDSM.16.M88.4 R40, [R232+0x8000] ;  /* 0x00800000e828783b */ /* 0x000f280000000200 */
[----:B------:R-:W4:Y:S03]  /*2ce0*/  LDSM.16.M88.4 R36, [R232+0x8800] ;  /* 0x00880000e824783b */ /* 0x000f260000000200 */
        /* <DEDUP_REMOVED lines=9> */
[C---:B-----5:R-:W-:Y:S08]  /*2d80*/  HMMA.16816.F32.BF16 R68, R24.reuse, R44, R68 ;  /* 0x0000002c1844723c */ /* 0x060ff00000041844 */
[C---:B------:R-:W-:Y:S01]  /*2d90*/  HMMA.16816.F32.BF16 R64, R24.reuse, R46, R64 ;  /* 0x0000002e1840723c */ /* 0x040fe20000041840 */
[----:B------:R-:W-:Y:S07]  /*2da0*/  LDSM.16.M88.4 R44, [R245+0x9800] ;  /* 0x00980000f52c783b */ /* 0x000fee0000000200 */
[C---:B----4-:R-:W-:Y:S08]  /*2db0*/  HMMA.16816.F32.BF16 R60, R24.reuse, R40, R60 ;  /* 0x00000028183c723c */ /* 0x050ff0000004183c */
        /* <DEDUP_REMOVED lines=13> */
[C---:B---3--:R-:W-:Y:S08]  /*2e90*/  HMMA.16816.F32.BF16 R60, R16.reuse, R24, R60 ;  /* 0x00000018103c723c */ /* 0x048ff0000004183c */
[C---:B------:R-:W-:Y:S01]  /*2ea0*/  HMMA.16816.F32.BF16 R56, R16.reuse, R26, R56 ;  /* 0x0000001a1038723c */ /* 0x040fe20000041838 */
[----:B------:R-:W3:Y:S07]  /*2eb0*/  LDSM.16.M88.4 R24, [R245+0xb800] ;  /* 0x00b80000f518783b */ /* 0x000eee0000000200 */
        /* <DEDUP_REMOVED lines=8> */
[----:B------:R-:W5:Y:S03]  /*2f40*/  LDSM.16.M88.4 R92, [R241+0x17100] ;  /* 0x01710000f15c783b */ /* 0x000f660000000200 */
        /* <DEDUP_REMOVED lines=16> */
[----:B------:R-:W-:Y:S01]  /*3050*/  HMMA.16816.F32.BF16 R48, R20, R26, R48 ;  /* 0x0000001a1430723c */ /* 0x000fe20000041830 */
[----:B------:R-:W3:Y:S04]  /*3060*/  LDSM.16.M88.4 R24, [R232+0xa800] ;  /* 0x00a80000e818783b */ /* 0x000ee80000000200 */
[----:B------:R-:W1:Y:S03]  /*3070*/  LDSM.16.M88.4 R20, [R232+0xb000] ;  /* 0x00b00000e814783b */ /* 0x000e660000000200 */
[C---:B----4-:R-:W-:Y:S08]  /*3080*/  HMMA.16816.F32.BF16 R12, R108.reuse, R16, R12 ;  /* 0x000000106c0c723c */ /* 0x050ff0000004180c */
[----:B------:R-:W-:Y:S01]  /*3090*/  HMMA.16816.F32.BF16 R8, R108, R18, R8 ;  /* 0x000000126c08723c */ /* 0x000fe20000041808 */
[----:B------:R-:W4:Y:S01]  /*30a0*/  LDSM.16.M88.4 R16, [R232+0xb800] ;  /* 0x00b80000e810783b */ /* 0x000f220000000200 */
[----:B------:R-:W-:-:S06]  /*30b0*/  DEPBAR.LE SB0, 0x0 ;  /* 0x000080000000791a */ /* 0x000fcc0000000000 */
        /* <DEDUP_REMOVED lines=9> */
[----:B------:R-:W-:Y:S08]  /*3150*/  HMMA.16816.F32.BF16 R48, R108, R90, R48 ;  /* 0x0000005a6c30723c */ /* 0x000ff00000041830 */
        /* <DEDUP_REMOVED lines=8> */
[C---:B------:R-:W-:Y:S08]  /*31e0*/  HMMA.16816.F32.BF16 R60, R44.reuse, R20, R60 ;  /* 0x000000142c3c723c */ /* 0x040ff0000004183c */
[C---:B------:R-:W-:Y:S08]  /*31f0*/  HMMA.16816.F32.BF16 R56, R44.reuse, R22, R56 ;  /* 0x000000162c38723c */ /* 0x040ff00000041838 */
[C---:B----4-:R-:W-:Y:S08]  /*3200*/  HMMA.16816.F32.BF16 R52, R44.reuse, R16, R52 ;  /* 0x000000102c34723c */ /* 0x050ff00000041834 */
[----:B------:R-:W-:Y:S01]  /*3210*/  HMMA.16816.F32.BF16 R48, R44, R18, R48 ;  /* 0x000000122c30723c */ /* 0x000fe20000041830 */
[----:B------:R-:W-:Y:S06]  /*3220*/  BAR.SYNC.DEFER_BLOCKING 0x0 ;  /* 0x0000000000007b1d */ /* 0x000fec0000010000 */
[----:B------:R-:W-:Y:S05]  /*3230*/  @P0 BRA `(.L_x_2631) ;  /* 0x0000065000000947 */ /* 0x000fea0003800000 */
[----:B------:R-:W-:Y:S01]  /*3240*/  IMAD.U32 R0, RZ, RZ, UR8 ;  /* 0x00000008ff007e24 */ /* 0x000fe2000f8e00ff */
        /* <DEDUP_REMOVED lines=32> */
[----:B-1----:R-:W-:Y:S01]  /*3450*/  IMAD.WIDE.U32 R16, R250, c[0x0][0x1e0], RZ ;  /* 0x00007800fa107a25 */ /* 0x002fe200078e00ff */
[----:B------:R-:W-:Y:S02]  /*3460*/  LOP3.LUT R20, R20, 0xf, RZ, 0xc0, !PT ;  /* 0x0000000f14147812 */ /* 0x000fe400078ec0ff */
[----:B------:R-:W-:Y:S01]  /*3470*/  IADD3 R19, -R23, 0x10, RZ ;  /* 0x0000001017137810 */ /* 0x000fe20007ffe1ff */
[----:B------:R-:W-:Y:S01]  /*3480*/  IMAD.IADD R17, R17, 0x1, R0 ;  /* 0x0000000111117824 */ /* 0x000fe200078e0200 */
[----:B------:R-:W-:Y:S01]  /*3490*/  IADD3 R18, -R6, 0x10, RZ ;  /* 0x0000001006127810 */ /* 0x000fe20007ffe1ff */
[----:B------:R-:W-:Y:S01]  /*34a0*/  IMAD.WIDE R36, R7, 0x2, RZ ;  /* 0x0000000207247825 */ /* 0x000fe200078e02ff */
[----:B------:R-:W-:Y:S02]  /*34b0*/  LOP3.LUT R19, R19, 0xf, RZ, 0xc0, !PT ;  /* 0x0000000f13137812 */ /* 0x000fe400078ec0ff */
[----:B------:R-:W-:-:S02]  /*34c0*/  LOP3.LUT R18, R18, 0xf, RZ, 0xc0, !PT ;  /* 0x0000000f12127812 */ /* 0x000fc400078ec0ff */
[----:B--2---:R-:W-:Y:S01]  /*34d0*/  SHF.R.S32.HI R0, RZ, 0x1f, R249 ;  /* 0x0000001fff007819 */ /* 0x004fe200000114f9 */
[----:B------:R-:W-:-:S04]  /*34e0*/  IMAD.WIDE.U32 R16, R249, c[0x0][0x1f0], R16 ;  /* 0x00007c00f9107a25 */ /* 0x000fc800078e0010 */
[----:B------:R-:W-:Y:S01]  /*34f0*/  IMAD R0, R0, c[0x0][0x1f0], RZ ;  /* 0x00007c0000007a24 */ /* 0x000fe200078e02ff */
[----:B------:R-:W-:-:S03]  /*3500*/  IADD3 R16, P0, R16, UR20, RZ ;  /* 0x0000001410107c10 */ /* 0x000fc6000ff1e0ff */
[----:B------:R-:W-:-:S05]  /*3510*/  IMAD R0, R249, c[0x0][0x1f4], R0 ;  /* 0x00007d00f9007a24 */ /* 0x000fca00078e0200 */
[----:B------:R-:W-:Y:S02]  /*3520*/  IADD3.X R0, R17, UR15, R0, P0, !PT ;  /* 0x0000000f11007c10 */ /* 0x000fe400087fe400 */
[----:B------:R-:W-:-:S04]  /*3530*/  LEA R17, P0, R16, c[0x0][0x1c8], 0x1 ;  /* 0x0000720010117a11 */ /* 0x000fc800078008ff */
[----:B------:R-:W-:Y:S01]  /*3540*/  LEA.HI.X R16, R16, c[0x0][0x1cc], R0, 0x1, P0 ;  /* 0x0000730010107a11 */ /* 0x000fe200000f0c00 */
[----:B------:R-:W1:Y:S01]  /*3550*/  SHFL.IDX PT, R21, R17, 0x2, 0x181f ;  /* 0x00581f0011157f89 */ /* 0x000e6200000e0000 */
[----:B------:R-:W-:-:S03]  /*3560*/  SHF.R.S32.HI R0, RZ, 0x1f, R112 ;  /* 0x0000001fff007819 */ /* 0x000fc60000011470 */
[----:B------:R-:W2:Y:S01]  /*3570*/  SHFL.IDX PT, R22, R16, 0x2, 0x181f ;  /* 0x00581f0010167f89 */ /* 0x000ea200000e0000 */
[----:B------:R-:W-:-:S03]  /*3580*/  LEA.HI R0, R0, R112, RZ, 0x3 ;  /* 0x0000007000007211 */ /* 0x000fc600078f18ff */
[----:B------:R-:W3:Y:S01]  /*3590*/  SHFL.IDX PT, R26, R17, RZ, 0x181f ;  /* 0x00181fff111a7589 */ /* 0x000ee200000e0000 */
[----:B------:R-:W-:-:S03]  /*35a0*/  LOP3.LUT R0, R0, 0xfffffff8, RZ, 0xc0, !PT ;  /* 0xfffffff800007812 */ /* 0x000fc600078ec0ff */
[----:B------:R-:W-:Y:S02]  /*35b0*/  SHFL.IDX PT, R27, R16, RZ, 0x181f ;  /* 0x00181fff101b7589 */ /* 0x000fe400000e0000 */
[----:B------:R-:W-:Y:S02]  /*35c0*/  IMAD.WIDE R40, R0, 0x2, RZ ;  /* 0x0000000200287825 */ /* 0x000fe400078e02ff */
[----:B------:R-:W4:Y:S02]  /*35d0*/  SHFL.IDX PT, R17, R17, 0x1, 0x181f ;  /* 0x00381f0011117f89 */ /* 0x000f2400000e0000 */
[----:B------:R-:W-:Y:S02]  /*35e0*/  IMAD.SHL.U32 R0, R252, 0x2, RZ ;  /* 0x00000002fc007824 */ /* 0x000fe400078e00ff */
[----:B------:R-:W5:Y:S01]  /*35f0*/  SHFL.IDX PT, R16, R16, 0x1, 0x181f ;  /* 0x00381f0010107f89 */ /* 0x000f6200000e0000 */
[----:B-1----:R-:W-:-:S04]  /*3600*/  IADD3 R34, P1, P0, R34, R21, R32 ;  /* 0x0000001522227210 */ /* 0x002fc8000783e020 */
[----:B--2---:R-:W-:Y:S02]  /*3610*/  IADD3.X R35, RZ, R22, R33, P1, P0 ;  /* 0x00000016ff237210 */ /* 0x004fe40000fe0421 */
[----:B------:R-:W-:-:S04]  /*3620*/  IADD3 R38, P1, P0, R20, R21, R30 ;  /* 0x0000001514267210 */ /* 0x000fc8000783e01e */
[----:B------:R-:W-:Y:S02]  /*3630*/  IADD3.X R39, RZ, R22, R31, P1, P0 ;  /* 0x00000016ff277210 */ /* 0x000fe40000fe041f */
[----:B------:R-:W-:-:S04]  /*3640*/  IADD3 R42, P1, P0, R19, R21, R36 ;  /* 0x00000015132a7210 */ /* 0x000fc8000783e024 */
[----:B------:R-:W-:Y:S02]  /*3650*/  IADD3.X R43, RZ, R22, R37, P1, P0 ;  /* 0x00000016ff2b7210 */ /* 0x000fe40000fe0425 */
[----:B------:R-:W-:-:S04]  /*3660*/  IADD3 R18, P1, P0, R18, R21, R40 ;  /* 0x0000001512127210 */ /* 0x000fc8000783e028 */
[----:B------:R-:W-:Y:S02]  /*3670*/  IADD3.X R19, RZ, R22, R41, P1, P0 ;  /* 0x00000016ff137210 */ /* 0x000fe40000fe0429 */
[-C--:B---3--:R-:W-:Y:S02]  /*3680*/  IADD3 R46, P0, R32, R26.reuse, RZ ;  /* 0x0000001a202e7210 */ /* 0x088fe40007f1e0ff */
[CC--:B------:R-:W-:Y:S02]  /*3690*/  IADD3 R44, P1, R30.reuse, R26.reuse, RZ ;  /* 0x0000001a1e2c7210 */ /* 0x0c0fe40007f3e0ff */
[-C--:B----4-:R-:W-:Y:S01]  /*36a0*/  IADD3 R30, P2, R30, R17.reuse, RZ ;  /* 0x000000111e1e7210 */ /* 0x090fe20007f5e0ff */
[--C-:B------:R-:W-:Y:S01]  /*36b0*/  IMAD.X R47, R33, 0x1, R27.reuse, P0 ;  /* 0x00000001212f7824 */ /* 0x100fe200000e061b */
[-C--:B------:R-:W-:Y:S01]  /*36c0*/  IADD3 R20, P0, R36, R26.reuse, RZ ;  /* 0x0000001a24147210 */ /* 0x080fe20007f1e0ff */
[C-C-:B------:R-:W-:Y:S01]  /*36d0*/  IMAD.X R45, R31.reuse, 0x1, R27.reuse, P1 ;  /* 0x000000011f2d7824 */ /* 0x140fe200008e061b */
[----:B------:R-:W-:Y:S01]  /*36e0*/  IADD3 R26, P1, R40, R26, RZ ;  /* 0x0000001a281a7210 */ /* 0x000fe20007f3e0ff */
[--C-:B-----5:R-:W-:Y:S01]  /*36f0*/  IMAD.X R31, R31, 0x1, R16.reuse, P2 ;  /* 0x000000011f1f7824 */ /* 0x120fe200010e0610 */
[----:B------:R-:W-:Y:S01]  /*3700*/  ISETP.GE.AND P2, PT, R112, c[0x0][0x1d4], PT ;  /* 0x0000750070007a0c */ /* 0x000fe20003f46270 */
[--C-:B------:R-:W-:Y:S01]  /*3710*/  IMAD.X R21, R37, 0x1, R27.reuse, P0 ;  /* 0x0000000125157824 */ /* 0x100fe200000e061b */
[-C--:B------:R-:W-:Y:S01]  /*3720*/  IADD3 R32, P0, R32, R17.reuse, RZ ;  /* 0x0000001120207210 */ /* 0x080fe20007f1e0ff */
[----:B------:R-:W-:Y:S01]  /*3730*/  IMAD.X R27, R41, 0x1, R27, P1 ;  /* 0x00000001291b7824 */ /* 0x000fe200008e061b */
[-C--:B------:R-:W-:Y:S01]  /*3740*/  IADD3 R36, P1, R36, R17.reuse, RZ ;  /* 0x0000001124247210 */ /* 0x080fe20007f3e0ff */
[----:B------:R1:W-:Y:S02]  /*3750*/  LDGSTS.E.BYPASS.LTC128B.128 [R0+0xc100], [R46.64], !P6 ;  /* 0x0c1000002e007fae */ /* 0x0003e4000f101d4c */
[--C-:B------:R-:W-:Y:S01]  /*3760*/  IMAD.X R33, R33, 0x1, R16.reuse, P0 ;  /* 0x0000000121217824 */ /* 0x100fe200000e0610 */
[----:B------:R-:W-:Y:S01]  /*3770*/  IADD3 R40, P0, R40, R17, RZ ;  /* 0x0000001128287210 */ /* 0x000fe20007f1e0ff */
[--C-:B------:R-:W-:Y:S01]  /*3780*/  IMAD.X R37, R37, 0x1, R16.reuse, P1 ;  /* 0x0000000125257824 */ /* 0x100fe200008e0610 */
[----:B------:R-:W-:Y:S01]  /*3790*/  ISETP.NE.U32.AND P1, PT, R25, RZ, PT ;  /* 0x000000ff1900720c */ /* 0x000fe20003f25070 */
[----:B------:R1:W-:Y:S02]  /*37a0*/  LDGSTS.E.BYPASS.LTC128B.128 [R0+0xf100], [R44.64], !P5 ;  /* 0x0f1000002c007fae */ /* 0x0003e4000e901d4c */
[----:B------:R-:W-:Y:S01]  /*37b0*/  IMAD.X R41, R41, 0x1, R16, P0 ;  /* 0x0000000129297824 */ /* 0x000fe200000e0610 */
[----:B------:R-:W-:Y:S01]  /*37c0*/  ISETP.NE.U32.AND P0, PT, R24, RZ, PT ;  /* 0x000000ff1800720c */ /* 0x000fe20003f05070 */
        /* <DEDUP_REMOVED lines=12> */
.L_x_2631:
[----:B-1----:R-:W-:Y:S01]  /*3890*/  SHF.R.S32.HI R0, RZ, 0x1f, R2 ;  /* 0x0000001fff007819 */ /* 0x002fe20000011402 */
[----:B------:R-:W-:Y:S01]  /*38a0*/  IMAD.SHL.U32 R242, R5, 0x2, RZ ;  /* 0x0000000205f27824 */ /* 0x000fe200078e00ff */
[----:B------:R-:W0:Y:S02]  /*38b0*/  LDGDEPBAR ;  /* 0x00000000000079af */ /* 0x000e240000000000 */
[----:B------:R-:W-:Y:S01]  /*38c0*/  LEA.HI R6, R0, R2, RZ, 0x2 ;  /* 0x0000000200067211 */ /* 0x000fe200078f10ff */
        /* <DEDUP_REMOVED lines=77> */
[----:B------:R-:W-:Y:S02]  /*3da0*/  FSEL R213, R75, -INF , P1 ;  /* 0xff8000004bd57808 */ /* 0x000fe40000800000 */
[----:B------:R-:W-:Y:S01]  /*3db0*/  ISETP.GT.AND P1, PT, R0, 0x38, PT ;  /* 0x000000380000780c */ /* 0x000fe20003f24270 */
[----:B------:R-:W-:Y:S01]  /*3dc0*/  LDSM.16.MT88.4 R72, [R238+0x100] ;  /* 0x00010000ee48783b */ /* 0x000fe20000004200 */
        /* <DEDUP_REMOVED lines=35> */
[----:B------:R-:W-:Y:S01]  /*4000*/  ISETP.GT.AND P0, PT, R0, 0x51, PT ;  /* 0x000000510000780c */ /* 0x000fe20003f04270 */
[----:B------:R-:W-:Y:S01]  /*4010*/  LDSM.16.MT88.4 R56, [R240+0x100] ;  /* 0x00010000f038783b */ /* 0x000fe20000004200 */
[----:B------:R-:W-:Y:S02]  /*4020*/  FSEL R191, R52, -INF , P1 ;  /* 0xff80000034bf7808 */ /* 0x000fe40000800000 */
[----:B------:R-:W-:-:S02]  /*4030*/  FMNMX.FTZ R2, R204, R2, !PT ;  /* 0x00000002cc027209 */ /* 0x000fc40007810000 */
[----:B------:R-:W-:Y:S02]  /*4040*/  FSEL R198, R71, -INF , P2 ;  /* 0xff80000047c67808 */ /* 0x000fe40001000000 */
[----:B------:R-:W-:Y:S02]  /*4050*/  FMNMX.FTZ R6, R209, R6, !PT ;  /* 0x00000006d1067209 */ /* 0x000fe40007810000 */
[----:B------:R-:W-:Y:S02]  /*4060*/  FSEL R196, R54, -INF , P1 ;  /* 0xff80000036c47808 */ /* 0x000fe40000800000 */
[----:B------:R-:W-:Y:S02]  /*4070*/  FSEL R190, R53, -INF , P0 ;  /* 0xff80000035be7808 */ /* 0x000fe40000000000 */
[----:B------:R-:W-:Y:S02]  /*4080*/  ISETP.GT.AND P1, PT, R0, 0x58, PT ;  /* 0x000000580000780c */ /* 0x000fe40003f24270 */
        /* <DEDUP_REMOVED lines=10> */
[----:B------:R-:W-:Y:S02]  /*4130*/  FMNMX.FTZ R0, R188, R0, !PT ;  /* 0x00000000bc007209 */ /* 0x000fe40007810000 */
[----:B------:R-:W-:Y:S02]  /*4140*/  FMNMX.FTZ R2, R205, R2, !PT ;  /* 0x00000002cd027209 */ /* 0x000fe40007810000 */
[----:B------:R-:W-:Y:S01]  /*4150*/  FSEL R185, R50, -INF , P1 ;  /* 0xff80000032b97808 */ /* 0x000fe20000800000 */
[----:B------:R-:W1:Y:S01]  /*4160*/  SHFL.BFLY PT, R7, R0, 0x2, 0x1f ;  /* 0x0c401f0000077f89 */ /* 0x000e6200000e0000 */
[----:B------:R-:W-:-:S02]  /*4170*/  FMNMX.FTZ R2, R203, R2, !PT ;  /* 0x00000002cb027209 */ /* 0x000fc40007810000 */
[----:B------:R-:W-:Y:S02]  /*4180*/  FSEL R184, R51, -INF , P0 ;  /* 0xff80000033b87808 */ /* 0x000fe40000000000 */
        /* <DEDUP_REMOVED lines=24> */
[----:B------:R-:W2:Y:S01]  /*4310*/  MUFU.EX2 R49, R49 ;  /* 0x0000003100317308 */ /* 0x000ea20000000800 */
[--C-:B------:R-:W-:Y:S01]  /*4320*/  FFMA.FTZ R38, R38, c[0x0][0x2d0], -R187.reuse ;  /* 0x0000b40026267a23 */ /* 0x100fe200000108bb */
[----:B-1----:R-:W-:Y:S01]  /*4330*/  FMNMX.FTZ R0, R6, R0, !PT ;  /* 0x0000000006007209 */ /* 0x002fe20007810000 */
[--C-:B------:R-:W-:Y:S02]  /*4340*/  FFMA.FTZ R34, R34, c[0x0][0x2d0], -R187.reuse ;  /* 0x0000b40022227a23 */ /* 0x100fe400000108bb */
[--C-:B------:R-:W-:Y:S01]  /*4350*/  FFMA.FTZ R33, R33, c[0x0][0x2d0], -R187.reuse ;  /* 0x0000b40021217a23 */ /* 0x100fe200000108bb */
[C---:B------:R-:W-:Y:S01]  /*4360*/  FSETP.NEU.FTZ.AND P0, PT, R0.reuse, -INF , PT ;  /* 0xff8000000000780b */ /* 0x040fe20003f1d000 */
[----:B------:R-:W-:Y:S01]  /*4370*/  FMUL.FTZ R181, R0, c[0x0][0x2d0] ;  /* 0x0000b40000b57a20 */ /* 0x000fe20000410000 */
[----:B------:R-:W-:Y:S01]  /*4380*/  MUFU.EX2 R46, R46 ;  /* 0x0000002e002e7308 */ /* 0x000fe20000000800 */
[----:B------:R-:W-:-:S02]  /*4390*/  FFMA.FTZ R30, R30, c[0x0][0x2d0], -R187 ;  /* 0x0000b4001e1e7a23 */ /* 0x000fc400000108bb */
[--C-:B------:R-:W-:Y:S01]  /*43a0*/  FFMA.FTZ R197, R197, c[0x0][0x2d0], -R187.reuse ;  /* 0x0000b400c5c57a23 */ /* 0x100fe200000108bb */
[----:B------:R-:W-:Y:S01]  /*43b0*/  FSEL R181, R181, RZ, P0 ;  /* 0x000000ffb5b57208 */ /* 0x000fe20000000000 */
[--C-:B------:R-:W-:Y:S01]  /*43c0*/  FFMA.FTZ R208, R208, c[0x0][0x2d0], -R187.reuse ;  /* 0x0000b400d0d07a23 */ /* 0x100fe200000108bb */
[----:B------:R-:W-:Y:S01]  /*43d0*/  PLOP3.LUT P0, PT, PT, PT, UP1, 0x40, 0x0 ;  /* 0x000000000000781c */ /* 0x000fe20003f0e818 */
[----:B------:R-:W-:Y:S01]  /*43e0*/  FFMA.FTZ R207, R207, c[0x0][0x2d0], -R187 ;  /* 0x0000b400cfcf7a23 */ /* 0x000fe200000108bb */
[----:B------:R-:W1:Y:S01]  /*43f0*/  MUFU.EX2 R45, R45 ;  /* 0x0000002d002d7308 */ /* 0x000e620000000800 */
[--C-:B------:R-:W-:Y:S01]  /*4400*/  FFMA.FTZ R180, R14, c[0x0][0x2d0], -R181.reuse ;  /* 0x0000b4000eb47a23 */ /* 0x100fe200000108b5 */
[----:B--2---:R-:W-:Y:S01]  /*4410*/  F2FP.BF16.PACK_AB R164, R49, R50 ;  /* 0x0000003231a4723e */ /* 0x004fe200000010ff */
[--C-:B------:R-:W-:Y:S02]  /*4420*/  FFMA.FTZ R51, R15, c[0x0][0x2d0], -R181.reuse ;  /* 0x0000b4000f337a23 */ /* 0x100fe400000108b5 */
[--C-:B------:R-:W-:Y:S01]  /*4430*/  FFMA.FTZ R48, R10, c[0x0][0x2d0], -R181.reuse ;  /* 0x0000b4000a307a23 */ /* 0x100fe200000108b5 */
[----:B------:R-:W2:Y:S01]  /*4440*/  LDSM.16.MT88.4 R12, [R239+0x900] ;  /* 0x00090000ef0c783b */ /* 0x000ea20000004200 */
[--C-:B------:R-:W-:Y:S01]  /*4450*/  FFMA.FTZ R47, R11, c[0x0][0x2d0], -R181.reuse ;  /* 0x0000b4000b2f7a23 */ /* 0x100fe200000108b5 */
[----:B------:R-:W-:Y:S01]  /*4460*/  MUFU.EX2 R180, R180 ;  /* 0x000000b400b47308 */ /* 0x000fe20000000800 */
[--C-:B------:R-:W-:Y:S01]  /*4470*/  FFMA.FTZ R44, R86, c[0x0][0x2d0], -R181.reuse ;  /* 0x0000b400562c7a23 */ /* 0x100fe200000108b5 */
[----:B------:R-:W3:Y:S01]  /*4480*/  LDSM.16.MT88.4 R8, [R240+0x900] ;  /* 0x00090000f008783b */ /* 0x000ee20000004200 */
[----:B------:R-:W-:-:S02]  /*4490*/  FFMA.FTZ R41, R87, c[0x0][0x2d0], -R181 ;  /* 0x0000b40057297a23 */ /* 0x000fc400000108b5 */
[--C-:B------:R-:W-:Y:S02]  /*44a0*/  FFMA.FTZ R40, R82, c[0x0][0x2d0], -R181.reuse ;  /* 0x0000b40052287a23 */ /* 0x100fe400000108b5 */
[--C-:B------:R-:W-:Y:S01]  /*44b0*/  FFMA.FTZ R37, R83, c[0x0][0x2d0], -R181.reuse ;  /* 0x0000b40053257a23 */ /* 0x100fe200000108b5 */
[----:B------:R-:W4:Y:S01]  /*44c0*/  MUFU.EX2 R51, R51 ;  /* 0x0000003300337308 */ /* 0x000f220000000800 */
[----:B-1----:R-:W-:Y:S01]  /*44d0*/  F2FP.BF16.PACK_AB R166, R45, R46 ;  /* 0x0000002e2da6723e */ /* 0x002fe200000010ff */
[----:B------:R-:W1:Y:S01]  /*44e0*/  LDSM.16.MT88.4 R80, [R242+0x3100] ;  /* 0x00310000f250783b */ /* 0x000e620000004200 */
[--C-:B------:R-:W-:Y:S02]  /*44f0*/  FFMA.FTZ R36, R36, c[0x0][0x2d0], -R181.reuse ;  /* 0x0000b40024247a23 */ /* 0x100fe400000108b5 */
[--C-:B------:R-:W-:Y:S02]  /*4500*/  FFMA.FTZ R32, R32, c[0x0][0x2d0], -R181.reuse ;  /* 0x0000b40020207a23 */ /* 0x100fe400000108b5 */
[--C-:B------:R-:W-:Y:S01]  /*4510*/  FFMA.FTZ R31, R31, c[0x0][0x2d0], -R181.reuse ;  /* 0x0000b4001f1f7a23 */ /* 0x100fe200000108b5 */
[----:B------:R-:W-:Y:S01]  /*4520*/  MUFU.EX2 R48, R48 ;  /* 0x0000003000307308 */ /* 0x000fe20000000800 */
[----:B------:R-:W-:-:S02]  /*4530*/  FFMA.FTZ R3, R213, c[0x0][0x2d0], -R181 ;  /* 0x0000b400d5037a23 */ /* 0x000fc400000108b5 */
[--C-:B------:R-:W-:Y:S02]  /*4540*/  FFMA.FTZ R198, R198, c[0x0][0x2d0], -R181.reuse ;  /* 0x0000b400c6c67a23 */ /* 0x100fe400000108b5 */
[--C-:B------:R-:W-:Y:S02]  /*4550*/  FFMA.FTZ R200, R200, c[0x0][0x2d0], -R181.reuse ;  /* 0x0000b400c8c87a23 */ /* 0x100fe400000108b5 */
[----:B------:R-:W-:Y:S01]  /*4560*/  FFMA.FTZ R199, R199, c[0x0][0x2d0], -R181 ;  /* 0x0000b400c7c77a23 */ /* 0x000fe200000108b5 */
[----:B------:R-:W5:Y:S01]  /*4570*/  MUFU.EX2 R47, R47 ;  /* 0x0000002f002f7308 */ /* 0x000f620000000800 */
[----:B----4-:R-:W-:Y:S01]  /*4580*/  F2FP.BF16.PACK_AB R165, R51, R180 ;  /* 0x000000b433a5723e */ /* 0x010fe200000010ff */
[--C-:B------:R-:W-:Y:S02]  /*4590*/  FFMA.FTZ R206, R206, c[0x0][0x2d0], -R187.reuse ;  /* 0x0000b400cece7a23 */ /* 0x100fe400000108bb */
[----:B------:R-:W-:Y:S02]  /*45a0*/  FFMA.FTZ R204, R204, c[0x0][0x2d0], -R187 ;  /* 0x0000b400cccc7a23 */ /* 0x000fe400000108bb */
[----:B------:R-:W-:-:S02]  /*45b0*/  FFMA.FTZ R205, R205, c[0x0][0x2d0], -R181 ;  /* 0x0000b400cdcd7a23 */ /* 0x000fc400000108b5 */
[----:B------:R-:W-:Y:S01]  /*45c0*/  MUFU.EX2 R43, R43 ;  /* 0x0000002b002b7308 */ /* 0x000fe20000000800 */
[--C-:B------:R-:W-:Y:S02]  /*45d0*/  FFMA.FTZ R203, R203, c[0x0][0x2d0], -R181.reuse ;  /* 0x0000b400cbcb7a23 */ /* 0x100fe400000108b5 */
[--C-:B------:R-:W-:Y:S02]  /*45e0*/  FFMA.FTZ R202, R202, c[0x0][0x2d0], -R181.reuse ;  /* 0x0000b400caca7a23 */ /* 0x100fe400000108b5 */
[----:B------:R-:W-:Y:S02]  /*45f0*/  FFMA.FTZ R201, R201, c[0x0][0x2d0], -R181 ;  /* 0x0000b400c9c97a23 */ /* 0x000fe400000108b5 */
[--C-:B------:R-:W-:Y:S01]  /*4600*/  FFMA.FTZ R191, R191, c[0x0][0x2d0], -R187.reuse ;  /* 0x0000b400bfbf7a23 */ /* 0x100fe200000108bb */
[----:B-----5:R-:W-:Y:S01]  /*4610*/  F2FP.BF16.PACK_AB R167, R47, R48 ;  /* 0x000000302fa7723e */ /* 0x020fe200000010ff */
[----:B------:R-:W4:Y:S01]  /*4620*/  MUFU.EX2 R39, R39 ;  /* 0x0000002700277308 */ /* 0x000f220000000800 */
[----:B------:R-:W-:-:S02]  /*4630*/  FFMA.FTZ R190, R190, c[0x0][0x2d0], -R187 ;  /* 0x0000b400bebe7a23 */ /* 0x000fc400000108bb */
[----:B------:R-:W-:Y:S02]  /*4640*/  FFMA.FTZ R189, R189, c[0x0][0x2d0], -R187 ;  /* 0x0000b400bdbd7a23 */ /* 0x000fe400000108bb */
[--C-:B------:R-:W-:Y:S01]  /*4650*/  FFMA.FTZ R186, R186, c[0x0][0x2d0], -R181.reuse ;  /* 0x0000b400baba7a23 */ /* 0x100fe200000108b5 */
[C---:B------:R-:W-:Y:S01]  /*4660*/  HMMA.16816.F32.BF16 R60, R164.reuse, R64, RZ ;  /* 0x00000040a43c723c */ /* 0x040fe200000418ff */
[----:B------:R-:W-:Y:S01]  /*4670*/  FFMA.FTZ R185, R185, c[0x0][0x2d0], -R181 ;  /* 0x0000b400b9b97a23 */ /* 0x000fe200000108b5 */
[----:B------:R-:W-:Y:S01]  /*4680*/  MUFU.EX2 R42, R42 ;  /* 0x0000002a002a7308 */ /* 0x000fe20000000800 */
[----:B------:R-:W-:Y:S02]  /*4690*/  FADD.FTZ R51, R180, R51 ;  /* 0x00000033b4337221 */ /* 0x000fe40000010000 */
[----:B------:R-:W-:Y:S02]  /*46a0*/  FADD.FTZ R49, R50, R49 ;  /* 0x0000003132317221 */ /* 0x000fe40000010000 */
[----:B------:R-:W-:Y:S01]  /*46b0*/  FADD.FTZ R51, R48, R51 ;  /* 0x0000003330337221 */ /* 0x000fe20000010000 */
[----:B------:R-:W-:Y:S01]  /*46c0*/  HMMA.16816.F32.BF16 R64, R164, R66, RZ ;  /* 0x00000042a440723c */ /* 0x000fe200000418ff */
[----:B------:R-:W-:Y:S01]  /*46d0*/  FADD.FTZ R49, R46, R49 ;  /* 0x000000312e317221 */ /* 0x000fe20000010000 */
[----:B------:R-:W5:Y:S01]  /*46e0*/  MUFU.EX2 R35, R35 ;  /* 0x0000002300237308 */ /* 0x000f620000000800 */
[----:B----4-:R-:W-:Y:S01]  /*46f0*/  F2FP.BF16.PACK_AB R4, R39, R43 ;  /* 0x0000002b2704723e */ /* 0x010fe200000010ff */
[----:B------:R-:W-:-:S02]  /*4700*/  FADD.FTZ R47, R47, R51 ;  /* 0x000000332f2f7221 */ /* 0x000fc40000010000 */
[----:B------:R-:W-:Y:S02]  /*4710*/  FADD.FTZ R45, R45, R49 ;  /* 0x000000312d2d7221 */ /* 0x000fe40000010000 */
[----:B------:R-:W-:Y:S02]  /*4720*/  HMMA.16816.F32.BF16 R52, R164, R56, RZ ;  /* 0x00000038a434723c */ /* 0x000fe400000418ff */
[----:B------:R-:W4:Y:S01]  /*4730*/  MUFU.EX2 R44, R44 ;  /* 0x0000002c002c7308 */ /* 0x000f220000000800 */
[----:B------:R-:W-:-:S04]  /*4740*/  FADD.FTZ R45, R43, R45 ;  /* 0x0000002d2b2d7221 */ /* 0x000fc80000010000 */
[----:B------:R-:W-:Y:S01]  /*4750*/  FADD.FTZ R45, R39, R45 ;  /* 0x0000002d272d7221 */ /* 0x000fe20000010000 */
[----:B------:R-:W-:Y:S02]  /*4760*/  HMMA.16816.F32.BF16 R56, R164, R58, RZ ;  /* 0x0000003aa438723c */ /* 0x000fe400000418ff */
[----:B------:R-:W1:Y:S01]  /*4770*/  MUFU.EX2 R41, R41 ;  /* 0x0000002900297308 */ /* 0x000e620000000800 */
[----:B-----5:R-:W-:Y:S01]  /*4780*/  F2FP.BF16.PACK_AB R6, R35, R42 ;  /* 0x0000002a2306723e */ /* 0x020fe200000010ff */
[----:B------:R-:W-:-:S04]  /*4790*/  FADD.FTZ R42, R42, R45 ;  /* 0x0000002d2a2a7221 */ /* 0x000fc80000010000 */
[----:B------:R-:W-:Y:S01]  /*47a0*/  HMMA.16816.F32.BF16 R108, R164, R112, RZ ;  /* 0x00000070a46c723c */ /* 0x000fe200000418ff */
[----:B------:R-:W-:Y:S01]  /*47b0*/  FADD.FTZ R42, R35, R42 ;  /* 0x0000002a232a7221 */ /* 0x000fe20000010000 */
[----:B------:R-:W-:Y:S01]  /*47c0*/  MUFU.EX2 R40, R40 ;  /* 0x0000002800287308 */ /* 0x000fe20000000800 */
[----:B----4-:R-:W-:-:S05]  /*47d0*/  FADD.FTZ R47, R44, R47 ;  /* 0x0000002f2c2f7221 */ /* 0x010fca0000010000 */
[----:B------:R-:W-:Y:S02]  /*47e0*/  HMMA.16816.F32.BF16 R112, R164, R114, RZ ;  /* 0x00000072a470723c */ /* 0x000fe400000418ff */
[----:B------:R-:W4:Y:S01]  /*47f0*/  MUFU.EX2 R37, R37 ;  /* 0x0000002500257308 */ /* 0x000f220000000800 */
[C---:B-1----:R-:W-:Y:S01]  /*4800*/  F2FP.BF16.PACK_AB R5, R41.reuse, R44 ;  /* 0x0000002c2905723e */ /* 0x042fe200000010ff */
[----:B------:R-:W-:-:S04]  /*4810*/  FADD.FTZ R47, R41, R47 ;  /* 0x0000002f292f7221 */ /* 0x000fc80000010000 */
[C---:B------:R-:W-:Y:S02]  /*4820*/  HMMA.16816.F32.BF16 R68, R164.reuse, R72, RZ ;  /* 0x00000048a444723c */ /* 0x040fe400000418ff */
[----:B------:R-:W-:Y:S06]  /*4830*/  MUFU.EX2 R38, R38 ;  /* 0x0000002600267308 */ /* 0x000fec0000000800 */
[----:B------:R-:W-:Y:S01]  /*4840*/  HMMA.16816.F32.BF16 R72, R164, R74, RZ ;  /* 0x0000004aa448723c */ /* 0x000fe200000418ff */
[----:B----4-:R-:W-:Y:S01]  /*4850*/  F2FP.BF16.PACK_AB R7, R37, R40 ;  /* 0x000000282507723e */ /* 0x010fe200000010ff */
[----:B------:R-:W1:Y:S01]  /*4860*/  MUFU.EX2 R34, R34 ;  /* 0x0000002200227308 */ /* 0x000e620000000800 */
[----:B------:R-:W-:-:S05]  /*4870*/  FADD.FTZ R40, R40, R47 ;  /* 0x0000002f28287221 */ /* 0x000fca0000010000 */
[----:B------:R-:W-:Y:S01]  /*4880*/  HMMA.16816.F32.BF16 R84, R164, R88, RZ ;  /* 0x00000058a454723c */ /* 0x000fe200000418ff */
[----:B------:R-:W-:Y:S01]  /*4890*/  FADD.FTZ R40, R37, R40 ;  /* 0x0000002825287221 */ /* 0x000fe20000010000 */
[----:B------:R-:W-:Y:S06]  /*48a0*/  MUFU.EX2 R33, R33 ;  /* 0x0000002100217308 */ /* 0x000fec0000000800 */
[C---:B--2---:R-:W-:Y:S02]  /*48b0*/  HMMA.16816.F32.BF16 R60, R4.reuse, R12, R60 ;  /* 0x0000000c043c723c */ /* 0x044fe4000004183c */
[----:B------:R-:W2:Y:S06]  /*48c0*/  MUFU.EX2 R30, R30 ;  /* 0x0000001e001e7308 */ /* 0x000eac0000000800 */
[C---:B------:R-:W-:Y:S01]  /*48d0*/  HMMA.16816.F32.BF16 R64, R4.reuse, R14, R64 ;  /* 0x0000000e0440723c */ /* 0x040fe20000041840 */
[----:B------:R-:W4:Y:S01]  /*48e0*/  LDSM.16.MT88.4 R12, [R242+0x6900] ;  /* 0x00690000f20c783b */ /* 0x000f220000004200 */
[----:B------:R-:W-:Y:S06]  /*48f0*/  MUFU.EX2 R36, R36 ;  /* 0x0000002400247308 */ /* 0x000fec0000000800 */
[C---:B---3--:R-:W-:Y:S02]  /*4900*/  HMMA.16816.F32.BF16 R52, R4.reuse, R8, R52 ;  /* 0x000000080434723c */ /* 0x048fe40000041834 */
[----:B------:R-:W3:Y:S06]  /*4910*/  MUFU.EX2 R32, R32 ;  /* 0x0000002000207308 */ /* 0x000eec0000000800 */
        /* <DEDUP_REMOVED lines=9> */
[C---:B----4-:R-:W-:Y:S02]  /*49b0*/  HMMA.16816.F32.BF16 R108, R4.reuse, R12, R108 ;  /* 0x0000000c046c723c */ /* 0x050fe4000004186c */
[----:B------:R-:W-:Y:S06]  /*49c0*/  MUFU.EX2 R200, R200 ;  /* 0x000000c800c87308 */ /* 0x000fec0000000800 */
[----:B------:R-:W-:Y:S01]  /*49d0*/  HMMA.16816.F32.BF16 R112, R4, R14, R112 ;  /* 0x0000000e0470723c */ /* 0x000fe20000041870 */
[----:B------:R-:W4:Y:S01]  /*49e0*/  LDSM.16.MT88.4 R12, [R240+0x9900] ;  /* 0x00990000f00c783b */ /* 0x000f220000004200 */
        /* <DEDUP_REMOVED lines=31> */
[C---:B----4-:R-:W-:Y:S08]  /*4be0*/  HMMA.16816.F32.BF16 R148, R4.reuse, R12, R148 ;  /* 0x0000000c0494723c */ /* 0x050ff00000041894 */
[----:B------:R-:W-:Y:S01]  /*4bf0*/  HMMA.16816.F32.BF16 R152, R4, R14, R152 ;  /* 0x0000000e0498723c */ /* 0x000fe20000041898 */
[----:B------:R-:W4:Y:S07]  /*4c00*/  LDSM.16.MT88.4 R12, [R238+0x9900] ;  /* 0x00990000ee0c783b */ /* 0x000f2e0000004200 */
        /* <DEDUP_REMOVED lines=53> */
[----:B---3--:R-:W-:Y:S01]  /*4f60*/  F2FP.BF16.PACK_AB R5, R32, R36 ;  /* 0x000000242005723e */ /* 0x008fe200000010ff */
[----:B------:R-:W-:Y:S01]  /*4f70*/  FADD.FTZ R36, R36, R40 ;  /* 0x0000002824247221 */ /* 0x000fe20000010000 */
[----:B------:R-:W-:Y:S01]  /*4f80*/  F2FP.BF16.PACK_AB R7, R3, R31 ;  /* 0x0000001f0307723e */ /* 0x000fe200000010ff */
[----:B------:R-:W2:Y:S01]  /*4f90*/  MUFU.EX2 R188, R188 ;  /* 0x000000bc00bc7308 */ /* 0x000ea20000000800 */
[----:B------:R-:W-:Y:S02]  /*4fa0*/  FADD.FTZ R38, R34, R38 ;  /* 0x0000002622267221 */ /* 0x000fe40000010000 */
[----:B------:R-:W-:Y:S02]  /*4fb0*/  FADD.FTZ R36, R32, R36 ;  /* 0x0000002420247221 */ /* 0x000fe40000010000 */
[----:B------:R-:W-:Y:S01]  /*4fc0*/  FADD.FTZ R33, R33, R38 ;  /* 0x0000002621217221 */ /* 0x000fe20000010000 */
[----:B----4-:R-:W-:Y:S01]  /*4fd0*/  HMMA.16816.F32.BF16 R176, R4, R12, R176 ;  /* 0x0000000c04b0723c */ /* 0x010fe200000418b0 */
[----:B------:R-:W-:Y:S01]  /*4fe0*/  FADD.FTZ R31, R31, R36 ;  /* 0x000000241f1f7221 */ /* 0x000fe20000010000 */
[----:B------:R-:W3:Y:S01]  /*4ff0*/  MUFU.EX2 R181, R181 ;  /* 0x000000b500b57308 */ /* 0x000ee20000000800 */
[----:B------:R-:W-:-:S02]  /*5000*/  FADD.FTZ R33, R30, R33 ;  /* 0x000000211e217221 */ /* 0x000fc40000010000 */
[----:B------:R-:W-:-:S03]  /*5010*/  FADD.FTZ R31, R3, R31 ;  /* 0x0000001f031f7221 */ /* 0x000fc60000010000 */
        /* <DEDUP_REMOVED lines=59> */
[----:B------:R-:W-:-:S03]  /*53d0*/  FADD.FTZ R200, R199, R200 ;  /* 0x000000c8c7c87221 */ /* 0x000fc60000010000 */
        /* <DEDUP_REMOVED lines=68> */
[----:B------:R-:W-:-:S04]  /*5820*/  FADD.FTZ R202, R185, R202 ;  /* 0x000000cab9ca7221 */ /* 0x000fc80000010000 */
[----:B---3--:R-:W-:Y:S01]  /*5830*/  FADD.FTZ R3, R181, R202 ;  /* 0x000000cab5037221 */ /* 0x008fe20000010000 */
        /* <DEDUP_REMOVED lines=36> */
[C---:B----4-:R-:W-:Y:S08]  /*5a80*/  HMMA.16816.F32.BF16 R140, R4.reuse, R12, R140 ;  /* 0x0000000c048c723c */ /* 0x050ff0000004188c */
[C---:B------:R-:W-:Y:S01]  /*5a90*/  HMMA.16816.F32.BF16 R144, R4.reuse, R14, R144 ;  /* 0x0000000e0490723c */ /* 0x040fe20000041890 */
[----:B------:R-:W4:Y:S07]  /*5aa0*/  LDSM.16.MT88.4 R12, [R242+0x2900] ;  /* 0x00290000f20c783b */ /* 0x000f2e0000004200 */
[C---:B---3--:R-:W-:Y:S08]  /*5ab0*/  HMMA.16816.F32.BF16 R156, R4.reuse, R20, R156 ;  /* 0x00000014049c723c */ /* 0x048ff0000004189c */
        /* <DEDUP_REMOVED lines=8> */
[----:B------:R-:W-:-:S07]  /*5b40*/  F2FP.BF16.PACK_AB R7, R181, R185 ;  /* 0x000000b9b507723e */ /* 0x000fce00000010ff */
        /* <DEDUP_REMOVED lines=42> */
[----:B------:R-:W-:Y:S07]  /*5df0*/  HMMA.16816.F32.BF16 R164, R4, R10, R164 ;  /* 0x0000000a04a4723c */ /* 0x000fee00000418a4 */
[----:B------:R-:W-:-:S05]  /*5e00*/  FADD.FTZ R4, R187, R206 ;  /* 0x000000cebb047221 */ /* 0x000fca0000010000 */
[----:B------:R1:W-:Y:S01]  /*5e10*/  STL [R1+0x5c], R4 ;  /* 0x00005c0401007387 */ /* 0x0003e20000100800 */
[----:B------:R-:W-:Y:S05]  /*5e20*/  @P0 BRA `(.L_x_2632) ;  /* 0x00004b0000000947 */ /* 0x000fea0003800000 */
[----:B------:R-:W-:Y:S01]  /*5e30*/  IADD3 R213, R215, 0xc0, RZ ;  /* 0x000000c0d7d57810 */ /* 0x000fe20007ffe0ff */
[----:B------:R-:W-:Y:S01]  /*5e40*/  IMAD.MOV.U32 R3, RZ, RZ, R0 ;  /* 0x000000ffff037224 */ /* 0x000fe200078e0000 */
[----:B------:R-:W-:Y:S01]  /*5e50*/  SHF.R.S32.HI R5, RZ, 0x1f, R29 ;  /* 0x0000001fff057819 */ /* 0x000fe2000001141d */
[----:B------:R-:W-:Y:S01]  /*5e60*/  IMAD.MOV.U32 R180, RZ, RZ, R2 ;  /* 0x000000ffffb47224 */ /* 0x000fe200078e0002 */
[----:B-1----:R-:W-:Y:S01]  /*5e70*/  SHF.R.S32.HI R4, RZ, 0x1f, R28 ;  /* 0x0000001fff047819 */ /* 0x002fe2000001141c */
[----:B------:R-:W-:Y:S01]  /*5e80*/  UIADD3 UR9, UR9, -0x2, URZ ;  /* 0xfffffffe09097890 */ /* 0x000fe2000fffe03f */
[----:B------:R-:W-:Y:S02]  /*5e90*/  SHF.R.S32.HI R6, RZ, 0x1f, R213 ;  /* 0x0000001fff067819 */ /* 0x000fe400000114d5 */
[----:B------:R-:W-:Y:S02]  /*5ea0*/  LEA.HI R5, R5, R29, RZ, 0x3 ;  /* 0x0000001d05057211 */ /* 0x000fe400078f18ff */
[----:B------:R-:W-:-:S02]  /*5eb0*/  LEA.HI R4, R4, R28, RZ, 0x3 ;  /* 0x0000001c04047211 */ /* 0x000fc400078f18ff */
[----:B------:R-:W-:Y:S02]  /*5ec0*/  LEA.HI R6, R6, R213, RZ, 0x3 ;  /* 0x000000d506067211 */ /* 0x000fe400078f18ff */
[----:B------:R-:W-:Y:S02]  /*5ed0*/  LOP3.LUT R5, R5, 0xfffffff8, RZ, 0xc0, !PT ;  /* 0xfffffff805057812 */ /* 0x000fe400078ec0ff */
[----:B------:R-:W-:Y:S02]  /*5ee0*/  LOP3.LUT R4, R4, 0xfffffff8, RZ, 0xc0, !PT ;  /* 0xfffffff804047812 */ /* 0x000fe400078ec0ff */
[----:B------:R-:W-:Y:S02]  /*5ef0*/  LOP3.LUT R0, R6, 0xfffffff8, RZ, 0xc0, !PT ;  /* 0xfffffff806007812 */ /* 0x000fe400078ec0ff */
[----:B------:R-:W-:Y:S02]  /*5f00*/  SHF.R.S32.HI R7, RZ, 0x1f, R5 ;  /* 0x0000001fff077819 */ /* 0x000fe40000011405 */
[----:B------:R-:W-:-:S02]  /*5f10*/  SHF.R.S32.HI R6, RZ, 0x1f, R4 ;  /* 0x0000001fff067819 */ /* 0x000fc40000011404 */
[----:B------:R-:W-:Y:S02]  /*5f20*/  SHF.R.S32.HI R2, RZ, 0x1f, R0 ;  /* 0x0000001fff027819 */ /* 0x000fe40000011400 */
[C---:B------:R-:W-:Y:S01]  /*5f30*/  SHF.L.U64.HI R8, R5.reuse, 0x1, R7 ;  /* 0x0000000105087819 */ /* 0x040fe20000010207 */
[----:B------:R-:W-:Y:S01]  /*5f40*/  IMAD.SHL.U32 R7, R5, 0x2, RZ ;  /* 0x0000000205077824 */ /* 0x000fe200078e00ff */
[C---:B------:R-:W-:Y:S01]  /*5f50*/  SHF.L.U64.HI R5, R4.reuse, 0x1, R6 ;  /* 0x0000000104057819 */ /* 0x040fe20000010206 */
[----:B------:R-:W-:Y:S01]  /*5f60*/  IMAD.SHL.U32 R4, R4, 0x2, RZ ;  /* 0x0000000204047824 */ /* 0x000fe200078e00ff */
[----:B------:R-:W-:Y:S01]  /*5f70*/  SEL R6, RZ, 0x10, P6 ;  /* 0x00000010ff067807 */ /* 0x000fe20003000000 */
[----:B------:R-:W-:Y:S01]  /*5f80*/  STL [R1+0x38], R8 ;  /* 0x0000380801007387 */ /* 0x000fe20000100800 */
[C---:B------:R-:W-:Y:S01]  /*5f90*/  SHF.L.U64.HI R2, R0.reuse, 0x1, R2 ;  /* 0x0000000100027819 */ /* 0x040fe20000010202 */
[----:B------:R-:W-:Y:S01]  /*5fa0*/  IMAD.SHL.U32 R0, R0, 0x2, RZ ;  /* 0x0000000200007824 */ /* 0x000fe200078e00ff */
[----:B------:R-:W-:Y:S01]  /*5fb0*/  ISETP.NE.U32.AND P1, PT, R6, RZ, PT ;  /* 0x000000ff0600720c */ /* 0x000fe20003f25070 */
[----:B------:R1:W-:Y:S01]  /*5fc0*/  STL [R1+0x3c], R7 ;  /* 0x00003c0701007387 */ /* 0x0003e20000100800 */
[----:B------:R-:W-:-:S02]  /*5fd0*/  LOP3.LUT R214, R214, 0xfffffff7, RZ, 0xc0, !PT ;  /* 0xfffffff7d6d67812 */ /* 0x000fc400078ec0ff */
[----:B------:R-:W-:Y:S01]  /*5fe0*/  ISETP.GE.AND P2, PT, R213, c[0x0][0x1d4], PT ;  /* 0x00007500d5007a0c */ /* 0x000fe20003f46270 */
[----:B------:R2:W-:Y:S04]  /*5ff0*/  STL [R1+0x40], R5 ;  /* 0x0000400501007387 */ /* 0x0005e80000100800 */
[----:B------:R3:W-:Y:S04]  /*6000*/  STL [R1+0x44], R4 ;  /* 0x0000440401007387 */ /* 0x0007e80000100800 */
[----:B------:R4:W-:Y:S01]  /*6010*/  STL [R1+0x48], R2 ;  /* 0x0000480201007387 */ /* 0x0009e20000100800 */
[----:B------:R-:W-:-:S03]  /*6020*/  @P1 LOP3.LUT R214, R214, 0x8, RZ, 0xfc, !PT ;  /* 0x00000008d6d61812 */ /* 0x000fc600078efcff */
[----:B------:R5:W-:Y:S01]  /*6030*/  STL [R1+0x4c], R0 ;  /* 0x00004c0001007387 */ /* 0x000be20000100800 */
[----:B------:R-:W-:-:S03]  /*6040*/  LOP3.LUT R214, R214, 0xfffffffb, RZ, 0xc0, !PT ;  /* 0xfffffffbd6d67812 */ /* 0x000fc600078ec0ff */
[----:B------:R5:W-:Y:S01]  /*6050*/  STL [R1+0x30], R6 ;  /* 0x0000300601007387 */ /* 0x000be20000100800 */
[----:B-1----:R-:W-:Y:S01]  /*6060*/  SEL R7, RZ, 0x10, P4 ;  /* 0x00000010ff077807 */ /* 0x002fe20002000000 */
[----:B--2---:R-:W-:Y:S01]  /*6070*/  IMAD.SHL.U32 R5, R252, 0x2, RZ ;  /* 0x00000002fc057824 */ /* 0x004fe200078e00ff */
[C---:B---3--:R-:W-:Y:S02]  /*6080*/  LEA R4, P0, R215.reuse, RZ, 0x1 ;  /* 0x000000ffd7047211 */ /* 0x048fe400078008ff */
[----:B----4-:R-:W-:Y:S02]  /*6090*/  SEL R2, RZ, 0x10, P5 ;  /* 0x00000010ff027807 */ /* 0x010fe40002800000 */
[----:B------:R-:W-:Y:S02]  /*60a0*/  LEA.HI.X.SX32 R5, R215, RZ, 0x1, P0 ;  /* 0x000000ffd7057211 */ /* 0x000fe400000f0eff */
[----:B------:R-:W-:Y:S01]  /*60b0*/  ISETP.NE.U32.AND P0, PT, R2, RZ, PT ;  /* 0x000000ff0200720c */ /* 0x000fe20003f05070 */
[----:B------:R-:W-:Y:S01]  /*60c0*/  STL [R1+0x2c], R2 ;  /* 0x00002c0201007387 */ /* 0x000fe20000100800 */
[----:B-----5:R-:W-:-:S02]  /*60d0*/  SEL R0, RZ, 0x10, P2 ;  /* 0x00000010ff007807 */ /* 0x020fc40001000000 */
[----:B------:R-:W-:Y:S01]  /*60e0*/  IADD3 R6, -R6, 0x10, RZ ;  /* 0x0000001006067810 */ /* 0x000fe20007ffe1ff */
[----:B------:R-:W-:Y:S01]  /*60f0*/  STL [R1+0x28], R7 ;  /* 0x0000280701007387 */ /* 0x000fe20000100800 */
[----:B------:R-:W-:Y:S02]  /*6100*/  ISETP.NE.U32.AND P2, PT, R0, RZ, PT ;  /* 0x000000ff0000720c */ /* 0x000fe40003f45070 */
[----:B------:R-:W-:Y:S01]  /*6110*/  LOP3.LUT R6, R6, 0xf, RZ, 0xc0, !PT ;  /* 0x0000000f06067812 */ /* 0x000fe200078ec0ff */
[----:B------:R1:W-:Y:S04]  /*6120*/  STL.64 [R1+0x50], R4 ;  /* 0x0000500401007387 */ /* 0x0003e80000100a00 */
[----:B------:R-:W-:Y:S01]  /*6130*/  @P0 LOP3.LUT R214, R214, 0x4, RZ, 0xfc, !PT ;  /* 0x00000004d6d60812 */ /* 0x000fe200078efcff */
[----:B------:R2:W-:Y:S01]  /*6140*/  STL [R1+0x24], R6 ;  /* 0x0000240601007387 */ /* 0x0005e20000100800 */
[----:B------:R-:W-:-:S02]  /*6150*/  ISETP.NE.U32.AND P0, PT, R7, RZ, PT ;  /* 0x000000ff0700720c */ /* 0x000fc40003f05070 */
        /* <DEDUP_REMOVED lines=13> */
.L_x_2635:
[----:B------:R-:W2:Y:S01]  /*6230*/  LDL R0, [R1+0x4] ;  /* 0x0000040001007983 */ /* 0x000ea20000100800 */
[----:B------:R-:W-:Y:S01]  /*6240*/  UIMAD UR4, UR9, 0x60, UR11 ;  /* 0x00000060090478a4 */ /* 0x000fe2000f8e020b */
[----:B------:R-:W-:Y:S01]  /*6250*/  PLOP3.LUT P0, PT, PT, PT, UP0, 0x80, 0x0 ;  /* 0x000000000000781c */ /* 0x000fe20003f0f008 */
[----:B------:R-:W-:Y:S01]  /*6260*/  IMAD.MOV.U32 R249, RZ, RZ, RZ ;  /* 0x000000fffff97224 */ /* 0x000fe200078e00ff */
[----:B------:R-:W3:Y:S01]  /*6270*/  LDL.64 R204, [R1+0x50] ;  /* 0x0000500001cc7983 */ /* 0x000ee20000100a00 */
[----:B------:R-:W-:Y:S02]  /*6280*/  IMAD.SHL.U32 R213, R252, 0x2, RZ ;  /* 0x00000002fcd57824 */ /* 0x000fe400078e00ff */
[----:B------:R-:W-:Y:S01]  /*6290*/  IMAD.U32 R250, RZ, RZ, UR4 ;  /* 0x00000004fffa7e24 */ /* 0x000fe2000f8e00ff */
[----:B------:R-:W4:Y:S04]  /*62a0*/  LDL R203, [R1+0x3c] ;  /* 0x00003c0001cb7983 */ /* 0x000f280000100800 */
[----:B------:R-:W5:Y:S04]  /*62b0*/  LDL R200, [R1+0x38] ;  /* 0x0000380001c87983 */ /* 0x000f680000100800 */
        /* <DEDUP_REMOVED lines=34> */
[----:B-1----:R-:W-:Y:S01]  /*64e0*/  IMAD.X R187, R205, 0x1, R181, P0 ;  /* 0x00000001cdbb7824 */ /* 0x002fe200000e06b5 */
[C---:B----4-:R-:W-:Y:S04]  /*64f0*/  IADD3 R198, P0, R192.reuse, R203, RZ ;  /* 0x000000cbc0c67210 */ /* 0x050fe80007f1e0ff */
[----:B------:R1:W-:Y:S01]  /*6500*/  LDGSTS.E.BYPASS.LTC128B.128 [R213+0xc100], [R186.64], !P6 ;  /* 0x0c100000bad57fae */ /* 0x0003e2000f101d4c */
[C---:B-----5:R-:W-:Y:S01]  /*6510*/  IMAD.X R199, R181.reuse, 0x1, R200, P0 ;  /* 0x00000001b5c77824 */ /* 0x060fe200000e06c8 */
[C---:B------:R-:W-:Y:S04]  /*6520*/  IADD3 R194, P0, R192.reuse, R201, RZ ;  /* 0x000000c9c0c27210 */ /* 0x040fe80007f1e0ff */
[----:B------:R2:W-:Y:S01]  /*6530*/  LDGSTS.E.BYPASS.LTC128B.128 [R213+0xf100], [R198.64], !P5 ;  /* 0x0f100000c6d57fae */ /* 0x0005e2000e901d4c */
[C---:B------:R-:W-:Y:S01]  /*6540*/  IMAD.X R195, R181.reuse, 0x1, R214, P0 ;  /* 0x00000001b5c37824 */ /* 0x040fe200000e06d6 */
[----:B------:R-:W-:Y:S04]  /*6550*/  IADD3 R192, P0, R192, R215, RZ ;  /* 0x000000d7c0c07210 */ /* 0x000fe80007f1e0ff */
[----:B------:R3:W-:Y:S01]  /*6560*/  LDGSTS.E.BYPASS.LTC128B.128 [R213+0x12100], [R194.64], !P4 ;  /* 0x12100000c2d57fae */ /* 0x0007e2000e101d4c */
[----:B------:R-:W-:Y:S03]  /*6570*/  IMAD.X R193, R181, 0x1, R212, P0 ;  /* 0x00000001b5c17824 */ /* 0x000fe600000e06d4 */
[----:B------:R-:W4:Y:S04]  /*6580*/  SHFL.IDX PT, R181, R2, 0x1, 0x181f ;  /* 0x00381f0002b57f89 */ /* 0x000f2800000e0000 */
[----:B------:R-:W5:Y:S04]  /*6590*/  SHFL.IDX PT, R2, R2, 0x2, 0x181f ;  /* 0x00581f0002027f89 */ /* 0x000f6800000e0000 */
        /* <DEDUP_REMOVED lines=12> */
[----:B-----5:R-:W-:Y:S04]  /*6660*/  IADD3 R184, P0, R204, R2, RZ ;  /* 0x00000002ccb87210 */ /* 0x020fe80007f1e0ff */
[----:B------:R4:W-:Y:S01]  /*6670*/  LDGSTS.E.BYPASS.LTC128B.128 [R213+0x16100], [R196.64], !P1 ;  /* 0x16100000c4d57fae */ /* 0x0009e2000c901d4c */
[----:B------:R-:W-:Y:S01]  /*6680*/  IMAD.X R185, R205, 0x1, R0, P0 ;  /* 0x00000001cdb97824 */ /* 0x000fe200000e0600 */
[----:B---3--:R-:W-:Y:S04]  /*6690*/  IADD3 R194, P0, R2, R203, RZ ;  /* 0x000000cb02c27210 */ /* 0x008fe80007f1e0ff */
[----:B------:R4:W-:Y:S01]  /*66a0*/  LDGSTS.E.BYPASS.LTC128B.128 [R213+0xe100], [R184.64], !P6 ;  /* 0x0e100000b8d57fae */ /* 0x0009e2000f101d4c */
[----:B------:R-:W-:Y:S01]  /*66b0*/  IMAD.X R195, R0, 0x1, R200, P0 ;  /* 0x0000000100c37824 */ /* 0x000fe200000e06c8 */
[----:B------:R-:W-:Y:S04]  /*66c0*/  IADD3 R192, P0, R2, R201, RZ ;  /* 0x000000c902c07210 */ /* 0x000fe80007f1e0ff */
[----:B------:R4:W-:Y:S01]  /*66d0*/  LDGSTS.E.BYPASS.LTC128B.128 [R213+0x11100], [R194.64], !P5 ;  /* 0x11100000c2d57fae */ /* 0x0009e2000e901d4c */
[----:B------:R-:W-:Y:S01]  /*66e0*/  IMAD.X R193, R0, 0x1, R214, P0 ;  /* 0x0000000100c17824 */ /* 0x000fe200000e06d6 */
[----:B--2---:R-:W-:Y:S04]  /*66f0*/  IADD3 R198, P0, R2, R215, RZ ;  /* 0x000000d702c67210 */ /* 0x004fe80007f1e0ff */
[----:B------:R4:W-:Y:S01]  /*6700*/  LDGSTS.E.BYPASS.LTC128B.128 [R213+0x14100], [R192.64], !P4 ;  /* 0x14100000c0d57fae */ /* 0x0009e2000e101d4c */
[----:B------:R-:W-:Y:S05]  /*6710*/  IMAD.X R199, R0, 0x1, R212, P0 ;  /* 0x0000000100c77824 */ /* 0x000fea00000e06d4 */
[----:B------:R4:W-:Y:S01]  /*6720*/  LDGSTS.E.BYPASS.LTC128B.128 [R213+0x17100], [R198.64], !P1 ;  /* 0x17100000c6d57fae */ /* 0x0009e2000c901d4c */
[----:B------:R-:W-:-:S05]  /*6730*/  BRA `(.L_x_2634) ;  /* 0x000018c000007947 */ /* 0x000fca0003800000 */
.L_x_2633:
[----:B------:R-:W3:Y:S01]  /*6740*/  LDL R13, [R1+0x24] ;  /* 0x00002400010d7983 */ /* 0x000ee20000100800 */
[----:B------:R-:W-:Y:S01]  /*6750*/  SHF.R.S32.HI R0, RZ, 0x1f, R250 ;  /* 0x0000001fff007819 */ /* 0x000fe200000114fa */
[----:B--2---:R-:W-:Y:S01]  /*6760*/  IMAD.WIDE.U32 R4, R250, c[0x0][0x208], RZ ;  /* 0x00008200fa047a25 */ /* 0x004fe200078e00ff */
[----:B------:R-:W-:Y:S01]  /*6770*/  SHF.R.S32.HI R2, RZ, 0x1f, R249 ;  /* 0x0000001fff027819 */ /* 0x000fe200000114f9 */
[----:B------:R-:W3:Y:S01]  /*6780*/  LDL.64 R18, [R1+0x50] ;  /* 0x0000500001127983 */ /* 0x000ee20000100a00 */
[----:B------:R-:W-:Y:S04]  /*6790*/  DEPBAR.LE SB0, 0x0 ;  /* 0x000080000000791a */ /* 0x000fe80000000000 */
[----:B------:R-:W2:Y:S01]  /*67a0*/  LDL R12, [R1+0x20] ;  /* 0x00002000010c7983 */ /* 0x000ea20000100800 */
[----:B------:R-:W-:Y:S01]  /*67b0*/  IMAD R0, R0, c[0x0][0x208], RZ ;  /* 0x0000820000007a24 */ /* 0x000fe200078e02ff */
[----:B------:R-:W-:Y:S01]  /*67c0*/  UISETP.GE.AND UP1, UPT, UR9, 0x1, UPT ;  /* 0x000000010900788c */ /* 0x000fe2000bf26270 */
[----:B------:R-:W-:Y:S01]  /*67d0*/  IMAD R2, R2, c[0x0][0x218], RZ ;  /* 0x0000860002027a24 */ /* 0x000fe200078e02ff */
[----:B------:R-:W2:Y:S01]  /*67e0*/  LDL R17, [R1+0x3c] ;  /* 0x00003c0001117983 */ /* 0x000ea20000100800 */
[----:B------:R-:W-:Y:S02]  /*67f0*/  IMAD R0, R250, c[0x0][0x20c], R0 ;  /* 0x00008300fa007a24 */ /* 0x000fe400078e0200 */
[----:B------:R-:W-:Y:S01]  /*6800*/  IMAD R2, R249, c[0x0][0x21c], R2 ;  /* 0x00008700f9027a24 */ /* 0x000fe200078e0202 */
[----:B------:R-:W4:Y:S01]  /*6810*/  LDL R7, [R1+0x1c] ;  /* 0x00001c0001077983 */ /* 0x000f220000100800 */
[----:B------:R-:W-:Y:S03]  /*6820*/  IMAD.IADD R5, R5, 0x1, R0 ;  /* 0x0000000105057824 */ /* 0x000fe600078e0200 */
[----:B------:R-:W5:Y:S01]  /*6830*/  LDL R16, [R1+0x38] ;  /* 0x0000380001107983 */ /* 0x000f620000100800 */
[----:B------:R-:W-:Y:S03]  /*6840*/  IMAD.WIDE.U32 R4, R249, c[0x0][0x218], R4 ;  /* 0x00008600f9047a25 */ /* 0x000fe600078e0004 */
[----:B------:R-:W4:Y:S04]  /*6850*/  LDL R11, [R1+0x44] ;  /* 0x00004400010b7983 */ /* 0x000f280000100800 */
[----:B------:R-:W-:Y:S01]  /*6860*/  BAR.SYNC.DEFER_BLOCKING 0x0 ;  /* 0x0000000000007b1d */ /* 0x000fe20000010000 */
[----:B------:R-:W-:Y:S04]  /*6870*/  IADD3 R0, P0, R4, UR22, RZ ;  /* 0x0000001604007c10 */ /* 0x000fe8000ff1e0ff */
[----:B------:R-:W-:Y:S02]  /*6880*/  IADD3.X R2, R5, UR5, R2, P0, !PT ;  /* 0x0000000505027c10 */ /* 0x000fe400087fe402 */
[C---:B------:R-:W-:Y:S04]  /*6890*/  LEA R30, P0, R0.reuse, c[0x0][0x1f8], 0x1 ;  /* 0x00007e00001e7a11 */ /* 0x040fe800078008ff */
[----:B------:R-:W-:Y:S01]  /*68a0*/  LEA.HI.X R0, R0, c[0x0][0x1fc], R2, 0x1, P0 ;  /* 0x00007f0000007a11 */ /* 0x000fe200000f0c02 */
[----:B------:R-:W-:Y:S04]  /*68b0*/  LDSM.16.M88.4 R48, [R248] ;  /* 0x00000000f830783b */ /* 0x000fe80000000200 */
[----:B------:R-:W2:Y:S04]  /*68c0*/  LDL R6, [R1+0x18] ;  /* 0x0000180001067983 */ /* 0x000ea80000100800 */
[----:B------:R-:W2:Y:S04]  /*68d0*/  LDL R10, [R1+0x40] ;  /* 0x00004000010a7983 */ /* 0x000ea80000100800 */
[----:B------:R-:W2:Y:S04]  /*68e0*/  LDL R9, [R1+0x4c] ;  /* 0x00004c0001097983 */ /* 0x000ea80000100800 */
[----:B------:R-:W2:Y:S04]  /*68f0*/  LDL R8, [R1+0x48] ;  /* 0x0000480001087983 */ /* 0x000ea80000100800 */
[----:B------:R-:W2:Y:S04]  /*6900*/  LDL.LU R181, [R1+0x10] ;  /* 0x0000100001b57983 */ /* 0x000ea80000300800 */
[----:B------:R-:W3:Y:S04]  /*6910*/  SHFL.IDX PT, R44, R30, 0x2, 0x181f ;  /* 0x00581f001e2c7f89 */ /* 0x000ee800000e0000 */
[----:B------:R-:W1:Y:S04]  /*6920*/  SHFL.IDX PT, R2, R0, 0x2, 0x181f ;  /* 0x00581f0000027f89 */ /* 0x000e6800000e0000 */
[----:B------:R-:W1:Y:S04]  /*6930*/  SHFL.IDX PT, R14, R30, RZ, 0x181f ;  /* 0x00181fff1e0e7589 */ /* 0x000e6800000e0000 */
[----:B------:R-:W-:Y:S04]  /*6940*/  SHFL.IDX PT, R30, R30, 0x1, 0x181f ;  /* 0x00381f001e1e7f89 */ /* 0x000fe800000e0000 */
[----:B------:R-:W-:Y:S04]  /*6950*/  LDSM.16.M88.4 R24, [R247+0xd100] ;  /* 0x00d10000f718783b */ /* 0x000fe80000000200 */
[----:B------:R-:W-:Y:S04]  /*6960*/  LDSM.16.M88.4 R32, [R247+0xd900] ;  /* 0x00d90000f720783b */ /* 0x000fe80000000200 */
[----:B------:R-:W-:Y:S04]  /*6970*/  LDSM.16.M88.4 R40, [R247+0xe100] ;  /* 0x00e10000f728783b */ /* 0x000fe80000000200 */
[----:B------:R-:W-:Y:S04]  /*6980*/  LDSM.16.M88.4 R184, [R247+0xe900] ;  /* 0x00e90000f7b8783b */ /* 0x000fe80000000200 */
[----:B------:R-:W-:Y:S04]  /*6990*/  LDSM.16.M88.4 R188, [R246] ;  /* 0x00000000f6bc783b */ /* 0x000fe80000000200 */
[----:B------:R-:W-:Y:S04]  /*69a0*/  LDSM.16.M88.4 R192, [R245] ;  /* 0x00000000f5c0783b */ /* 0x000fe80000000200 */
[----:B------:R-:W-:Y:S04]  /*69b0*/  LDSM.16.M88.4 R196, [R237] ;  /* 0x00000000edc4783b */ /* 0x000fe80000000200 */
[----:B------:R-:W-:Y:S04]  /*69c0*/  LDSM.16.M88.4 R200, [R236] ;  /* 0x00000000ecc8783b */ /* 0x000fe80000000200 */
[----:B------:R-:W-:Y:S04]  /*69d0*/  LDSM.16.M88.4 R204, [R235] ;  /* 0x00000000ebcc783b */ /* 0x000fe80000000200 */
[----:B------:R-:W-:Y:S04]  /*69e0*/  LDSM.16.M88.4 R208, [R234] ;  /* 0x00000000ead0783b */ /* 0x000fe80000000200 */
        /* <DEDUP_REMOVED lines=8> */
[----:B----4-:R-:W-:Y:S04]  /*6a70*/  IADD3 R36, P1, P0, R7, R44, R11 ;  /* 0x0000002c07247210 */ /* 0x010fe8000783e00b */
[----:B------:R-:W-:Y:S02]  /*6a80*/  IADD3.X R37, RZ, R2, R10, P1, P0 ;  /* 0x00000002ff257210 */ /* 0x000fe40000fe040a */
[----:B------:R-:W-:Y:S04]  /*6a90*/  IADD3 R44, P1, P0, R6, R44, R9 ;  /* 0x0000002c062c7210 */ /* 0x000fe8000783e009 */
[----:B------:R-:W-:Y:S02]  /*6aa0*/  IADD3.X R45, RZ, R2, R8, P1, P0 ;  /* 0x00000002ff2d7210 */ /* 0x000fe40000fe0408 */
[----:B------:R-:W1:Y:S01]  /*6ab0*/  SHFL.IDX PT, R2, R0, RZ, 0x181f ;  /* 0x00181fff00027589 */ /* 0x000e6200000e0000 */
[----:B------:R-:W-:Y:S03]  /*6ac0*/  IADD3 R46, P0, R18, R14, RZ ;  /* 0x0000000e122e7210 */ /* 0x000fe60007f1e0ff */
[----:B------:R-:W2:Y:S02]  /*6ad0*/  SHFL.IDX PT, R0, R0, 0x1, 0x181f ;  /* 0x00381f0000007f89 */ /* 0x000ea400000e0000 */
[C---:B-1----:R-:W-:Y:S01]  /*6ae0*/  IMAD.X R47, R19.reuse, 0x1, R2, P0 ;  /* 0x00000001132f7824 */ /* 0x042fe200000e0602 */
[----:B------:R-:W-:Y:S05]  /*6af0*/  IADD3 R6, P0, R14, R17, RZ ;  /* 0x000000110e067210 */ /* 0x000fea0007f1e0ff */
[----:B------:R-:W-:Y:S01]  /*6b00*/  IMAD.X R7, R2, 0x1, R16, P0 ;  /* 0x0000000102077824 */ /* 0x000fe200000e0610 */
[----:B------:R-:W-:Y:S05]  /*6b10*/  IADD3 R4, P0, R14, R11, RZ ;  /* 0x0000000b0e047210 */ /* 0x000fea0007f1e0ff */
[----:B------:R-:W-:Y:S01]  /*6b20*/  IMAD.X R5, R2, 0x1, R10, P0 ;  /* 0x0000000102057824 */ /* 0x000fe200000e060a */
[----:B------:R-:W-:Y:S05]  /*6b30*/  IADD3 R14, P0, R14, R9, RZ ;  /* 0x000000090e0e7210 */ /* 0x000fea0007f1e0ff */
[----:B------:R-:W-:Y:S01]  /*6b40*/  IMAD.X R15, R2, 0x1, R8, P0 ;  /* 0x00000001020f7824 */ /* 0x000fe200000e0608 */
[----:B------:R-:W-:Y:S01]  /*6b50*/  IADD3 R12, P0, R18, R30, RZ ;  /* 0x0000001e120c7210 */ /* 0x000fe20007f1e0ff */
[----:B------:R-:W-:Y:S04]  /*6b60*/  IMAD.SHL.U32 R2, R252, 0x2, RZ ;  /* 0x00000002fc027824 */ /* 0x000fe800078e00ff */
[----:B--2---:R-:W-:Y:S01]  /*6b70*/  IMAD.X R13, R19, 0x1, R0, P0 ;  /* 0x00000001130d7824 */ /* 0x004fe200000e0600 */
[----:B------:R-:W-:Y:S05]  /*6b80*/  IADD3 R22, P0, R30, R17, RZ ;  /* 0x000000111e167210 */ /* 0x000fea0007f1e0ff */
[----:B------:R-:W-:Y:S01]  /*6b90*/  IMAD.X R23, R0, 0x1, R16, P0 ;  /* 0x0000000100177824 */ /* 0x000fe200000e0610 */
[----:B------:R-:W-:Y:S01]  /*6ba0*/  IADD3 R20, P0, R30, R11, RZ ;  /* 0x0000000b1e147210 */ /* 0x000fe20007f1e0ff */
[----:B------:R-:W-:Y:S04]  /*6bb0*/  LDSM.16.M88.4 R16, [R247+0xc900] ;  /* 0x00c90000f710783b */ /* 0x000fe80000000200 */
[----:B------:R-:W-:Y:S01]  /*6bc0*/  IMAD.X R21, R0, 0x1, R10, P0 ;  /* 0x0000000100157824 */ /* 0x000fe200000e060a */
[----:B------:R-:W-:Y:S05]  /*6bd0*/  IADD3 R30, P0, R30, R9, RZ ;  /* 0x000000091e1e7210 */ /* 0x000fea0007f1e0ff */
[----:B------:R-:W-:Y:S02]  /*6be0*/  IMAD.X R31, R0, 0x1, R8, P0 ;  /* 0x00000001001f7824 */ /* 0x000fe400000e0608 */
[----:B------:R-:W2:Y:S04]  /*6bf0*/  LDL R0, [R1+0x8] ;  /* 0x0000080001007983 */ /* 0x000ea80000100800 */
[----:B------:R-:W1:Y:S04]  /*6c00*/  LDSM.16.M88.4 R8, [R247+0xc100] ;  /* 0x00c10000f708783b */ /* 0x000e680000000200 */
[----:B------:R-:W-:Y:S01]  /*6c10*/  @!PT LDS RZ, [RZ] ;  /* 0x00000000fffff984 */ /* 0x000fe20000000800 */
[----:B------:R-:W-:Y:S01]  /*6c20*/  @!PT LDS RZ, [RZ] ;  /* 0x00000000fffff984 */ /* 0x000fe20000000800 */
[----:B------:R-:W-:Y:S01]  /*6c30*/  @!PT LDS RZ, [RZ] ;  /* 0x00000000fffff984 */ /* 0x000fe20000000800 */
[----:B------:R3:W-:Y:S04]  /*6c40*/  LDGSTS.E.BYPASS.LTC128B.128 [R2+0x100], [R46.64], !P6 ;  /* 0x001000002e027fae */ /* 0x0007e8000f101d4c */
[----:B------:R1:W-:Y:S04]  /*6c50*/  LDGSTS.E.BYPASS.LTC128B.128 [R2+0x3100], [R6.64], !P5 ;  /* 0x0310000006027fae */ /* 0x0003e8000e901d4c */
[----:B------:R1:W-:Y:S04]  /*6c60*/  LDGSTS.E.BYPASS.LTC128B.128 [R2+0x6100], [R4.64], !P4 ;  /* 0x0610000004027fae */ /* 0x0003e8000e101d4c */
[----:B---3--:R-:W3:Y:S04]  /*6c70*/  LDL R46, [R1+0x30] ;  /* 0x00003000012e7983 */ /* 0x008ee80000100800 */
[----:B------:R-:W4:Y:S01]  /*6c80*/  LDL R47, [R1+0x2c] ;  /* 0x00002c00012f7983 */ /* 0x000f220000100800 */
[C---:B-1----:R-:W-:Y:S08]  /*6c90*/  HMMA.16816.F32.BF16 R4, R48.reuse, R8, RZ ;  /* 0x000000083004723c */ /* 0x042ff000000418ff */
[C---:B------:R-:W-:Y:S01]  /*6ca0*/  HMMA.16816.F32.BF16 R8, R48.reuse, R10, RZ ;  /* 0x0000000a3008723c */ /* 0x040fe200000418ff */
[----:B--2---:R-:W-:Y:S02]  /*6cb0*/  ISETP.GE.AND P1, PT, R0, c[0x0][0x1d4], PT ;  /* 0x0000750000007a0c */ /* 0x004fe40003f26270 */
[----:B------:R-:W2:Y:S11]  /*6cc0*/  LDL R0, [R1+0x28] ;  /* 0x0000280001007983 */ /* 0x000eb60000100800 */
[----:B------:R1:W-:Y:S04]  /*6cd0*/  LDGSTS.E.BYPASS.LTC128B.128 [R2+0x9100], [R14.64], !P1 ;  /* 0x091000000e027fae */ /* 0x0003e8000c901d4c */
[----:B------:R1:W-:Y:S04]  /*6ce0*/  LDGSTS.E.BYPASS.LTC128B.128 [R2+0x1100], [R12.64], !P6 ;  /* 0x011000000c027fae */ /* 0x0003e8000f101d4c */
[----:B------:R5:W-:Y:S04]  /*6cf0*/  LDGSTS.E.BYPASS.LTC128B.128 [R2+0x4100], [R22.64], !P5 ;  /* 0x0410000016027fae */ /* 0x000be8000e901d4c */
[----:B------:R5:W-:Y:S04]  /*6d00*/  LDGSTS.E.BYPASS.LTC128B.128 [R2+0x7100], [R20.64], !P4 ;  /* 0x0710000014027fae */ /* 0x000be8000e101d4c */
[----:B------:R5:W-:Y:S01]  /*6d10*/  LDGSTS.E.BYPASS.LTC128B.128 [R2+0xa100], [R30.64], !P1 ;  /* 0x0a1000001e027fae */ /* 0x000be2000c901d4c */
[----:B---3--:R-:W-:Y:S02]  /*6d20*/  ISETP.NE.U32.AND P0, PT, R46, RZ, PT ;  /* 0x000000ff2e00720c */ /* 0x008fe40003f05070 */
[----:B----4-:R-:W-:Y:S01]  /*6d30*/  ISETP.NE.U32.AND P3, PT, R47, RZ, PT ;  /* 0x000000ff2f00720c */ /* 0x010fe20003f65070 */
[C---:B-1----:R-:W-:Y:S10]  /*6d40*/  HMMA.16816.F32.BF16 R12, R48.reuse, R16, RZ ;  /* 0x00000010300c723c */ /* 0x042ff400000418ff */
[----:B------:R1:W-:Y:S01]  /*6d50*/  LDGSTS.E.BYPASS.LTC128B.128.ZFILL [R2+0x2100], [R28.64], P0 ;  /* 0x021000001c027fae */ /* 0x0003e20008141d4c */
[C---:B------:R-:W-:Y:S03]  /*6d60*/  HMMA.16816.F32.BF16 R16, R48.reuse, R18, RZ ;  /* 0x000000123010723c */ /* 0x040fe600000418ff */
[----:B------:R3:W-:Y:S01]  /*6d70*/  LDGSTS.E.BYPASS.LTC128B.128.ZFILL [R2+0x5100], [R38.64], P3 ;  /* 0x0510000026027fae */ /* 0x0007e20009941d4c */
[----:B------:R-:W-:Y:S04]  /*6d80*/  LOP3.LUT P3, RZ, R181, 0x10, RZ, 0xc0, !PT ;  /* 0x00000010b5ff7812 */ /* 0x000fe8000786c0ff */
[C---:B-----5:R-:W-:Y:S08]  /*6d90*/  HMMA.16816.F32.BF16 R20, R48.reuse, R24, RZ ;  /* 0x000000183014723c */ /* 0x060ff000000418ff */
[C---:B------:R-:W-:Y:S08]  /*6da0*/  HMMA.16816.F32.BF16 R24, R48.reuse, R26, RZ ;  /* 0x0000001a3018723c */ /* 0x040ff000000418ff */
[C---:B-1----:R-:W-:Y:S08]  /*6db0*/  HMMA.16816.F32.BF16 R28, R48.reuse, R32, RZ ;  /* 0x00000020301c723c */ /* 0x042ff000000418ff */
[C---:B------:R-:W-:Y:S01]  /*6dc0*/  HMMA.16816.F32.BF16 R32, R48.reuse, R34, RZ ;  /* 0x000000223020723c */ /* 0x040fe200000418ff */
[----:B--2---:R-:W-:Y:S11]  /*6dd0*/  ISETP.NE.U32.AND P0, PT, R0, RZ, PT ;  /* 0x000000ff0000720c */ /* 0x004ff60003f05070 */
[----:B------:R-:W-:Y:S02]  /*6de0*/  @!UPT UIADD3 URZ, URZ, URZ, URZ ;  /* 0x0000003f3f3ff290 */ /* 0x000fe4000fffe03f */
[----:B------:R3:W-:Y:S01]  /*6df0*/  LDGSTS.E.BYPASS.LTC128B.128.ZFILL [R2+0x8100], [R36.64], P0 ;  /* 0x0810000024027fae */ /* 0x0007e20008141d4c */
[----:B------:R-:W-:Y:S03]  /*6e00*/  PLOP3.LUT P0, PT, PT, PT, UP1, 0x80, 0x0 ;  /* 0x000000000000781c */ /* 0x000fe60003f0f018 */
[----:B------:R1:W-:Y:S04]  /*6e10*/  LDGSTS.E.BYPASS.LTC128B.128.ZFILL [R2+0xb100], [R44.64], P2 ;  /* 0x0b1000002c027fae */ /* 0x0003e80009141d4c */
[----:B------:R-:W0:Y:S01]  /*6e20*/  LDGDEPBAR ;  /* 0x00000000000079af */ /* 0x000e220000000000 */
[C---:B---3--:R-:W-:Y:S08]  /*6e30*/  HMMA.16816.F32.BF16 R36, R48.reuse, R40, RZ ;  /* 0x000000283024723c */ /* 0x048ff000000418ff */
        /* <DEDUP_REMOVED lines=39> */
[----:B------:R-:W2:Y:S04]  /*70b0*/  LDSM.16.M88.4 R184, [R232+0x2000] ;  /* 0x00200000e8b8783b */ /* 0x000ea80000000200 */
[----:B------:R-:W3:Y:S03]  /*70c0*/  LDSM.16.M88.4 R208, [R232+0x2800] ;  /* 0x00280000e8d0783b */ /* 0x000ee60000000200 */
        /* <DEDUP_REMOVED lines=17> */
[----:B------:R-:W2:Y:S04]  /*71e0*/  LDSM.16.M88.4 R188, [R247+0x11100] ;  /* 0x01110000f7bc783b */ /* 0x000ea80000000200 */
[----:B------:R-:W3:Y:S03]  /*71f0*/  LDSM.16.M88.4 R208, [R247+0x11900] ;  /* 0x01190000f7d0783b */ /* 0x000ee60000000200 */
        /* <DEDUP_REMOVED lines=17> */
[----:B------:R-:W2:Y:S04]  /*7310*/  LDSM.16.M88.4 R184, [R227] ;  /* 0x00000000e3b8783b */ /* 0x000ea80000000200 */
[----:B------:R-:W3:Y:S03]  /*7320*/  LDSM.16.M88.4 R208, [R226] ;  /* 0x00000000e2d0783b */ /* 0x000ee60000000200 */
        /* <DEDUP_REMOVED lines=190> */
[----:B------:R-:W-:Y:S04]  /*7f10*/  DEPBAR.LE SB0, 0x0 ;  /* 0x000080000000791a */ /* 0x000fe80000000000 */
[----:B------:R-:W-:Y:S01]  /*7f20*/  BAR.SYNC.DEFER_BLOCKING 0x0 ;  /* 0x0000000000007b1d */ /* 0x000fe20000010000 */
        /* <DEDUP_REMOVED lines=11> */
[----:B------:R-:W-:Y:S01]  /*7fe0*/  HMMA.16816.F32.BF16 R48, R188, R210, R48 ;  /* 0x000000d2bc30723c */ /* 0x000fe20000041830 */
[----:B------:R-:W-:-:S07]  /*7ff0*/  @P0 BRA `(.L_x_2635) ;  /* 0xffffe23000000947 */ /* 0x000fce000383ffff */
.L_x_2634:
[----:B----4-:R-:W-:Y:S01]  /*8000*/  FMNMX.FTZ R184, R4, R180, !PT ;  /* 0x000000b404b87209 */ /* 0x010fe20007810000 */
[----:B------:R-:W2:Y:S01]  /*8010*/  LDL.LU R204, [R1+0x5c] ;  /* 0x00005c0001cc7983 */ /* 0x000ea20000300800 */
[----:B------:R-:W-:Y:S01]  /*8020*/  FMNMX.FTZ R0, R6, R3, !PT ;  /* 0x0000000306007209 */ /* 0x000fe20007810000 */
[----:B------:R-:W-:Y:S01]  /*8030*/  UIADD3 UR4, UR9, -0x1, URZ ;  /* 0xffffffff09047890 */ /* 0x000fe2000fffe03f */
[----:B------:R-:W-:Y:S01]  /*8040*/  FMNMX.FTZ R184, R5, R184, !PT ;  /* 0x000000b805b87209 */ /* 0x000fe20007810000 */
[----:B------:R-:W3:Y:S01]  /*8050*/  LDL.LU R201, [R1+0x58] ;  /* 0x0000580001c97983 */ /* 0x000ee20000300800 */
        /* <DEDUP_REMOVED lines=46> */
[----:B------:R-:W-:Y:S01]  /*8340*/  ISETP.LT.AND P0, PT, RZ, UR9, PT ;  /* 0x00000009ff007c0c */ /* 0x000fe2000bf01270 */
[----:B------:R-:W1:Y:S01]  /*8350*/  SHFL.BFLY PT, R2, R184, 0x2, 0x1f ;  /* 0x0c401f00b8027f89 */ /* 0x000e6200000e0000 */
[----:B------:R-:W-:Y:S07]  /*8360*/  UMOV UR9, UR4 ;  /* 0x0000000400097c82 */ /* 0x000fee0008000000 */
[----:B------:R-:W4:Y:S01]  /*8370*/  SHFL.BFLY PT, R181, R0, 0x2, 0x1f ;  /* 0x0c401f0000b57f89 */ /* 0x000f2200000e0000 */
[----:B-1----:R-:W-:Y:S07]  /*8380*/  FMNMX.FTZ R184, R184, R2, !PT ;  /* 0x00000002b8b87209 */ /* 0x002fee0007810000 */
[----:B------:R-:W1:Y:S01]  /*8390*/  SHFL.BFLY PT, R2, R184, 0x1, 0x1f ;  /* 0x0c201f00b8027f89 */ /* 0x000e6200000e0000 */
[----:B----4-:R-:W-:Y:S07]  /*83a0*/  FMNMX.FTZ R181, R0, R181, !PT ;  /* 0x000000b500b57209 */ /* 0x010fee0007810000 */
[----:B------:R-:W4:Y:S01]  /*83b0*/  SHFL.BFLY PT, R0, R181, 0x1, 0x1f ;  /* 0x0c201f00b5007f89 */ /* 0x000f2200000e0000 */
[----:B-1----:R-:W-:Y:S07]  /*83c0*/  FMNMX.FTZ R2, R184, R2, !PT ;  /* 0x00000002b8027209 */ /* 0x002fee0007810000 */
[----:B------:R-:W1:Y:S01]  /*83d0*/  LDSM.16.MT88.4 R184, [R242+0x100] ;  /* 0x00010000f2b8783b */ /* 0x000e620000004200 */
[C---:B------:R-:W-:Y:S02]  /*83e0*/  FADD.FTZ R180, -R2.reuse, R180 ;  /* 0x000000b402b47221 */ /* 0x040fe40000010100 */
[----:B------:R-:W-:Y:S01]  /*83f0*/  FMUL.FTZ R199, R2, c[0x0][0x2d0] ;  /* 0x0000b40002c77a20 */ /* 0x000fe20000410000 */
[----:B----4-:R-:W-:Y:S01]  /*8400*/  FMNMX.FTZ R0, R181, R0, !PT ;  /* 0x00000000b5007209 */ /* 0x010fe20007810000 */
[----:B------:R-:W-:Y:S02]  /*8410*/  FMUL.FTZ R180, R180, c[0x0][0x2d0] ;  /* 0x0000b400b4b47a20 */ /* 0x000fe40000410000 */
[----:B------:R-:W-:Y:S02]  /*8420*/  FFMA.FTZ R192, R8, c[0x0][0x2d0], -R199 ;  /* 0x0000b40008c07a23 */ /* 0x000fe400000108c7 */
[C---:B------:R-:W-:Y:S02]  /*8430*/  FADD.FTZ R3, -R0.reuse, R3 ;  /* 0x0000000300037221 */ /* 0x040fe40000010100 */
[----:B------:R-:W4:Y:S01]  /*8440*/  MUFU.EX2 R180, R180 ;  /* 0x000000b400b47308 */ /* 0x000f220000000800 */
[----:B------:R-:W-:Y:S02]  /*8450*/  FMUL.FTZ R188, R0, c[0x0][0x2d0] ;  /* 0x0000b40000bc7a20 */ /* 0x000fe40000410000 */
[----:B------:R-:W-:Y:S02]  /*8460*/  FMUL.FTZ R3, R3, c[0x0][0x2d0] ;  /* 0x0000b40003037a20 */ /* 0x000fe40000410000 */
        /* <DEDUP_REMOVED lines=12> */
[C---:B----4-:R-:W-:Y:S02]  /*8530*/  FMUL.FTZ R8, R180.reuse, R172 ;  /* 0x000000acb4087220 */ /* 0x050fe40000410000 */
[C---:B------:R-:W-:Y:S02]  /*8540*/  FMUL.FTZ R9, R180.reuse, R173 ;  /* 0x000000adb4097220 */ /* 0x040fe40000410000 */
[C---:B------:R-:W-:Y:S01]  /*8550*/  FMUL.FTZ R4, R180.reuse, R176 ;  /* 0x000000b0b4047220 */ /* 0x040fe20000410000 */
[----:B------:R-:W4:Y:S01]  /*8560*/  MUFU.EX2 R193, R193 ;  /* 0x000000c100c17308 */ /* 0x000f220000000800 */
[C---:B------:R-:W-:Y:S02]  /*8570*/  FMUL.FTZ R5, R180.reuse, R177 ;  /* 0x000000b1b4057220 */ /* 0x040fe40000410000 */
[C---:B------:R-:W-:Y:S02]  /*8580*/  FMUL.FTZ R52, R180.reuse, R52 ;  /* 0x00000034b4347220 */ /* 0x040fe40000410000 */
[C---:B-----5:R-:W-:Y:S02]  /*8590*/  FMUL.FTZ R10, R3.reuse, R174 ;  /* 0x000000ae030a7220 */ /* 0x060fe40000410000 */
[C---:B------:R-:W-:Y:S02]  /*85a0*/  FMUL.FTZ R11, R3.reuse, R175 ;  /* 0x000000af030b7220 */ /* 0x040fe40000410000 */
[----:B------:R-:W5:Y:S01]  /*85b0*/  LDSM.16.MT88.4 R172, [R240+0x100] ;  /* 0x00010000f0ac783b */ /* 0x000f620000004200 */
        /* <DEDUP_REMOVED lines=9> */
[----:B----4-:R-:W-:Y:S01]  /*8650*/  F2FP.BF16.PACK_AB R176, R193, R198 ;  /* 0x000000c6c1b0723e */ /* 0x010fe200000010ff */
[C---:B------:R-:W-:Y:S02]  /*8660*/  FMUL.FTZ R58, R3.reuse, R58 ;  /* 0x0000003a033a7220 */ /* 0x040fe40000410000 */
[C---:B------:R-:W-:Y:S02]  /*8670*/  FMUL.FTZ R59, R3.reuse, R59 ;  /* 0x0000003b033b7220 */ /* 0x040fe40000410000 */
[C---:B------:R-:W-:Y:S01]  /*8680*/  FMUL.FTZ R60, R180.reuse, R60 ;  /* 0x0000003cb43c7220 */ /* 0x040fe20000410000 */
[----:B------:R-:W4:Y:S01]  /*8690*/  MUFU.EX2 R195, R195 ;  /* 0x000000c300c37308 */ /* 0x000f220000000800 */
        /* <DEDUP_REMOVED lines=12> */
[----:B------:R-:W-:Y:S02]  /*8760*/  FMUL.FTZ R71, R3, R71 ;  /* 0x0000004703477220 */ /* 0x000fe40000410000 */
        /* <DEDUP_REMOVED lines=20> */
[----:B------:R-:W-:Y:S01]  /*88b0*/  FMUL.FTZ R87, R3, R87 ;  /* 0x0000005703577220 */ /* 0x000fe20000410000 */
[----:B----4-:R-:W-:Y:S01]  /*88c0*/  F2FP.BF16.PACK_AB R178, R189, R192 ;  /* 0x000000c0bdb2723e */ /* 0x010fe200000010ff */
[----:B------:R-:W-:Y:S02]  /*88d0*/  FMUL.FTZ R12, R180, R168 ;  /* 0x000000a8b40c7220 */ /* 0x000fe40000410000 */
[----:B------:R-:W-:Y:S02]  /*88e0*/  FMUL.FTZ R14, R3, R170 ;  /* 0x000000aa030e7220 */ /* 0x000fe40000410000 */
[--C-:B------:R-:W-:Y:S01]  /*88f0*/  FFMA.FTZ R20, R20, c[0x0][0x2d0], -R199.reuse ;  /* 0x0000b40014147a23 */ /* 0x100fe200000108c7 */
[----:B------:R-:W-:Y:S01]  /*8900*/  MUFU.EX2 R181, R181 ;  /* 0x000000b500b57308 */ /* 0x000fe20000000800 */
[C---:B------:R-:W-:Y:S05]  /*8910*/  HMMA.16816.F32.BF16 R4, R176.reuse, R184, R4 ;  /* 0x000000b8b004723c */ /* 0x040fea0000041804 */
[--C-:B------:R-:W-:Y:S02]  /*8920*/  FFMA.FTZ R21, R21, c[0x0][0x2d0], -R199.reuse ;  /* 0x0000b40015157a23 */ /* 0x100fe400000108c7 */
[--C-:B------:R-:W-:Y:S01]  /*8930*/  FFMA.FTZ R24, R24, c[0x0][0x2d0], -R199.reuse ;  /* 0x0000b40018187a23 */ /* 0x100fe200000108c7 */
[C---:B------:R-:W-:Y:S04]  /*8940*/  HMMA.16816.F32.BF16 R8, R176.reuse, R186, R8 ;  /* 0x000000bab008723c */ /* 0x040fe80000041808 */
[--C-:B------:R-:W-:Y:S02]  /*8950*/  FFMA.FTZ R25, R25, c[0x0][0x2d0], -R199.reuse ;  /* 0x0000b40019197a23 */ /* 0x100fe400000108c7 */
[--C-:B------:R-:W-:Y:S02]  /*8960*/  FFMA.FTZ R26, R26, c[0x0][0x2d0], -R188.reuse ;  /* 0x0000b4001a1a7a23 */ /* 0x100fe400000108bc */
[C---:B-----5:R-:W-:Y:S04]  /*8970*/  HMMA.16816.F32.BF16 R52, R176.reuse, R172, R52 ;  /* 0x000000acb034723c */ /* 0x060fe80000041834 */
[--C-:B------:R-:W-:Y:S02]  /*8980*/  FFMA.FTZ R27, R27, c[0x0][0x2d0], -R188.reuse ;  /* 0x0000b4001b1b7a23 */ /* 0x100fe400000108bc */
[--C-:B------:R-:W-:Y:S02]  /*8990*/  FFMA.FTZ R29, R29, c[0x0][0x2d0], -R199.reuse ;  /* 0x0000b4001d1d7a23 */ /* 0x100fe400000108c7 */
[C---:B------:R-:W-:Y:S01]  /*89a0*/  HMMA.16816.F32.BF16 R56, R176.reuse, R174, R56 ;  /* 0x000000aeb038723c */ /* 0x040fe20000041838 */
[----:B------:R-:W1:Y:S03]  /*89b0*/  LDSM.16.MT88.4 R172, [R239+0x100] ;  /* 0x00010000efac783b */ /* 0x000e660000004200 */
        /* <DEDUP_REMOVED lines=85> */
[--C-:B------:R-:W-:Y:S02]  /*8f10*/  FFMA.FTZ R187, R13, c[0x0][0x2d0], -R199.reuse ;  /* 0x0000b4000dbb7a23 */ /* 0x100fe400000108c7 */
[C---:B------:R-:W-:Y:S02]  /*8f20*/  FMUL.FTZ R13, R180.reuse, R169 ;  /* 0x000000a9b40d7220 */ /* 0x040fe40000410000 */
[----:B------:R-:W-:Y:S02]  /*8f30*/  FFMA.FTZ R186, R15, c[0x0][0x2d0], -R188 ;  /* 0x0000b4000fba7a23 */ /* 0x000fe400000108bc */
[C---:B------:R-:W-:Y:S01]  /*8f40*/  FMUL.FTZ R15, R3.reuse, R171 ;  /* 0x000000ab030f7220 */ /* 0x040fe20000410000 */
[----:B------:R-:W4:Y:S01]  /*8f50*/  MUFU.EX2 R187, R187 ;  /* 0x000000bb00bb7308 */ /* 0x000f220000000800 */
[----:B------:R-:W-:Y:S01]  /*8f60*/  LDSM.16.MT88.4 R168, [R242+0x900] ;  /* 0x00090000f2a8783b */ /* 0x000fe20000004200 */
[C---:B-1----:R-:W-:Y:S03]  /*8f70*/  HMMA.16816.F32.BF16 R84, R176.reuse, R172, R84 ;  /* 0x000000acb054723c */ /* 0x042fe60000041854 */
[C---:B------:R-:W-:Y:S02]  /*8f80*/  FMUL.FTZ R164, R180.reuse, R164 ;  /* 0x000000a4b4a47220 */ /* 0x040fe40000410000 */
[----:B------:R-:W-:Y:S02]  /*8f90*/  FMUL.FTZ R165, R180, R165 ;  /* 0x000000a5b4a57220 */ /* 0x000fe40000410000 */
[C---:B------:R-:W-:Y:S01]  /*8fa0*/  FMUL.FTZ R166, R3.reuse, R166 ;  /* 0x000000a603a67220 */ /* 0x040fe20000410000 */
[C---:B------:R-:W-:Y:S01]  /*8fb0*/  HMMA.16816.F32.BF16 R88, R176.reuse, R174, R88 ;  /* 0x000000aeb058723c */ /* 0x040fe20000041858 */
[----:B------:R-:W1:Y:S01]  /*8fc0*/  LDSM.16.MT88.4 R172, [R239+0x3100] ;  /* 0x00310000efac783b */ /* 0x000e620000004200 */
[----:B------:R-:W5:Y:S02]  /*8fd0*/  MUFU.EX2 R186, R186 ;  /* 0x000000ba00ba7308 */ /* 0x000f640000000800 */
[----:B------:R-:W-:Y:S02]  /*8fe0*/  FMUL.FTZ R167, R3, R167 ;  /* 0x000000a703a77220 */ /* 0x000fe40000410000 */
[--C-:B------:R-:W-:Y:S02]  /*8ff0*/  FFMA.FTZ R203, R45, c[0x0][0x2d0], -R199.reuse ;  /* 0x0000b4002dcb7a23 */ /* 0x100fe400000108c7 */
[--C-:B------:R-:W-:Y:S04]  /*9000*/  FFMA.FTZ R200, R28, c[0x0][0x2d0], -R199.reuse ;  /* 0x0000b4001cc87a23 */ /* 0x100fe800000108c7 */
[----:B------:R-:W-:Y:S01]  /*9010*/  MUFU.EX2 R45, R20 ;  /* 0x00000014002d7308 */ /* 0x000fe20000000800 */
[--C-:B------:R-:W-:Y:S02]  /*9020*/  FFMA.FTZ R28, R32, c[0x0][0x2d0], -R199.reuse ;  /* 0x0000b400201c7a23 */ /* 0x100fe400000108c7 */
[----:B--2---:R-:W-:Y:S02]  /*9030*/  FFMA.FTZ R32, R180, R204, R198 ;  /* 0x000000ccb4207223 */ /* 0x004fe400000100c6 */
[--C-:B------:R-:W-:Y:S02]  /*9040*/  FFMA.FTZ R204, R34, c[0x0][0x2d0], -R188.reuse ;  /* 0x0000b40022cc7a23 */ /* 0x100fe400000108bc */
[----:B------:R-:W-:Y:S02]  /*9050*/  FFMA.FTZ R202, R33, c[0x0][0x2d0], -R199 ;  /* 0x0000b40021ca7a23 */ /* 0x000fe400000108c7 */
[----:B---3--:R-:W-:Y:S01]  /*9060*/  FFMA.FTZ R33, R3, R201, R197 ;  /* 0x000000c903217223 */ /* 0x008fe200000100c5 */
        /* <DEDUP_REMOVED lines=8> */
[----:B----4-:R-:W-:Y:S01]  /*90f0*/  F2FP.BF16.PACK_AB R16, R187, R196 ;  /* 0x000000c4bb10723e */ /* 0x010fe200000010ff */
[--C-:B------:R-:W-:Y:S01]  /*9100*/  FFMA.FTZ R184, R17, c[0x0][0x2d0], -R199.reuse ;  /* 0x0000b40011b87a23 */ /* 0x100fe200000108c7 */
[----:B-----5:R-:W-:Y:S01]  /*9110*/  F2FP.BF16.PACK_AB R17, R186, R191 ;  /* 0x000000bfba11723e */ /* 0x020fe200000010ff */
[--C-:B------:R-:W-:Y:S02]  /*9120*/  FFMA.FTZ R18, R18, c[0x0][0x2d0], -R188.reuse ;  /* 0x0000b40012127a23 */ /* 0x100fe400000108bc */
[--C-:B------:R-:W-:Y:S01]  /*9130*/  FFMA.FTZ R42, R42, c[0x0][0x2d0], -R188.reuse ;  /* 0x0000b4002a2a7a23 */ /* 0x100fe200000108bc */
[C---:B-1----:R-:W-:Y:S02]  /*9140*/  HMMA.16816.F32.BF16 R92, R176.reuse, R172, R92 ;  /* 0x000000acb05c723c */ /* 0x042fe4000004185c */
[----:B------:R-:W-:Y:S01]  /*9150*/  MUFU.EX2 R40, R25 ;  /* 0x0000001900287308 */ /* 0x000fe20000000800 */
[--C-:B------:R-:W-:Y:S02]  /*9160*/  FFMA.FTZ R43, R43, c[0x0][0x2d0], -R188.reuse ;  /* 0x0000b4002b2b7a23 */ /* 0x100fe400000108bc */
[--C-:B------:R-:W-:Y:S03]  /*9170*/  FFMA.FTZ R47, R47, c[0x0][0x2d0], -R188.reuse ;  /* 0x0000b4002f2f7a23 */ /* 0x100fe600000108bc */
[C---:B------:R-:W-:Y:S01]  /*9180*/  HMMA.16816.F32.BF16 R96, R176.reuse, R174, R96 ;  /* 0x000000aeb060723c */ /* 0x040fe20000041860 */
[----:B------:R-:W1:Y:S03]  /*9190*/  LDSM.16.MT88.4 R172, [R238+0x3100] ;  /* 0x00310000eeac783b */ /* 0x000e660000004200 */
[----:B------:R2:W-:Y:S10]  /*91a0*/  MUFU.EX2 R3, R27 ;  /* 0x0000001b00037308 */ /* 0x0005f40000000800 */
[----:B------:R-:W-:Y:S10]  /*91b0*/  MUFU.EX2 R198, R29 ;  /* 0x0000001d00c67308 */ /* 0x000ff40000000800 */
[----:B------:R-:W-:Y:S01]  /*91c0*/  MUFU.EX2 R197, R28 ;  /* 0x0000001c00c57308 */ /* 0x000fe20000000800 */
[----:B--2---:R-:W-:Y:S09]  /*91d0*/  LDSM.16.MT88.4 R24, [R240+0x1100] ;  /* 0x00110000f018783b */ /* 0x004ff20000004200 */
[----:B------:R-:W-:Y:S01]  /*91e0*/  MUFU.EX2 R185, R185 ;  /* 0x000000b900b97308 */ /* 0x000fe20000000800 */
[C---:B-1----:R-:W-:Y:S09]  /*91f0*/  HMMA.16816.F32.BF16 R100, R176.reuse, R172, R100 ;  /* 0x000000acb064723c */ /* 0x042ff20000041864 */
[----:B------:R-:W1:Y:S01]  /*9200*/  MUFU.EX2 R184, R184 ;  /* 0x000000b800b87308 */ /* 0x000e620000000800 */
[C---:B------:R-:W-:Y:S01]  /*9210*/  HMMA.16816.F32.BF16 R104, R176.reuse, R174, R104 ;  /* 0x000000aeb068723c */ /* 0x040fe20000041868 */
[----:B------:R-:W2:Y:S08]  /*9220*/  LDSM.16.MT88.4 R172, [R242+0x6100] ;  /* 0x00610000f2ac783b */ /* 0x000eb00000004200 */
[----:B------:R-:W-:Y:S10]  /*9230*/  MUFU.EX2 R201, R201 ;  /* 0x000000c900c97308 */ /* 0x000ff40000000800 */
[----:B------:R-:W-:Y:S10]  /*9240*/  MUFU.EX2 R202, R202 ;  /* 0x000000ca00ca7308 */ /* 0x000ff40000000800 */
[----:B------:R-:W-:Y:S10]  /*9250*/  MUFU.EX2 R204, R204 ;  /* 0x000000cc00cc7308 */ /* 0x000ff40000000800 */
[----:B------:R-:W-:Y:S01]  /*9260*/  MUFU.EX2 R42, R42 ;  /* 0x0000002a002a7308 */ /* 0x000fe20000000800 */
[C---:B--2---:R-:W-:Y:S09]  /*9270*/  HMMA.16816.F32.BF16 R108, R176.reuse, R172, R108 ;  /* 0x000000acb06c723c */ /* 0x044ff2000004186c */
[----:B------:R-:W-:Y:S01]  /*9280*/  MUFU.EX2 R43, R43 ;  /* 0x0000002b002b7308 */ /* 0x000fe20000000800 */
[C---:B------:R-:W-:Y:S01]  /*9290*/  HMMA.16816.F32.BF16 R112, R176.reuse, R174, R112 ;  /* 0x000000aeb070723c */ /* 0x040fe20000041870 */
[----:B------:R-:W2:Y:S08]  /*92a0*/  LDSM.16.MT88.4 R172, [R240+0x6100] ;  /* 0x00610000f0ac783b */ /* 0x000eb00000004200 */
[----:B------:R-:W-:Y:S10]  /*92b0*/  MUFU.EX2 R203, R203 ;  /* 0x000000cb00cb7308 */ /* 0x000ff40000000800 */
[----:B------:R-:W-:Y:S01]  /*92c0*/  MUFU.EX2 R47, R47 ;  /* 0x0000002f002f7308 */ /* 0x000fe20000000800 */
        /* <DEDUP_REMOVED lines=19> */
[----:B------:R-:W-:Y:S01]  /*9400*/  HMMA.16816.F32.BF16 R164, R176, R174, R164 ;  /* 0x000000aeb0a4723c */ /* 0x000fe200000418a4 */
[----:B------:R1:W2:Y:S01]  /*9410*/  MUFU.EX2 R176, R18 ;  /* 0x0000001200b07308 */ /* 0x0002a20000000800 */
[----:B------:R-:W-:Y:S05]  /*9420*/  LDSM.16.MT88.4 R172, [R238+0x9900] ;  /* 0x00990000eeac783b */ /* 0x000fea0000004200 */
[--C-:B------:R-:W-:Y:S02]  /*9430*/  FFMA.FTZ R179, R44, c[0x0][0x2d0], -R199.reuse ;  /* 0x0000b4002cb37a23 */ /* 0x100fe400000108c7 */
[--C-:B------:R-:W-:Y:S02]  /*9440*/  FFMA.FTZ R178, R48, c[0x0][0x2d0], -R199.reuse ;  /* 0x0000b40030b27a23 */ /* 0x100fe400000108c7 */
[----:B------:R3:W4:Y:S01]  /*9450*/  MUFU.EX2 R44, R21 ;  /* 0x00000015002c7308 */ /* 0x0007220000000800 */
[--C-:B------:R-:W-:Y:S02]  /*9460*/  FFMA.FTZ R48, R22, c[0x0][0x2d0], -R188.reuse ;  /* 0x0000b40016307a23 */ /* 0x100fe400000108bc */
[----:B------:R-:W-:Y:S02]  /*9470*/  FFMA.FTZ R177, R49, c[0x0][0x2d0], -R199 ;  /* 0x0000b40031b17a23 */ /* 0x000fe400000108c7 */
[--C-:B------:R-:W-:Y:S05]  /*9480*/  FFMA.FTZ R49, R23, c[0x0][0x2d0], -R188.reuse ;  /* 0x0000b40017317a23 */ /* 0x100fea00000108bc */
[----:B------:R5:W-:Y:S01]  /*9490*/  MUFU.EX2 R199, R200 ;  /* 0x000000c800c77308 */ /* 0x000be20000000800 */
[----:B-1----:R-:W-:Y:S02]  /*94a0*/  F2FP.BF16.PACK_AB R18, R184, R185 ;  /* 0x000000b9b812723e */ /* 0x002fe400000010ff */
[----:B--2---:R-:W-:Y:S07]  /*94b0*/  F2FP.BF16.PACK_AB R19, R181, R176 ;  /* 0x000000b0b513723e */ /* 0x004fee00000010ff */
[----:B------:R-:W-:Y:S01]  /*94c0*/  MUFU.EX2 R48, R48 ;  /* 0x0000003000307308 */ /* 0x000fe20000000800 */
[C---:B------:R-:W-:Y:S01]  /*94d0*/  HMMA.16816.F32.BF16 R4, R16.reuse, R168, R4 ;  /* 0x000000a81004723c */ /* 0x040fe20000041804 */
[----:B---3--:R-:W-:Y:S08]  /*94e0*/  LDSM.16.MT88.4 R20, [R242+0x1100] ;  /* 0x00110000f214783b */ /* 0x008ff00000004200 */
[----:B------:R-:W1:Y:S01]  /*94f0*/  MUFU.EX2 R49, R49 ;  /* 0x0000003100317308 */ /* 0x000e620000000800 */
[C---:B------:R-:W-:Y:S01]  /*9500*/  HMMA.16816.F32.BF16 R8, R16.reuse, R170, R8 ;  /* 0x000000aa1008723c */ /* 0x040fe20000041808 */
[----:B------:R-:W2:Y:S02]  /*9510*/  LDSM.16.MT88.4 R168, [R240+0x900] ;  /* 0x00090000f0a8783b */ /* 0x000ea40000004200 */
[----:B-----5:R-:W-:Y:S06]  /*9520*/  FFMA.FTZ R200, R30, c[0x0][0x2d0], -R188 ;  /* 0x0000b4001ec87a23 */ /* 0x020fec00000108bc */
[----:B------:R-:W-:Y:S01]  /*9530*/  LDSM.16.MT88.4 R28, [R239+0x1900] ;  /* 0x00190000ef1c783b */ /* 0x000fe20000004200 */
[----:B------:R-:W3:Y:S01]  /*9540*/  MUFU.EX2 R200, R200 ;  /* 0x000000c800c87308 */ /* 0x000ee20000000800 */
        /* <DEDUP_REMOVED lines=42> */
[C---:B------:R-:W-:Y:S07]  /*97f0*/  HMMA.16816.F32.BF16 R12, R16.reuse, R172, R12 ;  /* 0x000000ac100c723c */ /* 0x040fee000004180c */
[----:B------:R-:W-:Y:S01]  /*9800*/  FADD.FTZ R172, R193, R32 ;  /* 0x00000020c1ac7221 */ /* 0x000fe20000010000 */
[----:B------:R-:W-:Y:S04]  /*9810*/  HMMA.16816.F32.BF16 R164, R16, R174, R164 ;  /* 0x000000ae10a4723c */ /* 0x000fe800000418a4 */
[----:B------:R-:W-:Y:S02]  /*9820*/  FADD.FTZ R173, R195, R33 ;  /* 0x00000021c3ad7221 */ /* 0x000fe40000010000 */
[--C-:B------:R-:W-:Y:S01]  /*9830*/  FFMA.FTZ R193, R39, c[0x0][0x2d0], -R188.reuse ;  /* 0x0000b40027c17a23 */ /* 0x100fe200000108bc */
[----:B----4-:R-:W-:Y:S01]  /*9840*/  F2FP.BF16.PACK_AB R16, R44, R45 ;  /* 0x0000002d2c10723e */ /* 0x010fe200000010ff */
[----:B------:R-:W-:Y:S01]  /*9850*/  FADD.FTZ R173, R194, R173 ;  /* 0x000000adc2ad7221 */ /* 0x000fe20000010000 */
[----:B-1----:R-:W-:Y:S01]  /*9860*/  F2FP.BF16.PACK_AB R17, R49, R48 ;  /* 0x000000303111723e */ /* 0x002fe200000010ff */
[----:B------:R-:W-:Y:S02]  /*9870*/  MUFU.EX2 R194, R36 ;  /* 0x0000002400c27308 */ /* 0x000fe40000000800 */
[----:B------:R-:W-:Y:S01]  /*9880*/  F2FP.BF16.PACK_AB R18, R40, R41 ;  /* 0x000000292812723e */ /* 0x000fe200000010ff */
[----:B------:R-:W-:Y:S01]  /*9890*/  FFMA.FTZ R174, R46, c[0x0][0x2d0], -R188 ;  /* 0x0000b4002eae7a23 */ /* 0x000fe200000108bc */
[----:B------:R-:W-:Y:S01]  /*98a0*/  F2FP.BF16.PACK_AB R19, R3, R180 ;  /* 0x000000b40313723e */ /* 0x000fe200000010ff */
[----:B------:R-:W-:Y:S02]  /*98b0*/  FADD.FTZ R195, R190, R173 ;  /* 0x000000adbec37221 */ /* 0x000fe40000010000 */
[----:B------:R-:W-:Y:S02]  /*98c0*/  FADD.FTZ R172, R192, R172 ;  /* 0x000000acc0ac7221 */ /* 0x000fe40000010000 */
[----:B------:R-:W-:Y:S01]  /*98d0*/  FFMA.FTZ R192, R38, c[0x0][0x2d0], -R188 ;  /* 0x0000b40026c07a23 */ /* 0x000fe200000108bc */
[----:B------:R-:W-:Y:S01]  /*98e0*/  MUFU.EX2 R46, R179 ;  /* 0x000000b3002e7308 */ /* 0x000fe20000000800 */
[C---:B------:R-:W-:Y:S03]  /*98f0*/  HMMA.16816.F32.BF16 R4, R16.reuse, R20, R4 ;  /* 0x000000141004723c */ /* 0x040fe60000041804 */
[----:B------:R-:W-:Y:S02]  /*9900*/  FADD.FTZ R189, R189, R172 ;  /* 0x000000acbdbd7221 */ /* 0x000fe40000010000 */
[----:B------:R-:W-:Y:S02]  /*9910*/  FFMA.FTZ R172, R50, c[0x0][0x2d0], -R188 ;  /* 0x0000b40032ac7a23 */ /* 0x000fe400000108bc */
[----:B------:R-:W-:Y:S01]  /*9920*/  FADD.FTZ R196, R196, R189 ;  /* 0x000000bdc4c47221 */ /* 0x000fe20000010000 */
[C---:B------:R-:W-:Y:S01]  /*9930*/  HMMA.16816.F32.BF16 R8, R16.reuse, R22, R8 ;  /* 0x000000161008723c */ /* 0x040fe20000041808 */
[----:B------:R-:W1:Y:S01]  /*9940*/  LDSM.16.MT88.4 R20, [R238+0x1100] ;  /* 0x00110000ee14783b */ /* 0x000e620000004200 */
[----:B------:R-:W-:Y:S02]  /*9950*/  MUFU.EX2 R50, R174 ;  /* 0x000000ae00327308 */ /* 0x000fe40000000800 */
[----:B------:R-:W-:Y:S04]  /*9960*/  FADD.FTZ R195, R191, R195 ;  /* 0x000000c3bfc37221 */ /* 0x000fe80000010000 */
[C---:B------:R-:W-:Y:S04]  /*9970*/  HMMA.16816.F32.BF16 R52, R16.reuse, R24, R52 ;  /* 0x000000181034723c */ /* 0x040fe80000041834 */
[----:B------:R4:W-:Y:S01]  /*9980*/  MUFU.EX2 R190, R172 ;  /* 0x000000ac00be7308 */ /* 0x0009e20000000800 */
[----:B------:R-:W-:Y:S03]  /*9990*/  FADD.FTZ R186, R186, R195 ;  /* 0x000000c3baba7221 */ /* 0x000fe60000010000 */
[C---:B------:R-:W-:Y:S01]  /*99a0*/  HMMA.16816.F32.BF16 R56, R16.reuse, R26, R56 ;  /* 0x0000001a1038723c */ /* 0x040fe20000041838 */
[----:B------:R-:W5:Y:S05]  /*99b0*/  LDSM.16.MT88.4 R24, [R242+0x4100] ;  /* 0x00410000f218783b */ /* 0x000f6a0000004200 */
[----:B------:R3:W-:Y:S02]  /*99c0*/  MUFU.EX2 R189, R177 ;  /* 0x000000b100bd7308 */ /* 0x0007e40000000800 */
[C---:B--2---:R-:W-:Y:S08]  /*99d0*/  HMMA.16816.F32.BF16 R60, R16.reuse, R168, R60 ;  /* 0x000000a8103c723c */ /* 0x044ff0000004183c */
[C---:B------:R-:W-:Y:S01]  /*99e0*/  HMMA.16816.F32.BF16 R64, R16.reuse, R170, R64 ;  /* 0x000000aa1040723c */ /* 0x040fe20000041840 */
[----:B------:R-:W2:Y:S01]  /*99f0*/  LDSM.16.MT88.4 R168, [R240+0x4100] ;  /* 0x00410000f0a8783b */ /* 0x000ea20000004200 */
[----:B------:R-:W-:Y:S06]  /*9a00*/  MUFU.EX2 R192, R192 ;  /* 0x000000c000c07308 */ /* 0x000fec0000000800 */
[C---:B-1----:R-:W-:Y:S01]  /*9a10*/  HMMA.16816.F32.BF16 R68, R16.reuse, R20, R68 ;  /* 0x000000141044723c */ /* 0x042fe20000041844 */
[----:B----4-:R-:W-:Y:S03]  /*9a20*/  LDSM.16.MT88.4 R172, [R242+0x2900] ;  /* 0x00290000f2ac783b */ /* 0x010fe60000004200 */
[----:B------:R-:W-:Y:S01]  /*9a30*/  MUFU.EX2 R193, R193 ;  /* 0x000000c100c17308 */ /* 0x000fe20000000800 */
[----:B---3--:R-:W-:Y:S03]  /*9a40*/  FADD.FTZ R177, R187, R196 ;  /* 0x000000c4bbb17221 */ /* 0x008fe60000010000 */
[C---:B------:R-:W-:Y:S01]  /*9a50*/  HMMA.16816.F32.BF16 R72, R16.reuse, R22, R72 ;  /* 0x000000161048723c */ /* 0x040fe20000041848 */
[----:B------:R-:W1:Y:S03]  /*9a60*/  LDSM.16.MT88.4 R20, [R239+0x4100] ;  /* 0x00410000ef14783b */ /* 0x000e660000004200 */
        /* <DEDUP_REMOVED lines=9> */
[C---:B--2---:R-:W-:Y:S04]  /*9b00*/  HMMA.16816.F32.BF16 R84, R16.reuse, R168, R84 ;  /* 0x000000a81054723c */ /* 0x044fe80000041854 */
[----:B------:R-:W-:Y:S02]  /*9b10*/  FADD.FTZ R49, R49, R185 ;  /* 0x000000b931317221 */ /* 0x000fe40000010000 */
[----:B------:R-:W-:Y:S02]  /*9b20*/  FADD.FTZ R44, R44, R184 ;  /* 0x000000b82c2c7221 */ /* 0x000fe40000010000 */
[C---:B------:R-:W-:Y:S01]  /*9b30*/  HMMA.16816.F32.BF16 R88, R16.reuse, R170, R88 ;  /* 0x000000aa1058723c */ /* 0x040fe20000041858 */
[----:B------:R-:W2:Y:S03]  /*9b40*/  LDSM.16.MT88.4 R168, [R242+0x7100] ;  /* 0x00710000f2a8783b */ /* 0x000ea60000004200 */
[----:B------:R-:W-:Y:S01]  /*9b50*/  FADD.FTZ R49, R180, R49 ;  /* 0x00000031b4317221 */ /* 0x000fe20000010000 */
[----:B------:R-:W-:Y:S01]  /*9b60*/  MOV R180, R2 ;  /* 0x0000000200b47202 */ /* 0x000fe20000000f00 */
[----:B------:R-:W-:Y:S02]  /*9b70*/  FADD.FTZ R44, R41, R44 ;  /* 0x0000002c292c7221 */ /* 0x000fe40000010000 */
[----:B------:R-:W-:Y:S01]  /*9b80*/  FADD.FTZ R3, R3, R49 ;  /* 0x0000003103037221 */ /* 0x000fe20000010000 */
[C---:B-1----:R-:W-:Y:S03]  /*9b90*/  HMMA.16816.F32.BF16 R92, R16.reuse, R20, R92 ;  /* 0x00000014105c723c */ /* 0x042fe6000004185c */
[----:B------:R-:W-:Y:S02]  /*9ba0*/  FADD.FTZ R3, R200, R3 ;  /* 0x00000003c8037221 */ /* 0x000fe40000010000 */
[----:B------:R-:W-:Y:S03]  /*9bb0*/  FADD.FTZ R40, R40, R44 ;  /* 0x0000002c28287221 */ /* 0x000fe60000010000 */
[C---:B------:R-:W-:Y:S01]  /*9bc0*/  HMMA.16816.F32.BF16 R96, R16.reuse, R22, R96 ;  /* 0x000000161060723c */ /* 0x040fe20000041860 */
[----:B------:R-:W1:Y:S03]  /*9bd0*/  LDSM.16.MT88.4 R20, [R240+0x7100] ;  /* 0x00710000f014783b */ /* 0x000e660000004200 */
[----:B------:R-:W-:Y:S04]  /*9be0*/  FADD.FTZ R40, R199, R40 ;  /* 0x00000028c7287221 */ /* 0x000fe80000010000 */
        /* <DEDUP_REMOVED lines=24> */
[C---:B------:R-:W-:Y:S01]  /*9d70*/  HMMA.16816.F32.BF16 R12, R16.reuse, R168, R12 ;  /* 0x000000a8100c723c */ /* 0x040fe2000004180c */
[----:B------:R-:W2:Y:S06]  /*9d80*/  MUFU.EX2 R169, R206 ;  /* 0x000000ce00a97308 */ /* 0x000eac0000000800 */
[--C-:B------:R-:W-:Y:S01]  /*9d90*/  FFMA.FTZ R168, R35, c[0x0][0x2d0], -R188.reuse ;  /* 0x0000b40023a87a23 */ /* 0x100fe200000108bc */
[----:B------:R-:W-:Y:S01]  /*9da0*/  HMMA.16816.F32.BF16 R164, R16, R170, R164 ;  /* 0x000000aa10a4723c */ /* 0x000fe200000418a4 */
[----:B------:R-:W3:Y:S02]  /*9db0*/  LDSM.16.MT88.4 R32, [R238+0x1900] ;  /* 0x00190000ee20783b */ /* 0x000ee40000004200 */
[----:B------:R4:W-:Y:S01]  /*9dc0*/  MUFU.EX2 R170, R37 ;  /* 0x0000002500aa7308 */ /* 0x0009e20000000800 */
[----:B------:R-:W-:Y:S03]  /*9dd0*/  FFMA.FTZ R188, R51, c[0x0][0x2d0], -R188 ;  /* 0x0000b40033bc7a23 */ /* 0x000fe600000108bc */
[C---:B------:R-:W-:Y:S01]  /*9de0*/  F2FP.BF16.PACK_AB R16, R198.reuse, R199 ;  /* 0x000000c7c610723e */ /* 0x040fe200000010ff */
[----:B------:R-:W-:Y:S01]  /*9df0*/  FADD.FTZ R198, R198, R40 ;  /* 0x00000028c6c67221 */ /* 0x000fe20000010000 */
[C---:B------:R-:W-:Y:S03]  /*9e00*/  F2FP.BF16.PACK_AB R17, R201.reuse, R200 ;  /* 0x000000c8c911723e */ /* 0x040fe600000010ff */
[----:B------:R-:W-:Y:S01]  /*9e10*/  F2FP.BF16.PACK_AB R18, R202, R197 ;  /* 0x000000c5ca12723e */ /* 0x000fe200000010ff */
[----:B------:R-:W5:Y:S01]  /*9e20*/  MUFU.EX2 R168, R168 ;  /* 0x000000a800a87308 */ /* 0x000f620000000800 */
[----:B------:R-:W-:Y:S02]  /*9e30*/  FADD.FTZ R201, R201, R3 ;  /* 0x00000003c9c97221 */ /* 0x000fe40000010000 */
[----:B------:R-:W-:Y:S02]  /*9e40*/  FADD.FTZ R198, R197, R198 ;  /* 0x000000c6c5c67221 */ /* 0x000fe40000010000 */
[----:B------:R-:W-:Y:S02]  /*9e50*/  FADD.FTZ R201, R204, R201 ;  /* 0x000000c9ccc97221 */ /* 0x000fe40000010000 */
[----:B------:R-:W-:Y:S03]  /*9e60*/  FADD.FTZ R202, R202, R198 ;  /* 0x000000c6caca7221 */ /* 0x000fe60000010000 */
[----:B------:R-:W-:Y:S01]  /*9e70*/  MUFU.EX2 R51, R178 ;  /* 0x000000b200337308 */ /* 0x000fe20000000800 */
[----:B--2---:R-:W-:Y:S01]  /*9e80*/  FADD.FTZ R202, R169, R202 ;  /* 0x000000caa9ca7221 */ /* 0x004fe20000010000 */
[----:B----4-:R-:W-:Y:S08]  /*9e90*/  LDSM.16.MT88.4 R36, [R240+0x5100] ;  /* 0x00510000f024783b */ /* 0x010ff00000004200 */
[----:B------:R-:W-:Y:S01]  /*9ea0*/  MUFU.EX2 R188, R188 ;  /* 0x000000bc00bc7308 */ /* 0x000fe20000000800 */
[C---:B-----5:R-:W-:Y:S01]  /*9eb0*/  F2FP.BF16.PACK_AB R19, R168.reuse, R204 ;  /* 0x000000cca813723e */ /* 0x060fe200000010ff */
[----:B------:R-:W-:Y:S04]  /*9ec0*/  FADD.FTZ R168, R168, R201 ;  /* 0x000000c9a8a87221 */ /* 0x000fe80000010000 */
[----:B------:R-:W-:Y:S04]  /*9ed0*/  FADD.FTZ R168, R192, R168 ;  /* 0x000000a8c0a87221 */ /* 0x000fe80000010000 */
[----:B------:R-:W2:Y:S01]  /*9ee0*/  MUFU.EX2 R171, R205 ;  /* 0x000000cd00ab7308 */ /* 0x000ea20000000800 */
[C---:B-1----:R-:W-:Y:S08]  /*9ef0*/  HMMA.16816.F32.BF16 R4, R16.reuse, R20, R4 ;  /* 0x000000141004723c */ /* 0x042ff00000041804 */
[C---:B------:R-:W-:Y:S01]  /*9f00*/  HMMA.16816.F32.BF16 R8, R16.reuse, R22, R8 ;  /* 0x000000161008723c */ /* 0x040fe20000041808 */
[----:B------:R-:W1:Y:S07]  /*9f10*/  LDSM.16.MT88.4 R20, [R242+0x4900] ;  /* 0x00490000f214783b */ /* 0x000e6e0000004200 */
[C---:B------:R-:W-:Y:S08]  /*9f20*/  HMMA.16816.F32.BF16 R52, R16.reuse, R24, R52 ;  /* 0x000000181034723c */ /* 0x040ff00000041834 */
[C---:B------:R-:W-:Y:S01]  /*9f30*/  HMMA.16816.F32.BF16 R56, R16.reuse, R26, R56 ;  /* 0x0000001a1038723c */ /* 0x040fe20000041838 */
[----:B------:R-:W4:Y:S07]  /*9f40*/  LDSM.16.MT88.4 R24, [R240+0x4900] ;  /* 0x00490000f018783b */ /* 0x000f2e0000004200 */
[C---:B------:R-:W-:Y:S08]  /*9f50*/  HMMA.16816.F32.BF16 R60, R16.reuse, R28, R60 ;  /* 0x0000001c103c723c */ /* 0x040ff0000004183c */
[C---:B------:R-:W-:Y:S01]  /*9f60*/  HMMA.16816.F32.BF16 R64, R16.reuse, R30, R64 ;  /* 0x0000001e1040723c */ /* 0x040fe20000041840 */
[----:B------:R-:W5:Y:S07]  /*9f70*/  LDSM.16.MT88.4 R28, [R239+0x4900] ;  /* 0x00490000ef1c783b */ /* 0x000f6e0000004200 */
[C---:B---3--:R-:W-:Y:S08]  /*9f80*/  HMMA.16816.F32.BF16 R68, R16.reuse, R32, R68 ;  /* 0x000000201044723c */ /* 0x048ff00000041844 */
[C---:B------:R-:W-:Y:S01]  /*9f90*/  HMMA.16816.F32.BF16 R72, R16.reuse, R34, R72 ;  /* 0x000000221048723c */ /* 0x040fe20000041848 */
[----:B------:R-:W-:Y:S07]  /*9fa0*/  LDSM.16.MT88.4 R32, [R242+0x7900] ;  /* 0x00790000f220783b */ /* 0x000fee0000004200 */
[C---:B-1----:R-:W-:Y:S08]  /*9fb0*/  HMMA.16816.F32.BF16 R76, R16.reuse, R20, R76 ;  /* 0x00000014104c723c */ /* 0x042ff0000004184c */
[C---:B------:R-:W-:Y:S01]  /*9fc0*/  HMMA.16816.F32.BF16 R80, R16.reuse, R22, R80 ;  /* 0x000000161050723c */ /* 0x040fe20000041850 */
[----:B------:R-:W1:Y:S07]  /*9fd0*/  LDSM.16.MT88.4 R20, [R238+0x4900] ;  /* 0x00490000ee14783b */ /* 0x000e6e0000004200 */
[C---:B----4-:R-:W-:Y:S08]  /*9fe0*/  HMMA.16816.F32.BF16 R84, R16.reuse, R24, R84 ;  /* 0x000000181054723c */ /* 0x050ff00000041854 */
[C---:B------:R-:W-:Y:S01]  /*9ff0*/  HMMA.16816.F32.BF16 R88, R16.reuse, R26, R88 ;  /* 0x0000001a1058723c */ /* 0x040fe20000041858 */
[----:B------:R-:W3:Y:S07]  /*a000*/  LDSM.16.MT88.4 R24, [R240+0x7900] ;  /* 0x00790000f018783b */ /* 0x000eee0000004200 */
[C---:B-----5:R-:W-:Y:S08]  /*a010*/  HMMA.16816.F32.BF16 R92, R16.reuse, R28, R92 ;  /* 0x0000001c105c723c */ /* 0x060ff0000004185c */
        /* <DEDUP_REMOVED lines=27> */
[----:B------:R-:W-:Y:S01]  /*a1d0*/  HMMA.16816.F32.BF16 R164, R16, R30, R164 ;  /* 0x0000001e10a4723c */ /* 0x000fe200000418a4 */
[----:B------:R-:W3:Y:S06]  /*a1e0*/  LDSM.16.MT88.4 R28, [R238+0x2100] ;  /* 0x00210000ee1c783b */ /* 0x000eec0000004200 */
[C---:B--2---:R-:W-:Y:S01]  /*a1f0*/  F2FP.BF16.PACK_AB R16, R171.reuse, R169 ;  /* 0x000000a9ab10723e */ /* 0x044fe200000010ff */
[----:B------:R-:W-:Y:S01]  /*a200*/  FADD.FTZ R171, R171, R202 ;  /* 0x000000caabab7221 */ /* 0x000fe20000010000 */
[C---:B------:R-:W-:Y:S03]  /*a210*/  F2FP.BF16.PACK_AB R17, R193.reuse, R192 ;  /* 0x000000c0c111723e */ /* 0x040fe600000010ff */
[----:B------:R-:W-:Y:S01]  /*a220*/  F2FP.BF16.PACK_AB R18, R194, R170 ;  /* 0x000000aac212723e */ /* 0x000fe200000010ff */
[----:B------:R-:W-:Y:S01]  /*a230*/  FADD.FTZ R193, R193, R168 ;  /* 0x000000a8c1c17221 */ /* 0x000fe20000010000 */
[C---:B------:R-:W-:Y:S01]  /*a240*/  F2FP.BF16.PACK_AB R19, R43.reuse, R42 ;  /* 0x0000002a2b13723e */ /* 0x040fe200000010ff */
[----:B------:R-:W-:Y:S02]  /*a250*/  FADD.FTZ R171, R170, R171 ;  /* 0x000000abaaab7221 */ /* 0x000fe40000010000 */
[----:B------:R-:W-:Y:S02]  /*a260*/  FADD.FTZ R193, R42, R193 ;  /* 0x000000c12ac17221 */ /* 0x000fe40000010000 */
[----:B------:R-:W-:Y:S02]  /*a270*/  FADD.FTZ R194, R194, R171 ;  /* 0x000000abc2c27221 */ /* 0x000fe40000010000 */
[C---:B-1----:R-:W-:Y:S03]  /*a280*/  HMMA.16816.F32.BF16 R4, R16.reuse, R20, R4 ;  /* 0x000000141004723c */ /* 0x042fe60000041804 */
[----:B------:R-:W-:Y:S02]  /*a290*/  FADD.FTZ R194, R46, R194 ;  /* 0x000000c22ec27221 */ /* 0x000fe40000010000 */
[----:B------:R-:W-:Y:S03]  /*a2a0*/  FADD.FTZ R43, R43, R193 ;  /* 0x000000c12b2b7221 */ /* 0x000fe60000010000 */
[C---:B------:R-:W-:Y:S01]  /*a2b0*/  HMMA.16816.F32.BF16 R8, R16.reuse, R22, R8 ;  /* 0x000000161008723c */ /* 0x040fe20000041808 */
[----:B------:R-:W1:Y:S03]  /*a2c0*/  LDSM.16.MT88.4 R20, [R242+0x5100] ;  /* 0x00510000f214783b */ /* 0x000e660000004200 */
[----:B------:R-:W-:Y:S04]  /*a2d0*/  FADD.FTZ R43, R50, R43 ;  /* 0x0000002b322b7221 */ /* 0x000fe80000010000 */
[C---:B------:R-:W-:Y:S08]  /*a2e0*/  HMMA.16816.F32.BF16 R52, R16.reuse, R32, R52 ;  /* 0x000000201034723c */ /* 0x040ff00000041834 */
[C---:B------:R-:W-:Y:S01]  /*a2f0*/  HMMA.16816.F32.BF16 R56, R16.reuse, R34, R56 ;  /* 0x000000221038723c */ /* 0x040fe20000041838 */
[----:B------:R-:W2:Y:S07]  /*a300*/  LDSM.16.MT88.4 R32, [R239+0x5100] ;  /* 0x00510000ef20783b */ /* 0x000eae0000004200 */
[C---:B----4-:R-:W-:Y:S08]  /*a310*/  HMMA.16816.F32.BF16 R60, R16.reuse, R24, R60 ;  /* 0x00000018103c723c */ /* 0x050ff0000004183c */
        /* <DEDUP_REMOVED lines=35> */
[C---:B----4-:R-:W-:Y:S08]  /*a550*/  HMMA.16816.F32.BF16 R156, R16.reuse, R28, R156 ;  /* 0x0000001c109c723c */ /* 0x050ff0000004189c */
[C---:B------:R-:W-:Y:S01]  /*a560*/  HMMA.16816.F32.BF16 R160, R16.reuse, R30, R160 ;  /* 0x0000001e10a0723c */ /* 0x040fe200000418a0 */
[----:B------:R-:W4:Y:S07]  /*a570*/  LDSM.16.MT88.4 R28, [R238+0x2900] ;  /* 0x00290000ee1c783b */ /* 0x000f2e0000004200 */
[C---:B---3--:R-:W-:Y:S08]  /*a580*/  HMMA.16816.F32.BF16 R12, R16.reuse, R36, R12 ;  /* 0x00000024100c723c */ /* 0x048ff0000004180c */
[----:B------:R-:W-:Y:S01]  /*a590*/  HMMA.16816.F32.BF16 R164, R16, R38, R164 ;  /* 0x0000002610a4723c */ /* 0x000fe200000418a4 */
[----:B------:R-:W3:Y:S06]  /*a5a0*/  LDSM.16.MT88.4 R36, [R240+0x5900] ;  /* 0x00590000f024783b */ /* 0x000eec0000004200 */
[C---:B------:R-:W-:Y:S01]  /*a5b0*/  F2FP.BF16.PACK_AB R16, R203.reuse, R46 ;  /* 0x0000002ecb10723e */ /* 0x040fe200000010ff */
[----:B------:R-:W-:Y:S01]  /*a5c0*/  FADD.FTZ R203, R203, R194 ;  /* 0x000000c2cbcb7221 */ /* 0x000fe20000010000 */
[----:B------:R-:W-:Y:S03]  /*a5d0*/  F2FP.BF16.PACK_AB R17, R47, R50 ;  /* 0x000000322f11723e */ /* 0x000fe600000010ff */
[----:B------:R-:W-:Y:S01]  /*a5e0*/  F2FP.BF16.PACK_AB R18, R189, R51 ;  /* 0x00000033bd12723e */ /* 0x000fe200000010ff */
[----:B------:R-:W-:Y:S01]  /*a5f0*/  FADD.FTZ R203, R51, R203 ;  /* 0x000000cb33cb7221 */ /* 0x000fe20000010000 */
[----:B------:R-:W-:Y:S01]  /*a600*/  F2FP.BF16.PACK_AB R19, R188, R190 ;  /* 0x000000bebc13723e */ /* 0x000fe200000010ff */
[----:B------:R-:W-:Y:S04]  /*a610*/  FADD.FTZ R47, R47, R43 ;  /* 0x0000002b2f2f7221 */ /* 0x000fe80000010000 */
[----:B------:R-:W-:Y:S02]  /*a620*/  FADD.FTZ R47, R190, R47 ;  /* 0x0000002fbe2f7221 */ /* 0x000fe40000010000 */
[C---:B------:R-:W-:Y:S01]  /*a630*/  HMMA.16816.F32.BF16 R176, R16.reuse, R172, R4 ;  /* 0x000000ac10b0723c */ /* 0x040fe20000041804 */
[----:B------:R-:W5:Y:S02]  /*a640*/  LDSM.16.MT88.4 R4, [R239+0x5900] ;  /* 0x00590000ef04783b */ /* 0x000f640000004200 */
[----:B------:R-:W-:Y:S05]  /*a650*/  FADD.FTZ R3, R188, R47 ;  /* 0x0000002fbc037221 */ /* 0x000fea0000010000 */
        /* <DEDUP_REMOVED lines=11> */
[C---:B------:R-:W-:Y:S08]  /*a710*/  HMMA.16816.F32.BF16 R76, R16.reuse, R32, R76 ;  /* 0x00000020104c723c */ /* 0x040ff0000004184c */
[C---:B------:R-:W-:Y:S01]  /*a720*/  HMMA.16816.F32.BF16 R80, R16.reuse, R34, R80 ;  /* 0x000000221050723c */ /* 0x040fe20000041850 */
[----:B------:R-:W1:Y:S07]  /*a730*/  LDSM.16.MT88.4 R32, [R238+0x8900] ;  /* 0x00890000ee20783b */ /* 0x000e6e0000004200 */
[C---:B---3--:R-:W-:Y:S08]  /*a740*/  HMMA.16816.F32.BF16 R84, R16.reuse, R36, R84 ;  /* 0x000000241054723c */ /* 0x048ff00000041854 */
[C---:B------:R-:W-:Y:S08]  /*a750*/  HMMA.16816.F32.BF16 R88, R16.reuse, R38, R88 ;  /* 0x000000261058723c */ /* 0x040ff00000041858 */
[C---:B-----5:R-:W-:Y:S08]  /*a760*/  HMMA.16816.F32.BF16 R92, R16.reuse, R4, R92 ;  /* 0x00000004105c723c */ /* 0x060ff0000004185c */
[C---:B------:R-:W-:Y:S01]  /*a770*/  HMMA.16816.F32.BF16 R96, R16.reuse, R6, R96 ;  /* 0x000000061060723c */ /* 0x040fe20000041860 */
[----:B------:R-:W3:Y:S07]  /*a780*/  LDSM.16.MT88.4 R4, [R242+0xb900] ;  /* 0x00b90000f204783b */ /* 0x000eee0000004200 */
[C---:B------:R-:W-:Y:S08]  /*a790*/  HMMA.16816.F32.BF16 R100, R16.reuse, R8, R100 ;  /* 0x000000081064723c */ /* 0x040ff00000041864 */
[C---:B------:R-:W-:Y:S01]  /*a7a0*/  HMMA.16816.F32.BF16 R104, R16.reuse, R10, R104 ;  /* 0x0000000a1068723c */ /* 0x040fe20000041868 */
[----:B------:R-:W5:Y:S07]  /*a7b0*/  LDSM.16.MT88.4 R8, [R240+0xb900] ;  /* 0x00b90000f008783b */ /* 0x000f6e0000004200 */
[C---:B-1----:R-:W-:Y:S08]  /*a7c0*/  HMMA.16816.F32.BF16 R108, R16.reuse, R20, R108 ;  /* 0x00000014106c723c */ /* 0x042ff0000004186c */
[C---:B------:R-:W-:Y:S01]  /*a7d0*/  HMMA.16816.F32.BF16 R112, R16.reuse, R22, R112 ;  /* 0x000000161070723c */ /* 0x040fe20000041870 */
[----:B------:R-:W1:Y:S07]  /*a7e0*/  LDSM.16.MT88.4 R20, [R239+0xb900] ;  /* 0x00b90000ef14783b */ /* 0x000e6e0000004200 */
[C---:B--2---:R-:W-:Y:S08]  /*a7f0*/  HMMA.16816.F32.BF16 R116, R16.reuse, R24, R116 ;  /* 0x000000181074723c */ /* 0x044ff00000041874 */
[C---:B------:R-:W-:Y:S08]  /*a800*/  HMMA.16816.F32.BF16 R120, R16.reuse, R26, R120 ;  /* 0x0000001a1078723c */ /* 0x040ff00000041878 */
[C---:B----4-:R-:W-:Y:S08]  /*a810*/  HMMA.16816.F32.BF16 R124, R16.reuse, R28, R124 ;  /* 0x0000001c107c723c */ /* 0x050ff0000004187c */
[C---:B------:R-:W-:Y:S08]  /*a820*/  HMMA.16816.F32.BF16 R128, R16.reuse, R30, R128 ;  /* 0x0000001e1080723c */ /* 0x040ff00000041880 */
[C---:B------:R-:W-:Y:S08]  /*a830*/  HMMA.16816.F32.BF16 R132, R16.reuse, R32, R132 ;  /* 0x000000201084723c */ /* 0x040ff00000041884 */
[C---:B------:R-:W-:Y:S08]  /*a840*/  HMMA.16816.F32.BF16 R136, R16.reuse, R34, R136 ;  /* 0x000000221088723c */ /* 0x040ff00000041888 */
[C---:B---3--:R-:W-:Y:S08]  /*a850*/  HMMA.16816.F32.BF16 R140, R16.reuse, R4, R140 ;  /* 0x00000004108c723c */ /* 0x048ff0000004188c */
[C---:B------:R-:W-:Y:S01]  /*a860*/  HMMA.16816.F32.BF16 R144, R16.reuse, R6, R144 ;  /* 0x000000061090723c */ /* 0x040fe20000041890 */
[----:B------:R-:W2:Y:S07]  /*a870*/  LDSM.16.MT88.4 R4, [R238+0xb900] ;  /* 0x00b90000ee04783b */ /* 0x000eae0000004200 */
[C---:B-----5:R-:W-:Y:S08]  /*a880*/  HMMA.16816.F32.BF16 R148, R16.reuse, R8, R148 ;  /* 0x000000081094723c */ /* 0x060ff00000041894 */
[C---:B------:R-:W-:Y:S08]  /*a890*/  HMMA.16816.F32.BF16 R152, R16.reuse, R10, R152 ;  /* 0x0000000a1098723c */ /* 0x040ff00000041898 */
[C---:B-1----:R-:W-:Y:S08]  /*a8a0*/  HMMA.16816.F32.BF16 R156, R16.reuse, R20, R156 ;  /* 0x00000014109c723c */ /* 0x042ff0000004189c */
[C---:B------:R-:W-:Y:S08]  /*a8b0*/  HMMA.16816.F32.BF16 R160, R16.reuse, R22, R160 ;  /* 0x0000001610a0723c */ /* 0x040ff000000418a0 */
[C---:B--2---:R-:W-:Y:S07]  /*a8c0*/  HMMA.16816.F32.BF16 R168, R16.reuse, R4, R12 ;  /* 0x0000000410a8723c */ /* 0x044fee000004180c */
[----:B------:R-:W-:Y:S01]  /*a8d0*/  FADD.FTZ R4, R189, R203 ;  /* 0x000000cbbd047221 */ /* 0x000fe20000010000 */
[----:B------:R-:W-:Y:S04]  /*a8e0*/  HMMA.16816.F32.BF16 R164, R16, R6, R164 ;  /* 0x0000000610a4723c */ /* 0x000fe800000418a4 */
[----:B------:R-:W-:Y:S04]  /*a8f0*/  STL [R1+0x5c], R4 ;  /* 0x00005c0401007387 */ /* 0x000fe80000100800 */
[----:B------:R1:W-:Y:S04]  /*a900*/  STL [R1+0x58], R3 ;  /* 0x0000580301007387 */ /* 0x0003e80000100800 */
[----:B-1----:R-:W-:Y:S01]  /*a910*/  MOV R3, R0 ;  /* 0x0000000000037202 */ /* 0x002fe20000000f00 */
[----:B------:R-:W-:-:S05]  /*a920*/  @P0 BRA `(.L_x_2633) ;  /* 0xffffbe1000000947 */ /* 0x000fca000383ffff */
.L_x_2632:
[----:B------:R-:W2:Y:S01]  /*a930*/  LDL.LU R5, [R1+0x5c] ;  /* 0x00005c0001057983 */ /* 0x000ea20000300800 */
[----:B------:R-:W-:-:S03]  /*a940*/  MOV R11, RZ ;  /* 0x000000ff000b7202 */ /* 0x000fc60000000f00 */
[----:B------:R-:W3:Y:S01]  /*a950*/  S2R R8, SR_TID.X ;  /* 0x0000000000087919 */ /* 0x000ee20000002100 */
[----:B------:R-:W4:Y:S01]  /*a960*/  S2UR UR7, SR_CTAID.Y ;  /* 0x00000000000779c3 */ /* 0x000f220000002600 */
[----:B------:R-:W-:Y:S02]  /*a970*/  ULDC.64 UR4, c[0x0][0x490] ;  /* 0x0001240000047ab9 */ /* 0x000fe40000000a00 */
[----:B-1----:R-:W2:Y:S04]  /*a980*/  LDL.LU R4, [R1+0x58] ;  /* 0x0000580001047983 */ /* 0x002ea80000300800 */
[----:B------:R-:W2:Y:S04]  /*a990*/  LDL.LU R15, [R1] ;  /* 0x00000000010f7983 */ /* 0x000ea80000300800 */
[----:B------:R-:W2:Y:S01]  /*a9a0*/  LDL.LU R17, [R1+0x14] ;  /* 0x0000140001117983 */ /* 0x000ea20000300800 */
[----:B---3--:R-:W-:Y:S01]  /*a9b0*/  SHF.R.S32.HI R9, RZ, 0x1f, R8 ;  /* 0x0000001fff097819 */ /* 0x008fe20000011408 */
[----:B----4-:R-:W-:Y:S01]  /*a9c0*/  USHF.R.S32.HI UR6, URZ, 0x1f, UR7 ;  /* 0x0000001f3f067899 */ /* 0x010fe20008011407 */
[----:B------:R-:W-:-:S03]  /*a9d0*/  MOV R16, 0xff800000 ;  /* 0xff80000000107802 */ /* 0x000fc60000000f00 */
[----:B------:R-:W-:Y:S02]  /*a9e0*/  UIMAD UR8, UR6, UR4, URZ ;  /* 0x00000004060872a4 */ /* 0x000fe4000f8e023f */
[----:B------:R-:W-:Y:S02]  /*a9f0*/  UIMAD.WIDE.U32 UR10, UR7, UR4, URZ ;  /* 0x00000004070a72a5 */ /* 0x000fe4000f8e003f */
[----:B------:R-:W-:-:S03]  /*aa00*/  UIMAD UR8, UR7, UR5, UR8 ;  /* 0x00000005070872a4 */ /* 0x000fc6000f8e0208 */
[----:B------:R-:W-:Y:S02]  /*aa10*/  ULDC.64 UR4, c[0x0][0x3e8] ;  /* 0x0000fa0000047ab9 */ /* 0x000fe40000000a00 */
[----:B------:R-:W-:Y:S02]  /*aa20*/  UIMAD UR6, UR6, UR4, URZ ;  /* 0x00000004060672a4 */ /* 0x000fe4000f8e023f */
[----:B------:R-:W-:Y:S02]  /*aa30*/  UIMAD.WIDE.U32 UR14, UR7, UR4, URZ ;  /* 0x00000004070e72a5 */ /* 0x000fe4000f8e003f */
[----:B------:R-:W-:Y:S02]  /*aa40*/  UIMAD UR5, UR7, UR5, UR6 ;  /* 0x00000005070572a4 */ /* 0x000fe4000f8e0206 */
[----:B------:R-:W-:Y:S02]  /*aa50*/  UIADD3 UR8, UR11, UR8, URZ ;  /* 0x000000080b087290 */ /* 0x000fe4000fffe03f */
[----:B------:R-:W-:Y:S01]  /*aa60*/  UIADD3 UR5, UR15, UR5, URZ ;  /* 0x000000050f057290 */ /* 0x000fe2000fffe03f */
[----:B------:R-:W-:Y:S06]  /*aa70*/  BAR.SYNC.DEFER_BLOCKING 0x1, 0x100 ;  /* 0x0044000000007b1d */ /* 0x000fec0000010000 */
[----:B--2---:R-:W1:Y:S04]  /*aa80*/  SHFL.BFLY PT, R6, R5, 0x2, 0x1f ;  /* 0x0c401f0005067f89 */ /* 0x004e6800000e0000 */
[----:B------:R-:W2:Y:S01]  /*aa90*/  SHFL.BFLY PT, R3, R4, 0x2, 0x1f ;  /* 0x0c401f0004037f89 */ /* 0x000ea200000e0000 */
[----:B------:R-:W-:Y:S01]  /*aaa0*/  MOV R7, R15 ;  /* 0x0000000f00077202 */ /* 0x000fe20000000f00 */
[----:B-1----:R-:W-:-:S05]  /*aab0*/  FADD.FTZ R6, R6, R5 ;  /* 0x0000000506067221 */ /* 0x002fca0000010000 */
[----:B------:R-:W1:Y:S01]  /*aac0*/  SHFL.BFLY PT, R5, R6, 0x1, 0x1f ;  /* 0x0c201f0006057f89 */ /* 0x000e6200000e0000 */
[----:B--2---:R-:W-:-:S05]  /*aad0*/  FADD.FTZ R3, R3, R4 ;  /* 0x0000000403037221 */ /* 0x004fca0000010000 */
[----:B------:R-:W2:Y:S01]  /*aae0*/  SHFL.BFLY PT, R4, R3, 0x1, 0x1f ;  /* 0x0c201f0003047f89 */ /* 0x000ea200000e0000 */
[----:B-1----:R-:W-:Y:S01]  /*aaf0*/  FADD.FTZ R5, R6, R5 ;  /* 0x0000000506057221 */ /* 0x002fe20000010000 */
[----:B------:R-:W-:-:S04]  /*ab00*/  MOV R6, c[0x0][0x4e8] ;  /* 0x00013a0000067a02 */ /* 0x000fc80000000f00 */
[----:B------:R-:W-:Y:S02]  /*ab10*/  FSETP.NE.FTZ.AND P1, PT, R5, RZ, PT ;  /* 0x000000ff0500720b */ /* 0x000fe40003f35000 */
[----:B------:R-:W-:Y:S01]  /*ab20*/  ISETP.NE.AND P4, PT, R6, 0x1, PT ;  /* 0x000000010600780c */ /* 0x000fe20003f85270 */
[----:B--2---:R-:W-:Y:S01]  /*ab30*/  FADD.FTZ R4, R3, R4 ;  /* 0x0000000403047221 */ /* 0x004fe20000010000 */
[CC--:B------:R-:W-:Y:S02]  /*ab40*/  LEA.HI R3, R9.reuse, R8.reuse, RZ, 0x5 ;  /* 0x0000000809037211 */ /* 0x0c0fe400078f28ff */
[----:B------:R-:W-:Y:S02]  /*ab50*/  LEA.HI R9, R9, R8, RZ, 0x2 ;  /* 0x0000000809097211 */ /* 0x000fe400078f10ff */
[----:B------:R-:W-:Y:S02]  /*ab60*/  FSETP.NE.FTZ.AND P0, PT, R4, RZ, PT ;  /* 0x000000ff0400720b */ /* 0x000fe40003f15000 */
[----:B------:R-:W-:-:S02]  /*ab70*/  LOP3.LUT R12, R3, 0xffffffe0, RZ, 0xc0, !PT ;  /* 0xffffffe0030c7812 */ /* 0x000fc400078ec0ff */
[----:B------:R-:W-:Y:S01]  /*ab80*/  LOP3.LUT R14, R9, 0xfffffffc, RZ, 0xc0, !PT ;  /* 0xfffffffc090e7812 */ /* 0x000fe200078ec0ff */
[----:B------:R-:W1:Y:S01]  /*ab90*/  @P1 MUFU.RCP R11, R5 ;  /* 0x00000005000b1308 */ /* 0x000e620000001000 */
[-C--:B------:R-:W-:Y:S01]  /*aba0*/  IADD3 R12, -R12, R8.reuse, RZ ;  /* 0x000000080c0c7210 */ /* 0x080fe20007ffe1ff */
[----:B------:R-:W-:Y:S01]  /*abb0*/  @P4 IMAD.HI.U32 R10, R15, c[0x0][0x4ec], RZ ;  /* 0x00013b000f0a4a27 */ /* 0x000fe200078e00ff */
[----:B------:R-:W-:Y:S02]  /*abc0*/  IADD3 R8, -R14, R8, RZ ;  /* 0x000000080e087210 */ /* 0x000fe40007ffe1ff */
[----:B------:R-:W-:Y:S02]  /*abd0*/  LOP3.LUT P3, RZ, R12, 0x3, RZ, 0xc0, !PT ;  /* 0x000000030cff7812 */ /* 0x000fe4000786c0ff */
[----:B------:R-:W-:Y:S01]  /*abe0*/  @P4 SHF.R.U32.HI R7, RZ, c[0x0][0x4f0], R10 ;  /* 0x00013c00ff074a19 */ /* 0x000fe2000001160a */
[C---:B-1----:R-:W-:Y:S02]  /*abf0*/  FMUL.FTZ R81, R11.reuse, R81 ;  /* 0x000000510b517220 */ /* 0x042fe40000410000 */
[----:B------:R-:W-:Y:S01]  /*ac00*/  FMUL.FTZ R80, R11, R80 ;  /* 0x000000500b507220 */ /* 0x000fe20000410000 */
[----:B------:R-:W1:Y:S01]  /*ac10*/  @P0 MUFU.LG2 R14, R4 ;  /* 0x00000004000e0308 */ /* 0x000e620000000c00 */
[----:B------:R-:W-:-:S02]  /*ac20*/  IADD3 R13, -R7, RZ, RZ ;  /* 0x000000ff070d7210 */ /* 0x000fc40007ffe1ff */
[----:B------:R-:W-:Y:S02]  /*ac30*/  MOV R10, RZ ;  /* 0x000000ff000a7202 */ /* 0x000fe40000000f00 */
[----:B------:R-:W-:Y:S01]  /*ac40*/  F2FP.BF16.PACK_AB R80, R81, R80 ;  /* 0x000000505150723e */ /* 0x000fe200000010ff */
[----:B------:R-:W-:Y:S01]  /*ac50*/  IMAD R12, R13, c[0x0][0x4e8], R15 ;  /* 0x00013a000d0c7a24 */ /* 0x000fe200078e020f */
[----:B------:R2:W5:Y:S01]  /*ac60*/  LDL R81, [R1+0xc] ;  /* 0x00000c0001517983 */ /* 0x0005620000100800 */
[--C-:B------:R-:W-:Y:S01]  /*ac70*/  SHF.R.S32.HI R13, RZ, 0x2, R9.reuse ;  /* 0x00000002ff0d7819 */ /* 0x100fe20000011409 */
[----:B------:R3:W-:Y:S01]  /*ac80*/  @P0 MUFU.RCP R10, R4 ;  /* 0x00000004000a0308 */ /* 0x0007e20000001000 */
[----:B------:R-:W-:-:S04]  /*ac90*/  SHF.R.S32.HI R9, RZ, 0x1f, R9 ;  /* 0x0000001fff097819 */ /* 0x000fc80000011409 */
[----:B------:R-:W-:-:S03]  /*aca0*/  LEA.HI R9, R9, R13, RZ, 0x3 ;  /* 0x0000000d09097211 */ /* 0x000fc600078f18ff */
[----:B------:R-:W4:Y:S01]  /*acb0*/  @P1 MUFU.LG2 R5, R5 ;  /* 0x0000000500051308 */ /* 0x000f220000000c00 */
[----:B-1----:R-:W-:Y:S01]  /*acc0*/  @P0 FMUL.FTZ R14, R14, 0.69314718246459960938 ;  /* 0x3f3172180e0e0820 */ /* 0x002fe20000410000 */
[----:B------:R-:W-:Y:S02]  /*acd0*/  LOP3.LUT R9, R9, 0xfffffff8, RZ, 0xc0, !PT ;  /* 0xfffffff809097812 */ /* 0x000fe400078ec0ff */
[----:B---3--:R-:W-:Y:S02]  /*ace0*/  @P0 MOV R4, 0x3f317218 ;  /* 0x3f31721800040802 */ /* 0x008fe40000000f00 */
[----:B------:R-:W-:-:S03]  /*acf0*/  MOV R15, 0xff800000 ;  /* 0xff800000000f7802 */ /* 0x000fc60000000f00 */
[----:B------:R-:W-:Y:S01]  /*ad00*/  @P0 FMUL.FTZ R4, R4, c[0x0][0x2d0] ;  /* 0x0000b40004040a20 */ /* 0x000fe20000410000 */
[----:B------:R-:W-:-:S03]  /*ad10*/  IADD3 R13, R13, -R9, RZ ;  /* 0x800000090d0d7210 */ /* 0x000fc60007ffe0ff */
[----:B------:R-:W-:Y:S01]  /*ad20*/  @P0 FFMA.FTZ R15, R4, R0, R14 ;  /* 0x00000000040f0223 */ /* 0x000fe2000001000e */
[----:B------:R-:W-:Y:S01]  /*ad30*/  @P1 MOV R9, 0x3f317218 ;  /* 0x3f31721800091802 */ /* 0x000fe20000000f00 */
[----:B------:R-:W1:Y:S01]  /*ad40*/  S2R R0, SR_CTAID.Z ;  /* 0x0000000000007919 */ /* 0x000e620000002700 */
[----:B----4-:R-:W-:Y:S01]  /*ad50*/  @P1 FMUL.FTZ R5, R5, 0.69314718246459960938 ;  /* 0x3f31721805051820 */ /* 0x010fe20000410000 */
[----:B------:R-:W-:Y:S02]  /*ad60*/  SHF.R.S32.HI R3, RZ, 0x5, R3 ;  /* 0x00000005ff037819 */ /* 0x000fe40000011403 */
[----:B------:R-:W-:-:S04]  /*ad70*/  @P1 FMUL.FTZ R9, R9, c[0x0][0x2d0] ;  /* 0x0000b40009091a20 */ /* 0x000fc80000410000 */
[----:B------:R-:W-:Y:S01]  /*ad80*/  @P1 FFMA.FTZ R16, R9, R2, R5 ;  /* 0x0000000209101223 */ /* 0x000fe20000010005 */
[----:B------:R-:W-:Y:S01]  /*ad90*/  SHF.R.S32.HI R2, RZ, 0x1f, R3 ;  /* 0x0000001fff027819 */ /* 0x000fe20000011403 */
[----:B------:R-:W3:Y:S01]  /*ada0*/  S2R R5, SR_CTAID.X ;  /* 0x0000000000057919 */ /* 0x000ee20000002500 */
[----:B------:R-:W-:Y:S02]  /*adb0*/  LEA.HI R4, R8, R8, RZ, 0x1 ;  /* 0x0000000808047211 */ /* 0x000fe400078f08ff */
[----:B------:R-:W-:Y:S02]  /*adc0*/  LEA.HI R9, R2, R3, RZ, 0x3 ;  /* 0x0000000302097211 */ /* 0x000fe400078f18ff */
[----:B------:R-:W-:Y:S02]  /*add0*/  LOP3.LUT R14, R4, 0x1ffffffe, RZ, 0xc0, !PT ;  /* 0x1ffffffe040e7812 */ /* 0x000fe400078ec0ff */
[----:B------:R-:W-:Y:S02]  /*ade0*/  LOP3.LUT R9, R9, 0xffffff8, RZ, 0xc0, !PT ;  /* 0x0ffffff809097812 */ /* 0x000fe400078ec0ff */
[----:B------:R-:W-:-:S02]  /*adf0*/  IADD3 R14, R8, -R14, RZ ;  /* 0x8000000e080e7210 */ /* 0x000fc40007ffe0ff */
[C---:B------:R-:W-:Y:S02]  /*ae00*/  IADD3 R9, R3.reuse, -R9, RZ ;  /* 0x8000000903097210 */ /* 0x040fe40007ffe0ff */
[----:B------:R-:W-:Y:S02]  /*ae10*/  LEA R3, R3, R8, 0x9 ;  /* 0x0000000803037211 */ /* 0x000fe400078e48ff */
[----:B-1----:R-:W-:Y:S02]  /*ae20*/  SHF.R.S32.HI R2, RZ, 0x1f, R0 ;  /* 0x0000001fff027819 */ /* 0x002fe40000011400 */
[----:B------:R-:W-:Y:S02]  /*ae30*/  SHF.R.S32.HI R8, RZ, 0x2, R17 ;  /* 0x00000002ff087819 */ /* 0x000fe40000011411 */
[C---:B------:R-:W-:Y:S02]  /*ae40*/  R2P PR, R13.reuse, 0x6 ;  /* 0x000000060d007804 */ /* 0x040fe40000000000 */
[----:B------:R-:W-:-:S02]  /*ae50*/  LOP3.LUT R17, R13, 0x1, RZ, 0xc0, !PT ;  /* 0x000000010d117812 */ /* 0x000fc400078ec0ff */
[----:B------:R-:W-:Y:S01]  /*ae60*/  SHF.L.U32 R13, R13, 0x6, RZ ;  /* 0x000000060d0d7819 */ /* 0x000fe200000006ff */
[C---:B------:R-:W-:Y:S01]  /*ae70*/  IMAD R4, R2.reuse, c[0x0][0x3f0], RZ ;  /* 0x0000fc0002047a24 */ /* 0x040fe200078e02ff */
[----:B------:R-:W-:Y:S02]  /*ae80*/  MOV R21, UR11 ;  /* 0x0000000b00157c02 */ /* 0x000fe40008000f00 */
[----:B------:R-:W-:Y:S01]  /*ae90*/  MOV R19, UR15 ;  /* 0x0000000f00137c02 */ /* 0x000fe20008000f00 */
[----:B------:R-:W-:Y:S01]  /*aea0*/  IMAD R2, R2, c[0x0][0x498], RZ ;  /* 0x0001260002027a24 */ /* 0x000fe200078e02ff */
[----:B------:R-:W-:Y:S02]  /*aeb0*/  MOV R20, UR10 ;  /* 0x0000000a00147c02 */ /* 0x000fe40008000f00 */
[----:B------:R-:W-:Y:S02]  /*aec0*/  MOV R18, UR14 ;  /* 0x0000000e00127c02 */ /* 0x000fe40008000f00 */
[----:B------:R-:W-:-:S02]  /*aed0*/  MOV R21, UR8 ;  /* 0x0000000800157c02 */ /* 0x000fc40008000f00 */
[----:B------:R-:W-:Y:S02]  /*aee0*/  MOV R19, UR5 ;  /* 0x0000000500137c02 */ /* 0x000fe40008000f00 */
[----:B------:R-:W-:Y:S02]  /*aef0*/  LEA R8, R9, R8, 0x4 ;  /* 0x0000000809087211 */ /* 0x000fe400078e20ff */
        /* <DEDUP_REMOVED lines=8> */
[----:B---3--:R-:W-:Y:S01]  /*af80*/  LEA R8, R5, R8, 0x7 ;  /* 0x0000000805087211 */ /* 0x008fe200078e38ff */
        /* <DEDUP_REMOVED lines=82> */
[C---:B------:R-:W-:Y:S01]  /*b4b0*/  FMUL.FTZ R83, R10.reuse, R83 ;  /* 0x000000530a537220 */ /* 0x040fe20000410000 */
[----:B------:R-:W-:Y:S01]  /*b4c0*/  F2FP.BF16.PACK_AB R66, R67, R66 ;  /* 0x000000424342723e */ /* 0x000fe200000010ff */
[----:B------:R-:W-:Y:S01]  /*b4d0*/  FMUL.FTZ R82, R10, R82 ;  /* 0x000000520a527220 */ /* 0x000fe20000410000 */
[----:B------:R-:W-:Y:S01]  /*b4e0*/  STS [R3+0x80], R176 ;  /* 0x000080b003007388 */ /* 0x000fe20000000800 */
[----:B------:R-:W-:-:S02]  /*b4f0*/  IMAD R4, R12, c[0x0][0x3dc], R4 ;  /* 0x0000f7000c047a24 */ /* 0x000fc400078e0204 */
[----:B------:R-:W-:Y:S01]  /*b500*/  IMAD.WIDE.U32 R20, R7, c[0x0][0x488], R20 ;  /* 0x0001220007147a25 */ /* 0x000fe200078e0014 */
[----:B------:R-:W-:Y:S01]  /*b510*/  STS [R3+0x480], R178 ;  /* 0x000480b203007388 */ /* 0x000fe20000000800 */
[----:B------:R-:W-:Y:S02]  /*b520*/  F2FP.BF16.PACK_AB R68, R69, R68 ;  /* 0x000000444544723e */ /* 0x000fe400000010ff */
[----:B------:R-:W-:Y:S01]  /*b530*/  IMAD R9, R7, c[0x0][0x48c], R9 ;  /* 0x0001230007097a24 */ /* 0x000fe200078e0209 */
[----:B------:R-:W-:Y:S01]  /*b540*/  IADD3 R7, R2, R0, RZ ;  /* 0x0000000002077210 */ /* 0x000fe20007ffe0ff */
[----:B------:R-:W-:Y:S01]  /*b550*/  FMUL.FTZ R85, R11, R85 ;  /* 0x000000550b557220 */ /* 0x000fe20000410000 */
[----:B------:R-:W-:Y:S01]  /*b560*/  F2FP.BF16.PACK_AB R70, R71, R70 ;  /* 0x000000464746723e */ /* 0x000fe200000010ff */
[----:B------:R-:W-:Y:S01]  /*b570*/  FMUL.FTZ R84, R11, R84 ;  /* 0x000000540b547220 */ /* 0x000fe20000410000 */
[----:B------:R-:W-:Y:S01]  /*b580*/  STS [R0], R172 ;  /* 0x000000ac00007388 */ /* 0x000fe20000000800 */
[----:B------:R-:W-:-:S02]  /*b590*/  FMUL.FTZ R87, R10, R87 ;  /* 0x000000570a577220 */ /* 0x000fc40000410000 */
[----:B------:R-:W-:Y:S01]  /*b5a0*/  FMUL.FTZ R86, R10, R86 ;  /* 0x000000560a567220 */ /* 0x000fe20000410000 */
[----:B------:R-:W-:Y:S01]  /*b5b0*/  STS [R0+0x400], R174 ;  /* 0x000400ae00007388 */ /* 0x000fe20000000800 */
[----:B------:R-:W-:Y:S01]  /*b5c0*/  IMAD.WIDE.U32 R12, R12, c[0x0][0x3d8], R18 ;  /* 0x0000f6000c0c7a25 */ /* 0x000fe200078e0012 */
[----:B------:R-:W-:Y:S02]  /*b5d0*/  IADD3 R18, R2, R8, RZ ;  /* 0x0000000802127210 */ /* 0x000fe40007ffe0ff */
        /* <DEDUP_REMOVED lines=8> */
[----:B------:R-:W-:Y:S01]  /*b660*/  STS [R8+0x480], R54 ;  /* 0x0004803608007388 */ /* 0x000fe20000000800 */
[----:B------:R-:W-:Y:S01]  /*b670*/  FMUL.FTZ R93, R11, R93 ;  /* 0x0000005d0b5d7220 */ /* 0x000fe20000410000 */
[----:B------:R-:W-:Y:S01]  /*b680*/  F2FP.BF16.PACK_AB R76, R77, R76 ;  /* 0x0000004c4d4c723e */ /* 0x000fe200000010ff */
[----:B------:R-:W-:Y:S01]  /*b690*/  FMUL.FTZ R92, R11, R92 ;  /* 0x0000005c0b5c7220 */ /* 0x000fe20000410000 */
[----:B------:R-:W-:Y:S01]  /*b6a0*/  F2FP.BF16.PACK_AB R78, R79, R78 ;  /* 0x0000004e4f4e723e */ /* 0x000fe200000010ff */
[C---:B------:R-:W-:Y:S01]  /*b6b0*/  FMUL.FTZ R95, R10.reuse, R95 ;  /* 0x0000005f0a5f7220 */ /* 0x040fe20000410000 */
[----:B------:R-:W-:Y:S01]  /*b6c0*/  STS [R5], R56 ;  /* 0x0000003805007388 */ /* 0x000fe20000000800 */
[----:B------:R-:W-:Y:S01]  /*b6d0*/  FMUL.FTZ R94, R10, R94 ;  /* 0x0000005e0a5e7220 */ /* 0x000fe20000410000 */
[----:B------:R-:W-:Y:S01]  /*b6e0*/  F2FP.BF16.PACK_AB R82, R83, R82 ;  /* 0x000000525352723e */ /* 0x000fe200000010ff */
[C---:B------:R-:W-:Y:S01]  /*b6f0*/  FMUL.FTZ R97, R11.reuse, R97 ;  /* 0x000000610b617220 */ /* 0x040fe20000410000 */
[----:B------:R-:W-:Y:S01]  /*b700*/  STS [R5+0x400], R58 ;  /* 0x0004003a05007388 */ /* 0x000fe20000000800 */
[----:B------:R-:W-:-:S02]  /*b710*/  FMUL.FTZ R96, R11, R96 ;  /* 0x000000600b607220 */ /* 0x000fc40000410000 */
        /* <DEDUP_REMOVED lines=144> */
[----:B------:R-:W-:Y:S01]  /*c020*/  F2FP.BF16.PACK_AB R154, R155, R154 ;  /* 0x0000009a9b9a723e */ /* 0x000fe200000010ff */
[----:B------:R-:W-:Y:S01]  /*c030*/  FMUL.FTZ R10, R10, R166 ;  /* 0x000000a60a0a7220 */ /* 0x000fe20000410000 */
[----:B------:R-:W-:Y:S01]  /*c040*/  STS [R18+0x8080], R132 ;  /* 0x0080808412007388 */ /* 0x000fe20000000800 */
[----:B------:R-:W-:Y:S02]  /*c050*/  F2FP.BF16.PACK_AB R156, R157, R156 ;  /* 0x0000009c9d9c723e */ /* 0x000fe400000010ff */
[----:B------:R-:W-:Y:S01]  /*c060*/  F2FP.BF16.PACK_AB R158, R159, R158 ;  /* 0x0000009e9f9e723e */ /* 0x000fe200000010ff */
[----:B------:R-:W-:Y:S01]  /*c070*/  STS [R18+0x8480], R134 ;  /* 0x0084808612007388 */ /* 0x000fe20000000800 */
[----:B------:R-:W-:-:S02]  /*c080*/  LEA R17, P0, R20, c[0x0][0x450], 0x2 ;  /* 0x0001140014117a11 */ /* 0x000fc400078010ff */
[----:B------:R-:W-:Y:S01]  /*c090*/  IADD3 R9, R21, R9, RZ ;  /* 0x0000000915097210 */ /* 0x000fe20007ffe0ff */
[----:B------:R-:W-:Y:S01]  /*c0a0*/  STS [R2+0x8000], R136 ;  /* 0x0080008802007388 */ /* 0x000fe20000000800 */
[----:B------:R-:W-:Y:S02]  /*c0b0*/  F2FP.BF16.PACK_AB R160, R161, R160 ;  /* 0x000000a0a1a0723e */ /* 0x000fe400000010ff */
[----:B------:R-:W-:Y:S01]  /*c0c0*/  F2FP.BF16.PACK_AB R162, R163, R162 ;  /* 0x000000a2a3a2723e */ /* 0x000fe200000010ff */
        /* <DEDUP_REMOVED lines=30> */
[----:B------:R2:W1:Y:S04]  /*c2b0*/  LDS.128 R56, [R14+0x1080] ;  /* 0x001080000e387984 */ /* 0x0004680000000c00 */
        /* <DEDUP_REMOVED lines=14> */
[----:B------:R-:W-:Y:S01]  /*c3a0*/  ISETP.GE.AND P0, PT, R251, R6, PT ;  /* 0x00000006fb00720c */ /* 0x000fe20003f06270 */
        /* <DEDUP_REMOVED lines=13> */
[----:B--2---:R-:W2:Y:S01]  /*c480*/  LDS.128 R12, [R14+0xc080] ;  /* 0x00c080000e0c7984 */ /* 0x004ea20000000c00 */
        /* <DEDUP_REMOVED lines=17> */
[----:B--2---:R1:W-:Y:S02]  /*c5a0*/  @!P0 ST.E.128 [R2.64], R12 ;  /* 0x0000000c02008985 */ /* 0x0043e4000c101d0c */
.L_x_2637:
[----:B---34-:R-:W-:Y:S05]  /*c5b0*/  BSYNC B0 ;  /* 0x0000000000007941 */ /* 0x018fea0003800000 */
.L_x_2636:
[----:B-1----:R-:W-:Y:S01]  /*c5c0*/  IADD3 R2, R251, 0x20, RZ ;  /* 0x00000020fb027810 */ /* 0x002fe20007ffe0ff */
[----:B--2---:R1:W2:Y:S01]  /*c5d0*/  SHFL.IDX PT, R15, R73, 0x1, 0x181f ;  /* 0x00381f00490f7f89 */ /* 0x0042a200000e0000 */
[----:B------:R-:W-:Y:S02]  /*c5e0*/  BSSY B0, `(.L_x_2638) ;  /* 0x000001c000007945 */ /* 0x000fe40003800000 */
[----:B------:R-:W-:Y:S01]  /*c5f0*/  ISETP.GE.AND P0, PT, R2, R6, PT ;  /* 0x000000060200720c */ /* 0x000fe20003f06270 */
[----:B------:R1:W3:-:S12]  /*c600*/  SHFL.IDX PT, R14, R0, 0x1, 0x181f ;  /* 0x00381f00000e7f89 */ /* 0x0002d800000e0000 */
        /* <DEDUP_REMOVED lines=25> */
.L_x_2639:
[----:B------:R-:W-:Y:S05]  /*c7a0*/  BSYNC B0 ;  /* 0x0000000000007941 */ /* 0x000fea0003800000 */
.L_x_2638:
[----:B--2---:R-:W-:Y:S01]  /*c7b0*/  IADD3 R2, R251, 0x40, RZ ;  /* 0x00000040fb027810 */ /* 0x004fe20007ffe0ff */
[----:B------:R2:W4:Y:S01]  /*c7c0*/  SHFL.IDX PT, R15, R73, 0x2, 0x181f ;  /* 0x00581f00490f7f89 */ /* 0x00052200000e0000 */
        /* <DEDUP_REMOVED lines=28> */
.L_x_2641:
[----:B------:R-:W-:Y:S05]  /*c990*/  BSYNC B0 ;  /* 0x0000000000007941 */ /* 0x000fea0003800000 */
.L_x_2640:
[----:B------:R-:W-:Y:S01]  /*c9a0*/  IADD3 R251, R251, 0x60, RZ ;  /* 0x00000060fbfb7810 */ /* 0x000fe20007ffe0ff */
[----:B---3--:R3:W1:Y:S03]  /*c9b0*/  SHFL.IDX PT, R13, R73, 0x3, 0x181f ;  /* 0x00781f00490d7f89 */ /* 0x00866600000e0000 */
[----:B------:R-:W-:Y:S01]  /*c9c0*/  ISETP.GE.AND P0, PT, R251, R6, PT ;  /* 0x00000006fb00720c */ /* 0x000fe20003f06270 */
[----:B------:R3:W2:-:S12]  /*c9d0*/  SHFL.IDX PT, R12, R0, 0x3, 0x181f ;  /* 0x00781f00000c7f89 */ /* 0x00069800000e0000 */
[----:B------:R-:W-:Y:S05]  /*c9e0*/  @P0 EXIT ;  /* 0x000000000000094d */ /* 0x000fea0003800000 */
[C---:B-----5:R-:W-:Y:S02]  /*c9f0*/  IADD3 R4, R81.reuse, 0x40, RZ ;  /* 0x0000004051047810 */ /* 0x060fe40007ffe0ff */
[C---:B------:R-:W-:Y:S02]  /*ca00*/  IADD3 R2, R81.reuse, 0x80, RZ ;  /* 0x0000008051027810 */ /* 0x040fe40007ffe0ff */
[----:B------:R-:W-:Y:S02]  /*ca10*/  ISETP.GE.AND P1, PT, R4, c[0x0][0x3c8], PT ;  /* 0x0000f20004007a0c */ /* 0x000fe40003f26270 */
[----:B------:R-:W-:Y:S02]  /*ca20*/  ISETP.GE.AND P0, PT, R2, c[0x0][0x3c8], PT ;  /* 0x0000f20002007a0c */ /* 0x000fe40003f06270 */
[----:B------:R-:W-:-:S09]  /*ca30*/  ISETP.GE.AND P2, PT, R81, c[0x0][0x3c8], PT ;  /* 0x0000f20051007a0c */ /* 0x000fd20003f46270 */
[----:B------:R-:W-:Y:S02]  /*ca40*/  @!P1 SHF.R.S32.HI R3, RZ, 0x1f, R4 ;  /* 0x0000001fff039819 */ /* 0x000fe40000011404 */
[----:B-123--:R-:W-:Y:S02]  /*ca50*/  @!P0 SHF.R.S32.HI R0, RZ, 0x1f, R2 ;  /* 0x0000001fff008819 */ /* 0x00efe40000011402 */
        /* <DEDUP_REMOVED lines=19> */
.L_x_2642:
        /* <DEDUP_REMOVED lines=15> */
.L_x_3671:


//--------------------- .text._ZN7cutlass13device_kernelIN5flash19enable_sm80_to_sm89INS1_16FlashAttnFwdSm80INS1_25CollectiveMainloopFwdSm80ILi8ELi1ELb0EN4cute5tupleIJNS5_1CILi128EEENS7_ILi96EEENS7_ILi256EEEEEELi256ENS_10bfloat16_tEfNS_4arch4Sm80ELb0ELb0ELb0ELb1ELb1ELb0ELb1ELb0EEENS1_21CollectiveEpilogueFwdINS6_IJS8_SA_S9_EEENS6_IJNS7_ILi1EEESI_SI_EEESC_SE_Li256ELb1ELb1ELb0ELb0EEENS1_19SingleTileSchedulerILb1ELb0ELb1ELi128EEEEEEEEEvNT_6ParamsE --------------------------
	.section	.text._ZN7cutlass13device_kernelIN5flash19enable_sm80_to_sm89INS1_16FlashAttnFwdSm80INS1_25CollectiveMainloopFwdSm80ILi8ELi1ELb0EN4cute5tupleIJNS5_1CILi128EEENS7_ILi96EEENS7_ILi256EEEEEELi256ENS_10bfloat16_tEfNS_4arch4Sm80ELb0ELb0ELb0ELb1ELb1ELb0ELb1ELb0EEENS1_21CollectiveEpilogueFwdINS6_IJS8_SA_S9_EEENS6_IJNS7_ILi1EEESI_SI_EEESC_SE_Li256ELb1ELb1ELb0ELb0EEENS1_19SingleTileSchedulerILb1ELb0ELb1ELi128EEEEEEEEEvNT_6ParamsE,"ax",@progbits
	.sectioninfo	@"SHI_REGISTERS=255"
	.align	128
.text._ZN7cutlass13device_kernelIN5flash19enable_sm80_to_sm89INS1_16FlashAttnFwdSm80INS1_25CollectiveMainloopFwdSm80ILi8ELi1ELb0EN4cute5tupleIJNS5_1CILi128EEENS7_ILi96EEENS7_ILi256EEEEEELi256ENS_10bfloat16_tEfNS_4arch4Sm80ELb0ELb0ELb0ELb1ELb1ELb0ELb1ELb0EEENS1_21CollectiveEpilogueFwdINS6_IJS8_SA_S9_EEENS6_IJNS7_ILi1EEESI_SI_EEESC_SE_Li256ELb1ELb1ELb0ELb0EEENS1_19SingleTileSchedulerILb1ELb0ELb1ELi128EEEEEEEEEvNT_6ParamsE:
        .type           _ZN7cutlass13device_kernelIN5flash19enable_sm80_to_sm89INS1_16FlashAttnFwdSm80INS1_25CollectiveMainloopFwdSm80ILi8ELi1ELb0EN4cute5tupleIJNS5_1CILi128EEENS7_ILi96EEENS7_ILi256EEEEEELi256ENS_10bfloat16_tEfNS_4arch4Sm80ELb0ELb0ELb0ELb1ELb1ELb0ELb1ELb0EEENS1_21CollectiveEpilogueFwdINS6_IJS8_SA_S9_EEENS6_IJNS7_ILi1EEESI_SI_EEESC_SE_Li256ELb1ELb1ELb0ELb0EEENS1_19SingleTileSchedulerILb1ELb0ELb1ELi128EEEEEEEEEvNT_6ParamsE,@function
        .size           _ZN7cutlass13device_kernelIN5flash19enable_sm80_to_sm89INS1_16FlashAttnFwdSm80INS1_25CollectiveMainloopFwdSm80ILi8ELi1ELb0EN4cute5tupleIJNS5_1CILi128EEENS7_ILi96EEENS7_ILi256EEEEEELi256ENS_10bfloat16_tEfNS_4arch4Sm80ELb0ELb0ELb0ELb1ELb1ELb0ELb1ELb0EEENS1_21CollectiveEpilogueFwdINS6_IJS8_SA_S9_EEENS6_IJNS7_ILi1EEESI_SI_EEESC_SE_Li256ELb1ELb1ELb0ELb0EEENS1_19SingleTileSchedulerILb1ELb0ELb1ELi128EEEEEEEEEvNT_6ParamsE,(.L_x_3672 - _ZN7cutlass13device_kernelIN5flash19enable_sm80_to_sm89INS1_16FlashAttnFwdSm80INS1_25CollectiveMainloopFwdSm80ILi8ELi1ELb0EN4cute5tupleIJNS5_1CILi128EEENS7_ILi96EEENS7_ILi256EEEEEELi256ENS_10bfloat16_tEfNS_4arch4Sm80ELb0ELb0ELb0ELb1ELb1ELb0ELb1ELb0EEENS1_21CollectiveEpilogueFwdINS6_IJS8_SA_S9_EEENS6_IJNS7_ILi1EEESI_SI_EEESC_SE_Li256ELb1ELb1ELb0ELb0EEENS1_19SingleTileSchedulerILb1ELb0ELb1ELi128EEEEEEEEEvNT_6ParamsE)
        .other          _ZN7cutlass13device_kernelIN5flash19enable_sm80_to_sm89INS1_16FlashAttnFwdSm80INS1_25CollectiveMainloopFwdSm80ILi8ELi1ELb0EN4cute5tupleIJNS5_1CILi128EEENS7_ILi96EEENS7_ILi256EEEEEELi256ENS_10bfloat16_tEfNS_4arch4Sm80ELb0ELb0ELb0ELb1ELb1ELb0ELb1ELb0EEENS1_21CollectiveEpilogueFwdINS6_IJS8_SA_S9_EEENS6_IJNS7_ILi1EEESI_SI_EEESC_SE_Li256ELb1ELb1ELb0ELb0EEENS1_19SingleTileSchedulerILb1ELb0ELb1ELi128EEEEEEEEEvNT_6ParamsE,@"STO_CUDA_ENTRY STV_DEFAULT"
_ZN7cutlass13device_kernelIN5flash19enable_sm80_to_sm89INS1_16FlashAttnFwdSm80INS1_25CollectiveMainloopFwdSm80ILi8ELi1ELb0EN4cute5tupleIJNS5_1CILi128EEENS7_ILi96EEENS7_ILi256EEEEEELi256ENS_10bfloat16_tEfNS_4arch4Sm80ELb0ELb0ELb0ELb1ELb1ELb0ELb1ELb0EEENS1_21CollectiveEpilogueFwdINS6_IJS8_SA_S9_EEENS6_IJNS7_ILi1EEESI_SI_EEESC_SE_Li256ELb1ELb1ELb0ELb0EEENS1_19SingleTileSchedulerILb1ELb0ELb1ELi128EEEEEEEEEvNT_6ParamsE:
        /* <DEDUP_REMOVED lines=21> */
.L_x_2644:
        /* <DEDUP_REMOVED lines=13> */
.L_x_2646:
[----:B------:R-:W-:Y:S02]  /*0220*/  ULDC UR6, c[0x0][0x54c] ;  /* 0x0001530000067ab9 */ /* 0x000fe40000000800 */
.L_x_2645:
[----:B------:R-:W-:Y:S02]  /*0230*/  ULDC UR4, c[0x0][0x548] ;  /* 0x0001520000047ab9 */ /* 0x000fe40000000800 */
[----:B------:R-:W-:-:S02]  /*0240*/  USHF.L.U32 UR5, UR5, 0x7, URZ ;  /* 0x0000000705057899 */ /* 0x000fc4000800063f */
[----:B------:R-:W-:-:S04]  /*0250*/  UIMAD UR4, UR6, UR4, URZ ;  /* 0x00000004060472a4 */ /* 0x000fc8000f8e023f */
[----:B------:R-:W-:-:S04]  /*0260*/  UISETP.GE.AND UP0, UPT, UR5, UR4, UPT ;  /* 0x000000040500728c */ /* 0x000fc8000bf06270 */
[----:B------:R-:W-:Y:S01]  /*0270*/  USEL UR11, UR11, 0xffffffff, !UP0 ;  /* 0xffffffff0b0b7887 */ /* 0x000fe2000c000000 */
[----:B------:R-:W-:Y:S05]  /*0280*/  BRA `(.L_x_2647) ;  /* 0x000001b000007947 */ /* 0x000fea0003800000 */
.L_x_2643:
        /* <DEDUP_REMOVED lines=8> */
.L_x_2648:
        /* <DEDUP_REMOVED lines=13> */
.L_x_2650:
[----:B------:R-:W-:Y:S02]  /*03e0*/  ULDC UR6, c[0x0][0x54c] ;  /* 0x0001530000067ab9 */ /* 0x000fe40000000800 */
.L_x_2649:
[----:B------:R-:W-:Y:S02]  /*03f0*/  ULDC UR4, c[0x0][0x548] ;  /* 0x0001520000047ab9 */ /* 0x000fe40000000800 */
[----:B------:R-:W-:-:S02]  /*0400*/  USHF.L.U32 UR5, UR5, 0x7, URZ ;  /* 0x0000000705057899 */ /* 0x000fc4000800063f */
[----:B------:R-:W-:-:S04]  /*0410*/  UIMAD UR4, UR6, UR4, URZ ;  /* 0x00000004060472a4 */ /* 0x000fc8000f8e023f */
[----:B------:R-:W-:-:S04]  /*0420*/  UISETP.GE.AND UP0, UPT, UR5, UR4, UPT ;  /* 0x000000040500728c */ /* 0x000fc8000bf06270 */
[----:B------:R-:W-:-:S06]  /*0430*/  USEL UR11, UR11, 0xffffffff, !UP0 ;  /* 0xffffffff0b0b7887 */ /* 0x000fcc000c000000 */
.L_x_2647:
        /* <DEDUP_REMOVED lines=44> */
.L_x_2651:
        /* <DEDUP_REMOVED lines=10> */
.L_x_2652:
        /* <DEDUP_REMOVED lines=12> */
.L_x_2653:
        /* <DEDUP_REMOVED lines=84> */
[----:B------:R-:W1:Y:S01]  /*0da0*/  S2R R10, SR_CTAID.X ;  /* 0x00000000000a7919 */ /* 0x000e620000002500 */
[----:B------:R-:W-:Y:S01]  /*0db0*/  SHF.R.S32.HI R6, RZ, 0x1f, R2 ;  /* 0x0000001fff067819 */ /* 0x000fe20000011402 */
[----:B------:R-:W-:Y:S02]  /*0dc0*/  USHF.R.S32.HI UR15, URZ, 0x1f, UR14 ;  /* 0x0000001f3f0f7899 */ /* 0x000fe4000801140e */
[----:B------:R2:W3:Y:S01]  /*0dd0*/  @P1 LDG.E R3, [R4.64] ;  /* 0x0000000c04031981 */ /* 0x0004e2000c1e1900 */
[CC--:B------:R-:W-:Y:S01]  /*0de0*/  LEA.HI R30, R6.reuse, R2.reuse, RZ, 0x3 ;  /* 0x00000002061e7211 */ /* 0x0c0fe200078f18ff */
[----:B------:R-:W-:Y:S01]  /*0df0*/  ULDC.64 UR4, c[0x0][0x178] ;  /* 0x00005e0000047ab9 */ /* 0x000fe20000000a00 */
[----:B------:R-:W-:Y:S01]  /*0e00*/  LEA.HI R11, R6, R2, RZ, 0x4 ;  /* 0x00000002060b7211 */ /* 0x000fe200078f20ff */
[----:B------:R-:W-:Y:S01]  /*0e10*/  UIMAD UR15, UR15, UR4, URZ ;  /* 0x000000040f0f72a4 */ /* 0x000fe2000f8e023f */
[----:B------:R-:W-:Y:S01]  /*0e20*/  LOP3.LUT R12, R30, 0xfffffff8, RZ, 0xc0, !PT ;  /* 0xfffffff81e0c7812 */ /* 0x000fe200078ec0ff */
[----:B------:R-:W-:Y:S01]  /*0e30*/  UIMAD.WIDE.U32 UR16, UR14, UR4, URZ ;  /* 0x000000040e1072a5 */ /* 0x000fe2000f8e003f */
[----:B------:R-:W-:Y:S01]  /*0e40*/  SHF.R.S32.HI R30, RZ, 0x3, R30 ;  /* 0x00000003ff1e7819 */ /* 0x000fe2000001141e */
[----:B------:R-:W-:Y:S01]  /*0e50*/  UIMAD UR15, UR14, UR5, UR15 ;  /* 0x000000050e0f72a4 */ /* 0x000fe2000f8e020f */
[----:B------:R-:W-:Y:S01]  /*0e60*/  BSSY B0, `(.L_x_2655) ;  /* 0x000005f000007945 */ /* 0x000fe20003800000 */
[----:B------:R-:W-:Y:S01]  /*0e70*/  IMAD.IADD R12, R2, 0x1, -R12 ;  /* 0x00000001020c7824 */ /* 0x000fe200078e0a0c */
[----:B------:R-:W-:Y:S01]  /*0e80*/  ULDC.64 UR4, c[0x0][0x1b8] ;  /* 0x00006e0000047ab9 */ /* 0x000fe20000000a00 */
[----:B------:R-:W-:Y:S01]  /*0e90*/  IMAD.SHL.U32 R249, R30, 0x40, RZ ;  /* 0x000000401ef97824 */ /* 0x000fe200078e00ff */
[----:B------:R-:W-:Y:S01]  /*0ea0*/  UIADD3 UR17, UR17, UR15, URZ ;  /* 0x0000000f11117290 */ /* 0x000fe2000fffe03f */
[C---:B------:R-:W-:Y:S01]  /*0eb0*/  IMAD R108, R12.reuse, 0x20, R30 ;  /* 0x000000200c6c7824 */ /* 0x040fe200078e021e */
[----:B------:R-:W-:Y:S01]  /*0ec0*/  USHF.R.S32.HI UR15, URZ, 0x1f, UR11 ;  /* 0x0000001f3f0f7899 */ /* 0x000fe2000801140b */
[----:B------:R-:W-:Y:S01]  /*0ed0*/  IMAD.SHL.U32 R33, R12, 0x8, RZ ;  /* 0x000000080c217824 */ /* 0x000fe200078e00ff */
[----:B------:R-:W-:Y:S01]  /*0ee0*/  UIMAD UR14, UR8, UR4, URZ ;  /* 0x00000004080e72a4 */ /* 0x000fe2000f8e023f */
[----:B------:R-:W-:Y:S01]  /*0ef0*/  LOP3.LUT R249, R249, 0x1c0, RZ, 0xc0, !PT ;  /* 0x000001c0f9f97812 */ /* 0x000fe200078ec0ff */
[----:B------:R-:W-:Y:S01]  /*0f00*/  USEL UR15, UR15, URZ, !UP1 ;  /* 0x0000003f0f0f7287 */ /* 0x000fe2000c800000 */
[C---:B-1----:R-:W-:Y:S01]  /*0f10*/  IMAD R8, R10.reuse, 0x80, R108 ;  /* 0x000000800a087824 */ /* 0x042fe200078e026c */
[----:B------:R-:W-:Y:S01]  /*0f20*/  UIMAD UR14, UR9, UR5, UR14 ;  /* 0x00000005090e72a4 */ /* 0x000fe2000f8e020e */
[----:B------:R1:W-:Y:S01]  /*0f30*/  STL [R1], R108 ;  /* 0x0000006c01007387 */ /* 0x0003e20000100800 */
[----:B------:R-:W-:Y:S01]  /*0f40*/  UIMAD.WIDE.U32 UR18, UR9, UR4, UR16 ;  /* 0x00000004091272a5 */ /* 0x000fe2000f8e0010 */
[----:B------:R-:W-:Y:S01]  /*0f50*/  IMAD.MOV.U32 R7, RZ, RZ, R8 ;  /* 0x000000ffff077224 */ /* 0x000fe200078e0008 */
[----:B------:R-:W-:Y:S01]  /*0f60*/  USEL UR16, UR11, URZ, !UP1 ;  /* 0x0000003f0b107287 */ /* 0x000fe2000c800000 */
[----:B--2---:R-:W-:Y:S01]  /*0f70*/  IMAD.MOV.U32 R4, RZ, RZ, c[0x0][0x2c4] ;  /* 0x0000b100ff047624 */ /* 0x004fe200078e00ff */
[----:B------:R-:W-:Y:S01]  /*0f80*/  ULDC.64 UR4, c[0x0][0x1c0] ;  /* 0x0000700000047ab9 */ /* 0x000fe20000000a00 */
[----:B------:R-:W-:Y:S01]  /*0f90*/  IMAD R10, R10, 0x80, R30 ;  /* 0x000000800a0a7824 */ /* 0x000fe200078e021e */
[----:B------:R-:W-:Y:S01]  /*0fa0*/  UIMAD UR15, UR15, UR4, URZ ;  /* 0x000000040f0f72a4 */ /* 0x000fe2000f8e023f */
[C---:B------:R-:W-:Y:S01]  /*0fb0*/  IADD3 R13, R33.reuse, 0x40, RZ ;  /* 0x00000040210d7810 */ /* 0x040fe20007ffe0ff */
[----:B------:R-:W-:Y:S01]  /*0fc0*/  UIADD3 UR19, UR19, UR14, URZ ;  /* 0x0000000e13137290 */ /* 0x000fe2000fffe03f */
[----:B------:R-:W-:Y:S01]  /*0fd0*/  ISETP.NE.AND P0, PT, R4, 0x1, PT ;  /* 0x000000010400780c */ /* 0x000fe20003f05270 */
[----:B------:R-:W-:Y:S01]  /*0fe0*/  UIMAD UR5, UR16, UR5, UR15 ;  /* 0x00000005100572a4 */ /* 0x000fe2000f8e020f */
[C---:B------:R-:W-:Y:S01]  /*0ff0*/  IADD3 R32, R33.reuse, 0x80, RZ ;  /* 0x0000008021207810 */ /* 0x040fe20007ffe0ff */
[----:B------:R-:W-:Y:S01]  /*1000*/  UIMAD.WIDE.U32 UR16, UR16, UR4, UR18 ;  /* 0x00000004101072a5 */ /* 0x000fe2000f8e0012 */
[----:B------:R-:W-:-:S02]  /*1010*/  ISETP.GE.AND P4, PT, R33, c[0x0][0x198], PT ;  /* 0x0000660021007a0c */ /* 0x000fc40003f86270 */
[----:B------:R-:W-:Y:S01]  /*1020*/  ISETP.GE.AND P3, PT, R13, c[0x0][0x198], PT ;  /* 0x000066000d007a0c */ /* 0x000fe20003f66270 */
[----:B------:R-:W-:Y:S01]  /*1030*/  UIADD3 UR5, UR17, UR5, URZ ;  /* 0x0000000511057290 */ /* 0x000fe2000fffe03f */
[----:B------:R-:W-:Y:S01]  /*1040*/  ISETP.GE.AND P6, PT, R32, c[0x0][0x198], PT ;  /* 0x0000660020007a0c */ /* 0x000fe20003fc6270 */
[----:B------:R-:W-:Y:S02]  /*1050*/  IMAD.U32 R15, RZ, RZ, UR17 ;  /* 0x00000011ff0f7e24 */ /* 0x000fe4000f8e00ff */
[----:B------:R-:W-:Y:S02]  /*1060*/  IMAD.U32 R14, RZ, RZ, UR16 ;  /* 0x00000010ff0e7e24 */ /* 0x000fe4000f8e00ff */
[----:B------:R-:W-:-:S04]  /*1070*/  @P0 IMAD.HI.U32 R4, R8, c[0x0][0x2c8], RZ ;  /* 0x0000b20008040a27 */ /* 0x000fc800078e00ff */
[----:B------:R-:W-:Y:S01]  /*1080*/  IMAD.U32 R15, RZ, RZ, UR5 ;  /* 0x00000005ff0f7e24 */ /* 0x000fe2000f8e00ff */
[----:B------:R-:W-:-:S04]  /*1090*/  @P0 SHF.R.U32.HI R7, RZ, c[0x0][0x2cc], R4 ;  /* 0x0000b300ff070a19 */ /* 0x000fc80000011604 */
[--C-:B------:R-:W-:Y:S01]  /*10a0*/  SHF.R.S32.HI R5, RZ, 0x1f, R7.reuse ;  /* 0x0000001fff057819 */ /* 0x100fe20000011407 */
[----:B------:R-:W-:Y:S02]  /*10b0*/  IMAD.MOV R4, RZ, RZ, -R7 ;  /* 0x000000ffff047224 */ /* 0x000fe400078e0a07 */
[----:B------:R-:W-:-:S04]  /*10c0*/  IMAD.WIDE.U32 R14, R7, c[0x0][0x1b0], R14 ;  /* 0x00006c00070e7a25 */ /* 0x000fc800078e000e */
[----:B------:R-:W-:Y:S02]  /*10d0*/  IMAD R4, R4, c[0x0][0x2c4], R8 ;  /* 0x0000b10004047a24 */ /* 0x000fe400078e0208 */
[----:B------:R-:W-:-:S03]  /*10e0*/  IMAD R5, R5, c[0x0][0x1b0], RZ ;  /* 0x00006c0005057a24 */ /* 0x000fc600078e02ff */
[----:B------:R-:W-:Y:S01]  /*10f0*/  SHF.R.S32.HI R8, RZ, 0x1f, R4 ;  /* 0x0000001fff087819 */ /* 0x000fe20000011404 */
[----:B------:R-:W-:Y:S01]  /*1100*/  IMAD R5, R7, c[0x0][0x1b4], R5 ;  /* 0x00006d0007057a24 */ /* 0x000fe200078e0205 */
[----:B------:R-:W-:-:S03]  /*1110*/  LOP3.LUT R7, R11, 0xfffffff0, RZ, 0xc0, !PT ;  /* 0xfffffff00b077812 */ /* 0x000fc600078ec0ff */
[----:B------:R-:W-:Y:S02]  /*1120*/  IMAD R8, R8, c[0x0][0x1a8], RZ ;  /* 0x00006a0008087a24 */ /* 0x000fe400078e02ff */
[----:B------:R-:W-:Y:S02]  /*1130*/  IMAD.IADD R15, R15, 0x1, R5 ;  /* 0x000000010f0f7824 */ /* 0x000fe400078e0205 */
[C---:B------:R-:W-:Y:S02]  /*1140*/  IMAD R9, R4.reuse, c[0x0][0x1ac], R8 ;  /* 0x00006b0004097a24 */ /* 0x040fe400078e0208 */
[----:B------:R-:W-:Y:S01]  /*1150*/  IMAD.WIDE.U32 R4, R4, c[0x0][0x1a8], R14 ;  /* 0x00006a0004047a25 */ /* 0x000fe200078e000e */
[----:B------:R-:W-:-:S03]  /*1160*/  LEA.HI R14, R6, R2, RZ, 0x6 ;  /* 0x00000002060e7211 */ /* 0x000fc600078f30ff */
[----:B------:R-:W-:Y:S01]  /*1170*/  IMAD.IADD R9, R5, 0x1, R9 ;  /* 0x0000000105097824 */ /* 0x000fe200078e0209 */
[----:B------:R-:W-:Y:S01]  /*1180*/  LEA R16, P0, R4, c[0x0][0x160], 0x1 ;  /* 0x0000580004107a11 */ /* 0x000fe200078008ff */
[----:B------:R-:W-:Y:S02]  /*1190*/  IMAD.IADD R5, R2, 0x1, -R7 ;  /* 0x0000000102057824 */ /* 0x000fe400078e0a07 */
[----:B-----5:R-:W-:Y:S01]  /*11a0*/  IMAD R8, R0, c[0x0][0x2c4], RZ ;  /* 0x0000b10000087a24 */ /* 0x020fe200078e02ff */
[----:B------:R-:W-:Y:S01]  /*11b0*/  LEA.HI.X R9, R4, c[0x0][0x164], R9, 0x1, P0 ;  /* 0x0000590004097a11 */ /* 0x000fe200000f0c09 */
[----:B------:R-:W-:Y:S01]  /*11c0*/  IMAD.SHL.U32 R14, R14, 0x8, RZ ;  /* 0x000000080e0e7824 */ /* 0x000fe200078e00ff */
[----:B------:R-:W-:Y:S01]  /*11d0*/  SHF.R.S32.HI R7, RZ, 0x1f, R5 ;  /* 0x0000001fff077819 */ /* 0x000fe20000011405 */
[----:B------:R-:W-:Y:S01]  /*11e0*/  IMAD.MOV.U32 R4, RZ, RZ, 0x10 ;  /* 0x00000010ff047424 */ /* 0x000fe200078e00ff */
[----:B------:R-:W-:Y:S01]  /*11f0*/  ISETP.GE.AND P0, PT, R10, R8, PT ;  /* 0x000000080a00720c */ /* 0x000fe20003f06270 */
[----:B------:R1:W2:Y:S01]  /*1200*/  SHFL.IDX PT, R20, R16, RZ, 0x181f ;  /* 0x00181fff10147589 */ /* 0x0002a200000e0000 */
[----:B------:R-:W-:-:S03]  /*1210*/  LEA.HI R7, R7, R5, RZ, 0x3 ;  /* 0x0000000507077211 */ /* 0x000fc600078f18ff */
[----:B------:R1:W4:Y:S01]  /*1220*/  SHFL.IDX PT, R21, R9, RZ, 0x181f ;  /* 0x00181fff09157589 */ /* 0x00032200000e0000 */
[----:B------:R-:W-:-:S05]  /*1230*/  LOP3.LUT R0, R7, 0xfffffff8, RZ, 0xc0, !PT ;  /* 0xfffffff807007812 */ /* 0x000fca00078ec0ff */
[----:B------:R-:W-:Y:S01]  /*1240*/  IMAD.IADD R5, R5, 0x1, -R0 ;  /* 0x0000000105057824 */ /* 0x000fe200078e0a00 */
[----:B------:R-:W-:-:S04]  /*1250*/  IADD3 R0, R33, 0xc0, RZ ;  /* 0x000000c021007810 */ /* 0x000fc80007ffe0ff */
[----:B------:R-:W-:Y:S01]  /*1260*/  ISETP.GE.AND P5, PT, R0, c[0x0][0x198], PT ;  /* 0x0000660000007a0c */ /* 0x000fe20003fa6270 */
[----:B---3--:R3:W1:Y:S03]  /*1270*/  @P1 R2UR UR18, R3 ;  /* 0x00000000031213c2 */ /* 0x00866600000e0000 */
[----:B------:R-:W-:Y:S01]  /*1280*/  R2P PR, R5, 0x6 ;  /* 0x0000000605007804 */ /* 0x000fe20000000000 */
[----:B-1----:R-:W-:-:S04]  /*1290*/  @!UP0 UMOV UR18, UR11 ;  /* 0x0000000b00128c82 */ /* 0x002fc80008000000 */
[----:B------:R-:W-:Y:S02]  /*12a0*/  SEL R4, R4, 0xfffffff0, !P1 ;  /* 0xfffffff004047807 */ /* 0x000fe40004800000 */
[----:B---3--:R-:W-:Y:S02]  /*12b0*/  SHF.R.U32.HI R3, RZ, 0x3, R249 ;  /* 0x00000003ff037819 */ /* 0x008fe400000116f9 */
[----:B------:R-:W-:-:S04]  /*12c0*/  LOP3.LUT R249, R249, 0x38, R33, 0xf8, !PT ;  /* 0x00000038f9f97812 */ /* 0x000fc800078ef821 */
[----:B------:R-:W-:Y:S01]  /*12d0*/  LOP3.LUT R249, R249, R3, RZ, 0x3c, !PT ;  /* 0x00000003f9f97212 */ /* 0x000fe200078e3cff */
[----:B------:R-:W-:-:S03]  /*12e0*/  IMAD.MOV.U32 R3, RZ, RZ, 0x20 ;  /* 0x00000020ff037424 */ /* 0x000fc600078e00ff */
[----:B------:R-:W-:Y:S02]  /*12f0*/  LOP3.LUT R249, R249, 0xfffffe00, R14, 0xf8, !PT ;  /* 0xfffffe00f9f97812 */ /* 0x000fe400078ef80e */
[----:B------:R-:W-:Y:S01]  /*1300*/  SEL R3, R3, 0xffffffe0, !P2 ;  /* 0xffffffe003037807 */ /* 0x000fe20005000000 */
[----:B------:R-:W-:Y:S05]  /*1310*/  @P0 BRA `(.L_x_2656) ;  /* 0x0000013000000947 */ /* 0x000fea0003800000 */
[----:B--2-4-:R-:W-:Y:S01]  /*1320*/  SHF.R.S32.HI R17, RZ, 0x1f, R13 ;  /* 0x0000001fff117819 */ /* 0x014fe2000001140d */
        /* <DEDUP_REMOVED lines=18> */
.L_x_2656:
[----:B--2-4-:R-:W-:Y:S05]  /*1450*/  BSYNC B0 ;  /* 0x0000000000007941 */ /* 0x014fea0003800000 */
.L_x_2655:
[----:B-1----:R-:W-:Y:S01]  /*1460*/  IADD3 R14, R10, 0x20, RZ ;  /* 0x000000200a0e7810 */ /* 0x002fe20007ffe0ff */
[----:B------:R1:W2:Y:S01]  /*1470*/  SHFL.IDX PT, R21, R9, 0x1, 0x181f ;  /* 0x00381f0009157f89 */ /* 0x0002a200000e0000 */
        /* <DEDUP_REMOVED lines=23> */
.L_x_2658:
[----:B------:R-:W-:Y:S05]  /*15f0*/  BSYNC B0 ;  /* 0x0000000000007941 */ /* 0x000fea0003800000 */
.L_x_2657:
[----:B--2---:R-:W-:Y:S01]  /*1600*/  IADD3 R14, R10, 0x40, RZ ;  /* 0x000000400a0e7810 */ /* 0x004fe20007ffe0ff */
[----:B------:R2:W4:Y:S01]  /*1610*/  SHFL.IDX PT, R21, R9, 0x2, 0x181f ;  /* 0x00581f0009157f89 */ /* 0x00052200000e0000 */
        /* <DEDUP_REMOVED lines=23> */
.L_x_2660:
[----:B------:R-:W-:Y:S05]  /*1790*/  BSYNC B0 ;  /* 0x0000000000007941 */ /* 0x000fea0003800000 */
.L_x_2659:
[----:B-12---:R-:W-:Y:S01]  /*17a0*/  SHFL.IDX PT, R16, R16, 0x3, 0x181f ;  /* 0x00781f0010107f89 */ /* 0x006fe200000e0000 */
[----:B------:R-:W-:Y:S01]  /*17b0*/  IADD3 R10, R10, 0x60, RZ ;  /* 0x000000600a0a7810 */ /* 0x000fe20007ffe0ff */
[----:B------:R-:W-:Y:S01]  /*17c0*/  UMOV UR14, 0x60 ;  /* 0x00000060000e7882 */ /* 0x000fe20000000000 */
[----:B------:R-:W-:Y:S01]  /*17d0*/  SHF.R.S32.HI R31, RZ, 0x1f, R13 ;  /* 0x0000001fff1f7819 */ /* 0x000fe2000001140d */
[----:B------:R-:W1:Y:S01]  /*17e0*/  SHFL.IDX PT, R17, R9, 0x3, 0x181f ;  /* 0x00781f0009117f89 */ /* 0x000e6200000e0000 */
[----:B------:R-:W-:Y:S01]  /*17f0*/  ISETP.GE.AND P0, PT, R10, R8, PT ;  /* 0x000000080a00720c */ /* 0x000fe20003f06270 */
[----:B------:R-:W-:Y:S01]  /*1800*/  UIMAD UR14, UR6, UR14, -0x60 ;  /* 0xffffffa0060e74a4 */ /* 0x000fe2000f8e020e */
[----:B------:R-:W-:Y:S01]  /*1810*/  SHF.R.S32.HI R29, RZ, 0x1f, R32 ;  /* 0x0000001fff1d7819 */ /* 0x000fe20000011420 */
[----:B------:R-:W-:Y:S01]  /*1820*/  IMAD.MOV.U32 R250, RZ, RZ, c[0x0][0x2b8] ;  /* 0x0000ae00fffa7624 */ /* 0x000fe200078e00ff */
[----:B------:R-:W-:Y:S01]  /*1830*/  SHF.R.S32.HI R28, RZ, 0x1f, R0 ;  /* 0x0000001fff1c7819 */ /* 0x000fe20000011400 */
[----:B------:R-:W-:Y:S01]  /*1840*/  IMAD.SHL.U32 R249, R249, 0x2, RZ ;  /* 0x00000002f9f97824 */ /* 0x000fe200078e00ff */
[----:B------:R-:W-:Y:S01]  /*1850*/  LEA.HI R31, R31, R13, RZ, 0x3 ;  /* 0x0000000d1f1f7211 */ /* 0x000fe200078f18ff */
[----:B------:R-:W-:Y:S01]  /*1860*/  USHF.R.S32.HI UR15, URZ, 0x1f, UR18 ;  /* 0x0000001f3f0f7899 */ /* 0x000fe20008011412 */
[----:B------:R-:W-:Y:S01]  /*1870*/  LEA.HI R29, R29, R32, RZ, 0x3 ;  /* 0x000000201d1d7211 */ /* 0x000fe200078f18ff */
[----:B------:R-:W-:Y:S01]  /*1880*/  ULDC.64 UR4, c[0x0][0x2b0] ;  /* 0x0000ac0000047ab9 */ /* 0x000fe20000000a00 */
[----:B------:R-:W-:Y:S01]  /*1890*/  LEA.HI R28, R28, R0, RZ, 0x3 ;  /* 0x000000001c1c7211 */ /* 0x000fe200078f18ff */
[----:B------:R-:W-:Y:S01]  /*18a0*/  UIMAD UR15, UR15, UR4, URZ ;  /* 0x000000040f0f72a4 */ /* 0x000fe2000f8e023f */
[----:B---3--:R-:W-:Y:S01]  /*18b0*/  IADD3 R14, R108, UR14, RZ ;  /* 0x0000000e6c0e7c10 */ /* 0x008fe2000fffe0ff */
[----:B------:R-:W-:Y:S01]  /*18c0*/  UIMAD.WIDE.U32 UR16, UR18, UR4, URZ ;  /* 0x00000004121072a5 */ /* 0x000fe2000f8e003f */
[----:B------:R-:W-:Y:S01]  /*18d0*/  LOP3.LUT R31, R31, 0xfffffff8, RZ, 0xc0, !PT ;  /* 0xfffffff81f1f7812 */ /* 0x000fe200078ec0ff */
[----:B------:R-:W-:Y:S01]  /*18e0*/  UIMAD UR15, UR18, UR5, UR15 ;  /* 0x00000005120f72a4 */ /* 0x000fe2000f8e020f */
[----:B------:R-:W-:Y:S01]  /*18f0*/  LOP3.LUT R29, R29, 0xfffffff8, RZ, 0xc0, !PT ;  /* 0xfffffff81d1d7812 */ /* 0x000fe200078ec0ff */
[----:B------:R-:W-:Y:S01]  /*1900*/  IMAD.MOV.U32 R251, RZ, RZ, RZ ;  /* 0x000000fffffb7224 */ /* 0x000fe200078e00ff */
[----:B------:R-:W-:Y:S01]  /*1910*/  ISETP.NE.AND P2, PT, R250, 0x1, PT ;  /* 0x00000001fa00780c */ /* 0x000fe20003f45270 */
[----:B------:R-:W-:Y:S01]  /*1920*/  UIADD3 UR15, UR17, UR15, URZ ;  /* 0x0000000f110f7290 */ /* 0x000fe2000fffe03f */
[----:B------:R-:W-:Y:S01]  /*1930*/  LOP3.LUT R28, R28, 0xfffffff8, RZ, 0xc0, !PT ;  /* 0xfffffff81c1c7812 */ /* 0x000fe200078ec0ff */
[----:B------:R-:W-:Y:S01]  /*1940*/  IMAD.SHL.U32 R247, R12, 0x40, RZ ;  /* 0x000000400cf77824 */ /* 0x000fe200078e00ff */
[C---:B------:R-:W-:Y:S01]  /*1950*/  IADD3 R252, R14.reuse, UR10, RZ ;  /* 0x0000000a0efc7c10 */ /* 0x040fe2000fffe0ff */
[----:B-1----:R-:W-:Y:S01]  /*1960*/  @!P0 IMAD.WIDE R18, R33, 0x2, R16 ;  /* 0x0000000221128825 */ /* 0x002fe200078e0210 */
[----:B------:R-:W-:Y:S01]  /*1970*/  ISETP.GE.AND P1, PT, R14, UR7, PT ;  /* 0x000000070e007c0c */ /* 0x000fe2000bf26270 */
[----:B------:R-:W-:-:S02]  /*1980*/  ULDC.64 UR4, c[0x0][0x1e8] ;  /* 0x00007a0000047ab9 */ /* 0x000fc40000000a00 */
[----:B------:R-:W-:Y:S01]  /*1990*/  @!P0 IMAD.WIDE R14, R31, 0x2, R16 ;  /* 0x000000021f0e8825 */ /* 0x000fe200078e0210 */
[----:B------:R-:W-:Y:S01]  /*19a0*/  @!PT LDS RZ, [RZ] ;  /* 0x00000000fffff984 */ /* 0x000fe20000000800 */
[----:B------:R1:W-:Y:S01]  /*19b0*/  @!P0 LDGSTS.E.BYPASS.LTC128B.128 [R249+0x1b100], [R18.64], !P4 ;  /* 0x1b10000012f98fae */ /* 0x0003e2000e101d4c */
[----:B------:R-:W-:Y:S02]  /*19c0*/  ISETP.GT.OR P1, PT, R108, 0x5f, P1 ;  /* 0x0000005f6c00780c */ /* 0x000fe40000f24670 */
[----:B------:R-:W-:Y:S01]  /*19d0*/  @P2 IMAD.HI.U32 R9, R252, c[0x0][0x2bc], RZ ;  /* 0x0000af00fc092a27 */ /* 0x000fe200078e00ff */
[----:B------:R2:W-:Y:S03]  /*19e0*/  @!P0 LDGSTS.E.BYPASS.LTC128B.128 [R249+0x1f100], [R14.64], !P3 ;  /* 0x1f1000000ef98fae */ /* 0x0005e6000d901d4c */
[----:B------:R-:W-:Y:S01]  /*19f0*/  IMAD.MOV.U32 R8, RZ, RZ, R252 ;  /* 0x000000ffff087224 */ /* 0x000fe200078e00fc */
[----:B------:R-:W-:-:S06]  /*1a00*/  @P2 SHF.R.U32.HI R8, RZ, c[0x0][0x2c0], R9 ;  /* 0x0000b000ff082a19 */ /* 0x000fcc0000011609 */
[----:B------:R-:W-:-:S04]  /*1a10*/  @!P1 IADD3 R10, P2, R8, UR16, RZ ;  /* 0x00000010080a9c10 */ /* 0x000fc8000ff5e0ff */
[----:B------:R-:W-:Y:S01]  /*1a20*/  @!P1 LEA.HI.X.SX32 R9, R8, UR15, 0x1, P2 ;  /* 0x0000000f08099c11 */ /* 0x000fe200090f0eff */
[----:B-1----:R-:W-:-:S04]  /*1a30*/  @!P0 IMAD.WIDE R18, R29, 0x2, R16 ;  /* 0x000000021d128825 */ /* 0x002fc800078e0210 */
[----:B------:R-:W-:Y:S01]  /*1a40*/  @!P0 IMAD.WIDE R16, R28, 0x2, R16 ;  /* 0x000000021c108825 */ /* 0x000fe200078e0210 */
[----:B------:R1:W-:Y:S01]  /*1a50*/  @!P0 LDGSTS.E.BYPASS.LTC128B.128 [R249+0x23100], [R18.64], !P6 ;  /* 0x2310000012f98fae */ /* 0x0003e2000f101d4c */
[----:B--2---:R-:W-:-:S03]  /*1a60*/  @!P1 LEA R14, P2, R10, c[0x0][0x2a0], 0x2 ;  /* 0x0000a8000a0e9a11 */ /* 0x004fc600078410ff */
[----:B------:R2:W-:Y:S01]  /*1a70*/  @!P0 LDGSTS.E.BYPASS.LTC128B.128 [R249+0x27100], [R16.64], !P5 ;  /* 0x2710000010f98fae */ /* 0x0005e2000e901d4c */
[----:B------:R-:W-:-:S03]  /*1a80*/  @!P1 LEA.HI.X R15, R10, c[0x0][0x2a4], R9, 0x2, P2 ;  /* 0x0000a9000a0f9a11 */ /* 0x000fc600010f1409 */
[----:B------:R-:W0:Y:S04]  /*1a90*/  LDGDEPBAR ;  /* 0x00000000000079af */ /* 0x000e280000000000 */
[----:B------:R-:W-:Y:S06]  /*1aa0*/  BAR.SYNC.DEFER_BLOCKING 0x0 ;  /* 0x0000000000007b1d */ /* 0x000fec0000010000 */
[----:B------:R3:W5:Y:S01]  /*1ab0*/  @!P1 LDG.E R251, [R14.64] ;  /* 0x0000000c0efb9981 */ /* 0x000762000c1e1900 */
        /* <DEDUP_REMOVED lines=8> */
[----:B-1----:R-:W-:Y:S01]  /*1b40*/  IMAD.WIDE.U32 R18, R252, c[0x0][0x1e0], RZ ;  /* 0x00007800fc127a25 */ /* 0x002fe200078e00ff */
[----:B------:R-:W-:Y:S01]  /*1b50*/  SHF.R.S32.HI R10, RZ, 0x1f, R252 ;  /* 0x0000001fff0a7819 */ /* 0x000fe200000114fc */
[----:B------:R-:W-:Y:S01]  /*1b60*/  ULDC.64 UR4, c[0x0][0x210] ;  /* 0x0000840000047ab9 */ /* 0x000fe20000000a00 */
[----:B------:R-:W-:Y:S01]  /*1b70*/  LOP3.LUT R8, R247, 0x8, R8, 0xf8, !PT ;  /* 0x00000008f7087812 */ /* 0x000fe200078ef808 */
[----:B------:R-:W-:Y:S01]  /*1b80*/  UIADD3 UR18, UR21, UR18, URZ ;  /* 0x0000001215127290 */ /* 0x000fe2000fffe03f */
[----:B------:R-:W-:Y:S01]  /*1b90*/  SHF.R.U32.HI R247, RZ, 0x3, R247 ;  /* 0x00000003fff77819 */ /* 0x000fe200000116f7 */
[C---:B------:R-:W-:Y:S01]  /*1ba0*/  IMAD R9, R10.reuse, c[0x0][0x1e0], RZ ;  /* 0x000078000a097a24 */ /* 0x040fe200078e02ff */
[----:B------:R-:W-:Y:S01]  /*1bb0*/  UIMAD UR8, UR8, UR4, URZ ;  /* 0x00000004080872a4 */ /* 0x000fe2000f8e023f */
[----:B------:R-:W-:Y:S01]  /*1bc0*/  IMAD R10, R10, c[0x0][0x208], RZ ;  /* 0x000082000a0a7a24 */ /* 0x000fe200078e02ff */
[----:B------:R-:W-:Y:S01]  /*1bd0*/  LOP3.LUT R247, R8, R247, RZ, 0x3c, !PT ;  /* 0x000000f708f77212 */ /* 0x000fe200078e3cff */
[C---:B------:R-:W-:Y:S01]  /*1be0*/  IMAD R9, R252.reuse, c[0x0][0x1e4], R9 ;  /* 0x00007900fc097a24 */ /* 0x040fe200078e0209 */
[----:B------:R-:W-:Y:S01]  /*1bf0*/  UIMAD.WIDE.U32 UR22, UR9, UR4, URZ ;  /* 0x00000004091672a5 */ /* 0x000fe2000f8e003f */
[C---:B--2---:R-:W-:Y:S01]  /*1c00*/  IMAD.WIDE.U32 R16, R252.reuse, c[0x0][0x208], RZ ;  /* 0x00008200fc107a25 */ /* 0x044fe200078e00ff */
[----:B------:R-:W-:Y:S01]  /*1c10*/  UIMAD UR5, UR9, UR5, UR8 ;  /* 0x00000005090572a4 */ /* 0x000fe2000f8e0208 */
[----:B------:R-:W-:Y:S01]  /*1c20*/  ISETP.GE.AND P4, PT, R33, c[0x0][0x1d4], PT ;  /* 0x0000750021007a0c */ /* 0x000fe20003f86270 */
[----:B------:R-:W-:Y:S01]  /*1c30*/  UIADD3 UR4, UR6, -0x1, URZ ;  /* 0xffffffff06047890 */ /* 0x000fe2000fffe03f */
[----:B---3--:R-:W-:Y:S01]  /*1c40*/  SHF.R.S32.HI R14, RZ, 0x4, R11 ;  /* 0x00000004ff0e7819 */ /* 0x008fe2000001140b */
[----:B------:R-:W-:Y:S01]  /*1c50*/  IMAD.IADD R19, R19, 0x1, R9 ;  /* 0x0000000113137824 */ /* 0x000fe200078e0209 */
[----:B------:R-:W-:Y:S01]  /*1c60*/  UIADD3 UR5, UR23, UR5, URZ ;  /* 0x0000000517057290 */ /* 0x000fe2000fffe03f */
[----:B------:R-:W-:Y:S01]  /*1c70*/  IMAD R10, R252, c[0x0][0x20c], R10 ;  /* 0x00008300fc0a7a24 */ /* 0x000fe200078e020a */
[----:B------:R-:W-:Y:S01]  /*1c80*/  LEA.HI R11, R11, R14, RZ, 0x1 ;  /* 0x0000000e0b0b7211 */ /* 0x000fe200078f08ff */
[----:B------:R-:W-:Y:S01]  /*1c90*/  UIMAD UR4, UR4, -0x60, UR7 ;  /* 0xffffffa0040478a4 */ /* 0x000fe2000f8e0207 */
[----:B------:R-:W-:Y:S01]  /*1ca0*/  ISETP.GE.AND P3, PT, R13, c[0x0][0x1d4], PT ;  /* 0x000075000d007a0c */ /* 0x000fe20003f66270 */
[----:B------:R-:W-:Y:S01]  /*1cb0*/  IMAD.IADD R17, R17, 0x1, R10 ;  /* 0x0000000111117824 */ /* 0x000fe200078e020a */
[----:B------:R-:W-:Y:S01]  /*1cc0*/  LOP3.LUT R11, R11, 0xfffffffe, RZ, 0xc0, !PT ;  /* 0xfffffffe0b0b7812 */ /* 0x000fe200078ec0ff */
[----:B------:R-:W-:Y:S01]  /*1cd0*/  IMAD.SHL.U32 R5, R5, 0x40, RZ ;  /* 0x0000004005057824 */ /* 0x000fe200078e00ff */
[----:B------:R-:W-:Y:S01]  /*1ce0*/  ISETP.GE.AND P2, PT, R32, c[0x0][0x1d4], PT ;  /* 0x0000750020007a0c */ /* 0x000fe20003f46270 */
[----:B------:R-:W-:Y:S01]  /*1cf0*/  IMAD.SHL.U32 R7, R7, 0x40, RZ ;  /* 0x0000004007077824 */ /* 0x000fe200078e00ff */
[----:B------:R-:W-:Y:S01]  /*1d00*/  IADD3 R30, -R30, UR4, RZ ;  /* 0x000000041e1e7c10 */ /* 0x000fe2000fffe1ff */
[----:B------:R-:W-:Y:S01]  /*1d10*/  IMAD.IADD R11, R14, 0x1, -R11 ;  /* 0x000000010e0b7824 */ /* 0x000fe200078e0a0b */
[----:B------:R-:W-:Y:S01]  /*1d20*/  LEA.HI R6, R6, R2, RZ, 0x5 ;  /* 0x0000000206067211 */ /* 0x000fe200078f28ff */
[----:B------:R-:W-:Y:S01]  /*1d30*/  UISETP.GE.AND UP0, UPT, UR7, 0x61, UPT ;  /* 0x000000610700788c */ /* 0x000fe2000bf06270 */
[----:B------:R-:W-:Y:S01]  /*1d40*/  LOP3.LUT R5, R5, 0x1c0, RZ, 0xc0, !PT ;  /* 0x000001c005057812 */ /* 0x000fe200078ec0ff */
[----:B------:R-:W-:Y:S01]  /*1d50*/  IMAD R247, R11, 0x200, R247 ;  /* 0x000002000bf77824 */ /* 0x000fe200078e02f7 */
[----:B------:R-:W-:Y:S01]  /*1d60*/  LOP3.LUT R7, R7, 0xfffffe00, RZ, 0xc0, !PT ;  /* 0xfffffe0007077812 */ /* 0x000fe200078ec0ff */
[----:B------:R-:W-:-:S02]  /*1d70*/  IMAD.SHL.U32 R11, R11, 0x8, RZ ;  /* 0x000000080b0b7824 */ /* 0x000fc400078e00ff */
[----:B------:R-:W-:Y:S02]  /*1d80*/  IMAD.SHL.U32 R247, R247, 0x2, RZ ;  /* 0x00000002f7f77824 */ /* 0x000fe400078e00ff */
[----:B------:R-:W-:Y:S01]  /*1d90*/  IMAD.SHL.U32 R248, R6, 0x20, RZ ;  /* 0x0000002006f87824 */ /* 0x000fe200078e00ff */
[----:B------:R-:W-:Y:S02]  /*1da0*/  LOP3.LUT R11, R5, 0x8, R11, 0xf8, !PT ;  /* 0x00000008050b7812 */ /* 0x000fe400078ef80b */
[----:B------:R-:W-:Y:S02]  /*1db0*/  IADD3 R246, R247, 0xc120, RZ ;  /* 0x0000c120f7f67810 */ /* 0x000fe40007ffe0ff */
[----:B------:R-:W-:Y:S02]  /*1dc0*/  SHF.R.U32.HI R5, RZ, 0x3, R5 ;  /* 0x00000003ff057819 */ /* 0x000fe40000011605 */
[----:B------:R-:W-:Y:S02]  /*1dd0*/  LOP3.LUT R248, R248, 0x7ffffc00, RZ, 0xc0, !PT ;  /* 0x7ffffc00f8f87812 */ /* 0x000fe400078ec0ff */
[----:B------:R-:W-:-:S04]  /*1de0*/  LOP3.LUT R5, R11, R5, RZ, 0x3c, !PT ;  /* 0x000000050b057212 */ /* 0x000fc800078e3cff */
[CC--:B------:R-:W-:Y:S02]  /*1df0*/  IADD3 R248, R5.reuse, R7.reuse, R248 ;  /* 0x0000000705f87210 */ /* 0x0c0fe40007ffe0f8 */
[----:B------:R-:W-:-:S03]  /*1e00*/  LOP3.LUT R5, R5, R7, RZ, 0xfc, !PT ;  /* 0x0000000705057212 */ /* 0x000fc600078efcff */
[----:B------:R-:W-:-:S04]  /*1e10*/  IMAD.SHL.U32 R248, R248, 0x2, RZ ;  /* 0x00000002f8f87824 */ /* 0x000fc800078e00ff */
[--C-:B------:R-:W-:Y:S02]  /*1e20*/  IMAD R244, R4, 0x2, R248.reuse ;  /* 0x0000000204f47824 */ /* 0x100fe400078e02f8 */
[C---:B------:R-:W-:Y:S02]  /*1e30*/  IMAD R243, R3.reuse, 0x2, R248 ;  /* 0x0000000203f37824 */ /* 0x040fe400078e02f8 */
[----:B------:R-:W-:Y:S01]  /*1e40*/  IMAD R241, R3, 0x2, R244 ;  /* 0x0000000203f17824 */ /* 0x000fe200078e02f4 */
[----:B-----5:R-:W-:Y:S01]  /*1e50*/  SHF.R.S32.HI R8, RZ, 0x1f, R251 ;  /* 0x0000001fff087819 */ /* 0x020fe200000114fb */
[----:B------:R-:W-:-:S04]  /*1e60*/  IMAD.WIDE.U32 R18, R251, c[0x0][0x1f0], R18 ;  /* 0x00007c00fb127a25 */ /* 0x000fc800078e0012 */
[----:B------:R-:W-:Y:S01]  /*1e70*/  IMAD R14, R8, c[0x0][0x1f0], RZ ;  /* 0x00007c00080e7a24 */ /* 0x000fe200078e02ff */
[----:B------:R-:W-:Y:S01]  /*1e80*/  IADD3 R9, P0, R18, UR20, RZ ;  /* 0x0000001412097c10 */ /* 0x000fe2000ff1e0ff */
[----:B------:R-:W-:Y:S02]  /*1e90*/  IMAD R8, R8, c[0x0][0x218], RZ ;  /* 0x0000860008087a24 */ /* 0x000fe400078e02ff */
[C---:B------:R-:W-:Y:S02]  /*1ea0*/  IMAD R14, R251.reuse, c[0x0][0x1f4], R14 ;  /* 0x00007d00fb0e7a24 */ /* 0x040fe400078e020e */
[----:B------:R-:W-:-:S03]  /*1eb0*/  IMAD.WIDE.U32 R16, R251, c[0x0][0x218], R16 ;  /* 0x00008600fb107a25 */ /* 0x000fc600078e0010 */
[----:B------:R-:W-:Y:S01]  /*1ec0*/  IADD3.X R14, R19, UR18, R14, P0, !PT ;  /* 0x00000012130e7c10 */ /* 0x000fe200087fe40e */
[----:B------:R-:W-:Y:S01]  /*1ed0*/  IMAD R8, R251, c[0x0][0x21c], R8 ;  /* 0x00008700fb087a24 */ /* 0x000fe200078e0208 */
[----:B------:R-:W-:-:S04]  /*1ee0*/  LEA R18, P0, R9, c[0x0][0x1c8], 0x1 ;  /* 0x0000720009127a11 */ /* 0x000fc800078008ff */
[----:B------:R-:W-:Y:S01]  /*1ef0*/  LEA.HI.X R14, R9, c[0x0][0x1cc], R14, 0x1, P0 ;  /* 0x00007300090e7a11 */ /* 0x000fe200000f0c0e */
[----:B------:R-:W-:Y:S01]  /*1f00*/  SHFL.IDX PT, R20, R18, RZ, 0x181f ;  /* 0x00181fff12147589 */ /* 0x000fe200000e0000 */
[----:B------:R-:W-:Y:S01]  /*1f10*/  IADD3 R10, P0, R16, UR22, RZ ;  /* 0x00000016100a7c10 */ /* 0x000fe2000ff1e0ff */
[----:B------:R-:W-:Y:S01]  /*1f20*/  IMAD.U32 R16, RZ, RZ, UR9 ;  /* 0x00000009ff107e24 */ /* 0x000fe2000f8e00ff */
[----:B------:R-:W-:Y:S01]  /*1f30*/  IADD3 R9, R247, 0xc100, RZ ;  /* 0x0000c100f7097810 */ /* 0x000fe20007ffe0ff */
[----:B----4-:R-:W1:Y:S01]  /*1f40*/  SHFL.IDX PT, R21, R14, RZ, 0x181f ;  /* 0x00181fff0e157589 */ /* 0x010e6200000e0000 */
        /* <DEDUP_REMOVED lines=9> */
[----:B------:R-:W-:Y:S01]  /*1fe0*/  ISETP.GE.AND P1, PT, R0, c[0x0][0x1d4], PT ;  /* 0x0000750000007a0c */ /* 0x000fe20003f26270 */
        /* <DEDUP_REMOVED lines=18> */
[----:B------:R-:W-:Y:S02]  /*2110*/  IADD3 R229, R246, 0x4000, RZ ;  /* 0x00004000f6e57810 */ /* 0x000fe40007ffe0ff */
        /* <DEDUP_REMOVED lines=36> */
[----:B---3--:R-:W-:Y:S02]  /*2360*/  IADD3 R20, P5, R20, R34, RZ ;  /* 0x0000002214147210 */ /* 0x008fe40007fbe0ff */
[----:B------:R-:W-:-:S03]  /*2370*/  IADD3 R182, R246, 0xb800, RZ ;  /* 0x0000b800f6b67810 */ /* 0x000fc60007ffe0ff */
        /* <DEDUP_REMOVED lines=8> */
[----:B------:R-:W-:-:S05]  /*2400*/  IADD3 R42, P5, R14, R22, RZ ;  /* 0x000000160e2a7210 */ /* 0x000fca0007fbe0ff */
        /* <DEDUP_REMOVED lines=9> */
[----:B------:R-:W-:-:S02]  /*24a0*/  IADD3 R52, P0, R46, R18, RZ ;  /* 0x000000122e347210 */ /* 0x000fc40007f1e0ff */
[----:B------:R-:W-:-:S03]  /*24b0*/  IADD3 R40, P5, R18, R22, RZ ;  /* 0x0000001612287210 */ /* 0x000fc60007fbe0ff */
[----:B------:R-:W-:Y:S01]  /*24c0*/  IMAD.X R53, R10, 0x1, R19, P0 ;  /* 0x000000010a357824 */ /* 0x000fe200000e0613 */
[----:B------:R-:W-:Y:S01]  /*24d0*/  IADD3 R80, P0, R18, R34, RZ ;  /* 0x0000002212507210 */ /* 0x000fe20007f1e0ff */
[----:B------:R-:W-:-:S04]  /*24e0*/  IMAD.X R41, R19, 0x1, R9, P5 ;  /* 0x0000000113297824 */ /* 0x000fc800028e0609 */
[----:B------:R-:W-:Y:S02]  /*24f0*/  IMAD.X R81, R19, 0x1, R8, P0 ;  /* 0x0000000113517824 */ /* 0x000fe400000e0608 */
[----:B-1----:R-:W-:Y:S01]  /*2500*/  IMAD.WIDE R16, R28, 0x2, RZ ;  /* 0x000000021c107825 */ /* 0x002fe200078e02ff */
[----:B------:R-:W-:-:S04]  /*2510*/  DEPBAR.LE SB0, 0x1 ;  /* 0x000080400000791a */ /* 0x000fc80000000000 */
[----:B------:R-:W-:-:S04]  /*2520*/  DEPBAR.LE SB0, 0x0 ;  /* 0x000080000000791a */ /* 0x000fc80000000000 */
[----:B------:R-:W-:Y:S01]  /*2530*/  BAR.SYNC.DEFER_BLOCKING 0x0 ;  /* 0x0000000000007b1d */ /* 0x000fe20000010000 */
[----:B------:R-:W-:Y:S02]  /*2540*/  IADD3 R46, P6, R46, R16, RZ ;  /* 0x000000102e2e7210 */ /* 0x000fe40007fde0ff */
        /* <DEDUP_REMOVED lines=14> */
[----:B----4-:R-:W1:Y:S04]  /*2630*/  LDSM.16.M88.4 R24, [R247+0xd900] ;  /* 0x00d90000f718783b */ /* 0x010e680000000200 */
[----:B------:R-:W-:Y:S04]  /*2640*/  LDSM.16.M88.4 R16, [R247+0xe100] ;  /* 0x00e10000f710783b */ /* 0x000fe80000000200 */
[----:B------:R-:W-:Y:S04]  /*2650*/  LDSM.16.M88.4 R76, [R247+0xe900] ;  /* 0x00e90000f74c783b */ /* 0x000fe80000000200 */
[----:B------:R-:W-:Y:S04]  /*2660*/  LDSM.16.M88.4 R68, [R246] ;  /* 0x00000000f644783b */ /* 0x000fe80000000200 */
[----:B------:R-:W-:Y:S04]  /*2670*/  LDSM.16.M88.4 R8, [R246+0x800] ;  /* 0x00080000f608783b */ /* 0x000fe80000000200 */
[----:B------:R-:W-:Y:S04]  /*2680*/  LDSM.16.M88.4 R72, [R246+0x1000] ;  /* 0x00100000f648783b */ /* 0x000fe80000000200 */
[----:B------:R-:W2:Y:S04]  /*2690*/  LDSM.16.M88.4 R56, [R246+0x1800] ;  /* 0x00180000f638783b */ /* 0x000ea80000000200 */
[----:B------:R-:W3:Y:S04]  /*26a0*/  LDSM.16.M88.4 R60, [R246+0x2000] ;  /* 0x00200000f63c783b */ /* 0x000ee80000000200 */
[----:B------:R-:W-:Y:S04]  /*26b0*/  LDSM.16.M88.4 R100, [R246+0x2800] ;  /* 0x00280000f664783b */ /* 0x000fe80000000200 */
[----:B------:R-:W-:Y:S01]  /*26c0*/  @!PT LDS RZ, [RZ] ;  /* 0x00000000fffff984 */ /* 0x000fe20000000800 */
[----:B------:R-:W-:Y:S01]  /*26d0*/  @!PT LDS RZ, [RZ] ;  /* 0x00000000fffff984 */ /* 0x000fe20000000800 */
[----:B------:R-:W-:Y:S01]  /*26e0*/  @!PT LDS RZ, [RZ] ;  /* 0x00000000fffff984 */ /* 0x000fe20000000800 */
[----:B------:R4:W-:Y:S01]  /*26f0*/  LDGSTS.E.BYPASS.LTC128B.128 [R249+0x100], [R82.64], !P0 ;  /* 0x0010000052f97fae */ /* 0x0009e2000c101d4c */
[C---:B------:R-:W-:Y:S01]  /*2700*/  ISETP.LT.OR P0, PT, R30.reuse, 0x1, P5 ;  /* 0x000000011e00780c */ /* 0x040fe20002f01670 */
[C---:B-1----:R-:W-:Y:S08]  /*2710*/  HMMA.16816.F32.BF16 R200, R64.reuse, R24, RZ ;  /* 0x0000001840c8723c */ /* 0x042ff000000418ff */
[----:B------:R-:W-:Y:S04]  /*2720*/  HMMA.16816.F32.BF16 R24, R64, R26, RZ ;  /* 0x0000001a4018723c */ /* 0x000fe800000418ff */
[----:B------:R1:W-:Y:S01]  /*2730*/  LDGSTS.E.BYPASS.LTC128B.128 [R249+0x3100], [R54.64], !P0 ;  /* 0x0310000036f97fae */ /* 0x0003e2000c101d4c */
[----:B------:R-:W-:-:S02]  /*2740*/  ISETP.LT.OR P0, PT, R30, 0x1, P6 ;  /* 0x000000011e00780c */ /* 0x000fc40003701670 */
[----:B------:R-:W-:Y:S01]  /*2750*/  ISETP.GE.AND P6, PT, R0, c[0x0][0x1d4], PT ;  /* 0x0000750000007a0c */ /* 0x000fe20003fc6270 */
[----:B------:R-:W-:-:S10]  /*2760*/  IMAD.MOV.U32 R0, RZ, RZ, 0x40 ;  /* 0x00000040ff007424 */ /* 0x000fd400078e00ff */
[----:B------:R1:W-:Y:S01]  /*2770*/  LDGSTS.E.BYPASS.LTC128B.128 [R249+0x6100], [R52.64], !P0 ;  /* 0x0610000034f97fae */ /* 0x0003e2000c101d4c */
[----:B------:R-:W-:Y:S01]  /*2780*/  ISETP.LT.OR P0, PT, R30, 0x1, P6 ;  /* 0x000000011e00780c */ /* 0x000fe20003701670 */
[C---:B--2---:R-:W-:Y:S08]  /*2790*/  HMMA.16816.F32.BF16 R200, R96.reuse, R56, R200 ;  /* 0x0000003860c8723c */ /* 0x044ff000000418c8 */
[----:B------:R-:W-:Y:S04]  /*27a0*/  HMMA.16816.F32.BF16 R24, R96, R58, R24 ;  /* 0x0000003a6018723c */ /* 0x000fe80000041818 */
[----:B------:R2:W-:Y:S01]  /*27b0*/  LDGSTS.E.BYPASS.LTC128B.128 [R249+0x9100], [R46.64], !P0 ;  /* 0x091000002ef97fae */ /* 0x0005e2000c101d4c */
[----:B------:R-:W-:-:S04]  /*27c0*/  ISETP.GE.AND P0, PT, R33, c[0x0][0x1d4], PT ;  /* 0x0000750021007a0c */ /* 0x000fc80003f06270 */
[C---:B------:R-:W-:Y:S01]  /*27d0*/  ISETP.LT.OR P0, PT, R30.reuse, 0x21, P0 ;  /* 0x000000211e00780c */ /* 0x040fe20000701670 */
[C---:B-1----:R-:W-:Y:S11]  /*27e0*/  HMMA.16816.F32.BF16 R52, R64.reuse, R48, RZ ;  /* 0x000000304034723c */ /* 0x042ff600000418ff */
[----:B------:R-:W-:Y:S01]  /*27f0*/  @!UPT UIADD3 URZ, URZ, URZ, URZ ;  /* 0x0000003f3f3ff290 */ /* 0x000fe2000fffe03f */
[----:B------:R2:W-:Y:S01]  /*2800*/  LDGSTS.E.BYPASS.LTC128B.128 [R249+0x1100], [R44.64], !P0 ;  /* 0x011000002cf97fae */ /* 0x0005e2000c101d4c */
[----:B------:R-:W-:Y:S01]  /*2810*/  ISETP.LT.OR P0, PT, R30, 0x21, P5 ;  /* 0x000000211e00780c */ /* 0x000fe20002f01670 */
[----:B------:R-:W-:Y:S11]  /*2820*/  HMMA.16816.F32.BF16 R48, R64, R50, RZ ;  /* 0x000000324030723c */ /* 0x000ff600000418ff */
[----:B------:R-:W-:Y:S01]  /*2830*/  @!UPT UIADD3 URZ, URZ, URZ, URZ ;  /* 0x0000003f3f3ff290 */ /* 0x000fe2000fffe03f */
[----:B------:R1:W-:Y:S01]  /*2840*/  LDGSTS.E.BYPASS.LTC128B.128 [R249+0x4100], [R42.64], !P0 ;  /* 0x041000002af97fae */ /* 0x0003e2000c101d4c */
[----:B------:R-:W-:-:S04]  /*2850*/  ISETP.GE.AND P0, PT, R32, c[0x0][0x1d4], PT ;  /* 0x0000750020007a0c */ /* 0x000fc80003f06270 */
[C---:B------:R-:W-:Y:S01]  /*2860*/  ISETP.LT.OR P0, PT, R30.reuse, 0x21, P0 ;  /* 0x000000211e00780c */ /* 0x040fe20000701670 */
[----:B------:R-:W-:Y:S08]  /*2870*/  HMMA.16816.F32.BF16 R52, R96, R68, R52 ;  /* 0x000000446034723c */ /* 0x000ff00000041834 */
[----:B--2---:R-:W-:Y:S04]  /*2880*/  HMMA.16816.F32.BF16 R44, R64, R36, RZ ;  /* 0x00000024402c723c */ /* 0x004fe800000418ff */
[----:B------:R1:W-:Y:S01]  /*2890*/  LDGSTS.E.BYPASS.LTC128B.128 [R249+0x7100], [R40.64], !P0 ;  /* 0x0710000028f97fae */ /* 0x0003e2000c101d4c */
[----:B------:R-:W-:-:S03]  /*28a0*/  ISETP.LT.OR P0, PT, R30, 0x21, P6 ;  /* 0x000000211e00780c */ /* 0x000fc60003701670 */
[----:B------:R-:W-:Y:S08]  /*28b0*/  HMMA.16816.F32.BF16 R36, R64, R38, RZ ;  /* 0x000000264024723c */ /* 0x000ff000000418ff */
[----:B------:R-:W-:Y:S02]  /*28c0*/  HMMA.16816.F32.BF16 R48, R96, R70, R48 ;  /* 0x000000466030723c */ /* 0x000fe40000041830 */
[----:B------:R2:W-:Y:S01]  /*28d0*/  LDGSTS.E.BYPASS.LTC128B.128 [R249+0xa100], [R22.64], !P0 ;  /* 0x0a10000016f97fae */ /* 0x0005e2000c101d4c */
[----:B------:R-:W-:-:S04]  /*28e0*/  ISETP.GE.AND P0, PT, R33, c[0x0][0x1d4], PT ;  /* 0x0000750021007a0c */ /* 0x000fc80003f06270 */
[C---:B------:R-:W-:Y:S01]  /*28f0*/  ISETP.LT.OR P0, PT, R30.reuse, 0x41, P0 ;  /* 0x000000411e00780c */ /* 0x040fe20000701670 */
[C---:B------:R-:W-:Y:S08]  /*2900*/  HMMA.16816.F32.BF16 R44, R96.reuse, R8, R44 ;  /* 0x00000008602c723c */ /* 0x040ff0000004182c */
[----:B------:R-:W-:Y:S04]  /*2910*/  HMMA.16816.F32.BF16 R36, R96, R10, R36 ;  /* 0x0000000a6024723c */ /* 0x000fe80000041824 */
[----:B------:R2:W-:Y:S01]  /*2920*/  LDGSTS.E.BYPASS.LTC128B.128 [R249+0x2100], [R20.64], !P0 ;  /* 0x0210000014f97fae */ /* 0x0005e2000c101d4c */
[----:B------:R-:W-:-:S02]  /*2930*/  ISETP.LT.OR P0, PT, R30, 0x41, P5 ;  /* 0x000000411e00780c */ /* 0x000fc40002f01670 */
[----:B------:R-:W-:Y:S01]  /*2940*/  ISETP.GE.AND P5, PT, R32, c[0x0][0x1d4], PT ;  /* 0x0000750020007a0c */ /* 0x000fe20003fa6270 */
[----:B-1----:R-:W-:Y:S01]  /*2950*/  HMMA.16816.F32.BF16 R40, R64, R208, RZ ;  /* 0x000000d04028723c */ /* 0x002fe200000418ff */
[----:B------:R-:W-:Y:S02]  /*2960*/  SHF.R.S32.HI R32, RZ, 0x1f, R29 ;  /* 0x0000001fff207819 */ /* 0x000fe4000001141d */
[----:B------:R-:W-:-:S05]  /*2970*/  ISETP.LT.OR P5, PT, R30, 0x41, P5 ;  /* 0x000000411e00780c */ /* 0x000fca0002fa1670 */
[----:B------:R-:W-:Y:S02]  /*2980*/  HMMA.16816.F32.BF16 R208, R64, R210, RZ ;  /* 0x000000d240d0723c */ /* 0x000fe400000418ff */
[----:B------:R1:W-:Y:S01]  /*2990*/  LDGSTS.E.BYPASS.LTC128B.128 [R249+0x5100], [R14.64], !P0 ;  /* 0x051000000ef97fae */ /* 0x0003e2000c101d4c */
[----:B------:R-:W-:-:S04]  /*29a0*/  LOP3.LUT P0, RZ, R12, 0x4, RZ, 0xc0, !PT ;  /* 0x000000040cff7812 */ /* 0x000fc8000780c0ff */
[----:B------:R-:W-:Y:S01]  /*29b0*/  SEL R0, R0, 0xffffffc0, !P0 ;  /* 0xffffffc000007807 */ /* 0x000fe20004000000 */
[----:B------:R4:W-:Y:S01]  /*29c0*/  LDGSTS.E.BYPASS.LTC128B.128 [R249+0x8100], [R80.64], !P5 ;  /* 0x0810000050f97fae */ /* 0x0009e2000e901d4c */
[----:B------:R-:W-:Y:S02]  /*29d0*/  ISETP.LT.OR P0, PT, R30, 0x41, P6 ;  /* 0x000000411e00780c */ /* 0x000fe40003701670 */
[----:B------:R-:W-:Y:S01]  /*29e0*/  ISETP.GT.AND P5, PT, R108, 0x5f, PT ;  /* 0x0000005f6c00780c */ /* 0x000fe20003fa4270 */
[----:B------:R-:W-:Y:S01]  /*29f0*/  IMAD.IADD R242, R247, 0x1, R0 ;  /* 0x00000001f7f27824 */ /* 0x000fe200078e0200 */
[----:B------:R-:W-:Y:S01]  /*2a00*/  SHF.R.S32.HI R30, RZ, 0x1f, R28 ;  /* 0x0000001fff1e7819 */ /* 0x000fe2000001141c */
[----:B------:R-:W-:Y:S01]  /*2a10*/  IMAD.IADD R232, R0, 0x1, R246 ;  /* 0x0000000100e87824 */ /* 0x000fe200078e02f6 */
[----:B--2---:R-:W-:Y:S01]  /*2a20*/  HMMA.16816.F32.BF16 R20, R64, R16, RZ ;  /* 0x000000104014723c */ /* 0x004fe200000418ff */
[----:B------:R-:W-:-:S06]  /*2a30*/  IADD3 R0, R249, 0x100, RZ ;  /* 0x00000100f9007810 */ /* 0x000fcc0007ffe0ff */
[----:B------:R2:W-:Y:S01]  /*2a40*/  LDGSTS.E.BYPASS.LTC128B.128 [R249+0xb100], [R34.64], !P0 ;  /* 0x0b10000022f97fae */ /* 0x0005e2000c101d4c */
[C---:B------:R-:W-:Y:S01]  /*2a50*/  HMMA.16816.F32.BF16 R16, R64.reuse, R18, RZ ;  /* 0x000000124010723c */ /* 0x040fe200000418ff */
[----:B------:R-:W-:Y:S02]  /*2a60*/  PLOP3.LUT P0, PT, PT, PT, UP0, 0x40, 0x0 ;  /* 0x000000000000781c */ /* 0x000fe40003f0e808 */
[----:B------:R-:W-:Y:S04]  /*2a70*/  LDSM.16.M88.4 R8, [R243+0x18100] ;  /* 0x01810000f308783b */ /* 0x000fe80000000200 */
[----:B------:R-:W5:Y:S01]  /*2a80*/  LDSM.16.M88.4 R68, [R242+0xc100] ;  /* 0x00c10000f244783b */ /* 0x000f620000000200 */
[C---:B-1----:R-:W-:Y:S03]  /*2a90*/  HMMA.16816.F32.BF16 R12, R64.reuse, R76, RZ ;  /* 0x0000004c400c723c */ /* 0x042fe600000418ff */
[----:B------:R-:W1:Y:S04]  /*2aa0*/  LDSM.16.M88.4 R56, [R242+0xd100] ;  /* 0x00d10000f238783b */ /* 0x000e680000000200 */
[----:B------:R-:W-:Y:S01]  /*2ab0*/  LDSM.16.M88.4 R92, [R242+0xd900] ;  /* 0x00d90000f25c783b */ /* 0x000fe20000000200 */
[----:B------:R-:W-:Y:S03]  /*2ac0*/  HMMA.16816.F32.BF16 R64, R64, R78, RZ ;  /* 0x0000004e4040723c */ /* 0x000fe600000418ff */
[----:B------:R-:W1:Y:S04]  /*2ad0*/  LDSM.16.M88.4 R76, [R242+0xc900] ;  /* 0x00c90000f24c783b */ /* 0x000e680000000200 */
[----:B------:R-:W1:Y:S01]  /*2ae0*/  LDSM.16.M88.4 R88, [R242+0xe100] ;  /* 0x00e10000f258783b */ /* 0x000e620000000200 */
[----:B------:R-:W-:Y:S01]  /*2af0*/  HMMA.16816.F32.BF16 R40, R96, R72, R40 ;  /* 0x000000486028723c */ /* 0x000fe20000041828 */
[----:B--2---:R-:W-:-:S02]  /*2b00*/  SHF.R.S32.HI R35, RZ, 0x1f, R33 ;  /* 0x0000001fff237819 */ /* 0x004fc40000011421 */
[----:B------:R-:W2:Y:S01]  /*2b10*/  LDSM.16.M88.4 R84, [R242+0xe900] ;  /* 0x00e90000f254783b */ /* 0x000ea20000000200 */
[----:B------:R-:W-:-:S03]  /*2b20*/  SHF.R.S32.HI R34, RZ, 0x1f, R31 ;  /* 0x0000001fff227819 */ /* 0x000fc6000001141f */
[----:B----4-:R-:W-:Y:S01]  /*2b30*/  LDSM.16.M88.4 R80, [R232+0x800] ;  /* 0x00080000e850783b */ /* 0x010fe20000000200 */
[C---:B------:R-:W-:Y:S03]  /*2b40*/  HMMA.16816.F32.BF16 R208, R96.reuse, R74, R208 ;  /* 0x0000004a60d0723c */ /* 0x040fe600000418d0 */
[----:B------:R-:W-:Y:S04]  /*2b50*/  LDSM.16.M88.4 R72, [R241+0x18100] ;  /* 0x01810000f148783b */ /* 0x000fe80000000200 */
[----:B------:R-:W-:Y:S01]  /*2b60*/  LDSM.16.M88.4 R104, [R242+0x15900] ;  /* 0x01590000f268783b */ /* 0x000fe20000000200 */
[C---:B---3--:R-:W-:Y:S03]  /*2b70*/  HMMA.16816.F32.BF16 R20, R96.reuse, R60, R20 ;  /* 0x0000003c6014723c */ /* 0x048fe60000041814 */
[----:B------:R-:W0:Y:S05]  /*2b80*/  LDGDEPBAR ;  /* 0x00000000000079af */ /* 0x000e2a0000000000 */
[----:B------:R-:W-:Y:S01]  /*2b90*/  HMMA.16816.F32.BF16 R16, R96, R62, R16 ;  /* 0x0000003e6010723c */ /* 0x000fe20000041810 */
[----:B------:R-:W3:Y:S07]  /*2ba0*/  LDSM.16.M88.4 R60, [R232] ;  /* 0x00000000e83c783b */ /* 0x000eee0000000200 */
[C---:B-----5:R-:W-:Y:S08]  /*2bb0*/  HMMA.16816.F32.BF16 R52, R8.reuse, R68, R52 ;  /* 0x000000440834723c */ /* 0x060ff00000041834 */
[----:B------:R-:W-:Y:S01]  /*2bc0*/  HMMA.16816.F32.BF16 R48, R8, R70, R48 ;  /* 0x000000460830723c */ /* 0x000fe20000041830 */
[----:B------:R-:W4:Y:S07]  /*2bd0*/  LDSM.16.M88.4 R68, [R232+0x1000] ;  /* 0x00100000e844783b */ /* 0x000f2e0000000200 */
        /* <DEDUP_REMOVED lines=16> */
[C---:B--2---:R-:W-:Y:S08]  /*2ce0*/  HMMA.16816.F32.BF16 R12, R8.reuse, R84, R12 ;  /* 0x00000054080c723c */ /* 0x044ff0000004180c */
[----:B------:R-:W-:Y:S01]  /*2cf0*/  HMMA.16816.F32.BF16 R8, R8, R86, R64 ;  /* 0x000000560808723c */ /* 0x000fe20000041840 */
[----:B------:R-:W-:Y:S04]  /*2d00*/  LDSM.16.M88.4 R64, [R248+0x1c100] ;  /* 0x01c10000f840783b */ /* 0x000fe80000000200 */
[----:B------:R-:W-:Y:S03]  /*2d10*/  LDSM.16.M88.4 R84, [R247+0x11100] ;  /* 0x01110000f754783b */ /* 0x000fe60000000200 */
[C---:B---3--:R-:W-:Y:S08]  /*2d20*/  HMMA.16816.F32.BF16 R52, R72.reuse, R60, R52 ;  /* 0x0000003c4834723c */ /* 0x048ff00000041834 */
[C---:B------:R-:W-:Y:S01]  /*2d30*/  HMMA.16816.F32.BF16 R48, R72.reuse, R62, R48 ;  /* 0x0000003e4830723c */ /* 0x040fe20000041830 */
[----:B------:R-:W2:Y:S07]  /*2d40*/  LDSM.16.M88.4 R60, [R247+0xf100] ;  /* 0x00f10000f73c783b */ /* 0x000eae0000000200 */
[C---:B----4-:R-:W-:Y:S08]  /*2d50*/  HMMA.16816.F32.BF16 R40, R72.reuse, R68, R40 ;  /* 0x000000444828723c */ /* 0x050ff00000041828 */
[C---:B------:R-:W-:Y:S01]  /*2d60*/  HMMA.16816.F32.BF16 R208, R72.reuse, R70, R208 ;  /* 0x0000004648d0723c */ /* 0x040fe200000418d0 */
[----:B------:R-:W3:Y:S07]  /*2d70*/  LDSM.16.M88.4 R68, [R247+0xf900] ;  /* 0x00f90000f744783b */ /* 0x000eee0000000200 */
[C---:B------:R-:W-:Y:S08]  /*2d80*/  HMMA.16816.F32.BF16 R44, R72.reuse, R80, R44 ;  /* 0x00000050482c723c */ /* 0x040ff0000004182c */
[C---:B------:R-:W-:Y:S01]  /*2d90*/  HMMA.16816.F32.BF16 R36, R72.reuse, R82, R36 ;  /* 0x000000524824723c */ /* 0x040fe20000041824 */
[----:B------:R-:W4:Y:S07]  /*2da0*/  LDSM.16.M88.4 R80, [R247+0x11900] ;  /* 0x01190000f750783b */ /* 0x000f2e0000000200 */
[C---:B-1----:R-:W-:Y:S08]  /*2db0*/  HMMA.16816.F32.BF16 R200, R72.reuse, R76, R200 ;  /* 0x0000004c48c8723c */ /* 0x042ff000000418c8 */
        /* <DEDUP_REMOVED lines=37> */
[C---:B---3--:R-:W-:Y:S08]  /*3010*/  HMMA.16816.F32.BF16 R200, R56.reuse, R68, R200 ;  /* 0x0000004438c8723c */ /* 0x048ff000000418c8 */
[C---:B------:R-:W-:Y:S01]  /*3020*/  HMMA.16816.F32.BF16 R24, R56.reuse, R70, R24 ;  /* 0x000000463818723c */ /* 0x040fe20000041818 */
[----:B------:R-:W-:Y:S07]  /*3030*/  LDSM.16.M88.4 R68, [R232+0x3000] ;  /* 0x00300000e844783b */ /* 0x000fee0000000200 */
[C---:B----4-:R-:W-:Y:S08]  /*3040*/  HMMA.16816.F32.BF16 R20, R56.reuse, R64, R20 ;  /* 0x000000403814723c */ /* 0x050ff00000041814 */
[----:B------:R-:W-:Y:S01]  /*3050*/  HMMA.16816.F32.BF16 R16, R56, R66, R16 ;  /* 0x000000423810723c */ /* 0x000fe20000041810 */
[----:B------:R-:W3:Y:S07]  /*3060*/  LDSM.16.M88.4 R64, [R241+0x1c100] ;  /* 0x01c10000f140783b */ /* 0x000eee0000000200 */
[C---:B-1----:R-:W-:Y:S08]  /*3070*/  HMMA.16816.F32.BF16 R52, R72.reuse, R92, R52 ;  /* 0x0000005c4834723c */ /* 0x042ff00000041834 */
[----:B------:R-:W-:Y:S01]  /*3080*/  HMMA.16816.F32.BF16 R48, R72, R94, R48 ;  /* 0x0000005e4830723c */ /* 0x000fe20000041830 */
        /* <DEDUP_REMOVED lines=15> */
[----:B------:R-:W-:Y:S01]  /*3180*/  HMMA.16816.F32.BF16 R48, R64, R70, R48 ;  /* 0x000000464030723c */ /* 0x000fe20000041830 */
[----:B------:R-:W3:Y:S07]  /*3190*/  LDSM.16.M88.4 R68, [R232+0x5000] ;  /* 0x00500000e844783b */ /* 0x000eee0000000200 */
[C---:B------:R-:W-:Y:S08]  /*31a0*/  HMMA.16816.F32.BF16 R12, R72.reuse, R76, R12 ;  /* 0x0000004c480c723c */ /* 0x040ff0000004180c */
[C---:B------:R-:W-:Y:S01]  /*31b0*/  HMMA.16816.F32.BF16 R8, R72.reuse, R78, R8 ;  /* 0x0000004e4808723c */ /* 0x040fe20000041808 */
[----:B------:R-:W4:Y:S07]  /*31c0*/  LDSM.16.M88.4 R76, [R232+0x4800] ;  /* 0x00480000e84c783b */ /* 0x000f2e0000000200 */
[C---:B------:R-:W-:Y:S08]  /*31d0*/  HMMA.16816.F32.BF16 R200, R72.reuse, R80, R200 ;  /* 0x0000005048c8723c */ /* 0x040ff000000418c8 */
[----:B------:R-:W-:Y:S01]  /*31e0*/  HMMA.16816.F32.BF16 R24, R72, R82, R24 ;  /* 0x000000524818723c */ /* 0x000fe20000041818 */
[----:B------:R-:W-:Y:S04]  /*31f0*/  LDSM.16.M88.4 R72, [R247+0x12100] ;  /* 0x01210000f748783b */ /* 0x000fe80000000200 */
        /* <DEDUP_REMOVED lines=12> */
[----:B------:R-:W-:Y:S07]  /*32c0*/  LDSM.16.M88.4 R76, [R247+0x14100] ;  /* 0x01410000f74c783b */ /* 0x000fee0000000200 */
[C---:B------:R-:W-:Y:S08]  /*32d0*/  HMMA.16816.F32.BF16 R12, R64.reuse, R84, R12 ;  /* 0x00000054400c723c */ /* 0x040ff0000004180c */
[----:B------:R-:W-:Y:S01]  /*32e0*/  HMMA.16816.F32.BF16 R8, R64, R86, R8 ;  /* 0x000000564008723c */ /* 0x000fe20000041808 */
[----:B------:R-:W4:Y:S04]  /*32f0*/  LDSM.16.M88.4 R64, [R247+0x14900] ;  /* 0x01490000f740783b */ /* 0x000f280000000200 */
[----:B------:R-:W-:Y:S03]  /*3300*/  LDSM.16.M88.4 R84, [R242+0x12100] ;  /* 0x01210000f254783b */ /* 0x000fe60000000200 */
        /* <DEDUP_REMOVED lines=72> */
[C---:B-1----:R-:W-:Y:S08]  /*3790*/  HMMA.16816.F32.BF16 R12, R60.reuse, R72, R12 ;  /* 0x000000483c0c723c */ /* 0x042ff0000004180c */
        /* <DEDUP_REMOVED lines=8> */
[----:B------:R-:W4:Y:S07]  /*3820*/  LDSM.16.M88.4 R68, [R246+0xb000] ;  /* 0x00b00000f644783b */ /* 0x000f2e0000000200 */
        /* <DEDUP_REMOVED lines=8> */
[----:B------:R-:W5:Y:S07]  /*38b0*/  LDSM.16.M88.4 R100, [R242+0x16100] ;  /* 0x01610000f264783b */ /* 0x000f6e0000000200 */
[C---:B------:R-:W-:Y:S08]  /*38c0*/  HMMA.16816.F32.BF16 R12, R92.reuse, R96, R12 ;  /* 0x000000605c0c723c */ /* 0x040ff0000004180c */
[----:B------:R-:W-:Y:S01]  /*38d0*/  HMMA.16816.F32.BF16 R8, R92, R98, R8 ;  /* 0x000000625c08723c */ /* 0x000fe20000041808 */
[----:B------:R-:W1:Y:S04]  /*38e0*/  LDSM.16.M88.4 R96, [R242+0x16900] ;  /* 0x01690000f260783b */ /* 0x000e680000000200 */
[----:B------:R-:W1:Y:S03]  /*38f0*/  LDSM.16.M88.4 R92, [R242+0x17100] ;  /* 0x01710000f25c783b */ /* 0x000e660000000200 */
        /* <DEDUP_REMOVED lines=18> */
[----:B------:R-:W4:Y:S03]  /*3a20*/  LDSM.16.M88.4 R64, [R232+0xb000] ;  /* 0x00b00000e840783b */ /* 0x000f260000000200 */
[C---:B-1----:R-:W-:Y:S08]  /*3a30*/  HMMA.16816.F32.BF16 R52, R84.reuse, R60, R52 ;  /* 0x0000003c5434723c */ /* 0x042ff00000041834 */
[----:B------:R-:W-:Y:S01]  /*3a40*/  HMMA.16816.F32.BF16 R48, R84, R62, R48 ;  /* 0x0000003e5430723c */ /* 0x000fe20000041830 */
[----:B------:R-:W1:Y:S01]  /*3a50*/  LDSM.16.M88.4 R60, [R232+0xb800] ;  /* 0x00b80000e83c783b */ /* 0x000e620000000200 */
[----:B------:R-:W-:-:S06]  /*3a60*/  DEPBAR.LE SB0, 0x0 ;  /* 0x000080000000791a */ /* 0x000fcc0000000000 */
[C---:B------:R-:W-:Y:S08]  /*3a70*/  HMMA.16816.F32.BF16 R44, R84.reuse, R104, R44 ;  /* 0x00000068542c723c */ /* 0x040ff0000004182c */
[C---:B------:R-:W-:Y:S08]  /*3a80*/  HMMA.16816.F32.BF16 R36, R84.reuse, R106, R36 ;  /* 0x0000006a5424723c */ /* 0x040ff00000041824 */
[C---:B-----5:R-:W-:Y:S08]  /*3a90*/  HMMA.16816.F32.BF16 R40, R84.reuse, R100, R40 ;  /* 0x000000645428723c */ /* 0x060ff00000041828 */
[C---:B------:R-:W-:Y:S08]  /*3aa0*/  HMMA.16816.F32.BF16 R208, R84.reuse, R102, R208 ;  /* 0x0000006654d0723c */ /* 0x040ff000000418d0 */
[C---:B------:R-:W-:Y:S08]  /*3ab0*/  HMMA.16816.F32.BF16 R200, R84.reuse, R96, R200 ;  /* 0x0000006054c8723c */ /* 0x040ff000000418c8 */
[C---:B------:R-:W-:Y:S08]  /*3ac0*/  HMMA.16816.F32.BF16 R24, R84.reuse, R98, R24 ;  /* 0x000000625418723c */ /* 0x040ff00000041818 */
[C---:B------:R-:W-:Y:S08]  /*3ad0*/  HMMA.16816.F32.BF16 R20, R84.reuse, R92, R20 ;  /* 0x0000005c5414723c */ /* 0x040ff00000041814 */
[C---:B------:R-:W-:Y:S08]  /*3ae0*/  HMMA.16816.F32.BF16 R16, R84.reuse, R94, R16 ;  /* 0x0000005e5410723c */ /* 0x040ff00000041810 */
[C---:B--2---:R-:W-:Y:S08]  /*3af0*/  HMMA.16816.F32.BF16 R12, R84.reuse, R88, R12 ;  /* 0x00000058540c723c */ /* 0x044ff0000004180c */
[----:B------:R-:W-:Y:S08]  /*3b00*/  HMMA.16816.F32.BF16 R8, R84, R90, R8 ;  /* 0x0000005a5408723c */ /* 0x000ff00000041808 */
        /* <DEDUP_REMOVED lines=35> */
[----:B------:R-:W-:-:S02]  /*3d40*/  SHF.R.S32.HI R0, RZ, 0x1f, R252 ;  /* 0x0000001fff007819 */ /* 0x000fc400000114fc */
[----:B------:R-:W-:Y:S02]  /*3d50*/  LOP3.LUT R76, R76, 0xf, RZ, 0xc0, !PT ;  /* 0x0000000f4c4c7812 */ /* 0x000fe400078ec0ff */
[----:B------:R-:W-:Y:S01]  /*3d60*/  SHF.L.U64.HI R64, R33, 0x1, R35 ;  /* 0x0000000121407819 */ /* 0x000fe20000010223 */
[----:B------:R-:W-:Y:S01]  /*3d70*/  IMAD R0, R0, c[0x0][0x1e0], RZ ;  /* 0x0000780000007a24 */ /* 0x000fe200078e02ff */
[----:B------:R-:W-:Y:S02]  /*3d80*/  LOP3.LUT R74, R74, 0xf, RZ, 0xc0, !PT ;  /* 0x0000000f4a4a7812 */ /* 0x000fe400078ec0ff */
[----:B------:R-:W-:Y:S01]  /*3d90*/  SEL R69, RZ, 0x10, P1 ;  /* 0x00000010ff457807 */ /* 0x000fe20000800000 */
[----:B------:R-:W-:Y:S01]  /*3da0*/  IMAD R0, R252, c[0x0][0x1e4], R0 ;  /* 0x00007900fc007a24 */ /* 0x000fe200078e0200 */
[----:B------:R-:W-:Y:S02]  /*3db0*/  SHF.L.U64.HI R61, R31, 0x1, R34 ;  /* 0x000000011f3d7819 */ /* 0x000fe40000010222 */
[----:B------:R-:W-:-:S02]  /*3dc0*/  IADD3 R70, -R69, 0x10, RZ ;  /* 0x0000001045467810 */ /* 0x000fc40007ffe1ff */
[----:B------:R-:W-:Y:S01]  /*3dd0*/  SHF.L.U64.HI R58, R29, 0x1, R32 ;  /* 0x000000011d3a7819 */ /* 0x000fe20000010220 */
[----:B-1----:R-:W-:Y:S01]  /*3de0*/  IMAD.WIDE.U32 R56, R252, c[0x0][0x1e0], RZ ;  /* 0x00007800fc387a25 */ /* 0x002fe200078e00ff */
[----:B------:R-:W-:Y:S02]  /*3df0*/  LOP3.LUT R70, R70, 0xf, RZ, 0xc0, !PT ;  /* 0x0000000f46467812 */ /* 0x000fe400078ec0ff */
[----:B------:R-:W-:Y:S01]  /*3e00*/  SHF.L.U64.HI R7, R28, 0x1, R30 ;  /* 0x000000011c077819 */ /* 0x000fe2000001021e */
[----:B------:R-:W-:Y:S01]  /*3e10*/  IMAD.IADD R57, R57, 0x1, R0 ;  /* 0x0000000139397824 */ /* 0x000fe200078e0200 */
[----:B--2---:R-:W-:-:S03]  /*3e20*/  SHF.R.S32.HI R0, RZ, 0x1f, R251 ;  /* 0x0000001fff007819 */ /* 0x004fc600000114fb */
[----:B------:R-:W-:-:S04]  /*3e30*/  IMAD.WIDE.U32 R56, R251, c[0x0][0x1f0], R56 ;  /* 0x00007c00fb387a25 */ /* 0x000fc800078e0038 */
[----:B------:R-:W-:Y:S01]  /*3e40*/  IMAD R0, R0, c[0x0][0x1f0], RZ ;  /* 0x00007c0000007a24 */ /* 0x000fe200078e02ff */
[----:B------:R-:W-:Y:S02]  /*3e50*/  IADD3 R65, P0, R56, UR20, RZ ;  /* 0x0000001438417c10 */ /* 0x000fe4000ff1e0ff */
        /* <DEDUP_REMOVED lines=8> */
[----:B------:R-:W1:Y:S01]  /*3ee0*/  SHFL.IDX PT, R71, R66, 0x2, 0x181f ;  /* 0x00581f0042477f89 */ /* 0x000e6200000e0000 */
[----:B------:R-:W-:-:S03]  /*3ef0*/  IMAD.SHL.U32 R0, R28, 0x2, RZ ;  /* 0x000000021c007824 */ /* 0x000fc600078e00ff */
[----:B------:R-:W2:Y:S04]  /*3f00*/  SHFL.IDX PT, R67, R65, 0x2, 0x181f ;  /* 0x00581f0041437f89 */ /* 0x000ea800000e0000 */
[----:B------:R-:W-:Y:S04]  /*3f10*/  SHFL.IDX PT, R68, R65, RZ, 0x181f ;  /* 0x00181fff41447589 */ /* 0x000fe800000e0000 */
[----:B------:R-:W-:Y:S01]  /*3f20*/  SHFL.IDX PT, R65, R65, 0x1, 0x181f ;  /* 0x00381f0041417f89 */ /* 0x000fe200000e0000 */
        /* <DEDUP_REMOVED lines=42> */
.L_x_2661:
[----:B------:R-:W-:Y:S01]  /*41d0*/  LOP3.LUT R6, R6, 0xffffffe0, RZ, 0xc0, !PT ;  /* 0xffffffe006067812 */ /* 0x000fe200078ec0ff */
[----:B------:R-:W-:Y:S01]  /*41e0*/  IMAD.SHL.U32 R245, R5, 0x2, RZ ;  /* 0x0000000205f57824 */ /* 0x000fe200078e00ff */
[----:B------:R-:W0:Y:S03]  /*41f0*/  LDGDEPBAR ;  /* 0x00000000000079af */ /* 0x000e260000000000 */
[----:B------:R-:W-:Y:S01]  /*4200*/  IMAD.IADD R6, R2, 0x1, -R6 ;  /* 0x0000000102067824 */ /* 0x000fe200078e0a06 */
[----:B------:R-:W-:Y:S01]  /*4210*/  LDSM.16.MT88.4 R172, [R245+0x100] ;  /* 0x00010000f5ac783b */ /* 0x000fe20000004200 */
[----:B------:R-:W-:Y:S02]  /*4220*/  IMAD.U32 R2, RZ, RZ, UR4 ;  /* 0x00000004ff027e24 */ /* 0x000fe4000f8e00ff */
[--C-:B------:R-:W-:Y:S01]  /*4230*/  IMAD R240, R4, 0x2, R245.reuse ;  /* 0x0000000204f07824 */ /* 0x100fe200078e02f5 */
[----:B------:R-:W-:Y:S01]  /*4240*/  SHF.R.S32.HI R0, RZ, 0x1f, R6 ;  /* 0x0000001fff007819 */ /* 0x000fe20000011406 */
[C---:B------:R-:W-:Y:S01]  /*4250*/  IMAD R239, R3.reuse, 0x2, R245 ;  /* 0x0000000203ef7824 */ /* 0x040fe200078e02f5 */
[----:B-1----:R-:W-:Y:S01]  /*4260*/  LDSM.16.MT88.4 R80, [R245+0x3100] ;  /* 0x00310000f550783b */ /* 0x002fe20000004200 */
[----:B------:R-:W-:Y:S01]  /*4270*/  IMAD R238, R3, 0x2, R240 ;  /* 0x0000000203ee7824 */ /* 0x000fe200078e02f0 */
        /* <DEDUP_REMOVED lines=33> */
[----:B------:R-:W-:-:S04]  /*4490*/  ISETP.GT.AND P0, PT, R2, 0x11, PT ;  /* 0x000000110200780c */ /* 0x000fc80003f04270 */
[----:B------:R-:W-:Y:S02]  /*44a0*/  FSEL R47, R47, -INF , P0 ;  /* 0xff8000002f2f7808 */ /* 0x000fe40000000000 */
[----:B------:R-:W-:Y:S02]  /*44b0*/  FSEL R45, R45, -INF , P0 ;  /* 0xff8000002d2d7808 */ /* 0x000fe40000000000 */
        /* <DEDUP_REMOVED lines=28> */
[----:B------:R-:W-:-:S04]  /*4680*/  ISETP.GT.AND P0, PT, R2, 0x38, PT ;  /* 0x000000380200780c */ /* 0x000fc80003f04270 */
[----:B------:R-:W-:Y:S02]  /*4690*/  FSEL R202, R26, -INF , P0 ;  /* 0xff8000001aca7808 */ /* 0x000fe40000000000 */
[----:B------:R-:W-:Y:S02]  /*46a0*/  FMNMX.FTZ R26, R45, R41, !PT ;  /* 0x000000292d1a7209 */ /* 0x000fe40007810000 */
[----:B------:R-:W-:Y:S02]  /*46b0*/  FSEL R197, R24, -INF , P0 ;  /* 0xff80000018c57808 */ /* 0x000fe40000000000 */
[----:B------:R-:W-:Y:S02]  /*46c0*/  FMNMX.FTZ R24, R36, R26, !PT ;  /* 0x0000001a24187209 */ /* 0x000fe40007810000 */
[----:B------:R-:W-:Y:S02]  /*46d0*/  ISETP.GT.AND P0, PT, R2, 0x39, PT ;  /* 0x000000390200780c */ /* 0x000fe40003f04270 */
[----:B------:R-:W-:-:S02]  /*46e0*/  FMNMX.FTZ R24, R37, R24, !PT ;  /* 0x0000001825187209 */ /* 0x000fc40007810000 */
[----:B------:R-:W-:Y:S02]  /*46f0*/  FSEL R201, R27, -INF , P0 ;  /* 0xff8000001bc97808 */ /* 0x000fe40000000000 */
[----:B------:R-:W-:Y:S02]  /*4700*/  FSEL R195, R25, -INF , P0 ;  /* 0xff80000019c37808 */ /* 0x000fe40000000000 */
[----:B------:R-:W-:Y:S02]  /*4710*/  ISETP.GT.AND P0, PT, R2, 0x40, PT ;  /* 0x000000400200780c */ /* 0x000fe40003f04270 */
[----:B------:R-:W-:Y:S02]  /*4720*/  FMNMX.FTZ R24, R44, R24, !PT ;  /* 0x000000182c187209 */ /* 0x000fe40007810000 */
[----:B------:R-:W-:Y:S02]  /*4730*/  FSEL R210, R22, -INF , P0 ;  /* 0xff80000016d27808 */ /* 0x000fe40000000000 */
[----:B------:R-:W-:-:S02]  /*4740*/  FMNMX.FTZ R22, R40, R24, !PT ;  /* 0x0000001828167209 */ /* 0x000fc40007810000 */
[----:B------:R-:W-:Y:S02]  /*4750*/  FSEL R209, R20, -INF , P0 ;  /* 0xff80000014d17808 */ /* 0x000fe40000000000 */
[C---:B------:R-:W-:Y:S02]  /*4760*/  ISETP.GT.AND P0, PT, R2.reuse, 0x41, PT ;  /* 0x000000410200780c */ /* 0x040fe40003f04270 */
[----:B------:R-:W-:Y:S02]  /*4770*/  FMNMX.FTZ R22, R215, R22, !PT ;  /* 0x00000016d7167209 */ /* 0x000fe40007810000 */
[----:B------:R-:W-:Y:S02]  /*4780*/  FSEL R208, R23, -INF , P0 ;  /* 0xff80000017d07808 */ /* 0x000fe40000000000 */
[----:B------:R-:W-:Y:S02]  /*4790*/  FSEL R207, R21, -INF , P0 ;  /* 0xff80000015cf7808 */ /* 0x000fe40000000000 */
[----:B------:R-:W-:-:S02]  /*47a0*/  ISETP.GT.AND P0, PT, R2, 0x48, PT ;  /* 0x000000480200780c */ /* 0x000fc40003f04270 */
[----:B------:R-:W-:Y:S02]  /*47b0*/  FMNMX.FTZ R20, R54, R55, !PT ;  /* 0x0000003736147209 */ /* 0x000fe40007810000 */
[----:B------:R-:W-:Y:S02]  /*47c0*/  FMNMX.FTZ R21, R214, R22, !PT ;  /* 0x00000016d6157209 */ /* 0x000fe40007810000 */
[----:B------:R-:W-:Y:S02]  /*47d0*/  FSEL R206, R18, -INF , P0 ;  /* 0xff80000012ce7808 */ /* 0x000fe40000000000 */
[----:B------:R-:W-:Y:S02]  /*47e0*/  FMNMX.FTZ R20, R52, R20, !PT ;  /* 0x0000001434147209 */ /* 0x000fe40007810000 */
[----:B------:R-:W-:Y:S02]  /*47f0*/  FMNMX.FTZ R18, R200, R21, !PT ;  /* 0x00000015c8127209 */ /* 0x000fe40007810000 */
[----:B------:R-:W-:-:S02]  /*4800*/  FSEL R205, R16, -INF , P0 ;  /* 0xff80000010cd7808 */ /* 0x000fc40000000000 */
[----:B------:R-:W-:Y:S02]  /*4810*/  FMNMX.FTZ R16, R7, R20, !PT ;  /* 0x0000001407107209 */ /* 0x000fe40007810000 */
[----:B------:R-:W-:Y:S01]  /*4820*/  FMNMX.FTZ R18, R198, R18, !PT ;  /* 0x00000012c6127209 */ /* 0x000fe20007810000 */
[----:B------:R-:W-:Y:S01]  /*4830*/  LDSM.16.MT88.4 R20, [R238+0x900] ;  /* 0x00090000ee14783b */ /* 0x000fe20000004200 */
        /* <DEDUP_REMOVED lines=11> */
[----:B------:R-:W-:Y:S02]  /*48f0*/  FSEL R193, R12, -INF , P0 ;  /* 0xff8000000cc17808 */ /* 0x000fe40000000000 */
[----:B------:R-:W-:Y:S02]  /*4900*/  FMNMX.FTZ R12, R39, R16, !PT ;  /* 0x00000010270c7209 */ /* 0x000fe40007810000 */
[----:B------:R-:W-:Y:S01]  /*4910*/  FMNMX.FTZ R14, R207, R14, !PT ;  /* 0x0000000ecf0e7209 */ /* 0x000fe20007810000 */
[----:B------:R-:W-:Y:S01]  /*4920*/  LDSM.16.MT88.4 R16, [R245+0x3900] ;  /* 0x00390000f510783b */ /* 0x000fe20000004200 */
        /* <DEDUP_REMOVED lines=17> */
[----:B------:R-:W-:Y:S01]  /*4a40*/  FMNMX.FTZ R2, R191, R10, !PT ;  /* 0x0000000abf027209 */ /* 0x000fe20007810000 */
[----:B------:R-:W-:Y:S01]  /*4a50*/  LDSM.16.MT88.4 R12, [R245+0x900] ;  /* 0x00090000f50c783b */ /* 0x000fe20000004200 */
[----:B------:R-:W-:Y:S02]  /*4a60*/  FMNMX.FTZ R8, R196, R8, !PT ;  /* 0x00000008c4087209 */ /* 0x000fe40007810000 */
[----:B------:R-:W-:-:S02]  /*4a70*/  FMNMX.FTZ R2, R190, R2, !PT ;  /* 0x00000002be027209 */ /* 0x000fc40007810000 */
        /* <DEDUP_REMOVED lines=15> */
[----:B-1----:R-:W-:-:S04]  /*4b70*/  FMNMX.FTZ R2, R2, R10, !PT ;  /* 0x0000000a02027209 */ /* 0x002fc80007810000 */
        /* <DEDUP_REMOVED lines=22> */
[--C-:B------:R-:W-:Y:S01]  /*4ce0*/  FFMA.FTZ R195, R195, c[0x0][0x2d0], -R194.reuse ;  /* 0x0000b400c3c37a23 */ /* 0x100fe200000108c2 */
[----:B------:R-:W1:Y:S01]  /*4cf0*/  LDSM.16.MT88.4 R8, [R240+0x900] ;  /* 0x00090000f008783b */ /* 0x000e620000004200 */
[--C-:B------:R-:W-:Y:S01]  /*4d00*/  FFMA.FTZ R209, R209, c[0x0][0x2d0], -R194.reuse ;  /* 0x0000b400d1d17a23 */ /* 0x100fe200000108c2 */
[C---:B------:R-:W-:Y:S01]  /*4d10*/  FSETP.NEU.FTZ.AND P0, PT, R0.reuse, -INF , PT ;  /* 0xff8000000000780b */ /* 0x040fe20003f1d000 */
[----:B------:R-:W-:Y:S01]  /*4d20*/  FMUL.FTZ R26, R0, c[0x0][0x2d0] ;  /* 0x0000b400001a7a20 */ /* 0x000fe20000410000 */
[----:B------:R-:W3:Y:S01]  /*4d30*/  MUFU.EX2 R51, R51 ;  /* 0x0000003300337308 */ /* 0x000ee20000000800 */
        /* <DEDUP_REMOVED lines=9> */
[--C-:B------:R-:W-:Y:S02]  /*4dd0*/  FFMA.FTZ R181, R52, c[0x0][0x2d0], -R26.reuse ;  /* 0x0000b40034b57a23 */ /* 0x100fe4000001081a */
[--C-:B------:R-:W-:Y:S01]  /*4de0*/  FFMA.FTZ R180, R7, c[0x0][0x2d0], -R26.reuse ;  /* 0x0000b40007b47a23 */ /* 0x100fe2000001081a */
[----:B------:R-:W-:Y:S01]  /*4df0*/  MUFU.EX2 R186, R186 ;  /* 0x000000ba00ba7308 */ /* 0x000fe20000000800 */
[----:B---3--:R-:W-:Y:S01]  /*4e00*/  F2FP.BF16.PACK_AB R166, R51, R184 ;  /* 0x000000b833a6723e */ /* 0x008fe200000010ff */
[--C-:B------:R-:W-:Y:S02]  /*4e10*/  FFMA.FTZ R48, R47, c[0x0][0x2d0], -R26.reuse ;  /* 0x0000b4002f307a23 */ /* 0x100fe4000001081a */
[--C-:B------:R-:W-:Y:S02]  /*4e20*/  FFMA.FTZ R49, R6, c[0x0][0x2d0], -R26.reuse ;  /* 0x0000b40006317a23 */ /* 0x100fe4000001081a */
[----:B------:R-:W-:-:S02]  /*4e30*/  FFMA.FTZ R47, R38, c[0x0][0x2d0], -R26 ;  /* 0x0000b400262f7a23 */ /* 0x000fc4000001081a */
[----:B------:R-:W2:Y:S01]  /*4e40*/  MUFU.EX2 R185, R185 ;  /* 0x000000b900b97308 */ /* 0x000ea20000000800 */
[--C-:B------:R-:W-:Y:S02]  /*4e50*/  FFMA.FTZ R43, R39, c[0x0][0x2d0], -R26.reuse ;  /* 0x0000b400272b7a23 */ /* 0x100fe4000001081a */
[----:B------:R-:W-:Y:S01]  /*4e60*/  LDSM.16.MT88.4 R36, [R239+0x900] ;  /* 0x00090000ef24783b */ /* 0x000fe20000004200 */
[--C-:B------:R-:W-:Y:S02]  /*4e70*/  FFMA.FTZ R42, R42, c[0x0][0x2d0], -R26.reuse ;  /* 0x0000b4002a2a7a23 */ /* 0x100fe4000001081a */
[--C-:B------:R-:W-:Y:S02]  /*4e80*/  FFMA.FTZ R3, R211, c[0x0][0x2d0], -R26.reuse ;  /* 0x0000b400d3037a23 */ /* 0x100fe4000001081a */
        /* <DEDUP_REMOVED lines=9> */
[--C-:B------:R-:W-:Y:S02]  /*4f20*/  FFMA.FTZ R206, R206, c[0x0][0x2d0], -R26.reuse ;  /* 0x0000b400cece7a23 */ /* 0x100fe4000001081a */
[----:B------:R-:W2:Y:S01]  /*4f30*/  MUFU.EX2 R46, R46 ;  /* 0x0000002e002e7308 */ /* 0x000ea20000000800 */
[----:B------:R-:W-:-:S02]  /*4f40*/  FFMA.FTZ R203, R203, c[0x0][0x2d0], -R26 ;  /* 0x0000b400cbcb7a23 */ /* 0x000fc4000001081a */
[--C-:B------:R-:W-:Y:S02]  /*4f50*/  FFMA.FTZ R193, R193, c[0x0][0x2d0], -R194.reuse ;  /* 0x0000b400c1c17a23 */ /* 0x100fe400000108c2 */
[--C-:B------:R-:W-:Y:S02]  /*4f60*/  FFMA.FTZ R192, R192, c[0x0][0x2d0], -R194.reuse ;  /* 0x0000b400c0c07a23 */ /* 0x100fe400000108c2 */
[--C-:B------:R-:W-:Y:S01]  /*4f70*/  FFMA.FTZ R191, R191, c[0x0][0x2d0], -R194.reuse ;  /* 0x0000b400bfbf7a23 */ /* 0x100fe200000108c2 */
[----:B---3--:R-:W-:Y:S01]  /*4f80*/  F2FP.BF16.PACK_AB R167, R180, R181 ;  /* 0x000000b5b4a7723e */ /* 0x008fe200000010ff */
[----:B------:R-:W-:Y:S01]  /*4f90*/  MUFU.EX2 R45, R45 ;  /* 0x0000002d002d7308 */ /* 0x000fe20000000800 */
[----:B------:R-:W-:Y:S02]  /*4fa0*/  FFMA.FTZ R190, R190, c[0x0][0x2d0], -R194 ;  /* 0x0000b400bebe7a23 */ /* 0x000fe400000108c2 */
[--C-:B------:R-:W-:Y:S02]  /*4fb0*/  FFMA.FTZ R189, R189, c[0x0][0x2d0], -R26.reuse ;  /* 0x0000b400bdbd7a23 */ /* 0x100fe4000001081a */
[--C-:B------:R-:W-:Y:S01]  /*4fc0*/  FFMA.FTZ R188, R188, c[0x0][0x2d0], -R26.reuse ;  /* 0x0000b400bcbc7a23 */ /* 0x100fe2000001081a */
[----:B------:R-:W-:Y:S01]  /*4fd0*/  HMMA.16816.F32.BF16 R176, R164, R172, RZ ;  /* 0x000000aca4b0723c */ /* 0x000fe200000418ff */
[----:B--2---:R-:W-:Y:S01]  /*4fe0*/  F2FP.BF16.PACK_AB R4, R46, R50 ;  /* 0x000000322e04723e */ /* 0x004fe200000010ff */
[----:B------:R-:W2:Y:S01]  /*4ff0*/  MUFU.EX2 R41, R41 ;  /* 0x0000002900297308 */ /* 0x000ea20000000800 */
[----:B------:R-:W-:-:S02]  /*5000*/  FFMA.FTZ R211, R24, c[0x0][0x2d0], -R26 ;  /* 0x0000b40018d37a23 */ /* 0x000fc4000001081a */
        /* <DEDUP_REMOVED lines=17> */
[----:B------:R-:W-:Y:S01]  /*5120*/  HMMA.16816.F32.BF16 R84, R164, R88, RZ ;  /* 0x00000058a454723c */ /* 0x000fe200000418ff */
[----:B------:R-:W-:Y:S01]  /*5130*/  FADD.FTZ R45, R41, R45 ;  /* 0x0000002d292d7221 */ /* 0x000fe20000010000 */
        /* <DEDUP_REMOVED lines=17> */
[C---:B-1----:R-:W-:Y:S02]  /*5250*/  HMMA.16816.F32.BF16 R52, R4.reuse, R8, R52 ;  /* 0x000000080434723c */ /* 0x042fe40000041834 */
        /* <DEDUP_REMOVED lines=32> */
[----:B------:R-:W4:Y:S01]  /*5460*/  LDSM.16.MT88.4 R20, [R245+0x6900] ;  /* 0x00690000f514783b */ /* 0x000f220000004200 */
[----:B------:R-:W-:Y:S06]  /*5470*/  MUFU.EX2 R193, R193 ;  /* 0x000000c100c17308 */ /* 0x000fec0000000800 */
[C---:B------:R-:W-:Y:S02]  /*5480*/  HMMA.16816.F32.BF16 R76, R4.reuse, R16, R76 ;  /* 0x00000010044c723c */ /* 0x040fe4000004184c */
[----:B------:R-:W-:Y:S06]  /*5490*/  MUFU.EX2 R192, R192 ;  /* 0x000000c000c07308 */ /* 0x000fec0000000800 */
[C---:B------:R-:W-:Y:S01]  /*54a0*/  HMMA.16816.F32.BF16 R80, R4.reuse, R18, R80 ;  /* 0x000000120450723c */ /* 0x040fe20000041850 */
[----:B------:R-:W5:Y:S01]  /*54b0*/  LDSM.16.MT88.4 R16, [R240+0x6900] ;  /* 0x00690000f010783b */ /* 0x000f620000004200 */
[----:B------:R-:W-:Y:S06]  /*54c0*/  MUFU.EX2 R191, R191 ;  /* 0x000000bf00bf7308 */ /* 0x000fec0000000800 */
[C---:B-1----:R-:W-:Y:S02]  /*54d0*/  HMMA.16816.F32.BF16 R92, R4.reuse, R8, R92 ;  /* 0x00000008045c723c */ /* 0x042fe4000004185c */
[----:B------:R-:W-:Y:S06]  /*54e0*/  MUFU.EX2 R190, R190 ;  /* 0x000000be00be7308 */ /* 0x000fec0000000800 */
[C---:B------:R-:W-:Y:S01]  /*54f0*/  HMMA.16816.F32.BF16 R96, R4.reuse, R10, R96 ;  /* 0x0000000a0460723c */ /* 0x040fe20000041860 */
[----:B------:R-:W1:Y:S01]  /*5500*/  LDSM.16.MT88.4 R8, [R238+0x6900] ;  /* 0x00690000ee08783b */ /* 0x000e620000004200 */
[----:B------:R-:W-:Y:S06]  /*5510*/  MUFU.EX2 R189, R189 ;  /* 0x000000bd00bd7308 */ /* 0x000fec0000000800 */
[C---:B---3--:R-:W-:Y:S02]  /*5520*/  HMMA.16816.F32.BF16 R124, R4.reuse, R12, R124 ;  /* 0x0000000c047c723c */ /* 0x048fe4000004187c */
[----:B------:R-:W-:Y:S06]  /*5530*/  MUFU.EX2 R188, R188 ;  /* 0x000000bc00bc7308 */ /* 0x000fec0000000800 */
[C---:B------:R-:W-:Y:S01]  /*5540*/  HMMA.16816.F32.BF16 R128, R4.reuse, R14, R128 ;  /* 0x0000000e0480723c */ /* 0x040fe20000041880 */
[----:B------:R-:W3:Y:S01]  /*5550*/  LDSM.16.MT88.4 R12, [R239+0x9900] ;  /* 0x00990000ef0c783b */ /* 0x000ee20000004200 */
        /* <DEDUP_REMOVED lines=14> */
[C---:B----4-:R-:W-:Y:S08]  /*5640*/  HMMA.16816.F32.BF16 R108, R4.reuse, R20, R108 ;  /* 0x00000014046c723c */ /* 0x050ff0000004186c */
[C---:B------:R-:W-:Y:S01]  /*5650*/  HMMA.16816.F32.BF16 R112, R4.reuse, R22, R112 ;  /* 0x000000160470723c */ /* 0x040fe20000041870 */
[----:B------:R-:W4:Y:S07]  /*5660*/  LDSM.16.MT88.4 R20, [R245+0x9900] ;  /* 0x00990000f514783b */ /* 0x000f2e0000004200 */
[C---:B-----5:R-:W-:Y:S08]  /*5670*/  HMMA.16816.F32.BF16 R116, R4.reuse, R16, R116 ;  /* 0x000000100474723c */ /* 0x060ff00000041874 */
[C---:B------:R-:W-:Y:S01]  /*5680*/  HMMA.16816.F32.BF16 R120, R4.reuse, R18, R120 ;  /* 0x000000120478723c */ /* 0x040fe20000041878 */
[----:B------:R-:W5:Y:S07]  /*5690*/  LDSM.16.MT88.4 R16, [R240+0x9900] ;  /* 0x00990000f010783b */ /* 0x000f6e0000004200 */
[C---:B-1----:R-:W-:Y:S08]  /*56a0*/  HMMA.16816.F32.BF16 R132, R4.reuse, R8, R132 ;  /* 0x000000080484723c */ /* 0x042ff00000041884 */
[C---:B------:R-:W-:Y:S01]  /*56b0*/  HMMA.16816.F32.BF16 R136, R4.reuse, R10, R136 ;  /* 0x0000000a0488723c */ /* 0x040fe20000041888 */
[----:B------:R-:W1:Y:S07]  /*56c0*/  LDSM.16.MT88.4 R8, [R238+0x9900] ;  /* 0x00990000ee08783b */ /* 0x000e6e0000004200 */
[C---:B---3--:R-:W-:Y:S08]  /*56d0*/  HMMA.16816.F32.BF16 R152, R4.reuse, R12, R152 ;  /* 0x0000000c0498723c */ /* 0x048ff00000041898 */
[----:B------:R-:W-:Y:S01]  /*56e0*/  HMMA.16816.F32.BF16 R156, R4, R14, R156 ;  /* 0x0000000e049c723c */ /* 0x000fe2000004189c */
[----:B------:R-:W3:Y:S07]  /*56f0*/  LDSM.16.MT88.4 R12, [R239+0x1100] ;  /* 0x00110000ef0c783b */ /* 0x000eee0000004200 */
        /* <DEDUP_REMOVED lines=10> */
[C---:B----4-:R-:W-:Y:S01]  /*57a0*/  HMMA.16816.F32.BF16 R140, R4.reuse, R20, R140 ;  /* 0x00000014048c723c */ /* 0x050fe2000004188c */
[--C-:B------:R-:W-:Y:S02]  /*57b0*/  FFMA.FTZ R38, R213, c[0x0][0x2d0], -R26.reuse ;  /* 0x0000b400d5267a23 */ /* 0x100fe4000001081a */
[----:B------:R-:W-:Y:S02]  /*57c0*/  FFMA.FTZ R194, R25, c[0x0][0x2d0], -R26 ;  /* 0x0000b40019c27a23 */ /* 0x000fe4000001081a */
[----:B------:R-:W4:Y:S01]  /*57d0*/  MUFU.EX2 R39, R39 ;  /* 0x0000002700277308 */ /* 0x000f220000000800 */
[----:B------:R-:W-:Y:S02]  /*57e0*/  LDSM.16.MT88.4 R24, [R239+0x2900] ;  /* 0x00290000ef18783b */ /* 0x000fe40000004200 */
[C---:B------:R-:W-:Y:S02]  /*57f0*/  HMMA.16816.F32.BF16 R144, R4.reuse, R22, R144 ;  /* 0x000000160490723c */ /* 0x040fe40000041890 */
[----:B------:R-:W3:Y:S03]  /*5800*/  LDSM.16.MT88.4 R20, [R245+0x1100] ;  /* 0x00110000f514783b */ /* 0x000ee60000004200 */
[----:B------:R-:W1:Y:S03]  /*5810*/  MUFU.EX2 R38, R38 ;  /* 0x0000002600267308 */ /* 0x000e660000000800 */
[C---:B-----5:R-:W-:Y:S05]  /*5820*/  HMMA.16816.F32.BF16 R148, R4.reuse, R16, R148 ;  /* 0x000000100494723c */ /* 0x060fea0000041894 */
[----:B------:R-:W5:Y:S03]  /*5830*/  MUFU.EX2 R37, R37 ;  /* 0x0000002500257308 */ /* 0x000f660000000800 */
[C---:B------:R-:W-:Y:S01]  /*5840*/  HMMA.16816.F32.BF16 R168, R4.reuse, R18, R168 ;  /* 0x0000001204a8723c */ /* 0x040fe200000418a8 */
[----:B------:R-:W3:Y:S04]  /*5850*/  LDSM.16.MT88.4 R16, [R240+0x1100] ;  /* 0x00110000f010783b */ /* 0x000ee80000004200 */
[----:B------:R-:W2:Y:S03]  /*5860*/  MUFU.EX2 R194, R194 ;  /* 0x000000c200c27308 */ /* 0x000ea60000000800 */
[C---:B-1----:R-:W-:Y:S08]  /*5870*/  HMMA.16816.F32.BF16 R160, R4.reuse, R8, R160 ;  /* 0x0000000804a0723c */ /* 0x042ff000000418a0 */
[----:B------:R-:W-:Y:S01]  /*5880*/  HMMA.16816.F32.BF16 R164, R4, R10, R164 ;  /* 0x0000000a04a4723c */ /* 0x000fe200000418a4 */
[----:B------:R-:W1:Y:S06]  /*5890*/  LDSM.16.MT88.4 R8, [R238+0x1100] ;  /* 0x00110000ee08783b */ /* 0x000e6c0000004200 */
[----:B--2---:R-:W-:Y:S01]  /*58a0*/  F2FP.BF16.PACK_AB R4, R40, R44 ;  /* 0x0000002c2804723e */ /* 0x004fe200000010ff */
[----:B------:R-:W-:Y:S01]  /*58b0*/  FADD.FTZ R44, R44, R45 ;  /* 0x0000002d2c2c7221 */ /* 0x000fe20000010000 */
[----:B----4-:R-:W-:-:S02]  /*58c0*/  F2FP.BF16.PACK_AB R6, R36, R39 ;  /* 0x000000272406723e */ /* 0x010fc400000010ff */
[----:B------:R-:W-:Y:S01]  /*58d0*/  F2FP.BF16.PACK_AB R5, R38, R42 ;  /* 0x0000002a2605723e */ /* 0x000fe200000010ff */
[----:B------:R-:W-:Y:S01]  /*58e0*/  FADD.FTZ R42, R42, R47 ;  /* 0x0000002f2a2a7221 */ /* 0x000fe20000010000 */
[----:B-----5:R-:W-:Y:S01]  /*58f0*/  F2FP.BF16.PACK_AB R7, R3, R37 ;  /* 0x000000250307723e */ /* 0x020fe200000010ff */
[----:B------:R-:W-:Y:S02]  /*5900*/  FADD.FTZ R44, R40, R44 ;  /* 0x0000002c282c7221 */ /* 0x000fe40000010000 */
[----:B------:R-:W-:Y:S02]  /*5910*/  FADD.FTZ R42, R38, R42 ;  /* 0x0000002a262a7221 */ /* 0x000fe40000010000 */
[----:B------:R-:W-:Y:S02]  /*5920*/  FADD.FTZ R39, R39, R44 ;  /* 0x0000002c27277221 */ /* 0x000fe40000010000 */
[----:B---3--:R-:W-:Y:S01]  /*5930*/  HMMA.16816.F32.BF16 R60, R4, R12, R60 ;  /* 0x0000000c043c723c */ /* 0x008fe2000004183c */
[----:B------:R-:W-:-:S02]  /*5940*/  FADD.FTZ R37, R37, R42 ;  /* 0x0000002a25257221 */ /* 0x000fc40000010000 */
[----:B------:R-:W-:Y:S02]  /*5950*/  FADD.FTZ R39, R36, R39 ;  /* 0x0000002724277221 */ /* 0x000fe40000010000 */
[----:B------:R-:W-:-:S03]  /*5960*/  FADD.FTZ R37, R3, R37 ;  /* 0x0000002503257221 */ /* 0x000fc60000010000 */
        /* <DEDUP_REMOVED lines=56> */
[----:B--2---:R-:W-:Y:S01]  /*5cf0*/  HMMA.16816.F32.BF16 R60, R4, R12, R60 ;  /* 0x0000000c043c723c */ /* 0x004fe2000004183c */
[----:B------:R-:W-:-:S02]  /*5d00*/  FADD.FTZ R202, R202, R199 ;  /* 0x000000c7caca7221 */ /* 0x000fc40000010000 */
[----:B------:R-:W-:Y:S02]  /*5d10*/  FADD.FTZ R197, R195, R197 ;  /* 0x000000c5c3c57221 */ /* 0x000fe40000010000 */
[----:B------:R-:W-:-:S03]  /*5d20*/  FADD.FTZ R202, R201, R202 ;  /* 0x000000cac9ca7221 */ /* 0x000fc60000010000 */
        /* <DEDUP_REMOVED lines=40> */
[----:B------:R-:W-:Y:S07]  /*5fb0*/  LDSM.16.MT88.4 R20, [R238+0x2100] ;  /* 0x00210000ee14783b */ /* 0x000fee0000004200 */
[C---:B----4-:R-:W-:Y:S08]  /*5fc0*/  HMMA.16816.F32.BF16 R148, R4.reuse, R16, R148 ;  /* 0x000000100494723c */ /* 0x050ff00000041894 */
[C---:B------:R-:W-:Y:S01]  /*5fd0*/  HMMA.16816.F32.BF16 R168, R4.reuse, R18, R168 ;  /* 0x0000001204a8723c */ /* 0x040fe200000418a8 */
[----:B------:R-:W3:Y:S07]  /*5fe0*/  LDSM.16.MT88.4 R16, [R245+0x2100] ;  /* 0x00210000f510783b */ /* 0x000eee0000004200 */
        /* <DEDUP_REMOVED lines=15> */
[----:B------:R-:W-:Y:S02]  /*60e0*/  FADD.FTZ R206, R203, R206 ;  /* 0x000000cecbce7221 */ /* 0x000fe40000010000 */
[----:B------:R-:W-:Y:S01]  /*60f0*/  FADD.FTZ R205, R193, R205 ;  /* 0x000000cdc1cd7221 */ /* 0x000fe20000010000 */
[----:B------:R-:W-:Y:S01]  /*6100*/  HMMA.16816.F32.BF16 R56, R4, R14, R56 ;  /* 0x0000000e0438723c */ /* 0x000fe20000041838 */
[----:B------:R-:W2:Y:S01]  /*6110*/  LDSM.16.MT88.4 R12, [R240+0x5100] ;  /* 0x00510000f00c783b */ /* 0x000ea20000004200 */
[----:B------:R-:W-:Y:S02]  /*6120*/  FADD.FTZ R206, R189, R206 ;  /* 0x000000cebdce7221 */ /* 0x000fe40000010000 */
[----:B------:R-:W-:Y:S02]  /*6130*/  FADD.FTZ R205, R192, R205 ;  /* 0x000000cdc0cd7221 */ /* 0x000fe40000010000 */
[----:B------:R-:W-:-:S02]  /*6140*/  FADD.FTZ R206, R188, R206 ;  /* 0x000000cebcce7221 */ /* 0x000fc40000010000 */
[----:B---3--:R-:W-:Y:S01]  /*6150*/  HMMA.16816.F32.BF16 R176, R4, R16, R176 ;  /* 0x0000001004b0723c */ /* 0x008fe200000418b0 */
[----:B------:R-:W-:Y:S02]  /*6160*/  FADD.FTZ R205, R191, R205 ;  /* 0x000000cdbfcd7221 */ /* 0x000fe40000010000 */
[----:B------:R-:W-:-:S04]  /*6170*/  FADD.FTZ R206, R194, R206 ;  /* 0x000000cec2ce7221 */ /* 0x000fc80000010000 */
[----:B------:R-:W-:Y:S01]  /*6180*/  FADD.FTZ R3, R211, R206 ;  /* 0x000000ced3037221 */ /* 0x000fe20000010000 */
[C---:B------:R-:W-:Y:S01]  /*6190*/  HMMA.16816.F32.BF16 R172, R4.reuse, R18, R172 ;  /* 0x0000001204ac723c */ /* 0x040fe200000418ac */
[----:B------:R-:W3:Y:S04]  /*61a0*/  LDSM.16.MT88.4 R16, [R245+0x5100] ;  /* 0x00510000f510783b */ /* 0x000ee80000004200 */
[----:B------:R-:W-:Y:S03]  /*61b0*/  STL [R1+0x24], R3 ;  /* 0x0000240301007387 */ /* 0x000fe60000100800 */
[C---:B-1----:R-:W-:Y:S08]  /*61c0*/  HMMA.16816.F32.BF16 R60, R4.reuse, R8, R60 ;  /* 0x00000008043c723c */ /* 0x042ff0000004183c */
[C---:B------:R-:W-:Y:S01]  /*61d0*/  HMMA.16816.F32.BF16 R64, R4.reuse, R10, R64 ;  /* 0x0000000a0440723c */ /* 0x040fe20000041840 */
[----:B------:R-:W1:Y:S07]  /*61e0*/  LDSM.16.MT88.4 R8, [R239+0x5100] ;  /* 0x00510000ef08783b */ /* 0x000e6e0000004200 */
[C---:B------:R-:W-:Y:S08]  /*61f0*/  HMMA.16816.F32.BF16 R68, R4.reuse, R20, R68 ;  /* 0x000000140444723c */ /* 0x040ff00000041844 */
        /* <DEDUP_REMOVED lines=36> */
[----:B------:R-:W-:Y:S01]  /*6440*/  HMMA.16816.F32.BF16 R136, R4, R22, R136 ;  /* 0x000000160488723c */ /* 0x000fe20000041888 */
[----:B------:R-:W-:Y:S06]  /*6450*/  LDSM.16.MT88.4 R20, [R238+0x2900] ;  /* 0x00290000ee14783b */ /* 0x000fec0000004200 */
[----:B------:R-:W-:-:S02]  /*6460*/  F2FP.BF16.PACK_AB R4, R192, R193 ;  /* 0x000000c1c004723e */ /* 0x000fc400000010ff */
[----:B------:R-:W-:Y:S02]  /*6470*/  F2FP.BF16.PACK_AB R6, R190, R191 ;  /* 0x000000bfbe06723e */ /* 0x000fe400000010ff */
[----:B------:R-:W-:Y:S02]  /*6480*/  F2FP.BF16.PACK_AB R5, R188, R189 ;  /* 0x000000bdbc05723e */ /* 0x000fe400000010ff */
[----:B------:R-:W-:-:S07]  /*6490*/  F2FP.BF16.PACK_AB R7, R211, R194 ;  /* 0x000000c2d307723e */ /* 0x000fce00000010ff */
[C---:B-1----:R-:W-:Y:S08]  /*64a0*/  HMMA.16816.F32.BF16 R52, R4.reuse, R8, R52 ;  /* 0x000000080434723c */ /* 0x042ff00000041834 */
[C---:B--2---:R-:W-:Y:S08]  /*64b0*/  HMMA.16816.F32.BF16 R176, R4.reuse, R12, R176 ;  /* 0x0000000c04b0723c */ /* 0x044ff000000418b0 */
        /* <DEDUP_REMOVED lines=40> */
[----:B------:R-:W-:Y:S07]  /*6740*/  HMMA.16816.F32.BF16 R164, R4, R18, R164 ;  /* 0x0000001204a4723c */ /* 0x000fee00000418a4 */
[----:B------:R-:W-:-:S05]  /*6750*/  FADD.FTZ R4, R190, R205 ;  /* 0x000000cdbe047221 */ /* 0x000fca0000010000 */
[----:B------:R1:W-:Y:S01]  /*6760*/  STL [R1+0x28], R4 ;  /* 0x0000280401007387 */ /* 0x0003e20000100800 */
[----:B------:R-:W-:Y:S05]  /*6770*/  @P0 BRA `(.L_x_2662) ;  /* 0x0000483000000947 */ /* 0x000fea0003800000 */
[C---:B------:R-:W-:Y:S01]  /*6780*/  SHF.L.U64.HI R3, R33.reuse, 0x1, R35 ;  /* 0x0000000121037819 */ /* 0x040fe20000010223 */
[----:B------:R-:W-:Y:S01]  /*6790*/  IMAD.SHL.U32 R5, R33, 0x2, RZ ;  /* 0x0000000221057824 */ /* 0x000fe200078e00ff */
[----:B-1----:R-:W-:Y:S01]  /*67a0*/  SHF.L.U64.HI R4, R31, 0x1, R34 ;  /* 0x000000011f047819 */ /* 0x002fe20000010222 */
        /* <DEDUP_REMOVED lines=17> */
.L_x_2665:
[----:B------:R-:W2:Y:S01]  /*68c0*/  LDL R0, [R1] ;  /* 0x0000000001007983 */ /* 0x000ea20000100800 */
        /* <DEDUP_REMOVED lines=42> */
[C---:B---3--:R-:W-:Y:S05]  /*6b70*/  IADD3 R192, P0, R185.reuse, R204, RZ ;  /* 0x000000ccb9c07210 */ /* 0x048fea0007f1e0ff */
        /* <DEDUP_REMOVED lines=10> */
[C---:B-1----:R-:W-:Y:S04]  /*6c20*/  IADD3 R186, P0, R181.reuse, R204, RZ ;  /* 0x000000ccb5ba7210 */ /* 0x042fe80007f1e0ff */
        /* <DEDUP_REMOVED lines=17> */
[----:B-----5:R-:W-:Y:S04]  /*6d40*/  IADD3 R188, P0, R2, R214, RZ ;  /* 0x000000d602bc7210 */ /* 0x020fe80007f1e0ff */
[----:B------:R3:W-:Y:S01]  /*6d50*/  LDGSTS.E.BYPASS.LTC128B.128 [R249+0x11100], [R190.64], !P3 ;  /* 0x11100000bef97fae */ /* 0x0007e2000d901d4c */
[----:B------:R-:W-:Y:S01]  /*6d60*/  IMAD.X R189, R0, 0x1, R215, P0 ;  /* 0x0000000100bd7824 */ /* 0x000fe200000e06d7 */
[----:B-1----:R-:W-:Y:S04]  /*6d70*/  IADD3 R186, P0, R2, R212, RZ ;  /* 0x000000d402ba7210 */ /* 0x002fe80007f1e0ff */
[----:B------:R3:W-:Y:S01]  /*6d80*/  LDGSTS.E.BYPASS.LTC128B.128 [R249+0x14100], [R188.64], !P2 ;  /* 0x14100000bcf97fae */ /* 0x0007e2000d101d4c */
[----:B------:R-:W-:Y:S05]  /*6d90*/  IMAD.X R187, R0, 0x1, R213, P0 ;  /* 0x0000000100bb7824 */ /* 0x000fea00000e06d5 */
[----:B------:R3:W-:Y:S01]  /*6da0*/  LDGSTS.E.BYPASS.LTC128B.128 [R249+0x17100], [R186.64], !P1 ;  /* 0x17100000baf97fae */ /* 0x0007e2000c901d4c */
[----:B------:R-:W-:-:S05]  /*6db0*/  BRA `(.L_x_2664) ;  /* 0x0000185000007947 */ /* 0x000fca0003800000 */
.L_x_2663:
[----:B------:R1:W-:Y:S01]  /*6dc0*/  STL [R1+0x40], R56 ;  /* 0x0000403801007387 */ /* 0x0003e20000100800 */
[----:B--2---:R-:W-:Y:S01]  /*6dd0*/  SHF.R.S32.HI R0, RZ, 0x1f, R252 ;  /* 0x0000001fff007819 */ /* 0x004fe200000114fc */
[----:B------:R-:W-:Y:S01]  /*6de0*/  IMAD.WIDE.U32 R4, R252, c[0x0][0x208], RZ ;  /* 0x00008200fc047a25 */ /* 0x000fe200078e00ff */
[----:B------:R-:W-:Y:S01]  /*6df0*/  SHF.R.S32.HI R2, RZ, 0x1f, R251 ;  /* 0x0000001fff027819 */ /* 0x000fe200000114fb */
[----:B------:R-:W-:Y:S04]  /*6e00*/  DEPBAR.LE SB0, 0x0 ;  /* 0x000080000000791a */ /* 0x000fe80000000000 */
[----:B------:R-:W-:Y:S01]  /*6e10*/  IMAD R0, R0, c[0x0][0x208], RZ ;  /* 0x0000820000007a24 */ /* 0x000fe200078e02ff */
[----:B------:R-:W-:Y:S01]  /*6e20*/  BAR.SYNC.DEFER_BLOCKING 0x0 ;  /* 0x0000000000007b1d */ /* 0x000fe20000010000 */
[----:B------:R-:W-:Y:S01]  /*6e30*/  IMAD R2, R2, c[0x0][0x218], RZ ;  /* 0x0000860002027a24 */ /* 0x000fe200078e02ff */
[----:B------:R-:W-:Y:S01]  /*6e40*/  IADD3 R181, R249, 0x100, RZ ;  /* 0x00000100f9b57810 */ /* 0x000fe20007ffe0ff */
[----:B------:R-:W-:Y:S01]  /*6e50*/  IMAD R0, R252, c[0x0][0x20c], R0 ;  /* 0x00008300fc007a24 */ /* 0x000fe200078e0200 */
[----:B------:R-:W-:Y:S01]  /*6e60*/  UISETP.GE.AND UP0, UPT, UR6, 0x1, UPT ;  /* 0x000000010600788c */ /* 0x000fe2000bf06270 */
[----:B------:R-:W-:Y:S02]  /*6e70*/  IMAD R2, R251, c[0x0][0x21c], R2 ;  /* 0x00008700fb027a24 */ /* 0x000fe400078e0202 */
[----:B------:R-:W-:Y:S04]  /*6e80*/  IMAD.IADD R5, R5, 0x1, R0 ;  /* 0x0000000105057824 */ /* 0x000fe800078e0200 */
[----:B------:R-:W-:Y:S05]  /*6e90*/  IMAD.WIDE.U32 R4, R251, c[0x0][0x218], R4 ;  /* 0x00008600fb047a25 */ /* 0x000fea00078e0004 */
[----:B------:R-:W-:Y:S04]  /*6ea0*/  IADD3 R0, P0, R4, UR22, RZ ;  /* 0x0000001604007c10 */ /* 0x000fe8000ff1e0ff */
[----:B------:R-:W-:Y:S02]  /*6eb0*/  IADD3.X R4, R5, UR5, R2, P0, !PT ;  /* 0x0000000505047c10 */ /* 0x000fe400087fe402 */
[C---:B------:R-:W-:Y:S01]  /*6ec0*/  LEA R2, P0, R0.reuse, c[0x0][0x1f8], 0x1 ;  /* 0x00007e0000027a11 */ /* 0x040fe200078008ff */
[----:B------:R-:W-:Y:S03]  /*6ed0*/  LDSM.16.M88.4 R48, [R248+0x18100] ;  /* 0x01810000f830783b */ /* 0x000fe60000000200 */
[----:B------:R-:W-:Y:S01]  /*6ee0*/  LEA.HI.X R0, R0, c[0x0][0x1fc], R4, 0x1, P0 ;  /* 0x00007f0000007a11 */ /* 0x000fe200000f0c04 */
[----:B-1----:R-:W2:Y:S04]  /*6ef0*/  LDL R56, [R1+0x1c] ;  /* 0x00001c0001387983 */ /* 0x002ea80000100800 */
[----:B------:R1:W-:Y:S04]  /*6f00*/  STL [R1+0x3c], R55 ;  /* 0x00003c3701007387 */ /* 0x0003e80000100800 */
[----:B------:R-:W3:Y:S04]  /*6f10*/  LDL R29, [R1+0x14] ;  /* 0x00001400011d7983 */ /* 0x000ee80000100800 */
[----:B------:R-:W-:Y:S04]  /*6f20*/  SHFL.IDX PT, R44, R2, RZ, 0x181f ;  /* 0x00181fff022c7589 */ /* 0x000fe800000e0000 */
[----:B------:R-:W-:Y:S04]  /*6f30*/  SHFL.IDX PT, R20, R0, RZ, 0x181f ;  /* 0x00181fff00147589 */ /* 0x000fe800000e0000 */
[----:B------:R-:W4:Y:S04]  /*6f40*/  LDSM.16.M88.4 R8, [R247+0xc100] ;  /* 0x00c10000f708783b */ /* 0x000f280000000200 */
[----:B------:R-:W4:Y:S04]  /*6f50*/  LDSM.16.M88.4 R16, [R247+0xc900] ;  /* 0x00c90000f710783b */ /* 0x000f280000000200 */
[----:B------:R-:W-:Y:S04]  /*6f60*/  LDSM.16.M88.4 R24, [R247+0xd100] ;  /* 0x00d10000f718783b */ /* 0x000fe80000000200 */
[----:B-1----:R-:W3:Y:S04]  /*6f70*/  LDL R55, [R1+0x20] ;  /* 0x0000200001377983 */ /* 0x002ee80000100800 */
[----:B------:R1:W-:Y:S04]  /*6f80*/  STL [R1+0x38], R54 ;  /* 0x0000383601007387 */ /* 0x0003e80000100800 */
[----:B------:R-:W-:Y:S04]  /*6f90*/  LDSM.16.M88.4 R32, [R247+0xd900] ;  /* 0x00d90000f720783b */ /* 0x000fe80000000200 */
[----:B------:R-:W-:Y:S04]  /*6fa0*/  LDSM.16.M88.4 R40, [R247+0xe100] ;  /* 0x00e10000f728783b */ /* 0x000fe80000000200 */
[----:B------:R-:W-:Y:S04]  /*6fb0*/  LDSM.16.M88.4 R184, [R247+0xe900] ;  /* 0x00e90000f7b8783b */ /* 0x000fe80000000200 */
[----:B------:R-:W-:Y:S04]  /*6fc0*/  LDSM.16.M88.4 R188, [R244+0x18100] ;  /* 0x01810000f4bc783b */ /* 0x000fe80000000200 */
[----:B------:R-:W-:Y:S01]  /*6fd0*/  LDSM.16.M88.4 R192, [R246] ;  /* 0x00000000f6c0783b */ /* 0x000fe20000000200 */
[C---:B----4-:R-:W-:Y:S03]  /*6fe0*/  HMMA.16816.F32.BF16 R4, R48.reuse, R8, RZ ;  /* 0x000000083004723c */ /* 0x050fe600000418ff */
[----:B-1----:R-:W4:Y:S04]  /*6ff0*/  LDL R54, [R1+0x18] ;  /* 0x0000180001367983 */ /* 0x002f280000100800 */
[----:B------:R1:W-:Y:S01]  /*7000*/  STL [R1+0x34], R53 ;  /* 0x0000343501007387 */ /* 0x0003e20000100800 */
[C---:B------:R-:W-:Y:S03]  /*7010*/  HMMA.16816.F32.BF16 R8, R48.reuse, R10, RZ ;  /* 0x0000000a3008723c */ /* 0x040fe600000418ff */
[----:B------:R-:W-:Y:S04]  /*7020*/  LDSM.16.M88.4 R196, [R237] ;  /* 0x00000000edc4783b */ /* 0x000fe80000000200 */
[----:B------:R-:W-:Y:S01]  /*7030*/  LDSM.16.M88.4 R200, [R236] ;  /* 0x00000000ecc8783b */ /* 0x000fe20000000200 */
[C---:B------:R-:W-:Y:S03]  /*7040*/  HMMA.16816.F32.BF16 R12, R48.reuse, R16, RZ ;  /* 0x00000010300c723c */ /* 0x040fe600000418ff */
[----:B------:R-:W-:Y:S04]  /*7050*/  LDSM.16.M88.4 R204, [R235] ;  /* 0x00000000ebcc783b */ /* 0x000fe80000000200 */
[----:B------:R-:W-:Y:S01]  /*7060*/  LDSM.16.M88.4 R208, [R234] ;  /* 0x00000000ead0783b */ /* 0x000fe20000000200 */
[C---:B------:R-:W-:Y:S03]  /*7070*/  HMMA.16816.F32.BF16 R16, R48.reuse, R18, RZ ;  /* 0x000000123010723c */ /* 0x040fe600000418ff */
[----:B------:R-:W-:Y:S04]  /*7080*/  LDSM.16.M88.4 R212, [R233] ;  /* 0x00000000e9d4783b */ /* 0x000fe80000000200 */
[----:B------:R-:W2:Y:S04]  /*7090*/  SHFL.IDX PT, R38, R2, 0x1, 0x181f ;  /* 0x00381f0002267f89 */ /* 0x000ea800000e0000 */
[----:B-1----:R-:W4:Y:S04]  /*70a0*/  LDL R53, [R1+0xc] ;  /* 0x00000c0001357983 */ /* 0x002f280000100800 */
[----:B------:R1:W-:Y:S04]  /*70b0*/  STL [R1+0x30], R52 ;  /* 0x0000303401007387 */ /* 0x0003e80000100800 */
[----:B------:R-:W2:Y:S04]  /*70c0*/  SHFL.IDX PT, R28, R0, 0x1, 0x181f ;  /* 0x00381f00001c7f89 */ /* 0x000ea800000e0000 */
[----:B------:R-:W2:Y:S04]  /*70d0*/  SHFL.IDX PT, R2, R2, 0x2, 0x181f ;  /* 0x00581f0002027f89 */ /* 0x000ea800000e0000 */
[----:B------:R-:W2:Y:S04]  /*70e0*/  SHFL.IDX PT, R0, R0, 0x2, 0x181f ;  /* 0x00581f0000007f89 */ /* 0x000ea800000e0000 */
[----:B-1----:R-:W4:Y:S04]  /*70f0*/  LDL R52, [R1+0x10] ;  /* 0x0000100001347983 */ /* 0x002f280000100800 */
[----:B------:R1:W-:Y:S04]  /*7100*/  STL [R1+0x2c], R3 ;  /* 0x00002c0301007387 */ /* 0x0003e80000100800 */
[----:B------:R-:W4:Y:S04]  /*7110*/  LDL R250, [R1+0x8] ;  /* 0x0000080001fa7983 */ /* 0x000f280000100800 */
[----:B-1----:R-:W4:Y:S01]  /*7120*/  LDL R3, [R1+0x4] ;  /* 0x0000040001037983 */ /* 0x002f220000100800 */
[-C--:B--2---:R-:W-:Y:S05]  /*7130*/  IADD3 R30, P0, R44, R56.reuse, RZ ;  /* 0x000000382c1e7210 */ /* 0x084fea0007f1e0ff */
[--C-:B---3--:R-:W-:Y:S01]  /*7140*/  IMAD.X R31, R20, 0x1, R55.reuse, P0 ;  /* 0x00000001141f7824 */ /* 0x108fe200000e0637 */
[----:B------:R-:W-:Y:S04]  /*7150*/  IADD3 R22, P0, R44, R29, RZ ;  /* 0x0000001d2c167210 */ /* 0x000fe80007f1e0ff */
[----:B------:R1:W-:Y:S01]  /*7160*/  LDGSTS.E.BYPASS.LTC128B.128 [R181], [R30.64], !P4 ;  /* 0x000000001eb57fae */ /* 0x0003e2000e101d4c */
[----:B----4-:R-:W-:Y:S05]  /*7170*/  IMAD.X R23, R20, 0x1, R54, P0 ;  /* 0x0000000114177824 */ /* 0x010fea00000e0636 */
[----:B------:R2:W-:Y:S01]  /*7180*/  LDGSTS.E.BYPASS.LTC128B.128 [R181+0x3000], [R22.64], !P3 ;  /* 0x0300000016b57fae */ /* 0x0005e2000d901d4c */
[----:B------:R-:W-:Y:S05]  /*7190*/  IADD3 R36, P0, R44, R53, RZ ;  /* 0x000000352c247210 */ /* 0x000fea0007f1e0ff */
[----:B------:R-:W-:Y:S05]  /*71a0*/  IMAD.X R37, R20, 0x1, R52, P0 ;  /* 0x0000000114257824 */ /* 0x000fea00000e0634 */
[----:B------:R3:W-:Y:S01]  /*71b0*/  LDGSTS.E.BYPASS.LTC128B.128 [R181+0x6000], [R36.64], !P2 ;  /* 0x0600000024b57fae */ /* 0x0007e2000d101d4c */
[----:B------:R-:W-:Y:S05]  /*71c0*/  IADD3 R44, P0, R44, R3, RZ ;  /* 0x000000032c2c7210 */ /* 0x000fea0007f1e0ff */
[----:B------:R-:W-:Y:S01]  /*71d0*/  IMAD.X R45, R20, 0x1, R250, P0 ;  /* 0x00000001142d7824 */ /* 0x000fe200000e06fa */
[-C--:B------:R-:W-:Y:S01]  /*71e0*/  IADD3 R46, P0, R38, R56.reuse, RZ ;  /* 0x00000038262e7210 */ /* 0x080fe20007f1e0ff */
[C---:B--2---:R-:W-:Y:S03]  /*71f0*/  HMMA.16816.F32.BF16 R20, R48.reuse, R24, RZ ;  /* 0x000000183014723c */ /* 0x044fe600000418ff */
[----:B------:R2:W-:Y:S01]  /*7200*/  LDGSTS.E.BYPASS.LTC128B.128 [R181+0x9000], [R44.64], !P1 ;  /* 0x090000002cb57fae */ /* 0x0005e2000c901d4c */
[--C-:B------:R-:W-:Y:S01]  /*7210*/  IMAD.X R47, R28, 0x1, R55.reuse, P0 ;  /* 0x000000011c2f7824 */ /* 0x100fe200000e0637 */
[----:B-1----:R-:W-:Y:S03]  /*7220*/  IADD3 R30, P0, R38, R29, RZ ;  /* 0x0000001d261e7210 */ /* 0x002fe60007f1e0ff */
[C---:B------:R-:W-:Y:S01]  /*7230*/  HMMA.16816.F32.BF16 R24, R48.reuse, R26, RZ ;  /* 0x0000001a3018723c */ /* 0x040fe200000418ff */
[----:B------:R1:W-:Y:S03]  /*7240*/  LDGSTS.E.BYPASS.LTC128B.128 [R181+0x1000], [R46.64], !P4 ;  /* 0x010000002eb57fae */ /* 0x0003e6000e101d4c */
[----:B------:R-:W-:Y:S01]  /*7250*/  IMAD.X R31, R28, 0x1, R54, P0 ;  /* 0x000000011c1f7824 */ /* 0x000fe200000e0636 */
[----:B---3--:R-:W-:Y:S04]  /*7260*/  IADD3 R36, P0, R38, R53, RZ ;  /* 0x0000003526247210 */ /* 0x008fe80007f1e0ff */
[----:B------:R3:W-:Y:S03]  /*7270*/  LDGSTS.E.BYPASS.LTC128B.128 [R181+0x4000], [R30.64], !P3 ;  /* 0x040000001eb57fae */ /* 0x0007e6000d901d4c */
[----:B------:R-:W-:Y:S01]  /*7280*/  IMAD.X R37, R28, 0x1, R52, P0 ;  /* 0x000000011c257824 */ /* 0x000fe200000e0634 */
[----:B------:R-:W-:Y:S04]  /*7290*/  IADD3 R38, P0, R38, R3, RZ ;  /* 0x0000000326267210 */ /* 0x000fe80007f1e0ff */
[----:B------:R4:W-:Y:S01]  /*72a0*/  LDGSTS.E.BYPASS.LTC128B.128 [R181+0x7000], [R36.64], !P2 ;  /* 0x0700000024b57fae */ /* 0x0009e2000d101d4c */
[----:B------:R-:W-:Y:S01]  /*72b0*/  IMAD.X R39, R28, 0x1, R250, P0 ;  /* 0x000000011c277824 */ /* 0x000fe200000e06fa */
[----:B--2---:R-:W-:Y:S04]  /*72c0*/  IADD3 R44, P0, R2, R56, RZ ;  /* 0x00000038022c7210 */ /* 0x004fe80007f1e0ff */
[----:B------:R2:W-:Y:S01]  /*72d0*/  LDGSTS.E.BYPASS.LTC128B.128 [R181+0xa000], [R38.64], !P1 ;  /* 0x0a00000026b57fae */ /* 0x0005e2000c901d4c */
[----:B------:R-:W-:Y:S03]  /*72e0*/  IMAD.X R45, R0, 0x1, R55, P0 ;  /* 0x00000001002d7824 */ /* 0x000fe600000e0637 */
[----:B------:R1:W5:Y:S04]  /*72f0*/  LDL.LU R56, [R1+0x40] ;  /* 0x0000400001387983 */ /* 0x0003680000300800 */
[----:B------:R1:W-:Y:S04]  /*7300*/  LDGSTS.E.BYPASS.LTC128B.128 [R181+0x2000], [R44.64], !P4 ;  /* 0x020000002cb57fae */ /* 0x0003e8000e101d4c */
[----:B------:R1:W5:Y:S01]  /*7310*/  LDL.LU R55, [R1+0x3c] ;  /* 0x00003c0001377983 */ /* 0x0003620000300800 */
[----:B----4-:R-:W-:Y:S02]  /*7320*/  IADD3 R36, P0, R2, R29, RZ ;  /* 0x0000001d02247210 */ /* 0x010fe40007f1e0ff */
[C---:B---3--:R-:W-:Y:S03]  /*7330*/  HMMA.16816.F32.BF16 R28, R48.reuse, R32, RZ ;  /* 0x00000020301c723c */ /* 0x048fe600000418ff */
[----:B------:R-:W-:Y:S01]  /*7340*/  IMAD.X R37, R0, 0x1, R54, P0 ;  /* 0x0000000100257824 */ /* 0x000fe200000e0636 */
[----:B--2---:R-:W-:Y:S01]  /*7350*/  IADD3 R38, P0, R2, R53, RZ ;  /* 0x0000003502267210 */ /* 0x004fe20007f1e0ff */
[----:B------:R2:W5:Y:S03]  /*7360*/  LDL.LU R54, [R1+0x38] ;  /* 0x0000380001367983 */ /* 0x0005660000300800 */
[C---:B------:R-:W-:Y:S01]  /*7370*/  HMMA.16816.F32.BF16 R32, R48.reuse, R34, RZ ;  /* 0x000000223020723c */ /* 0x040fe200000418ff */
[----:B------:R-:W-:Y:S01]  /*7380*/  IMAD.X R39, R0, 0x1, R52, P0 ;  /* 0x0000000100277824 */ /* 0x000fe200000e0634 */
[----:B------:R3:W-:Y:S02]  /*7390*/  LDGSTS.E.BYPASS.LTC128B.128 [R181+0x5000], [R36.64], !P3 ;  /* 0x0500000024b57fae */ /* 0x0007e4000d901d4c */
[----:B-1----:R-:W-:Y:S02]  /*73a0*/  IADD3 R44, P0, R2, R3, RZ ;  /* 0x00000003022c7210 */ /* 0x002fe40007f1e0ff */
[----:B------:R3:W-:Y:S04]  /*73b0*/  LDGSTS.E.BYPASS.LTC128B.128 [R181+0x8000], [R38.64], !P2 ;  /* 0x0800000026b57fae */ /* 0x0007e8000d101d4c */
[----:B------:R2:W5:Y:S02]  /*73c0*/  LDL.LU R53, [R1+0x34] ;  /* 0x0000340001357983 */ /* 0x0005640000300800 */
[----:B------:R-:W-:Y:S01]  /*73d0*/  IMAD.X R45, R0, 0x1, R250, P0 ;  /* 0x00000001002d7824 */ /* 0x000fe200000e06fa */
[----:B------:R-:W-:Y:S01]  /*73e0*/  PLOP3.LUT P0, PT, PT, PT, UP0, 0x80, 0x0 ;  /* 0x000000000000781c */ /* 0x000fe20003f0f008 */
[----:B------:R2:W5:Y:S01]  /*73f0*/  LDL.LU R52, [R1+0x30] ;  /* 0x0000300001347983 */ /* 0x0005620000300800 */
[----:B------:R-:W-:Y:S03]  /*7400*/  IMAD.MOV.U32 R250, RZ, RZ, c[0x0][0x2b8] ;  /* 0x0000ae00fffa7624 */ /* 0x000fe600078e00ff */
[----:B------:R1:W-:Y:S04]  /*7410*/  LDGSTS.E.BYPASS.LTC128B.128 [R181+0xb000], [R44.64], !P1 ;  /* 0x0b0000002cb57fae */ /* 0x0003e8000c901d4c */
[----:B------:R-:W0:Y:S04]  /*7420*/  LDGDEPBAR ;  /* 0x00000000000079af */ /* 0x000e280000000000 */
[----:B------:R2:W5:Y:S01]  /*7430*/  LDL.LU R3, [R1+0x2c] ;  /* 0x00002c0001037983 */ /* 0x0005620000300800 */
[C---:B---3--:R-:W-:Y:S08]  /*7440*/  HMMA.16816.F32.BF16 R36, R48.reuse, R40, RZ ;  /* 0x000000283024723c */ /* 0x048ff000000418ff */
        /* <DEDUP_REMOVED lines=283> */
[----:B-----5:R-:W-:-:S07]  /*8600*/  @P0 BRA `(.L_x_2665) ;  /* 0xffffe2b000000947 */ /* 0x020fce000383ffff */
.L_x_2664:
[----:B---3--:R-:W-:Y:S01]  /*8610*/  FMNMX.FTZ R184, R4, R180, !PT ;  /* 0x000000b404b87209 */ /* 0x008fe20007810000 */
        /* <DEDUP_REMOVED lines=51> */
[----:B------:R-:W-:Y:S01]  /*8950*/  SHFL.BFLY PT, R2, R184, 0x2, 0x1f ;  /* 0x0c401f00b8027f89 */ /* 0x000fe200000e0000 */
[----:B------:R-:W-:Y:S07]  /*8960*/  UIADD3 UR6, UR6, -0x1, URZ ;  /* 0xffffffff06067890 */ /* 0x000fee000fffe03f */
[----:B------:R-:W1:Y:S02]  /*8970*/  SHFL.BFLY PT, R0, R181, 0x2, 0x1f ;  /* 0x0c401f00b5007f89 */ /* 0x000e6400000e0000 */
[----:B-1----:R-:W-:Y:S02]  /*8980*/  FMNMX.FTZ R181, R181, R0, !PT ;  /* 0x00000000b5b57209 */ /* 0x002fe40007810000 */
[----:B------:R-:W-:Y:S04]  /*8990*/  FMNMX.FTZ R184, R184, R2, !PT ;  /* 0x00000002b8b87209 */ /* 0x000fe80007810000 */
[----:B------:R-:W1:Y:S08]  /*89a0*/  SHFL.BFLY PT, R0, R181, 0x1, 0x1f ;  /* 0x0c201f00b5007f89 */ /* 0x000e7000000e0000 */
[----:B------:R-:W2:Y:S01]  /*89b0*/  SHFL.BFLY PT, R2, R184, 0x1, 0x1f ;  /* 0x0c201f00b8027f89 */ /* 0x000ea200000e0000 */
[----:B-1----:R-:W-:Y:S05]  /*89c0*/  FMNMX.FTZ R0, R0, R181, !PT ;  /* 0x000000b500007209 */ /* 0x002fea0007810000 */
[C---:B------:R-:W-:Y:S02]  /*89d0*/  FMUL.FTZ R204, R0.reuse, c[0x0][0x2d0] ;  /* 0x0000b40000cc7a20 */ /* 0x040fe40000410000 */
[----:B------:R-:W-:Y:S01]  /*89e0*/  FADD.FTZ R3, -R0, R3 ;  /* 0x0000000300037221 */ /* 0x000fe20000010100 */
[----:B--2---:R-:W-:Y:S01]  /*89f0*/  FMNMX.FTZ R2, R184, R2, !PT ;  /* 0x00000002b8027209 */ /* 0x004fe20007810000 */
[--C-:B------:R-:W-:Y:S01]  /*8a00*/  FFMA.FTZ R197, R10, c[0x0][0x2d0], -R204.reuse ;  /* 0x0000b4000ac57a23 */ /* 0x100fe200000108cc */
[----:B------:R-:W1:Y:S01]  /*8a10*/  LDSM.16.MT88.4 R184, [R245+0x100] ;  /* 0x00010000f5b8783b */ /* 0x000e620000004200 */
[----:B------:R-:W-:Y:S02]  /*8a20*/  FFMA.FTZ R181, R11, c[0x0][0x2d0], -R204 ;  /* 0x0000b4000bb57a23 */ /* 0x000fe400000108cc */
[C---:B------:R-:W-:Y:S02]  /*8a30*/  FMUL.FTZ R205, R2.reuse, c[0x0][0x2d0] ;  /* 0x0000b40002cd7a20 */ /* 0x040fe40000410000 */
[----:B------:R-:W-:Y:S01]  /*8a40*/  FADD.FTZ R180, -R2, R180 ;  /* 0x000000b402b47221 */ /* 0x000fe20000010100 */
[----:B------:R-:W-:Y:S01]  /*8a50*/  MUFU.EX2 R197, R197 ;  /* 0x000000c500c57308 */ /* 0x000fe20000000800 */
[--C-:B------:R-:W-:Y:S02]  /*8a60*/  FFMA.FTZ R198, R8, c[0x0][0x2d0], -R205.reuse ;  /* 0x0000b40008c67a23 */ /* 0x100fe400000108cd */
[--C-:B------:R-:W-:Y:S02]  /*8a70*/  FFMA.FTZ R196, R9, c[0x0][0x2d0], -R205.reuse ;  /* 0x0000b40009c47a23 */ /* 0x100fe400000108cd */
[----:B------:R-:W-:Y:S02]  /*8a80*/  FMUL.FTZ R180, R180, c[0x0][0x2d0] ;  /* 0x0000b400b4b47a20 */ /* 0x000fe40000410000 */
        /* <DEDUP_REMOVED lines=14> */
[----:B------:R-:W3:Y:S01]  /*8b70*/  MUFU.EX2 R3, R3 ;  /* 0x0000000300037308 */ /* 0x000ee20000000800 */
[----:B------:R-:W-:Y:S01]  /*8b80*/  LDSM.16.MT88.4 R28, [R238+0xa100] ;  /* 0x00a10000ee1c783b */ /* 0x000fe20000004200 */
[--C-:B------:R-:W-:Y:S02]  /*8b90*/  FFMA.FTZ R35, R35, c[0x0][0x2d0], -R204.reuse ;  /* 0x0000b40023237a23 */ /* 0x100fe400000108cc */
[--C-:B------:R-:W-:Y:S02]  /*8ba0*/  FFMA.FTZ R213, R32, c[0x0][0x2d0], -R205.reuse ;  /* 0x0000b40020d57a23 */ /* 0x100fe400000108cd */
[--C-:B------:R-:W-:Y:S02]  /*8bb0*/  FFMA.FTZ R214, R33, c[0x0][0x2d0], -R205.reuse ;  /* 0x0000b40021d67a23 */ /* 0x100fe400000108cd */
[--C-:B------:R-:W-:Y:S02]  /*8bc0*/  FFMA.FTZ R215, R34, c[0x0][0x2d0], -R204.reuse ;  /* 0x0000b40022d77a23 */ /* 0x100fe400000108cc */
[----:B------:R-:W-:Y:S01]  /*8bd0*/  MUFU.EX2 R203, R203 ;  /* 0x000000cb00cb7308 */ /* 0x000fe20000000800 */
[--C-:B------:R-:W-:Y:S02]  /*8be0*/  FFMA.FTZ R43, R43, c[0x0][0x2d0], -R204.reuse ;  /* 0x0000b4002b2b7a23 */ /* 0x100fe400000108cc */
[--C-:B------:R-:W-:Y:S02]  /*8bf0*/  FFMA.FTZ R36, R36, c[0x0][0x2d0], -R205.reuse ;  /* 0x0000b40024247a23 */ /* 0x100fe400000108cd */
[C---:B--2---:R-:W-:Y:S02]  /*8c00*/  FMUL.FTZ R4, R180.reuse, R176 ;  /* 0x000000b0b4047220 */ /* 0x044fe40000410000 */
[C---:B------:R-:W-:Y:S02]  /*8c10*/  FMUL.FTZ R5, R180.reuse, R177 ;  /* 0x000000b1b4057220 */ /* 0x040fe40000410000 */
[C---:B------:R-:W-:Y:S01]  /*8c20*/  FMUL.FTZ R8, R180.reuse, R172 ;  /* 0x000000acb4087220 */ /* 0x040fe20000410000 */
[----:B------:R-:W2:Y:S01]  /*8c30*/  MUFU.EX2 R200, R200 ;  /* 0x000000c800c87308 */ /* 0x000ea20000000800 */
[C---:B------:R-:W-:Y:S02]  /*8c40*/  FMUL.FTZ R9, R180.reuse, R173 ;  /* 0x000000adb4097220 */ /* 0x040fe40000410000 */
[C---:B------:R-:W-:Y:S02]  /*8c50*/  FMUL.FTZ R52, R180.reuse, R52 ;  /* 0x00000034b4347220 */ /* 0x040fe40000410000 */
[C---:B---3--:R-:W-:Y:S02]  /*8c60*/  FMUL.FTZ R6, R3.reuse, R178 ;  /* 0x000000b203067220 */ /* 0x048fe40000410000 */
[C---:B------:R-:W-:Y:S02]  /*8c70*/  FMUL.FTZ R7, R3.reuse, R179 ;  /* 0x000000b303077220 */ /* 0x040fe40000410000 */
[C---:B------:R-:W-:Y:S01]  /*8c80*/  FMUL.FTZ R10, R3.reuse, R174 ;  /* 0x000000ae030a7220 */ /* 0x040fe20000410000 */
[----:B------:R-:W3:Y:S01]  /*8c90*/  MUFU.EX2 R196, R196 ;  /* 0x000000c400c47308 */ /* 0x000ee20000000800 */
[C---:B------:R-:W-:Y:S02]  /*8ca0*/  FMUL.FTZ R11, R3.reuse, R175 ;  /* 0x000000af030b7220 */ /* 0x040fe40000410000 */
[----:B------:R-:W4:Y:S01]  /*8cb0*/  LDSM.16.MT88.4 R172, [R238+0x100] ;  /* 0x00010000eeac783b */ /* 0x000f220000004200 */
[C---:B------:R-:W-:Y:S02]  /*8cc0*/  FMUL.FTZ R53, R180.reuse, R53 ;  /* 0x00000035b4357220 */ /* 0x040fe40000410000 */
[C---:B------:R-:W-:Y:S02]  /*8cd0*/  FMUL.FTZ R54, R3.reuse, R54 ;  /* 0x0000003603367220 */ /* 0x040fe40000410000 */
[C---:B------:R-:W-:Y:S02]  /*8ce0*/  FMUL.FTZ R55, R3.reuse, R55 ;  /* 0x0000003703377220 */ /* 0x040fe40000410000 */
[----:B------:R-:W-:Y:S01]  /*8cf0*/  MUFU.EX2 R201, R201 ;  /* 0x000000c900c97308 */ /* 0x000fe20000000800 */
[C---:B------:R-:W-:Y:S02]  /*8d00*/  FMUL.FTZ R56, R180.reuse, R56 ;  /* 0x00000038b4387220 */ /* 0x040fe40000410000 */
[----:B------:R-:W-:Y:S01]  /*8d10*/  FMUL.FTZ R57, R180, R57 ;  /* 0x00000039b4397220 */ /* 0x000fe20000410000 */
[----:B--2---:R-:W-:Y:S01]  /*8d20*/  F2FP.BF16.PACK_AB R176, R200, R203 ;  /* 0x000000cbc8b0723e */ /* 0x004fe200000010ff */
[C---:B------:R-:W-:Y:S02]  /*8d30*/  FMUL.FTZ R58, R3.reuse, R58 ;  /* 0x0000003a033a7220 */ /* 0x040fe40000410000 */
[C---:B------:R-:W-:Y:S02]  /*8d40*/  FMUL.FTZ R59, R3.reuse, R59 ;  /* 0x0000003b033b7220 */ /* 0x040fe40000410000 */
[C---:B------:R-:W-:Y:S01]  /*8d50*/  FMUL.FTZ R60, R180.reuse, R60 ;  /* 0x0000003cb43c7220 */ /* 0x040fe20000410000 */
[----:B------:R-:W2:Y:S01]  /*8d60*/  MUFU.EX2 R199, R199 ;  /* 0x000000c700c77308 */ /* 0x000ea20000000800 */
[----:B------:R-:W-:Y:S02]  /*8d70*/  FMUL.FTZ R61, R180, R61 ;  /* 0x0000003db43d7220 */ /* 0x000fe40000410000 */
[C---:B------:R-:W-:Y:S01]  /*8d80*/  FMUL.FTZ R62, R3.reuse, R62 ;  /* 0x0000003e033e7220 */ /* 0x040fe20000410000 */
[----:B---3--:R-:W-:Y:S01]  /*8d90*/  F2FP.BF16.PACK_AB R178, R196, R198 ;  /* 0x000000c6c4b2723e */ /* 0x008fe200000010ff */
        /* <DEDUP_REMOVED lines=12> */
[----:B--2---:R-:W-:Y:S01]  /*8e60*/  F2FP.BF16.PACK_AB R177, R199, R201 ;  /* 0x000000c9c7b1723e */ /* 0x004fe200000010ff */
[C---:B------:R-:W-:Y:S02]  /*8e70*/  FMUL.FTZ R73, R180.reuse, R73 ;  /* 0x00000049b4497220 */ /* 0x040fe40000410000 */
[C---:B------:R-:W-:Y:S02]  /*8e80*/  FMUL.FTZ R74, R3.reuse, R74 ;  /* 0x0000004a034a7220 */ /* 0x040fe40000410000 */
[----:B------:R-:W-:Y:S01]  /*8e90*/  FMUL.FTZ R75, R3, R75 ;  /* 0x0000004b034b7220 */ /* 0x000fe20000410000 */
[----:B------:R-:W-:Y:S01]  /*8ea0*/  MUFU.EX2 R206, R206 ;  /* 0x000000ce00ce7308 */ /* 0x000fe20000000800 */
[C---:B------:R-:W-:Y:S02]  /*8eb0*/  FMUL.FTZ R76, R180.reuse, R76 ;  /* 0x0000004cb44c7220 */ /* 0x040fe40000410000 */
[----:B------:R-:W-:Y:S01]  /*8ec0*/  FMUL.FTZ R77, R180, R77 ;  /* 0x0000004db44d7220 */ /* 0x000fe20000410000 */
[----:B---3--:R-:W-:Y:S01]  /*8ed0*/  F2FP.BF16.PACK_AB R179, R181, R197 ;  /* 0x000000c5b5b3723e */ /* 0x008fe200000010ff */
[--C-:B------:R-:W-:Y:S02]  /*8ee0*/  FFMA.FTZ R37, R37, c[0x0][0x2d0], -R205.reuse ;  /* 0x0000b40025257a23 */ /* 0x100fe400000108cd */
[--C-:B------:R-:W-:Y:S02]  /*8ef0*/  FFMA.FTZ R38, R38, c[0x0][0x2d0], -R204.reuse ;  /* 0x0000b40026267a23 */ /* 0x100fe400000108cc */
[--C-:B------:R-:W-:Y:S01]  /*8f00*/  FFMA.FTZ R39, R39, c[0x0][0x2d0], -R204.reuse ;  /* 0x0000b40027277a23 */ /* 0x100fe200000108cc */
[----:B------:R-:W-:Y:S01]  /*8f10*/  MUFU.EX2 R207, R207 ;  /* 0x000000cf00cf7308 */ /* 0x000fe20000000800 */
        /* <DEDUP_REMOVED lines=8> */
[C---:B------:R-:W-:Y:S04]  /*8fa0*/  HMMA.16816.F32.BF16 R52, R176.reuse, R188, R52 ;  /* 0x000000bcb034723c */ /* 0x040fe80000041834 */
[C---:B------:R-:W-:Y:S01]  /*8fb0*/  FMUL.FTZ R82, R3.reuse, R82 ;  /* 0x0000005203527220 */ /* 0x040fe20000410000 */
[----:B------:R-:W-:Y:S01]  /*8fc0*/  MUFU.EX2 R209, R209 ;  /* 0x000000d100d17308 */ /* 0x000fe20000000800 */
[C---:B------:R-:W-:Y:S02]  /*8fd0*/  FMUL.FTZ R83, R3.reuse, R83 ;  /* 0x0000005303537220 */ /* 0x040fe40000410000 */
[C---:B------:R-:W-:Y:S01]  /*8fe0*/  HMMA.16816.F32.BF16 R56, R176.reuse, R190, R56 ;  /* 0x000000beb038723c */ /* 0x040fe20000041838 */
[----:B------:R-:W2:Y:S03]  /*8ff0*/  LDSM.16.MT88.4 R188, [R240+0x3100] ;  /* 0x00310000f0bc783b */ /* 0x000ea60000004200 */
[C---:B------:R-:W-:Y:S02]  /*9000*/  FMUL.FTZ R84, R180.reuse, R84 ;  /* 0x00000054b4547220 */ /* 0x040fe40000410000 */
[C---:B------:R-:W-:Y:S01]  /*9010*/  FMUL.FTZ R85, R180.reuse, R85 ;  /* 0x00000055b4557220 */ /* 0x040fe20000410000 */
[----:B------:R-:W-:Y:S01]  /*9020*/  MUFU.EX2 R210, R210 ;  /* 0x000000d200d27308 */ /* 0x000fe20000000800 */
[C---:B------:R-:W-:Y:S04]  /*9030*/  HMMA.16816.F32.BF16 R60, R176.reuse, R192, R60 ;  /* 0x000000c0b03c723c */ /* 0x040fe8000004183c */
[C---:B------:R-:W-:Y:S02]  /*9040*/  FMUL.FTZ R86, R3.reuse, R86 ;  /* 0x0000005603567220 */ /* 0x040fe40000410000 */
[C---:B------:R-:W-:Y:S02]  /*9050*/  FMUL.FTZ R87, R3.reuse, R87 ;  /* 0x0000005703577220 */ /* 0x040fe40000410000 */
[C---:B------:R-:W-:Y:S01]  /*9060*/  HMMA.16816.F32.BF16 R64, R176.reuse, R194, R64 ;  /* 0x000000c2b040723c */ /* 0x040fe20000041840 */
[----:B------:R-:W-:Y:S03]  /*9070*/  MUFU.EX2 R211, R211 ;  /* 0x000000d300d37308 */ /* 0x000fe60000000800 */
[C---:B------:R-:W-:Y:S02]  /*9080*/  FMUL.FTZ R88, R180.reuse, R88 ;  /* 0x00000058b4587220 */ /* 0x040fe40000410000 */
[C---:B------:R-:W-:Y:S02]  /*9090*/  FMUL.FTZ R89, R180.reuse, R89 ;  /* 0x00000059b4597220 */ /* 0x040fe40000410000 */
[C---:B----4-:R-:W-:Y:S03]  /*90a0*/  HMMA.16816.F32.BF16 R68, R176.reuse, R172, R68 ;  /* 0x000000acb044723c */ /* 0x050fe60000041844 */
[----:B------:R-:W-:Y:S01]  /*90b0*/  MUFU.EX2 R212, R212 ;  /* 0x000000d400d47308 */ /* 0x000fe20000000800 */
[C---:B------:R-:W-:Y:S02]  /*90c0*/  FMUL.FTZ R90, R3.reuse, R90 ;  /* 0x0000005a035a7220 */ /* 0x040fe40000410000 */
[C---:B------:R-:W-:Y:S02]  /*90d0*/  FMUL.FTZ R91, R3.reuse, R91 ;  /* 0x0000005b035b7220 */ /* 0x040fe40000410000 */
[C---:B------:R-:W-:Y:S01]  /*90e0*/  HMMA.16816.F32.BF16 R72, R176.reuse, R174, R72 ;  /* 0x000000aeb048723c */ /* 0x040fe20000041848 */
[----:B------:R-:W3:Y:S03]  /*90f0*/  LDSM.16.MT88.4 R172, [R239+0x3100] ;  /* 0x00310000efac783b */ /* 0x000ee60000004200 */
[C---:B------:R-:W-:Y:S01]  /*9100*/  FMUL.FTZ R92, R180.reuse, R92 ;  /* 0x0000005cb45c7220 */ /* 0x040fe20000410000 */
[----:B------:R-:W-:Y:S01]  /*9110*/  MUFU.EX2 R213, R213 ;  /* 0x000000d500d57308 */ /* 0x000fe20000000800 */
[C---:B------:R-:W-:Y:S02]  /*9120*/  FMUL.FTZ R93, R180.reuse, R93 ;  /* 0x0000005db45d7220 */ /* 0x040fe40000410000 */
[C---:B-1----:R-:W-:Y:S04]  /*9130*/  HMMA.16816.F32.BF16 R76, R176.reuse, R184, R76 ;  /* 0x000000b8b04c723c */ /* 0x042fe8000004184c */
[C---:B------:R-:W-:Y:S02]  /*9140*/  FMUL.FTZ R94, R3.reuse, R94 ;  /* 0x0000005e035e7220 */ /* 0x040fe40000410000 */
[C---:B------:R-:W-:Y:S01]  /*9150*/  FMUL.FTZ R95, R3.reuse, R95 ;  /* 0x0000005f035f7220 */ /* 0x040fe20000410000 */
[----:B------:R-:W-:Y:S01]  /*9160*/  MUFU.EX2 R214, R214 ;  /* 0x000000d600d67308 */ /* 0x000fe20000000800 */
        /* <DEDUP_REMOVED lines=27> */
[C---:B------:R-:W-:Y:S04]  /*9320*/  FMUL.FTZ R112, R180.reuse, R112 ;  /* 0x00000070b4707220 */ /* 0x040fe80000410000 */
[C---:B------:R-:W-:Y:S01]  /*9330*/  FMUL.FTZ R113, R180.reuse, R113 ;  /* 0x00000071b4717220 */ /* 0x040fe20000410000 */
        /* <DEDUP_REMOVED lines=48> */
[----:B------:R-:W-:Y:S03]  /*9640*/  FMUL.FTZ R149, R180, R149 ;  /* 0x00000095b4957220 */ /* 0x000fe60000410000 */
[C---:B------:R-:W-:Y:S01]  /*9650*/  HMMA.16816.F32.BF16 R144, R176.reuse, R174, R144 ;  /* 0x000000aeb090723c */ /* 0x040fe20000041890 */
[----:B------:R-:W-:Y:S02]  /*9660*/  LDSM.16.MT88.4 R172, [R245+0x900] ;  /* 0x00090000f5ac783b */ /* 0x000fe40000004200 */
[C---:B------:R-:W-:Y:S02]  /*9670*/  FMUL.FTZ R150, R3.reuse, R150 ;  /* 0x0000009603967220 */ /* 0x040fe40000410000 */
[----:B------:R-:W-:Y:S02]  /*9680*/  FMUL.FTZ R151, R3, R151 ;  /* 0x0000009703977220 */ /* 0x000fe40000410000 */
[--C-:B------:R-:W-:Y:S02]  /*9690*/  FFMA.FTZ R192, R12, c[0x0][0x2d0], -R205.reuse ;  /* 0x0000b4000cc07a23 */ /* 0x100fe400000108cd */
[C---:B------:R-:W-:Y:S03]  /*96a0*/  FMUL.FTZ R12, R180.reuse, R168 ;  /* 0x000000a8b40c7220 */ /* 0x040fe60000410000 */
[C---:B-1----:R-:W-:Y:S01]  /*96b0*/  HMMA.16816.F32.BF16 R148, R176.reuse, R184, R148 ;  /* 0x000000b8b094723c */ /* 0x042fe20000041894 */
[----:B------:R-:W-:Y:S02]  /*96c0*/  MUFU.EX2 R192, R192 ;  /* 0x000000c000c07308 */ /* 0x000fe40000000800 */
[--C-:B------:R-:W-:Y:S02]  /*96d0*/  FFMA.FTZ R193, R13, c[0x0][0x2d0], -R205.reuse ;  /* 0x0000b4000dc17a23 */ /* 0x100fe400000108cd */
[----:B------:R-:W-:Y:S02]  /*96e0*/  FMUL.FTZ R13, R180, R169 ;  /* 0x000000a9b40d7220 */ /* 0x000fe40000410000 */
[--C-:B------:R-:W-:Y:S02]  /*96f0*/  FFMA.FTZ R194, R14, c[0x0][0x2d0], -R204.reuse ;  /* 0x0000b4000ec27a23 */ /* 0x100fe400000108cc */
[----:B------:R-:W-:Y:S02]  /*9700*/  FMUL.FTZ R14, R3, R170 ;  /* 0x000000aa030e7220 */ /* 0x000fe40000410000 */
[----:B------:R-:W1:Y:S01]  /*9710*/  MUFU.EX2 R193, R193 ;  /* 0x000000c100c17308 */ /* 0x000e620000000800 */
[--C-:B------:R-:W-:Y:S02]  /*9720*/  FFMA.FTZ R195, R15, c[0x0][0x2d0], -R204.reuse ;  /* 0x0000b4000fc37a23 */ /* 0x100fe400000108cc */
[C---:B------:R-:W-:Y:S02]  /*9730*/  FMUL.FTZ R15, R3.reuse, R171 ;  /* 0x000000ab030f7220 */ /* 0x040fe40000410000 */
[----:B------:R-:W3:Y:S01]  /*9740*/  LDSM.16.MT88.4 R168, [R238+0x9100] ;  /* 0x00910000eea8783b */ /* 0x000ee20000004200 */
[C---:B------:R-:W-:Y:S02]  /*9750*/  FMUL.FTZ R152, R180.reuse, R152 ;  /* 0x00000098b4987220 */ /* 0x040fe40000410000 */
[C---:B------:R-:W-:Y:S02]  /*9760*/  FMUL.FTZ R153, R180.reuse, R153 ;  /* 0x00000099b4997220 */ /* 0x040fe40000410000 */
[C---:B------:R-:W-:Y:S01]  /*9770*/  HMMA.16816.F32.BF16 R12, R176.reuse, R186, R12 ;  /* 0x000000bab00c723c */ /* 0x040fe2000004180c */
[----:B------:R-:W-:Y:S02]  /*9780*/  MUFU.EX2 R194, R194 ;  /* 0x000000c200c27308 */ /* 0x000fe40000000800 */
[C---:B------:R-:W-:Y:S01]  /*9790*/  FMUL.FTZ R154, R3.reuse, R154 ;  /* 0x0000009a039a7220 */ /* 0x040fe20000410000 */
[----:B------:R-:W4:Y:S01]  /*97a0*/  LDSM.16.MT88.4 R184, [R240+0x900] ;  /* 0x00090000f0b8783b */ /* 0x000f220000004200 */
[C---:B------:R-:W-:Y:S02]  /*97b0*/  FMUL.FTZ R155, R3.reuse, R155 ;  /* 0x0000009b039b7220 */ /* 0x040fe40000410000 */
[C---:B------:R-:W-:Y:S02]  /*97c0*/  FMUL.FTZ R156, R180.reuse, R156 ;  /* 0x0000009cb49c7220 */ /* 0x040fe40000410000 */
[C---:B------:R-:W-:Y:S02]  /*97d0*/  FMUL.FTZ R157, R180.reuse, R157 ;  /* 0x0000009db49d7220 */ /* 0x040fe40000410000 */
[----:B------:R-:W5:Y:S01]  /*97e0*/  MUFU.EX2 R195, R195 ;  /* 0x000000c300c37308 */ /* 0x000f620000000800 */
[C---:B--2---:R-:W-:Y:S03]  /*97f0*/  HMMA.16816.F32.BF16 R152, R176.reuse, R188, R152 ;  /* 0x000000bcb098723c */ /* 0x044fe60000041898 */
[C---:B------:R-:W-:Y:S02]  /*9800*/  FMUL.FTZ R158, R3.reuse, R158 ;  /* 0x0000009e039e7220 */ /* 0x040fe40000410000 */
[----:B------:R-:W-:Y:S02]  /*9810*/  FMUL.FTZ R159, R3, R159 ;  /* 0x0000009f039f7220 */ /* 0x000fe40000410000 */
[C---:B------:R-:W-:Y:S02]  /*9820*/  FMUL.FTZ R160, R180.reuse, R160 ;  /* 0x000000a0b4a07220 */ /* 0x040fe40000410000 */
[----:B------:R-:W-:Y:S03]  /*9830*/  FMUL.FTZ R161, R180, R161 ;  /* 0x000000a1b4a17220 */ /* 0x000fe60000410000 */
[C---:B------:R-:W-:Y:S03]  /*9840*/  HMMA.16816.F32.BF16 R156, R176.reuse, R190, R156 ;  /* 0x000000beb09c723c */ /* 0x040fe6000004189c */
[--C-:B------:R-:W-:Y:S02]  /*9850*/  FFMA.FTZ R17, R17, c[0x0][0x2d0], -R205.reuse ;  /* 0x0000b40011117a23 */ /* 0x100fe400000108cd */
[--C-:B------:R-:W-:Y:S02]  /*9860*/  FFMA.FTZ R202, R16, c[0x0][0x2d0], -R205.reuse ;  /* 0x0000b40010ca7a23 */ /* 0x100fe400000108cd */
[----:B------:R2:W-:Y:S01]  /*9870*/  MUFU.EX2 R188, R17 ;  /* 0x0000001100bc7308 */ /* 0x0005e20000000800 */
[--C-:B------:R-:W-:Y:S04]  /*9880*/  FFMA.FTZ R189, R18, c[0x0][0x2d0], -R204.reuse ;  /* 0x0000b40012bd7a23 */ /* 0x100fe800000108cc */
[--C-:B------:R-:W-:Y:S02]  /*9890*/  FFMA.FTZ R190, R19, c[0x0][0x2d0], -R204.reuse ;  /* 0x0000b40013be7a23 */ /* 0x100fe400000108cc */
[C---:B------:R-:W-:Y:S02]  /*98a0*/  FMUL.FTZ R162, R3.reuse, R162 ;  /* 0x000000a203a27220 */ /* 0x040fe40000410000 */
[----:B------:R-:W-:Y:S01]  /*98b0*/  FMUL.FTZ R163, R3, R163 ;  /* 0x000000a303a37220 */ /* 0x000fe20000410000 */
[----:B------:R-:W4:Y:S01]  /*98c0*/  MUFU.EX2 R202, R202 ;  /* 0x000000ca00ca7308 */ /* 0x000f220000000800 */
[----:B------:R-:W-:Y:S01]  /*98d0*/  FMUL.FTZ R16, R180, R164 ;  /* 0x000000a4b4107220 */ /* 0x000fe20000410000 */
[----:B-1----:R-:W-:Y:S01]  /*98e0*/  F2FP.BF16.PACK_AB R164, R193, R192 ;  /* 0x000000c0c1a4723e */ /* 0x002fe200000010ff */
[C---:B------:R-:W-:Y:S02]  /*98f0*/  FMUL.FTZ R18, R3.reuse, R166 ;  /* 0x000000a603127220 */ /* 0x040fe40000410000 */
[----:B------:R-:W-:Y:S01]  /*9900*/  FMUL.FTZ R19, R3, R167 ;  /* 0x000000a703137220 */ /* 0x000fe20000410000 */
[C---:B---3--:R-:W-:Y:S03]  /*9910*/  HMMA.16816.F32.BF16 R160, R176.reuse, R168, R160 ;  /* 0x000000a8b0a0723c */ /* 0x048fe600000418a0 */
[--C-:B------:R-:W-:Y:S01]  /*9920*/  FFMA.FTZ R41, R41, c[0x0][0x2d0], -R205.reuse ;  /* 0x0000b40029297a23 */ /* 0x100fe200000108cd */
[----:B------:R-:W-:Y:S01]  /*9930*/  MUFU.EX2 R189, R189 ;  /* 0x000000bd00bd7308 */ /* 0x000fe20000000800 */
[--C-:B------:R-:W-:Y:S02]  /*9940*/  FFMA.FTZ R42, R42, c[0x0][0x2d0], -R204.reuse ;  /* 0x0000b4002a2a7a23 */ /* 0x100fe400000108cc */
[--C-:B------:R-:W-:Y:S02]  /*9950*/  FFMA.FTZ R40, R40, c[0x0][0x2d0], -R205.reuse ;  /* 0x0000b40028287a23 */ /* 0x100fe400000108cd */
[----:B--2---:R-:W-:Y:S03]  /*9960*/  FMUL.FTZ R17, R180, R165 ;  /* 0x000000a5b4117220 */ /* 0x004fe60000410000 */
[----:B-----5:R-:W-:Y:S01]  /*9970*/  F2FP.BF16.PACK_AB R165, R195, R194 ;  /* 0x000000c2c3a5723e */ /* 0x020fe200000010ff */
[--C-:B------:R-:W-:Y:S01]  /*9980*/  FFMA.FTZ R45, R45, c[0x0][0x2d0], -R205.reuse ;  /* 0x0000b4002d2d7a23 */ /* 0x100fe200000108cd */
[----:B------:R-:W1:Y:S01]  /*9990*/  MUFU.EX2 R190, R190 ;  /* 0x000000be00be7308 */ /* 0x000e620000000800 */
[--C-:B------:R-:W-:Y:S01]  /*99a0*/  FFMA.FTZ R191, R23, c[0x0][0x2d0], -R204.reuse ;  /* 0x0000b40017bf7a23 */ /* 0x100fe200000108cc */
[----:B------:R-:W-:Y:S01]  /*99b0*/  HMMA.16816.F32.BF16 R16, R176, R170, R16 ;  /* 0x000000aab010723c */ /* 0x000fe20000041810 */
[----:B------:R-:W2:Y:S02]  /*99c0*/  LDSM.16.MT88.4 R168, [R239+0x900] ;  /* 0x00090000efa8783b */ /* 0x000ea40000004200 */
[----:B----4-:R-:W-:Y:S01]  /*99d0*/  F2FP.BF16.PACK_AB R166, R188, R202 ;  /* 0x000000cabca6723e */ /* 0x010fe200000010ff */
[--C-:B------:R-:W-:Y:S01]  /*99e0*/  FFMA.FTZ R46, R46, c[0x0][0x2d0], -R204.reuse ;  /* 0x0000b4002e2e7a23 */ /* 0x100fe200000108cc */
[----:B------:R-:W-:Y:S01]  /*99f0*/  F2FP.BF16.PACK_AB R23, R208, R207 ;  /* 0x000000cfd017723e */ /* 0x000fe200000010ff */
[--C-:B------:R-:W-:Y:S02]  /*9a00*/  FFMA.FTZ R50, R50, c[0x0][0x2d0], -R204.reuse ;  /* 0x0000b40032327a23 */ /* 0x100fe400000108cc */
[----:B------:R-:W-:Y:S01]  /*9a10*/  MUFU.EX2 R191, R191 ;  /* 0x000000bf00bf7308 */ /* 0x000fe20000000800 */
[----:B------:R-:W-:Y:S09]  /*9a20*/  LDSM.16.MT88.4 R176, [R245+0x3900] ;  /* 0x00390000f5b0783b */ /* 0x000ff20000004200 */
[----:B------:R-:W-:Y:S01]  /*9a30*/  MUFU.EX2 R46, R46 ;  /* 0x0000002e002e7308 */ /* 0x000fe20000000800 */
[----:B-1----:R-:W-:Y:S09]  /*9a40*/  F2FP.BF16.PACK_AB R167, R190, R189 ;  /* 0x000000bdbea7723e */ /* 0x002ff200000010ff */
[----:B------:R-:W-:Y:S01]  /*9a50*/  MUFU.EX2 R50, R50 ;  /* 0x0000003200327308 */ /* 0x000fe20000000800 */
[C---:B------:R-:W-:Y:S08]  /*9a60*/  HMMA.16816.F32.BF16 R4, R164.reuse, R172, R4 ;  /* 0x000000aca404723c */ /* 0x040ff00000041804 */
[C---:B------:R-:W-:Y:S01]  /*9a70*/  HMMA.16816.F32.BF16 R8, R164.reuse, R174, R8 ;  /* 0x000000aea408723c */ /* 0x040fe20000041808 */
[----:B------:R-:W1:Y:S07]  /*9a80*/  LDSM.16.MT88.4 R172, [R238+0x900] ;  /* 0x00090000eeac783b */ /* 0x000e6e0000004200 */
[C---:B------:R-:W-:Y:S07]  /*9a90*/  HMMA.16816.F32.BF16 R52, R164.reuse, R184, R52 ;  /* 0x000000b8a434723c */ /* 0x040fee0000041834 */
[--C-:B------:R-:W-:Y:S01]  /*9aa0*/  FFMA.FTZ R184, R20, c[0x0][0x2d0], -R205.reuse ;  /* 0x0000b40014b87a23 */ /* 0x100fe200000108cd */
[C---:B------:R-:W-:Y:S04]  /*9ab0*/  HMMA.16816.F32.BF16 R56, R164.reuse, R186, R56 ;  /* 0x000000baa438723c */ /* 0x040fe80000041838 */
[--C-:B------:R-:W-:Y:S01]  /*9ac0*/  FFMA.FTZ R185, R21, c[0x0][0x2d0], -R205.reuse ;  /* 0x0000b40015b97a23 */ /* 0x100fe200000108cd */
[----:B------:R-:W-:Y:S02]  /*9ad0*/  MUFU.EX2 R184, R184 ;  /* 0x000000b800b87308 */ /* 0x000fe40000000800 */
[--C-:B------:R-:W-:Y:S01]  /*9ae0*/  FFMA.FTZ R186, R24, c[0x0][0x2d0], -R205.reuse ;  /* 0x0000b40018ba7a23 */ /* 0x100fe200000108cd */
[C---:B--2---:R-:W-:Y:S01]  /*9af0*/  HMMA.16816.F32.BF16 R60, R164.reuse, R168, R60 ;  /* 0x000000a8a43c723c */ /* 0x044fe2000004183c */
[----:B------:R-:W-:Y:S03]  /*9b00*/  LDSM.16.MT88.4 R24, [R240+0x1100] ;  /* 0x00110000f018783b */ /* 0x000fe60000004200 */
[--C-:B------:R-:W-:Y:S03]  /*9b10*/  FFMA.FTZ R187, R22, c[0x0][0x2d0], -R204.reuse ;  /* 0x0000b40016bb7a23 */ /* 0x100fe600000108cc */
[----:B------:R-:W2:Y:S01]  /*9b20*/  MUFU.EX2 R185, R185 ;  /* 0x000000b900b97308 */ /* 0x000ea20000000800 */
[C---:B------:R-:W-:Y:S01]  /*9b30*/  HMMA.16816.F32.BF16 R64, R164.reuse, R170, R64 ;  /* 0x000000aaa440723c */ /* 0x040fe20000041840 */
[----:B------:R-:W3:Y:S07]  /*9b40*/  LDSM.16.MT88.4 R168, [R240+0x3900] ;  /* 0x00390000f0a8783b */ /* 0x000eee0000004200 */
[C---:B-1----:R-:W-:Y:S01]  /*9b50*/  HMMA.16816.F32.BF16 R68, R164.reuse, R172, R68 ;  /* 0x000000aca444723c */ /* 0x042fe20000041844 */
[----:B------:R-:W1:Y:S07]  /*9b60*/  MUFU.EX2 R187, R187 ;  /* 0x000000bb00bb7308 */ /* 0x000e6e0000000800 */
[C---:B------:R-:W-:Y:S01]  /*9b70*/  HMMA.16816.F32.BF16 R72, R164.reuse, R174, R72 ;  /* 0x000000aea448723c */ /* 0x040fe20000041848 */
[----:B------:R-:W4:Y:S02]  /*9b80*/  LDSM.16.MT88.4 R172, [R239+0x3900] ;  /* 0x00390000efac783b */ /* 0x000f240000004200 */
[----:B------:R-:W5:Y:S01]  /*9b90*/  MUFU.EX2 R186, R186 ;  /* 0x000000ba00ba7308 */ /* 0x000f620000000800 */
[----:B--2---:R-:W-:Y:S04]  /*9ba0*/  F2FP.BF16.PACK_AB R20, R185, R184 ;  /* 0x000000b8b914723e */ /* 0x004fe800000010ff */
[C---:B------:R-:W-:Y:S08]  /*9bb0*/  HMMA.16816.F32.BF16 R76, R164.reuse, R176, R76 ;  /* 0x000000b0a44c723c */ /* 0x040ff0000004184c */
[C---:B------:R-:W-:Y:S01]  /*9bc0*/  HMMA.16816.F32.BF16 R80, R164.reuse, R178, R80 ;  /* 0x000000b2a450723c */ /* 0x040fe20000041850 */
[----:B------:R-:W2:Y:S03]  /*9bd0*/  LDSM.16.MT88.4 R176, [R238+0x3900] ;  /* 0x00390000eeb0783b */ /* 0x000ea60000004200 */
[----:B-1----:R-:W-:Y:S04]  /*9be0*/  F2FP.BF16.PACK_AB R21, R191, R187 ;  /* 0x000000bbbf15723e */ /* 0x002fe800000010ff */
[C---:B---3--:R-:W-:Y:S04]  /*9bf0*/  HMMA.16816.F32.BF16 R84, R164.reuse, R168, R84 ;  /* 0x000000a8a454723c */ /* 0x048fe80000041854 */
[----:B-----5:R-:W-:Y:S04]  /*9c00*/  F2FP.BF16.PACK_AB R22, R206, R186 ;  /* 0x000000bace16723e */ /* 0x020fe800000010ff */
        /* <DEDUP_REMOVED lines=28> */
[----:B------:R-:W-:Y:S07]  /*9dd0*/  LDSM.16.MT88.4 R168, [R238+0x1100] ;  /* 0x00110000eea8783b */ /* 0x000fee0000004200 */
[C---:B---3--:R-:W-:Y:S01]  /*9de0*/  HMMA.16816.F32.BF16 R160, R164.reuse, R172, R160 ;  /* 0x000000aca4a0723c */ /* 0x048fe200000418a0 */
[----:B------:R-:W3:Y:S01]  /*9df0*/  LDL.LU R172, [R1+0x28] ;  /* 0x0000280001ac7983 */ /* 0x000ee20000300800 */
[----:B------:R1:W-:Y:S06]  /*9e00*/  MUFU.EX2 R173, R42 ;  /* 0x0000002a00ad7308 */ /* 0x0003ec0000000800 */
[----:B------:R-:W-:Y:S01]  /*9e10*/  HMMA.16816.F32.BF16 R16, R164, R174, R16 ;  /* 0x000000aea410723c */ /* 0x000fe20000041810 */
[----:B------:R-:W4:Y:S03]  /*9e20*/  LDSM.16.MT88.4 R164, [R239+0x1100] ;  /* 0x00110000efa4783b */ /* 0x000f260000004200 */
[----:B------:R5:W5:Y:S04]  /*9e30*/  MUFU.EX2 R175, R41 ;  /* 0x0000002900af7308 */ /* 0x000b680000000800 */
[C---:B--2---:R-:W-:Y:S06]  /*9e40*/  HMMA.16816.F32.BF16 R4, R20.reuse, R176, R4 ;  /* 0x000000b01404723c */ /* 0x044fec0000041804 */
[----:B------:R-:W-:Y:S02]  /*9e50*/  MUFU.EX2 R177, R36 ;  /* 0x0000002400b17308 */ /* 0x000fe40000000800 */
[C---:B------:R-:W-:Y:S04]  /*9e60*/  HMMA.16816.F32.BF16 R8, R20.reuse, R178, R8 ;  /* 0x000000b21408723c */ /* 0x040fe80000041808 */
[--C-:B-1----:R-:W-:Y:S02]  /*9e70*/  FFMA.FTZ R42, R47, c[0x0][0x2d0], -R204.reuse ;  /* 0x0000b4002f2a7a23 */ /* 0x102fe400000108cc */
[----:B------:R-:W-:Y:S02]  /*9e80*/  FFMA.FTZ R204, R51, c[0x0][0x2d0], -R204 ;  /* 0x0000b40033cc7a23 */ /* 0x000fe400000108cc */
[C---:B------:R-:W-:Y:S01]  /*9e90*/  HMMA.16816.F32.BF16 R52, R20.reuse, R24, R52 ;  /* 0x000000181434723c */ /* 0x040fe20000041834 */
[----:B------:R-:W-:Y:S03]  /*9ea0*/  MUFU.EX2 R179, R37 ;  /* 0x0000002500b37308 */ /* 0x000fe60000000800 */
[--C-:B-----5:R-:W-:Y:S01]  /*9eb0*/  FFMA.FTZ R41, R44, c[0x0][0x2d0], -R205.reuse ;  /* 0x0000b4002c297a23 */ /* 0x120fe200000108cd */
[----:B------:R-:W-:Y:S03]  /*9ec0*/  MOV R51, R175 ;  /* 0x000000af00337202 */ /* 0x000fe60000000f00 */
[C---:B------:R-:W-:Y:S01]  /*9ed0*/  HMMA.16816.F32.BF16 R56, R20.reuse, R26, R56 ;  /* 0x0000001a1438723c */ /* 0x040fe20000041838 */
[----:B------:R-:W1:Y:S02]  /*9ee0*/  LDSM.16.MT88.4 R24, [R245+0x4100] ;  /* 0x00410000f518783b */ /* 0x000e640000004200 */
[----:B------:R2:W-:Y:S05]  /*9ef0*/  MUFU.EX2 R44, R43 ;  /* 0x0000002b002c7308 */ /* 0x0005ea0000000800 */
[C---:B----4-:R-:W-:Y:S05]  /*9f00*/  HMMA.16816.F32.BF16 R60, R20.reuse, R164, R60 ;  /* 0x000000a4143c723c */ /* 0x050fea000004183c */
[----:B------:R-:W-:Y:S03]  /*9f10*/  MUFU.EX2 R176, R38 ;  /* 0x0000002600b07308 */ /* 0x000fe60000000800 */
[C---:B------:R-:W-:Y:S01]  /*9f20*/  HMMA.16816.F32.BF16 R64, R20.reuse, R166, R64 ;  /* 0x000000a61440723c */ /* 0x040fe20000041840 */
[----:B------:R-:W4:Y:S06]  /*9f30*/  LDSM.16.MT88.4 R164, [R240+0x4100] ;  /* 0x00410000f0a4783b */ /* 0x000f2c0000004200 */
[----:B------:R5:W-:Y:S01]  /*9f40*/  MUFU.EX2 R178, R39 ;  /* 0x0000002700b27308 */ /* 0x000be20000000800 */
[C---:B------:R-:W-:Y:S01]  /*9f50*/  HMMA.16816.F32.BF16 R68, R20.reuse, R168, R68 ;  /* 0x000000a81444723c */ /* 0x040fe20000041844 */
[----:B--2---:R-:W2:Y:S07]  /*9f60*/  LDL.LU R43, [R1+0x24] ;  /* 0x00002400012b7983 */ /* 0x004eae0000300800 */
[C---:B------:R-:W-:Y:S01]  /*9f70*/  HMMA.16816.F32.BF16 R72, R20.reuse, R170, R72 ;  /* 0x000000aa1448723c */ /* 0x040fe20000041848 */
[----:B------:R-:W4:Y:S01]  /*9f80*/  LDSM.16.MT88.4 R168, [R239+0x4100] ;  /* 0x00410000efa8783b */ /* 0x000f220000004200 */
[----:B------:R-:W-:Y:S06]  /*9f90*/  MUFU.EX2 R47, R45 ;  /* 0x0000002d002f7308 */ /* 0x000fec0000000800 */
[C---:B-1----:R-:W-:Y:S04]  /*9fa0*/  HMMA.16816.F32.BF16 R76, R20.reuse, R24, R76 ;  /* 0x00000018144c723c */ /* 0x042fe8000004184c */
[----:B------:R-:W1:Y:S01]  /*9fb0*/  MUFU.EX2 R45, R42 ;  /* 0x0000002a002d7308 */ /* 0x000e620000000800 */
[----:B-----5:R-:W-:Y:S03]  /*9fc0*/  LDSM.16.MT88.4 R36, [R239+0x2100] ;  /* 0x00210000ef24783b */ /* 0x020fe60000004200 */
[C---:B------:R-:W-:Y:S05]  /*9fd0*/  HMMA.16816.F32.BF16 R80, R20.reuse, R26, R80 ;  /* 0x0000001a1450723c */ /* 0x040fea0000041850 */
[----:B------:R-:W5:Y:S01]  /*9fe0*/  LDSM.16.MT88.4 R24, [R238+0x4100] ;  /* 0x00410000ee18783b */ /* 0x000f620000004200 */
[----:B------:R-:W1:Y:S02]  /*9ff0*/  MUFU.EX2 R204, R204 ;  /* 0x000000cc00cc7308 */ /* 0x000e640000000800 */
[C---:B----4-:R-:W-:Y:S08]  /*a000*/  HMMA.16816.F32.BF16 R84, R20.reuse, R164, R84 ;  /* 0x000000a41454723c */ /* 0x050ff00000041854 */
[C---:B------:R-:W-:Y:S01]  /*a010*/  HMMA.16816.F32.BF16 R88, R20.reuse, R166, R88 ;  /* 0x000000a61458723c */ /* 0x040fe20000041858 */
[----:B------:R-:W4:Y:S07]  /*a020*/  LDSM.16.MT88.4 R164, [R245+0x7100] ;  /* 0x00710000f5a4783b */ /* 0x000f2e0000004200 */
[C---:B------:R-:W-:Y:S08]  /*a030*/  HMMA.16816.F32.BF16 R92, R20.reuse, R168, R92 ;  /* 0x000000a8145c723c */ /* 0x040ff0000004185c */
[C---:B------:R-:W-:Y:S01]  /*a040*/  HMMA.16816.F32.BF16 R96, R20.reuse, R170, R96 ;  /* 0x000000aa1460723c */ /* 0x040fe20000041860 */
[----:B------:R-:W1:Y:S07]  /*a050*/  LDSM.16.MT88.4 R168, [R240+0x7100] ;  /* 0x00710000f0a8783b */ /* 0x000e6e0000004200 */
[C---:B-----5:R-:W-:Y:S08]  /*a060*/  HMMA.16816.F32.BF16 R100, R20.reuse, R24, R100 ;  /* 0x000000181464723c */ /* 0x060ff00000041864 */
[C---:B------:R-:W-:Y:S01]  /*a070*/  HMMA.16816.F32.BF16 R104, R20.reuse, R26, R104 ;  /* 0x0000001a1468723c */ /* 0x040fe20000041868 */
[----:B------:R-:W5:Y:S07]  /*a080*/  LDSM.16.MT88.4 R24, [R239+0x7100] ;  /* 0x00710000ef18783b */ /* 0x000f6e0000004200 */
[C---:B----4-:R-:W-:Y:S08]  /*a090*/  HMMA.16816.F32.BF16 R108, R20.reuse, R164, R108 ;  /* 0x000000a4146c723c */ /* 0x050ff0000004186c */
[C---:B------:R-:W-:Y:S01]  /*a0a0*/  HMMA.16816.F32.BF16 R112, R20.reuse, R166, R112 ;  /* 0x000000a61470723c */ /* 0x040fe20000041870 */
[----:B------:R-:W4:Y:S07]  /*a0b0*/  LDSM.16.MT88.4 R164, [R238+0x7100] ;  /* 0x00710000eea4783b */ /* 0x000f2e0000004200 */
[C---:B-1----:R-:W-:Y:S08]  /*a0c0*/  HMMA.16816.F32.BF16 R116, R20.reuse, R168, R116 ;  /* 0x000000a81474723c */ /* 0x042ff00000041874 */
        /* <DEDUP_REMOVED lines=8> */
[C---:B-1----:R-:W-:Y:S01]  /*a150*/  HMMA.16816.F32.BF16 R140, R20.reuse, R168, R140 ;  /* 0x000000a8148c723c */ /* 0x042fe2000004188c */
[----:B------:R1:W-:Y:S07]  /*a160*/  MUFU.EX2 R169, R35 ;  /* 0x0000002300a97308 */ /* 0x0003ee0000000800 */
[C---:B------:R-:W-:Y:S03]  /*a170*/  HMMA.16816.F32.BF16 R144, R20.reuse, R170, R144 ;  /* 0x000000aa1490723c */ /* 0x040fe60000041890 */
[----:B------:R1:W-:Y:S05]  /*a180*/  MUFU.EX2 R168, R40 ;  /* 0x0000002800a87308 */ /* 0x0003ea0000000800 */
[C---:B-----5:R-:W-:Y:S08]  /*a190*/  HMMA.16816.F32.BF16 R148, R20.reuse, R24, R148 ;  /* 0x000000181494723c */ /* 0x060ff00000041894 */
[C---:B------:R-:W-:Y:S01]  /*a1a0*/  HMMA.16816.F32.BF16 R12, R20.reuse, R26, R12 ;  /* 0x0000001a140c723c */ /* 0x040fe2000004180c */
[----:B------:R-:W5:Y:S07]  /*a1b0*/  LDSM.16.MT88.4 R24, [R245+0x1900] ;  /* 0x00190000f518783b */ /* 0x000f6e0000004200 */
[C---:B----4-:R-:W-:Y:S01]  /*a1c0*/  HMMA.16816.F32.BF16 R152, R20.reuse, R164, R152 ;  /* 0x000000a41498723c */ /* 0x050fe20000041898 */
[----:B-1----:R-:W1:Y:S03]  /*a1d0*/  LDSM.16.MT88.4 R32, [R240+0x1900] ;  /* 0x00190000f020783b */ /* 0x002e660000004200 */
[--C-:B------:R-:W-:Y:S02]  /*a1e0*/  FFMA.FTZ R40, R48, c[0x0][0x2d0], -R205.reuse ;  /* 0x0000b40030287a23 */ /* 0x100fe400000108cd */
[----:B------:R-:W4:Y:S01]  /*a1f0*/  MUFU.EX2 R48, R41 ;  /* 0x0000002900307308 */ /* 0x000f220000000800 */
[----:B------:R-:W-:Y:S01]  /*a200*/  FFMA.FTZ R205, R49, c[0x0][0x2d0], -R205 ;  /* 0x0000b40031cd7a23 */ /* 0x000fe200000108cd */
[C---:B------:R-:W-:Y:S04]  /*a210*/  HMMA.16816.F32.BF16 R156, R20.reuse, R166, R156 ;  /* 0x000000a6149c723c */ /* 0x040fe8000004189c */
[----:B------:R-:W-:Y:S03]  /*a220*/  F2FP.BF16.PACK_AB R165, R45, R46 ;  /* 0x0000002e2da5723e */ /* 0x000fe600000010ff */
[----:B------:R-:W-:Y:S01]  /*a230*/  F2FP.BF16.PACK_AB R167, R204, R50 ;  /* 0x00000032cca7723e */ /* 0x000fe200000010ff */
[C---:B------:R-:W-:Y:S01]  /*a240*/  HMMA.16816.F32.BF16 R160, R20.reuse, R28, R160 ;  /* 0x0000001c14a0723c */ /* 0x040fe200000418a0 */
[----:B------:R-:W-:Y:S07]  /*a250*/  MUFU.EX2 R49, R40 ;  /* 0x0000002800317308 */ /* 0x000fee0000000800 */
[----:B------:R-:W-:Y:S01]  /*a260*/  HMMA.16816.F32.BF16 R16, R20, R30, R16 ;  /* 0x0000001e1410723c */ /* 0x000fe20000041810 */
[----:B------:R-:W1:Y:S02]  /*a270*/  LDSM.16.MT88.4 R28, [R239+0x1900] ;  /* 0x00190000ef1c783b */ /* 0x000e640000004200 */
[----:B------:R-:W3:Y:S01]  /*a280*/  MUFU.EX2 R205, R205 ;  /* 0x000000cd00cd7308 */ /* 0x000ee20000000800 */
[----:B----4-:R-:W-:Y:S03]  /*a290*/  F2FP.BF16.PACK_AB R164, R47, R48 ;  /* 0x000000302fa4723e */ /* 0x010fe600000010ff */
[----:B------:R-:W-:Y:S02]  /*a2a0*/  F2FP.BF16.PACK_AB R23, R169, R215 ;  /* 0x000000d7a917723e */ /* 0x000fe400000010ff */
[----:B------:R-:W-:Y:S03]  /*a2b0*/  F2FP.BF16.PACK_AB R20, R210, R209 ;  /* 0x000000d1d214723e */ /* 0x000fe600000010ff */
[----:B------:R-:W-:Y:S02]  /*a2c0*/  F2FP.BF16.PACK_AB R21, R212, R211 ;  /* 0x000000d3d415723e */ /* 0x000fe400000010ff */
[----:B------:R-:W-:Y:S07]  /*a2d0*/  F2FP.BF16.PACK_AB R22, R214, R213 ;  /* 0x000000d5d616723e */ /* 0x000fee00000010ff */
[C---:B-----5:R-:W-:Y:S03]  /*a2e0*/  HMMA.16816.F32.BF16 R4, R20.reuse, R24, R4 ;  /* 0x000000181404723c */ /* 0x060fe60000041804 */
[----:B---3--:R-:W-:Y:S01]  /*a2f0*/  F2FP.BF16.PACK_AB R166, R205, R49 ;  /* 0x00000031cda6723e */ /* 0x008fe200000010ff */
[----:B------:R-:W-:Y:S01]  /*a300*/  FFMA.FTZ R203, R180, R172, R203 ;  /* 0x000000acb4cb7223 */ /* 0x000fe200000100cb */
[----:B------:R-:W-:Y:S03]  /*a310*/  MOV R180, R173 ;  /* 0x000000ad00b47202 */ /* 0x000fe60000000f00 */
[C---:B------:R-:W-:Y:S01]  /*a320*/  HMMA.16816.F32.BF16 R8, R20.reuse, R26, R8 ;  /* 0x0000001a1408723c */ /* 0x040fe20000041808 */
[----:B------:R-:W3:Y:S03]  /*a330*/  LDSM.16.MT88.4 R24, [R238+0x1900] ;  /* 0x00190000ee18783b */ /* 0x000ee60000004200 */
[----:B------:R-:W-:Y:S01]  /*a340*/  FADD.FTZ R203, R200, R203 ;  /* 0x000000cbc8cb7221 */ /* 0x000fe20000010000 */
[----:B------:R-:W-:Y:S03]  /*a350*/  MOV R200, R168 ;  /* 0x000000a800c87202 */ /* 0x000fe60000000f00 */
[C---:B-1----:R-:W-:Y:S01]  /*a360*/  HMMA.16816.F32.BF16 R52, R20.reuse, R32, R52 ;  /* 0x000000201434723c */ /* 0x042fe20000041834 */
[----:B------:R-:W-:Y:S03]  /*a370*/  LDSM.16.MT88.4 R172, [R245+0x2900] ;  /* 0x00290000f5ac783b */ /* 0x000fe60000004200 */
[----:B------:R-:W-:Y:S01]  /*a380*/  FADD.FTZ R198, R198, R203 ;  /* 0x000000cbc6c67221 */ /* 0x000fe20000010000 */
[----:B------:R-:W-:Y:S03]  /*a390*/  MOV R203, R179 ;  /* 0x000000b300cb7202 */ /* 0x000fe60000000f00 */
[C---:B------:R-:W-:Y:S01]  /*a3a0*/  HMMA.16816.F32.BF16 R56, R20.reuse, R34, R56 ;  /* 0x000000221438723c */ /* 0x040fe20000041838 */
[----:B------:R-:W1:Y:S03]  /*a3b0*/  LDSM.16.MT88.4 R32, [R245+0x4900] ;  /* 0x00490000f520783b */ /* 0x000e660000004200 */
[----:B------:R-:W-:Y:S01]  /*a3c0*/  FADD.FTZ R196, R196, R198 ;  /* 0x000000c6c4c47221 */ /* 0x000fe20000010000 */
[----:B------:R-:W-:Y:S03]  /*a3d0*/  MOV R198, R177 ;  /* 0x000000b100c67202 */ /* 0x000fe60000000f00 */
[C---:B------:R-:W-:Y:S04]  /*a3e0*/  HMMA.16816.F32.BF16 R60, R20.reuse, R28, R60 ;  /* 0x0000001c143c723c */ /* 0x040fe8000004183c */
[----:B------:R-:W-:Y:S04]  /*a3f0*/  FADD.FTZ R196, R192, R196 ;  /* 0x000000c4c0c47221 */ /* 0x000fe80000010000 */
[C---:B------:R-:W-:Y:S01]  /*a400*/  HMMA.16816.F32.BF16 R64, R20.reuse, R30, R64 ;  /* 0x0000001e1440723c */ /* 0x040fe20000041840 */
[----:B------:R-:W4:Y:S03]  /*a410*/  LDSM.16.MT88.4 R28, [R240+0x4900] ;  /* 0x00490000f01c783b */ /* 0x000f260000004200 */
        /* <DEDUP_REMOVED lines=8> */
[C---:B-1----:R-:W-:Y:S04]  /*a4a0*/  HMMA.16816.F32.BF16 R76, R20.reuse, R32, R76 ;  /* 0x00000020144c723c */ /* 0x042fe8000004184c */
[----:B------:R-:W-:Y:S02]  /*a4b0*/  FADD.FTZ R185, R186, R185 ;  /* 0x000000b9bab97221 */ /* 0x000fe40000010000 */
[----:B--2---:R-:W-:Y:S02]  /*a4c0*/  FFMA.FTZ R201, R3, R43, R201 ;  /* 0x0000002b03c97223 */ /* 0x004fe400000100c9 */
[C---:B------:R-:W-:Y:S01]  /*a4d0*/  HMMA.16816.F32.BF16 R80, R20.reuse, R34, R80 ;  /* 0x000000221450723c */ /* 0x040fe20000041850 */
[----:B------:R-:W1:Y:S03]  /*a4e0*/  LDSM.16.MT88.4 R32, [R238+0x4900] ;  /* 0x00490000ee20783b */ /* 0x000e660000004200 */
[----:B------:R-:W-:Y:S01]  /*a4f0*/  FADD.FTZ R201, R199, R201 ;  /* 0x000000c9c7c97221 */ /* 0x000fe20000010000 */
[----:B------:R-:W-:Y:S01]  /*a500*/  MOV R199, R178 ;  /* 0x000000b200c77202 */ /* 0x000fe20000000f00 */
[----:B------:R-:W-:Y:S02]  /*a510*/  FADD.FTZ R206, R206, R185 ;  /* 0x000000b9cece7221 */ /* 0x000fe40000010000 */
[C---:B----4-:R-:W-:Y:S01]  /*a520*/  HMMA.16816.F32.BF16 R84, R20.reuse, R28, R84 ;  /* 0x0000001c1454723c */ /* 0x050fe20000041854 */
[----:B------:R-:W-:Y:S03]  /*a530*/  LDSM.16.MT88.4 R40, [R245+0x5900] ;  /* 0x00590000f528783b */ /* 0x000fe60000004200 */
[----:B------:R-:W-:Y:S01]  /*a540*/  FADD.FTZ R197, R197, R201 ;  /* 0x000000c9c5c57221 */ /* 0x000fe20000010000 */
[-C--:B------:R-:W-:Y:S01]  /*a550*/  MOV R201, R176.reuse ;  /* 0x000000b000c97202 */ /* 0x080fe20000000f00 */
[----:B------:R-:W-:Y:S02]  /*a560*/  FADD.FTZ R206, R209, R206 ;  /* 0x000000ced1ce7221 */ /* 0x000fe40000010000 */
[C---:B------:R-:W-:Y:S01]  /*a570*/  HMMA.16816.F32.BF16 R88, R20.reuse, R30, R88 ;  /* 0x0000001e1458723c */ /* 0x040fe20000041858 */
[----:B------:R-:W2:Y:S03]  /*a580*/  LDSM.16.MT88.4 R28, [R245+0x7900] ;  /* 0x00790000f51c783b */ /* 0x000ea60000004200 */
[----:B------:R-:W-:Y:S02]  /*a590*/  FADD.FTZ R210, R210, R206 ;  /* 0x000000ced2d27221 */ /* 0x000fe40000010000 */
[----:B------:R-:W-:Y:S02]  /*a5a0*/  FADD.FTZ R197, R181, R197 ;  /* 0x000000c5b5c57221 */ /* 0x000fe40000010000 */
[----:B------:R-:W-:Y:S01]  /*a5b0*/  FADD.FTZ R210, R213, R210 ;  /* 0x000000d2d5d27221 */ /* 0x000fe20000010000 */
[C---:B---3--:R-:W-:Y:S03]  /*a5c0*/  HMMA.16816.F32.BF16 R92, R20.reuse, R24, R92 ;  /* 0x00000018145c723c */ /* 0x048fe6000004185c */
[----:B------:R-:W-:Y:S02]  /*a5d0*/  FADD.FTZ R214, R214, R210 ;  /* 0x000000d2d6d67221 */ /* 0x000fe40000010000 */
[----:B------:R-:W-:Y:S02]  /*a5e0*/  FADD.FTZ R197, R194, R197 ;  /* 0x000000c5c2c57221 */ /* 0x000fe40000010000 */
[----:B------:R-:W-:Y:S01]  /*a5f0*/  FADD.FTZ R214, R198, R214 ;  /* 0x000000d6c6d67221 */ /* 0x000fe20000010000 */
        /* <DEDUP_REMOVED lines=45> */
[----:B------:R-:W-:Y:S07]  /*a8d0*/  LDSM.16.MT88.4 R32, [R240+0x5100] ;  /* 0x00510000f020783b */ /* 0x000fee0000004200 */
[C---:B--2---:R-:W-:Y:S08]  /*a8e0*/  HMMA.16816.F32.BF16 R52, R20.reuse, R28, R52 ;  /* 0x0000001c1434723c */ /* 0x044ff00000041834 */
        /* <DEDUP_REMOVED lines=52> */
[C---:B----4-:R-:W-:Y:S08]  /*ac30*/  HMMA.16816.F32.BF16 R60, R164.reuse, R32, R60 ;  /* 0x00000020a43c723c */ /* 0x050ff0000004183c */
[C---:B------:R-:W-:Y:S01]  /*ac40*/  HMMA.16816.F32.BF16 R64, R164.reuse, R34, R64 ;  /* 0x00000022a440723c */ /* 0x040fe20000041840 */
[----:B------:R-:W4:Y:S07]  /*ac50*/  LDSM.16.MT88.4 R32, [R239+0x8900] ;  /* 0x00890000ef20783b */ /* 0x000f2e0000004200 */
[C---:B--2---:R-:W-:Y:S07]  /*ac60*/  HMMA.16816.F32.BF16 R68, R164.reuse, R36, R68 ;  /* 0x00000024a444723c */ /* 0x044fee0000041844 */
[----:B------:R-:W-:Y:S01]  /*ac70*/  MOV R37, R169 ;  /* 0x000000a900257202 */ /* 0x000fe20000000f00 */
[C---:B------:R-:W-:Y:S01]  /*ac80*/  HMMA.16816.F32.BF16 R72, R164.reuse, R38, R72 ;  /* 0x00000026a448723c */ /* 0x040fe20000041848 */
[----:B------:R-:W-:Y:S03]  /*ac90*/  LDSM.16.MT88.4 R168, [R240+0xb900] ;  /* 0x00b90000f0a8783b */ /* 0x000fe60000004200 */
[----:B------:R-:W-:Y:S04]  /*aca0*/  FADD.FTZ R3, R37, R3 ;  /* 0x0000000325037221 */ /* 0x000fe80000010000 */
[C---:B------:R-:W-:Y:S08]  /*acb0*/  HMMA.16816.F32.BF16 R76, R164.reuse, R40, R76 ;  /* 0x00000028a44c723c */ /* 0x040ff0000004184c */
[C---:B------:R-:W-:Y:S08]  /*acc0*/  HMMA.16816.F32.BF16 R80, R164.reuse, R42, R80 ;  /* 0x0000002aa450723c */ /* 0x040ff00000041850 */
[C---:B---3--:R-:W-:Y:S08]  /*acd0*/  HMMA.16816.F32.BF16 R84, R164.reuse, R20, R84 ;  /* 0x00000014a454723c */ /* 0x048ff00000041854 */
[C---:B------:R-:W-:Y:S01]  /*ace0*/  HMMA.16816.F32.BF16 R88, R164.reuse, R22, R88 ;  /* 0x00000016a458723c */ /* 0x040fe20000041858 */
[----:B------:R-:W2:Y:S07]  /*acf0*/  LDSM.16.MT88.4 R20, [R238+0x8900] ;  /* 0x00890000ee14783b */ /* 0x000eae0000004200 */
[C---:B-----5:R-:W-:Y:S08]  /*ad00*/  HMMA.16816.F32.BF16 R92, R164.reuse, R4, R92 ;  /* 0x00000004a45c723c */ /* 0x060ff0000004185c */
[C---:B------:R-:W-:Y:S01]  /*ad10*/  HMMA.16816.F32.BF16 R96, R164.reuse, R6, R96 ;  /* 0x00000006a460723c */ /* 0x040fe20000041860 */
[----:B------:R-:W3:Y:S07]  /*ad20*/  LDSM.16.MT88.4 R4, [R245+0xb900] ;  /* 0x00b90000f504783b */ /* 0x000eee0000004200 */
[C---:B------:R-:W-:Y:S08]  /*ad30*/  HMMA.16816.F32.BF16 R100, R164.reuse, R8, R100 ;  /* 0x00000008a464723c */ /* 0x040ff00000041864 */
[C---:B------:R-:W-:Y:S01]  /*ad40*/  HMMA.16816.F32.BF16 R104, R164.reuse, R10, R104 ;  /* 0x0000000aa468723c */ /* 0x040fe20000041868 */
[----:B------:R-:W5:Y:S07]  /*ad50*/  LDSM.16.MT88.4 R8, [R239+0xb900] ;  /* 0x00b90000ef08783b */ /* 0x000f6e0000004200 */
[C---:B-1----:R-:W-:Y:S08]  /*ad60*/  HMMA.16816.F32.BF16 R108, R164.reuse, R24, R108 ;  /* 0x00000018a46c723c */ /* 0x042ff0000004186c */
[C---:B------:R-:W-:Y:S08]  /*ad70*/  HMMA.16816.F32.BF16 R112, R164.reuse, R26, R112 ;  /* 0x0000001aa470723c */ /* 0x040ff00000041870 */
[C---:B------:R-:W-:Y:S08]  /*ad80*/  HMMA.16816.F32.BF16 R116, R164.reuse, R28, R116 ;  /* 0x0000001ca474723c */ /* 0x040ff00000041874 */
[C---:B------:R-:W-:Y:S08]  /*ad90*/  HMMA.16816.F32.BF16 R120, R164.reuse, R30, R120 ;  /* 0x0000001ea478723c */ /* 0x040ff00000041878 */
[C---:B----4-:R-:W-:Y:S08]  /*ada0*/  HMMA.16816.F32.BF16 R124, R164.reuse, R32, R124 ;  /* 0x00000020a47c723c */ /* 0x050ff0000004187c */
[C---:B------:R-:W-:Y:S08]  /*adb0*/  HMMA.16816.F32.BF16 R128, R164.reuse, R34, R128 ;  /* 0x00000022a480723c */ /* 0x040ff00000041880 */
[C---:B--2---:R-:W-:Y:S08]  /*adc0*/  HMMA.16816.F32.BF16 R132, R164.reuse, R20, R132 ;  /* 0x00000014a484723c */ /* 0x044ff00000041884 */
[C---:B------:R-:W-:Y:S08]  /*add0*/  HMMA.16816.F32.BF16 R136, R164.reuse, R22, R136 ;  /* 0x00000016a488723c */ /* 0x040ff00000041888 */
[C---:B---3--:R-:W-:Y:S08]  /*ade0*/  HMMA.16816.F32.BF16 R140, R164.reuse, R4, R140 ;  /* 0x00000004a48c723c */ /* 0x048ff0000004188c */
[C---:B------:R-:W-:Y:S01]  /*adf0*/  HMMA.16816.F32.BF16 R144, R164.reuse, R6, R144 ;  /* 0x00000006a490723c */ /* 0x040fe20000041890 */
[----:B------:R-:W1:Y:S07]  /*ae00*/  LDSM.16.MT88.4 R4, [R238+0xb900] ;  /* 0x00b90000ee04783b */ /* 0x000e6e0000004200 */
[C---:B------:R-:W-:Y:S08]  /*ae10*/  HMMA.16816.F32.BF16 R148, R164.reuse, R168, R148 ;  /* 0x000000a8a494723c */ /* 0x040ff00000041894 */
[C---:B------:R-:W-:Y:S08]  /*ae20*/  HMMA.16816.F32.BF16 R168, R164.reuse, R170, R12 ;  /* 0x000000aaa4a8723c */ /* 0x040ff0000004180c */
[C---:B-----5:R-:W-:Y:S07]  /*ae30*/  HMMA.16816.F32.BF16 R152, R164.reuse, R8, R152 ;  /* 0x00000008a498723c */ /* 0x060fee0000041898 */
[----:B------:R-:W-:Y:S01]  /*ae40*/  FADD.FTZ R8, R201, R3 ;  /* 0x00000003c9087221 */ /* 0x000fe20000010000 */
[C---:B------:R-:W-:Y:S04]  /*ae50*/  HMMA.16816.F32.BF16 R156, R164.reuse, R10, R156 ;  /* 0x0000000aa49c723c */ /* 0x040fe8000004189c */
[----:B------:R-:W-:Y:S02]  /*ae60*/  FADD.FTZ R3, R203, R214 ;  /* 0x000000d6cb037221 */ /* 0x000fe40000010000 */
[----:B------:R-:W-:Y:S02]  /*ae70*/  FADD.FTZ R8, R199, R8 ;  /* 0x00000008c7087221 */ /* 0x000fe40000010000 */
[----:B------:R-:W-:Y:S01]  /*ae80*/  FADD.FTZ R3, R200, R3 ;  /* 0x00000003c8037221 */ /* 0x000fe20000010000 */
[C---:B-1----:R-:W-:Y:S03]  /*ae90*/  HMMA.16816.F32.BF16 R160, R164.reuse, R4, R160 ;  /* 0x00000004a4a0723c */ /* 0x042fe600000418a0 */
[----:B------:R-:W-:Y:S02]  /*aea0*/  FADD.FTZ R3, R51, R3 ;  /* 0x0000000333037221 */ /* 0x000fe40000010000 */
[----:B------:R-:W-:Y:S01]  /*aeb0*/  FADD.FTZ R8, R180, R8 ;  /* 0x00000008b4087221 */ /* 0x000fe20000010000 */
[----:B------:R-:W-:Y:S01]  /*aec0*/  MOV R180, R2 ;  /* 0x0000000200b47202 */ /* 0x000fe20000000f00 */
        /* <DEDUP_REMOVED lines=8> */
[----:B------:R-:W-:Y:S03]  /*af50*/  FADD.FTZ R44, R50, R44 ;  /* 0x0000002c322c7221 */ /* 0x000fe60000010000 */
[----:B------:R1:W-:Y:S01]  /*af60*/  STL [R1+0x28], R3 ;  /* 0x0000280301007387 */ /* 0x0003e20000100800 */
[----:B------:R-:W-:Y:S05]  /*af70*/  FADD.FTZ R4, R204, R44 ;  /* 0x0000002ccc047221 */ /* 0x000fea0000010000 */
[----:B------:R2:W-:Y:S01]  /*af80*/  STL [R1+0x24], R4 ;  /* 0x0000240401007387 */ /* 0x0005e20000100800 */
[----:B-1----:R-:W-:Y:S01]  /*af90*/  MOV R3, R0 ;  /* 0x0000000000037202 */ /* 0x002fe20000000f00 */
[----:B--2---:R-:W-:-:S05]  /*afa0*/  @P0 BRA `(.L_x_2663) ;  /* 0xffffbe1000000947 */ /* 0x004fca000383ffff */
.L_x_2662:
        /* <DEDUP_REMOVED lines=157> */
.L_x_2654:
        /* <DEDUP_REMOVED lines=197> */
.L_x_2667:
        /* <DEDUP_REMOVED lines=157> */
.L_x_2669:
[----:B--234-:R-:W-:Y:S05]  /*cfa0*/  BSYNC B0 ;  /* 0x0000000000007941 */ /* 0x01cfea0003800000 */
.L_x_2668:
        /* <DEDUP_REMOVED lines=30> */
.L_x_2671:
[----:B------:R-:W-:Y:S05]  /*d190*/  BSYNC B0 ;  /* 0x0000000000007941 */ /* 0x000fea0003800000 */
.L_x_2670:
        /* <DEDUP_REMOVED lines=30> */
.L_x_2673:
[----:B------:R-:W-:Y:S05]  /*d380*/  BSYNC B0 ;  /* 0x0000000000007941 */ /* 0x000fea0003800000 */
.L_x_2672:
        /* <DEDUP_REMOVED lines=31> */
.L_x_2666:
        /* <DEDUP_REMOVED lines=31> */
.L_x_2674:
        /* <DEDUP_REMOVED lines=43> */
.L_x_2676:
[----:B------:R-:W-:Y:S05]  /*da20*/  BSYNC B0 ;  /* 0x0000000000007941 */ /* 0x000fea0003800000 */
.L_x_2675:
        /* <DEDUP_REMOVED lines=77> */
.L_x_2678:
[----:B------:R-:W-:Y:S05]  /*df00*/  BSYNC B0 ;  /* 0x0000000000007941 */ /* 0x000fea0003800000 */
.L_x_2677:
        /* <DEDUP_REMOVED lines=27> */
.L_x_2680:
[----:B------:R-:W-:Y:S05]  /*e0c0*/  BSYNC B0 ;  /* 0x0000000000007941 */ /* 0x000fea0003800000 */
.L_x_2679:
        /* <DEDUP_REMOVED lines=27> */
.L_x_2682:
[----:B------:R-:W-:Y:S05]  /*e280*/  BSYNC B0 ;  /* 0x0000000000007941 */ /* 0x000fea0003800000 */
.L_x_2681:
        /* <DEDUP_REMOVED lines=28> */
.L_x_2683:
        /* <DEDUP_REMOVED lines=11> */
.L_x_3672:


//--------------------- .text._ZN7cutlass13device_kernelIN5flash19enable_sm80_to_sm89INS1_16FlashAttnFwdSm80INS1_25CollectiveMainloopFwdSm80ILi8ELi1ELb0EN4cute5tupleIJNS5_1CILi128EEENS7_ILi48EEENS7_ILi256EEEEEELi256ENS_10bfloat16_tEfNS_4arch4Sm80ELb0ELb0ELb0ELb1ELb1ELb1ELb1ELb0EEENS1_21CollectiveEpilogueFwdINS6_IJS8_SA_S9_EEENS6_IJNS7_ILi1EEESI_SI_EEESC_SE_Li256ELb1ELb1ELb0ELb0EEENS1_19SingleTileSchedulerILb1ELb0ELb1ELi128EEEEEEEEEvNT_6ParamsE --------------------------
	.section	.text._ZN7cutlass13device_kernelIN5flash19enable_sm80_to_sm89INS1_16FlashAttnFwdSm80INS1_25CollectiveMainloopFwdSm80ILi8ELi1ELb0EN4cute5tupleIJNS5_1CILi128EEENS7_ILi48EEENS7_ILi256EEEEEELi256ENS_10bfloat16_tEfNS_4arch4Sm80ELb0ELb0ELb0ELb1ELb1ELb1ELb1ELb0EEENS1_21CollectiveEpilogueFwdINS6_IJS8_SA_S9_EEENS6_IJNS7_ILi1EEESI_SI_EEESC_SE_Li256ELb1ELb1ELb0ELb0EEENS1_19SingleTileSchedulerILb1ELb0ELb1ELi128EEEEEEEEEvNT_6ParamsE,"ax",@progbits
	.sectioninfo	@"SHI_REGISTERS=248"
	.align	128
.text._ZN7cutlass13device_kernelIN5flash19enable_sm80_to_sm89INS1_16FlashAttnFwdSm80INS1_25CollectiveMainloopFwdSm80ILi8ELi1ELb0EN4cute5tupleIJNS5_1CILi128EEENS7_ILi48EEENS7_ILi256EEEEEELi256ENS_10bfloat16_tEfNS_4arch4Sm80ELb0ELb0ELb0ELb1ELb1ELb1ELb1ELb0EEENS1_21CollectiveEpilogueFwdINS6_IJS8_SA_S9_EEENS6_IJNS7_ILi1EEESI_SI_EEESC_SE_Li256ELb1ELb1ELb0ELb0EEENS1_19SingleTileSchedulerILb1ELb0ELb1ELi128EEEEEEEEEvNT_6ParamsE:
        .type           _ZN7cutlass13device_kernelIN5flash19enable_sm80_to_sm89INS1_16FlashAttnFwdSm80INS1_25CollectiveMainloopFwdSm80ILi8ELi1ELb0EN4cute5tupleIJNS5_1CILi128EEENS7_ILi48EEENS7_ILi256EEEEEELi256ENS_10bfloat16_tEfNS_4arch4Sm80ELb0ELb0ELb0ELb1ELb1ELb1ELb1ELb0EEENS1_21CollectiveEpilogueFwdINS6_IJS8_SA_S9_EEENS6_IJNS7_ILi1EEESI_SI_EEESC_SE_Li256ELb1ELb1ELb0ELb0EEENS1_19SingleTileSchedulerILb1ELb0ELb1ELi128EEEEEEEEEvNT_6ParamsE,@function
        .size           _ZN7cutlass13device_kernelIN5flash19enable_sm80_to_sm89INS1_16FlashAttnFwdSm80INS1_25CollectiveMainloopFwdSm80ILi8ELi1ELb0EN4cute5tupleIJNS5_1CILi128EEENS7_ILi48EEENS7_ILi256EEEEEELi256ENS_10bfloat16_tEfNS_4arch4Sm80ELb0ELb0ELb0ELb1ELb1ELb1ELb1ELb0EEENS1_21CollectiveEpilogueFwdINS6_IJS8_SA_S9_EEENS6_IJNS7_ILi1EEESI_SI_EEESC_SE_Li256ELb1ELb1ELb0ELb0EEENS1_19SingleTileSchedulerILb1ELb0ELb1ELi128EEEEEEEEEvNT_6ParamsE,(.L_x_3673 - _ZN7cutlass13device_kernelIN5flash19enable_sm80_to_sm89INS1_16FlashAttnFwdSm80INS1_25CollectiveMainloopFwdSm80ILi8ELi1ELb0EN4cute5tupleIJNS5_1CILi128EEENS7_ILi48EEENS7_ILi256EEEEEELi256ENS_10bfloat16_tEfNS_4arch4Sm80ELb0ELb0ELb0ELb1ELb1ELb1ELb1ELb0EEENS1_21CollectiveEpilogueFwdINS6_IJS8_SA_S9_EEENS6_IJNS7_ILi1EEESI_SI_EEESC_SE_Li256ELb1ELb1ELb0ELb0EEENS1_19SingleTileSchedulerILb1ELb0ELb1ELi128EEEEEEEEEvNT_6ParamsE)
        .other          _ZN7cutlass13device_kernelIN5flash19enable_sm80_to_sm89INS1_16FlashAttnFwdSm80INS1_25CollectiveMainloopFwdSm80ILi8ELi1ELb0EN4cute5tupleIJNS5_1CILi128EEENS7_ILi48EEENS7_ILi256EEEEEELi256ENS_10bfloat16_tEfNS_4arch4Sm80ELb0ELb0ELb0ELb1ELb1ELb1ELb1ELb0EEENS1_21CollectiveEpilogueFwdINS6_IJS8_SA_S9_EEENS6_IJNS7_ILi1EEESI_SI_EEESC_SE_Li256ELb1ELb1ELb0ELb0EEENS1_19SingleTileSchedulerILb1ELb0ELb1ELi128EEEEEEEEEvNT_6ParamsE,@"STO_CUDA_ENTRY STV_DEFAULT"
_ZN7cutlass13device_kernelIN5flash19enable_sm80_to_sm89INS1_16FlashAttnFwdSm80INS1_25CollectiveMainloopFwdSm80ILi8ELi1ELb0EN4cute5tupleIJNS5_1CILi128EEENS7_ILi48EEENS7_ILi256EEEEEELi256ENS_10bfloat16_tEfNS_4arch4Sm80ELb0ELb0ELb0ELb1ELb1ELb1ELb1ELb0EEENS1_21CollectiveEpilogueFwdINS6_IJS8_SA_S9_EEENS6_IJNS7_ILi1EEESI_SI_EEESC_SE_Li256ELb1ELb1ELb0ELb0EEENS1_19SingleTileSchedulerILb1ELb0ELb1ELi128EEEEEEEEEvNT_6ParamsE:
        /* <DEDUP_REMOVED lines=16> */
.L_x_2685:
        /* <DEDUP_REMOVED lines=8> */
.L_x_2687:
[----:B------:R-:W-:-:S05]  /*0180*/  MOV R3, c[0x0][0x54c] ;  /* 0x0001530000037a02 */ /* 0x000fca0000000f00 */
.L_x_2686:
[----:B-----5:R-:W-:Y:S01]  /*0190*/  IMAD R3, R3, c[0x0][0x548], RZ ;  /* 0x0001520003037a24 */ /* 0x020fe200078e02ff */
[----:B------:R-:W-:-:S04]  /*01a0*/  SHF.L.U32 R0, R109, 0x7, RZ ;  /* 0x000000076d007819 */ /* 0x000fc800000006ff */
[----:B------:R-:W-:-:S04]  /*01b0*/  ISETP.GE.AND P0, PT, R0, R3, PT ;  /* 0x000000030000720c */ /* 0x000fc80003f06270 */
[----:B------:R-:W-:Y:S01]  /*01c0*/  SEL R218, R218, 0xffffffff, !P0 ;  /* 0xffffffffdada7807 */ /* 0x000fe20004000000 */
[----:B------:R-:W-:Y:S05]  /*01d0*/  BRA `(.L_x_2688) ;  /* 0x0000012000007947 */ /* 0x000fea0003800000 */
.L_x_2684:
[----:B---3--:R-:W-:-:S04]  /*01e0*/  ISETP.NE.U32.AND P0, PT, RZ, c[0x0][0x568], PT ;  /* 0x00015a00ff007a0c */ /* 0x008fc80003f05070 */
[----:B------:R-:W-:-:S13]  /*01f0*/  ISETP.NE.AND.EX P0, PT, RZ, c[0x0][0x56c], PT, P0 ;  /* 0x00015b00ff007a0c */ /* 0x000fda0003f05300 */
[----:B------:R-:W-:Y:S05]  /*0200*/  @!P0 BRA `(.L_x_2689) ;  /* 0x0000002000008947 */ /* 0x000fea0003800000 */
[----:B------:R1:W5:Y:S01]  /*0210*/  LDG.E R3, [R2.64] ;  /* 0x0000001002037981 */ /* 0x000362000c1e1900 */
[----:B------:R-:W-:Y:S05]  /*0220*/  BRA `(.L_x_2690) ;  /* 0x0000009000007947 */ /* 0x000fea0003800000 */
.L_x_2689:
        /* <DEDUP_REMOVED lines=8> */
.L_x_2691:
[----:B------:R-:W-:-:S05]  /*02b0*/  MOV R3, c[0x0][0x54c] ;  /* 0x0001530000037a02 */ /* 0x000fca0000000f00 */
.L_x_2690:
[----:B-----5:R-:W-:Y:S01]  /*02c0*/  IMAD R3, R3, c[0x0][0x548], RZ ;  /* 0x0001520003037a24 */ /* 0x020fe200078e02ff */
[----:B------:R-:W-:-:S04]  /*02d0*/  SHF.L.U32 R0, R109, 0x7, RZ ;  /* 0x000000076d007819 */ /* 0x000fc800000006ff */
[----:B------:R-:W-:-:S04]  /*02e0*/  ISETP.GE.AND P0, PT, R0, R3, PT ;  /* 0x000000030000720c */ /* 0x000fc80003f06270 */
[----:B------:R-:W-:-:S04]  /*02f0*/  SEL R218, R218, 0xffffffff, !P0 ;  /* 0xffffffffdada7807 */ /* 0x000fc80004000000 */
.L_x_2688:
        /* <DEDUP_REMOVED lines=36> */
.L_x_2692:
[----:B--2---:R-:W-:-:S04]  /*0540*/  ISETP.NE.U32.AND P0, PT, RZ, c[0x0][0x368], PT ;  /* 0x0000da00ff007a0c */ /* 0x004fc80003f05070 */
[----:B------:R-:W-:-:S13]  /*0550*/  ISETP.NE.AND.EX P0, PT, RZ, c[0x0][0x36c], PT, P0 ;  /* 0x0000db00ff007a0c */ /* 0x000fda0003f05300 */
[----:B------:R-:W-:Y:S05]  /*0560*/  @!P0 BRA `(.L_x_2693) ;  /* 0x0000003000008947 */ /* 0x000fea0003800000 */
[----:B------:R-:W-:-:S05]  /*0570*/  IMAD.WIDE R8, R218, R7, c[0x0][0x368] ;  /* 0x0000da00da087625 */ /* 0x000fca00078e0207 */
[----:B------:R1:W5:Y:S01]  /*0580*/  LDG.E R5, [R8.64] ;  /* 0x0000001008057981 */ /* 0x000362000c1e1900 */
[----:B------:R-:W-:Y:S05]  /*0590*/  BRA `(.L_x_2694) ;  /* 0x0000004000007947 */ /* 0x000fea0003800000 */
.L_x_2693:
[----:B------:R-:W-:Y:S05]  /*05a0*/  @!P3 BRA `(.L_x_2694) ;  /* 0x000000300000b947 */ /* 0x000fea0003800000 */
[----:B------:R-:W2:Y:S04]  /*05b0*/  LDG.E R5, [R8.64] ;  /* 0x0000001008057981 */ /* 0x000ea8000c1e1900 */
[----:B------:R-:W2:Y:S02]  /*05c0*/  LDG.E R0, [R8.64+0x4] ;  /* 0x0000041008007981 */ /* 0x000ea4000c1e1900 */
[----:B--2---:R-:W-:Y:S02]  /*05d0*/  IADD3 R5, -R5, R0, RZ ;  /* 0x0000000005057210 */ /* 0x004fe40007ffe1ff */
.L_x_2694:
        /* <DEDUP_REMOVED lines=259> */
.L_x_2735:
        /* <DEDUP_REMOVED lines=91> */
.L_x_2700:
[----:B------:R-:W-:Y:S05]  /*1bc0*/  BSYNC B0 ;  /* 0x0000000000007941 */ /* 0x000fea0003800000 */
.L_x_2699:
        /* <DEDUP_REMOVED lines=74> */
.L_x_2702:
[----:B------:R-:W-:Y:S05]  /*2070*/  BSYNC B0 ;  /* 0x0000000000007941 */ /* 0x000fea0003800000 */
.L_x_2701:
        /* <DEDUP_REMOVED lines=94> */
.L_x_2706:
[----:B------:R-:W-:Y:S05]  /*2660*/  BSYNC B0 ;  /* 0x0000000000007941 */ /* 0x000fea0003800000 */
.L_x_2705:
        /* <DEDUP_REMOVED lines=58> */
.L_x_2708:
[----:B------:R-:W-:Y:S05]  /*2a10*/  BSYNC B0 ;  /* 0x0000000000007941 */ /* 0x000fea0003800000 */
.L_x_2707:
        /* <DEDUP_REMOVED lines=58> */
.L_x_2710:
[----:B------:R-:W-:Y:S05]  /*2dc0*/  BSYNC B0 ;  /* 0x0000000000007941 */ /* 0x000fea0003800000 */
.L_x_2709:
        /* <DEDUP_REMOVED lines=57> */
.L_x_2704:
[----:B-123--:R-:W-:Y:S05]  /*3160*/  BSYNC B1 ;  /* 0x0000000000017941 */ /* 0x00efea0003800000 */
.L_x_2703:
        /* <DEDUP_REMOVED lines=61> */
.L_x_2713:
[----:B------:R-:W-:Y:S05]  /*3540*/  BSYNC B0 ;  /* 0x0000000000007941 */ /* 0x000fea0003800000 */
.L_x_2712:
        /* <DEDUP_REMOVED lines=58> */
.L_x_2715:
[----:B------:R-:W-:Y:S05]  /*38f0*/  BSYNC B0 ;  /* 0x0000000000007941 */ /* 0x000fea0003800000 */
.L_x_2714:
        /* <DEDUP_REMOVED lines=58> */
.L_x_2717:
[----:B------:R-:W-:Y:S05]  /*3ca0*/  BSYNC B0 ;  /* 0x0000000000007941 */ /* 0x000fea0003800000 */
.L_x_2716:
        /* <DEDUP_REMOVED lines=58> */
.L_x_2698:
        /* <DEDUP_REMOVED lines=36> */
.L_x_2719:
[----:B------:R-:W-:Y:S05]  /*4290*/  BSYNC B0 ;  /* 0x0000000000007941 */ /* 0x000fea0003800000 */
.L_x_2718:
        /* <DEDUP_REMOVED lines=66> */
.L_x_2721:
[----:B------:R-:W-:Y:S05]  /*46c0*/  BSYNC B0 ;  /* 0x0000000000007941 */ /* 0x000fea0003800000 */
.L_x_2720:
        /* <DEDUP_REMOVED lines=159> */
.L_x_2725:
[----:B------:R-:W-:Y:S05]  /*50c0*/  BSYNC B0 ;  /* 0x0000000000007941 */ /* 0x000fea0003800000 */
.L_x_2724:
        /* <DEDUP_REMOVED lines=121> */
.L_x_2723:
[----:B-123--:R-:W-:Y:S05]  /*5860*/  BSYNC B1 ;  /* 0x0000000000017941 */ /* 0x00efea0003800000 */
.L_x_2722:
        /* <DEDUP_REMOVED lines=125> */
.L_x_2727:
[----:B------:R-:W-:Y:S05]  /*6040*/  BSYNC B0 ;  /* 0x0000000000007941 */ /* 0x000fea0003800000 */
.L_x_2726:
        /* <DEDUP_REMOVED lines=125> */
.L_x_2697:
        /* <DEDUP_REMOVED lines=30> */
.L_x_2729:
[----:B-12---:R-:W-:Y:S05]  /*6a00*/  BSYNC B0 ;  /* 0x0000000000007941 */ /* 0x006fea0003800000 */
.L_x_2728:
        /* <DEDUP_REMOVED lines=25> */
.L_x_2711:
[----:B------:R-:W-:Y:S05]  /*6ba0*/  BSYNC B2 ;  /* 0x0000000000027941 */ /* 0x000fea0003800000 */
.L_x_2696:
        /* <DEDUP_REMOVED lines=77> */
.L_x_2731:
[----:B-123--:R-:W-:Y:S05]  /*7080*/  BSYNC B0 ;  /* 0x0000000000007941 */ /* 0x00efea0003800000 */
.L_x_2730:
        /* <DEDUP_REMOVED lines=25> */
.L_x_2733:
[----:B------:R-:W-:Y:S05]  /*7220*/  BSYNC B0 ;  /* 0x0000000000007941 */ /* 0x000fea0003800000 */
.L_x_2732:
        /* <DEDUP_REMOVED lines=41> */
.L_x_2734:
[----:B------:R-:W0:Y:S01]  /*74c0*/  LDGDEPBAR ;  /* 0x00000000000079af */ /* 0x000e220000000000 */
[----:B------:R-:W-:Y:S01]  /*74d0*/  IADD3 R61, R61, -0x1, RZ ;  /* 0xffffffff3d3d7810 */ /* 0x000fe20007ffe0ff */
[----:B------:R-:W-:-:S05]  /*74e0*/  @P5 BRA `(.L_x_2735) ;  /* 0xffffa12000005947 */ /* 0x000fca000383ffff */
[----:B------:R-:W-:Y:S06]  /*74f0*/  BAR.SYNC.DEFER_BLOCKING 0x0 ;  /* 0x0000000000007b1d */ /* 0x000fec0000010000 */
.L_x_2695:
[----:B-1----:R-:W-:Y:S01]  /*7500*/  ISETP.GE.AND P0, PT, R107, 0x1, PT ;  /* 0x000000016b00780c */ /* 0x002fe20003f06270 */
[----:B------:R-:W-:Y:S01]  /*7510*/  CS2R R142, SRZ ;  /* 0x00000000008e7805 */ /* 0x000fe2000001ff00 */
[----:B------:R-:W-:Y:S01]  /*7520*/  PLOP3.LUT P2, PT, PT, PT, PT, 0x80, 0x0 ;  /* 0x000000000000781c */ /* 0x000fe20003f4f070 */
        /* <DEDUP_REMOVED lines=20> */
[----:B--2---:R-:W-:Y:S01]  /*7670*/  MOV R4, RZ ;  /* 0x000000ff00047202 */ /* 0x004fe20000000f00 */
[----:B------:R-:W-:Y:S01]  /*7680*/  IMAD.MOV.U32 R13, RZ, RZ, RZ ;  /* 0x000000ffff0d7224 */ /* 0x000fe200078e00ff */
        /* <DEDUP_REMOVED lines=78> */
[----:B------:R-:W-:Y:S01]  /*7b70*/  IMAD.MOV.U32 R8, RZ, RZ, R3 ;  /* 0x000000ffff087224 */ /* 0x000fe200078e0003 */
[----:B------:R-:W-:Y:S01]  /*7b80*/  @P1 SHF.R.U32.HI R8, RZ, c[0x0][0x2cc], R0 ;  /* 0x0000b300ff081a19 */ /* 0x000fe20000011600 */
[----:B------:R-:W-:Y:S02]  /*7b90*/  IMAD R9, R9, c[0x0][0x1c0], RZ ;  /* 0x0000700009097a24 */ /* 0x000fe400078e02ff */
[----:B------:R-:W-:Y:S02]  /*7ba0*/  IMAD.IADD R5, R5, 0x1, R7 ;  /* 0x0000000105057824 */ /* 0x000fe400078e0207 */
[C---:B------:R-:W-:Y:S02]  /*7bb0*/  IMAD R9, R6.reuse, c[0x0][0x1c4], R9 ;  /* 0x0000710006097a24 */ /* 0x040fe400078e0209 */
[----:B------:R-:W-:Y:S01]  /*7bc0*/  IMAD.WIDE.U32 R6, R6, c[0x0][0x1c0], R4 ;  /* 0x0000700006067a25 */ /* 0x000fe200078e0004 */
[----:B------:R-:W-:-:S03]  /*7bd0*/  SHF.R.S32.HI R5, RZ, 0x1f, R8 ;  /* 0x0000001fff057819 */ /* 0x000fc60000011408 */
[----:B------:R-:W-:Y:S02]  /*7be0*/  IMAD.MOV R4, RZ, RZ, -R8 ;  /* 0x000000ffff047224 */ /* 0x000fe400078e0a08 */
[----:B------:R-:W-:Y:S02]  /*7bf0*/  IMAD R5, R5, c[0x0][0x1b0], RZ ;  /* 0x00006c0005057a24 */ /* 0x000fe400078e02ff */
[----:B------:R-:W-:Y:S01]  /*7c00*/  IMAD R4, R4, c[0x0][0x2c4], R3 ;  /* 0x0000b10004047a24 */ /* 0x000fe200078e0203 */
[----:B------:R-:W-:Y:S01]  /*7c10*/  LOP3.LUT R3, R19, 0xfffffff0, RZ, 0xc0, !PT ;  /* 0xfffffff013037812 */ /* 0x000fe200078ec0ff */
[----:B------:R-:W-:Y:S02]  /*7c20*/  IMAD.IADD R7, R7, 0x1, R9 ;  /* 0x0000000107077824 */ /* 0x000fe400078e0209 */
[C---:B------:R-:W-:Y:S02]  /*7c30*/  IMAD R5, R8.reuse, c[0x0][0x1b4], R5 ;  /* 0x00006d0008057a24 */ /* 0x040fe400078e0205 */
        /* <DEDUP_REMOVED lines=9> */
[----:B------:R-:W-:Y:S01]  /*7cd0*/  IMAD.SHL.U32 R46, R2, 0x40, RZ ;  /* 0x00000040022e7824 */ /* 0x000fe200078e00ff */
[----:B------:R-:W-:Y:S01]  /*7ce0*/  LOP3.LUT R18, R0, 0xfffffff8, RZ, 0xc0, !PT ;  /* 0xfffffff800127812 */ /* 0x000fe200078ec0ff */
[----:B------:R-:W-:Y:S01]  /*7cf0*/  IMAD.SHL.U32 R43, R43, 0x8, RZ ;  /* 0x000000082b2b7824 */ /* 0x000fe200078e00ff */
[----:B------:R-:W-:Y:S01]  /*7d00*/  IADD3 R7, R5, R7, RZ ;  /* 0x0000000705077210 */ /* 0x000fe20007ffe0ff */
[----:B------:R-:W-:Y:S01]  /*7d10*/  IMAD R5, R109, 0x80, R2 ;  /* 0x000000806d057824 */ /* 0x000fe200078e0202 */
[----:B------:R-:W-:Y:S01]  /*7d20*/  LEA R6, P0, R4, c[0x0][0x160], 0x1 ;  /* 0x0000580004067a11 */ /* 0x000fe200078008ff */
[----:B------:R-:W-:Y:S01]  /*7d30*/  IMAD.IADD R18, R3, 0x1, -R18 ;  /* 0x0000000103127824 */ /* 0x000fe200078e0a12 */
[----:B------:R-:W-:Y:S01]  /*7d40*/  LOP3.LUT R46, R46, 0x1c0, RZ, 0xc0, !PT ;  /* 0x000001c02e2e7812 */ /* 0x000fe200078ec0ff */
[----:B------:R-:W-:Y:S01]  /*7d50*/  IMAD.SHL.U32 R3, R13, 0x8, RZ ;  /* 0x000000080d037824 */ /* 0x000fe200078e00ff */
[----:B------:R-:W-:Y:S01]  /*7d60*/  LEA.HI.X R7, R4, c[0x0][0x164], R7, 0x1, P0 ;  /* 0x0000590004077a11 */ /* 0x000fe200000f0c07 */
[----:B------:R-:W-:Y:S01]  /*7d70*/  IMAD.MOV.U32 R213, RZ, RZ, 0x10 ;  /* 0x00000010ffd57424 */ /* 0x000fe200078e00ff */
[----:B------:R-:W-:Y:S01]  /*7d80*/  ISETP.GE.AND P0, PT, R5, R26, PT ;  /* 0x0000001a0500720c */ /* 0x000fe20003f06270 */
[----:B------:R-:W-:Y:S01]  /*7d90*/  IMAD.MOV.U32 R211, RZ, RZ, 0x20 ;  /* 0x00000020ffd37424 */ /* 0x000fe200078e00ff */
[C---:B------:R-:W-:Y:S01]  /*7da0*/  IADD3 R221, R3.reuse, 0x40, RZ ;  /* 0x0000004003dd7810 */ /* 0x040fe20007ffe0ff */
[----:B------:R1:W2:Y:S01]  /*7db0*/  SHFL.IDX PT, R8, R6, RZ, 0x181f ;  /* 0x00181fff06087589 */ /* 0x0002a200000e0000 */
[C---:B------:R-:W-:Y:S01]  /*7dc0*/  IADD3 R15, R3.reuse, 0x80, RZ ;  /* 0x00000080030f7810 */ /* 0x040fe20007ffe0ff */
[----:B------:R-:W-:Y:S01]  /*7dd0*/  IMAD.MOV.U32 R222, RZ, RZ, 0x181f ;  /* 0x0000181fffde7424 */ /* 0x000fe200078e00ff */
[C---:B------:R-:W-:Y:S01]  /*7de0*/  IADD3 R14, R3.reuse, 0xc0, RZ ;  /* 0x000000c0030e7810 */ /* 0x040fe20007ffe0ff */
[----:B------:R1:W3:Y:S01]  /*7df0*/  SHFL.IDX PT, R9, R7, RZ, 0x181f ;  /* 0x00181fff07097589 */ /* 0x0002e200000e0000 */
[----:B------:R-:W-:Y:S01]  /*7e00*/  ISETP.GE.AND P3, PT, R3, c[0x0][0x198], PT ;  /* 0x0000660003007a0c */ /* 0x000fe20003f66270 */
[----:B------:R-:W-:Y:S01]  /*7e10*/  IMAD.MOV.U32 R219, RZ, RZ, -0x1 ;  /* 0xffffffffffdb7424 */ /* 0x000fe200078e00ff */
[----:B------:R-:W-:-:S02]  /*7e20*/  SHF.R.U32.HI R44, RZ, 0x3, R46 ;  /* 0x00000003ff2c7819 */ /* 0x000fc4000001162e */
[----:B------:R-:W-:Y:S02]  /*7e30*/  LOP3.LUT R11, R46, 0x38, R3, 0xf8, !PT ;  /* 0x000000382e0b7812 */ /* 0x000fe400078ef803 */
[----:B------:R-:W-:Y:S02]  /*7e40*/  ISETP.GE.AND P4, PT, R221, c[0x0][0x198], PT ;  /* 0x00006600dd007a0c */ /* 0x000fe40003f86270 */
[----:B------:R-:W-:Y:S02]  /*7e50*/  ISETP.GE.AND P6, PT, R14, c[0x0][0x198], PT ;  /* 0x000066000e007a0c */ /* 0x000fe40003fc6270 */
[----:B------:R-:W-:Y:S02]  /*7e60*/  ISETP.GE.AND P5, PT, R15, c[0x0][0x198], PT ;  /* 0x000066000f007a0c */ /* 0x000fe40003fa6270 */
[----:B------:R-:W-:Y:S02]  /*7e70*/  LOP3.LUT R43, R43, 0xfffffe00, RZ, 0xc0, !PT ;  /* 0xfffffe002b2b7812 */ /* 0x000fe400078ec0ff */
        /* <DEDUP_REMOVED lines=27> */
.L_x_2738:
[----:B-123--:R-:W-:Y:S05]  /*8030*/  BSYNC B0 ;  /* 0x0000000000007941 */ /* 0x00efea0003800000 */
.L_x_2737:
        /* <DEDUP_REMOVED lines=25> */
.L_x_2740:
[----:B------:R-:W-:Y:S05]  /*81d0*/  BSYNC B0 ;  /* 0x0000000000007941 */ /* 0x000fea0003800000 */
.L_x_2739:
        /* <DEDUP_REMOVED lines=25> */
.L_x_2742:
[----:B------:R-:W-:Y:S05]  /*8370*/  BSYNC B0 ;  /* 0x0000000000007941 */ /* 0x000fea0003800000 */
.L_x_2741:
[----:B---3--:R3:W-:Y:S01]  /*8380*/  SHFL.IDX PT, R20, R6, 0x3, 0x181f ;  /* 0x00781f0006147f89 */ /* 0x0087e200000e0000 */
[----:B------:R-:W-:Y:S01]  /*8390*/  IADD3 R5, R5, 0x60, RZ ;  /* 0x0000006005057810 */ /* 0x000fe20007ffe0ff */
[----:B------:R-:W-:Y:S01]  /*83a0*/  IMAD.MOV.U32 R63, RZ, RZ, 0x30 ;  /* 0x00000030ff3f7424 */ /* 0x000fe200078e00ff */
[----:B-1---5:R-:W-:Y:S01]  /*83b0*/  SHF.R.S32.HI R9, RZ, 0x1f, R228 ;  /* 0x0000001fff097819 */ /* 0x022fe200000114e4 */
[----:B------:R-:W1:Y:S01]  /*83c0*/  SHFL.IDX PT, R21, R7, 0x3, 0x181f ;  /* 0x00781f0007157f89 */ /* 0x000e6200000e0000 */
[----:B------:R-:W-:Y:S01]  /*83d0*/  ISETP.GE.AND P0, PT, R5, R26, PT ;  /* 0x0000001a0500720c */ /* 0x000fe20003f06270 */
[----:B------:R-:W-:Y:S01]  /*83e0*/  IMAD.MOV.U32 R223, RZ, RZ, c[0x0][0x2b8] ;  /* 0x0000ae00ffdf7624 */ /* 0x000fe200078e00ff */
[----:B------:R-:W-:Y:S01]  /*83f0*/  LOP3.LUT R12, R12, 0xffffffef, RZ, 0xc0, !PT ;  /* 0xffffffef0c0c7812 */ /* 0x000fe200078ec0ff */
        /* <DEDUP_REMOVED lines=10> */
[----:B--23--:R-:W-:Y:S01]  /*84a0*/  @!P0 SHF.R.S32.HI R6, RZ, 0x1f, R221 ;  /* 0x0000001fff068819 */ /* 0x00cfe200000114dd */
[----:B------:R-:W-:Y:S01]  /*84b0*/  IMAD.IADD R224, R229, 0x1, R9 ;  /* 0x00000001e5e07824 */ /* 0x000fe200078e0209 */
[----:B------:R-:W-:Y:S01]  /*84c0*/  @P2 LOP3.LUT R12, R12, 0x10, RZ, 0xfc, !PT ;  /* 0x000000100c0c2812 */ /* 0x000fe200078efcff */
[----:B------:R-:W-:Y:S01]  /*84d0*/  @P2 IMAD.HI.U32 R8, R226, c[0x0][0x2bc], RZ ;  /* 0x0000af00e2082a27 */ /* 0x000fe200078e00ff */
[----:B------:R-:W-:Y:S02]  /*84e0*/  @!P0 LEA.HI R23, R6, R221, RZ, 0x3 ;  /* 0x000000dd06178211 */ /* 0x000fe400078f18ff */
[----:B------:R-:W-:Y:S01]  /*84f0*/  @!P0 SHF.R.S32.HI R6, RZ, 0x1f, R15 ;  /* 0x0000001fff068819 */ /* 0x000fe2000001140f */
[----:B-1----:R-:W-:Y:S01]  /*8500*/  @!P0 IMAD.WIDE R10, R3, 0x2, R20 ;  /* 0x00000002030a8825 */ /* 0x002fe200078e0214 */
        /* <DEDUP_REMOVED lines=23> */
[----:B------:R1:W3:Y:S01]  /*8680*/  @!P1 LDG.E R225, [R8.64] ;  /* 0x0000001008e19981 */ /* 0x0002e2000c1e1900 */
[----:B------:R-:W-:Y:S01]  /*8690*/  IMAD.MOV R7, RZ, RZ, -R7 ;  /* 0x000000ffff077224 */ /* 0x000fe200078e0a07 */
[----:B------:R-:W-:Y:S01]  /*86a0*/  ISETP.GE.AND P6, PT, R3, c[0x0][0x1d4], PT ;  /* 0x0000750003007a0c */ /* 0x000fe20003fc6270 */
[----:B------:R-:W-:Y:S01]  /*86b0*/  IMAD R6, R108, c[0x0][0x1e8], RZ ;  /* 0x00007a006c067a24 */ /* 0x000fe200078e02ff */
[----:B------:R-:W-:Y:S01]  /*86c0*/  ISETP.GE.AND P3, PT, R221, c[0x0][0x1d4], PT ;  /* 0x00007500dd007a0c */ /* 0x000fe20003f66270 */
[----:B------:R-:W-:Y:S01]  /*86d0*/  IMAD R226, R7, c[0x0][0x2b8], R226 ;  /* 0x0000ae0007e27a24 */ /* 0x000fe200078e02e2 */
[----:B------:R-:W-:Y:S01]  /*86e0*/  ISETP.GE.AND P5, PT, R15, c[0x0][0x1d4], PT ;  /* 0x000075000f007a0c */ /* 0x000fe20003fa6270 */
[----:B--2---:R-:W-:Y:S01]  /*86f0*/  IMAD R5, R215, c[0x0][0x1ec], R6 ;  /* 0x00007b00d7057a24 */ /* 0x004fe200078e0206 */
[----:B------:R-:W-:Y:S01]  /*8700*/  ISETP.GE.AND P4, PT, R14, c[0x0][0x1d4], PT ;  /* 0x000075000e007a0c */ /* 0x000fe20003f86270 */
[----:B------:R-:W-:Y:S01]  /*8710*/  IMAD.WIDE.U32 R28, R226, c[0x0][0x1e0], RZ ;  /* 0x00007800e21c7a25 */ /* 0x000fe200078e00ff */
        /* <DEDUP_REMOVED lines=14> */
[----:B---3--:R-:W-:Y:S01]  /*8800*/  SHF.R.S32.HI R21, RZ, 0x1f, R225 ;  /* 0x0000001fff157819 */ /* 0x008fe200000114e1 */
        /* <DEDUP_REMOVED lines=40> */
[----:B------:R-:W-:-:S02]  /*8a90*/  @P0 LOP3.LUT R6, R20, 0xfffffff8, RZ, 0xc0, !PT ;  /* 0xfffffff814060812 */ /* 0x000fc400078ec0ff */
        /* <DEDUP_REMOVED lines=12> */
[----:B------:R-:W-:Y:S01]  /*8b60*/  IMAD R5, R215, c[0x0][0x214], R108 ;  /* 0x00008500d7057a24 */ /* 0x000fe200078e026c */
[----:B------:R-:W0:Y:S03]  /*8b70*/  LDGDEPBAR ;  /* 0x00000000000079af */ /* 0x000e260000000000 */
[----:B------:R-:W-:-:S07]  /*8b80*/  IMAD.IADD R20, R25, 0x1, R5 ;  /* 0x0000000119147824 */ /* 0x000fce00078e0205 */
[----:B------:R-:W-:Y:S05]  /*8b90*/  @P0 BRA `(.L_x_2743) ;  /* 0x0000002000000947 */ /* 0x000fea0003800000 */
[----:B------:R-:W-:-:S04]  /*8ba0*/  DEPBAR.LE SB0, 0x1 ;  /* 0x000080400000791a */ /* 0x000fc80000000000 */
[----:B------:R-:W-:Y:S05]  /*8bb0*/  BRA `(.L_x_2744) ;  /* 0x00006bf000007947 */ /* 0x000fea0003800000 */
.L_x_2743:
        /* <DEDUP_REMOVED lines=70> */
.L_x_2747:
[----:B------:R-:W-:Y:S05]  /*9020*/  BSYNC B0 ;  /* 0x0000000000007941 */ /* 0x000fea0003800000 */
.L_x_2746:
[----:B-----5:R-:W-:Y:S01]  /*9030*/  IMAD.MOV.U32 R49, RZ, RZ, R30 ;  /* 0x000000ffff317224 */ /* 0x020fe200078e001e */
[----:B----4-:R-:W-:Y:S01]  /*9040*/  SHF.R.U64 R34, R30, 0x10, R31 ;  /* 0x000000101e227819 */ /* 0x010fe2000000121f */
[----:B------:R-:W-:Y:S01]  /*9050*/  IMAD.MOV.U32 R35, RZ, RZ, R28 ;  /* 0x000000ffff237224 */ /* 0x000fe200078e001c */
[----:B------:R-:W-:Y:S01]  /*9060*/  SHF.R.U64 R30, R28, 0x10, R29 ;  /* 0x000000101c1e7819 */ /* 0x000fe2000000121d */
[----:B------:R-:W-:Y:S01]  /*9070*/  IMAD R26, R109, -0x80, R26 ;  /* 0xffffff806d1a7824 */ /* 0x000fe200078e021a */
[--C-:B------:R-:W-:Y:S01]  /*9080*/  SHF.R.U64 R39, R32, 0x10, R33.reuse ;  /* 0x0000001020277819 */ /* 0x100fe20000001221 */
[----:B------:R-:W-:Y:S01]  /*9090*/  IMAD.MOV.U32 R51, RZ, RZ, R33 ;  /* 0x000000ffff337224 */ /* 0x000fe200078e0021 */
[----:B------:R-:W-:Y:S01]  /*90a0*/  PRMT R30, R35, 0x5410, R30 ;  /* 0x00005410231e7816 */ /* 0x000fe2000000001e */
[----:B------:R-:W-:Y:S01]  /*90b0*/  IMAD.MOV.U32 R50, RZ, RZ, R32 ;  /* 0x000000ffff327224 */ /* 0x000fe200078e0020 */
[----:B------:R-:W-:Y:S01]  /*90c0*/  IMNMX R35, R26, 0x80, PT ;  /* 0x000000801a237817 */ /* 0x000fe20003800200 */
[----:B------:R-:W-:Y:S01]  /*90d0*/  IMAD.MOV.U32 R48, RZ, RZ, R31 ;  /* 0x000000ffff307224 */ /* 0x000fe200078e001f */
[----:B------:R-:W-:Y:S01]  /*90e0*/  SHF.R.U32.HI R38, RZ, 0x10, R33 ;  /* 0x00000010ff267819 */ /* 0x000fe20000011621 */
[----:B------:R-:W-:Y:S01]  /*90f0*/  IMAD.MOV.U32 R42, RZ, RZ, R40 ;  /* 0x000000ffff2a7224 */ /* 0x000fe200078e0028 */
[----:B------:R-:W-:Y:S01]  /*9100*/  ISETP.GE.AND P0, PT, R2, R35, PT ;  /* 0x000000230200720c */ /* 0x000fe20003f06270 */
[----:B------:R-:W-:Y:S01]  /*9110*/  IMAD.MOV.U32 R43, RZ, RZ, R41 ;  /* 0x000000ffff2b7224 */ /* 0x000fe200078e0029 */
[----:B------:R-:W-:Y:S01]  /*9120*/  SHF.R.U32.HI R33, RZ, 0x10, R31 ;  /* 0x00000010ff217819 */ /* 0x000fe2000001161f */
[----:B------:R-:W-:Y:S01]  /*9130*/  IMAD.MOV.U32 R47, RZ, RZ, R29 ;  /* 0x000000ffff2f7224 */ /* 0x000fe200078e001d */
[----:B------:R-:W-:Y:S01]  /*9140*/  SHF.R.U64 R37, R40, 0x10, R41 ;  /* 0x0000001028257819 */ /* 0x000fe20000001229 */
[----:B------:R-:W-:Y:S01]  /*9150*/  IMAD.MOV.U32 R40, RZ, RZ, R7 ;  /* 0x000000ffff287224 */ /* 0x000fe200078e0007 */
[----:B------:R-:W-:Y:S01]  /*9160*/  SHF.R.U32.HI R36, RZ, 0x10, R41 ;  /* 0x00000010ff247819 */ /* 0x000fe20000011629 */
[----:B------:R-:W-:Y:S01]  /*9170*/  IMAD.MOV.U32 R41, RZ, RZ, R6 ;  /* 0x000000ffff297224 */ /* 0x000fe200078e0006 */
        /* <DEDUP_REMOVED lines=41> */
[C---:B-1----:R-:W-:Y:S01]  /*9410*/  SHF.L.U32 R41, R4.reuse, 0x10, RZ ;  /* 0x0000001004297819 */ /* 0x042fe200000006ff */
[----:B------:R-:W-:Y:S01]  /*9420*/  IMAD.U32 R44, R7, 0x10000, RZ ;  /* 0x00010000072c7824 */ /* 0x000fe200078e00ff */
[----:B------:R-:W-:Y:S02]  /*9430*/  LOP3.LUT R40, R4, 0xffff0000, RZ, 0xc0, !PT ;  /* 0xffff000004287812 */ /* 0x000fe400078ec0ff */
[C---:B------:R-:W-:Y:S02]  /*9440*/  SHF.L.U32 R4, R5.reuse, 0x10, RZ ;  /* 0x0000001005047819 */ /* 0x040fe400000006ff */
[----:B------:R-:W-:-:S02]  /*9450*/  LOP3.LUT R48, R5, 0xffff0000, RZ, 0xc0, !PT ;  /* 0xffff000005307812 */ /* 0x000fc400078ec0ff */
[----:B------:R-:W-:Y:S02]  /*9460*/  LOP3.LUT R5, R37, 0xffff0000, RZ, 0xc0, !PT ;  /* 0xffff000025057812 */ /* 0x000fe400078ec0ff */
[C---:B------:R-:W-:Y:S02]  /*9470*/  SHF.L.U32 R47, R6.reuse, 0x10, RZ ;  /* 0x00000010062f7819 */ /* 0x040fe400000006ff */
[----:B------:R-:W-:Y:S01]  /*9480*/  LOP3.LUT R46, R6, 0xffff0000, RZ, 0xc0, !PT ;  /* 0xffff0000062e7812 */ /* 0x000fe200078ec0ff */
[CC--:B------:R-:W-:Y:S01]  /*9490*/  FMUL.FTZ R6, R40.reuse, R42.reuse ;  /* 0x0000002a28067220 */ /* 0x0c0fe20000410000 */
[----:B------:R-:W-:Y:S01]  /*94a0*/  LOP3.LUT R49, R7, 0xffff0000, RZ, 0xc0, !PT ;  /* 0xffff000007317812 */ /* 0x000fe200078ec0ff */
[----:B------:R-:W-:Y:S02]  /*94b0*/  FMUL.FTZ R40, R40, R45 ;  /* 0x0000002d28287220 */ /* 0x000fe40000410000 */
[----:B------:R-:W-:Y:S02]  /*94c0*/  FMUL.FTZ R7, R48, R5 ;  /* 0x0000000530077220 */ /* 0x000fe40000410000 */
[C---:B------:R-:W-:Y:S01]  /*94d0*/  FFMA.FTZ R6, R41.reuse, R45, -R6 ;  /* 0x0000002d29067223 */ /* 0x040fe20000010806 */
        /* <DEDUP_REMOVED lines=8> */
[C---:B------:R-:W-:Y:S02]  /*9560*/  FMUL.FTZ R4, R46.reuse, R42 ;  /* 0x0000002a2e047220 */ /* 0x040fe40000410000 */
[C---:B------:R-:W-:Y:S02]  /*9570*/  FMUL.FTZ R5, R49.reuse, R40 ;  /* 0x0000002831057220 */ /* 0x040fe40000410000 */
[----:B------:R-:W-:Y:S02]  /*9580*/  FMUL.FTZ R46, R46, R45 ;  /* 0x0000002d2e2e7220 */ /* 0x000fe40000410000 */
[----:B------:R-:W-:Y:S02]  /*9590*/  FMUL.FTZ R49, R49, R43 ;  /* 0x0000002b31317220 */ /* 0x000fe40000410000 */
[----:B------:R-:W-:Y:S01]  /*95a0*/  FFMA.FTZ R45, R47, R45, -R4 ;  /* 0x0000002d2f2d7223 */ /* 0x000fe20000010804 */
[----:B------:R-:W-:Y:S01]  /*95b0*/  F2FP.BF16.PACK_AB R4, R41, R6 ;  /* 0x000000062904723e */ /* 0x000fe200000010ff */
[----:B------:R-:W-:-:S02]  /*95c0*/  FFMA.FTZ R46, R47, R42, R46 ;  /* 0x0000002a2f2e7223 */ /* 0x000fc4000001002e */
[----:B------:R-:W-:Y:S01]  /*95d0*/  FFMA.FTZ R43, R44, R43, -R5 ;  /* 0x0000002b2c2b7223 */ /* 0x000fe20000010805 */
[----:B------:R-:W-:Y:S01]  /*95e0*/  F2FP.BF16.PACK_AB R5, R48, R7 ;  /* 0x000000073005723e */ /* 0x000fe200000010ff */
[----:B------:R-:W-:Y:S01]  /*95f0*/  FFMA.FTZ R40, R44, R40, R49 ;  /* 0x000000282c287223 */ /* 0x000fe20000010031 */
[----:B------:R-:W-:-:S04]  /*9600*/  F2FP.BF16.PACK_AB R6, R46, R45 ;  /* 0x0000002d2e06723e */ /* 0x000fc800000010ff */
[----:B------:R-:W-:-:S05]  /*9610*/  F2FP.BF16.PACK_AB R7, R40, R43 ;  /* 0x0000002b2807723e */ /* 0x000fca00000010ff */
[----:B------:R1:W-:Y:S02]  /*9620*/  STS.128 [R23+0x10080], R4 ;  /* 0x0100800417007388 */ /* 0x0003e40000000c00 */
.L_x_2751:
[----:B------:R-:W-:Y:S05]  /*9630*/  BSYNC B0 ;  /* 0x0000000000007941 */ /* 0x000fea0003800000 */
.L_x_2750:
        /* <DEDUP_REMOVED lines=19> */
[C---:B------:R-:W-:Y:S02]  /*9770*/  FMUL.FTZ R7, R48.reuse, R5 ;  /* 0x0000000530077220 */ /* 0x040fe40000410000 */
[----:B------:R-:W-:Y:S01]  /*9780*/  FFMA.FTZ R6, R41, R45, -R6 ;  /* 0x0000002d29067223 */ /* 0x000fe20000010806 */
        /* <DEDUP_REMOVED lines=21> */
.L_x_2753:
[----:B------:R-:W-:Y:S05]  /*98e0*/  BSYNC B0 ;  /* 0x0000000000007941 */ /* 0x000fea0003800000 */
.L_x_2752:
        /* <DEDUP_REMOVED lines=42> */
.L_x_2755:
[----:B------:R-:W-:Y:S05]  /*9b90*/  BSYNC B0 ;  /* 0x0000000000007941 */ /* 0x000fea0003800000 */
.L_x_2754:
[----:B-1----:R-:W-:-:S04]  /*9ba0*/  IADD3 R4, R8, 0x60, RZ ;  /* 0x0000006008047810 */ /* 0x002fc80007ffe0ff */
        /* <DEDUP_REMOVED lines=40> */
.L_x_2749:
[----:B------:R-:W-:Y:S05]  /*9e30*/  BSYNC B1 ;  /* 0x0000000000017941 */ /* 0x000fea0003800000 */
.L_x_2748:
        /* <DEDUP_REMOVED lines=19> */
[-C--:B------:R-:W-:Y:S01]  /*9f70*/  FMUL.FTZ R6, R42, R40.reuse ;  /* 0x000000282a067220 */ /* 0x080fe20000410000 */
[----:B------:R-:W-:Y:S01]  /*9f80*/  LOP3.LUT R49, R7, 0xffff0000, RZ, 0xc0, !PT ;  /* 0xffff000007317812 */ /* 0x000fe200078ec0ff */
[C---:B------:R-:W-:Y:S02]  /*9f90*/  FMUL.FTZ R40, R44.reuse, R40 ;  /* 0x000000282c287220 */ /* 0x040fe40000410000 */
[-C--:B------:R-:W-:Y:S02]  /*9fa0*/  FMUL.FTZ R7, R5, R48.reuse ;  /* 0x0000003005077220 */ /* 0x080fe40000410000 */
[-C--:B------:R-:W-:Y:S01]  /*9fb0*/  FFMA.FTZ R6, R44, R41.reuse, -R6 ;  /* 0x000000292c067223 */ /* 0x080fe20000010806 */
        /* <DEDUP_REMOVED lines=21> */
.L_x_2759:
[----:B------:R-:W-:Y:S05]  /*a110*/  BSYNC B0 ;  /* 0x0000000000007941 */ /* 0x000fea0003800000 */
.L_x_2758:
        /* <DEDUP_REMOVED lines=42> */
.L_x_2761:
[----:B------:R-:W-:Y:S05]  /*a3c0*/  BSYNC B0 ;  /* 0x0000000000007941 */ /* 0x000fea0003800000 */
.L_x_2760:
        /* <DEDUP_REMOVED lines=42> */
.L_x_2763:
[----:B------:R-:W-:Y:S05]  /*a670*/  BSYNC B0 ;  /* 0x0000000000007941 */ /* 0x000fea0003800000 */
.L_x_2762:
        /* <DEDUP_REMOVED lines=41> */
.L_x_2757:
[----:B------:R-:W-:Y:S05]  /*a910*/  BSYNC B1 ;  /* 0x0000000000017941 */ /* 0x000fea0003800000 */
.L_x_2756:
        /* <DEDUP_REMOVED lines=45> */
.L_x_2767:
[----:B------:R-:W-:Y:S05]  /*abf0*/  BSYNC B0 ;  /* 0x0000000000007941 */ /* 0x000fea0003800000 */
.L_x_2766:
        /* <DEDUP_REMOVED lines=42> */
.L_x_2769:
[----:B------:R-:W-:Y:S05]  /*aea0*/  BSYNC B0 ;  /* 0x0000000000007941 */ /* 0x000fea0003800000 */
.L_x_2768:
        /* <DEDUP_REMOVED lines=42> */
.L_x_2771:
[----:B------:R-:W-:Y:S05]  /*b150*/  BSYNC B0 ;  /* 0x0000000000007941 */ /* 0x000fea0003800000 */
.L_x_2770:
        /* <DEDUP_REMOVED lines=41> */
.L_x_2765:
[----:B------:R-:W-:Y:S05]  /*b3f0*/  BSYNC B1 ;  /* 0x0000000000017941 */ /* 0x000fea0003800000 */
.L_x_2764:
[----:B-1----:R-:W-:-:S04]  /*b400*/  IADD3 R4, R2, 0x60, RZ ;  /* 0x0000006002047810 */ /* 0x002fc80007ffe0ff */
[----:B------:R-:W-:-:S13]  /*b410*/  ISETP.GE.AND P0, PT, R4, R35, PT ;  /* 0x000000230400720c */ /* 0x000fda0003f06270 */
        /* <DEDUP_REMOVED lines=34> */
[----:B------:R-:W-:-:S02]  /*b640*/  FFMA.FTZ R44, R7, R45, R44 ;  /* 0x0000002d072c7223 */ /* 0x000fc4000001002c */
[----:B------:R-:W-:Y:S01]  /*b650*/  FFMA.FTZ R39, R39, R45, -R4 ;  /* 0x0000002d27277223 */ /* 0x000fe20000010804 */
[----:B------:R-:W-:Y:S01]  /*b660*/  F2FP.BF16.PACK_AB R4, R35, R6 ;  /* 0x000000062304723e */ /* 0x000fe200000010ff */
[-C--:B------:R-:W-:Y:S02]  /*b670*/  FFMA.FTZ R7, R38, R43.reuse, -R37 ;  /* 0x0000002b26077223 */ /* 0x080fe40000010825 */
[----:B------:R-:W-:Y:S01]  /*b680*/  FFMA.FTZ R46, R36, R43, R46 ;  /* 0x0000002b242e7223 */ /* 0x000fe2000001002e */
[----:B------:R-:W-:-:S04]  /*b690*/  F2FP.BF16.PACK_AB R6, R44, R39 ;  /* 0x000000272c06723e */ /* 0x000fc800000010ff */
[----:B------:R-:W-:-:S05]  /*b6a0*/  F2FP.BF16.PACK_AB R7, R46, R7 ;  /* 0x000000072e07723e */ /* 0x000fca00000010ff */
[----:B------:R1:W-:Y:S02]  /*b6b0*/  STS.128 [R23+0x13080], R4 ;  /* 0x0130800417007388 */ /* 0x0003e40000000c00 */
.L_x_2774:
[----:B------:R-:W-:Y:S05]  /*b6c0*/  BSYNC B0 ;  /* 0x0000000000007941 */ /* 0x000fea0003800000 */
.L_x_2773:
        /* <DEDUP_REMOVED lines=42> */
.L_x_2776:
[----:B------:R-:W-:Y:S05]  /*b970*/  BSYNC B0 ;  /* 0x0000000000007941 */ /* 0x000fea0003800000 */
.L_x_2775:
        /* <DEDUP_REMOVED lines=42> */
.L_x_2778:
[----:B------:R-:W-:Y:S05]  /*bc20*/  BSYNC B0 ;  /* 0x0000000000007941 */ /* 0x000fea0003800000 */
.L_x_2777:
        /* <DEDUP_REMOVED lines=42> */
.L_x_2745:
        /* <DEDUP_REMOVED lines=28> */
.L_x_2780:
[----:B------:R-:W-:Y:S05]  /*c090*/  BSYNC B0 ;  /* 0x0000000000007941 */ /* 0x000fea0003800000 */
.L_x_2779:
[----:B-----5:R-:W-:Y:S01]  /*c0a0*/  IMAD.MOV.U32 R53, RZ, RZ, R30 ;  /* 0x000000ffff357224 */ /* 0x020fe200078e001e */
[--C-:B-1----:R-:W-:Y:S01]  /*c0b0*/  SHF.R.U64 R40, R30, 0x10, R31.reuse ;  /* 0x000000101e287819 */ /* 0x102fe2000000121f */
[--C-:B------:R-:W-:Y:S01]  /*c0c0*/  IMAD.MOV.U32 R39, RZ, RZ, R31.reuse ;  /* 0x000000ffff277224 */ /* 0x100fe200078e001f */
[----:B------:R-:W-:Y:S01]  /*c0d0*/  SHF.R.U32.HI R56, RZ, 0x10, R31 ;  /* 0x00000010ff387819 */ /* 0x000fe2000001161f */
[--C-:B------:R-:W-:Y:S01]  /*c0e0*/  IMAD.MOV.U32 R30, RZ, RZ, R35.reuse ;  /* 0x000000ffff1e7224 */ /* 0x100fe200078e0023 */
[----:B------:R-:W-:Y:S01]  /*c0f0*/  SHF.R.U64 R31, R34, 0x10, R35 ;  /* 0x00000010221f7819 */ /* 0x000fe20000001223 */
[----:B------:R-:W-:Y:S01]  /*c100*/  IMAD.MOV.U32 R41, RZ, RZ, R29 ;  /* 0x000000ffff297224 */ /* 0x000fe200078e001d */
[----:B------:R-:W-:Y:S01]  /*c110*/  SHF.R.U32.HI R49, RZ, 0x10, R35 ;  /* 0x00000010ff317819 */ /* 0x000fe20000011623 */
[----:B------:R-:W-:Y:S01]  /*c120*/  IMAD R35, R109, -0x80, R26 ;  /* 0xffffff806d237824 */ /* 0x000fe200078e021a */
[--C-:B------:R-:W-:Y:S01]  /*c130*/  SHF.R.U64 R42, R28, 0x10, R29.reuse ;  /* 0x000000101c2a7819 */ /* 0x100fe2000000121d */
[----:B------:R-:W-:Y:S01]  /*c140*/  IMAD.MOV.U32 R55, RZ, RZ, R32 ;  /* 0x000000ffff377224 */ /* 0x000fe200078e0020 */
[----:B------:R-:W-:Y:S01]  /*c150*/  SHF.R.U32.HI R54, RZ, 0x10, R29 ;  /* 0x00000010ff367819 */ /* 0x000fe2000001161d */
[----:B------:R-:W-:Y:S01]  /*c160*/  IMAD.MOV.U32 R47, RZ, RZ, R6 ;  /* 0x000000ffff2f7224 */ /* 0x000fe200078e0006 */
[----:B------:R-:W-:Y:S01]  /*c170*/  IMNMX R35, R35, 0x80, PT ;  /* 0x0000008023237817 */ /* 0x000fe20003800200 */
[----:B------:R-:W-:Y:S01]  /*c180*/  IMAD.MOV.U32 R51, RZ, RZ, R28 ;  /* 0x000000ffff337224 */ /* 0x000fe200078e001c */
[----:B------:R-:W-:Y:S01]  /*c190*/  SHF.R.U64 R36, R6, 0x10, R7 ;  /* 0x0000001006247819 */ /* 0x000fe20000001207 */
[--C-:B------:R-:W-:Y:S01]  /*c1a0*/  IMAD.MOV.U32 R27, RZ, RZ, R33.reuse ;  /* 0x000000ffff1b7224 */ /* 0x100fe200078e0021 */
[----:B------:R-:W-:Y:S01]  /*c1b0*/  ISETP.GE.AND P0, PT, R2, R35, PT ;  /* 0x000000230200720c */ /* 0x000fe20003f06270 */
[----:B------:R-:W-:Y:S01]  /*c1c0*/  IMAD.MOV.U32 R48, RZ, RZ, R34 ;  /* 0x000000ffff307224 */ /* 0x000fe200078e0022 */
[----:B------:R-:W-:Y:S01]  /*c1d0*/  SHF.R.U64 R32, R32, 0x10, R33 ;  /* 0x0000001020207819 */ /* 0x000fe20000001221 */
[----:B------:R-:W-:Y:S01]  /*c1e0*/  IMAD.MOV.U32 R45, RZ, RZ, R4 ;  /* 0x000000ffff2d7224 */ /* 0x000fe200078e0004 */
[--C-:B------:R-:W-:Y:S01]  /*c1f0*/  SHF.R.U64 R38, R4, 0x10, R5.reuse ;  /* 0x0000001004267819 */ /* 0x100fe20000001205 */
[--C-:B------:R-:W-:Y:S01]  /*c200*/  IMAD.MOV.U32 R37, RZ, RZ, R5.reuse ;  /* 0x000000ffff257224 */ /* 0x100fe200078e0005 */
        /* <DEDUP_REMOVED lines=11> */
[----:B------:R-:W-:-:S04]  /*c2c0*/  DEPBAR.LE SB0, 0x1 ;  /* 0x000080400000791a */ /* 0x000fc80000000000 */
        /* <DEDUP_REMOVED lines=28> */
[----:B------:R-:W-:Y:S02]  /*c490*/  SHF.L.U32 R57, R36, 0x10, RZ ;  /* 0x0000001024397819 */ /* 0x000fe400000006ff */
[----:B------:R-:W-:Y:S01]  /*c4a0*/  SHF.R.S32.HI R4, RZ, 0x1f, R7 ;  /* 0x0000001fff047819 */ /* 0x000fe20000011407 */
[----:B------:R-:W-:Y:S01]  /*c4b0*/  IMAD.SHL.U32 R5, R7, 0x8, RZ ;  /* 0x0000000807057824 */ /* 0x000fe200078e00ff */
[----:B------:R-:W-:-:S02]  /*c4c0*/  LOP3.LUT R67, R41, 0xffff0000, RZ, 0xc0, !PT ;  /* 0xffff000029437812 */ /* 0x000fc400078ec0ff */
        /* <DEDUP_REMOVED lines=20> */
[C---:B------:R-:W-:Y:S01]  /*c610*/  FMUL.FTZ R54, R53.reuse, R56 ;  /* 0x0000003835367220 */ /* 0x040fe20000410000 */
        /* <DEDUP_REMOVED lines=13> */
[----:B------:R-:W-:Y:S02]  /*c6f0*/  FFMA.FTZ R51, R52, R6, -R55 ;  /* 0x0000000634337223 */ /* 0x000fe40000010837 */
[C---:B------:R-:W-:Y:S02]  /*c700*/  FMUL.FTZ R55, R4.reuse, R5 ;  /* 0x0000000504377220 */ /* 0x040fe40000410000 */
[----:B------:R-:W-:Y:S02]  /*c710*/  FMUL.FTZ R6, R4, R53 ;  /* 0x0000003504067220 */ /* 0x000fe40000410000 */
[----:B------:R-:W-:Y:S01]  /*c720*/  FFMA.FTZ R4, R52, R7, R56 ;  /* 0x0000000734047223 */ /* 0x000fe20000010038 */
[----:B------:R-:W-:Y:S01]  /*c730*/  SHF.L.U32 R7, R34, 0x10, RZ ;  /* 0x0000001022077819 */ /* 0x000fe200000006ff */
[----:B------:R-:W-:Y:S01]  /*c740*/  FFMA.FTZ R52, R50, R53, -R55 ;  /* 0x0000003532347223 */ /* 0x000fe20000010837 */
[C---:B------:R-:W-:Y:S01]  /*c750*/  LOP3.LUT R55, R40.reuse, 0xffff0000, RZ, 0xc0, !PT ;  /* 0xffff000028377812 */ /* 0x040fe200078ec0ff */
        /* <DEDUP_REMOVED lines=17> */
[----:B------:R-:W-:Y:S01]  /*c870*/  FFMA.FTZ R48, R9, R5, -R68 ;  /* 0x0000000509307223 */ /* 0x000fe20000010844 */
[----:B------:R-:W-:Y:S01]  /*c880*/  LOP3.LUT R5, R37, 0xffff0000, RZ, 0xc0, !PT ;  /* 0xffff000025057812 */ /* 0x000fe200078ec0ff */
[----:B------:R-:W-:Y:S01]  /*c890*/  FFMA.FTZ R7, R9, R7, R66 ;  /* 0x0000000709077223 */ /* 0x000fe20000010042 */
[----:B------:R-:W-:Y:S01]  /*c8a0*/  F2FP.BF16.PACK_AB R6, R6, R49 ;  /* 0x000000310606723e */ /* 0x000fe200000010ff */
[----:B------:R-:W-:-:S02]  /*c8b0*/  FMUL.FTZ R59, R58, R67 ;  /* 0x000000433a3b7220 */ /* 0x000fc40000410000 */
[----:B------:R-:W-:Y:S02]  /*c8c0*/  FMUL.FTZ R9, R58, R5 ;  /* 0x000000053a097220 */ /* 0x000fe40000410000 */
[C---:B------:R-:W-:Y:S02]  /*c8d0*/  FMUL.FTZ R58, R62.reuse, R55 ;  /* 0x000000373e3a7220 */ /* 0x040fe40000410000 */
        /* <DEDUP_REMOVED lines=13> */
.L_x_2784:
[----:B------:R-:W-:Y:S05]  /*c9b0*/  BSYNC B0 ;  /* 0x0000000000007941 */ /* 0x000fea0003800000 */
.L_x_2783:
[----:B------:R-:W-:-:S13]  /*c9c0*/  ISETP.GE.AND P0, PT, R221, c[0x0][0x27c], PT ;  /* 0x00009f00dd007a0c */ /* 0x000fda0003f06270 */
[----:B------:R-:W-:Y:S05]  /*c9d0*/  @P0 BRA `(.L_x_2782) ;  /* 0x0000061000000947 */ /* 0x000fea0003800000 */
[----:B-1----:R-:W-:Y:S01]  /*c9e0*/  SHF.R.S32.HI R8, RZ, 0x1f, R221 ;  /* 0x0000001fff087819 */ /* 0x002fe200000114dd */
[----:B------:R-:W-:Y:S01]  /*c9f0*/  IMAD.MOV.U32 R7, RZ, RZ, c[0x0][0x27c] ;  /* 0x00009f00ff077624 */ /* 0x000fe200078e00ff */
[----:B------:R-:W-:Y:S01]  /*ca00*/  SHF.L.U32 R58, R33, 0x10, RZ ;  /* 0x00000010213a7819 */ /* 0x000fe200000006ff */
[----:B------:R-:W-:Y:S01]  /*ca10*/  IMAD.U32 R50, R29, 0x10000, RZ ;  /* 0x000100001d327824 */ /* 0x000fe200078e00ff */
[CC--:B------:R-:W-:Y:S02]  /*ca20*/  LEA.HI R5, R8.reuse, R221.reuse, RZ, 0x3 ;  /* 0x000000dd08057211 */ /* 0x0c0fe400078f18ff */
[----:B------:R-:W-:Y:S02]  /*ca30*/  LEA.HI R8, R8, R221, RZ, 0x6 ;  /* 0x000000dd08087211 */ /* 0x000fe400078f30ff */
[--C-:B------:R-:W-:Y:S02]  /*ca40*/  SHF.R.S32.HI R4, RZ, 0x3, R5.reuse ;  /* 0x00000003ff047819 */ /* 0x100fe40000011405 */
[----:B------:R-:W-:Y:S01]  /*ca50*/  LOP3.LUT R5, R46, 0x38, R5, 0xf8, !PT ;  /* 0x000000382e057812 */ /* 0x000fe200078ef805 */
[----:B------:R-:W-:Y:S01]  /*ca60*/  IMAD.SHL.U32 R8, R8, 0x80, RZ ;  /* 0x0000008008087824 */ /* 0x000fe200078e00ff */
[----:B------:R-:W-:-:S02]  /*ca70*/  LEA.HI R7, R7, R4, RZ, 0x1d ;  /* 0x0000000407077211 */ /* 0x000fc400078fe8ff */
[-C--:B------:R-:W-:Y:S02]  /*ca80*/  LOP3.LUT R6, R5, R44.reuse, RZ, 0x3c, !PT ;  /* 0x0000002c05067212 */ /* 0x080fe400078e3cff */
        /* <DEDUP_REMOVED lines=14> */
[----:B------:R-:W1:Y:S04]  /*cb70*/  LDS.128 R8, [R23+0x10080] ;  /* 0x0100800017087984 */ /* 0x000e680000000c00 */
[----:B------:R-:W2:Y:S01]  /*cb80*/  LDS.128 R4, [R43+0x10080] ;  /* 0x010080002b047984 */ /* 0x000ea20000000c00 */
[C---:B-1----:R-:W-:Y:S01]  /*cb90*/  IMAD.U32 R45, R8.reuse, 0x10000, RZ ;  /* 0x00010000082d7824 */ /* 0x042fe200078e00ff */
[----:B------:R-:W-:Y:S01]  /*cba0*/  LOP3.LUT R48, R8, 0xffff0000, RZ, 0xc0, !PT ;  /* 0xffff000008307812 */ /* 0x000fe200078ec0ff */
[C---:B------:R-:W-:Y:S01]  /*cbb0*/  IMAD.U32 R46, R9.reuse, 0x10000, RZ ;  /* 0x00010000092e7824 */ /* 0x040fe200078e00ff */
[----:B------:R-:W-:Y:S01]  /*cbc0*/  LOP3.LUT R8, R9, 0xffff0000, RZ, 0xc0, !PT ;  /* 0xffff000009087812 */ /* 0x000fe200078ec0ff */
[----:B--2---:R-:W-:Y:S01]  /*cbd0*/  IMAD.U32 R51, R4, 0x10000, RZ ;  /* 0x0001000004337824 */ /* 0x004fe200078e00ff */
[C---:B------:R-:W-:Y:S01]  /*cbe0*/  LOP3.LUT R55, R6.reuse, 0xffff0000, RZ, 0xc0, !PT ;  /* 0xffff000006377812 */ /* 0x040fe200078ec0ff */
[----:B------:R-:W-:Y:S01]  /*cbf0*/  IMAD.U32 R49, R6, 0x10000, RZ ;  /* 0x0001000006317824 */ /* 0x000fe200078e00ff */
[C---:B------:R-:W-:Y:S01]  /*cc00*/  SHF.L.U32 R47, R10.reuse, 0x10, RZ ;  /* 0x000000100a2f7819 */ /* 0x040fe200000006ff */
[C---:B------:R-:W-:Y:S01]  /*cc10*/  FMUL.FTZ R52, R51.reuse, R50 ;  /* 0x0000003233347220 */ /* 0x040fe20000410000 */
[----:B------:R-:W-:Y:S01]  /*cc20*/  LOP3.LUT R44, R10, 0xffff0000, RZ, 0xc0, !PT ;  /* 0xffff00000a2c7812 */ /* 0x000fe200078ec0ff */
[-C--:B------:R-:W-:Y:S01]  /*cc30*/  FMUL.FTZ R6, R51, R58.reuse ;  /* 0x0000003a33067220 */ /* 0x080fe20000410000 */
[----:B------:R-:W-:Y:S01]  /*cc40*/  LOP3.LUT R4, R4, 0xffff0000, RZ, 0xc0, !PT ;  /* 0xffff000004047812 */ /* 0x000fe200078ec0ff */
[C---:B------:R-:W-:Y:S01]  /*cc50*/  IMAD.U32 R9, R11.reuse, 0x10000, RZ ;  /* 0x000100000b097824 */ /* 0x040fe200078e00ff */
[----:B------:R-:W-:Y:S01]  /*cc60*/  LOP3.LUT R10, R11, 0xffff0000, RZ, 0xc0, !PT ;  /* 0xffff00000b0a7812 */ /* 0x000fe200078ec0ff */
[----:B------:R-:W-:Y:S01]  /*cc70*/  FFMA.FTZ R52, R45, R58, -R52 ;  /* 0x0000003a2d347223 */ /* 0x000fe20000010834 */
[----:B------:R-:W-:Y:S01]  /*cc80*/  SHF.L.U32 R11, R5, 0x10, RZ ;  /* 0x00000010050b7819 */ /* 0x000fe200000006ff */
[----:B------:R-:W-:Y:S01]  /*cc90*/  FFMA.FTZ R45, R45, R50, R6 ;  /* 0x000000322d2d7223 */ /* 0x000fe20000010006 */
[----:B------:R-:W-:Y:S01]  /*cca0*/  LOP3.LUT R56, R5, 0xffff0000, RZ, 0xc0, !PT ;  /* 0xffff000005387812 */ /* 0x000fe200078ec0ff */
[----:B------:R-:W-:Y:S01]  /*ccb0*/  IMAD.U32 R58, R27, 0x10000, RZ ;  /* 0x000100001b3a7824 */ /* 0x000fe200078e00ff */
[C---:B------:R-:W-:Y:S01]  /*ccc0*/  SHF.L.U32 R5, R7.reuse, 0x10, RZ ;  /* 0x0000001007057819 */ /* 0x040fe200000006ff */
[----:B------:R-:W-:Y:S01]  /*ccd0*/  FMUL.FTZ R51, R4, R53 ;  /* 0x0000003504337220 */ /* 0x000fe20000410000 */
[----:B------:R-:W-:Y:S01]  /*cce0*/  LOP3.LUT R54, R7, 0xffff0000, RZ, 0xc0, !PT ;  /* 0xffff000007367812 */ /* 0x000fe200078ec0ff */
[----:B------:R-:W-:Y:S01]  /*ccf0*/  FMUL.FTZ R57, R49, R58 ;  /* 0x0000003a31397220 */ /* 0x000fe20000410000 */
[----:B------:R-:W-:-:S02]  /*cd00*/  LOP3.LUT R7, R33, 0xffff0000, RZ, 0xc0, !PT ;  /* 0xffff000021077812 */ /* 0x000fc400078ec0ff */
[----:B------:R-:W-:Y:S02]  /*cd10*/  SHF.L.U32 R50, R31, 0x10, RZ ;  /* 0x000000101f327819 */ /* 0x000fe400000006ff */
[----:B------:R-:W-:Y:S01]  /*cd20*/  LOP3.LUT R6, R27, 0xffff0000, RZ, 0xc0, !PT ;  /* 0xffff00001b067812 */ /* 0x000fe200078ec0ff */
[-C--:B------:R-:W-:Y:S02]  /*cd30*/  FMUL.FTZ R4, R4, R7.reuse ;  /* 0x0000000704047220 */ /* 0x080fe40000410000 */
[----:B------:R-:W-:Y:S02]  /*cd40*/  FFMA.FTZ R51, R48, R7, -R51 ;  /* 0x0000000730337223 */ /* 0x000fe40000010833 */
[-C--:B------:R-:W-:Y:S01]  /*cd50*/  FMUL.FTZ R7, R49, R50.reuse ;  /* 0x0000003231077220 */ /* 0x080fe20000410000 */
[----:B------:R-:W-:Y:S01]  /*cd60*/  LOP3.LUT R49, R31, 0xffff0000, RZ, 0xc0, !PT ;  /* 0xffff00001f317812 */ /* 0x000fe200078ec0ff */
[----:B------:R-:W-:Y:S01]  /*cd70*/  FFMA.FTZ R50, R47, R50, -R57 ;  /* 0x000000322f327223 */ /* 0x000fe20000010839 */
[----:B------:R-:W-:Y:S01]  /*cd80*/  LOP3.LUT R57, R32, 0xffff0000, RZ, 0xc0, !PT ;  /* 0xffff000020397812 */ /* 0x000fe200078ec0ff */
[----:B------:R-:W-:-:S02]  /*cd90*/  FFMA.FTZ R4, R48, R53, R4 ;  /* 0x0000003530047223 */ /* 0x000fc40000010004 */
[----:B------:R-:W-:Y:S01]  /*cda0*/  FFMA.FTZ R47, R47, R58, R7 ;  /* 0x0000003a2f2f7223 */ /* 0x000fe20000010007 */
[----:B------:R-:W-:Y:S01]  /*cdb0*/  SHF.L.U32 R7, R28, 0x10, RZ ;  /* 0x000000101c077819 */ /* 0x000fe200000006ff */
[C---:B------:R-:W-:Y:S01]  /*cdc0*/  FMUL.FTZ R53, R55.reuse, R6 ;  /* 0x0000000637357220 */ /* 0x040fe20000410000 */
[----:B------:R-:W-:Y:S01]  /*cdd0*/  F2FP.BF16.PACK_AB R4, R4, R45 ;  /* 0x0000002d0404723e */ /* 0x000fe200000010ff */
[----:B------:R-:W-:Y:S02]  /*cde0*/  IMAD.U32 R48, R32, 0x10000, RZ ;  /* 0x0001000020307824 */ /* 0x000fe400078e00ff */
[-C--:B------:R-:W-:Y:S02]  /*cdf0*/  FMUL.FTZ R55, R55, R49.reuse ;  /* 0x0000003137377220 */ /* 0x080fe40000410000 */
[----:B------:R-:W-:Y:S02]  /*ce00*/  FFMA.FTZ R49, R44, R49, -R53 ;  /* 0x000000312c317223 */ /* 0x000fe40000010835 */
[----:B------:R-:W-:-:S02]  /*ce10*/  FMUL.FTZ R53, R11, R7 ;  /* 0x000000070b357220 */ /* 0x000fc40000410000 */
[-C--:B------:R-:W-:Y:S02]  /*ce20*/  FMUL.FTZ R11, R11, R48.reuse ;  /* 0x000000300b0b7220 */ /* 0x080fe40000410000 */
[----:B------:R-:W-:Y:S02]  /*ce30*/  IMAD.U32 R58, R26, 0x10000, RZ ;  /* 0x000100001a3a7824 */ /* 0x000fe400078e00ff */
        /* <DEDUP_REMOVED lines=27> */
.L_x_2782:
[----:B------:R-:W-:Y:S05]  /*cff0*/  BSYNC B1 ;  /* 0x0000000000017941 */ /* 0x000fea0003800000 */
.L_x_2781:
[----:B------:R-:W-:Y:S01]  /*d000*/  IADD3 R44, R2, 0x20, RZ ;  /* 0x00000020022c7810 */ /* 0x000fe20007ffe0ff */
[----:B------:R-:W-:Y:S03]  /*d010*/  BSSY B1, `(.L_x_2785) ;  /* 0x00000d2000017945 */ /* 0x000fe60003800000 */
[----:B------:R-:W-:-:S13]  /*d020*/  ISETP.GE.AND P0, PT, R44, R35, PT ;  /* 0x000000232c00720c */ /* 0x000fda0003f06270 */
[----:B------:R-:W-:Y:S05]  /*d030*/  @P0 BRA `(.L_x_2786) ;  /* 0x00000cf000000947 */ /* 0x000fea0003800000 */
[----:B------:R-:W-:Y:S01]  /*d040*/  ISETP.GE.AND P0, PT, R3, c[0x0][0x27c], PT ;  /* 0x00009f0003007a0c */ /* 0x000fe20003f06270 */
[----:B------:R-:W-:-:S12]  /*d050*/  BSSY B0, `(.L_x_2787) ;  /* 0x0000063000007945 */ /* 0x000fd80003800000 */
[----:B------:R-:W-:Y:S05]  /*d060*/  @P0 BRA `(.L_x_2788) ;  /* 0x0000061000000947 */ /* 0x000fea0003800000 */
[----:B-1----:R-:W-:Y:S01]  /*d070*/  IMAD.MOV.U32 R8, RZ, RZ, c[0x0][0x27c] ;  /* 0x00009f00ff087624 */ /* 0x002fe200078e00ff */
[----:B------:R-:W-:Y:S01]  /*d080*/  SHF.R.S32.HI R5, RZ, 0x1f, R44 ;  /* 0x0000001fff057819 */ /* 0x000fe2000001142c */
[----:B------:R-:W-:Y:S01]  /*d090*/  IMAD.SHL.U32 R9, R44, 0x40, RZ ;  /* 0x000000402c097824 */ /* 0x000fe200078e00ff */
[----:B------:R-:W-:Y:S01]  /*d0a0*/  LOP3.LUT R66, R40, 0xffff0000, RZ, 0xc0, !PT ;  /* 0xffff000028427812 */ /* 0x000fe200078ec0ff */
        /* <DEDUP_REMOVED lines=10> */
[----:B------:R-:W-:Y:S01]  /*d150*/  SHF.R.U32.HI R7, RZ, 0x3, R9 ;  /* 0x00000003ff077819 */ /* 0x000fe20000011609 */
[----:B------:R-:W-:Y:S01]  /*d160*/  IMAD.SHL.U32 R5, R5, 0x400, RZ ;  /* 0x0000040005057824 */ /* 0x000fe200078e00ff */
[----:B------:R-:W-:Y:S02]  /*d170*/  LOP3.LUT R6, R9, 0x38, R6, 0xf8, !PT ;  /* 0x0000003809067812 */ /* 0x000fe400078ef806 */
[----:B------:R-:W-:Y:S02]  /*d180*/  LOP3.LUT R4, R4, 0xfffffe00, RZ, 0xc0, !PT ;  /* 0xfffffe0004047812 */ /* 0x000fe400078ec0ff */
[----:B------:R-:W-:-:S02]  /*d190*/  LOP3.LUT R23, R6, R7, RZ, 0x3c, !PT ;  /* 0x0000000706177212 */ /* 0x000fc400078e3cff */
[----:B------:R-:W-:Y:S02]  /*d1a0*/  LOP3.LUT R5, R5, 0x7fffe000, RZ, 0xc0, !PT ;  /* 0x7fffe00005057812 */ /* 0x000fe400078ec0ff */
[----:B------:R-:W-:Y:S02]  /*d1b0*/  LOP3.LUT R10, R9, 0x38, R3, 0xf8, !PT ;  /* 0x00000038090a7812 */ /* 0x000fe400078ef803 */
[----:B------:R-:W-:Y:S02]  /*d1c0*/  IADD3 R23, R23, R5, R4 ;  /* 0x0000000517177210 */ /* 0x000fe40007ffe004 */
[----:B------:R-:W-:-:S03]  /*d1d0*/  LOP3.LUT R10, R4, R10, R7, 0xf6, !PT ;  /* 0x0000000a040a7212 */ /* 0x000fc600078ef607 */
[----:B------:R-:W-:Y:S01]  /*d1e0*/  IMAD.SHL.U32 R23, R23, 0x2, RZ ;  /* 0x0000000217177824 */ /* 0x000fe200078e00ff */
[----:B------:R-:W-:-:S04]  /*d1f0*/  SHF.L.U32 R43, R10, 0x1, RZ ;  /* 0x000000010a2b7819 */ /* 0x000fc800000006ff */
[----:B------:R-:W1:Y:S04]  /*d200*/  LDS.128 R4, [R23+0x10080] ;  /* 0x0100800017047984 */ /* 0x000e680000000c00 */
[----:B------:R-:W2:Y:S01]  /*d210*/  LDS.128 R8, [R43+0x10080] ;  /* 0x010080002b087984 */ /* 0x000ea20000000c00 */
[----:B-1----:R-:W-:Y:S02]  /*d220*/  SHF.L.U32 R53, R6, 0x10, RZ ;  /* 0x0000001006357819 */ /* 0x002fe400000006ff */
[----:B------:R-:W-:Y:S01]  /*d230*/  LOP3.LUT R50, R4, 0xffff0000, RZ, 0xc0, !PT ;  /* 0xffff000004327812 */ /* 0x000fe200078ec0ff */
[C---:B--2---:R-:W-:Y:S01]  /*d240*/  IMAD.U32 R45, R8.reuse, 0x10000, RZ ;  /* 0x00010000082d7824 */ /* 0x044fe200078e00ff */
[----:B------:R-:W-:Y:S01]  /*d250*/  LOP3.LUT R46, R8, 0xffff0000, RZ, 0xc0, !PT ;  /* 0xffff0000082e7812 */ /* 0x000fe200078ec0ff */
[----:B------:R-:W-:Y:S01]  /*d260*/  IMAD.U32 R49, R10, 0x10000, RZ ;  /* 0x000100000a317824 */ /* 0x000fe200078e00ff */
[C---:B------:R-:W-:Y:S01]  /*d270*/  SHF.L.U32 R48, R9.reuse, 0x10, RZ ;  /* 0x0000001009307819 */ /* 0x040fe200000006ff */
[----:B------:R-:W-:Y:S01]  /*d280*/  FMUL.FTZ R55, R52, R53 ;  /* 0x0000003534377220 */ /* 0x000fe20000410000 */
[----:B------:R-:W-:-:S02]  /*d290*/  LOP3.LUT R8, R9, 0xffff0000, RZ, 0xc0, !PT ;  /* 0xffff000009087812 */ /* 0x000fc400078ec0ff */
[----:B------:R-:W-:Y:S02]  /*d2a0*/  LOP3.LUT R47, R10, 0xffff0000, RZ, 0xc0, !PT ;  /* 0xffff00000a2f7812 */ /* 0x000fe400078ec0ff */
[C---:B------:R-:W-:Y:S02]  /*d2b0*/  SHF.L.U32 R9, R11.reuse, 0x10, RZ ;  /* 0x000000100b097819 */ /* 0x040fe400000006ff */
[----:B------:R-:W-:Y:S01]  /*d2c0*/  LOP3.LUT R10, R11, 0xffff0000, RZ, 0xc0, !PT ;  /* 0xffff00000b0a7812 */ /* 0x000fe200078ec0ff */
[----:B------:R-:W-:Y:S01]  /*d2d0*/  IMAD.U32 R11, R4, 0x10000, RZ ;  /* 0x00010000040b7824 */ /* 0x000fe200078e00ff */
[C---:B------:R-:W-:Y:S02]  /*d2e0*/  SHF.L.U32 R4, R5.reuse, 0x10, RZ ;  /* 0x0000001005047819 */ /* 0x040fe400000006ff */
[----:B------:R-:W-:Y:S02]  /*d2f0*/  LOP3.LUT R58, R5, 0xffff0000, RZ, 0xc0, !PT ;  /* 0xffff0000053a7812 */ /* 0x000fe400078ec0ff */
[----:B------:R-:W-:-:S02]  /*d300*/  SHF.L.U32 R5, R7, 0x10, RZ ;  /* 0x0000001007057819 */ /* 0x000fc400000006ff */
[----:B------:R-:W-:Y:S01]  /*d310*/  LOP3.LUT R62, R7, 0xffff0000, RZ, 0xc0, !PT ;  /* 0xffff0000073e7812 */ /* 0x000fe200078ec0ff */
[----:B------:R-:W-:Y:S01]  /*d320*/  FMUL.FTZ R7, R54, R53 ;  /* 0x0000003536077220 */ /* 0x000fe20000410000 */
[----:B------:R-:W-:Y:S01]  /*d330*/  LOP3.LUT R51, R6, 0xffff0000, RZ, 0xc0, !PT ;  /* 0xffff000006337812 */ /* 0x000fe200078ec0ff */
[-C--:B------:R-:W-:Y:S01]  /*d340*/  FFMA.FTZ R54, R54, R49.reuse, -R55 ;  /* 0x0000003136367223 */ /* 0x080fe20000010837 */
[----:B------:R-:W-:Y:S01]  /*d350*/  LOP3.LUT R6, R36, 0xffff0000, RZ, 0xc0, !PT ;  /* 0xffff000024067812 */ /* 0x000fe200078ec0ff */
[----:B------:R-:W-:Y:S01]  /*d360*/  FFMA.FTZ R49, R52, R49, R7 ;  /* 0x0000003134317223 */ /* 0x000fe20000010007 */
[----:B------:R-:W-:Y:S01]  /*d370*/  SHF.L.U32 R52, R42, 0x10, RZ ;  /* 0x000000102a347819 */ /* 0x000fe200000006ff */
[----:B------:R-:W-:Y:S01]  /*d380*/  FMUL.FTZ R7, R56, R11 ;  /* 0x0000000b38077220 */ /* 0x000fe20000410000 */
[----:B------:R-:W-:Y:S01]  /*d390*/  LOP3.LUT R55, R38, 0xffff0000, RZ, 0xc0, !PT ;  /* 0xffff000026377812 */ /* 0x000fe200078ec0ff */
[-C--:B------:R-:W-:Y:S02]  /*d3a0*/  FMUL.FTZ R53, R6, R51.reuse ;  /* 0x0000003306357220 */ /* 0x080fe40000410000 */
[----:B------:R-:W-:-:S02]  /*d3b0*/  FMUL.FTZ R51, R66, R51 ;  /* 0x0000003342337220 */ /* 0x000fc40000410000 */
[----:B------:R-:W-:Y:S02]  /*d3c0*/  FMUL.FTZ R11, R52, R11 ;  /* 0x0000000b340b7220 */ /* 0x000fe40000410000 */
[-C--:B------:R-:W-:Y:S01]  /*d3d0*/  FFMA.FTZ R53, R66, R47.reuse, -R53 ;  /* 0x0000002f42357223 */ /* 0x080fe20000010835 */
[----:B------:R-:W-:Y:S01]  /*d3e0*/  SHF.L.U32 R66, R39, 0x10, RZ ;  /* 0x0000001027427819 */ /* 0x000fe200000006ff */
        /* <DEDUP_REMOVED lines=21> */
[C---:B------:R-:W-:Y:S01]  /*d540*/  FMUL.FTZ R7, R66.reuse, R5 ;  /* 0x0000000542077220 */ /* 0x040fe20000410000 */
        /* <DEDUP_REMOVED lines=19> */
.L_x_2788:
[----:B------:R-:W-:Y:S05]  /*d680*/  BSYNC B0 ;  /* 0x0000000000007941 */ /* 0x000fea0003800000 */
.L_x_2787:
        /* <DEDUP_REMOVED lines=30> */
[----:B------:R-:W-:-:S03]  /*d870*/  SHF.L.U32 R23, R23, 0x1, RZ ;  /* 0x0000000117177819 */ /* 0x000fc600000006ff */
[----:B------:R-:W-:Y:S02]  /*d880*/  IMAD.SHL.U32 R43, R8, 0x2, RZ ;  /* 0x00000002082b7824 */ /* 0x000fe400078e00ff */
[----:B------:R-:W1:Y:S04]  /*d890*/  LDS.128 R4, [R23+0x10080] ;  /* 0x0100800017047984 */ /* 0x000e680000000c00 */
[----:B------:R-:W2:Y:S01]  /*d8a0*/  LDS.128 R8, [R43+0x10080] ;  /* 0x010080002b087984 */ /* 0x000ea20000000c00 */
[C---:B-1----:R-:W-:Y:S01]  /*d8b0*/  IMAD.U32 R56, R4.reuse, 0x10000, RZ ;  /* 0x0001000004387824 */ /* 0x042fe200078e00ff */
[----:B------:R-:W-:Y:S01]  /*d8c0*/  LOP3.LUT R49, R4, 0xffff0000, RZ, 0xc0, !PT ;  /* 0xffff000004317812 */ /* 0x000fe200078ec0ff */
[----:B------:R-:W-:Y:S01]  /*d8d0*/  IMAD.U32 R45, R7, 0x10000, RZ ;  /* 0x00010000072d7824 */ /* 0x000fe200078e00ff */
[C---:B------:R-:W-:Y:S01]  /*d8e0*/  SHF.L.U32 R4, R5.reuse, 0x10, RZ ;  /* 0x0000001005047819 */ /* 0x040fe200000006ff */
[----:B--2---:R-:W-:Y:S01]  /*d8f0*/  IMAD.U32 R46, R8, 0x10000, RZ ;  /* 0x00010000082e7824 */ /* 0x004fe200078e00ff */
[----:B------:R-:W-:Y:S01]  /*d900*/  LOP3.LUT R47, R5, 0xffff0000, RZ, 0xc0, !PT ;  /* 0xffff0000052f7812 */ /* 0x000fe200078ec0ff */
[----:B------:R-:W-:Y:S01]  /*d910*/  FMUL.FTZ R51, R55, R56 ;  /* 0x0000003837337220 */ /* 0x000fe20000410000 */
[----:B------:R-:W-:-:S02]  /*d920*/  LOP3.LUT R5, R29, 0xffff0000, RZ, 0xc0, !PT ;  /* 0xffff00001d057812 */ /* 0x000fc400078ec0ff */
[C---:B------:R-:W-:Y:S02]  /*d930*/  SHF.L.U32 R52, R6.reuse, 0x10, RZ ;  /* 0x0000001006347819 */ /* 0x040fe400000006ff */
[----:B------:R-:W-:Y:S01]  /*d940*/  LOP3.LUT R54, R6, 0xffff0000, RZ, 0xc0, !PT ;  /* 0xffff000006367812 */ /* 0x000fe200078ec0ff */
[----:B------:R-:W-:Y:S01]  /*d950*/  FMUL.FTZ R6, R57, R56 ;  /* 0x0000003839067220 */ /* 0x000fe20000410000 */
[----:B------:R-:W-:Y:S01]  /*d960*/  LOP3.LUT R56, R33, 0xffff0000, RZ, 0xc0, !PT ;  /* 0xffff000021387812 */ /* 0x000fe200078ec0ff */
[-C--:B------:R-:W-:Y:S01]  /*d970*/  FFMA.FTZ R57, R57, R46.reuse, -R51 ;  /* 0x0000002e39397223 */ /* 0x080fe20000010833 */
[----:B------:R-:W-:Y:S01]  /*d980*/  LOP3.LUT R48, R8, 0xffff0000, RZ, 0xc0, !PT ;  /* 0xffff000008307812 */ /* 0x000fe200078ec0ff */
[-C--:B------:R-:W-:Y:S01]  /*d990*/  FMUL.FTZ R53, R5, R49.reuse ;  /* 0x0000003105357220 */ /* 0x080fe20000410000 */
[----:B------:R-:W-:Y:S01]  /*d9a0*/  LOP3.LUT R58, R7, 0xffff0000, RZ, 0xc0, !PT ;  /* 0xffff0000073a7812 */ /* 0x000fe200078ec0ff */
[----:B------:R-:W-:Y:S01]  /*d9b0*/  IMAD.U32 R51, R27, 0x10000, RZ ;  /* 0x000100001b337824 */ /* 0x000fe200078e00ff */
[----:B------:R-:W-:Y:S01]  /*d9c0*/  SHF.L.U32 R7, R31, 0x10, RZ ;  /* 0x000000101f077819 */ /* 0x000fe200000006ff */
[----:B------:R-:W-:Y:S01]  /*d9d0*/  FFMA.FTZ R46, R55, R46, R6 ;  /* 0x0000002e372e7223 */ /* 0x000fe20000010006 */
[----:B------:R-:W-:Y:S01]  /*d9e0*/  SHF.L.U32 R50, R10, 0x10, RZ ;  /* 0x000000100a327819 */ /* 0x000fe200000006ff */
[C---:B------:R-:W-:Y:S01]  /*d9f0*/  FMUL.FTZ R55, R56.reuse, R49 ;  /* 0x0000003138377220 */ /* 0x040fe20000410000 */
[----:B------:R-:W-:Y:S01]  /*da00*/  LOP3.LUT R49, R27, 0xffff0000, RZ, 0xc0, !PT ;  /* 0xffff00001b317812 */ /* 0x000fe200078ec0ff */
[----:B------:R-:W-:Y:S01]  /*da10*/  FFMA.FTZ R56, R56, R48, -R53 ;  /* 0x0000003038387223 */ /* 0x000fe20000010835 */
[----:B------:R-:W-:Y:S01]  /*da20*/  LOP3.LUT R10, R10, 0xffff0000, RZ, 0xc0, !PT ;  /* 0xffff00000a0a7812 */ /* 0x000fe200078ec0ff */
[-C--:B------:R-:W-:Y:S01]  /*da30*/  FMUL.FTZ R53, R51, R52.reuse ;  /* 0x0000003433357220 */ /* 0x080fe20000410000 */
[----:B------:R-:W-:Y:S01]  /*da40*/  LOP3.LUT R44, R9, 0xffff0000, RZ, 0xc0, !PT ;  /* 0xffff0000092c7812 */ /* 0x000fe200078ec0ff */
[----:B------:R-:W-:-:S02]  /*da50*/  FMUL.FTZ R6, R7, R52 ;  /* 0x0000003407067220 */ /* 0x000fc40000410000 */
[----:B------:R-:W-:Y:S02]  /*da60*/  FFMA.FTZ R5, R5, R48, R55 ;  /* 0x0000003005057223 */ /* 0x000fe40000010037 */
[-C--:B------:R-:W-:Y:S01]  /*da70*/  FFMA.FTZ R48, R7, R50.reuse, -R53 ;  /* 0x0000003207307223 */ /* 0x080fe20000010835 */
[----:B------:R-:W-:Y:S01]  /*da80*/  LOP3.LUT R7, R31, 0xffff0000, RZ, 0xc0, !PT ;  /* 0xffff00001f077812 */ /* 0x000fe200078ec0ff */
[----:B------:R-:W-:Y:S02]  /*da90*/  FFMA.FTZ R6, R51, R50, R6 ;  /* 0x0000003233067223 */ /* 0x000fe40000010006 */
[-C--:B------:R-:W-:Y:S02]  /*daa0*/  FMUL.FTZ R50, R49, R54.reuse ;  /* 0x0000003631327220 */ /* 0x080fe40000410000 */
[----:B------:R-:W-:Y:S02]  /*dab0*/  IMAD.U32 R51, R28, 0x10000, RZ ;  /* 0x000100001c337824 */ /* 0x000fe400078e00ff */
[----:B------:R-:W-:-:S02]  /*dac0*/  FMUL.FTZ R54, R7, R54 ;  /* 0x0000003607367220 */ /* 0x000fc40000410000 */
[----:B------:R-:W-:Y:S02]  /*dad0*/  IMAD.U32 R53, R32, 0x10000, RZ ;  /* 0x0001000020357824 */ /* 0x000fe400078e00ff */
[----:B------:R-:W-:Y:S01]  /*dae0*/  FFMA.FTZ R7, R7, R10, -R50 ;  /* 0x0000000a07077223 */ /* 0x000fe20000010832 */
[----:B------:R-:W-:Y:S01]  /*daf0*/  SHF.L.U32 R50, R26, 0x10, RZ ;  /* 0x000000101a327819 */ /* 0x000fe200000006ff */
[-C--:B------:R-:W-:Y:S02]  /*db00*/  FMUL.FTZ R55, R51, R4.reuse ;  /* 0x0000000433377220 */ /* 0x080fe40000410000 */
[----:B------:R-:W-:Y:S02]  /*db10*/  IMAD.U32 R8, R9, 0x10000, RZ ;  /* 0x0001000009087824 */ /* 0x000fe400078e00ff */
[----:B------:R-:W-:Y:S02]  /*db20*/  FMUL.FTZ R4, R53, R4 ;  /* 0x0000000435047220 */ /* 0x000fe40000410000 */
[----:B------:R-:W-:-:S02]  /*db30*/  IMAD.U32 R52, R30, 0x10000, RZ ;  /* 0x000100001e347824 */ /* 0x000fc400078e00ff */
[----:B------:R-:W-:Y:S02]  /*db40*/  FFMA.FTZ R49, R49, R10, R54 ;  /* 0x0000000a31317223 */ /* 0x000fe40000010036 */
[C---:B------:R-:W-:Y:S01]  /*db50*/  IMAD.U32 R9, R11.reuse, 0x10000, RZ ;  /* 0x000100000b097824 */ /* 0x040fe200078e00ff */
[----:B------:R-:W-:Y:S01]  /*db60*/  LOP3.LUT R11, R11, 0xffff0000, RZ, 0xc0, !PT ;  /* 0xffff00000b0b7812 */ /* 0x000fe200078ec0ff */
[-C--:B------:R-:W-:Y:S01]  /*db70*/  FMUL.FTZ R10, R50, R45.reuse ;  /* 0x0000002d320a7220 */ /* 0x080fe20000410000 */
[----:B------:R-:W-:Y:S01]  /*db80*/  F2FP.BF16.PACK_AB R6, R49, R6 ;  /* 0x000000063106723e */ /* 0x000fe200000010ff */
[-C--:B------:R-:W-:Y:S01]  /*db90*/  FFMA.FTZ R55, R53, R8.reuse, -R55 ;  /* 0x0000000835377223 */ /* 0x080fe20000010837 */
[----:B------:R-:W-:Y:S01]  /*dba0*/  LOP3.LUT R53, R32, 0xffff0000, RZ, 0xc0, !PT ;  /* 0xffff000020357812 */ /* 0x000fe200078ec0ff */
[----:B------:R-:W-:Y:S01]  /*dbb0*/  FFMA.FTZ R51, R51, R8, R4 ;  /* 0x0000000833337223 */ /* 0x000fe20000010004 */
[----:B------:R-:W-:Y:S01]  /*dbc0*/  LOP3.LUT R8, R28, 0xffff0000, RZ, 0xc0, !PT ;  /* 0xffff00001c087812 */ /* 0x000fe200078ec0ff */
[----:B------:R-:W-:Y:S01]  /*dbd0*/  FMUL.FTZ R45, R52, R45 ;  /* 0x0000002d342d7220 */ /* 0x000fe20000410000 */
[----:B------:R-:W-:Y:S01]  /*dbe0*/  LOP3.LUT R4, R26, 0xffff0000, RZ, 0xc0, !PT ;  /* 0xffff00001a047812 */ /* 0x000fe200078ec0ff */
[-C--:B------:R-:W-:Y:S01]  /*dbf0*/  FFMA.FTZ R52, R52, R9.reuse, -R10 ;  /* 0x0000000934347223 */ /* 0x080fe2000001080a */
[----:B------:R-:W-:Y:S01]  /*dc00*/  LOP3.LUT R10, R30, 0xffff0000, RZ, 0xc0, !PT ;  /* 0xffff00001e0a7812 */ /* 0x000fe200078ec0ff */
[----:B------:R-:W-:-:S02]  /*dc10*/  FFMA.FTZ R50, R50, R9, R45 ;  /* 0x0000000932327223 */ /* 0x000fc4000001002d */
[-C--:B------:R-:W-:Y:S02]  /*dc20*/  FMUL.FTZ R54, R8, R47.reuse ;  /* 0x0000002f08367220 */ /* 0x080fe40000410000 */
[C---:B------:R-:W-:Y:S02]  /*dc30*/  FMUL.FTZ R47, R53.reuse, R47 ;  /* 0x0000002f352f7220 */ /* 0x040fe40000410000 */
        /* <DEDUP_REMOVED lines=15> */
.L_x_2786:
[----:B------:R-:W-:Y:S05]  /*dd30*/  BSYNC B1 ;  /* 0x0000000000017941 */ /* 0x000fea0003800000 */
.L_x_2785:
        /* <DEDUP_REMOVED lines=104> */
.L_x_2792:
[----:B------:R-:W-:Y:S05]  /*e3c0*/  BSYNC B0 ;  /* 0x0000000000007941 */ /* 0x000fea0003800000 */
.L_x_2791:
        /* <DEDUP_REMOVED lines=106> */
.L_x_2790:
[----:B------:R-:W-:Y:S05]  /*ea70*/  BSYNC B1 ;  /* 0x0000000000017941 */ /* 0x000fea0003800000 */
.L_x_2789:
[----:B------:R-:W-:-:S04]  /*ea80*/  IADD3 R44, R2, 0x60, RZ ;  /* 0x00000060022c7810 */ /* 0x000fc80007ffe0ff */
[----:B------:R-:W-:-:S13]  /*ea90*/  ISETP.GE.AND P0, PT, R44, R35, PT ;  /* 0x000000232c00720c */ /* 0x000fda0003f06270 */
[----:B------:R-:W-:Y:S05]  /*eaa0*/  @P0 BRA `(.L_x_2772) ;  /* 0x00000cf000000947 */ /* 0x000fea0003800000 */
[----:B------:R-:W-:Y:S01]  /*eab0*/  ISETP.GE.AND P0, PT, R3, c[0x0][0x27c], PT ;  /* 0x00009f0003007a0c */ /* 0x000fe20003f06270 */
[----:B------:R-:W-:-:S12]  /*eac0*/  BSSY B0, `(.L_x_2793) ;  /* 0x0000063000007945 */ /* 0x000fd80003800000 */
[----:B------:R-:W-:Y:S05]  /*ead0*/  @P0 BRA `(.L_x_2794) ;  /* 0x0000061000000947 */ /* 0x000fea0003800000 */
[----:B-1----:R-:W-:Y:S01]  /*eae0*/  IMAD.MOV.U32 R8, RZ, RZ, c[0x0][0x27c] ;  /* 0x00009f00ff087624 */ /* 0x002fe200078e00ff */
        /* <DEDUP_REMOVED lines=9> */
[----:B------:R-:W-:Y:S01]  /*eb80*/  SHF.R.U32.HI R7, RZ, 0x3, R10 ;  /* 0x00000003ff077819 */ /* 0x000fe2000001160a */
[----:B------:R-:W-:Y:S01]  /*eb90*/  IMAD.SHL.U32 R5, R5, 0x400, RZ ;  /* 0x0000040005057824 */ /* 0x000fe200078e00ff */
[C---:B------:R-:W-:Y:S02]  /*eba0*/  LOP3.LUT R6, R10.reuse, 0x38, R6, 0xf8, !PT ;  /* 0x000000380a067812 */ /* 0x040fe400078ef806 */
[----:B------:R-:W-:Y:S02]  /*ebb0*/  LOP3.LUT R9, R10, 0x38, R3, 0xf8, !PT ;  /* 0x000000380a097812 */ /* 0x000fe400078ef803 */
[----:B------:R-:W-:Y:S02]  /*ebc0*/  LOP3.LUT R4, R4, 0xfffffe00, RZ, 0xc0, !PT ;  /* 0xfffffe0004047812 */ /* 0x000fe400078ec0ff */
[----:B------:R-:W-:Y:S02]  /*ebd0*/  LOP3.LUT R23, R6, R7, RZ, 0x3c, !PT ;  /* 0x0000000706177212 */ /* 0x000fe400078e3cff */
[----:B------:R-:W-:-:S02]  /*ebe0*/  LOP3.LUT R5, R5, 0x7fffe000, RZ, 0xc0, !PT ;  /* 0x7fffe00005057812 */ /* 0x000fc400078ec0ff */
[----:B------:R-:W-:Y:S02]  /*ebf0*/  LOP3.LUT R9, R4, R9, R7, 0xf6, !PT ;  /* 0x0000000904097212 */ /* 0x000fe400078ef607 */
        /* <DEDUP_REMOVED lines=12> */
[----:B------:R-:W-:Y:S01]  /*ecc0*/  LOP3.LUT R51, R11, 0xffff0000, RZ, 0xc0, !PT ;  /* 0xffff00000b337812 */ /* 0x000fe200078ec0ff */
[----:B------:R-:W-:Y:S01]  /*ecd0*/  IMAD.U32 R11, R36, 0x10000, RZ ;  /* 0x00010000240b7824 */ /* 0x000fe200078e00ff */
[----:B------:R-:W-:Y:S02]  /*ece0*/  SHF.L.U32 R48, R6, 0x10, RZ ;  /* 0x0000001006307819 */ /* 0x000fe400000006ff */
[----:B------:R-:W-:Y:S02]  /*ecf0*/  LOP3.LUT R49, R4, 0xffff0000, RZ, 0xc0, !PT ;  /* 0xffff000004317812 */ /* 0x000fe400078ec0ff */
[C---:B------:R-:W-:Y:S02]  /*ed00*/  SHF.L.U32 R4, R5.reuse, 0x10, RZ ;  /* 0x0000001005047819 */ /* 0x040fe400000006ff */
[----:B------:R-:W-:Y:S01]  /*ed10*/  LOP3.LUT R54, R5, 0xffff0000, RZ, 0xc0, !PT ;  /* 0xffff000005367812 */ /* 0x000fe200078ec0ff */
        /* <DEDUP_REMOVED lines=8> */
[-C--:B------:R-:W-:Y:S01]  /*eda0*/  FMUL.FTZ R55, R36, R53.reuse ;  /* 0x0000003524377220 */ /* 0x080fe20000410000 */
[----:B------:R-:W-:Y:S01]  /*edb0*/  SHF.L.U32 R52, R7, 0x10, RZ ;  /* 0x0000001007347819 */ /* 0x000fe200000006ff */
[----:B------:R-:W-:Y:S01]  /*edc0*/  FFMA.FTZ R48, R11, R46, R48 ;  /* 0x0000002e0b307223 */ /* 0x000fe20000010030 */
[----:B------:R-:W-:Y:S01]  /*edd0*/  SHF.L.U32 R11, R42, 0x10, RZ ;  /* 0x000000102a0b7819 */ /* 0x000fe200000006ff */
[C---:B------:R-:W-:Y:S01]  /*ede0*/  IMAD.U32 R5, R38.reuse, 0x10000, RZ ;  /* 0x0001000026057824 */ /* 0x040fe200078e00ff */
[----:B------:R-:W-:Y:S01]  /*edf0*/  LOP3.LUT R38, R38, 0xffff0000, RZ, 0xc0, !PT ;  /* 0xffff000026267812 */ /* 0x000fe200078ec0ff */
[----:B------:R-:W-:Y:S01]  /*ee00*/  FMUL.FTZ R53, R40, R53 ;  /* 0x0000003528357220 */ /* 0x000fe20000410000 */
[----:B------:R-:W-:Y:S01]  /*ee10*/  LOP3.LUT R42, R42, 0xffff0000, RZ, 0xc0, !PT ;  /* 0xffff00002a2a7812 */ /* 0x000fe200078ec0ff */
[----:B------:R-:W-:Y:S01]  /*ee20*/  FFMA.FTZ R55, R40, R10, -R55 ;  /* 0x0000000a28377223 */ /* 0x000fe20000010837 */
[----:B------:R-:W-:Y:S01]  /*ee30*/  LOP3.LUT R7, R7, 0xffff0000, RZ, 0xc0, !PT ;  /* 0xffff000007077812 */ /* 0x000fe200078ec0ff */
[----:B------:R-:W-:-:S02]  /*ee40*/  FMUL.FTZ R40, R5, R50 ;  /* 0x0000003205287220 */ /* 0x000fc40000410000 */
[C---:B------:R-:W-:Y:S02]  /*ee50*/  FMUL.FTZ R50, R11.reuse, R50 ;  /* 0x000000320b327220 */ /* 0x040fe40000410000 */
[-C--:B------:R-:W-:Y:S02]  /*ee60*/  FFMA.FTZ R40, R11, R45.reuse, -R40 ;  /* 0x0000002d0b287223 */ /* 0x080fe40000010828 */
[----:B------:R-:W-:Y:S01]  /*ee70*/  FFMA.FTZ R50, R5, R45, R50 ;  /* 0x0000002d05327223 */ /* 0x000fe20000010032 */
[C---:B------:R-:W-:Y:S01]  /*ee80*/  SHF.L.U32 R5, R37.reuse, 0x10, RZ ;  /* 0x0000001025057819 */ /* 0x040fe200000006ff */
[-C--:B------:R-:W-:Y:S01]  /*ee90*/  FMUL.FTZ R45, R38, R49.reuse ;  /* 0x00000031262d7220 */ /* 0x080fe20000410000 */
[----:B------:R-:W-:Y:S01]  /*eea0*/  LOP3.LUT R37, R37, 0xffff0000, RZ, 0xc0, !PT ;  /* 0xffff000025257812 */ /* 0x000fe200078ec0ff */
[C---:B------:R-:W-:Y:S01]  /*eeb0*/  IMAD.U32 R11, R41.reuse, 0x10000, RZ ;  /* 0x00010000290b7824 */ /* 0x040fe200078e00ff */
[----:B------:R-:W-:Y:S01]  /*eec0*/  LOP3.LUT R41, R41, 0xffff0000, RZ, 0xc0, !PT ;  /* 0xffff000029297812 */ /* 0x000fe200078ec0ff */
[----:B------:R-:W-:-:S02]  /*eed0*/  FMUL.FTZ R49, R42, R49 ;  /* 0x000000312a317220 */ /* 0x000fc40000410000 */
[-C--:B------:R-:W-:Y:S02]  /*eee0*/  FFMA.FTZ R45, R42, R43.reuse, -R45 ;  /* 0x0000002b2a2d7223 */ /* 0x080fe4000001082d */
[----:B------:R-:W-:Y:S01]  /*eef0*/  FFMA.FTZ R53, R36, R10, R53 ;  /* 0x0000000a24357223 */ /* 0x000fe20000010035 */
[----:B------:R-:W-:Y:S01]  /*ef00*/  SHF.L.U32 R36, R39, 0x10, RZ ;  /* 0x0000001027247819 */ /* 0x000fe200000006ff */
[-C--:B------:R-:W-:Y:S02]  /*ef10*/  FMUL.FTZ R42, R5, R4.reuse ;  /* 0x00000004052a7220 */ /* 0x080fe40000410000 */
[C---:B------:R-:W-:Y:S01]  /*ef20*/  IMAD.U32 R10, R34.reuse, 0x10000, RZ ;  /* 0x00010000220a7824 */ /* 0x040fe200078e00ff */
[----:B------:R-:W-:Y:S01]  /*ef30*/  LOP3.LUT R34, R34, 0xffff0000, RZ, 0xc0, !PT ;  /* 0xffff000022227812 */ /* 0x000fe200078ec0ff */
[----:B------:R-:W-:Y:S02]  /*ef40*/  FMUL.FTZ R4, R11, R4 ;  /* 0x000000040b047220 */ /* 0x000fe40000410000 */
[----:B------:R-:W-:-:S02]  /*ef50*/  FFMA.FTZ R49, R38, R43, R49 ;  /* 0x0000002b26317223 */ /* 0x000fc40000010031 */
[----:B------:R-:W-:Y:S02]  /*ef60*/  FMUL.FTZ R38, R10, R52 ;  /* 0x000000340a267220 */ /* 0x000fe40000410000 */
[-C--:B------:R-:W-:Y:S01]  /*ef70*/  FFMA.FTZ R5, R5, R8.reuse, R4 ;  /* 0x0000000805057223 */ /* 0x080fe20000010004 */
[----:B------:R-:W-:Y:S01]  /*ef80*/  LOP3.LUT R4, R39, 0xffff0000, RZ, 0xc0, !PT ;  /* 0xffff000027047812 */ /* 0x000fe200078ec0ff */
[----:B------:R-:W-:Y:S02]  /*ef90*/  FFMA.FTZ R42, R11, R8, -R42 ;  /* 0x000000080b2a7223 */ /* 0x000fe4000001082a */
[C---:B------:R-:W-:Y:S02]  /*efa0*/  FMUL.FTZ R52, R36.reuse, R52 ;  /* 0x0000003424347220 */ /* 0x040fe40000410000 */
[----:B------:R-:W-:Y:S02]  /*efb0*/  FFMA.FTZ R11, R36, R9, -R38 ;  /* 0x00000009240b7223 */ /* 0x000fe40000010826 */
[----:B------:R-:W-:-:S02]  /*efc0*/  FMUL.FTZ R8, R37, R54 ;  /* 0x0000003625087220 */ /* 0x000fc40000410000 */
[-C--:B------:R-:W-:Y:S02]  /*efd0*/  FMUL.FTZ R36, R34, R7.reuse ;  /* 0x0000000722247220 */ /* 0x080fe40000410000 */
[----:B------:R-:W-:Y:S02]  /*efe0*/  FMUL.FTZ R38, R41, R54 ;  /* 0x0000003629267220 */ /* 0x000fe40000410000 */
[----:B------:R-:W-:Y:S02]  /*eff0*/  FMUL.FTZ R7, R4, R7 ;  /* 0x0000000704077220 */ /* 0x000fe40000410000 */
[----:B------:R-:W-:Y:S01]  /*f000*/  FFMA.FTZ R52, R10, R9, R52 ;  /* 0x000000090a347223 */ /* 0x000fe20000010034 */
[----:B------:R-:W-:Y:S01]  /*f010*/  F2FP.BF16.PACK_AB R10, R55, R6 ;  /* 0x00000006370a723e */ /* 0x000fe200000010ff */
        /* <DEDUP_REMOVED lines=13> */
.L_x_2794:
[----:B------:R-:W-:Y:S05]  /*f0f0*/  BSYNC B0 ;  /* 0x0000000000007941 */ /* 0x000fea0003800000 */
.L_x_2793:
[----:B------:R-:W-:-:S13]  /*f100*/  ISETP.GE.AND P0, PT, R221, c[0x0][0x27c], PT ;  /* 0x00009f00dd007a0c */ /* 0x000fda0003f06270 */
[----:B------:R-:W-:Y:S05]  /*f110*/  @P0 BRA `(.L_x_2772) ;  /* 0x0000068000000947 */ /* 0x000fea0003800000 */
[----:B-1----:R-:W-:Y:S01]  /*f120*/  SHF.R.S32.HI R8, RZ, 0x1f, R221 ;  /* 0x0000001fff087819 */ /* 0x002fe200000114dd */
[----:B------:R-:W-:Y:S01]  /*f130*/  IMAD.MOV.U32 R9, RZ, RZ, c[0x0][0x27c] ;  /* 0x00009f00ff097624 */ /* 0x000fe200078e00ff */
[----:B------:R-:W-:Y:S01]  /*f140*/  SHF.R.S32.HI R5, RZ, 0x1f, R44 ;  /* 0x0000001fff057819 */ /* 0x000fe2000001142c */
[----:B------:R-:W-:Y:S01]  /*f150*/  IMAD.SHL.U32 R10, R44, 0x40, RZ ;  /* 0x000000402c0a7824 */ /* 0x000fe200078e00ff */
[CC--:B------:R-:W-:Y:S01]  /*f160*/  LEA.HI R11, R8.reuse, R221.reuse, RZ, 0x3 ;  /* 0x000000dd080b7211 */ /* 0x0c0fe200078f18ff */
        /* <DEDUP_REMOVED lines=99> */
.L_x_2772:
[----:B------:R-:W-:Y:S05]  /*f7a0*/  BSYNC B2 ;  /* 0x0000000000027941 */ /* 0x000fea0003800000 */
.L_x_2744:
[----:B-1----:R-:W-:Y:S01]  /*f7b0*/  IMAD R5, R22, c[0x0][0x208], RZ ;  /* 0x0000820016057a24 */ /* 0x002fe200078e02ff */
[----:B----4-:R-:W-:Y:S01]  /*f7c0*/  SHF.R.S32.HI R8, RZ, 0x4, R19 ;  /* 0x00000004ff087819 */ /* 0x010fe20000011413 */
[----:B------:R-:W-:Y:S01]  /*f7d0*/  IMAD.SHL.U32 R6, R13, 0x40, RZ ;  /* 0x000000400d067824 */ /* 0x000fe200078e00ff */
[----:B------:R-:W-:Y:S01]  /*f7e0*/  LEA.HI R62, R17, R216, RZ, 0x5 ;  /* 0x000000d8113e7211 */ /* 0x000fe200078f28ff */
[----:B------:R-:W-:Y:S01]  /*f7f0*/  IMAD R4, R226, c[0x0][0x20c], R5 ;  /* 0x00008300e2047a24 */ /* 0x000fe200078e0205 */
[----:B------:R-:W-:Y:S01]  /*f800*/  LEA.HI R19, R19, R8, RZ, 0x1 ;  /* 0x0000000813137211 */ /* 0x000fe200078f08ff */
[----:B------:R-:W-:Y:S01]  /*f810*/  IMAD.SHL.U32 R5, R2, 0x8, RZ ;  /* 0x0000000802057824 */ /* 0x000fe200078e00ff */
[----:B------:R-:W-:Y:S01]  /*f820*/  LOP3.LUT R6, R6, 0x1c0, RZ, 0xc0, !PT ;  /* 0x000001c006067812 */ /* 0x000fe200078ec0ff */
[----:B------:R-:W-:Y:S01]  /*f830*/  IMAD.WIDE.U32 R10, R226, c[0x0][0x208], RZ ;  /* 0x00008200e20a7a25 */ /* 0x000fe200078e00ff */
[----:B------:R-:W-:Y:S01]  /*f840*/  LOP3.LUT R19, R19, 0xfffffffe, RZ, 0xc0, !PT ;  /* 0xfffffffe13137812 */ /* 0x000fe200078ec0ff */
[----:B------:R-:W-:-:S04]  /*f850*/  DEPBAR.LE SB0, 0x0 ;  /* 0x000080000000791a */ /* 0x000fc80000000000 */
[----:B------:R-:W-:Y:S01]  /*f860*/  LOP3.LUT R5, R6, 0x8, R5, 0xf8, !PT ;  /* 0x0000000806057812 */ /* 0x000fe200078ef805 */
[----:B------:R-:W-:Y:S01]  /*f870*/  IMAD.IADD R11, R11, 0x1, R4 ;  /* 0x000000010b0b7824 */ /* 0x000fe200078e0204 */
[----:B------:R-:W-:Y:S01]  /*f880*/  SHF.R.U32.HI R6, RZ, 0x3, R6 ;  /* 0x00000003ff067819 */ /* 0x000fe20000011606 */
[----:B------:R-:W-:Y:S01]  /*f890*/  IMAD.IADD R4, R8, 0x1, -R19 ;  /* 0x0000000108047824 */ /* 0x000fe200078e0a13 */
[----:B------:R-:W-:Y:S01]  /*f8a0*/  LOP3.LUT R12, R12, 0xfffffff7, RZ, 0xc0, !PT ;  /* 0xfffffff70c0c7812 */ /* 0x000fe200078ec0ff */
[----:B------:R-:W-:Y:S01]  /*f8b0*/  IMAD.WIDE.U32 R10, R225, c[0x0][0x218], R10 ;  /* 0x00008600e10a7a25 */ /* 0x000fe200078e000a */
[----:B------:R-:W-:Y:S01]  /*f8c0*/  LOP3.LUT R5, R5, R6, RZ, 0x3c, !PT ;  /* 0x0000000605057212 */ /* 0x000fe200078e3cff */
[----:B------:R-:W-:Y:S01]  /*f8d0*/  BSSY B0, `(.L_x_2795) ;  /* 0x000006f000007945 */ /* 0x000fe20003800000 */
[----:B------:R-:W-:Y:S01]  /*f8e0*/  SHF.R.S32.HI R66, RZ, 0x1f, R15 ;  /* 0x0000001fff427819 */ /* 0x000fe2000001140f */
[----:B------:R-:W-:Y:S01]  /*f8f0*/  IMAD R6, R21, c[0x0][0x218], RZ ;  /* 0x0000860015067a24 */ /* 0x000fe200078e02ff */
[----:B------:R-:W-:Y:S01]  /*f900*/  BAR.SYNC.DEFER_BLOCKING 0x0 ;  /* 0x0000000000007b1d */ /* 0x000fe20000010000 */
[----:B------:R-:W-:Y:S01]  /*f910*/  IMAD R209, R4, 0x200, R5 ;  /* 0x0000020004d17824 */ /* 0x000fe200078e0205 */
[----:B------:R-:W-:Y:S01]  /*f920*/  IADD3 R10, P0, R24, R10, RZ ;  /* 0x0000000a180a7210 */ /* 0x000fe20007f1e0ff */
[----:B------:R-:W-:Y:S01]  /*f930*/  IMAD R5, R225, c[0x0][0x21c], R6 ;  /* 0x00008700e1057a24 */ /* 0x000fe200078e0206 */
[----:B------:R-:W-:Y:S01]  /*f940*/  LEA.HI R66, R66, R15, RZ, 0x3 ;  /* 0x0000000f42427211 */ /* 0x000fe200078f18ff */
[----:B------:R-:W-:Y:S01]  /*f950*/  IMAD.SHL.U32 R8, R18, 0x40, RZ ;  /* 0x0000004012087824 */ /* 0x000fe200078e00ff */
[----:B------:R-:W-:Y:S01]  /*f960*/  R2P PR, R13, 0x6 ;  /* 0x000000060d007804 */ /* 0x000fe20000000000 */
[----:B------:R-:W-:Y:S01]  /*f970*/  IMAD.SHL.U32 R209, R209, 0x2, RZ ;  /* 0x00000002d1d17824 */ /* 0x000fe200078e00ff */
[----:B------:R-:W-:Y:S01]  /*f980*/  IADD3.X R5, R20, R11, R5, P0, !PT ;  /* 0x0000000b14057210 */ /* 0x000fe200007fe405 */
[----:B------:R-:W-:Y:S01]  /*f990*/  IMAD.SHL.U32 R9, R0, 0x40, RZ ;  /* 0x0000004000097824 */ /* 0x000fe200078e00ff */
[----:B------:R-:W-:Y:S01]  /*f9a0*/  LEA R19, P0, R10, c[0x0][0x1f8], 0x1 ;  /* 0x00007e000a137a11 */ /* 0x000fe200078008ff */
[----:B------:R-:W-:Y:S01]  /*f9b0*/  IMAD.SHL.U32 R0, R62, 0x20, RZ ;  /* 0x000000203e007824 */ /* 0x000fe200078e00ff */
[----:B------:R-:W-:Y:S01]  /*f9c0*/  LOP3.LUT R8, R8, 0x1c0, RZ, 0xc0, !PT ;  /* 0x000001c008087812 */ /* 0x000fe200078ec0ff */
[----:B------:R-:W-:Y:S01]  /*f9d0*/  IMAD.SHL.U32 R227, R16, 0x2, RZ ;  /* 0x0000000210e37824 */ /* 0x000fe200078e00ff */
[----:B------:R-:W-:Y:S01]  /*f9e0*/  LEA.HI.X R10, R10, c[0x0][0x1fc], R5, 0x1, P0 ;  /* 0x00007f000a0a7a11 */ /* 0x000fe200000f0c05 */
[----:B------:R-:W-:Y:S01]  /*f9f0*/  IMAD.SHL.U32 R5, R4, 0x8, RZ ;  /* 0x0000000804057824 */ /* 0x000fe200078e00ff */
[----:B------:R-:W-:Y:S01]  /*fa00*/  SHFL.IDX PT, R24, R19, RZ, 0x181f ;  /* 0x00181fff13187589 */ /* 0x000fe200000e0000 */
[----:B------:R-:W-:Y:S01]  /*fa10*/  IADD3 R6, R209, 0xa080, RZ ;  /* 0x0000a080d1067810 */ /* 0x000fe20007ffe0ff */
[----:B------:R-:W-:Y:S01]  /*fa20*/  IMAD.IADD R16, R61, 0x1, -R2 ;  /* 0x000000013d107824 */ /* 0x000fe200078e0a02 */
[----:B------:R-:W-:Y:S01]  /*fa30*/  IADD3 R208, R209, 0xa0a0, RZ ;  /* 0x0000a0a0d1d07810 */ /* 0x000fe20007ffe0ff */
[----:B------:R-:W1:Y:S01]  /*fa40*/  SHFL.IDX PT, R25, R10, RZ, 0x181f ;  /* 0x00181fff0a197589 */ /* 0x000e6200000e0000 */
[----:B------:R-:W-:-:S02]  /*fa50*/  LOP3.LUT R5, R8, 0x8, R5, 0xf8, !PT ;  /* 0x0000000808057812 */ /* 0x000fc400078ef805 */
[----:B------:R-:W-:Y:S01]  /*fa60*/  SHF.R.U32.HI R8, RZ, 0x3, R8 ;  /* 0x00000003ff087819 */ /* 0x000fe20000011608 */
[----:B------:R2:W3:Y:S01]  /*fa70*/  LDSM.16.M88.4 R36, [R209+0xa080] ;  /* 0x00a08000d124783b */ /* 0x0004e20000000200 */
[----:B------:R-:W-:Y:S02]  /*fa80*/  LOP3.LUT R9, R9, 0xfffffe00, RZ, 0xc0, !PT ;  /* 0xfffffe0009097812 */ /* 0x000fe400078ec0ff */
[----:B------:R-:W-:Y:S01]  /*fa90*/  LOP3.LUT R8, R5, R8, RZ, 0x3c, !PT ;  /* 0x0000000805087212 */ /* 0x000fe200078e3cff */
[----:B------:R2:W4:Y:S01]  /*faa0*/  LDSM.16.M88.4 R28, [R209+0xa880] ;  /* 0x00a88000d11c783b */ /* 0x0005220000000200 */
[----:B------:R-:W-:Y:S02]  /*fab0*/  LOP3.LUT R0, R0, 0x7ffffc00, RZ, 0xc0, !PT ;  /* 0x7ffffc0000007812 */ /* 0x000fe400078ec0ff */
[----:B------:R-:W-:Y:S02]  /*fac0*/  @P1 IADD3 R208, R6, -0x20, RZ ;  /* 0xffffffe006d01810 */ /* 0x000fe40007ffe0ff */
[----:B------:R-:W-:Y:S01]  /*fad0*/  ISETP.GE.AND P1, PT, R3, c[0x0][0x1d4], PT ;  /* 0x0000750003007a0c */ /* 0x000fe20003f26270 */
[----:B------:R2:W2:Y:S01]  /*fae0*/  LDSM.16.M88.4 R4, [R209+0xb080] ;  /* 0x00b08000d104783b */ /* 0x0004a20000000200 */
[----:B------:R-:W-:-:S02]  /*faf0*/  IADD3 R0, R8, R9, R0 ;  /* 0x0000000908007210 */ /* 0x000fc40007ffe000 */
[----:B------:R-:W-:Y:S01]  /*fb00*/  ISETP.LT.OR P0, PT, R16, 0x1, P1 ;  /* 0x000000011000780c */ /* 0x000fe20000f01670 */
[----:B------:R2:W2:Y:S01]  /*fb10*/  LDSM.16.M88.4 R56, [R208] ;  /* 0x00000000d038783b */ /* 0x0004a20000000200 */
[C---:B------:R-:W-:Y:S01]  /*fb20*/  LEA R210, R0.reuse, 0x10080, 0x1 ;  /* 0x0001008000d27811 */ /* 0x040fe200078e08ff */
[----:B------:R-:W-:Y:S01]  /*fb30*/  IMAD.SHL.U32 R44, R0, 0x2, RZ ;  /* 0x00000002002c7824 */ /* 0x000fe200078e00ff */
[----:B------:R-:W-:Y:S01]  /*fb40*/  SHF.R.S32.HI R0, RZ, 0x1f, R221 ;  /* 0x0000001fff007819 */ /* 0x000fe200000114dd */
[----:B------:R2:W2:Y:S01]  /*fb50*/  LDSM.16.M88.4 R52, [R208+0x800] ;  /* 0x00080000d034783b */ /* 0x0004a20000000200 */
[----:B------:R-:W-:Y:S01]  /*fb60*/  LOP3.LUT R66, R66, 0xfffffff8, RZ, 0xc0, !PT ;  /* 0xfffffff842427812 */ /* 0x000fe200078ec0ff */
[----:B------:R-:W-:Y:S01]  /*fb70*/  IMAD R72, R213, 0x2, R210 ;  /* 0x00000002d5487824 */ /* 0x000fe200078e02d2 */
[----:B------:R-:W-:Y:S01]  /*fb80*/  LEA.HI R67, R0, R221, RZ, 0x3 ;  /* 0x000000dd00437211 */ /* 0x000fe200078f18ff */
[----:B-1----:R-:W-:Y:S01]  /*fb90*/  IMAD.WIDE R26, R3, 0x2, R24 ;  /* 0x00000002031a7825 */ /* 0x002fe200078e0218 */
[----:B------:R1:W1:Y:S01]  /*fba0*/  LDSM.16.M88.4 R48, [R208+0x1000] ;  /* 0x00100000d030783b */ /* 0x0002620000000200 */
[----:B------:R-:W-:-:S02]  /*fbb0*/  SHF.R.S32.HI R11, RZ, 0x1f, R14 ;  /* 0x0000001fff0b7819 */ /* 0x000fc4000001140e */
[----:B------:R-:W-:Y:S01]  /*fbc0*/  LOP3.LUT R67, R67, 0xfffffff8, RZ, 0xc0, !PT ;  /* 0xfffffff843437812 */ /* 0x000fe200078ec0ff */
[----:B------:R-:W1:Y:S01]  /*fbd0*/  LDSM.16.M88.4 R44, [R44+0x10080] ;  /* 0x010080002c2c783b */ /* 0x000e620000000200 */
[----:B------:R-:W-:Y:S01]  /*fbe0*/  LEA.HI R230, R11, R14, RZ, 0x3 ;  /* 0x0000000e0be67211 */ /* 0x000fe200078f18ff */
[----:B------:R-:W-:Y:S01]  /*fbf0*/  IMAD.MOV.U32 R0, RZ, RZ, 0x20 ;  /* 0x00000020ff007424 */ /* 0x000fe200078e00ff */
[----:B------:R-:W-:Y:S01]  /*fc00*/  SHF.R.S32.HI R68, RZ, 0x1f, R3 ;  /* 0x0000001fff447819 */ /* 0x000fe20000011403 */
[----:B------:R1:W1:Y:S01]  /*fc10*/  LDSM.16.M88.4 R20, [R72] ;  /* 0x000000004814783b */ /* 0x0002620000000200 */
[----:B------:R-:W-:Y:S01]  /*fc20*/  IMAD.WIDE R32, R67, 0x2, R24 ;  /* 0x0000000243207825 */ /* 0x000fe200078e0218 */
[----:B------:R-:W-:Y:S02]  /*fc30*/  LOP3.LUT R230, R230, 0xfffffff8, RZ, 0xc0, !PT ;  /* 0xfffffff8e6e67812 */ /* 0x000fe400078ec0ff */
[----:B------:R-:W-:Y:S01]  /*fc40*/  @!PT LDS RZ, [RZ] ;  /* 0x00000000fffff984 */ /* 0x000fe20000000800 */
[----:B------:R-:W-:Y:S01]  /*fc50*/  @!PT LDS RZ, [RZ] ;  /* 0x00000000fffff984 */ /* 0x000fe20000000800 */
[----:B------:R-:W-:Y:S01]  /*fc60*/  @!PT LDS RZ, [RZ] ;  /* 0x00000000fffff984 */ /* 0x000fe20000000800 */
[----:B------:R5:W-:Y:S01]  /*fc70*/  LDGSTS.E.BYPASS.LTC128B.128 [R227+0x4080], [R26.64], !P0 ;  /* 0x040800001ae37fae */ /* 0x000be2000c101d50 */
[----:B------:R-:W-:-:S02]  /*fc80*/  ISETP.GE.AND P0, PT, R221, c[0x0][0x1d4], PT ;  /* 0x00007500dd007a0c */ /* 0x000fc40003f06270 */
[----:B------:R-:W-:Y:S02]  /*fc90*/  SEL R212, R0, 0xffffffe0, !P2 ;  /* 0xffffffe000d47807 */ /* 0x000fe40005000000 */
[----:B------:R-:W-:Y:S02]  /*fca0*/  LOP3.LUT R0, R8, R9, RZ, 0xfc, !PT ;  /* 0x0000000908007212 */ /* 0x000fe400078efcff */
[----:B------:R-:W-:Y:S02]  /*fcb0*/  SHF.R.S32.HI R70, RZ, 0x1f, R67 ;  /* 0x0000001fff467819 */ /* 0x000fe40000011443 */
[----:B------:R-:W-:Y:S02]  /*fcc0*/  SHF.R.S32.HI R71, RZ, 0x1f, R66 ;  /* 0x0000001fff477819 */ /* 0x000fe40000011442 */
[----:B------:R-:W-:Y:S02]  /*fcd0*/  SHF.R.S32.HI R69, RZ, 0x1f, R230 ;  /* 0x0000001fff457819 */ /* 0x000fe400000114e6 */
[----:B------:R-:W-:-:S02]  /*fce0*/  IADD3 R203, R208, 0x800, RZ ;  /* 0x00000800d0cb7810 */ /* 0x000fc40007ffe0ff */
[----:B------:R-:W-:Y:S02]  /*fcf0*/  @P0 LOP3.LUT R12, R12, 0x8, RZ, 0xfc, !PT ;  /* 0x000000080c0c0812 */ /* 0x000fe400078efcff */
[----:B------:R-:W-:Y:S02]  /*fd00*/  ISETP.LT.OR P0, PT, R16, 0x1, P0 ;  /* 0x000000011000780c */ /* 0x000fe40000701670 */
[----:B------:R-:W-:Y:S02]  /*fd10*/  LOP3.LUT R12, R12, 0xfffffffb, RZ, 0xc0, !PT ;  /* 0xfffffffb0c0c7812 */ /* 0x000fe400078ec0ff */
[----:B------:R-:W-:Y:S01]  /*fd20*/  IADD3 R202, R208, 0x1000, RZ ;  /* 0x00001000d0ca7810 */ /* 0x000fe20007ffe0ff */
[----:B-----5:R-:W-:-:S08]  /*fd30*/  IMAD.WIDE R26, R66, 0x2, R24 ;  /* 0x00000002421a7825 */ /* 0x020fd000078e0218 */
        /* <DEDUP_REMOVED lines=16> */
[----:B------:R2:W3:Y:S04]  /*fe40*/  SHFL.IDX PT, R17, R10, 0x1, 0x181f ;  /* 0x00381f000a117f89 */ /* 0x0004e800000e0000 */
[----:B------:R2:W4:Y:S02]  /*fe50*/  SHFL.IDX PT, R9, R19, 0x1, 0x181f ;  /* 0x00381f0013097f89 */ /* 0x00052400000e0000 */
.L_x_2825:
[----:B----4-:R-:W-:Y:S02]  /*fe60*/  LEA R12, P0, R67, R9, 0x1 ;  /* 0x00000009430c7211 */ /* 0x010fe400078008ff */
[----:B------:R-:W-:Y:S02]  /*fe70*/  ISETP.GE.AND P2, PT, R221, c[0x0][0x1d4], PT ;  /* 0x00007500dd007a0c */ /* 0x000fe40003f46270 */
[----:B---3--:R-:W-:Y:S02]  /*fe80*/  LEA.HI.X R13, R67, R17, R70, 0x1, P0 ;  /* 0x00000011430d7211 */ /* 0x008fe400000f0c46 */
[----:B--2---:R-:W-:-:S04]  /*fe90*/  LEA R10, P0, R66, R9, 0x1 ;  /* 0x00000009420a7211 */ /* 0x004fc800078008ff */
        /* <DEDUP_REMOVED lines=18> */
.L_x_2796:
[----:B--234-:R-:W-:Y:S05]  /*ffc0*/  BSYNC B0 ;  /* 0x0000000000007941 */ /* 0x01cfea0003800000 */
.L_x_2795:
[----:B------:R-:W0:Y:S01]  /*ffd0*/  LDGDEPBAR ;  /* 0x00000000000079af */ /* 0x000e220000000000 */
[----:B------:R-:W-:Y:S02]  /*ffe0*/  WARPSYNC 0xffffffff ;  /* 0xffffffff00007948 */ /* 0x000fe40003800000 */
[C---:B-1----:R-:W-:Y:S01]  /*fff0*/  HMMA.16816.F32.BF16 R40, R44.reuse, R36, RZ ;  /* 0x000000242c28723c */ /* 0x042fe200000418ff */
[----:B------:R-:W-:Y:S01]  /*10000*/  IMAD R75, R211, 0x2, R210 ;  /* 0x00000002d34b7824 */ /* 0x000fe200078e02d2 */
[----:B------:R-:W-:Y:S01]  /*10010*/  ISETP.GE.AND P1, PT, R107, 0x31, PT ;  /* 0x000000316b00780c */ /* 0x000fe20003f26270 */
[----:B------:R-:W-:Y:S01]  /*10020*/  IMAD R73, R212, 0x2, R209 ;  /* 0x00000002d4497824 */ /* 0x000fe200078e02d1 */
[C---:B------:R-:W-:Y:S01]  /*10030*/  IADD3 R200, R208.reuse, 0x1800, RZ ;  /* 0x00001800d0c87810 */ /* 0x040fe20007ffe0ff */
[----:B------:R-:W-:Y:S01]  /*10040*/  IMAD R74, R211, 0x2, R72 ;  /* 0x00000002d34a7824 */ /* 0x000fe200078e0248 */
[----:B------:R-:W-:Y:S01]  /*10050*/  IADD3 R199, R208, 0x2000, RZ ;  /* 0x00002000d0c77810 */ /* 0x000fe20007ffe0ff */
[----:B------:R-:W-:Y:S01]  /*10060*/  IMAD R201, R212, 0x2, R208 ;  /* 0x00000002d4c97824 */ /* 0x000fe200078e02d0 */
[----:B------:R-:W-:Y:S01]  /*10070*/  HMMA.16816.F32.BF16 R32, R44, R28, RZ ;  /* 0x0000001c2c20723c */ /* 0x000fe200000418ff */
[----:B------:R-:W-:Y:S01]  /*10080*/  LDSM.16.M88.4 R16, [R73+0xa080] ;  /* 0x00a080004910783b */ /* 0x000fe20000000200 */
[----:B------:R-:W-:-:S02]  /*10090*/  IADD3 R198, R208, 0x2800, RZ ;  /* 0x00002800d0c67810 */ /* 0x000fc40007ffe0ff */
[C---:B------:R-:W-:Y:S01]  /*100a0*/  IADD3 R197, R208.reuse, 0x3000, RZ ;  /* 0x00003000d0c57810 */ /* 0x040fe20007ffe0ff */
[----:B------:R-:W-:Y:S01]  /*100b0*/  LDSM.16.M88.4 R12, [R73+0xa880] ;  /* 0x00a88000490c783b */ /* 0x000fe20000000200 */
[C---:B------:R-:W-:Y:S02]  /*100c0*/  IADD3 R196, R208.reuse, 0x3800, RZ ;  /* 0x00003800d0c47810 */ /* 0x040fe40007ffe0ff */
[----:B------:R-:W-:Y:S01]  /*100d0*/  HMMA.16816.F32.BF16 R36, R44, R38, RZ ;  /* 0x000000262c24723c */ /* 0x000fe200000418ff */
[----:B------:R-:W-:Y:S01]  /*100e0*/  LDSM.16.M88.4 R8, [R73+0xb080] ;  /* 0x00b080004908783b */ /* 0x000fe20000000200 */
[C---:B------:R-:W-:Y:S02]  /*100f0*/  IADD3 R195, R208.reuse, 0x4000, RZ ;  /* 0x00004000d0c37810 */ /* 0x040fe40007ffe0ff */
[C---:B------:R-:W-:Y:S02]  /*10100*/  IADD3 R194, R208.reuse, 0x4800, RZ ;  /* 0x00004800d0c27810 */ /* 0x040fe40007ffe0ff */
[----:B------:R-:W-:-:S02]  /*10110*/  IADD3 R193, R208, 0x5000, RZ ;  /* 0x00005000d0c17810 */ /* 0x000fc40007ffe0ff */
[----:B------:R-:W-:Y:S01]  /*10120*/  HMMA.16816.F32.BF16 R28, R44, R30, RZ ;  /* 0x0000001e2c1c723c */ /* 0x000fe200000418ff */
[----:B------:R-:W-:-:S07]  /*10130*/  IADD3 R192, R208, 0x5800, RZ ;  /* 0x00005800d0c07810 */ /* 0x000fce0007ffe0ff */
[C---:B------:R-:W-:Y:S08]  /*10140*/  HMMA.16816.F32.BF16 R24, R44.reuse, R4, RZ ;  /* 0x000000042c18723c */ /* 0x040ff000000418ff */
[----:B------:R-:W-:Y:S01]  /*10150*/  HMMA.16816.F32.BF16 R44, R44, R6, RZ ;  /* 0x000000062c2c723c */ /* 0x000fe200000418ff */
[----:B------:R-:W1:Y:S07]  /*10160*/  LDSM.16.M88.4 R4, [R75] ;  /* 0x000000004b04783b */ /* 0x000e6e0000000200 */
[C---:B------:R-:W-:Y:S08]  /*10170*/  HMMA.16816.F32.BF16 R40, R20.reuse, R56, R40 ;  /* 0x000000381428723c */ /* 0x040ff00000041828 */
[C---:B------:R-:W-:Y:S01]  /*10180*/  HMMA.16816.F32.BF16 R36, R20.reuse, R58, R36 ;  /* 0x0000003a1424723c */ /* 0x040fe20000041824 */
[----:B------:R-:W-:Y:S07]  /*10190*/  LDSM.16.M88.4 R56, [R201] ;  /* 0x00000000c938783b */ /* 0x000fee0000000200 */
[C---:B------:R-:W-:Y:S08]  /*101a0*/  HMMA.16816.F32.BF16 R32, R20.reuse, R52, R32 ;  /* 0x000000341420723c */ /* 0x040ff00000041820 */
[C---:B------:R-:W-:Y:S01]  /*101b0*/  HMMA.16816.F32.BF16 R28, R20.reuse, R54, R28 ;  /* 0x00000036141c723c */ /* 0x040fe2000004181c */
[----:B------:R-:W-:Y:S07]  /*101c0*/  LDSM.16.M88.4 R52, [R201+0x800] ;  /* 0x00080000c934783b */ /* 0x000fee0000000200 */
[C---:B------:R-:W-:Y:S08]  /*101d0*/  HMMA.16816.F32.BF16 R24, R20.reuse, R48, R24 ;  /* 0x000000301418723c */ /* 0x040ff00000041818 */
[----:B------:R-:W-:Y:S01]  /*101e0*/  HMMA.16816.F32.BF16 R20, R20, R50, R44 ;  /* 0x000000321414723c */ /* 0x000fe2000004182c */
[----:B------:R-:W2:Y:S04]  /*101f0*/  LDSM.16.M88.4 R44, [R74] ;  /* 0x000000004a2c783b */ /* 0x000ea80000000200 */
        /* <DEDUP_REMOVED lines=12> */
[C---:B------:R-:W-:Y:S01]  /*102c0*/  HMMA.16816.F32.BF16 R36, R44.reuse, R58, R36 ;  /* 0x0000003a2c24723c */ /* 0x040fe20000041824 */
[----:B------:R-:W-:Y:S07]  /*102d0*/  LDSM.16.M88.4 R56, [R208+0x1800] ;  /* 0x00180000d038783b */ /* 0x000fee0000000200 */
[C---:B------:R-:W-:Y:S08]  /*102e0*/  HMMA.16816.F32.BF16 R32, R44.reuse, R52, R32 ;  /* 0x000000342c20723c */ /* 0x040ff00000041820 */
[C---:B------:R-:W-:Y:S01]  /*102f0*/  HMMA.16816.F32.BF16 R28, R44.reuse, R54, R28 ;  /* 0x000000362c1c723c */ /* 0x040fe2000004181c */
[----:B------:R-:W-:Y:S07]  /*10300*/  LDSM.16.M88.4 R52, [R208+0x2000] ;  /* 0x00200000d034783b */ /* 0x000fee0000000200 */
        /* <DEDUP_REMOVED lines=10> */
[C---:B----4-:R-:W-:Y:S08]  /*103b0*/  HMMA.16816.F32.BF16 R24, R4.reuse, R8, R24 ;  /* 0x000000080418723c */ /* 0x050ff00000041818 */
        /* <DEDUP_REMOVED lines=48> */
[----:B------:R-:W2:Y:S07]  /*106c0*/  LDSM.16.M88.4 R52, [R201+0x3000] ;  /* 0x00300000c934783b */ /* 0x000eae0000000200 */
[C---:B---3--:R-:W-:Y:S08]  /*106d0*/  HMMA.16816.F32.BF16 R24, R44.reuse, R48, R24 ;  /* 0x000000302c18723c */ /* 0x048ff00000041818 */
[----:B------:R-:W-:Y:S01]  /*106e0*/  HMMA.16816.F32.BF16 R20, R44, R50, R20 ;  /* 0x000000322c14723c */ /* 0x000fe20000041814 */
[----:B------:R-:W3:Y:S04]  /*106f0*/  LDSM.16.M88.4 R48, [R201+0x3800] ;  /* 0x00380000c930783b */ /* 0x000ee80000000200 */
[----:B------:R-:W5:Y:S03]  /*10700*/  LDSM.16.M88.4 R44, [R201+0x4000] ;  /* 0x00400000c92c783b */ /* 0x000f660000000200 */
[C---:B-1----:R-:W-:Y:S08]  /*10710*/  HMMA.16816.F32.BF16 R40, R4.reuse, R16, R40 ;  /* 0x000000100428723c */ /* 0x042ff00000041828 */
[C---:B------:R-:W-:Y:S01]  /*10720*/  HMMA.16816.F32.BF16 R36, R4.reuse, R18, R36 ;  /* 0x000000120424723c */ /* 0x040fe20000041824 */
[----:B------:R-:W-:Y:S07]  /*10730*/  LDSM.16.M88.4 R16, [R210+0xc000] ;  /* 0x00c00000d210783b */ /* 0x000fee0000000200 */
[C---:B------:R-:W-:Y:S08]  /*10740*/  HMMA.16816.F32.BF16 R32, R4.reuse, R12, R32 ;  /* 0x0000000c0420723c */ /* 0x040ff00000041820 */
[C---:B------:R-:W-:Y:S01]  /*10750*/  HMMA.16816.F32.BF16 R28, R4.reuse, R14, R28 ;  /* 0x0000000e041c723c */ /* 0x040fe2000004181c */
[----:B------:R-:W1:Y:S07]  /*10760*/  LDSM.16.M88.4 R12, [R209+0xe880] ;  /* 0x00e88000d10c783b */ /* 0x000e6e0000000200 */
[C---:B----4-:R-:W-:Y:S08]  /*10770*/  HMMA.16816.F32.BF16 R24, R4.reuse, R8, R24 ;  /* 0x000000080418723c */ /* 0x050ff00000041818 */
[----:B------:R-:W-:Y:S01]  /*10780*/  HMMA.16816.F32.BF16 R20, R4, R10, R20 ;  /* 0x0000000a0414723c */ /* 0x000fe20000041814 */
[----:B------:R-:W4:Y:S04]  /*10790*/  LDSM.16.M88.4 R8, [R209+0xf080] ;  /* 0x00f08000d108783b */ /* 0x000f280000000200 */
[----:B------:R-:W1:Y:S03]  /*107a0*/  LDSM.16.M88.4 R4, [R209+0xf880] ;  /* 0x00f88000d104783b */ /* 0x000e660000000200 */
[C---:B--2---:R-:W-:Y:S08]  /*107b0*/  HMMA.16816.F32.BF16 R40, R56.reuse, R52, R40 ;  /* 0x000000343828723c */ /* 0x044ff00000041828 */
[C---:B------:R-:W-:Y:S01]  /*107c0*/  HMMA.16816.F32.BF16 R36, R56.reuse, R54, R36 ;  /* 0x000000363824723c */ /* 0x040fe20000041824 */
[----:B------:R-:W-:Y:S07]  /*107d0*/  LDSM.16.M88.4 R52, [R208+0x4800] ;  /* 0x00480000d034783b */ /* 0x000fee0000000200 */
[C---:B---3--:R-:W-:Y:S08]  /*107e0*/  HMMA.16816.F32.BF16 R32, R56.reuse, R48, R32 ;  /* 0x000000303820723c */ /* 0x048ff00000041820 */
[C---:B------:R-:W-:Y:S01]  /*107f0*/  HMMA.16816.F32.BF16 R28, R56.reuse, R50, R28 ;  /* 0x00000032381c723c */ /* 0x040fe2000004181c */
[----:B------:R-:W-:Y:S07]  /*10800*/  LDSM.16.M88.4 R48, [R208+0x5000] ;  /* 0x00500000d030783b */ /* 0x000fee0000000200 */
[C---:B-----5:R-:W-:Y:S08]  /*10810*/  HMMA.16816.F32.BF16 R24, R56.reuse, R44, R24 ;  /* 0x0000002c3818723c */ /* 0x060ff00000041818 */
[----:B------:R-:W-:Y:S01]  /*10820*/  HMMA.16816.F32.BF16 R20, R56, R46, R20 ;  /* 0x0000002e3814723c */ /* 0x000fe20000041814 */
[----:B------:R-:W2:Y:S04]  /*10830*/  LDSM.16.M88.4 R56, [R72+0xc000] ;  /* 0x00c000004838783b */ /* 0x000ea80000000200 */
[----:B------:R-:W3:Y:S03]  /*10840*/  LDSM.16.M88.4 R44, [R208+0x5800] ;  /* 0x00580000d02c783b */ /* 0x000ee60000000200 */
        /* <DEDUP_REMOVED lines=8> */
[----:B------:R-:W4:Y:S04]  /*108d0*/  LDSM.16.M88.4 R4, [R73+0xf080] ;  /* 0x00f080004904783b */ /* 0x000f280000000200 */
[----:B------:R-:W5:Y:S03]  /*108e0*/  LDSM.16.M88.4 R16, [R73+0xf880] ;  /* 0x00f880004910783b */ /* 0x000f660000000200 */
        /* <DEDUP_REMOVED lines=9> */
[----:B------:R-:W3:Y:S01]  /*10980*/  LDSM.16.M88.4 R44, [R201+0x5800] ;  /* 0x00580000c92c783b */ /* 0x000ee20000000200 */
[----:B------:R-:W-:-:S04]  /*10990*/  DEPBAR.LE SB0, 0x0 ;  /* 0x000080000000791a */ /* 0x000fc80000000000 */
[C---:B-1----:R-:W-:Y:S08]  /*109a0*/  HMMA.16816.F32.BF16 R40, R12.reuse, R8, R40 ;  /* 0x000000080c28723c */ /* 0x042ff00000041828 */
[C---:B------:R-:W-:Y:S08]  /*109b0*/  HMMA.16816.F32.BF16 R36, R12.reuse, R10, R36 ;  /* 0x0000000a0c24723c */ /* 0x040ff00000041824 */
[C---:B----4-:R-:W-:Y:S08]  /*109c0*/  HMMA.16816.F32.BF16 R32, R12.reuse, R4, R32 ;  /* 0x000000040c20723c */ /* 0x050ff00000041820 */
[C---:B------:R-:W-:Y:S08]  /*109d0*/  HMMA.16816.F32.BF16 R28, R12.reuse, R6, R28 ;  /* 0x000000060c1c723c */ /* 0x040ff0000004181c */
[C---:B-----5:R-:W-:Y:S08]  /*109e0*/  HMMA.16816.F32.BF16 R24, R12.reuse, R16, R24 ;  /* 0x000000100c18723c */ /* 0x060ff00000041818 */
[----:B------:R-:W-:Y:S08]  /*109f0*/  HMMA.16816.F32.BF16 R20, R12, R18, R20 ;  /* 0x000000120c14723c */ /* 0x000ff00000041814 */
[C---:B--2---:R-:W-:Y:S08]  /*10a00*/  HMMA.16816.F32.BF16 R40, R56.reuse, R52, R40 ;  /* 0x000000343828723c */ /* 0x044ff00000041828 */
[C---:B------:R-:W-:Y:S08]  /*10a10*/  HMMA.16816.F32.BF16 R36, R56.reuse, R54, R36 ;  /* 0x000000363824723c */ /* 0x040ff00000041824 */
[C---:B------:R-:W-:Y:S08]  /*10a20*/  HMMA.16816.F32.BF16 R32, R56.reuse, R48, R32 ;  /* 0x000000303820723c */ /* 0x040ff00000041820 */
[C---:B------:R-:W-:Y:S08]  /*10a30*/  HMMA.16816.F32.BF16 R28, R56.reuse, R50, R28 ;  /* 0x00000032381c723c */ /* 0x040ff0000004181c */
[C---:B---3--:R-:W-:Y:S08]  /*10a40*/  HMMA.16816.F32.BF16 R24, R56.reuse, R44, R24 ;  /* 0x0000002c3818723c */ /* 0x048ff00000041818 */
[----:B------:R-:W-:Y:S01]  /*10a50*/  HMMA.16816.F32.BF16 R20, R56, R46, R20 ;  /* 0x0000002e3814723c */ /* 0x000fe20000041814 */
[----:B------:R-:W-:Y:S06]  /*10a60*/  BAR.SYNC.DEFER_BLOCKING 0x0 ;  /* 0x0000000000007b1d */ /* 0x000fec0000010000 */
[----:B------:R-:W-:Y:S05]  /*10a70*/  @!P1 BRA `(.L_x_2798) ;  /* 0x0000043000009947 */ /* 0x000fea0003800000 */
[----:B------:R-:W-:Y:S01]  /*10a80*/  ISETP.NE.AND P0, PT, R223, 0x1, PT ;  /* 0x00000001df00780c */ /* 0x000fe20003f05270 */
        /* <DEDUP_REMOVED lines=23> */
[----:B------:R-:W-:-:S04]  /*10c00*/  IMAD R4, R4, c[0x0][0x1f0], RZ ;  /* 0x00007c0004047a24 */ /* 0x000fc800078e02ff */
[----:B------:R-:W-:Y:S01]  /*10c10*/  IMAD R5, R225, c[0x0][0x1f4], R4 ;  /* 0x00007d00e1057a24 */ /* 0x000fe200078e0204 */
[----:B------:R-:W-:-:S04]  /*10c20*/  IADD3 R4, P0, R64, R6, RZ ;  /* 0x0000000640047210 */ /* 0x000fc80007f1e0ff */
[----:B------:R-:W-:Y:S02]  /*10c30*/  IADD3.X R7, R60, R7, R5, P0, !PT ;  /* 0x000000073c077210 */ /* 0x000fe400007fe405 */
[----:B------:R-:W-:-:S04]  /*10c40*/  LEA R5, P0, R4, c[0x0][0x1c8], 0x1 ;  /* 0x0000720004057a11 */ /* 0x000fc800078008ff */
[----:B------:R-:W-:Y:S01]  /*10c50*/  LEA.HI.X R4, R4, c[0x0][0x1cc], R7, 0x1, P0 ;  /* 0x0000730004047a11 */ /* 0x000fe200000f0c07 */
[----:B------:R1:W2:Y:S01]  /*10c60*/  SHFL.IDX PT, R6, R5, RZ, 0x181f ;  /* 0x00181fff05067589 */ /* 0x0002a200000e0000 */
[----:B------:R-:W-:-:S03]  /*10c70*/  ISETP.GE.AND P0, PT, R2, 0x1, PT ;  /* 0x000000010200780c */ /* 0x000fc60003f06270 */
[----:B------:R1:W3:Y:S10]  /*10c80*/  SHFL.IDX PT, R7, R4, RZ, 0x181f ;  /* 0x00181fff04077589 */ /* 0x0002f400000e0000 */
[----:B------:R-:W-:Y:S05]  /*10c90*/  @!P0 BRA `(.L_x_2800) ;  /* 0x000000d000008947 */ /* 0x000fea0003800000 */
        /* <DEDUP_REMOVED lines=13> */
.L_x_2800:
[----:B------:R-:W-:Y:S05]  /*10d70*/  BSYNC B0 ;  /* 0x0000000000007941 */ /* 0x000fea0003800000 */
.L_x_2799:
[----:B------:R-:W-:Y:S01]  /*10d80*/  ISETP.GE.AND P0, PT, R2, 0x21, PT ;  /* 0x000000210200780c */ /* 0x000fe20003f06270 */
[----:B-1----:R-:W1:Y:S01]  /*10d90*/  SHFL.IDX PT, R4, R4, 0x1, 0x181f ;  /* 0x00381f0004047f89 */ /* 0x002e6200000e0000 */
[----:B------:R-:W-:Y:S03]  /*10da0*/  BSSY B0, `(.L_x_2798) ;  /* 0x0000010000007945 */ /* 0x000fe60003800000 */
[----:B------:R-:W4:Y:S08]  /*10db0*/  SHFL.IDX PT, R5, R5, 0x1, 0x181f ;  /* 0x00381f0005057f89 */ /* 0x000f3000000e0000 */
[----:B------:R-:W-:Y:S05]  /*10dc0*/  @!P0 BRA `(.L_x_2801) ;  /* 0x000000d000008947 */ /* 0x000fea0003800000 */
[----:B----4-:R-:W-:-:S04]  /*10dd0*/  LEA R2, P0, R3, R5, 0x1 ;  /* 0x0000000503027211 */ /* 0x010fc800078008ff */
[----:B-1----:R-:W-:Y:S02]  /*10de0*/  LEA.HI.X R3, R3, R4, R68, 0x1, P0 ;  /* 0x0000000403037211 */ /* 0x002fe400000f0c44 */
[----:B--2---:R-:W-:-:S03]  /*10df0*/  LEA R6, P0, R67, R5, 0x1 ;  /* 0x0000000543067211 */ /* 0x004fc600078008ff */
[----:B------:R-:W-:Y:S01]  /*10e00*/  @!PT LDS RZ, [RZ] ;  /* 0x00000000fffff984 */ /* 0x000fe20000000800 */
[----:B------:R1:W-:Y:S01]  /*10e10*/  LDGSTS.E.BYPASS.LTC128B.128 [R227+0xb080], [R2.64], !P6 ;  /* 0x0b08000002e37fae */ /* 0x0003e2000f101d50 */
[----:B---3--:R-:W-:Y:S02]  /*10e20*/  LEA.HI.X R7, R67, R4, R70, 0x1, P0 ;  /* 0x0000000443077211 */ /* 0x008fe400000f0c46 */
[----:B------:R-:W-:-:S03]  /*10e30*/  LEA R8, P0, R66, R5, 0x1 ;  /* 0x0000000542087211 */ /* 0x000fc600078008ff */
[----:B------:R1:W-:Y:S01]  /*10e40*/  LDGSTS.E.BYPASS.LTC128B.128 [R227+0xc880], [R6.64], !P2 ;  /* 0x0c88000006e37fae */ /* 0x0003e2000d101d50 */
[----:B------:R-:W-:Y:S02]  /*10e50*/  LEA.HI.X R9, R66, R4, R71, 0x1, P0 ;  /* 0x0000000442097211 */ /* 0x000fe400000f0c47 */
[----:B------:R-:W-:-:S03]  /*10e60*/  LEA R10, P0, R230, R5, 0x1 ;  /* 0x00000005e60a7211 */ /* 0x000fc600078008ff */
[----:B------:R1:W-:Y:S01]  /*10e70*/  LDGSTS.E.BYPASS.LTC128B.128 [R227+0xe080], [R8.64], !P5 ;  /* 0x0e08000008e37fae */ /* 0x0003e2000e901d50 */
[----:B------:R-:W-:-:S05]  /*10e80*/  LEA.HI.X R11, R230, R4, R69, 0x1, P0 ;  /* 0x00000004e60b7211 */ /* 0x000fca00000f0c45 */
[----:B------:R1:W-:Y:S04]  /*10e90*/  LDGSTS.E.BYPASS.LTC128B.128 [R227+0xf880], [R10.64], !P4 ;  /* 0x0f8800000ae37fae */ /* 0x0003e8000e101d50 */
.L_x_2801:
[----:B------:R-:W-:Y:S05]  /*10ea0*/  BSYNC B0 ;  /* 0x0000000000007941 */ /* 0x000fea0003800000 */
.L_x_2798:
[----:B-1----:R-:W-:Y:S01]  /*10eb0*/  LOP3.LUT R3, R62, 0xffffffe0, RZ, 0xc0, !PT ;  /* 0xffffffe03e037812 */ /* 0x002fe200078ec0ff */
        /* <DEDUP_REMOVED lines=28> */
[----:B------:R-:W-:Y:S01]  /*11080*/  LDSM.16.MT88.4 R128, [R206+0x8880] ;  /* 0x00888000ce80783b */ /* 0x000fe20000004200 */
[----:B------:R-:W-:-:S02]  /*11090*/  FMNMX.FTZ R3, R40, R41, !PT ;  /* 0x0000002928037209 */ /* 0x000fc40007810000 */
[----:B--23--:R-:W-:Y:S01]  /*110a0*/  FSEL R7, R38, -INF , P0 ;  /* 0xff80000026077808 */ /* 0x00cfe20000000000 */
[----:B------:R-:W-:Y:S01]  /*110b0*/  LDSM.16.MT88.4 R136, [R205+0x8880] ;  /* 0x00888000cd88783b */ /* 0x000fe20000004200 */
[----:B------:R-:W-:Y:S02]  /*110c0*/  FSEL R36, R36, -INF , P0 ;  /* 0xff80000024247808 */ /* 0x000fe40000000000 */
[----:B------:R-:W-:Y:S01]  /*110d0*/  ISETP.GT.AND P0, PT, R61, 0x9, PT ;  /* 0x000000093d00780c */ /* 0x000fe20003f04270 */
[----:B------:R-:W-:Y:S01]  /*110e0*/  LDSM.16.MT88.4 R164, [R206+0x6080] ;  /* 0x00608000cea4783b */ /* 0x000fe20000004200 */
[----:B------:R-:W-:Y:S02]  /*110f0*/  FMNMX.FTZ R3, R36, R3, !PT ;  /* 0x0000000324037209 */ /* 0x000fe40007810000 */
[----:B----4-:R-:W-:Y:S01]  /*11100*/  FSEL R5, R39, -INF , P0 ;  /* 0xff80000027057808 */ /* 0x010fe20000000000 */
[----:B------:R-:W-:Y:S01]  /*11110*/  LDSM.16.MT88.4 R160, [R205+0x6080] ;  /* 0x00608000cda0783b */ /* 0x000fe20000004200 */
[----:B------:R-:W-:-:S02]  /*11120*/  FSEL R2, R37, -INF , P0 ;  /* 0xff80000025027808 */ /* 0x000fc40000000000 */
[C---:B------:R-:W-:Y:S01]  /*11130*/  ISETP.GT.AND P0, PT, R61.reuse, 0x10, PT ;  /* 0x000000103d00780c */ /* 0x040fe20003f04270 */
[----:B------:R-:W-:Y:S01]  /*11140*/  LDSM.16.MT88.4 R172, [R204+0x4880] ;  /* 0x00488000ccac783b */ /* 0x000fe20000004200 */
[----:B------:R-:W-:Y:S02]  /*11150*/  FMNMX.FTZ R3, R2, R3, !PT ;  /* 0x0000000302037209 */ /* 0x000fe40007810000 */
[----:B------:R-:W-:Y:S01]  /*11160*/  FSEL R9, R34, -INF , P0 ;  /* 0xff80000022097808 */ /* 0x000fe20000000000 */
[----:B------:R-:W-:Y:S01]  /*11170*/  LDSM.16.MT88.4 R168, [R207+0x6080] ;  /* 0x00608000cfa8783b */ /* 0x000fe20000004200 */
        /* <DEDUP_REMOVED lines=28> */
[----:B------:R-:W-:Y:S01]  /*11340*/  FMNMX.FTZ R3, R182, R3, !PT ;  /* 0x00000003b6037209 */ /* 0x000fe20007810000 */
[----:B------:R-:W-:Y:S01]  /*11350*/  LDSM.16.MT88.4 R60, [R207+0x5880] ;  /* 0x00588000cf3c783b */ /* 0x000fe20000004200 */
[----:B------:R-:W-:-:S02]  /*11360*/  FSEL R180, R21, -INF , P0 ;  /* 0xff80000015b47808 */ /* 0x000fc40000000000 */
[----:B------:R-:W-:Y:S02]  /*11370*/  FSEL R176, R23, -INF , P0 ;  /* 0xff80000017b07808 */ /* 0x000fe40000000000 */
[----:B------:R-:W-:Y:S01]  /*11380*/  FMNMX.FTZ R14, R180, R3, !PT ;  /* 0x00000003b40e7209 */ /* 0x000fe20007810000 */
[----:B------:R-:W-:Y:S04]  /*11390*/  LDSM.16.MT88.4 R20, [R206+0x7880] ;  /* 0x00788000ce14783b */ /* 0x000fe80000004200 */
[----:B------:R-:W1:Y:S02]  /*113a0*/  SHFL.BFLY PT, R11, R14, 0x2, 0x1f ;  /* 0x0c401f000e0b7f89 */ /* 0x000e6400000e0000 */
        /* <DEDUP_REMOVED lines=16> */
[----:B------:R-:W-:Y:S01]  /*114b0*/  LDSM.16.MT88.4 R36, [R206+0x4080] ;  /* 0x00408000ce24783b */ /* 0x000fe20000004200 */
        /* <DEDUP_REMOVED lines=9> */
[--C-:B------:R-:W-:Y:S01]  /*11550*/  FFMA.FTZ R232, R232, c[0x0][0x2d0], -R183.reuse ;  /* 0x0000b400e8e87a23 */ /* 0x100fe200000108b7 */
[----:B------:R-:W1:Y:S01]  /*11560*/  MUFU.EX2 R158, R158 ;  /* 0x0000009e009e7308 */ /* 0x000e620000000800 */
[--C-:B------:R-:W-:Y:S01]  /*11570*/  FFMA.FTZ R234, R182, c[0x0][0x2d0], -R183.reuse ;  /* 0x0000b400b6ea7a23 */ /* 0x100fe200000108b7 */
[----:B------:R-:W-:Y:S01]  /*11580*/  FMNMX.FTZ R11, R177, R12, !PT ;  /* 0x0000000cb10b7209 */ /* 0x000fe20007810000 */
[----:B------:R-:W-:-:S03]  /*11590*/  FFMA.FTZ R241, R180, c[0x0][0x2d0], -R183 ;  /* 0x0000b400b4f17a23 */ /* 0x000fc600000108b7 */
[----:B------:R-:W-:Y:S02]  /*115a0*/  FMNMX.FTZ R11, R176, R11, !PT ;  /* 0x0000000bb00b7209 */ /* 0x000fe40007810000 */
[----:B------:R-:W-:Y:S03]  /*115b0*/  MUFU.EX2 R159, R159 ;  /* 0x0000009f009f7308 */ /* 0x000fe60000000800 */
[----:B------:R-:W2:Y:S05]  /*115c0*/  SHFL.BFLY PT, R12, R11, 0x2, 0x1f ;  /* 0x0c401f000b0c7f89 */ /* 0x000eaa00000e0000 */
[----:B------:R-:W3:Y:S01]  /*115d0*/  MUFU.EX2 R2, R2 ;  /* 0x0000000200027308 */ /* 0x000ee20000000800 */
[----:B-1----:R-:W-:Y:S01]  /*115e0*/  F2FP.BF16.PACK_AB R140, R158, R185 ;  /* 0x000000b99e8c723e */ /* 0x002fe200000010ff */
[----:B------:R-:W-:-:S06]  /*115f0*/  FADD.FTZ R158, R185, R158 ;  /* 0x0000009eb99e7221 */ /* 0x000fcc0000010000 */
[----:B------:R-:W-:Y:S01]  /*11600*/  MUFU.EX2 R231, R231 ;  /* 0x000000e700e77308 */ /* 0x000fe20000000800 */
[----:B---3--:R-:W-:-:S07]  /*11610*/  F2FP.BF16.PACK_AB R142, R2, R159 ;  /* 0x0000009f028e723e */ /* 0x008fce00000010ff */
[----:B------:R-:W-:Y:S01]  /*11620*/  MUFU.EX2 R188, R188 ;  /* 0x000000bc00bc7308 */ /* 0x000fe20000000800 */
[----:B------:R-:W-:Y:S01]  /*11630*/  FADD.FTZ R159, R159, R158 ;  /* 0x0000009e9f9f7221 */ /* 0x000fe20000010000 */
[----:B--2---:R-:W-:-:S03]  /*11640*/  FMNMX.FTZ R12, R11, R12, !PT ;  /* 0x0000000c0b0c7209 */ /* 0x004fc60007810000 */
[----:B------:R-:W-:Y:S02]  /*11650*/  FADD.FTZ R2, R2, R159 ;  /* 0x0000009f02027221 */ /* 0x000fe40000010000 */
[----:B------:R-:W1:Y:S01]  /*11660*/  SHFL.BFLY PT, R157, R12, 0x1, 0x1f ;  /* 0x0c201f000c9d7f89 */ /* 0x000e6200000e0000 */
[----:B------:R-:W-:Y:S08]  /*11670*/  MUFU.EX2 R191, R191 ;  /* 0x000000bf00bf7308 */ /* 0x000ff00000000800 */
[----:B------:R-:W-:Y:S08]  /*11680*/  MUFU.EX2 R186, R186 ;  /* 0x000000ba00ba7308 */ /* 0x000ff00000000800 */
[----:B------:R-:W-:Y:S01]  /*11690*/  MUFU.EX2 R232, R232 ;  /* 0x000000e800e87308 */ /* 0x000fe20000000800 */
[----:B-1----:R-:W-:-:S07]  /*116a0*/  FMNMX.FTZ R157, R157, R12, !PT ;  /* 0x0000000c9d9d7209 */ /* 0x002fce0007810000 */
[----:B------:R-:W-:Y:S01]  /*116b0*/  MUFU.EX2 R237, R237 ;  /* 0x000000ed00ed7308 */ /* 0x000fe20000000800 */
[C---:B------:R-:W-:Y:S01]  /*116c0*/  FSETP.NEU.FTZ.AND P0, PT, R157.reuse, -INF , PT ;  /* 0xff8000009d00780b */ /* 0x040fe20003f1d000 */
[----:B------:R-:W-:-:S06]  /*116d0*/  FMUL.FTZ R178, R157, c[0x0][0x2d0] ;  /* 0x0000b4009db27a20 */ /* 0x000fcc0000410000 */
[----:B------:R-:W-:Y:S01]  /*116e0*/  MUFU.EX2 R234, R234 ;  /* 0x000000ea00ea7308 */ /* 0x000fe20000000800 */
[----:B------:R-:W-:-:S05]  /*116f0*/  FSEL R178, R178, RZ, P0 ;  /* 0x000000ffb2b27208 */ /* 0x000fca0000000000 */
[--C-:B------:R-:W-:Y:S02]  /*11700*/  FFMA.FTZ R189, R42, c[0x0][0x2d0], -R178.reuse ;  /* 0x0000b4002abd7a23 */ /* 0x100fe400000108b2 */
[--C-:B------:R-:W-:Y:S01]  /*11710*/  FFMA.FTZ R184, R43, c[0x0][0x2d0], -R178.reuse ;  /* 0x0000b4002bb87a23 */ /* 0x100fe200000108b2 */
[----:B------:R-:W-:Y:S01]  /*11720*/  MUFU.EX2 R241, R241 ;  /* 0x000000f100f17308 */ /* 0x000fe20000000800 */
[--C-:B------:R-:W-:Y:S02]  /*11730*/  FFMA.FTZ R187, R7, c[0x0][0x2d0], -R178.reuse ;  /* 0x0000b40007bb7a23 */ /* 0x100fe400000108b2 */
[--C-:B------:R-:W-:Y:S02]  /*11740*/  FFMA.FTZ R0, R5, c[0x0][0x2d0], -R178.reuse ;  /* 0x0000b40005007a23 */ /* 0x100fe400000108b2 */
[----:B------:R-:W1:Y:S01]  /*11750*/  LDSM.16.MT88.4 R4, [R204+0x8880] ;  /* 0x00888000cc04783b */ /* 0x000e620000004200 */
[--C-:B------:R-:W-:Y:S02]  /*11760*/  FFMA.FTZ R235, R9, c[0x0][0x2d0], -R178.reuse ;  /* 0x0000b40009eb7a23 */ /* 0x100fe400000108b2 */
[----:B------:R-:W-:Y:S01]  /*11770*/  MUFU.EX2 R189, R189 ;  /* 0x000000bd00bd7308 */ /* 0x000fe20000000800 */
[----:B------:R-:W2:Y:S01]  /*11780*/  LDSM.16.MT88.4 R8, [R207+0x4880] ;  /* 0x00488000cf08783b */ /* 0x000ea20000004200 */
[----:B------:R-:W-:-:S02]  /*11790*/  FFMA.FTZ R214, R17, c[0x0][0x2d0], -R178 ;  /* 0x0000b40011d67a23 */ /* 0x000fc400000108b2 */
[--C-:B------:R-:W-:Y:S01]  /*117a0*/  FFMA.FTZ R233, R13, c[0x0][0x2d0], -R178.reuse ;  /* 0x0000b4000de97a23 */ /* 0x100fe200000108b2 */
[----:B------:R-:W3:Y:S01]  /*117b0*/  LDSM.16.MT88.4 R16, [R206+0x4880] ;  /* 0x00488000ce10783b */ /* 0x000ee20000004200 */
[--C-:B------:R-:W-:Y:S02]  /*117c0*/  FFMA.FTZ R190, R15, c[0x0][0x2d0], -R178.reuse ;  /* 0x0000b4000fbe7a23 */ /* 0x100fe400000108b2 */
[----:B------:R-:W4:Y:S01]  /*117d0*/  MUFU.EX2 R184, R184 ;  /* 0x000000b800b87308 */ /* 0x000f220000000800 */
[----:B------:R-:W5:Y:S01]  /*117e0*/  LDSM.16.MT88.4 R12, [R205+0x4880] ;  /* 0x00488000cd0c783b */ /* 0x000f620000004200 */
[--C-:B------:R-:W-:Y:S02]  /*117f0*/  FFMA.FTZ R236, R181, c[0x0][0x2d0], -R178.reuse ;  /* 0x0000b400b5ec7a23 */ /* 0x100fe400000108b2 */
[--C-:B------:R-:W-:Y:S01]  /*11800*/  FFMA.FTZ R239, R179, c[0x0][0x2d0], -R178.reuse ;  /* 0x0000b400b3ef7a23 */ /* 0x100fe200000108b2 */
[----:B------:R-:W-:Y:S01]  /*11810*/  LDSM.16.MT88.4 R180, [R207+0x6880] ;  /* 0x00688000cfb4783b */ /* 0x000fe20000004200 */
[----:B------:R-:W-:-:S02]  /*11820*/  FFMA.FTZ R238, R177, c[0x0][0x2d0], -R178 ;  /* 0x0000b400b1ee7a23 */ /* 0x000fc400000108b2 */
[----:B------:R-:W-:Y:S01]  /*11830*/  MUFU.EX2 R187, R187 ;  /* 0x000000bb00bb7308 */ /* 0x000fe20000000800 */
[----:B------:R-:W-:Y:S02]  /*11840*/  FFMA.FTZ R243, R176, c[0x0][0x2d0], -R178 ;  /* 0x0000b400b0f37a23 */ /* 0x000fe400000108b2 */
[----:B------:R-:W-:Y:S05]  /*11850*/  LDSM.16.MT88.4 R176, [R205+0x6880] ;  /* 0x00688000cdb0783b */ /* 0x000fea0000004200 */
[----:B------:R-:W1:Y:S01]  /*11860*/  MUFU.EX2 R0, R0 ;  /* 0x0000000000007308 */ /* 0x000e620000000800 */
[----:B----4-:R-:W-:Y:S01]  /*11870*/  F2FP.BF16.PACK_AB R141, R184, R189 ;  /* 0x000000bdb88d723e */ /* 0x010fe200000010ff */
[----:B------:R-:W-:-:S06]  /*11880*/  FADD.FTZ R184, R189, R184 ;  /* 0x000000b8bdb87221 */ /* 0x000fcc0000010000 */
[----:B------:R-:W-:Y:S01]  /*11890*/  MUFU.EX2 R235, R235 ;  /* 0x000000eb00eb7308 */ /* 0x000fe20000000800 */
[----:B-1----:R-:W-:-:S07]  /*118a0*/  F2FP.BF16.PACK_AB R143, R0, R187 ;  /* 0x000000bb008f723e */ /* 0x002fce00000010ff */
[----:B------:R-:W1:Y:S01]  /*118b0*/  MUFU.EX2 R214, R214 ;  /* 0x000000d600d67308 */ /* 0x000e620000000800 */
[----:B------:R-:W-:-:S04]  /*118c0*/  FADD.FTZ R187, R187, R184 ;  /* 0x000000b8bbbb7221 */ /* 0x000fc80000010000 */
[----:B------:R-:W-:Y:S01]  /*118d0*/  FADD.FTZ R0, R0, R187 ;  /* 0x000000bb00007221 */ /* 0x000fe20000010000 */
        /* <DEDUP_REMOVED lines=39> */
[----:B-1----:R-:W-:Y:S01]  /*11b50*/  F2FP.BF16.PACK_AB R5, R214, R235 ;  /* 0x000000ebd605723e */ /* 0x002fe200000010ff */
[----:B------:R-:W-:-:S02]  /*11b60*/  FADD.FTZ R231, R231, R2 ;  /* 0x00000002e7e77221 */ /* 0x000fc40000010000 */
[----:B------:R-:W-:Y:S02]  /*11b70*/  FADD.FTZ R235, R235, R0 ;  /* 0x00000000ebeb7221 */ /* 0x000fe40000010000 */
[----:B------:R-:W-:Y:S01]  /*11b80*/  FADD.FTZ R188, R188, R231 ;  /* 0x000000e7bcbc7221 */ /* 0x000fe20000010000 */
[----:B------:R-:W-:Y:S01]  /*11b90*/  F2FP.BF16.PACK_AB R6, R186, R191 ;  /* 0x000000bfba06723e */ /* 0x000fe200000010ff */
[----:B------:R-:W-:Y:S01]  /*11ba0*/  FADD.FTZ R214, R214, R235 ;  /* 0x000000ebd6d67221 */ /* 0x000fe20000010000 */
[----:B----4-:R-:W-:Y:S01]  /*11bb0*/  F2FP.BF16.PACK_AB R7, R190, R233 ;  /* 0x000000e9be07723e */ /* 0x010fe200000010ff */
[----:B------:R-:W-:Y:S02]  /*11bc0*/  FADD.FTZ R191, R191, R188 ;  /* 0x000000bcbfbf7221 */ /* 0x000fe40000010000 */
[----:B------:R-:W-:Y:S02]  /*11bd0*/  FADD.FTZ R233, R233, R214 ;  /* 0x000000d6e9e97221 */ /* 0x000fe40000010000 */
[----:B------:R-:W-:-:S02]  /*11be0*/  FADD.FTZ R191, R186, R191 ;  /* 0x000000bfbabf7221 */ /* 0x000fc40000010000 */
[----:B--2---:R-:W-:Y:S01]  /*11bf0*/  HMMA.16816.F32.BF16 R152, R4, R8, R152 ;  /* 0x000000080498723c */ /* 0x004fe20000041898 */
[----:B------:R-:W-:-:S07]  /*11c00*/  FADD.FTZ R233, R190, R233 ;  /* 0x000000e9bee97221 */ /* 0x000fce0000010000 */
[C---:B------:R-:W-:Y:S01]  /*11c10*/  HMMA.16816.F32.BF16 R28, R4.reuse, R10, R28 ;  /* 0x0000000a041c723c */ /* 0x040fe2000004181c */
[----:B------:R-:W1:Y:S07]  /*11c20*/  LDSM.16.MT88.4 R8, [R204+0x6080] ;  /* 0x00608000cc08783b */ /* 0x000e6e0000004200 */
[C---:B---3--:R-:W-:Y:S08]  /*11c30*/  HMMA.16816.F32.BF16 R32, R4.reuse, R16, R32 ;  /* 0x000000100420723c */ /* 0x048ff00000041820 */
[C---:B------:R-:W-:Y:S01]  /*11c40*/  HMMA.16816.F32.BF16 R36, R4.reuse, R18, R36 ;  /* 0x000000120424723c */ /* 0x040fe20000041824 */
[----:B------:R-:W-:Y:S07]  /*11c50*/  LDSM.16.MT88.4 R16, [R205+0x7880] ;  /* 0x00788000cd10783b */ /* 0x000fee0000004200 */
[C---:B-----5:R-:W-:Y:S08]  /*11c60*/  HMMA.16816.F32.BF16 R40, R4.reuse, R12, R40 ;  /* 0x0000000c0428723c */ /* 0x060ff00000041828 */
        /* <DEDUP_REMOVED lines=117> */
.L_x_2807:
        /* <DEDUP_REMOVED lines=56> */
.L_x_2826:
        /* <DEDUP_REMOVED lines=16> */
.L_x_2804:
[----:B----4-:R-:W-:Y:S05]  /*12840*/  BSYNC B0 ;  /* 0x0000000000007941 */ /* 0x010fea0003800000 */
.L_x_2803:
[----:B------:R-:W0:Y:S01]  /*12850*/  LDGDEPBAR ;  /* 0x00000000000079af */ /* 0x000e220000000000 */
[----:B------:R-:W-:Y:S01]  /*12860*/  WARPSYNC 0xffffffff ;  /* 0xffffffff00007948 */ /* 0x000fe20003800000 */
[C---:B-1----:R-:W-:Y:S03]  /*12870*/  HMMA.16816.F32.BF16 R4, R160.reuse, R164, RZ ;  /* 0x000000a4a004723c */ /* 0x042fe600000418ff */
[----:B------:R-:W-:Y:S01]  /*12880*/  ISETP.GE.AND P0, PT, R238, 0x1, PT ;  /* 0x00000001ee00780c */ /* 0x000fe20003f06270 */
[C---:B------:R-:W-:Y:S01]  /*12890*/  IMAD R158, R211.reuse, 0x2, R210 ;  /* 0x00000002d39e7824 */ /* 0x040fe200078e02d2 */
[----:B------:R-:W-:Y:S01]  /*128a0*/  LEA R2, R212, R209, 0x1 ;  /* 0x000000d1d4027211 */ /* 0x000fe200078e08ff */
[----:B------:R-:W-:Y:S02]  /*128b0*/  IMAD R156, R211, 0x2, R214 ;  /* 0x00000002d39c7824 */ /* 0x000fe400078e02d6 */
[C---:B------:R-:W-:Y:S01]  /*128c0*/  HMMA.16816.F32.BF16 R8, R160.reuse, R166, RZ ;  /* 0x000000a6a008723c */ /* 0x040fe200000418ff */
[----:B------:R-:W-:Y:S07]  /*128d0*/  LDSM.16.M88.4 R164, [R158] ;  /* 0x000000009ea4783b */ /* 0x000fee0000000200 */
[C---:B------:R-:W-:Y:S08]  /*128e0*/  HMMA.16816.F32.BF16 R12, R160.reuse, R168, RZ ;  /* 0x000000a8a00c723c */ /* 0x040ff000000418ff */
[C---:B------:R-:W-:Y:S01]  /*128f0*/  HMMA.16816.F32.BF16 R16, R160.reuse, R170, RZ ;  /* 0x000000aaa010723c */ /* 0x040fe200000418ff */
[----:B------:R-:W1:Y:S07]  /*12900*/  LDSM.16.M88.4 R168, [R2+0xa080] ;  /* 0x00a0800002a8783b */ /* 0x000e6e0000000200 */
[C---:B------:R-:W-:Y:S08]  /*12910*/  HMMA.16816.F32.BF16 R20, R160.reuse, R172, RZ ;  /* 0x000000aca014723c */ /* 0x040ff000000418ff */
[----:B------:R-:W-:Y:S01]  /*12920*/  HMMA.16816.F32.BF16 R24, R160, R174, RZ ;  /* 0x000000aea018723c */ /* 0x000fe200000418ff */
[----:B------:R-:W2:Y:S05]  /*12930*/  LDSM.16.M88.4 R160, [R2+0xa880] ;  /* 0x00a8800002a0783b */ /* 0x000eaa0000000200 */
[----:B------:R-:W4:Y:S02]  /*12940*/  LDSM.16.M88.4 R172, [R2+0xb080] ;  /* 0x00b0800002ac783b */ /* 0x000f240000000200 */
[C---:B------:R-:W-:Y:S08]  /*12950*/  HMMA.16816.F32.BF16 R4, R176.reuse, R180, R4 ;  /* 0x000000b4b004723c */ /* 0x040ff00000041804 */
[C---:B------:R-:W-:Y:S01]  /*12960*/  HMMA.16816.F32.BF16 R8, R176.reuse, R182, R8 ;  /* 0x000000b6b008723c */ /* 0x040fe20000041808 */
[----:B------:R-:W-:Y:S07]  /*12970*/  LDSM.16.M88.4 R180, [R156] ;  /* 0x000000009cb4783b */ /* 0x000fee0000000200 */
[C---:B---3--:R-:W-:Y:S08]  /*12980*/  HMMA.16816.F32.BF16 R12, R176.reuse, R184, R12 ;  /* 0x000000b8b00c723c */ /* 0x048ff0000004180c */
[C---:B------:R-:W-:Y:S01]  /*12990*/  HMMA.16816.F32.BF16 R16, R176.reuse, R186, R16 ;  /* 0x000000bab010723c */ /* 0x040fe20000041810 */
[----:B------:R-:W3:Y:S07]  /*129a0*/  LDSM.16.M88.4 R184, [R201] ;  /* 0x00000000c9b8783b */ /* 0x000eee0000000200 */
[C---:B------:R-:W-:Y:S08]  /*129b0*/  HMMA.16816.F32.BF16 R20, R176.reuse, R188, R20 ;  /* 0x000000bcb014723c */ /* 0x040ff00000041814 */
[----:B------:R-:W-:Y:S01]  /*129c0*/  HMMA.16816.F32.BF16 R24, R176, R190, R24 ;  /* 0x000000beb018723c */ /* 0x000fe20000041818 */
[----:B------:R-:W5:Y:S05]  /*129d0*/  LDSM.16.M88.4 R176, [R201+0x800] ;  /* 0x00080000c9b0783b */ /* 0x000f6a0000000200 */
[----:B------:R-:W3:Y:S02]  /*129e0*/  LDSM.16.M88.4 R188, [R201+0x1000] ;  /* 0x00100000c9bc783b */ /* 0x000ee40000000200 */
        /* <DEDUP_REMOVED lines=8> */
[----:B------:R-:W2:Y:S05]  /*12a70*/  LDSM.16.M88.4 R164, [R209+0xc080] ;  /* 0x00c08000d1a4783b */ /* 0x000eaa0000000200 */
[----:B------:R-:W4:Y:S02]  /*12a80*/  LDSM.16.M88.4 R172, [R209+0xc880] ;  /* 0x00c88000d1ac783b */ /* 0x000f240000000200 */
[C---:B---3--:R-:W-:Y:S08]  /*12a90*/  HMMA.16816.F32.BF16 R4, R180.reuse, R184, R4 ;  /* 0x000000b8b404723c */ /* 0x048ff00000041804 */
[C---:B------:R-:W-:Y:S01]  /*12aa0*/  HMMA.16816.F32.BF16 R8, R180.reuse, R186, R8 ;  /* 0x000000bab408723c */ /* 0x040fe20000041808 */
[----:B------:R-:W-:Y:S07]  /*12ab0*/  LDSM.16.M88.4 R184, [R200] ;  /* 0x00000000c8b8783b */ /* 0x000fee0000000200 */
[C---:B-----5:R-:W-:Y:S08]  /*12ac0*/  HMMA.16816.F32.BF16 R12, R180.reuse, R176, R12 ;  /* 0x000000b0b40c723c */ /* 0x060ff0000004180c */
[C---:B------:R-:W-:Y:S01]  /*12ad0*/  HMMA.16816.F32.BF16 R16, R180.reuse, R178, R16 ;  /* 0x000000b2b410723c */ /* 0x040fe20000041810 */
[----:B------:R-:W3:Y:S07]  /*12ae0*/  LDSM.16.M88.4 R176, [R214+0x4000] ;  /* 0x00400000d6b0783b */ /* 0x000eee0000000200 */
[C---:B------:R-:W-:Y:S08]  /*12af0*/  HMMA.16816.F32.BF16 R20, R180.reuse, R188, R20 ;  /* 0x000000bcb414723c */ /* 0x040ff00000041814 */
[----:B------:R-:W-:Y:S01]  /*12b00*/  HMMA.16816.F32.BF16 R24, R180, R190, R24 ;  /* 0x000000beb418723c */ /* 0x000fe20000041818 */
[----:B------:R-:W5:Y:S05]  /*12b10*/  LDSM.16.M88.4 R180, [R199] ;  /* 0x00000000c7b4783b */ /* 0x000f6a0000000200 */
[----:B------:R-:W3:Y:S02]  /*12b20*/  LDSM.16.M88.4 R188, [R198] ;  /* 0x00000000c6bc783b */ /* 0x000ee40000000200 */
        /* <DEDUP_REMOVED lines=12> */
[----:B------:R-:W-:Y:S07]  /*12bf0*/  LDSM.16.M88.4 R184, [R201+0x1800] ;  /* 0x00180000c9b8783b */ /* 0x000fee0000000200 */
[C---:B-----5:R-:W-:Y:S08]  /*12c00*/  HMMA.16816.F32.BF16 R12, R176.reuse, R180, R12 ;  /* 0x000000b4b00c723c */ /* 0x060ff0000004180c */
[C---:B------:R-:W-:Y:S01]  /*12c10*/  HMMA.16816.F32.BF16 R16, R176.reuse, R182, R16 ;  /* 0x000000b6b010723c */ /* 0x040fe20000041810 */
[----:B------:R-:W3:Y:S07]  /*12c20*/  LDSM.16.M88.4 R180, [R156+0x4000] ;  /* 0x004000009cb4783b */ /* 0x000eee0000000200 */
        /* <DEDUP_REMOVED lines=84> */
[C---:B-1----:R-:W-:Y:S01]  /*13170*/  HMMA.16816.F32.BF16 R4, R164.reuse, R168, R4 ;  /* 0x000000a8a404723c */ /* 0x042fe20000041804 */
[----:B------:R-:W-:Y:S04]  /*13180*/  DEPBAR.LE SB0, 0x0 ;  /* 0x000080000000791a */ /* 0x000fe80000000000 */
[----:B------:R-:W-:Y:S03]  /*13190*/  BAR.SYNC.DEFER_BLOCKING 0x0 ;  /* 0x0000000000007b1d */ /* 0x000fe60000010000 */
[C---:B------:R-:W-:Y:S08]  /*131a0*/  HMMA.16816.F32.BF16 R8, R164.reuse, R170, R8 ;  /* 0x000000aaa408723c */ /* 0x040ff00000041808 */
[C---:B--2---:R-:W-:Y:S08]  /*131b0*/  HMMA.16816.F32.BF16 R12, R164.reuse, R160, R12 ;  /* 0x000000a0a40c723c */ /* 0x044ff0000004180c */
[C---:B------:R-:W-:Y:S08]  /*131c0*/  HMMA.16816.F32.BF16 R16, R164.reuse, R162, R16 ;  /* 0x000000a2a410723c */ /* 0x040ff00000041810 */
[C---:B----4-:R-:W-:Y:S08]  /*131d0*/  HMMA.16816.F32.BF16 R20, R164.reuse, R172, R20 ;  /* 0x000000aca414723c */ /* 0x050ff00000041814 */
[----:B------:R-:W-:Y:S08]  /*131e0*/  HMMA.16816.F32.BF16 R24, R164, R174, R24 ;  /* 0x000000aea418723c */ /* 0x000ff00000041818 */
[C---:B---3--:R-:W-:Y:S08]  /*131f0*/  HMMA.16816.F32.BF16 R4, R180.reuse, R184, R4 ;  /* 0x000000b8b404723c */ /* 0x048ff00000041804 */
[C---:B------:R-:W-:Y:S08]  /*13200*/  HMMA.16816.F32.BF16 R8, R180.reuse, R186, R8 ;  /* 0x000000bab408723c */ /* 0x040ff00000041808 */
[C---:B-----5:R-:W-:Y:S08]  /*13210*/  HMMA.16816.F32.BF16 R12, R180.reuse, R176, R12 ;  /* 0x000000b0b40c723c */ /* 0x060ff0000004180c */
[C---:B------:R-:W-:Y:S08]  /*13220*/  HMMA.16816.F32.BF16 R16, R180.reuse, R178, R16 ;  /* 0x000000b2b410723c */ /* 0x040ff00000041810 */
[C---:B------:R-:W-:Y:S08]  /*13230*/  HMMA.16816.F32.BF16 R20, R180.reuse, R188, R20 ;  /* 0x000000bcb414723c */ /* 0x040ff00000041814 */
[----:B------:R-:W-:Y:S01]  /*13240*/  HMMA.16816.F32.BF16 R24, R180, R190, R24 ;  /* 0x000000beb418723c */ /* 0x000fe20000041818 */
[----:B------:R-:W-:-:S07]  /*13250*/  @!P0 BRA `(.L_x_2806) ;  /* 0x0000040000008947 */ /* 0x000fce0003800000 */
[----:B------:R-:W-:Y:S01]  /*13260*/  IMAD R161, R238, 0x30, R217 ;  /* 0x00000030eea17824 */ /* 0x000fe200078e02d9 */
[----:B------:R-:W-:Y:S01]  /*13270*/  ISETP.NE.AND P1, PT, R223, 0x1, PT ;  /* 0x00000001df00780c */ /* 0x000fe20003f25270 */
[----:B------:R-:W-:Y:S02]  /*13280*/  IMAD.MOV.U32 R225, RZ, RZ, RZ ;  /* 0x000000ffffe17224 */ /* 0x000fe400078e00ff */
[----:B------:R-:W-:Y:S01]  /*13290*/  IMAD R159, R159, c[0x0][0x1e8], RZ ;  /* 0x00007a009f9f7a24 */ /* 0x000fe200078e02ff */
[----:B------:R-:W-:Y:S03]  /*132a0*/  IADD3 R226, R161, -0x30, R220 ;  /* 0xffffffd0a1e27810 */ /* 0x000fe60007ffe0dc */
[----:B------:R-:W-:Y:S02]  /*132b0*/  IMAD R159, R215, c[0x0][0x1ec], R159 ;  /* 0x00007b00d79f7a24 */ /* 0x000fe400078e029f */
        /* <DEDUP_REMOVED lines=9> */
[----:B------:R-:W-:Y:S03]  /*13350*/  @!P3 LEA.HI.X R165, R163, c[0x0][0x2a4], R2, 0x2, P0 ;  /* 0x0000a900a3a5ba11 */ /* 0x000fe600000f1402 */
[C---:B------:R-:W-:Y:S01]  /*13360*/  IMAD.WIDE.U32 R162, R226.reuse, c[0x0][0x1e0], RZ ;  /* 0x00007800e2a27a25 */ /* 0x040fe200078e00ff */
[----:B------:R-:W-:Y:S01]  /*13370*/  SHF.R.S32.HI R161, RZ, 0x1f, R226 ;  /* 0x0000001fffa17819 */ /* 0x000fe200000114e2 */
[----:B------:R1:W2:Y:S04]  /*13380*/  @!P3 LDG.E R225, [R164.64] ;  /* 0x00000004a4e1b981 */ /* 0x0002a8000c1e1900 */
[----:B------:R-:W-:Y:S04]  /*13390*/  IMAD R161, R161, c[0x0][0x1e0], RZ ;  /* 0x00007800a1a17a24 */ /* 0x000fe800078e02ff */
[----:B------:R-:W-:Y:S04]  /*133a0*/  IMAD R161, R226, c[0x0][0x1e4], R161 ;  /* 0x00007900e2a17a24 */ /* 0x000fe800078e02a1 */
[----:B------:R-:W-:Y:S02]  /*133b0*/  IMAD.IADD R163, R163, 0x1, R161 ;  /* 0x00000001a3a37824 */ /* 0x000fe400078e02a1 */
[----:B-1----:R-:W-:Y:S04]  /*133c0*/  IMAD.WIDE.U32 R164, R215, c[0x0][0x1e8], RZ ;  /* 0x00007a00d7a47a25 */ /* 0x002fe800078e00ff */
[----:B------:R-:W-:Y:S01]  /*133d0*/  IMAD.IADD R159, R165, 0x1, R159 ;  /* 0x00000001a59f7824 */ /* 0x000fe200078e029f */
[----:B--2---:R-:W-:Y:S01]  /*133e0*/  SHF.R.S32.HI R160, RZ, 0x1f, R225 ;  /* 0x0000001fffa07819 */ /* 0x004fe200000114e1 */
[C---:B------:R-:W-:Y:S04]  /*133f0*/  IMAD.WIDE.U32 R162, R225.reuse, c[0x0][0x1f0], R162 ;  /* 0x00007c00e1a27a25 */ /* 0x040fe800078e00a2 */
[----:B------:R-:W-:Y:S01]  /*13400*/  IMAD R160, R160, c[0x0][0x1f0], RZ ;  /* 0x00007c00a0a07a24 */ /* 0x000fe200078e02ff */
[----:B------:R-:W-:Y:S03]  /*13410*/  IADD3 R158, P0, R164, R162, RZ ;  /* 0x000000a2a49e7210 */ /* 0x000fe60007f1e0ff */
[----:B------:R-:W-:Y:S05]  /*13420*/  IMAD R160, R225, c[0x0][0x1f4], R160 ;  /* 0x00007d00e1a07a24 */ /* 0x000fea00078e02a0 */
[----:B------:R-:W-:Y:S02]  /*13430*/  IADD3.X R159, R159, R163, R160, P0, !PT ;  /* 0x000000a39f9f7210 */ /* 0x000fe400007fe4a0 */
[C---:B------:R-:W-:Y:S04]  /*13440*/  LEA R156, P0, R158.reuse, c[0x0][0x1c8], 0x1 ;  /* 0x000072009e9c7a11 */ /* 0x040fe800078008ff */
[----:B------:R-:W-:Y:S02]  /*13450*/  LEA.HI.X R2, R158, c[0x0][0x1cc], R159, 0x1, P0 ;  /* 0x000073009e027a11 */ /* 0x000fe400000f0c9f */
[----:B------:R-:W1:Y:S04]  /*13460*/  SHFL.IDX PT, R158, R156, RZ, 0x181f ;  /* 0x00181fff9c9e7589 */ /* 0x000e6800000e0000 */
[----:B------:R-:W2:Y:S04]  /*13470*/  SHFL.IDX PT, R159, R2, RZ, 0x181f ;  /* 0x00181fff029f7589 */ /* 0x000ea800000e0000 */
[----:B------:R-:W3:Y:S01]  /*13480*/  SHFL.IDX PT, R156, R156, 0x1, 0x181f ;  /* 0x00381f009c9c7f89 */ /* 0x000ee200000e0000 */
[C---:B-1----:R-:W-:Y:S05]  /*13490*/  @P1 IADD3 R164, P0, R158.reuse, R233, RZ ;  /* 0x000000e99ea41210 */ /* 0x042fea0007f1e0ff */
[C---:B--2---:R-:W-:Y:S01]  /*134a0*/  @P1 IMAD.X R165, R159.reuse, 0x1, R232, P0 ;  /* 0x000000019fa51824 */ /* 0x044fe200000e06e8 */
[C---:B------:R-:W-:Y:S04]  /*134b0*/  @P1 IADD3 R162, P0, R158.reuse, R235, RZ ;  /* 0x000000eb9ea21210 */ /* 0x040fe80007f1e0ff */
[----:B------:R1:W-:Y:S01]  /*134c0*/  @P1 LDGSTS.E.BYPASS.LTC128B.128 [R227+0xa080], [R164.64], !P6 ;  /* 0x0a080000a4e31fae */ /* 0x0003e2000f101d44 */
[C---:B------:R-:W-:Y:S01]  /*134d0*/  @P1 IMAD.X R163, R159.reuse, 0x1, R234, P0 ;  /* 0x000000019fa31824 */ /* 0x040fe200000e06ea */
[----:B------:R-:W-:Y:S05]  /*134e0*/  @P1 IADD3 R160, P0, R158, R237, RZ ;  /* 0x000000ed9ea01210 */ /* 0x000fea0007f1e0ff */
[----:B------:R-:W-:Y:S01]  /*134f0*/  @P1 IMAD.X R161, R159, 0x1, R236, P0 ;  /* 0x000000019fa11824 */ /* 0x000fe200000e06ec */
[C---:B------:R-:W-:Y:S04]  /*13500*/  @P1 LEA R166, P0, R230.reuse, R158, 0x1 ;  /* 0x0000009ee6a61211 */ /* 0x040fe800078008ff */
[C-C-:B------:R-:W-:Y:S02]  /*13510*/  @P1 LEA.HI.X R167, R230.reuse, R159, R243.reuse, 0x1, P0 ;  /* 0x0000009fe6a71211 */ /* 0x140fe400000f0cf3 */
[----:B------:R-:W2:Y:S01]  /*13520*/  SHFL.IDX PT, R159, R2, 0x1, 0x181f ;  /* 0x00381f00029f7f89 */ /* 0x000ea200000e0000 */
[----:B------:R-:W-:Y:S11]  /*13530*/  ISETP.GE.AND P0, PT, R231, 0x21, PT ;  /* 0x00000021e700780c */ /* 0x000ff60003f06270 */
[----:B------:R-:W-:Y:S02]  /*13540*/  @!UPT UIADD3 URZ, URZ, URZ, URZ ;  /* 0x0000003f3f3ff290 */ /* 0x000fe4000fffe03f */
[C---:B---3--:R-:W-:Y:S04]  /*13550*/  @P0 LEA R168, P2, R230.reuse, R156, 0x1 ;  /* 0x0000009ce6a80211 */ /* 0x048fe800078408ff */
[----:B--2---:R-:W-:Y:S02]  /*13560*/  @P0 LEA.HI.X R169, R230, R159, R243, 0x1, P2 ;  /* 0x0000009fe6a90211 */ /* 0x004fe400010f0cf3 */
        /* <DEDUP_REMOVED lines=15> */
.L_x_2806:
[----:B------:R-:W-:Y:S01]  /*13660*/  FMNMX.FTZ R2, R4, R3, !PT ;  /* 0x0000000304027209 */ /* 0x000fe20007810000 */
        /* <DEDUP_REMOVED lines=24> */
[----:B------:R-:W-:Y:S02]  /*137f0*/  ISETP.GT.AND P0, PT, R238, RZ, PT ;  /* 0x000000ffee00720c */ /* 0x000fe40003f04270 */
        /* <DEDUP_REMOVED lines=9> */
[----:B-1----:R-:W-:Y:S05]  /*13890*/  FMNMX.FTZ R156, R156, R159, !PT ;  /* 0x0000009f9c9c7209 */ /* 0x002fea0007810000 */
[----:B------:R-:W-:Y:S01]  /*138a0*/  FMUL.FTZ R176, R156, c[0x0][0x2d0] ;  /* 0x0000b4009cb07a20 */ /* 0x000fe20000410000 */
[----:B--2---:R-:W-:Y:S03]  /*138b0*/  FMNMX.FTZ R3, R160, R161, !PT ;  /* 0x000000a1a0037209 */ /* 0x004fe60007810000 */
[--C-:B------:R-:W-:Y:S01]  /*138c0*/  FFMA.FTZ R6, R6, c[0x0][0x2d0], -R176.reuse ;  /* 0x0000b40006067a23 */ /* 0x100fe200000108b0 */
[----:B------:R-:W1:Y:S01]  /*138d0*/  LDSM.16.MT88.4 R160, [R207+0x4080] ;  /* 0x00408000cfa0783b */ /* 0x000e620000004200 */
[----:B------:R-:W-:Y:S02]  /*138e0*/  FFMA.FTZ R7, R7, c[0x0][0x2d0], -R176 ;  /* 0x0000b40007077a23 */ /* 0x000fe400000108b0 */
[C---:B------:R-:W-:Y:S02]  /*138f0*/  FADD.FTZ R0, -R3.reuse, R0 ;  /* 0x0000000003007221 */ /* 0x040fe40000010100 */
[----:B------:R-:W-:Y:S01]  /*13900*/  FMUL.FTZ R177, R3, c[0x0][0x2d0] ;  /* 0x0000b40003b17a20 */ /* 0x000fe20000410000 */
[----:B------:R-:W-:Y:S01]  /*13910*/  MUFU.EX2 R6, R6 ;  /* 0x0000000600067308 */ /* 0x000fe20000000800 */
[----:B------:R-:W-:Y:S02]  /*13920*/  FMUL.FTZ R2, R0, c[0x0][0x2d0] ;  /* 0x0000b40000027a20 */ /* 0x000fe40000410000 */
[----:B------:R-:W-:Y:S02]  /*13930*/  FADD.FTZ R0, -R156, R157 ;  /* 0x0000009d9c007221 */ /* 0x000fe40000010100 */
[--C-:B------:R-:W-:Y:S02]  /*13940*/  FFMA.FTZ R158, R4, c[0x0][0x2d0], -R177.reuse ;  /* 0x0000b400049e7a23 */ /* 0x100fe400000108b1 */
[----:B------:R-:W-:Y:S02]  /*13950*/  FMUL.FTZ R157, R0, c[0x0][0x2d0] ;  /* 0x0000b400009d7a20 */ /* 0x000fe40000410000 */
[--C-:B------:R-:W-:Y:S01]  /*13960*/  FFMA.FTZ R5, R5, c[0x0][0x2d0], -R177.reuse ;  /* 0x0000b40005057a23 */ /* 0x100fe200000108b1 */
[----:B------:R-:W2:Y:S01]  /*13970*/  MUFU.EX2 R2, R2 ;  /* 0x0000000200027308 */ /* 0x000ea20000000800 */
[--C-:B------:R-:W-:Y:S02]  /*13980*/  FFMA.FTZ R159, R8, c[0x0][0x2d0], -R177.reuse ;  /* 0x0000b400089f7a23 */ /* 0x100fe400000108b1 */
[--C-:B------:R-:W-:Y:S02]  /*13990*/  FFMA.FTZ R180, R9, c[0x0][0x2d0], -R177.reuse ;  /* 0x0000b40009b47a23 */ /* 0x100fe400000108b1 */
[--C-:B------:R-:W-:Y:S02]  /*139a0*/  FFMA.FTZ R182, R11, c[0x0][0x2d0], -R176.reuse ;  /* 0x0000b4000bb67a23 */ /* 0x100fe400000108b0 */
[--C-:B------:R-:W-:Y:S02]  /*139b0*/  FFMA.FTZ R189, R20, c[0x0][0x2d0], -R177.reuse ;  /* 0x0000b40014bd7a23 */ /* 0x100fe400000108b1 */
[--C-:B------:R-:W-:Y:S01]  /*139c0*/  FFMA.FTZ R214, R21, c[0x0][0x2d0], -R177.reuse ;  /* 0x0000b40015d67a23 */ /* 0x100fe200000108b1 */
[----:B------:R3:W4:Y:S01]  /*139d0*/  MUFU.EX2 R0, R157 ;  /* 0x0000009d00007308 */ /* 0x0007220000000800 */
[--C-:B------:R-:W-:Y:S02]  /*139e0*/  FFMA.FTZ R191, R22, c[0x0][0x2d0], -R176.reuse ;  /* 0x0000b40016bf7a23 */ /* 0x100fe400000108b0 */
[--C-:B------:R-:W-:Y:S02]  /*139f0*/  FFMA.FTZ R240, R23, c[0x0][0x2d0], -R176.reuse ;  /* 0x0000b40017f07a23 */ /* 0x100fe400000108b0 */
[----:B------:R-:W-:Y:S01]  /*13a00*/  LDSM.16.MT88.4 R20, [R205+0x9080] ;  /* 0x00908000cd14783b */ /* 0x000fe20000004200 */
        /* <DEDUP_REMOVED lines=10> */
[----:B------:R-:W-:Y:S02]  /*13ab0*/  FMUL.FTZ R32, R2, R32 ;  /* 0x0000002002207220 */ /* 0x000fe40000410000 */
[--C-:B---3--:R-:W-:Y:S02]  /*13ac0*/  FFMA.FTZ R157, R10, c[0x0][0x2d0], -R176.reuse ;  /* 0x0000b4000a9d7a23 */ /* 0x108fe400000108b0 */
[C---:B----4-:R-:W-:Y:S02]  /*13ad0*/  FMUL.FTZ R10, R0.reuse, R154 ;  /* 0x0000009a000a7220 */ /* 0x050fe40000410000 */
[C---:B------:R-:W-:Y:S01]  /*13ae0*/  FMUL.FTZ R11, R0.reuse, R155 ;  /* 0x0000009b000b7220 */ /* 0x040fe20000410000 */
[----:B------:R-:W-:Y:S01]  /*13af0*/  MUFU.EX2 R159, R159 ;  /* 0x0000009f009f7308 */ /* 0x000fe20000000800 */
[C---:B------:R-:W-:Y:S02]  /*13b00*/  FMUL.FTZ R30, R0.reuse, R30 ;  /* 0x0000001e001e7220 */ /* 0x040fe40000410000 */
[----:B------:R-:W-:Y:S02]  /*13b10*/  FMUL.FTZ R31, R0, R31 ;  /* 0x0000001f001f7220 */ /* 0x000fe40000410000 */
[----:B------:R-:W-:Y:S02]  /*13b20*/  FMUL.FTZ R33, R2, R33 ;  /* 0x0000002102217220 */ /* 0x000fe40000410000 */
[C---:B------:R-:W-:Y:S02]  /*13b30*/  FMUL.FTZ R34, R0.reuse, R34 ;  /* 0x0000002200227220 */ /* 0x040fe40000410000 */
[----:B------:R-:W-:Y:S01]  /*13b40*/  FMUL.FTZ R35, R0, R35 ;  /* 0x0000002300237220 */ /* 0x000fe20000410000 */
[----:B------:R-:W3:Y:S01]  /*13b50*/  MUFU.EX2 R180, R180 ;  /* 0x000000b400b47308 */ /* 0x000ee20000000800 */
[C---:B------:R-:W-:Y:S02]  /*13b60*/  FMUL.FTZ R12, R2.reuse, R148 ;  /* 0x00000094020c7220 */ /* 0x040fe40000410000 */
[C---:B------:R-:W-:Y:S01]  /*13b70*/  FMUL.FTZ R13, R2.reuse, R149 ;  /* 0x00000095020d7220 */ /* 0x040fe20000410000 */
[----:B--2---:R-:W-:Y:S01]  /*13b80*/  F2FP.BF16.PACK_AB R152, R5, R158 ;  /* 0x0000009e0598723e */ /* 0x004fe200000010ff */
[C---:B------:R-:W-:Y:S02]  /*13b90*/  FMUL.FTZ R36, R2.reuse, R36 ;  /* 0x0000002402247220 */ /* 0x040fe40000410000 */
[----:B------:R-:W-:Y:S02]  /*13ba0*/  FMUL.FTZ R37, R2, R37 ;  /* 0x0000002502257220 */ /* 0x000fe40000410000 */
[C---:B------:R-:W-:Y:S01]  /*13bb0*/  FMUL.FTZ R38, R0.reuse, R38 ;  /* 0x0000002600267220 */ /* 0x040fe20000410000 */
[----:B------:R-:W2:Y:S01]  /*13bc0*/  MUFU.EX2 R7, R7 ;  /* 0x0000000700077308 */ /* 0x000ea20000000800 */
[----:B------:R-:W-:Y:S02]  /*13bd0*/  FMUL.FTZ R39, R0, R39 ;  /* 0x0000002700277220 */ /* 0x000fe40000410000 */
[C---:B------:R-:W-:Y:S02]  /*13be0*/  FMUL.FTZ R40, R2.reuse, R40 ;  /* 0x0000002802287220 */ /* 0x040fe40000410000 */
[----:B------:R-:W-:Y:S02]  /*13bf0*/  FMUL.FTZ R41, R2, R41 ;  /* 0x0000002902297220 */ /* 0x000fe40000410000 */
[C---:B------:R-:W-:Y:S02]  /*13c00*/  FMUL.FTZ R42, R0.reuse, R42 ;  /* 0x0000002a002a7220 */ /* 0x040fe40000410000 */
[----:B------:R-:W-:Y:S01]  /*13c10*/  FMUL.FTZ R43, R0, R43 ;  /* 0x0000002b002b7220 */ /* 0x000fe20000410000 */
[----:B------:R-:W-:Y:S01]  /*13c20*/  MUFU.EX2 R157, R157 ;  /* 0x0000009d009d7308 */ /* 0x000fe20000000800 */
[C---:B------:R-:W-:Y:S02]  /*13c30*/  FMUL.FTZ R44, R2.reuse, R44 ;  /* 0x0000002c022c7220 */ /* 0x040fe40000410000 */
[----:B------:R-:W-:Y:S01]  /*13c40*/  FMUL.FTZ R45, R2, R45 ;  /* 0x0000002d022d7220 */ /* 0x000fe20000410000 */
[----:B---3--:R-:W-:Y:S01]  /*13c50*/  F2FP.BF16.PACK_AB R154, R180, R159 ;  /* 0x0000009fb49a723e */ /* 0x008fe200000010ff */
[C---:B------:R-:W-:Y:S02]  /*13c60*/  FMUL.FTZ R46, R0.reuse, R46 ;  /* 0x0000002e002e7220 */ /* 0x040fe40000410000 */
[----:B------:R-:W-:Y:S02]  /*13c70*/  FMUL.FTZ R47, R0, R47 ;  /* 0x0000002f002f7220 */ /* 0x000fe40000410000 */
[C---:B------:R-:W-:Y:S01]  /*13c80*/  FMUL.FTZ R48, R2.reuse, R48 ;  /* 0x0000003002307220 */ /* 0x040fe20000410000 */
[----:B------:R-:W3:Y:S01]  /*13c90*/  MUFU.EX2 R182, R182 ;  /* 0x000000b600b67308 */ /* 0x000ee20000000800 */
[----:B------:R-:W-:Y:S02]  /*13ca0*/  FMUL.FTZ R49, R2, R49 ;  /* 0x0000003102317220 */ /* 0x000fe40000410000 */
[C---:B------:R-:W-:Y:S01]  /*13cb0*/  FMUL.FTZ R50, R0.reuse, R50 ;  /* 0x0000003200327220 */ /* 0x040fe20000410000 */
        /* <DEDUP_REMOVED lines=10> */
[----:B------:R-:W2:Y:S01]  /*13d60*/  MUFU.EX2 R184, R184 ;  /* 0x000000b800b87308 */ /* 0x000ea20000000800 */
[----:B------:R-:W-:Y:S02]  /*13d70*/  FMUL.FTZ R59, R0, R59 ;  /* 0x0000003b003b7220 */ /* 0x000fe40000410000 */
[----:B------:R-:W-:Y:S01]  /*13d80*/  FMUL.FTZ R60, R2, R60 ;  /* 0x0000003c023c7220 */ /* 0x000fe20000410000 */
[----:B---3--:R-:W-:Y:S01]  /*13d90*/  F2FP.BF16.PACK_AB R155, R182, R157 ;  /* 0x0000009db69b723e */ /* 0x008fe200000010ff */
[----:B------:R-:W-:Y:S02]  /*13da0*/  FMUL.FTZ R61, R2, R61 ;  /* 0x0000003d023d7220 */ /* 0x000fe40000410000 */
[C---:B------:R-:W-:Y:S02]  /*13db0*/  FMUL.FTZ R62, R0.reuse, R62 ;  /* 0x0000003e003e7220 */ /* 0x040fe40000410000 */
[----:B------:R-:W-:Y:S01]  /*13dc0*/  FMUL.FTZ R63, R0, R63 ;  /* 0x0000003f003f7220 */ /* 0x000fe20000410000 */
[----:B------:R-:W-:Y:S01]  /*13dd0*/  MUFU.EX2 R189, R189 ;  /* 0x000000bd00bd7308 */ /* 0x000fe20000000800 */
[C---:B-1----:R-:W-:Y:S05]  /*13de0*/  HMMA.16816.F32.BF16 R8, R152.reuse, R160, R8 ;  /* 0x000000a09808723c */ /* 0x042fea0000041808 */
[C---:B------:R-:W-:Y:S02]  /*13df0*/  FMUL.FTZ R64, R2.reuse, R64 ;  /* 0x0000004002407220 */ /* 0x040fe40000410000 */
[----:B------:R-:W-:Y:S01]  /*13e00*/  FMUL.FTZ R65, R2, R65 ;  /* 0x0000004102417220 */ /* 0x000fe20000410000 */
[C---:B------:R-:W-:Y:S01]  /*13e10*/  HMMA.16816.F32.BF16 R28, R152.reuse, R162, R28 ;  /* 0x000000a2981c723c */ /* 0x040fe2000004181c */
[----:B------:R-:W1:Y:S01]  /*13e20*/  LDSM.16.MT88.4 R160, [R204+0x4080] ;  /* 0x00408000cca0783b */ /* 0x000e620000004200 */
[----:B------:R-:W-:Y:S02]  /*13e30*/  MUFU.EX2 R214, R214 ;  /* 0x000000d600d67308 */ /* 0x000fe40000000800 */
[C---:B------:R-:W-:Y:S02]  /*13e40*/  FMUL.FTZ R66, R0.reuse, R66 ;  /* 0x0000004200427220 */ /* 0x040fe40000410000 */
[----:B------:R-:W-:Y:S02]  /*13e50*/  FMUL.FTZ R67, R0, R67 ;  /* 0x0000004300437220 */ /* 0x000fe40000410000 */
[C---:B------:R-:W-:Y:S04]  /*13e60*/  HMMA.16816.F32.BF16 R32, R152.reuse, R164, R32 ;  /* 0x000000a49820723c */ /* 0x040fe80000041820 */
[C---:B------:R-:W-:Y:S01]  /*13e70*/  FMUL.FTZ R68, R2.reuse, R68 ;  /* 0x0000004402447220 */ /* 0x040fe20000410000 */
[----:B------:R-:W-:Y:S01]  /*13e80*/  MUFU.EX2 R191, R191 ;  /* 0x000000bf00bf7308 */ /* 0x000fe20000000800 */
[----:B------:R-:W-:Y:S02]  /*13e90*/  FMUL.FTZ R69, R2, R69 ;  /* 0x0000004502457220 */ /* 0x000fe40000410000 */
[C---:B------:R-:W-:Y:S01]  /*13ea0*/  HMMA.16816.F32.BF16 R36, R152.reuse, R166, R36 ;  /* 0x000000a69824723c */ /* 0x040fe20000041824 */
[----:B------:R-:W3:Y:S03]  /*13eb0*/  LDSM.16.MT88.4 R164, [R207+0x5880] ;  /* 0x00588000cfa4783b */ /* 0x000ee60000004200 */
[C---:B------:R-:W-:Y:S02]  /*13ec0*/  FMUL.FTZ R70, R0.reuse, R70 ;  /* 0x0000004600467220 */ /* 0x040fe40000410000 */
[----:B------:R-:W-:Y:S01]  /*13ed0*/  FMUL.FTZ R71, R0, R71 ;  /* 0x0000004700477220 */ /* 0x000fe20000410000 */
[----:B------:R-:W-:Y:S01]  /*13ee0*/  MUFU.EX2 R240, R240 ;  /* 0x000000f000f07308 */ /* 0x000fe20000000800 */
[C---:B------:R-:W-:Y:S04]  /*13ef0*/  HMMA.16816.F32.BF16 R40, R152.reuse, R168, R40 ;  /* 0x000000a89828723c */ /* 0x040fe80000041828 */
[C---:B------:R-:W-:Y:S02]  /*13f00*/  FMUL.FTZ R72, R2.reuse, R72 ;  /* 0x0000004802487220 */ /* 0x040fe40000410000 */
[----:B------:R-:W-:Y:S02]  /*13f10*/  FMUL.FTZ R73, R2, R73 ;  /* 0x0000004902497220 */ /* 0x000fe40000410000 */
[C---:B------:R-:W-:Y:S01]  /*13f20*/  HMMA.16816.F32.BF16 R44, R152.reuse, R170, R44 ;  /* 0x000000aa982c723c */ /* 0x040fe2000004182c */
[----:B------:R-:W4:Y:S01]  /*13f30*/  LDSM.16.MT88.4 R168, [R206+0x5880] ;  /* 0x00588000cea8783b */ /* 0x000f220000004200 */
[----:B------:R-:W-:Y:S02]  /*13f40*/  MUFU.EX2 R242, R242 ;  /* 0x000000f200f27308 */ /* 0x000fe40000000800 */
[C---:B------:R-:W-:Y:S02]  /*13f50*/  FMUL.FTZ R74, R0.reuse, R74 ;  /* 0x0000004a004a7220 */ /* 0x040fe40000410000 */
[----:B------:R-:W-:Y:S02]  /*13f60*/  FMUL.FTZ R75, R0, R75 ;  /* 0x0000004b004b7220 */ /* 0x000fe40000410000 */
[C---:B------:R-:W-:Y:S01]  /*13f70*/  FMUL.FTZ R76, R2.reuse, R76 ;  /* 0x0000004c024c7220 */ /* 0x040fe20000410000 */
[C---:B-1----:R-:W-:Y:S03]  /*13f80*/  HMMA.16816.F32.BF16 R48, R152.reuse, R160, R48 ;  /* 0x000000a09830723c */ /* 0x042fe60000041830 */
[----:B------:R-:W-:Y:S01]  /*13f90*/  FMUL.FTZ R77, R2, R77 ;  /* 0x0000004d024d7220 */ /* 0x000fe20000410000 */
[----:B------:R-:W-:Y:S01]  /*13fa0*/  MUFU.EX2 R244, R244 ;  /* 0x000000f400f47308 */ /* 0x000fe20000000800 */
[C---:B------:R-:W-:Y:S02]  /*13fb0*/  FMUL.FTZ R78, R0.reuse, R78 ;  /* 0x0000004e004e7220 */ /* 0x040fe40000410000 */
[----:B------:R-:W-:Y:S01]  /*13fc0*/  FMUL.FTZ R79, R0, R79 ;  /* 0x0000004f004f7220 */ /* 0x000fe20000410000 */
[C---:B------:R-:W-:Y:S01]  /*13fd0*/  HMMA.16816.F32.BF16 R52, R152.reuse, R162, R52 ;  /* 0x000000a29834723c */ /* 0x040fe20000041834 */
[----:B------:R-:W1:Y:S03]  /*13fe0*/  LDSM.16.MT88.4 R160, [R205+0x5880] ;  /* 0x00588000cda0783b */ /* 0x000e660000004200 */
        /* <DEDUP_REMOVED lines=51> */
[C---:B------:R-:W-:Y:S04]  /*14320*/  FMUL.FTZ R112, R2.reuse, R112 ;  /* 0x0000007002707220 */ /* 0x040fe80000410000 */
[----:B------:R-:W-:Y:S01]  /*14330*/  FMUL.FTZ R113, R2, R113 ;  /* 0x0000007102717220 */ /* 0x000fe20000410000 */
        /* <DEDUP_REMOVED lines=20> */
[--C-:B------:R-:W-:Y:S02]  /*14480*/  FFMA.FTZ R183, R14, c[0x0][0x2d0], -R176.reuse ;  /* 0x0000b4000eb77a23 */ /* 0x100fe400000108b0 */
[C---:B------:R-:W-:Y:S03]  /*14490*/  FMUL.FTZ R14, R0.reuse, R150 ;  /* 0x00000096000e7220 */ /* 0x040fe60000410000 */
[C---:B------:R-:W-:Y:S01]  /*144a0*/  HMMA.16816.F32.BF16 R124, R152.reuse, R162, R124 ;  /* 0x000000a2987c723c */ /* 0x040fe2000004187c */
[----:B------:R-:W-:Y:S01]  /*144b0*/  LDSM.16.MT88.4 R160, [R207+0x4880] ;  /* 0x00488000cfa0783b */ /* 0x000fe20000004200 */
[----:B------:R-:W-:Y:S01]  /*144c0*/  MUFU.EX2 R183, R183 ;  /* 0x000000b700b77308 */ /* 0x000fe20000000800 */
[--C-:B------:R-:W-:Y:S02]  /*144d0*/  FFMA.FTZ R186, R15, c[0x0][0x2d0], -R176.reuse ;  /* 0x0000b4000fba7a23 */ /* 0x100fe400000108b0 */
[----:B------:R-:W-:Y:S02]  /*144e0*/  FMUL.FTZ R15, R0, R151 ;  /* 0x00000097000f7220 */ /* 0x000fe40000410000 */
[C---:B------:R-:W-:Y:S02]  /*144f0*/  FMUL.FTZ R128, R2.reuse, R128 ;  /* 0x0000008002807220 */ /* 0x040fe40000410000 */
[----:B------:R-:W1:Y:S03]  /*14500*/  LDSM.16.MT88.4 R148, [R204+0x8880] ;  /* 0x00888000cc94783b */ /* 0x000e660000004200 */
[C---:B---3--:R-:W-:Y:S01]  /*14510*/  HMMA.16816.F32.BF16 R12, R152.reuse, R164, R12 ;  /* 0x000000a4980c723c */ /* 0x048fe2000004180c */
[----:B------:R-:W3:Y:S02]  /*14520*/  MUFU.EX2 R186, R186 ;  /* 0x000000ba00ba7308 */ /* 0x000ee40000000800 */
        /* <DEDUP_REMOVED lines=9> */
[--C-:B------:R-:W-:Y:S02]  /*145c0*/  FFMA.FTZ R185, R16, c[0x0][0x2d0], -R177.reuse ;  /* 0x0000b40010b97a23 */ /* 0x100fe400000108b1 */
[--C-:B------:R-:W-:Y:S03]  /*145d0*/  FFMA.FTZ R188, R17, c[0x0][0x2d0], -R177.reuse ;  /* 0x0000b40011bc7a23 */ /* 0x100fe600000108b1 */
[C---:B----4-:R-:W-:Y:S01]  /*145e0*/  HMMA.16816.F32.BF16 R132, R152.reuse, R168, R132 ;  /* 0x000000a89884723c */ /* 0x050fe20000041884 */
[----:B------:R-:W-:Y:S02]  /*145f0*/  MUFU.EX2 R185, R185 ;  /* 0x000000b900b97308 */ /* 0x000fe40000000800 */
[--C-:B------:R-:W-:Y:S02]  /*14600*/  FFMA.FTZ R187, R18, c[0x0][0x2d0], -R176.reuse ;  /* 0x0000b40012bb7a23 */ /* 0x100fe400000108b0 */
[--C-:B------:R-:W-:Y:S02]  /*14610*/  FFMA.FTZ R190, R19, c[0x0][0x2d0], -R176.reuse ;  /* 0x0000b40013be7a23 */ /* 0x100fe400000108b0 */
[C---:B------:R-:W-:Y:S02]  /*14620*/  FMUL.FTZ R136, R2.reuse, R136 ;  /* 0x0000008802887220 */ /* 0x040fe40000410000 */
[----:B------:R-:W-:Y:S02]  /*14630*/  FMUL.FTZ R137, R2, R137 ;  /* 0x0000008902897220 */ /* 0x000fe40000410000 */
[----:B------:R-:W4:Y:S01]  /*14640*/  MUFU.EX2 R188, R188 ;  /* 0x000000bc00bc7308 */ /* 0x000f220000000800 */
[C---:B------:R-:W-:Y:S02]  /*14650*/  FMUL.FTZ R138, R0.reuse, R138 ;  /* 0x0000008a008a7220 */ /* 0x040fe40000410000 */
[----:B------:R-:W-:Y:S02]  /*14660*/  FMUL.FTZ R139, R0, R139 ;  /* 0x0000008b008b7220 */ /* 0x000fe40000410000 */
[----:B------:R-:W-:Y:S02]  /*14670*/  FFMA.FTZ R177, R25, c[0x0][0x2d0], -R177 ;  /* 0x0000b40019b17a23 */ /* 0x000fe400000108b1 */
[----:B------:R-:W-:Y:S02]  /*14680*/  FFMA.FTZ R176, R27, c[0x0][0x2d0], -R176 ;  /* 0x0000b4001bb07a23 */ /* 0x000fe400000108b0 */
[----:B------:R-:W-:Y:S01]  /*14690*/  LDSM.16.MT88.4 R24, [R206+0x5080] ;  /* 0x00508000ce18783b */ /* 0x000fe20000004200 */
[C---:B------:R-:W-:Y:S01]  /*146a0*/  HMMA.16816.F32.BF16 R136, R152.reuse, R170, R136 ;  /* 0x000000aa9888723c */ /* 0x040fe20000041888 */
[----:B------:R-:W-:Y:S02]  /*146b0*/  MUFU.EX2 R187, R187 ;  /* 0x000000bb00bb7308 */ /* 0x000fe40000000800 */
[----:B------:R-:W-:Y:S01]  /*146c0*/  FMUL.FTZ R16, R2, R144 ;  /* 0x0000009002107220 */ /* 0x000fe20000410000 */
[----:B--2---:R-:W-:Y:S01]  /*146d0*/  F2FP.BF16.PACK_AB R144, R184, R181 ;  /* 0x000000b5b890723e */ /* 0x004fe200000010ff */
[----:B------:R-:W-:Y:S01]  /*146e0*/  FMUL.FTZ R17, R2, R145 ;  /* 0x0000009102117220 */ /* 0x000fe20000410000 */
[----:B---3--:R-:W-:Y:S01]  /*146f0*/  F2FP.BF16.PACK_AB R145, R186, R183 ;  /* 0x000000b7ba91723e */ /* 0x008fe200000010ff */
[C---:B------:R-:W-:Y:S01]  /*14700*/  FMUL.FTZ R18, R0.reuse, R146 ;  /* 0x0000009200127220 */ /* 0x040fe20000410000 */
[----:B------:R-:W2:Y:S01]  /*14710*/  LDSM.16.MT88.4 R168, [R205+0x4880] ;  /* 0x00488000cda8783b */ /* 0x000ea20000004200 */
[----:B------:R-:W-:Y:S02]  /*14720*/  FMUL.FTZ R19, R0, R147 ;  /* 0x0000009300137220 */ /* 0x000fe40000410000 */
[----:B------:R-:W3:Y:S01]  /*14730*/  MUFU.EX2 R190, R190 ;  /* 0x000000be00be7308 */ /* 0x000ee20000000800 */
[----:B------:R-:W-:Y:S01]  /*14740*/  FMUL.FTZ R140, R2, R140 ;  /* 0x0000008c028c7220 */ /* 0x000fe20000410000 */
[----:B----4-:R-:W-:Y:S01]  /*14750*/  F2FP.BF16.PACK_AB R146, R188, R185 ;  /* 0x000000b9bc92723e */ /* 0x010fe200000010ff */
[----:B------:R-:W-:Y:S02]  /*14760*/  FMUL.FTZ R141, R2, R141 ;  /* 0x0000008d028d7220 */ /* 0x000fe40000410000 */
[C---:B-1----:R-:W-:Y:S03]  /*14770*/  HMMA.16816.F32.BF16 R16, R152.reuse, R148, R16 ;  /* 0x000000949810723c */ /* 0x042fe60000041810 */
[C---:B------:R-:W-:Y:S02]  /*14780*/  FMUL.FTZ R142, R0.reuse, R142 ;  /* 0x0000008e008e7220 */ /* 0x040fe40000410000 */
[----:B------:R-:W-:Y:S01]  /*14790*/  FMUL.FTZ R143, R0, R143 ;  /* 0x0000008f008f7220 */ /* 0x000fe20000410000 */
[----:B------:R-:W1:Y:S01]  /*147a0*/  MUFU.EX2 R243, R177 ;  /* 0x000000b100f37308 */ /* 0x000e620000000800 */
[----:B------:R-:W-:Y:S02]  /*147b0*/  FFMA.FTZ R158, R2, R241, R158 ;  /* 0x000000f1029e7223 */ /* 0x000fe4000001009e */
[----:B------:R-:W-:Y:S03]  /*147c0*/  FFMA.FTZ R6, R0, R239, R6 ;  /* 0x000000ef00067223 */ /* 0x000fe60000010006 */
[----:B------:R-:W-:Y:S01]  /*147d0*/  HMMA.16816.F32.BF16 R140, R152, R150, R140 ;  /* 0x00000096988c723c */ /* 0x000fe2000004188c */
[----:B------:R-:W4:Y:S02]  /*147e0*/  LDSM.16.MT88.4 R148, [R207+0x6080] ;  /* 0x00608000cf94783b */ /* 0x000f240000004200 */
[----:B------:R-:W-:Y:S01]  /*147f0*/  IADD3 R0, R238, -0x1, RZ ;  /* 0xffffffffee007810 */ /* 0x000fe20007ffe0ff */
[----:B------:R1:W1:Y:S01]  /*14800*/  MUFU.EX2 R245, R176 ;  /* 0x000000b000f57308 */ /* 0x0002620000000800 */
[----:B------:R-:W-:Y:S01]  /*14810*/  FADD.FTZ R158, R5, R158 ;  /* 0x0000009e059e7221 */ /* 0x000fe20000010000 */
[----:B---3--:R-:W-:Y:S01]  /*14820*/  F2FP.BF16.PACK_AB R147, R190, R187 ;  /* 0x000000bbbe93723e */ /* 0x008fe200000010ff */
[----:B------:R-:W-:Y:S02]  /*14830*/  FADD.FTZ R6, R7, R6 ;  /* 0x0000000607067221 */ /* 0x000fe40000010000 */
[----:B------:R-:W3:Y:S03]  /*14840*/  LDSM.16.MT88.4 R152, [R206+0x6080] ;  /* 0x00608000ce98783b */ /* 0x000ee60000004200 */
[----:B------:R-:W-:Y:S01]  /*14850*/  MOV R238, R0 ;  /* 0x0000000000ee7202 */ /* 0x000fe20000000f00 */
[----:B------:R-:W-:Y:S01]  /*14860*/  FADD.FTZ R159, R159, R158 ;  /* 0x0000009e9f9f7221 */ /* 0x000fe20000010000 */
[C---:B------:R-:W-:Y:S05]  /*14870*/  HMMA.16816.F32.BF16 R8, R144.reuse, R160, R8 ;  /* 0x000000a09008723c */ /* 0x040fea0000041808 */
[----:B------:R-:W-:Y:S02]  /*14880*/  FADD.FTZ R157, R157, R6 ;  /* 0x000000069d9d7221 */ /* 0x000fe40000010000 */
[----:B------:R-:W-:Y:S01]  /*14890*/  FADD.FTZ R180, R180, R159 ;  /* 0x0000009fb4b47221 */ /* 0x000fe20000010000 */
[C---:B------:R-:W-:Y:S01]  /*148a0*/  HMMA.16816.F32.BF16 R28, R144.reuse, R162, R28 ;  /* 0x000000a2901c723c */ /* 0x040fe2000004181c */
[----:B------:R-:W3:Y:S03]  /*148b0*/  LDSM.16.MT88.4 R160, [R205+0x6080] ;  /* 0x00608000cda0783b */ /* 0x000ee60000004200 */
[----:B------:R-:W-:Y:S01]  /*148c0*/  FADD.FTZ R182, R182, R157 ;  /* 0x0000009db6b67221 */ /* 0x000fe20000010000 */
[----:B------:R-:W-:Y:S01]  /*148d0*/  MOV R157, R156 ;  /* 0x0000009c009d7202 */ /* 0x000fe20000000f00 */
[----:B------:R-:W-:Y:S02]  /*148e0*/  FADD.FTZ R181, R181, R180 ;  /* 0x000000b4b5b57221 */ /* 0x000fe40000010000 */
[C---:B-----5:R-:W-:Y:S01]  /*148f0*/  HMMA.16816.F32.BF16 R32, R144.reuse, R164, R32 ;  /* 0x000000a49020723c */ /* 0x060fe20000041820 */
[----:B-1----:R-:W-:Y:S03]  /*14900*/  LDSM.16.MT88.4 R176, [R204+0x8080] ;  /* 0x00808000ccb0783b */ /* 0x002fe60000004200 */
[----:B------:R-:W-:Y:S02]  /*14910*/  FADD.FTZ R183, R183, R182 ;  /* 0x000000b6b7b77221 */ /* 0x000fe40000010000 */
[----:B------:R-:W-:Y:S02]  /*14920*/  FADD.FTZ R184, R184, R181 ;  /* 0x000000b5b8b87221 */ /* 0x000fe40000010000 */
[C---:B------:R-:W-:Y:S01]  /*14930*/  HMMA.16816.F32.BF16 R36, R144.reuse, R166, R36 ;  /* 0x000000a69024723c */ /* 0x040fe20000041824 */
[----:B------:R-:W1:Y:S03]  /*14940*/  LDSM.16.MT88.4 R164, [R204+0x6080] ;  /* 0x00608000cca4783b */ /* 0x000e660000004200 */
[----:B------:R-:W-:Y:S02]  /*14950*/  FADD.FTZ R186, R186, R183 ;  /* 0x000000b7baba7221 */ /* 0x000fe40000010000 */
[----:B------:R-:W-:Y:S02]  /*14960*/  FADD.FTZ R185, R185, R184 ;  /* 0x000000b8b9b97221 */ /* 0x000fe40000010000 */
[C---:B--2---:R-:W-:Y:S04]  /*14970*/  HMMA.16816.F32.BF16 R40, R144.reuse, R168, R40 ;  /* 0x000000a89028723c */ /* 0x044fe80000041828 */
[----:B------:R-:W-:Y:S02]  /*14980*/  FADD.FTZ R187, R187, R186 ;  /* 0x000000babbbb7221 */ /* 0x000fe40000010000 */
[----:B------:R-:W-:Y:S02]  /*14990*/  FADD.FTZ R188, R188, R185 ;  /* 0x000000b9bcbc7221 */ /* 0x000fe40000010000 */
[C---:B------:R-:W-:Y:S01]  /*149a0*/  HMMA.16816.F32.BF16 R44, R144.reuse, R170, R44 ;  /* 0x000000aa902c723c */ /* 0x040fe2000004182c */
[----:B------:R-:W2:Y:S03]  /*149b0*/  LDSM.16.MT88.4 R168, [R207+0x7880] ;  /* 0x00788000cfa8783b */ /* 0x000ea60000004200 */
[----:B------:R-:W-:Y:S02]  /*149c0*/  FADD.FTZ R190, R190, R187 ;  /* 0x000000bbbebe7221 */ /* 0x000fe40000010000 */
[----:B------:R-:W-:Y:S02]  /*149d0*/  FADD.FTZ R5, R189, R188 ;  /* 0x000000bcbd057221 */ /* 0x000fe40000010000 */
[C---:B------:R-:W-:Y:S04]  /*149e0*/  HMMA.16816.F32.BF16 R48, R144.reuse, R172, R48 ;  /* 0x000000ac9030723c */ /* 0x040fe80000041830 */
[C---:B------:R-:W-:Y:S04]  /*149f0*/  FADD.FTZ R5, R214.reuse, R5 ;  /* 0x00000005d6057221 */ /* 0x040fe80000010000 */
[C---:B------:R-:W-:Y:S01]  /*14a00*/  HMMA.16816.F32.BF16 R52, R144.reuse, R174, R52 ;  /* 0x000000ae9034723c */ /* 0x040fe20000041834 */
[----:B------:R-:W5:Y:S07]  /*14a10*/  LDSM.16.MT88.4 R172, [R206+0x7880] ;  /* 0x00788000ceac783b */ /* 0x000f6e0000004200 */
[C---:B----4-:R-:W-:Y:S08]  /*14a20*/  HMMA.16816.F32.BF16 R56, R144.reuse, R148, R56 ;  /* 0x000000949038723c */ /* 0x050ff00000041838 */
[C---:B------:R-:W-:Y:S01]  /*14a30*/  HMMA.16816.F32.BF16 R60, R144.reuse, R150, R60 ;  /* 0x00000096903c723c */ /* 0x040fe2000004183c */
[----:B------:R-:W4:Y:S07]  /*14a40*/  LDSM.16.MT88.4 R148, [R205+0x7880] ;  /* 0x00788000cd94783b */ /* 0x000f2e0000004200 */
[C---:B---3--:R-:W-:Y:S08]  /*14a50*/  HMMA.16816.F32.BF16 R64, R144.reuse, R152, R64 ;  /* 0x000000989040723c */ /* 0x048ff00000041840 */
[C---:B------:R-:W-:Y:S01]  /*14a60*/  HMMA.16816.F32.BF16 R68, R144.reuse, R154, R68 ;  /* 0x0000009a9044723c */ /* 0x040fe20000041844 */
[----:B------:R-:W3:Y:S07]  /*14a70*/  LDSM.16.MT88.4 R152, [R204+0x7880] ;  /* 0x00788000cc98783b */ /* 0x000eee0000004200 */
        /* <DEDUP_REMOVED lines=8> */
[----:B------:R-:W-:Y:S07]  /*14b00*/  LDSM.16.MT88.4 R168, [R204+0x5080] ;  /* 0x00508000cca8783b */ /* 0x000fee0000004200 */
[C---:B-----5:R-:W-:Y:S08]  /*14b10*/  HMMA.16816.F32.BF16 R96, R144.reuse, R172, R96 ;  /* 0x000000ac9060723c */ /* 0x060ff00000041860 */
[C---:B------:R-:W-:Y:S01]  /*14b20*/  HMMA.16816.F32.BF16 R100, R144.reuse, R174, R100 ;  /* 0x000000ae9064723c */ /* 0x040fe20000041864 */
[----:B------:R-:W-:Y:S07]  /*14b30*/  LDSM.16.MT88.4 R172, [R205+0x8080] ;  /* 0x00808000cdac783b */ /* 0x000fee0000004200 */
[C---:B----4-:R-:W-:Y:S08]  /*14b40*/  HMMA.16816.F32.BF16 R104, R144.reuse, R148, R104 ;  /* 0x000000949068723c */ /* 0x050ff00000041868 */
[C---:B------:R-:W-:Y:S01]  /*14b50*/  HMMA.16816.F32.BF16 R108, R144.reuse, R150, R108 ;  /* 0x00000096906c723c */ /* 0x040fe2000004186c */
[----:B------:R-:W2:Y:S07]  /*14b60*/  LDSM.16.MT88.4 R148, [R204+0x9080] ;  /* 0x00908000cc94783b */ /* 0x000eae0000004200 */
[C---:B---3--:R-:W-:Y:S08]  /*14b70*/  HMMA.16816.F32.BF16 R112, R144.reuse, R152, R112 ;  /* 0x000000989070723c */ /* 0x048ff00000041870 */
[C---:B------:R-:W-:Y:S08]  /*14b80*/  HMMA.16816.F32.BF16 R116, R144.reuse, R154, R116 ;  /* 0x0000009a9074723c */ /* 0x040ff00000041874 */
[C---:B------:R-:W-:Y:S08]  /*14b90*/  HMMA.16816.F32.BF16 R120, R144.reuse, R160, R120 ;  /* 0x000000a09078723c */ /* 0x040ff00000041878 */
[C---:B------:R-:W-:Y:S01]  /*14ba0*/  HMMA.16816.F32.BF16 R124, R144.reuse, R162, R124 ;  /* 0x000000a2907c723c */ /* 0x040fe2000004187c */
[----:B------:R-:W3:Y:S07]  /*14bb0*/  LDSM.16.MT88.4 R160, [R207+0x5080] ;  /* 0x00508000cfa0783b */ /* 0x000eee0000004200 */
[C---:B-1----:R-:W-:Y:S08]  /*14bc0*/  HMMA.16816.F32.BF16 R12, R144.reuse, R164, R12 ;  /* 0x000000a4900c723c */ /* 0x042ff0000004180c */
[C---:B------:R-:W-:Y:S01]  /*14bd0*/  HMMA.16816.F32.BF16 R128, R144.reuse, R166, R128 ;  /* 0x000000a69080723c */ /* 0x040fe20000041880 */
[----:B------:R-:W1:Y:S07]  /*14be0*/  LDSM.16.MT88.4 R164, [R205+0x5080] ;  /* 0x00508000cda4783b */ /* 0x000e6e0000004200 */
[C---:B------:R-:W-:Y:S07]  /*14bf0*/  HMMA.16816.F32.BF16 R132, R144.reuse, R20, R132 ;  /* 0x000000149084723c */ /* 0x040fee0000041884 */
[----:B------:R-:W-:Y:S01]  /*14c00*/  F2FP.BF16.PACK_AB R20, R214, R189 ;  /* 0x000000bdd614723e */ /* 0x000fe200000010ff */
[C---:B------:R-:W-:Y:S04]  /*14c10*/  HMMA.16816.F32.BF16 R136, R144.reuse, R22, R136 ;  /* 0x000000169088723c */ /* 0x040fe80000041888 */
[C---:B------:R-:W-:Y:S01]  /*14c20*/  F2FP.BF16.PACK_AB R21, R240.reuse, R191 ;  /* 0x000000bff015723e */ /* 0x040fe200000010ff */
[----:B------:R-:W-:Y:S02]  /*14c30*/  FADD.FTZ R191, R191, R190 ;  /* 0x000000bebfbf7221 */ /* 0x000fe40000010000 */
[----:B------:R-:W-:Y:S01]  /*14c40*/  F2FP.BF16.PACK_AB R22, R243, R242 ;  /* 0x000000f2f316723e */ /* 0x000fe200000010ff */
[C---:B--2---:R-:W-:Y:S04]  /*14c50*/  HMMA.16816.F32.BF16 R16, R144.reuse, R148, R16 ;  /* 0x000000949010723c */ /* 0x044fe80000041810 */
[----:B------:R-:W-:Y:S01]  /*14c60*/  F2FP.BF16.PACK_AB R23, R245, R244 ;  /* 0x000000f4f517723e */ /* 0x000fe200000010ff */
[----:B------:R-:W-:Y:S02]  /*14c70*/  FADD.FTZ R191, R240, R191 ;  /* 0x000000bff0bf7221 */ /* 0x000fe40000010000 */
[----:B------:R-:W-:Y:S01]  /*14c80*/  FADD.FTZ R242, R242, R5 ;  /* 0x00000005f2f27221 */ /* 0x000fe20000010000 */
[----:B------:R-:W-:Y:S01]  /*14c90*/  HMMA.16816.F32.BF16 R140, R144, R150, R140 ;  /* 0x00000096908c723c */ /* 0x000fe2000004188c */
[----:B------:R-:W-:Y:S03]  /*14ca0*/  LDSM.16.MT88.4 R144, [R205+0x6880] ;  /* 0x00688000cd90783b */ /* 0x000fe60000004200 */
[----:B------:R-:W-:Y:S02]  /*14cb0*/  FADD.FTZ R244, R244, R191 ;  /* 0x000000bff4f47221 */ /* 0x000fe40000010000 */
[----:B------:R-:W-:Y:S02]  /*14cc0*/  FADD.FTZ R241, R243, R242 ;  /* 0x000000f2f3f17221 */ /* 0x000fe40000010000 */
[C---:B---3--:R-:W-:Y:S01]  /*14cd0*/  HMMA.16816.F32.BF16 R152, R20.reuse, R160, R8 ;  /* 0x000000a01498723c */ /* 0x048fe20000041808 */
[----:B------:R-:W2:Y:S04]  /*14ce0*/  LDSM.16.MT88.4 R8, [R207+0x6880] ;  /* 0x00688000cf08783b */ /* 0x000ea80000004200 */
[----:B------:R-:W-:Y:S03]  /*14cf0*/  FADD.FTZ R239, R245, R244 ;  /* 0x000000f4f5ef7221 */ /* 0x000fe60000010000 */
[C---:B------:R-:W-:Y:S01]  /*14d00*/  HMMA.16816.F32.BF16 R28, R20.reuse, R162, R28 ;  /* 0x000000a2141c723c */ /* 0x040fe2000004181c */
[----:B------:R-:W-:Y:S07]  /*14d10*/  LDSM.16.MT88.4 R148, [R204+0x6880] ;  /* 0x00688000cc94783b */ /* 0x000fee0000004200 */
[C---:B------:R-:W-:Y:S01]  /*14d20*/  HMMA.16816.F32.BF16 R32, R20.reuse, R24, R32 ;  /* 0x000000181420723c */ /* 0x040fe20000041820 */
[----:B------:R-:W-:Y:S07]  /*14d30*/  LDSM.16.MT88.4 R160, [R207+0x8080] ;  /* 0x00808000cfa0783b */ /* 0x000fee0000004200 */
        /* <DEDUP_REMOVED lines=16> */
[C---:B------:R-:W-:Y:S08]  /*14e40*/  HMMA.16816.F32.BF16 R80, R20.reuse, R148, R80 ;  /* 0x000000941450723c */ /* 0x040ff00000041850 */
[C---:B------:R-:W-:Y:S08]  /*14e50*/  HMMA.16816.F32.BF16 R84, R20.reuse, R150, R84 ;  /* 0x000000961454723c */ /* 0x040ff00000041854 */
[C---:B------:R-:W-:Y:S08]  /*14e60*/  HMMA.16816.F32.BF16 R88, R20.reuse, R160, R88 ;  /* 0x000000a01458723c */ /* 0x040ff00000041858 */
[C---:B------:R-:W-:Y:S01]  /*14e70*/  HMMA.16816.F32.BF16 R92, R20.reuse, R162, R92 ;  /* 0x000000a2145c723c */ /* 0x040fe2000004185c */
[----:B------:R-:W5:Y:S07]  /*14e80*/  LDSM.16.MT88.4 R160, [R204+0x9880] ;  /* 0x00988000cca0783b */ /* 0x000f6e0000004200 */
[C---:B-1----:R-:W-:Y:S08]  /*14e90*/  HMMA.16816.F32.BF16 R96, R20.reuse, R164, R96 ;  /* 0x000000a41460723c */ /* 0x042ff00000041860 */
        /* <DEDUP_REMOVED lines=10> */
[C---:B------:R-:W-:Y:S08]  /*14f40*/  HMMA.16816.F32.BF16 R136, R20.reuse, R26, R136 ;  /* 0x0000001a1488723c */ /* 0x040ff00000041888 */
[C---:B-----5:R-:W-:Y:S08]  /*14f50*/  HMMA.16816.F32.BF16 R144, R20.reuse, R160, R16 ;  /* 0x000000a01490723c */ /* 0x060ff00000041810 */
[----:B------:R-:W-:Y:S01]  /*14f60*/  HMMA.16816.F32.BF16 R140, R20, R162, R140 ;  /* 0x000000a2148c723c */ /* 0x000fe2000004188c */
[----:B------:R-:W-:-:S07]  /*14f70*/  @P0 BRA `(.L_x_2807) ;  /* 0xffffd44000000947 */ /* 0x000fce000383ffff */
.L_x_2802:
        /* <DEDUP_REMOVED lines=16> */
[----:B------:R-:W-:-:S05]  /*15080*/  @P0 MOV R15, 0x3f317218 ;  /* 0x3f317218000f0802 */ /* 0x000fca0000000f00 */
[----:B------:R-:W2:Y:S08]  /*15090*/  @P1 MUFU.LG2 R5, R5 ;  /* 0x0000000500051308 */ /* 0x000eb00000000c00 */
[----:B------:R-:W3:Y:S01]  /*150a0*/  @P0 MUFU.LG2 R10, R0 ;  /* 0x00000000000a0308 */ /* 0x000ee20000000c00 */
[C---:B-1----:R-:W-:Y:S02]  /*150b0*/  FMUL.FTZ R152, R4.reuse, R152 ;  /* 0x0000009804987220 */ /* 0x042fe40000410000 */
[----:B------:R-:W-:-:S02]  /*150c0*/  FMUL.FTZ R153, R4, R153 ;  /* 0x0000009904997220 */ /* 0x000fc40000410000 */
[C---:B------:R-:W-:Y:S02]  /*150d0*/  FMUL.FTZ R28, R4.reuse, R28 ;  /* 0x0000001c041c7220 */ /* 0x040fe40000410000 */
[----:B------:R-:W-:Y:S01]  /*150e0*/  FMUL.FTZ R29, R4, R29 ;  /* 0x0000001d041d7220 */ /* 0x000fe20000410000 */
[----:B------:R1:W4:Y:S01]  /*150f0*/  @P0 MUFU.RCP R2, R0 ;  /* 0x0000000000020308 */ /* 0x0003220000001000 */
[----:B--2---:R-:W-:Y:S02]  /*15100*/  @P1 FMUL.FTZ R12, R5, 0.69314718246459960938 ;  /* 0x3f317218050c1820 */ /* 0x004fe40000410000 */
[----:B------:R-:W-:Y:S02]  /*15110*/  @P1 FMUL.FTZ R5, R14, c[0x0][0x2d0] ;  /* 0x0000b4000e051a20 */ /* 0x000fe40000410000 */
[C---:B------:R-:W-:Y:S02]  /*15120*/  FMUL.FTZ R32, R4.reuse, R32 ;  /* 0x0000002004207220 */ /* 0x040fe40000410000 */
[----:B------:R-:W-:-:S02]  /*15130*/  FMUL.FTZ R33, R4, R33 ;  /* 0x0000002104217220 */ /* 0x000fc40000410000 */
[----:B---3--:R-:W-:Y:S02]  /*15140*/  @P0 FMUL.FTZ R14, R10, 0.69314718246459960938 ;  /* 0x3f3172180a0e0820 */ /* 0x008fe40000410000 */
[----:B------:R-:W-:Y:S02]  /*15150*/  @P0 FMUL.FTZ R10, R15, c[0x0][0x2d0] ;  /* 0x0000b4000f0a0a20 */ /* 0x000fe40000410000 */
[C---:B------:R-:W-:Y:S02]  /*15160*/  FMUL.FTZ R36, R4.reuse, R36 ;  /* 0x0000002404247220 */ /* 0x040fe40000410000 */
[C---:B------:R-:W-:Y:S01]  /*15170*/  FMUL.FTZ R37, R4.reuse, R37 ;  /* 0x0000002504257220 */ /* 0x040fe20000410000 */
[----:B-1----:R-:W-:Y:S01]  /*15180*/  MOV R0, 0xff800000 ;  /* 0xff80000000007802 */ /* 0x002fe20000000f00 */
        /* <DEDUP_REMOVED lines=122> */
.L_x_2736:
[----:B------:R-:W-:Y:S01]  /*15930*/  ULDC.64 UR4, c[0x0][0x118] ;  /* 0x0000460000047ab9 */ /* 0x000fe20000000a00 */
[----:B------:R-:W-:Y:S01]  /*15940*/  SHF.R.S32.HI R2, RZ, 0x1f, R215 ;  /* 0x0000001fff027819 */ /* 0x000fe200000114d7 */
[----:B------:R-:W-:Y:S05]  /*15950*/  @P2 BRA `(.L_x_2808) ;  /* 0x00001a8000002947 */ /* 0x000fea0003800000 */
[----:B------:R-:W1:Y:S01]  /*15960*/  S2R R3, SR_TID.X ;  /* 0x0000000000037919 */ /* 0x000e620000002100 */
[----:B------:R-:W-:-:S02]  /*15970*/  F2FP.BF16.PACK_AB R12, R7, R6 ;  /* 0x00000006070c723e */ /* 0x000fc400000010ff */
[----:B------:R-:W-:Y:S01]  /*15980*/  F2FP.BF16.PACK_AB R4, R13, R4 ;  /* 0x000000040d04723e */ /* 0x000fe200000010ff */
[----:B------:R-:W-:Y:S01]  /*15990*/  BAR.SYNC.DEFER_BLOCKING 0x1, 0x100 ;  /* 0x0044000000007b1d */ /* 0x000fe20000010000 */
        /* <DEDUP_REMOVED lines=160> */
[----:B-1----:R-:W-:-:S03]  /*163a0*/  IMAD.WIDE R16, R218, R9, c[0x0][0x500] ;  /* 0x00014000da107625 */ /* 0x002fc600078e0209 */
[----:B------:R3:W-:Y:S04]  /*163b0*/  STS [R23+0xc080], R144 ;  /* 0x00c0809017007388 */ /* 0x0007e80000000800 */
[----:B------:R3:W-:Y:S04]  /*163c0*/  STS [R23+0xc480], R146 ;  /* 0x00c4809217007388 */ /* 0x0007e80000000800 */
[----:B------:R3:W-:Y:S04]  /*163d0*/  STS [R25+0xc000], R140 ;  /* 0x00c0008c19007388 */ /* 0x0007e80000000800 */
[----:B------:R3:W-:Y:S04]  /*163e0*/  STS [R25+0xc400], R142 ;  /* 0x00c4008e19007388 */ /* 0x0007e80000000800 */
[----:B------:R-:W-:Y:S01]  /*163f0*/  BAR.SYNC.DEFER_BLOCKING 0x1, 0x100 ;  /* 0x0044000000007b1d */ /* 0x000fe20000010000 */
[----:B------:R-:W-:-:S02]  /*16400*/  IMAD.MOV.U32 R4, RZ, RZ, c[0x0][0x388] ;  /* 0x0000e200ff047624 */ /* 0x000fc400078e00ff */
[----:B--2---:R-:W-:-:S03]  /*16410*/  @P1 IMAD.WIDE R18, R218, R9, c[0x0][0x508] ;  /* 0x00014200da121625 */ /* 0x004fc600078e0209 */
        /* <DEDUP_REMOVED lines=10> */
.L_x_2809:
        /* <DEDUP_REMOVED lines=8> */
[----:B------:R-:W-:Y:S01]  /*16540*/  LOP3.LUT R11, R11, 0x1ffffffe, RZ, 0xc0, !PT ;  /* 0x1ffffffe0b0b7812 */ /* 0x000fe200078ec0ff */
[----:B------:R-:W-:Y:S01]  /*16550*/  BSSY B0, `(.L_x_2810) ;  /* 0x000008b000007945 */ /* 0x000fe20003800000 */
[----:B------:R-:W-:-:S02]  /*16560*/  SHF.R.S32.HI R6, RZ, 0x1f, R7 ;  /* 0x0000001fff067819 */ /* 0x000fc40000011407 */
[----:B------:R-:W-:Y:S01]  /*16570*/  LOP3.LUT R16, R16, 0xffffff8, RZ, 0xc0, !PT ;  /* 0x0ffffff810107812 */ /* 0x000fe200078ec0ff */
[----:B------:R-:W-:Y:S01]  /*16580*/  IMAD.IADD R14, R14, 0x1, -R11 ;  /* 0x000000010e0e7824 */ /* 0x000fe200078e0a0b */
[----:B------:R-:W-:Y:S02]  /*16590*/  LEA.HI R6, R6, R7, RZ, 0x2 ;  /* 0x0000000706067211 */ /* 0x000fe400078f10ff */
[----:B------:R-:W-:Y:S02]  /*165a0*/  IADD3 R5, R5, -R16, RZ ;  /* 0x8000001005057210 */ /* 0x000fe40007ffe0ff */
[----:B------:R-:W-:Y:S02]  /*165b0*/  SHF.R.S32.HI R6, RZ, 0x2, R6 ;  /* 0x00000002ff067819 */ /* 0x000fe40000011406 */
[----:B------:R-:W-:Y:S02]  /*165c0*/  ISETP.NE.AND P1, PT, R9, 0x1, PT ;  /* 0x000000010900780c */ /* 0x000fe40003f25270 */
[----:B------:R-:W-:Y:S01]  /*165d0*/  MOV R18, R12 ;  /* 0x0000000c00127202 */ /* 0x000fe20000000f00 */
[----:B------:R-:W-:Y:S01]  /*165e0*/  IMAD R5, R5, 0x10, R6 ;  /* 0x0000001005057824 */ /* 0x000fe200078e0206 */
[----:B------:R-:W-:Y:S01]  /*165f0*/  LOP3.LUT P2, RZ, R7, 0x3, RZ, 0xc0, !PT ;  /* 0x0000000307ff7812 */ /* 0x000fe2000784c0ff */
[----:B------:R-:W-:Y:S01]  /*16600*/  IMAD R6, R2, c[0x0][0x490], RZ ;  /* 0x0001240002067a24 */ /* 0x000fe200078e02ff */
[-C--:B------:R-:W-:Y:S01]  /*16610*/  LEA.HI R17, R10, R3.reuse, RZ, 0x3 ;  /* 0x000000030a117211 */ /* 0x080fe200078f18ff */
[----:B------:R-:W-:Y:S01]  /*16620*/  IMAD R9, R14, 0x8, R5 ;  /* 0x000000080e097824 */ /* 0x000fe200078e0205 */
[----:B------:R-:W-:Y:S01]  /*16630*/  LEA.HI R10, R10, R3, RZ, 0x6 ;  /* 0x000000030a0a7211 */ /* 0x000fe200078f30ff */
[----:B------:R-:W-:-:S02]  /*16640*/  IMAD R7, R13, c[0x0][0x3a0], RZ ;  /* 0x0000e8000d077a24 */ /* 0x000fc400078e02ff */
[----:B------:R-:W-:Y:S01]  /*16650*/  IMAD.WIDE.U32 R18, R215, c[0x0][0x490], R18 ;  /* 0x00012400d7127a25 */ /* 0x000fe200078e0012 */
[----:B-1----:R-:W-:-:S03]  /*16660*/  LEA R9, R72, R9, 0x7 ;  /* 0x0000000948097211 */ /* 0x002fc600078e38ff */
[----:B------:R-:W-:Y:S01]  /*16670*/  IMAD R11, R215, c[0x0][0x494], R6 ;  /* 0x00012500d70b7a24 */ /* 0x000fe200078e0206 */
[----:B------:R-:W-:Y:S01]  /*16680*/  LOP3.LUT R6, R17, 0xfffffff8, RZ, 0xc0, !PT ;  /* 0xfffffff811067812 */ /* 0x000fe200078ec0ff */
[C---:B------:R-:W-:Y:S01]  /*16690*/  IMAD R7, R12.reuse, c[0x0][0x3a4], R7 ;  /* 0x0000e9000c077a24 */ /* 0x040fe200078e0207 */
[----:B------:R-:W-:Y:S01]  /*166a0*/  SHF.R.S32.HI R17, RZ, 0x3, R17 ;  /* 0x00000003ff117819 */ /* 0x000fe20000011411 */
        /* <DEDUP_REMOVED lines=43> */
[----:B------:R-:W-:Y:S01]  /*16960*/  LOP3.LUT R6, R6, R3, RZ, 0x3c, !PT ;  /* 0x0000000306067212 */ /* 0x000fe200078e3cff */
[--C-:B------:R-:W-:Y:S01]  /*16970*/  IMAD.MOV R16, RZ, RZ, -R7.reuse ;  /* 0x000000ffff107224 */ /* 0x100fe200078e0a07 */
[----:B------:R-:W-:Y:S01]  /*16980*/  SHF.R.S32.HI R3, RZ, 0x1f, R7 ;  /* 0x0000001fff037819 */ /* 0x000fe20000011407 */
[----:B------:R-:W1:Y:S01]  /*16990*/  SHFL.IDX PT, R19, R15, RZ, 0x1c1f ;  /* 0x001c1fff0f137589 */ /* 0x000e6200000e0000 */
[----:B------:R-:W-:-:S03]  /*169a0*/  IMAD.WIDE.U32 R12, R218, c[0x0][0x3f0], R12 ;  /* 0x0000fc00da0c7a25 */ /* 0x000fc600078e000c */
[----:B------:R-:W2:Y:S01]  /*169b0*/  SHFL.IDX PT, R33, R15, 0x1, 0x1c1f ;  /* 0x003c1f000f217f89 */ /* 0x000ea200000e0000 */
[----:B------:R-:W-:Y:S01]  /*169c0*/  IMAD R74, R16, c[0x0][0x4e8], R9 ;  /* 0x00013a00104a7a24 */ /* 0x000fe200078e0209 */
[----:B------:R-:W-:Y:S01]  /*169d0*/  IADD3 R13, R13, R11, RZ ;  /* 0x0000000b0d0d7210 */ /* 0x000fe20007ffe0ff */
[C---:B------:R-:W-:Y:S01]  /*169e0*/  IMAD R16, R72.reuse, 0x80, R5 ;  /* 0x0000008048107824 */ /* 0x040fe200078e0205 */
[----:B------:R-:W-:Y:S01]  /*169f0*/  LEA R72, R72, R17, 0x7 ;  /* 0x0000001148487211 */ /* 0x000fe200078e38ff */
[----:B------:R-:W-:Y:S01]  /*16a00*/  IMAD R20, R3, c[0x0][0x3e0], RZ ;  /* 0x0000f80003147a24 */ /* 0x000fe200078e02ff */
[----:B------:R-:W-:Y:S01]  /*16a10*/  SHF.R.S32.HI R5, RZ, 0x1f, R74 ;  /* 0x0000001fff057819 */ /* 0x000fe2000001144a */
[----:B-----5:R-:W-:Y:S01]  /*16a20*/  IMAD R3, R4, c[0x0][0x4e8], RZ ;  /* 0x00013a0004037a24 */ /* 0x020fe200078e02ff */
[C---:B------:R-:W-:Y:S01]  /*16a30*/  IADD3 R4, R16.reuse, 0x8, RZ ;  /* 0x0000000810047810 */ /* 0x040fe20007ffe0ff */
[C---:B------:R-:W-:Y:S02]  /*16a40*/  IMAD R20, R7.reuse, c[0x0][0x3e4], R20 ;  /* 0x0000f90007147a24 */ /* 0x040fe400078e0214 */
[----:B------:R-:W-:Y:S01]  /*16a50*/  IMAD.WIDE.U32 R12, R7, c[0x0][0x3e0], R12 ;  /* 0x0000f800070c7a25 */ /* 0x000fe200078e000c */
[----:B------:R-:W-:-:S02]  /*16a60*/  ISETP.GE.OR P1, PT, R16, R3, P2 ;  /* 0x000000031000720c */ /* 0x000fc40001726670 */
[----:B------:R-:W-:Y:S01]  /*16a70*/  ISETP.GE.OR P0, PT, R4, R3, P2 ;  /* 0x000000030400720c */ /* 0x000fe20001706670 */
[----:B------:R-:W-:Y:S01]  /*16a80*/  IMAD.IADD R13, R13, 0x1, R20 ;  /* 0x000000010d0d7824 */ /* 0x000fe200078e0214 */
[----:B------:R-:W-:Y:S01]  /*16a90*/  SHF.L.U32 R7, R10, 0x3, RZ ;  /* 0x000000030a077819 */ /* 0x000fe200000006ff */
[----:B------:R-:W-:-:S03]  /*16aa0*/  IMAD R5, R5, c[0x0][0x3d8], RZ ;  /* 0x0000f60005057a24 */ /* 0x000fc600078e02ff */
[----:B------:R-:W-:Y:S01]  /*16ab0*/  LOP3.LUT R6, R6, 0x7ffffe00, R7, 0xf8, !PT ;  /* 0x7ffffe0006067812 */ /* 0x000fe200078ef807 */
[C---:B------:R-:W-:Y:S02]  /*16ac0*/  IMAD R16, R74.reuse, c[0x0][0x3dc], R5 ;  /* 0x0000f7004a107a24 */ /* 0x040fe400078e0205 */
[----:B------:R-:W-:Y:S01]  /*16ad0*/  IMAD.WIDE.U32 R74, R74, c[0x0][0x3d8], R12 ;  /* 0x0000f6004a4a7a25 */ /* 0x000fe200078e000c */
[----:B------:R-:W-:Y:S01]  /*16ae0*/  SHF.L.U32 R76, R6, 0x1, RZ ;  /* 0x00000001064c7819 */ /* 0x000fe200000006ff */
[----:B-1----:R1:W-:Y:S02]  /*16af0*/  @!P1 ST.E [R18.64], R0 ;  /* 0x0000000012009985 */ /* 0x0023e4000c101904 */
[----:B------:R-:W-:Y:S02]  /*16b00*/  IMAD.IADD R16, R75, 0x1, R16 ;  /* 0x000000014b107824 */ /* 0x000fe400078e0210 */
        /* <DEDUP_REMOVED lines=47> */
.L_x_2811:
[----:B--234-:R-:W-:Y:S05]  /*16e00*/  BSYNC B0 ;  /* 0x0000000000007941 */ /* 0x01cfea0003800000 */
.L_x_2810:
        /* <DEDUP_REMOVED lines=30> */
.L_x_2813:
[----:B------:R-:W-:Y:S05]  /*16ff0*/  BSYNC B0 ;  /* 0x0000000000007941 */ /* 0x000fea0003800000 */
.L_x_2812:
        /* <DEDUP_REMOVED lines=30> */
.L_x_2815:
[----:B------:R-:W-:Y:S05]  /*171e0*/  BSYNC B0 ;  /* 0x0000000000007941 */ /* 0x000fea0003800000 */
.L_x_2814:
        /* <DEDUP_REMOVED lines=31> */
.L_x_2808:
        /* <DEDUP_REMOVED lines=18> */
.L_x_2816:
        /* <DEDUP_REMOVED lines=41> */
.L_x_2818:
[----:B------:R-:W-:Y:S05]  /*17790*/  BSYNC B0 ;  /* 0x0000000000007941 */ /* 0x000fea0003800000 */
.L_x_2817:
        /* <DEDUP_REMOVED lines=72> */
.L_x_2820:
[----:B------:R-:W-:Y:S05]  /*17c20*/  BSYNC B0 ;  /* 0x0000000000007941 */ /* 0x000fea0003800000 */
.L_x_2819:
        /* <DEDUP_REMOVED lines=27> */
.L_x_2822:
[----:B------:R-:W-:Y:S05]  /*17de0*/  BSYNC B0 ;  /* 0x0000000000007941 */ /* 0x000fea0003800000 */
.L_x_2821:
        /* <DEDUP_REMOVED lines=27> */
.L_x_2824:
[----:B------:R-:W-:Y:S05]  /*17fa0*/  BSYNC B0 ;  /* 0x0000000000007941 */ /* 0x000fea0003800000 */
.L_x_2823:
        /* <DEDUP_REMOVED lines=28> */
.L_x_2797:
[----:B------:R-:W-:Y:S02]  /*18170*/  MOV R9, 0x1 ;  /* 0x0000000100097802 */ /* 0x000fe40000000f00 */
[----:B------:R-:W-:Y:S02]  /*18180*/  MOV R8, 0x181a0 ;  /* 0x000181a000087802 */ /* 0x000fe40000000f00 */
[----:B-1----:R-:W-:Y:S05]  /*18190*/  CALL.REL.NOINC `($__internal_15_$__cuda_sm70_shflsync_idx_p) ;  /* 0x000000f000007944 */ /* 0x002fea0003c00000 */
[----:B--2---:R-:W-:Y:S01]  /*181a0*/  IMAD.MOV.U32 R17, RZ, RZ, R9 ;  /* 0x000000ffff117224 */ /* 0x004fe200078e0009 */
[----:B-1----:R-:W-:Y:S01]  /*181b0*/  MOV R10, R19 ;  /* 0x00000013000a7202 */ /* 0x002fe20000000f00 */
[----:B------:R-:W-:Y:S01]  /*181c0*/  IMAD.MOV.U32 R9, RZ, RZ, 0x1 ;  /* 0x00000001ff097424 */ /* 0x000fe200078e00ff */
[----:B------:R-:W-:Y:S02]  /*181d0*/  MOV R8, 0x181f0 ;  /* 0x000181f000087802 */ /* 0x000fe40000000f00 */
[----:B------:R-:W-:Y:S05]  /*181e0*/  CALL.REL.NOINC `($__internal_15_$__cuda_sm70_shflsync_idx_p) ;  /* 0x000000a000007944 */ /* 0x000fea0003c00000 */
[----:B-12---:R-:W-:Y:S05]  /*181f0*/  BRA `(.L_x_2825) ;  /* 0xffff7c6000007947 */ /* 0x006fea000383ffff */
.L_x_2805:
[----:B-1----:R-:W-:Y:S02]  /*18200*/  MOV R9, 0x1 ;  /* 0x0000000100097802 */ /* 0x002fe40000000f00 */
[----:B------:R-:W-:Y:S02]  /*18210*/  MOV R8, 0x18230 ;  /* 0x0001823000087802 */ /* 0x000fe40000000f00 */
[----:B---3--:R-:W-:Y:S05]  /*18220*/  CALL.REL.NOINC `($__internal_15_$__cuda_sm70_shflsync_idx_p) ;  /* 0x0000006000007944 */ /* 0x008fea0003c00000 */
[----:B-1----:R-:W-:Y:S01]  /*18230*/  MOV R10, R2 ;  /* 0x00000002000a7202 */ /* 0x002fe20000000f00 */
[----:B--2---:R-:W-:Y:S01]  /*18240*/  IMAD.MOV.U32 R5, RZ, RZ, R9 ;  /* 0x000000ffff057224 */ /* 0x004fe200078e0009 */
[----:B------:R-:W-:Y:S01]  /*18250*/  MOV R8, 0x18280 ;  /* 0x0001828000087802 */ /* 0x000fe20000000f00 */
[----:B------:R-:W-:Y:S02]  /*18260*/  IMAD.MOV.U32 R9, RZ, RZ, 0x1 ;  /* 0x00000001ff097424 */ /* 0x000fe400078e00ff */
[----:B------:R-:W-:Y:S05]  /*18270*/  CALL.REL.NOINC `($__internal_15_$__cuda_sm70_shflsync_idx_p) ;  /* 0x0000001000007944 */ /* 0x000fea0003c00000 */
[----:B-12---:R-:W-:-:S05]  /*18280*/  BRA `(.L_x_2826) ;  /* 0xffffa4b000007947 */ /* 0x006fca000383ffff */
        .weak           $__internal_15_$__cuda_sm70_shflsync_idx_p
        .type           $__internal_15_$__cuda_sm70_shflsync_idx_p,@function
        .size           $__internal_15_$__cuda_sm70_shflsync_idx_p,(.L_x_3673 - $__internal_15_$__cuda_sm70_shflsync_idx_p)
$__internal_15_$__cuda_sm70_shflsync_idx_p:
[----:B------:R-:W-:Y:S01]  /*18290*/  MOV R12, R8 ;  /* 0x00000008000c7202 */ /* 0x000fe20000000f00 */
[----:B------:R-:W-:Y:S04]  /*182a0*/  WARPSYNC R219 ;  /* 0x000000db00007348 */ /* 0x000fe80003800000 */
[----:B------:R-:W-:Y:S01]  /*182b0*/  MOV R13, 0x0 ;  /* 0x00000000000d7802 */ /* 0x000fe20000000f00 */
[----:B------:R1:W2:Y:S03]  /*182c0*/  SHFL.IDX PT, R9, R10, R9, R222 ;  /* 0x000000090a097389 */ /* 0x0002a600000e00de */
[----:B------:R-:W-:Y:S05]  /*182d0*/  RET.REL.NODEC R12 `(_ZN7cutlass13device_kernelIN5flash19enable_sm80_to_sm89INS1_16FlashAttnFwdSm80INS1_25CollectiveMainloopFwdSm80ILi8ELi1ELb0EN4cute5tupleIJNS5_1CILi128EEENS7_ILi48EEENS7_ILi256EEEEEELi256ENS_10bfloat16_tEfNS_4arch4Sm80ELb0ELb0ELb0ELb1ELb1ELb1ELb1ELb0EEENS1_21CollectiveEpilogueFwdINS6_IJS8_SA_S9_EEENS6_IJNS7_ILi1EEESI_SI_EEESC_SE_Li256ELb1ELb1ELb0ELb0EEENS1_19SingleTileSchedulerILb1ELb0ELb1ELi128EEEEEEEEEvNT_6ParamsE) ;  /* 0xfffe7d200c007950 */ /* 0x000fea0003c3ffff */
.L_x_2827:
        /* <DEDUP_REMOVED lines=10> */
.L_x_3673:


//--------------------- .text._ZN7cutlass13device_kernelIN5flash19enable_sm80_to_sm89INS1_16FlashAttnFwdSm80INS1_25CollectiveMainloopFwdSm80ILi8ELi1ELb0EN4cute5tupleIJNS5_1CILi128EEENS7_ILi64EEENS7_ILi256EEEEEELi256ENS_10bfloat16_tEfNS_4arch4Sm80ELb0ELb1ELb0ELb0ELb1ELb0ELb1ELb0EEENS1_21CollectiveEpilogueFwdINS6_IJS8_SA_S9_EEENS6_IJNS7_ILi1EEESI_SI_EEESC_SE_Li256ELb0ELb1ELb0ELb0EEENS1_19SingleTileSchedulerILb0ELb0ELb1ELi128EEEEEEEEEvNT_6ParamsE --------------------------
	.section	.text._ZN7cutlass13device_kernelIN5flash19enable_sm80_to_sm89INS1_16FlashAttnFwdSm80INS1_25CollectiveMainloopFwdSm80ILi8ELi1ELb0EN4cute5tupleIJNS5_1CILi128EEENS7_ILi64EEENS7_ILi256EEEEEELi256ENS_10bfloat16_tEfNS_4arch4Sm80ELb0ELb1ELb0ELb0ELb1ELb0ELb1ELb0EEENS1_21CollectiveEpilogueFwdINS6_IJS8_SA_S9_EEENS6_IJNS7_ILi1EEESI_SI_EEESC_SE_Li256ELb0ELb1ELb0ELb0EEENS1_19SingleTileSchedulerILb0ELb0ELb1ELi128EEEEEEEEEvNT_6ParamsE,"ax",@progbits
	.sectioninfo	@"SHI_REGISTERS=255"
	.align	128
.text._ZN7cutlass13device_kernelIN5flash19enable_sm80_to_sm89INS1_16FlashAttnFwdSm80INS1_25CollectiveMainloopFwdSm80ILi8ELi1ELb0EN4cute5tupleIJNS5_1CILi128EEENS7_ILi64EEENS7_ILi256EEEEEELi256ENS_10bfloat16_tEfNS_4arch4Sm80ELb0ELb1ELb0ELb0ELb1ELb0ELb1ELb0EEENS1_21CollectiveEpilogueFwdINS6_IJS8_SA_S9_EEENS6_IJNS7_ILi1EEESI_SI_EEESC_SE_Li256ELb0ELb1ELb0ELb0EEENS1_19SingleTileSchedulerILb0ELb0ELb1ELi128EEEEEEEEEvNT_6ParamsE:
        .type           _ZN7cutlass13device_kernelIN5flash19enable_sm80_to_sm89INS1_16FlashAttnFwdSm80INS1_25CollectiveMainloopFwdSm80ILi8ELi1ELb0EN4cute5tupleIJNS5_1CILi128EEENS7_ILi64EEENS7_ILi256EEEEEELi256ENS_10bfloat16_tEfNS_4arch4Sm80ELb0ELb1ELb0ELb0ELb1ELb0ELb1ELb0EEENS1_21CollectiveEpilogueFwdINS6_IJS8_SA_S9_EEENS6_IJNS7_ILi1EEESI_SI_EEESC_SE_Li256ELb0ELb1ELb0ELb0EEENS1_19SingleTileSchedulerILb0ELb0ELb1ELi128EEEEEEEEEvNT_6ParamsE,@function
        .size           _ZN7cutlass13device_kernelIN5flash19enable_sm80_to_sm89INS1_16FlashAttnFwdSm80INS1_25CollectiveMainloopFwdSm80ILi8ELi1ELb0EN4cute5tupleIJNS5_1CILi128EEENS7_ILi64EEENS7_ILi256EEEEEELi256ENS_10bfloat16_tEfNS_4arch4Sm80ELb0ELb1ELb0ELb0ELb1ELb0ELb1ELb0EEENS1_21CollectiveEpilogueFwdINS6_IJS8_SA_S9_EEENS6_IJNS7_ILi1EEESI_SI_EEESC_SE_Li256ELb0ELb1ELb0ELb0EEENS1_19SingleTileSchedulerILb0ELb0ELb1ELi128EEEEEEEEEvNT_6ParamsE,(.L_x_3675 - _ZN7cutlass13device_kernelIN5flash19enable_sm80_to_sm89INS1_16FlashAttnFwdSm80INS1_25CollectiveMainloopFwdSm80ILi8ELi1ELb0EN4cute5tupleIJNS5_1CILi128EEENS7_ILi64EEENS7_ILi256EEEEEELi256ENS_10bfloat16_tEfNS_4arch4Sm80ELb0ELb1ELb0ELb0ELb1ELb0ELb1ELb0EEENS1_21CollectiveEpilogueFwdINS6_IJS8_SA_S9_EEENS6_IJNS7_ILi1EEESI_SI_EEESC_SE_Li256ELb0ELb1ELb0ELb0EEENS1_19SingleTileSchedulerILb0ELb0ELb1ELi128EEEEEEEEEvNT_6ParamsE)
        .other          _ZN7cutlass13device_kernelIN5flash19enable_sm80_to_sm89INS1_16FlashAttnFwdSm80INS1_25CollectiveMainloopFwdSm80ILi8ELi1ELb0EN4cute5tupleIJNS5_1CILi128EEENS7_ILi64EEENS7_ILi256EEEEEELi256ENS_10bfloat16_tEfNS_4arch4Sm80ELb0ELb1ELb0ELb0ELb1ELb0ELb1ELb0EEENS1_21CollectiveEpilogueFwdINS6_IJS8_SA_S9_EEENS6_IJNS7_ILi1EEESI_SI_EEESC_SE_Li256ELb0ELb1ELb0ELb0EEENS1_19SingleTileSchedulerILb0ELb0ELb1ELi128EEEEEEEEEvNT_6ParamsE,@"STO_CUDA_ENTRY STV_DEFAULT"
_ZN7cutlass13device_kernelIN5flash19enable_sm80_to_sm89INS1_16FlashAttnFwdSm80INS1_25CollectiveMainloopFwdSm80ILi8ELi1ELb0EN4cute5tupleIJNS5_1CILi128EEENS7_ILi64EEENS7_ILi256EEEEEELi256ENS_10bfloat16_tEfNS_4arch4Sm80ELb0ELb1ELb0ELb0ELb1ELb0ELb1ELb0EEENS1_21CollectiveEpilogueFwdINS6_IJS8_SA_S9_EEENS6_IJNS7_ILi1EEESI_SI_EEESC_SE_Li256ELb0ELb1ELb0ELb0EEENS1_19SingleTileSchedulerILb0ELb0ELb1ELi128EEEEEEEEEvNT_6ParamsE:
[----:B------:R-:W-:Y:S02]  /*0000*/  MOV R1, c[0x0][0x28] ;  /* 0x00000a0000017a02 */ /* 0x000fe40000000f00 */
[----:B------:R-:W1:Y:S02]  /*0010*/  S2UR UR6, SR_CTAID.Z ;  /* 0x00000000000679c3 */ /* 0x000e640000002700 */
        /* <DEDUP_REMOVED lines=51> */
.L_x_2829:
[----:B------:R-:W-:Y:S02]  /*0350*/  ULDC UR4, c[0x0][0x32c] ;  /* 0x0000cb0000047ab9 */ /* 0x000fe40000000800 */
[----:B------:R-:W-:-:S03]  /*0360*/  UISETP.NE.AND UP0, UPT, UR13, UR4, UPT ;  /* 0x000000040d00728c */ /* 0x000fc6000bf05270 */
[----:B------:R-:W-:Y:S02]  /*0370*/  ULDC.64 UR4, c[0x0][0x330] ;  /* 0x0000cc0000047ab9 */ /* 0x000fe40000000a00 */
[----:B------:R-:W-:-:S07]  /*0380*/  UIMAD.WIDE.U32 UR20, UR14, UR4, URZ ;  /* 0x000000040e1472a5 */ /* 0x000fce000f8e003f */
[----:B------:R-:W-:Y:S02]  /*0390*/  @UP0 UMOV UR13, UR21 ;  /* 0x00000015000d0c82 */ /* 0x000fe40008000000 */
[----:B------:R-:W-:Y:S02]  /*03a0*/  @UP0 USHF.R.U32.HI UR14, URZ, UR5, UR13 ;  /* 0x000000053f0e0299 */ /* 0x000fe4000801160d */
.L_x_2830:
[----:B------:R-:W-:Y:S02]  /*03b0*/  ULDC UR4, c[0x0][0x32c] ;  /* 0x0000cb0000047ab9 */ /* 0x000fe40000000800 */
[----:B------:R-:W-:-:S04]  /*03c0*/  UIMAD UR4, UR14, UR4, UR4 ;  /* 0x000000040e0472a4 */ /* 0x000fc8000f8e0204 */
[----:B------:R-:W-:-:S04]  /*03d0*/  UISETP.LT.AND UP0, UPT, UR7, UR4, UPT ;  /* 0x000000040700728c */ /* 0x000fc8000bf01270 */
[----:B------:R-:W-:Y:S02]  /*03e0*/  USEL UR7, UR7, UR4, UP0 ;  /* 0x0000000407077287 */ /* 0x000fe40008000000 */
.L_x_2828:
        /* <DEDUP_REMOVED lines=33> */
.L_x_2832:
[----:B------:R-:W-:Y:S02]  /*0600*/  ULDC UR4, c[0x0][0x32c] ;  /* 0x0000cb0000047ab9 */ /* 0x000fe40000000800 */
[----:B------:R-:W-:-:S03]  /*0610*/  UISETP.NE.AND UP0, UPT, UR4, 0x1, UPT ;  /* 0x000000010400788c */ /* 0x000fc6000bf05270 */
[----:B------:R-:W-:Y:S02]  /*0620*/  ULDC.64 UR4, c[0x0][0x330] ;  /* 0x0000cc0000047ab9 */ /* 0x000fe40000000a00 */
[----:B------:R-:W-:-:S06]  /*0630*/  UIMAD.WIDE.U32 UR14, UR13, UR4, URZ ;  /* 0x000000040d0e72a5 */ /* 0x000fcc000f8e003f */
[----:B------:R-:W-:Y:S02]  /*0640*/  @UP0 USHF.R.U32.HI UR13, URZ, UR5, UR15 ;  /* 0x000000053f0d0299 */ /* 0x000fe4000801160f */
.L_x_2833:
[----:B------:R-:W-:Y:S02]  /*0650*/  ULDC UR4, c[0x0][0x32c] ;  /* 0x0000cb0000047ab9 */ /* 0x000fe40000000800 */
[----:B------:R-:W-:-:S04]  /*0660*/  UIMAD UR4, UR13, UR4, URZ ;  /* 0x000000040d0472a4 */ /* 0x000fc8000f8e023f */
[----:B------:R-:W-:-:S04]  /*0670*/  UISETP.LT.AND UP0, UPT, UR7, UR4, UPT ;  /* 0x000000040700728c */ /* 0x000fc8000bf01270 */
[----:B------:R-:W-:-:S04]  /*0680*/  USEL UR7, UR7, UR4, !UP0 ;  /* 0x0000000407077287 */ /* 0x000fc8000c000000 */
.L_x_2831:
        /* <DEDUP_REMOVED lines=86> */
[----:B------:R-:W-:-:S03]  /*0bf0*/  ULDC.64 UR4, c[0x0][0x1b8] ;  /* 0x00006e0000047ab9 */ /* 0x000fc60000000a00 */
[----:B------:R-:W-:Y:S01]  /*0c00*/  LEA.HI R229, R85, R83, RZ, 0x3 ;  /* 0x0000005355e57211 */ /* 0x000fe200078f18ff */
[----:B------:R3:W4:Y:S01]  /*0c10*/  @P0 LDG.E R6, [R6.64] ;  /* 0x0000001006060981 */ /* 0x000722000c1e1900 */
[----:B------:R-:W-:Y:S01]  /*0c20*/  PLOP3.LUT P2, PT, PT, PT, UP2, 0x80, 0x0 ;  /* 0x000000000000781c */ /* 0x000fe20003f4f028 */
[----:B------:R-:W-:Y:S01]  /*0c30*/  UIMAD UR13, UR18, UR4, URZ ;  /* 0x00000004120d72a4 */ /* 0x000fe2000f8e023f */
[----:B------:R-:W-:Y:S01]  /*0c40*/  LOP3.LUT R0, R229, 0xfffffff8, RZ, 0xc0, !PT ;  /* 0xfffffff8e5007812 */ /* 0x000fe200078ec0ff */
[----:B------:R-:W-:Y:S01]  /*0c50*/  UIMAD.WIDE.U32 UR22, UR9, UR4, URZ ;  /* 0x00000004091672a5 */ /* 0x000fe2000f8e003f */
[----:B------:R-:W-:Y:S01]  /*0c60*/  SHF.R.S32.HI R229, RZ, 0x3, R229 ;  /* 0x00000003ffe57819 */ /* 0x000fe200000114e5 */
[----:B------:R-:W-:Y:S01]  /*0c70*/  UIMAD UR13, UR9, UR5, UR13 ;  /* 0x00000005090d72a4 */ /* 0x000fe2000f8e020d */
[----:B------:R-:W-:Y:S01]  /*0c80*/  PLOP3.LUT P1, PT, PT, PT, UP2, 0x80, 0x0 ;  /* 0x000000000000781c */ /* 0x000fe20003f2f028 */
[----:B------:R-:W-:Y:S01]  /*0c90*/  IMAD.IADD R0, R83, 0x1, -R0 ;  /* 0x0000000153007824 */ /* 0x000fe200078e0a00 */
[----:B------:R-:W-:Y:S01]  /*0ca0*/  USHF.R.S32.HI UR14, URZ, 0x1f, UR6 ;  /* 0x0000001f3f0e7899 */ /* 0x000fe20008011406 */
[----:B------:R-:W-:Y:S01]  /*0cb0*/  IMAD.SHL.U32 R233, R229, 0x40, RZ ;  /* 0x00000040e5e97824 */ /* 0x000fe200078e00ff */
[----:B------:R-:W-:Y:S01]  /*0cc0*/  ULDC.64 UR4, c[0x0][0x1c0] ;  /* 0x0000700000047ab9 */ /* 0x000fe20000000a00 */
[C---:B------:R-:W-:Y:S01]  /*0cd0*/  IMAD R234, R0.reuse, 0x20, R229 ;  /* 0x0000002000ea7824 */ /* 0x040fe200078e02e5 */
[----:B------:R-:W-:Y:S01]  /*0ce0*/  UIADD3 UR23, UR23, UR13, URZ ;  /* 0x0000000d17177290 */ /* 0x000fe2000fffe03f */
[----:B------:R-:W-:Y:S01]  /*0cf0*/  IMAD.SHL.U32 R235, R0, 0x8, RZ ;  /* 0x0000000800eb7824 */ /* 0x000fe200078e00ff */
[----:B------:R-:W-:Y:S01]  /*0d00*/  UIMAD UR14, UR14, UR4, URZ ;  /* 0x000000040e0e72a4 */ /* 0x000fe2000f8e023f */
[----:B------:R-:W-:Y:S01]  /*0d10*/  LOP3.LUT R233, R233, 0x1c0, RZ, 0xc0, !PT ;  /* 0x000001c0e9e97812 */ /* 0x000fe200078ec0ff */
[----:B------:R-:W-:Y:S01]  /*0d20*/  UIMAD.WIDE.U32 UR22, UR6, UR4, UR22 ;  /* 0x00000004061672a5 */ /* 0x000fe2000f8e0016 */
[----:B------:R-:W-:Y:S01]  /*0d30*/  IADD3 R4, R234, UR25, RZ ;  /* 0x00000019ea047c10 */ /* 0x000fe2000fffe0ff */
[----:B------:R-:W-:Y:S01]  /*0d40*/  UIMAD UR5, UR6, UR5, UR14 ;  /* 0x00000005060572a4 */ /* 0x000fe2000f8e020e */
[----:B------:R-:W-:Y:S01]  /*0d50*/  IADD3 R16, R235, 0x40, RZ ;  /* 0x00000040eb107810 */ /* 0x000fe20007ffe0ff */
[----:B------:R-:W-:Y:S01]  /*0d60*/  ULDC UR4, c[0x0][0x168] ;  /* 0x00005a0000047ab9 */ /* 0x000fe20000000800 */
[----:B------:R-:W-:Y:S01]  /*0d70*/  IMAD.MOV.U32 R231, RZ, RZ, RZ ;  /* 0x000000ffffe77224 */ /* 0x000fe200078e00ff */
[----:B------:R-:W-:Y:S01]  /*0d80*/  UIADD3 UR5, UR23, UR5, URZ ;  /* 0x0000000517057290 */ /* 0x000fe2000fffe03f */
[----:B-1----:R-:W-:Y:S01]  /*0d90*/  @P2 IMAD.HI.U32 R2, R4, c[0x0][0x2c8], RZ ;  /* 0x0000b20004022a27 */ /* 0x002fe200078e00ff */
[----:B------:R-:W-:Y:S01]  /*0da0*/  UIMAD UR12, UR12, UR4, URZ ;  /* 0x000000040c0c72a4 */ /* 0x000fe2000f8e023f */
[----:B------:R-:W-:Y:S01]  /*0db0*/  SHF.R.S32.HI R202, RZ, 0x1f, R16 ;  /* 0x0000001fffca7819 */ /* 0x000fe20000011410 */
[----:B------:R-:W-:Y:S01]  /*0dc0*/  UIADD3 UR26, UR21, -0x1, URZ ;  /* 0xffffffff151a7890 */ /* 0x000fe2000fffe03f */
[----:B------:R-:W-:Y:S01]  /*0dd0*/  IMAD.MOV.U32 R3, RZ, RZ, R4 ;  /* 0x000000ffff037224 */ /* 0x000fe200078e0004 */
[----:B------:R-:W-:Y:S01]  /*0de0*/  @P1 SHF.R.U32.HI R3, RZ, c[0x0][0x2cc], R2 ;  /* 0x0000b300ff031a19 */ /* 0x000fe20000011602 */
[----:B------:R-:W-:Y:S01]  /*0df0*/  IMAD.U32 R9, RZ, RZ, UR23 ;  /* 0x00000017ff097e24 */ /* 0x000fe2000f8e00ff */
[----:B------:R-:W-:Y:S01]  /*0e00*/  LEA.HI R202, R202, R16, RZ, 0x3 ;  /* 0x00000010caca7211 */ /* 0x000fe200078f18ff */
[----:B------:R-:W-:Y:S01]  /*0e10*/  IMAD.U32 R8, RZ, RZ, UR22 ;  /* 0x00000016ff087e24 */ /* 0x000fe2000f8e00ff */
[--C-:B------:R-:W-:Y:S01]  /*0e20*/  SHF.R.S32.HI R2, RZ, 0x1f, R3.reuse ;  /* 0x0000001fff027819 */ /* 0x100fe20000011403 */
[----:B------:R-:W-:Y:S01]  /*0e30*/  IMAD.MOV R10, RZ, RZ, -R3 ;  /* 0x000000ffff0a7224 */ /* 0x000fe200078e0a03 */
[----:B------:R-:W-:Y:S01]  /*0e40*/  ISETP.GE.AND P5, PT, R16, c[0x0][0x198], PT ;  /* 0x0000660010007a0c */ /* 0x000fe20003fa6270 */
[----:B------:R-:W-:Y:S01]  /*0e50*/  IMAD.U32 R9, RZ, RZ, UR5 ;  /* 0x00000005ff097e24 */ /* 0x000fe2000f8e00ff */
[----:B------:R-:W-:Y:S01]  /*0e60*/  LOP3.LUT R202, R202, 0xfffffff8, RZ, 0xc0, !PT ;  /* 0xfffffff8caca7812 */ /* 0x000fe200078ec0ff */
[----:B------:R-:W-:Y:S01]  /*0e70*/  IMAD R2, R2, c[0x0][0x1b0], RZ ;  /* 0x00006c0002027a24 */ /* 0x000fe200078e02ff */
[----:B------:R-:W-:Y:S01]  /*0e80*/  USHF.L.U32 UR20, UR26, 0x6, URZ ;  /* 0x000000061a147899 */ /* 0x000fe2000800063f */
[----:B------:R-:W-:Y:S01]  /*0e90*/  IMAD R10, R10, c[0x0][0x2c4], R4 ;  /* 0x0000b1000a0a7a24 */ /* 0x000fe200078e0204 */
[----:B------:R-:W-:Y:S01]  /*0ea0*/  ULDC.64 UR4, c[0x0][0x2b0] ;  /* 0x0000ac0000047ab9 */ /* 0x000fe20000000a00 */
[----:B------:R-:W-:-:S03]  /*0eb0*/  IMAD.WIDE.U32 R8, R3, c[0x0][0x1b0], R8 ;  /* 0x00006c0003087a25 */ /* 0x000fc600078e0008 */
[----:B------:R-:W-:Y:S01]  /*0ec0*/  IADD3 R232, R234, UR20, RZ ;  /* 0x00000014eae87c10 */ /* 0x000fe2000fffe0ff */
[----:B------:R-:W-:Y:S01]  /*0ed0*/  IMAD R2, R3, c[0x0][0x1b4], R2 ;  /* 0x00006d0003027a24 */ /* 0x000fe200078e0202 */
[----:B------:R-:W-:-:S03]  /*0ee0*/  SHF.R.S32.HI R3, RZ, 0x1f, R10 ;  /* 0x0000001fff037819 */ /* 0x000fc6000001140a */
[----:B------:R-:W-:Y:S01]  /*0ef0*/  IMAD.IADD R9, R9, 0x1, R2 ;  /* 0x0000000109097824 */ /* 0x000fe200078e0202 */
[----:B------:R-:W-:Y:S01]  /*0f00*/  SHF.R.U32.HI R2, RZ, 0x3, R233 ;  /* 0x00000003ff027819 */ /* 0x000fe200000116e9 */
[----:B------:R-:W-:Y:S01]  /*0f10*/  IMAD R3, R3, c[0x0][0x1a8], RZ ;  /* 0x00006a0003037a24 */ /* 0x000fe200078e02ff */
[----:B------:R-:W-:-:S03]  /*0f20*/  LOP3.LUT R233, R233, 0x38, R235, 0xf8, !PT ;  /* 0x00000038e9e97812 */ /* 0x000fc600078ef8eb */
[C---:B------:R-:W-:Y:S01]  /*0f30*/  IMAD R3, R10.reuse, c[0x0][0x1ac], R3 ;  /* 0x00006b000a037a24 */ /* 0x040fe200078e0203 */
[----:B------:R-:W-:Y:S01]  /*0f40*/  LOP3.LUT R233, R233, R2, RZ, 0x3c, !PT ;  /* 0x00000002e9e97212 */ /* 0x000fe200078e3cff */
[----:B------:R-:W-:Y:S01]  /*0f50*/  IMAD.WIDE.U32 R10, R10, c[0x0][0x1a8], R8 ;  /* 0x00006a000a0a7a25 */ /* 0x000fe200078e0008 */
[----:B------:R-:W-:Y:S02]  /*0f60*/  IADD3 R2, R229, UR25, RZ ;  /* 0x00000019e5027c10 */ /* 0x000fe4000fffe0ff */
[----:B------:R-:W-:Y:S01]  /*0f70*/  LEA.HI R8, R85, R83, RZ, 0x6 ;  /* 0x0000005355087211 */ /* 0x000fe200078f30ff */
[----:B------:R-:W-:Y:S01]  /*0f80*/  IMAD.IADD R3, R11, 0x1, R3 ;  /* 0x000000010b037824 */ /* 0x000fe200078e0203 */
[----:B------:R-:W-:Y:S02]  /*0f90*/  LEA R4, P1, R10, c[0x0][0x160], 0x1 ;  /* 0x000058000a047a11 */ /* 0x000fe400078208ff */
[C---:B------:R-:W-:Y:S01]  /*0fa0*/  IADD3 R11, R235.reuse, 0x80, RZ ;  /* 0x00000080eb0b7810 */ /* 0x040fe20007ffe0ff */
[----:B------:R-:W-:Y:S01]  /*0fb0*/  IMAD.SHL.U32 R8, R8, 0x8, RZ ;  /* 0x0000000808087824 */ /* 0x000fe200078e00ff */
[----:B------:R-:W-:Y:S01]  /*0fc0*/  LEA.HI.X R3, R10, c[0x0][0x164], R3, 0x1, P1 ;  /* 0x000059000a037a11 */ /* 0x000fe200008f0c03 */
[----:B------:R-:W-:Y:S01]  /*0fd0*/  SHFL.IDX PT, R14, R4, RZ, 0x181f ;  /* 0x00181fff040e7589 */ /* 0x000fe200000e0000 */
[----:B------:R-:W-:-:S02]  /*0fe0*/  IADD3 R10, R235, 0xc0, RZ ;  /* 0x000000c0eb0a7810 */ /* 0x000fc40007ffe0ff */
[----:B------:R-:W-:Y:S01]  /*0ff0*/  ISETP.GE.AND P3, PT, R2, UR12, PT ;  /* 0x0000000c02007c0c */ /* 0x000fe2000bf66270 */
[----:B------:R-:W1:Y:S01]  /*1000*/  SHFL.IDX PT, R15, R3, RZ, 0x181f ;  /* 0x00181fff030f7589 */ /* 0x000e6200000e0000 */
[----:B------:R-:W-:Y:S02]  /*1010*/  SHF.R.S32.HI R201, RZ, 0x1f, R11 ;  /* 0x0000001fffc97819 */ /* 0x000fe4000001140b */
[----:B------:R-:W-:Y:S01]  /*1020*/  SHF.R.S32.HI R200, RZ, 0x1f, R10 ;  /* 0x0000001fffc87819 */ /* 0x000fe2000001140a */
[----:B------:R-:W-:Y:S01]  /*1030*/  SHFL.IDX PT, R12, R4, 0x1, 0x181f ;  /* 0x00381f00040c7f89 */ /* 0x000fe200000e0000 */
[----:B------:R-:W-:Y:S02]  /*1040*/  LEA.HI R201, R201, R11, RZ, 0x3 ;  /* 0x0000000bc9c97211 */ /* 0x000fe400078f18ff */
[----:B------:R-:W-:Y:S01]  /*1050*/  ISETP.GE.AND P4, PT, R11, c[0x0][0x198], PT ;  /* 0x000066000b007a0c */ /* 0x000fe20003f86270 */
[----:B------:R-:W5:Y:S01]  /*1060*/  SHFL.IDX PT, R13, R3, 0x1, 0x181f ;  /* 0x00381f00030d7f89 */ /* 0x000f6200000e0000 */
[----:B------:R-:W-:-:S02]  /*1070*/  LEA.HI R200, R200, R10, RZ, 0x3 ;  /* 0x0000000ac8c87211 */ /* 0x000fc400078f18ff */
[----:B------:R-:W-:Y:S01]  /*1080*/  LOP3.LUT R233, R233, 0xfffffe00, R8, 0xf8, !PT ;  /* 0xfffffe00e9e97812 */ /* 0x000fe200078ef808 */
[----:B------:R-:W-:Y:S01]  /*1090*/  SHFL.IDX PT, R9, R3, 0x2, 0x181f ;  /* 0x00581f0003097f89 */ /* 0x000fe200000e0000 */
[----:B------:R-:W-:Y:S02]  /*10a0*/  ISETP.GE.AND P2, PT, R10, c[0x0][0x198], PT ;  /* 0x000066000a007a0c */ /* 0x000fe40003f46270 */
[----:B---3--:R-:W-:Y:S01]  /*10b0*/  IADD3 R7, R2, 0x20, RZ ;  /* 0x0000002002077810 */ /* 0x008fe20007ffe0ff */
[----:B------:R-:W-:Y:S01]  /*10c0*/  IMAD.SHL.U32 R233, R233, 0x2, RZ ;  /* 0x00000002e9e97824 */ /* 0x000fe200078e00ff */
[----:B------:R-:W-:Y:S01]  /*10d0*/  LOP3.LUT R201, R201, 0xfffffff8, RZ, 0xc0, !PT ;  /* 0xfffffff8c9c97812 */ /* 0x000fe200078ec0ff */
[----:B------:R-:W3:Y:S01]  /*10e0*/  SHFL.IDX PT, R8, R4, 0x2, 0x181f ;  /* 0x00581f0004087f89 */ /* 0x000ee200000e0000 */
[----:B------:R-:W-:Y:S02]  /*10f0*/  LOP3.LUT R200, R200, 0xfffffff8, RZ, 0xc0, !PT ;  /* 0xfffffff8c8c87812 */ /* 0x000fe400078ec0ff */
[----:B------:R-:W-:Y:S01]  /*1100*/  ISETP.GE.AND P1, PT, R7, UR12, PT ;  /* 0x0000000c07007c0c */ /* 0x000fe2000bf26270 */
[----:B------:R-:W-:Y:S01]  /*1110*/  SHFL.IDX PT, R3, R3, 0x3, 0x181f ;  /* 0x00781f0003037f89 */ /* 0x000fe200000e0000 */
[----:B-1----:R-:W-:-:S04]  /*1120*/  @!P3 IMAD.WIDE R22, R235, 0x2, R14 ;  /* 0x00000002eb16b825 */ /* 0x002fc800078e020e */
[----:B------:R-:W-:-:S04]  /*1130*/  @!P3 IMAD.WIDE R20, R202, 0x2, R14 ;  /* 0x00000002ca14b825 */ /* 0x000fc800078e020e */
[----:B------:R-:W-:-:S04]  /*1140*/  @!P3 IMAD.WIDE R18, R201, 0x2, R14 ;  /* 0x00000002c912b825 */ /* 0x000fc800078e020e */
[----:B------:R-:W-:Y:S01]  /*1150*/  @!P3 IMAD.WIDE R14, R200, 0x2, R14 ;  /* 0x00000002c80eb825 */ /* 0x000fe200078e020e */
[----:B----4-:R1:W4:Y:S01]  /*1160*/  @P0 R2UR UR14, R6 ;  /* 0x00000000060e03c2 */ /* 0x01032200000e0000 */
[----:B------:R-:W-:Y:S01]  /*1170*/  ISETP.GE.AND P0, PT, R235, c[0x0][0x198], PT ;  /* 0x00006600eb007a0c */ /* 0x000fe20003f06270 */
[----:B----4-:R-:W-:Y:S02]  /*1180*/  @!UP0 UMOV UR14, UR6 ;  /* 0x00000006000e8c82 */ /* 0x010fe40008000000 */
[----:B------:R-:W-:-:S04]  /*1190*/  USHF.R.S32.HI UR6, URZ, 0x1f, UR14 ;  /* 0x0000001f3f067899 */ /* 0x000fc8000801140e */
[----:B------:R-:W-:-:S04]  /*11a0*/  UIMAD UR6, UR6, UR4, URZ ;  /* 0x00000004060672a4 */ /* 0x000fc8000f8e023f */
[----:B------:R-:W-:Y:S02]  /*11b0*/  UIMAD UR6, UR14, UR5, UR6 ;  /* 0x000000050e0672a4 */ /* 0x000fe4000f8e0206 */
[----:B------:R4:W-:Y:S04]  /*11c0*/  @!P3 LDGSTS.E.BYPASS.LTC128B.128 [R233+0x10100], [R22.64], !P0 ;  /* 0x1010000016e9bfae */ /* 0x0009e8000c101d50 */
[----:B------:R5:W-:Y:S04]  /*11d0*/  @!P3 LDGSTS.E.BYPASS.LTC128B.128 [R233+0x14100], [R20.64], !P5 ;  /* 0x1410000014e9bfae */ /* 0x000be8000e901d50 */
[----:B------:R2:W-:Y:S01]  /*11e0*/  @!P3 LDGSTS.E.BYPASS.LTC128B.128 [R233+0x18100], [R18.64], !P4 ;  /* 0x1810000012e9bfae */ /* 0x0005e2000e101d50 */
[----:B-1----:R-:W-:-:S03]  /*11f0*/  IADD3 R6, R2, 0x40, RZ ;  /* 0x0000004002067810 */ /* 0x002fc60007ffe0ff */
[----:B------:R1:W-:Y:S01]  /*1200*/  @!P3 LDGSTS.E.BYPASS.LTC128B.128 [R233+0x1c100], [R14.64], !P2 ;  /* 0x1c1000000ee9bfae */ /* 0x0003e2000d101d50 */
[----:B------:R-:W-:Y:S01]  /*1210*/  ISETP.GE.AND P6, PT, R6, UR12, PT ;  /* 0x0000000c06007c0c */ /* 0x000fe2000bfc6270 */
[----:B------:R-:W-:-:S05]  /*1220*/  IMAD.MOV.U32 R6, RZ, RZ, c[0x0][0x2b8] ;  /* 0x0000ae00ff067624 */ /* 0x000fca00078e00ff */
[----:B------:R-:W-:Y:S02]  /*1230*/  ISETP.NE.AND P3, PT, R6, 0x1, PT ;  /* 0x000000010600780c */ /* 0x000fe40003f65270 */
[----:B------:R-:W-:Y:S02]  /*1240*/  IADD3 R6, R2, 0x60, RZ ;  /* 0x0000006002067810 */ /* 0x000fe40007ffe0ff */
[----:B------:R3:W3:Y:S01]  /*1250*/  SHFL.IDX PT, R2, R4, 0x3, 0x181f ;  /* 0x00781f0004027f89 */ /* 0x0006e200000e0000 */
[----:B-----5:R-:W-:-:S04]  /*1260*/  @!P1 IMAD.WIDE R20, R235, 0x2, R12 ;  /* 0x00000002eb149825 */ /* 0x020fc800078e020c */
[--C-:B--2---:R-:W-:Y:S01]  /*1270*/  @!P1 IMAD.WIDE R18, R202, 0x2, R12.reuse ;  /* 0x00000002ca129825 */ /* 0x104fe200078e020c */
[----:B------:R2:W-:Y:S03]  /*1280*/  @!P1 LDGSTS.E.BYPASS.LTC128B.128 [R233+0x11100], [R20.64], !P0 ;  /* 0x1110000014e99fae */ /* 0x0005e6000c101d50 */
[--C-:B-1----:R-:W-:Y:S01]  /*1290*/  @!P1 IMAD.WIDE R14, R201, 0x2, R12.reuse ;  /* 0x00000002c90e9825 */ /* 0x102fe200078e020c */
[----:B------:R3:W-:Y:S03]  /*12a0*/  @!P1 LDGSTS.E.BYPASS.LTC128B.128 [R233+0x15100], [R18.64], !P5 ;  /* 0x1510000012e99fae */ /* 0x0007e6000e901d50 */
[----:B------:R-:W-:Y:S01]  /*12b0*/  @!P1 IMAD.WIDE R12, R200, 0x2, R12 ;  /* 0x00000002c80c9825 */ /* 0x000fe200078e020c */
[----:B------:R1:W-:Y:S04]  /*12c0*/  @!P1 LDGSTS.E.BYPASS.LTC128B.128 [R233+0x19100], [R14.64], !P4 ;  /* 0x191000000ee99fae */ /* 0x0003e8000e101d50 */
[----:B------:R5:W-:Y:S01]  /*12d0*/  @!P1 LDGSTS.E.BYPASS.LTC128B.128 [R233+0x1d100], [R12.64], !P2 ;  /* 0x1d1000000ce99fae */ /* 0x000be2000d101d50 */
[----:B------:R-:W-:Y:S01]  /*12e0*/  ISETP.GE.AND P1, PT, R6, UR12, PT ;  /* 0x0000000c06007c0c */ /* 0x000fe2000bf26270 */
[----:B------:R-:W-:-:S03]  /*12f0*/  UIMAD.WIDE.U32 UR12, UR14, UR4, URZ ;  /* 0x000000040e0c72a5 */ /* 0x000fc6000f8e003f */
[----:B------:R-:W-:Y:S02]  /*1300*/  ULDC.64 UR4, c[0x0][0x210] ;  /* 0x0000840000047ab9 */ /* 0x000fe40000000a00 */
[----:B------:R-:W-:Y:S01]  /*1310*/  UIADD3 UR6, UR13, UR6, URZ ;  /* 0x000000060d067290 */ /* 0x000fe2000fffe03f */
[----:B---3--:R-:W-:-:S04]  /*1320*/  @!P6 IMAD.WIDE R18, R235, 0x2, R8 ;  /* 0x00000002eb12e825 */ /* 0x008fc800078e0208 */
[--C-:B-1----:R-:W-:Y:S01]  /*1330*/  @!P6 IMAD.WIDE R14, R202, 0x2, R8.reuse ;  /* 0x00000002ca0ee825 */ /* 0x102fe200078e0208 */
[----:B------:R1:W-:Y:S03]  /*1340*/  @!P6 LDGSTS.E.BYPASS.LTC128B.128 [R233+0x12100], [R18.64], !P0 ;  /* 0x1210000012e9efae */ /* 0x0003e6000c101d50 */
[--C-:B-----5:R-:W-:Y:S01]  /*1350*/  @!P6 IMAD.WIDE R12, R201, 0x2, R8.reuse ;  /* 0x00000002c90ce825 */ /* 0x120fe200078e0208 */
[----:B------:R3:W-:Y:S03]  /*1360*/  @!P6 LDGSTS.E.BYPASS.LTC128B.128 [R233+0x16100], [R14.64], !P5 ;  /* 0x161000000ee9efae */ /* 0x0007e6000e901d50 */
[----:B------:R-:W-:Y:S01]  /*1370*/  @!P6 IMAD.WIDE R8, R200, 0x2, R8 ;  /* 0x00000002c808e825 */ /* 0x000fe200078e0208 */
[----:B------:R5:W-:Y:S04]  /*1380*/  @!P6 LDGSTS.E.BYPASS.LTC128B.128 [R233+0x1a100], [R12.64], !P4 ;  /* 0x1a1000000ce9efae */ /* 0x000be8000e101d50 */
[----:B------:R1:W-:Y:S01]  /*1390*/  @!P6 LDGSTS.E.BYPASS.LTC128B.128 [R233+0x1e100], [R8.64], !P2 ;  /* 0x1e10000008e9efae */ /* 0x0003e2000d101d50 */
[----:B------:R-:W-:-:S02]  /*13a0*/  ISETP.GE.AND P6, PT, R232, UR8, PT ;  /* 0x00000008e8007c0c */ /* 0x000fc4000bfc6270 */
[----:B------:R-:W-:Y:S02]  /*13b0*/  IADD3 R232, R232, UR10, RZ ;  /* 0x0000000ae8e87c10 */ /* 0x000fe4000fffe0ff */
[----:B------:R-:W-:-:S03]  /*13c0*/  ISETP.GT.OR P6, PT, R234, 0x3f, P6 ;  /* 0x0000003fea00780c */ /* 0x000fc600037c4670 */
[----:B------:R-:W-:-:S04]  /*13d0*/  @P3 IMAD.HI.U32 R6, R232, c[0x0][0x2bc], RZ ;  /* 0x0000af00e8063a27 */ /* 0x000fc800078e00ff */
[----:B------:R-:W-:Y:S01]  /*13e0*/  IMAD.MOV.U32 R4, RZ, RZ, R232 ;  /* 0x000000ffff047224 */ /* 0x000fe200078e00e8 */
[----:B------:R-:W-:Y:S01]  /*13f0*/  @P3 SHF.R.U32.HI R4, RZ, c[0x0][0x2c0], R6 ;  /* 0x0000b000ff043a19 */ /* 0x000fe20000011606 */
[----:B---3--:R-:W-:-:S04]  /*1400*/  @!P1 IMAD.WIDE R14, R202, 0x2, R2 ;  /* 0x00000002ca0e9825 */ /* 0x008fc800078e0202 */
[----:B-----5:R-:W-:-:S04]  /*1410*/  @!P1 IMAD.WIDE R12, R201, 0x2, R2 ;  /* 0x00000002c90c9825 */ /* 0x020fc800078e0202 */
[----:B-1----:R-:W-:-:S04]  /*1420*/  @!P1 IMAD.WIDE R8, R235, 0x2, R2 ;  /* 0x00000002eb089825 */ /* 0x002fc800078e0202 */
[----:B------:R-:W-:Y:S01]  /*1430*/  @!P1 IMAD.WIDE R2, R200, 0x2, R2 ;  /* 0x00000002c8029825 */ /* 0x000fe200078e0202 */
[----:B------:R1:W-:Y:S01]  /*1440*/  @!P1 LDGSTS.E.BYPASS.LTC128B.128 [R233+0x13100], [R8.64], !P0 ;  /* 0x1310000008e99fae */ /* 0x0003e2000c101d50 */
[----:B------:R-:W-:-:S03]  /*1450*/  @!P6 IADD3 R7, P0, R4, UR12, RZ ;  /* 0x0000000c0407ec10 */ /* 0x000fc6000ff1e0ff */
[----:B------:R3:W-:Y:S01]  /*1460*/  @!P1 LDGSTS.E.BYPASS.LTC128B.128 [R233+0x17100], [R14.64], !P5 ;  /* 0x171000000ee99fae */ /* 0x0007e2000e901d50 */
[----:B------:R-:W-:-:S03]  /*1470*/  @!P6 LEA.HI.X.SX32 R6, R4, UR6, 0x1, P0 ;  /* 0x000000060406ec11 */ /* 0x000fc600080f0eff */
[----:B------:R5:W-:Y:S04]  /*1480*/  @!P1 LDGSTS.E.BYPASS.LTC128B.128 [R233+0x1b100], [R12.64], !P4 ;  /* 0x1b1000000ce99fae */ /* 0x000be8000e101d50 */
[----:B------:R2:W-:Y:S04]  /*1490*/  @!P1 LDGSTS.E.BYPASS.LTC128B.128 [R233+0x1f100], [R2.64], !P2 ;  /* 0x1f10000002e99fae */ /* 0x0005e8000d101d50 */
[----:B------:R-:W0:Y:S01]  /*14a0*/  LDGDEPBAR ;  /* 0x00000000000079af */ /* 0x000e220000000000 */
[----:B-1----:R-:W-:-:S04]  /*14b0*/  @!P6 LEA R8, P0, R7, c[0x0][0x2a0], 0x2 ;  /* 0x0000a8000708ea11 */ /* 0x002fc800078010ff */
[----:B------:R-:W-:Y:S01]  /*14c0*/  @!P6 LEA.HI.X R9, R7, c[0x0][0x2a4], R6, 0x2, P0 ;  /* 0x0000a9000709ea11 */ /* 0x000fe200000f1406 */
[----:B------:R-:W-:Y:S06]  /*14d0*/  BAR.SYNC.DEFER_BLOCKING 0x0 ;  /* 0x0000000000007b1d */ /* 0x000fec0000010000 */
[----:B------:R1:W3:Y:S01]  /*14e0*/  @!P6 LDG.E R231, [R8.64] ;  /* 0x0000001008e7e981 */ /* 0x0002e2000c1e1900 */
[----:B--2---:R-:W-:Y:S01]  /*14f0*/  IMAD.MOV R2, RZ, RZ, -R4 ;  /* 0x000000ffff027224 */ /* 0x004fe200078e0a04 */
[----:B------:R-:W-:Y:S01]  /*1500*/  UIMAD UR19, UR18, UR4, URZ ;  /* 0x00000004121372a4 */ /* 0x000fe2000f8e023f */
[C---:B------:R-:W-:Y:S01]  /*1510*/  IMAD.WIDE R20, R235.reuse, 0x2, RZ ;  /* 0x00000002eb147825 */ /* 0x040fe200078e02ff */
[----:B------:R-:W-:Y:S01]  /*1520*/  UIMAD.WIDE.U32 UR14, UR9, UR4, URZ ;  /* 0x00000004090e72a5 */ /* 0x000fe2000f8e003f */
[----:B------:R-:W-:Y:S01]  /*1530*/  ISETP.GE.AND P6, PT, R16, c[0x0][0x1d4], PT ;  /* 0x0000750010007a0c */ /* 0x000fe20003fc6270 */
[----:B------:R-:W-:Y:S01]  /*1540*/  UIMAD UR19, UR9, UR5, UR19 ;  /* 0x00000005091372a4 */ /* 0x000fe2000f8e0213 */
[----:B------:R-:W-:Y:S01]  /*1550*/  IMAD R232, R2, c[0x0][0x2b8], R232 ;  /* 0x0000ae0002e87a24 */ /* 0x000fe200078e02e8 */
[----:B------:R-:W-:Y:S01]  /*1560*/  ISETP.GE.AND P4, PT, R235, c[0x0][0x1d4], PT ;  /* 0x00007500eb007a0c */ /* 0x000fe20003f86270 */
[----:B------:R-:W-:Y:S01]  /*1570*/  ULDC.64 UR4, c[0x0][0x1e8] ;  /* 0x00007a0000047ab9 */ /* 0x000fe20000000a00 */
[----:B------:R-:W-:Y:S01]  /*1580*/  IMAD.U32 R80, RZ, RZ, UR20 ;  /* 0x00000014ff507e24 */ /* 0x000fe2000f8e00ff */
[----:B------:R-:W-:Y:S01]  /*1590*/  UIMAD.WIDE.U32 UR22, UR9, UR4, URZ ;  /* 0x00000004091672a5 */ /* 0x000fe2000f8e003f */
[----:B------:R-:W-:Y:S01]  /*15a0*/  SHF.R.S32.HI R2, RZ, 0x1f, R232 ;  /* 0x0000001fff027819 */ /* 0x000fe200000114e8 */
[C---:B------:R-:W-:Y:S01]  /*15b0*/  IMAD.WIDE.U32 R6, R232.reuse, c[0x0][0x208], RZ ;  /* 0x00008200e8067a25 */ /* 0x040fe200078e00ff */
[----:B------:R-:W-:Y:S01]  /*15c0*/  UIADD3 UR19, UR15, UR19, URZ ;  /* 0x000000130f137290 */ /* 0x000fe2000fffe03f */
[----:B------:R-:W-:Y:S01]  /*15d0*/  ISETP.GE.AND P5, PT, R11, c[0x0][0x1d4], PT ;  /* 0x000075000b007a0c */ /* 0x000fe20003fa6270 */
[----:B------:R-:W-:Y:S01]  /*15e0*/  UIMAD UR18, UR18, UR4, URZ ;  /* 0x00000004121272a4 */ /* 0x000fe2000f8e023f */
[----:B-----5:R-:W-:Y:S01]  /*15f0*/  IMAD.WIDE.U32 R12, R232, c[0x0][0x1e0], RZ ;  /* 0x00007800e80c7a25 */ /* 0x020fe200078e00ff */
[----:B------:R-:W-:Y:S01]  /*1600*/  ISETP.GE.AND P4, PT, R10, c[0x0][0x1d4], PT ;  /* 0x000075000a007a0c */ /* 0x000fe20003f86270 */
[----:B------:R-:W-:Y:S01]  /*1610*/  UISETP.GT.AND UP0, UPT, UR26, UR7, UPT ;  /* 0x000000071a00728c */ /* 0x000fe2000bf04270 */
[CC--:B------:R-:W-:Y:S01]  /*1620*/  LEA.HI R81, R85.reuse, R83.reuse, RZ, 0x4 ;  /* 0x0000005355517211 */ /* 0x0c0fe200078f20ff */
[----:B------:R-:W-:Y:S01]  /*1630*/  UIMAD UR18, UR9, UR5, UR18 ;  /* 0x00000005091272a4 */ /* 0x000fe2000f8e0212 */
[----:B------:R-:W-:Y:S01]  /*1640*/  IMAD.WIDE R18, R202, 0x2, RZ ;  /* 0x00000002ca127825 */ /* 0x000fe200078e02ff */
[----:B------:R-:W-:-:S02]  /*1650*/  LEA.HI R84, R85, R83, RZ, 0x5 ;  /* 0x0000005355547211 */ /* 0x000fc400078f28ff */
[----:B------:R-:W-:Y:S01]  /*1660*/  UIADD3 UR18, UR23, UR18, URZ ;  /* 0x0000001217127290 */ /* 0x000fe2000fffe03f */
[C---:B-1----:R-:W-:Y:S01]  /*1670*/  IMAD R8, R2.reuse, c[0x0][0x1e0], RZ ;  /* 0x0000780002087a24 */ /* 0x042fe200078e02ff */
[----:B------:R-:W-:Y:S01]  /*1680*/  LOP3.LUT R5, R81, 0xfffffff0, RZ, 0xc0, !PT ;  /* 0xfffffff051057812 */ /* 0x000fe200078ec0ff */
[----:B------:R-:W-:Y:S01]  /*1690*/  IMAD R2, R2, c[0x0][0x208], RZ ;  /* 0x0000820002027a24 */ /* 0x000fe200078e02ff */
[----:B------:R-:W-:Y:S01]  /*16a0*/  SHF.R.S32.HI R86, RZ, 0x5, R84 ;  /* 0x00000005ff567819 */ /* 0x000fe20000011454 */
[C---:B------:R-:W-:Y:S01]  /*16b0*/  IMAD R8, R232.reuse, c[0x0][0x1e4], R8 ;  /* 0x00007900e8087a24 */ /* 0x040fe200078e0208 */
[----:B------:R-:W-:Y:S01]  /*16c0*/  SEL R243, RZ, 0x10, P4 ;  /* 0x00000010fff37807 */ /* 0x000fe20002000000 */
[----:B------:R-:W-:Y:S01]  /*16d0*/  IMAD R2, R232, c[0x0][0x20c], R2 ;  /* 0x00008300e8027a24 */ /* 0x000fe200078e0202 */
[----:B------:R-:W-:Y:S01]  /*16e0*/  SHF.R.S32.HI R242, RZ, 0x1f, R202 ;  /* 0x0000001ffff27819 */ /* 0x000fe200000114ca */
[----:B------:R-:W-:Y:S01]  /*16f0*/  IMAD.IADD R9, R13, 0x1, R8 ;  /* 0x000000010d097824 */ /* 0x000fe200078e0208 */
[----:B------:R-:W-:Y:S01]  /*1700*/  SHF.R.S32.HI R241, RZ, 0x1f, R201 ;  /* 0x0000001ffff17819 */ /* 0x000fe200000114c9 */
[----:B------:R-:W-:Y:S01]  /*1710*/  IMAD.IADD R7, R7, 0x1, R2 ;  /* 0x0000000107077824 */ /* 0x000fe200078e0202 */
[----:B------:R-:W-:Y:S01]  /*1720*/  SHF.R.S32.HI R203, RZ, 0x1f, R200 ;  /* 0x0000001fffcb7819 */ /* 0x000fe200000114c8 */
[----:B------:R-:W-:Y:S01]  /*1730*/  IMAD.MOV.U32 R8, RZ, RZ, R12 ;  /* 0x000000ffff087224 */ /* 0x000fe200078e000c */
[----:B------:R-:W-:Y:S01]  /*1740*/  IADD3 R238, R233, 0x100, RZ ;  /* 0x00000100e9ee7810 */ /* 0x000fe20007ffe0ff */
[----:B------:R-:W-:-:S05]  /*1750*/  IMAD.IADD R5, R83, 0x1, -R5 ;  /* 0x0000000153057824 */ /* 0x000fca00078e0a05 */
[----:B------:R-:W-:-:S04]  /*1760*/  SHF.R.S32.HI R82, RZ, 0x1f, R5 ;  /* 0x0000001fff527819 */ /* 0x000fc80000011405 */
[----:B------:R-:W-:Y:S02]  /*1770*/  LEA.HI R82, R82, R5, RZ, 0x3 ;  /* 0x0000000552527211 */ /* 0x000fe400078f18ff */
[----:B---3--:R-:W-:Y:S01]  /*1780*/  SHF.R.S32.HI R4, RZ, 0x1f, R231 ;  /* 0x0000001fff047819 */ /* 0x008fe200000114e7 */
[----:B------:R-:W-:-:S04]  /*1790*/  IMAD.WIDE.U32 R6, R231, c[0x0][0x218], R6 ;  /* 0x00008600e7067a25 */ /* 0x000fc800078e0006 */
[----:B------:R-:W-:Y:S01]  /*17a0*/  IMAD R3, R4, c[0x0][0x218], RZ ;  /* 0x0000860004037a24 */ /* 0x000fe200078e02ff */
[----:B------:R-:W-:Y:S01]  /*17b0*/  IADD3 R6, P0, R6, UR14, RZ ;  /* 0x0000000e06067c10 */ /* 0x000fe2000ff1e0ff */
[----:B------:R-:W-:-:S04]  /*17c0*/  IMAD.WIDE.U32 R8, R231, c[0x0][0x1f0], R8 ;  /* 0x00007c00e7087a25 */ /* 0x000fc800078e0008 */
[----:B------:R-:W-:Y:S01]  /*17d0*/  IMAD R3, R231, c[0x0][0x21c], R3 ;  /* 0x00008700e7037a24 */ /* 0x000fe200078e0203 */
[----:B------:R-:W-:Y:S01]  /*17e0*/  IADD3 R2, P1, R8, UR22, RZ ;  /* 0x0000001608027c10 */ /* 0x000fe2000ff3e0ff */
[----:B------:R-:W-:-:S03]  /*17f0*/  IMAD R4, R4, c[0x0][0x1f0], RZ ;  /* 0x00007c0004047a24 */ /* 0x000fc600078e02ff */
[----:B------:R-:W-:Y:S01]  /*1800*/  IADD3.X R3, R7, UR19, R3, P0, !PT ;  /* 0x0000001307037c10 */ /* 0x000fe200087fe403 */
[----:B------:R-:W-:Y:S01]  /*1810*/  IMAD R4, R231, c[0x0][0x1f4], R4 ;  /* 0x00007d00e7047a24 */ /* 0x000fe200078e0204 */
[----:B------:R-:W-:-:S04]  /*1820*/  LEA R8, P0, R6, c[0x0][0x1f8], 0x1 ;  /* 0x00007e0006087a11 */ /* 0x000fc800078008ff */
[----:B------:R-:W-:Y:S01]  /*1830*/  LEA.HI.X R3, R6, c[0x0][0x1fc], R3, 0x1, P0 ;  /* 0x00007f0006037a11 */ /* 0x000fe200000f0c03 */
[----:B------:R-:W1:Y:S01]  /*1840*/  SHFL.IDX PT, R54, R8, RZ, 0x181f ;  /* 0x00181fff08367589 */ /* 0x000e6200000e0000 */
[----:B------:R-:W-:Y:S01]  /*1850*/  IADD3.X R4, R9, UR18, R4, P1, !PT ;  /* 0x0000001209047c10 */ /* 0x000fe20008ffe404 */
[----:B------:R-:W-:Y:S01]  /*1860*/  IMAD.SHL.U32 R6, R0, 0x40, RZ ;  /* 0x0000004000067824 */ /* 0x000fe200078e00ff */
[C---:B------:R-:W-:Y:S01]  /*1870*/  LEA R12, P1, R2.reuse, c[0x0][0x1c8], 0x1 ;  /* 0x00007200020c7a11 */ /* 0x040fe200078208ff */
[----:B------:R-:W2:Y:S01]  /*1880*/  SHFL.IDX PT, R7, R3, RZ, 0x181f ;  /* 0x00181fff03077589 */ /* 0x000ea200000e0000 */
[----:B------:R-:W-:Y:S02]  /*1890*/  SHF.R.S32.HI R9, RZ, 0x4, R81 ;  /* 0x00000004ff097819 */ /* 0x000fe40000011451 */
[----:B------:R-:W-:Y:S01]  /*18a0*/  LEA.HI.X R4, R2, c[0x0][0x1cc], R4, 0x1, P1 ;  /* 0x0000730002047a11 */ /* 0x000fe200008f0c04 */
[----:B------:R-:W3:Y:S01]  /*18b0*/  SHFL.IDX PT, R8, R8, 0x1, 0x181f ;  /* 0x00381f0008087f89 */ /* 0x000ee200000e0000 */
[C---:B------:R-:W-:Y:S01]  /*18c0*/  IADD3 R2, -R229.reuse, UR8, -R80 ;  /* 0x00000008e5027c10 */ /* 0x040fe2000fffe950 */
[----:B------:R-:W-:Y:S01]  /*18d0*/  IMAD.SHL.U32 R229, R229, 0x8, RZ ;  /* 0x00000008e5e57824 */ /* 0x000fe200078e00ff */
[----:B------:R-:W-:Y:S01]  /*18e0*/  LOP3.LUT R6, R6, 0x1c0, RZ, 0xc0, !PT ;  /* 0x000001c006067812 */ /* 0x000fe200078ec0ff */
[----:B------:R-:W5:Y:S01]  /*18f0*/  SHFL.IDX PT, R3, R3, 0x1, 0x181f ;  /* 0x00381f0003037f89 */ /* 0x000f6200000e0000 */
[----:B------:R-:W-:-:S02]  /*1900*/  ISETP.GE.AND P1, PT, R2, 0x1, PT ;  /* 0x000000010200780c */ /* 0x000fc40003f26270 */
[----:B------:R-:W-:Y:S01]  /*1910*/  LEA.HI R81, R81, R9, RZ, 0x1 ;  /* 0x0000000951517211 */ /* 0x000fe200078f08ff */
[----:B------:R-:W-:Y:S01]  /*1920*/  SHFL.IDX PT, R14, R12, RZ, 0x181f ;  /* 0x00181fff0c0e7589 */ /* 0x000fe200000e0000 */
[----:B------:R-:W-:Y:S02]  /*1930*/  LOP3.LUT R229, R6, 0x8, R229, 0xf8, !PT ;  /* 0x0000000806e57812 */ /* 0x000fe400078ef8e5 */
[----:B------:R-:W-:Y:S01]  /*1940*/  LOP3.LUT R81, R81, 0xfffffffe, RZ, 0xc0, !PT ;  /* 0xfffffffe51517812 */ /* 0x000fe200078ec0ff */
[----:B------:R-:W4:Y:S01]  /*1950*/  SHFL.IDX PT, R15, R4, RZ, 0x181f ;  /* 0x00181fff040f7589 */ /* 0x000f2200000e0000 */
[----:B------:R-:W-:Y:S02]  /*1960*/  SHF.R.U32.HI R6, RZ, 0x3, R6 ;  /* 0x00000003ff067819 */ /* 0x000fe40000011606 */
[----:B-1----:R-:W-:Y:S01]  /*1970*/  IADD3 R52, P2, R54, R20, RZ ;  /* 0x0000001436347210 */ /* 0x002fe20007f5e0ff */
[----:B------:R-:W-:Y:S01]  /*1980*/  SHFL.IDX PT, R12, R12, 0x1, 0x181f ;  /* 0x00381f000c0c7f89 */ /* 0x000fe200000e0000 */
[----:B------:R-:W-:Y:S01]  /*1990*/  LOP3.LUT R229, R229, R6, RZ, 0x3c, !PT ;  /* 0x00000006e5e57212 */ /* 0x000fe200078e3cff */
[----:B------:R-:W-:-:S02]  /*19a0*/  IMAD.IADD R81, R9, 0x1, -R81 ;  /* 0x0000000109517824 */ /* 0x000fc400078e0a51 */
[----:B--2---:R-:W-:Y:S01]  /*19b0*/  IMAD.X R53, R7, 0x1, R21, P2 ;  /* 0x0000000107357824 */ /* 0x004fe200010e0615 */
[----:B------:R-:W-:Y:S01]  /*19c0*/  IADD3 R46, P2, R54, R18, RZ ;  /* 0x00000012362e7210 */ /* 0x000fe20007f5e0ff */
[----:B------:R1:W2:Y:S01]  /*19d0*/  SHFL.IDX PT, R13, R4, 0x1, 0x181f ;  /* 0x00381f00040d7f89 */ /* 0x0002a200000e0000 */
[-C--:B---3--:R-:W-:Y:S01]  /*19e0*/  IADD3 R34, P0, R20, R8.reuse, RZ ;  /* 0x0000000814227210 */ /* 0x088fe20007f1e0ff */
[----:B------:R-:W-:Y:S02]  /*19f0*/  IMAD R229, R81, 0x200, R229 ;  /* 0x0000020051e57824 */ /* 0x000fe400078e02e5 */
[----:B------:R-:W-:Y:S01]  /*1a00*/  IMAD.X R47, R7, 0x1, R19, P2 ;  /* 0x00000001072f7824 */ /* 0x000fe200010e0613 */
[----:B------:R-:W-:Y:S01]  /*1a10*/  ISETP.GE.AND P2, PT, R235, c[0x0][0x1d4], PT ;  /* 0x00007500eb007a0c */ /* 0x000fe20003f46270 */
[----:B-----5:R-:W-:Y:S01]  /*1a20*/  IMAD.X R35, R21, 0x1, R3, P0 ;  /* 0x0000000115237824 */ /* 0x020fe200000e0603 */
[----:B------:R-:W-:Y:S01]  /*1a30*/  IADD3 R32, P0, R18, R8, RZ ;  /* 0x0000000812207210 */ /* 0x000fe20007f1e0ff */
[----:B------:R-:W-:-:S02]  /*1a40*/  IMAD.SHL.U32 R81, R81, 0x8, RZ ;  /* 0x0000000851517824 */ /* 0x000fc400078e00ff */
[----:B------:R-:W-:Y:S02]  /*1a50*/  IMAD.SHL.U32 R229, R229, 0x2, RZ ;  /* 0x00000002e5e57824 */ /* 0x000fe400078e00ff */
[----:B------:R-:W-:Y:S02]  /*1a60*/  IMAD.X R33, R19, 0x1, R3, P0 ;  /* 0x0000000113217824 */ /* 0x000fe400000e0603 */
[----:B----4-:R-:W-:Y:S01]  /*1a70*/  @P1 IMAD.WIDE R20, R235, 0x2, R14 ;  /* 0x00000002eb141825 */ /* 0x010fe200078e020e */
[----:B------:R-:W-:-:S03]  /*1a80*/  IADD3 R228, R229, 0x8120, RZ ;  /* 0x00008120e5e47810 */ /* 0x000fc60007ffe0ff */
[----:B------:R-:W-:Y:S01]  /*1a90*/  @P1 IMAD.WIDE R18, R201, 0x2, R14 ;  /* 0x00000002c9121825 */ /* 0x000fe200078e020e */
[----:B------:R3:W-:Y:S01]  /*1aa0*/  @P1 LDGSTS.E.BYPASS.LTC128B.128 [R233+0x8100], [R20.64], !P2 ;  /* 0x0810000014e91fae */ /* 0x0007e2000d101d50 */
[C---:B-1----:R-:W-:Y:S02]  /*1ab0*/  LOP3.LUT R4, R82.reuse, 0xfffffff8, RZ, 0xc0, !PT ;  /* 0xfffffff852047812 */ /* 0x042fe400078ec0ff */
[----:B------:R-:W-:-:S03]  /*1ac0*/  IMAD.SHL.U32 R82, R82, 0x40, RZ ;  /* 0x0000004052527824 */ /* 0x000fc600078e00ff */
[----:B------:R-:W-:Y:S02]  /*1ad0*/  IMAD.IADD R4, R5, 0x1, -R4 ;  /* 0x0000000105047824 */ /* 0x000fe400078e0a04 */
[----:B------:R-:W-:Y:S02]  /*1ae0*/  LOP3.LUT R82, R82, 0xfffffe00, RZ, 0xc0, !PT ;  /* 0xfffffe0052527812 */ /* 0x000fe400078ec0ff */
[----:B------:R-:W-:Y:S01]  /*1af0*/  IADD3 R5, R229, 0x8100, RZ ;  /* 0x00008100e5057810 */ /* 0x000fe20007ffe0ff */
[----:B------:R-:W-:Y:S02]  /*1b00*/  IMAD.SHL.U32 R6, R4, 0x40, RZ ;  /* 0x0000004004067824 */ /* 0x000fe400078e00ff */
[----:B------:R-:W-:-:S03]  /*1b10*/  IMAD R230, R86, 0x400, R82 ;  /* 0x0000040056e67824 */ /* 0x000fc600078e0252 */
[----:B------:R-:W-:-:S04]  /*1b20*/  LOP3.LUT R6, R6, 0x1c0, RZ, 0xc0, !PT ;  /* 0x000001c006067812 */ /* 0x000fc800078ec0ff */
[----:B------:R-:W-:Y:S02]  /*1b30*/  LOP3.LUT R81, R6, 0x8, R81, 0xf8, !PT ;  /* 0x0000000806517812 */ /* 0x000fe400078ef851 */
[----:B------:R-:W-:Y:S01]  /*1b40*/  SHF.R.U32.HI R6, RZ, 0x3, R6 ;  /* 0x00000003ff067819 */ /* 0x000fe20000011606 */
[----:B---3--:R-:W-:-:S03]  /*1b50*/  @P1 IMAD.WIDE R20, R202, 0x2, R14 ;  /* 0x00000002ca141825 */ /* 0x008fc600078e020e */
[----:B------:R-:W-:Y:S01]  /*1b60*/  LOP3.LUT R81, R81, R6, RZ, 0x3c, !PT ;  /* 0x0000000651517212 */ /* 0x000fe200078e3cff */
[----:B------:R-:W-:Y:S01]  /*1b70*/  @P1 IMAD.WIDE R14, R200, 0x2, R14 ;  /* 0x00000002c80e1825 */ /* 0x000fe200078e020e */
[----:B------:R1:W-:Y:S03]  /*1b80*/  @P1 LDGSTS.E.BYPASS.LTC128B.128 [R233+0xa100], [R20.64], !P6 ;  /* 0x0a10000014e91fae */ /* 0x0003e6000f101d50 */
[----:B------:R-:W-:Y:S01]  /*1b90*/  IMAD.IADD R230, R81, 0x1, R230 ;  /* 0x0000000151e67824 */ /* 0x000fe200078e02e6 */
[----:B------:R3:W-:Y:S03]  /*1ba0*/  @P1 LDGSTS.E.BYPASS.LTC128B.128 [R233+0xc100], [R18.64], !P5 ;  /* 0x0c10000012e91fae */ /* 0x0007e6000e901d50 */
[----:B------:R-:W-:Y:S01]  /*1bb0*/  IMAD.SHL.U32 R230, R230, 0x2, RZ ;  /* 0x00000002e6e67824 */ /* 0x000fe200078e00ff */
[----:B------:R4:W-:Y:S01]  /*1bc0*/  @P1 LDGSTS.E.BYPASS.LTC128B.128 [R233+0xe100], [R14.64], !P4 ;  /* 0x0e1000000ee91fae */ /* 0x0009e2000e101d50 */
[----:B------:R-:W-:-:S13]  /*1bd0*/  ISETP.GT.AND P1, PT, R2, 0x20, PT ;  /* 0x000000200200780c */ /* 0x000fda0003f24270 */
[----:B--2---:R-:W-:-:S04]  /*1be0*/  @P1 IMAD.WIDE R24, R235, 0x2, R12 ;  /* 0x00000002eb181825 */ /* 0x004fc800078e020c */
[--C-:B------:R-:W-:Y:S01]  /*1bf0*/  @P1 IMAD.WIDE R22, R202, 0x2, R12.reuse ;  /* 0x00000002ca161825 */ /* 0x100fe200078e020c */
[----:B------:R2:W-:Y:S03]  /*1c00*/  @P1 LDGSTS.E.BYPASS.LTC128B.128 [R233+0x9100], [R24.64], !P2 ;  /* 0x0910000018e91fae */ /* 0x0005e6000d101d50 */
[C-C-:B-1----:R-:W-:Y:S01]  /*1c10*/  @P1 IMAD.WIDE R20, R201.reuse, 0x2, R12.reuse ;  /* 0x00000002c9141825 */ /* 0x142fe200078e020c */
[----:B------:R1:W-:Y:S03]  /*1c20*/  @P1 LDGSTS.E.BYPASS.LTC128B.128 [R233+0xb100], [R22.64], !P6 ;  /* 0x0b10000016e91fae */ /* 0x0003e6000f101d50 */
[----:B------:R-:W-:Y:S01]  /*1c30*/  @P1 IMAD.WIDE R12, R200, 0x2, R12 ;  /* 0x00000002c80c1825 */ /* 0x000fe200078e020c */
[----:B------:R1:W-:Y:S03]  /*1c40*/  @P1 LDGSTS.E.BYPASS.LTC128B.128 [R233+0xd100], [R20.64], !P5 ;  /* 0x0d10000014e91fae */ /* 0x0003e6000e901d50 */
[----:B----4-:R-:W-:Y:S01]  /*1c50*/  IMAD.WIDE R14, R201, 0x2, RZ ;  /* 0x00000002c90e7825 */ /* 0x010fe200078e02ff */
[----:B------:R4:W-:Y:S01]  /*1c60*/  @P1 LDGSTS.E.BYPASS.LTC128B.128 [R233+0xf100], [R12.64], !P4 ;  /* 0x0f1000000ce91fae */ /* 0x0009e2000e101d50 */
[----:B------:R-:W-:-:S03]  /*1c70*/  LOP3.LUT P1, RZ, R0, 0x2, RZ, 0xc0, !PT ;  /* 0x0000000200ff7812 */ /* 0x000fc6000782c0ff */
[----:B------:R-:W0:Y:S01]  /*1c80*/  LDGDEPBAR ;  /* 0x00000000000079af */ /* 0x000e220000000000 */
[----:B------:R-:W-:-:S05]  /*1c90*/  IADD3 R44, P0, R54, R14, RZ ;  /* 0x0000000e362c7210 */ /* 0x000fca0007f1e0ff */
[----:B------:R-:W-:Y:S01]  /*1ca0*/  IMAD.X R45, R7, 0x1, R15, P0 ;  /* 0x00000001072d7824 */ /* 0x000fe200000e060f */
[----:B---3--:R-:W-:-:S03]  /*1cb0*/  IADD3 R18, P0, R14, R8, RZ ;  /* 0x000000080e127210 */ /* 0x008fc60007f1e0ff */
[----:B------:R-:W-:Y:S02]  /*1cc0*/  @P1 IADD3 R228, R5, -0x20, RZ ;  /* 0xffffffe005e41810 */ /* 0x000fe40007ffe0ff */
[----:B------:R-:W-:Y:S02]  /*1cd0*/  IMAD.X R19, R15, 0x1, R3, P0 ;  /* 0x000000010f137824 */ /* 0x000fe400000e0603 */
[C---:B------:R-:W-:Y:S02]  /*1ce0*/  IADD3 R219, R228.reuse, 0x800, RZ ;  /* 0x00000800e4db7810 */ /* 0x040fe40007ffe0ff */
[C---:B------:R-:W-:Y:S02]  /*1cf0*/  IADD3 R218, R228.reuse, 0x1000, RZ ;  /* 0x00001000e4da7810 */ /* 0x040fe40007ffe0ff */
[C---:B------:R-:W-:Y:S02]  /*1d00*/  IADD3 R217, R228.reuse, 0x1800, RZ ;  /* 0x00001800e4d97810 */ /* 0x040fe40007ffe0ff */
[----:B------:R-:W-:-:S02]  /*1d10*/  IADD3 R215, R228, 0x2000, RZ ;  /* 0x00002000e4d77810 */ /* 0x000fc40007ffe0ff */
[----:B------:R-:W-:Y:S01]  /*1d20*/  IADD3 R214, R228, 0x2800, RZ ;  /* 0x00002800e4d67810 */ /* 0x000fe20007ffe0ff */
[----:B----4-:R-:W-:Y:S01]  /*1d30*/  IMAD.WIDE R12, R200, 0x2, RZ ;  /* 0x00000002c80c7825 */ /* 0x010fe200078e02ff */
[----:B------:R-:W-:-:S04]  /*1d40*/  DEPBAR.LE SB0, 0x1 ;  /* 0x000080400000791a */ /* 0x000fc80000000000 */
[----:B------:R-:W-:Y:S01]  /*1d50*/  IADD3 R54, P0, R54, R12, RZ ;  /* 0x0000000c36367210 */ /* 0x000fe20007f1e0ff */
[----:B------:R-:W-:-:S04]  /*1d60*/  DEPBAR.LE SB0, 0x0 ;  /* 0x000080000000791a */ /* 0x000fc80000000000 */
[----:B------:R-:W-:Y:S01]  /*1d70*/  BAR.SYNC.DEFER_BLOCKING 0x0 ;  /* 0x0000000000007b1d */ /* 0x000fe20000010000 */
[----:B------:R-:W-:Y:S01]  /*1d80*/  IMAD.X R55, R7, 0x1, R13, P0 ;  /* 0x0000000107377824 */ /* 0x000fe200000e060d */
[----:B------:R-:W-:Y:S02]  /*1d90*/  IADD3 R8, P0, R12, R8, RZ ;  /* 0x000000080c087210 */ /* 0x000fe40007f1e0ff */
[----:B------:R-:W-:Y:S02]  /*1da0*/  IADD3 R213, R228, 0x3000, RZ ;  /* 0x00003000e4d57810 */ /* 0x000fe40007ffe0ff */
[----:B------:R-:W-:Y:S01]  /*1db0*/  R2P PR, R4, 0x6 ;  /* 0x0000000604007804 */ /* 0x000fe20000000000 */
[----:B------:R-:W-:Y:S01]  /*1dc0*/  IMAD.X R9, R13, 0x1, R3, P0 ;  /* 0x000000010d097824 */ /* 0x000fe200000e0603 */
[----:B------:R-:W-:Y:S01]  /*1dd0*/  ISETP.GE.AND P0, PT, R235, c[0x0][0x1d4], PT ;  /* 0x00007500eb007a0c */ /* 0x000fe20003f06270 */
[----:B------:R-:W-:Y:S01]  /*1de0*/  IMAD.MOV.U32 R3, RZ, RZ, 0x10 ;  /* 0x00000010ff037424 */ /* 0x000fe200078e00ff */
[----:B------:R-:W-:-:S02]  /*1df0*/  IADD3 R212, R228, 0x3800, RZ ;  /* 0x00003800e4d47810 */ /* 0x000fc40007ffe0ff */
[----:B------:R-:W-:Y:S02]  /*1e00*/  ISETP.LT.OR P0, PT, R2, 0x1, P0 ;  /* 0x000000010200780c */ /* 0x000fe40000701670 */
[----:B------:R-:W-:Y:S02]  /*1e10*/  SEL R3, R3, 0xfffffff0, !P1 ;  /* 0xfffffff003037807 */ /* 0x000fe40004800000 */
[----:B------:R-:W-:Y:S02]  /*1e20*/  ISETP.GE.AND P1, PT, R16, c[0x0][0x1d4], PT ;  /* 0x0000750010007a0c */ /* 0x000fe40003f26270 */
[C---:B------:R-:W-:Y:S01]  /*1e30*/  IADD3 R211, R228.reuse, 0x4000, RZ ;  /* 0x00004000e4d37810 */ /* 0x040fe20007ffe0ff */
[----:B------:R-:W-:Y:S01]  /*1e40*/  IMAD R226, R3, 0x2, R230 ;  /* 0x0000000203e27824 */ /* 0x000fe200078e02e6 */
[C---:B------:R-:W-:Y:S02]  /*1e50*/  IADD3 R210, R228.reuse, 0x4800, RZ ;  /* 0x00004800e4d27810 */ /* 0x040fe40007ffe0ff */
[C---:B------:R-:W-:Y:S01]  /*1e60*/  IADD3 R209, R228.reuse, 0x5000, RZ ;  /* 0x00005000e4d17810 */ /* 0x040fe20007ffe0ff */
[----:B------:R-:W-:Y:S01]  /*1e70*/  LDSM.16.M88.4 R40, [R230+0x10100] ;  /* 0x01010000e628783b */ /* 0x000fe20000000200 */
[----:B------:R-:W-:-:S02]  /*1e80*/  IADD3 R208, R228, 0x5800, RZ ;  /* 0x00005800e4d07810 */ /* 0x000fc40007ffe0ff */
[C---:B------:R-:W-:Y:S01]  /*1e90*/  IADD3 R207, R228.reuse, 0x6000, RZ ;  /* 0x00006000e4cf7810 */ /* 0x040fe20007ffe0ff */
[----:B------:R-:W-:Y:S01]  /*1ea0*/  LDSM.16.M88.4 R4, [R226+0x10100] ;  /* 0x01010000e204783b */ /* 0x000fe20000000200 */
[C---:B------:R-:W-:Y:S02]  /*1eb0*/  IADD3 R206, R228.reuse, 0x6800, RZ ;  /* 0x00006800e4ce7810 */ /* 0x040fe40007ffe0ff */
[C---:B------:R-:W-:Y:S01]  /*1ec0*/  IADD3 R205, R228.reuse, 0x7000, RZ ;  /* 0x00007000e4cd7810 */ /* 0x040fe20007ffe0ff */
[----:B------:R-:W-:Y:S01]  /*1ed0*/  LDSM.16.M88.4 R12, [R229+0x8100] ;  /* 0x00810000e50c783b */ /* 0x000fe20000000200 */
[----:B------:R-:W-:-:S03]  /*1ee0*/  IADD3 R204, R228, 0x7800, RZ ;  /* 0x00007800e4cc7810 */ /* 0x000fc60007ffe0ff */
[----:B------:R-:W3:Y:S04]  /*1ef0*/  LDSM.16.M88.4 R56, [R229+0x8900] ;  /* 0x00890000e538783b */ /* 0x000ee80000000200 */
[----:B------:R-:W-:Y:S04]  /*1f00*/  LDSM.16.M88.4 R48, [R229+0x9100] ;  /* 0x00910000e530783b */ /* 0x000fe80000000200 */
[----:B-1----:R-:W-:Y:S04]  /*1f10*/  LDSM.16.M88.4 R20, [R229+0x9900] ;  /* 0x00990000e514783b */ /* 0x002fe80000000200 */
[----:B------:R-:W-:Y:S04]  /*1f20*/  LDSM.16.M88.4 R64, [R228] ;  /* 0x00000000e440783b */ /* 0x000fe80000000200 */
[----:B------:R-:W1:Y:S04]  /*1f30*/  LDSM.16.M88.4 R36, [R228+0x800] ;  /* 0x00080000e424783b */ /* 0x000e680000000200 */
[----:B------:R-:W-:Y:S04]  /*1f40*/  LDSM.16.M88.4 R28, [R228+0x1000] ;  /* 0x00100000e41c783b */ /* 0x000fe80000000200 */
[----:B--2---:R-:W2:Y:S04]  /*1f50*/  LDSM.16.M88.4 R24, [R228+0x1800] ;  /* 0x00180000e418783b */ /* 0x004ea80000000200 */
[----:B------:R-:W-:Y:S01]  /*1f60*/  @!PT LDS RZ, [RZ] ;  /* 0x00000000fffff984 */ /* 0x000fe20000000800 */
[----:B------:R-:W-:Y:S01]  /*1f70*/  @!PT LDS RZ, [RZ] ;  /* 0x00000000fffff984 */ /* 0x000fe20000000800 */
[----:B------:R-:W-:Y:S01]  /*1f80*/  @!PT LDS RZ, [RZ] ;  /* 0x00000000fffff984 */ /* 0x000fe20000000800 */
[----:B------:R4:W-:Y:S01]  /*1f90*/  LDGSTS.E.BYPASS.LTC128B.128 [R233+0x100], [R52.64], !P0 ;  /* 0x0010000034e97fae */ /* 0x0009e2000c101d50 */
[----:B------:R-:W-:-:S02]  /*1fa0*/  ISETP.LT.OR P0, PT, R2, 0x1, P1 ;  /* 0x000000010200780c */ /* 0x000fc40000f01670 */
[----:B------:R-:W-:Y:S01]  /*1fb0*/  ISETP.GE.AND P1, PT, R11, c[0x0][0x1d4], PT ;  /* 0x000075000b007a0c */ /* 0x000fe20003f26270 */
[----:B---3--:R-:W-:Y:S10]  /*1fc0*/  HMMA.16816.F32.BF16 R60, R40, R56, RZ ;  /* 0x00000038283c723c */ /* 0x008ff400000418ff */
[----:B------:R3:W-:Y:S01]  /*1fd0*/  LDGSTS.E.BYPASS.LTC128B.128 [R233+0x2100], [R46.64], !P0 ;  /* 0x021000002ee97fae */ /* 0x0007e2000c101d50 */
[----:B------:R-:W-:-:S02]  /*1fe0*/  ISETP.LT.OR P0, PT, R2, 0x1, P1 ;  /* 0x000000010200780c */ /* 0x000fc40000f01670 */
[----:B------:R-:W-:Y:S01]  /*1ff0*/  ISETP.GE.AND P1, PT, R10, c[0x0][0x1d4], PT ;  /* 0x000075000a007a0c */ /* 0x000fe20003f26270 */
[----:B------:R-:W-:Y:S01]  /*2000*/  IMAD.MOV.U32 R10, RZ, RZ, 0x20 ;  /* 0x00000020ff0a7424 */ /* 0x000fe200078e00ff */
[----:B------:R-:W-:Y:S09]  /*2010*/  HMMA.16816.F32.BF16 R56, R40, R58, RZ ;  /* 0x0000003a2838723c */ /* 0x000ff200000418ff */
[----:B------:R3:W-:Y:S01]  /*2020*/  LDGSTS.E.BYPASS.LTC128B.128 [R233+0x4100], [R44.64], !P0 ;  /* 0x041000002ce97fae */ /* 0x0007e2000c101d50 */
[----:B------:R-:W-:-:S02]  /*2030*/  ISETP.LT.OR P0, PT, R2, 0x1, P1 ;  /* 0x000000010200780c */ /* 0x000fc40000f01670 */
[C---:B------:R-:W-:Y:S01]  /*2040*/  ISETP.LT.OR P1, PT, R2.reuse, 0x21, P1 ;  /* 0x000000210200780c */ /* 0x040fe20000f21670 */
[C---:B-1----:R-:W-:Y:S10]  /*2050*/  HMMA.16816.F32.BF16 R60, R4.reuse, R36, R60 ;  /* 0x00000024043c723c */ /* 0x042ff4000004183c */
[----:B------:R4:W-:Y:S01]  /*2060*/  LDGSTS.E.BYPASS.LTC128B.128 [R233+0x6100], [R54.64], !P0 ;  /* 0x0610000036e97fae */ /* 0x0009e2000c101d50 */
[----:B------:R-:W-:Y:S01]  /*2070*/  ISETP.GE.AND P0, PT, R235, c[0x0][0x1d4], PT ;  /* 0x00007500eb007a0c */ /* 0x000fe20003f06270 */
[----:B------:R-:W-:Y:S03]  /*2080*/  HMMA.16816.F32.BF16 R56, R4, R38, R56 ;  /* 0x000000260438723c */ /* 0x000fe60000041838 */
[----:B------:R-:W-:-:S05]  /*2090*/  ISETP.LT.OR P0, PT, R2, 0x21, P0 ;  /* 0x000000210200780c */ /* 0x000fca0000701670 */
[----:B---3--:R-:W-:Y:S08]  /*20a0*/  HMMA.16816.F32.BF16 R44, R40, R20, RZ ;  /* 0x00000014282c723c */ /* 0x008ff000000418ff */
[----:B------:R1:W-:Y:S01]  /*20b0*/  LDGSTS.E.BYPASS.LTC128B.128 [R233+0x1100], [R34.64], !P0 ;  /* 0x0110000022e97fae */ /* 0x0003e2000c101d50 */
[----:B------:R-:W-:-:S04]  /*20c0*/  ISETP.GE.AND P0, PT, R16, c[0x0][0x1d4], PT ;  /* 0x0000750010007a0c */ /* 0x000fc80003f06270 */
[----:B------:R-:W-:Y:S01]  /*20d0*/  ISETP.LT.OR P0, PT, R2, 0x21, P0 ;  /* 0x000000210200780c */ /* 0x000fe20000701670 */
[C---:B----4-:R-:W-:Y:S08]  /*20e0*/  HMMA.16816.F32.BF16 R52, R40.reuse, R48, RZ ;  /* 0x000000302834723c */ /* 0x050ff000000418ff */
[----:B------:R-:W-:Y:S04]  /*20f0*/  HMMA.16816.F32.BF16 R48, R40, R50, RZ ;  /* 0x000000322830723c */ /* 0x000fe800000418ff */
[----:B------:R1:W-:Y:S01]  /*2100*/  LDGSTS.E.BYPASS.LTC128B.128 [R233+0x3100], [R32.64], !P0 ;  /* 0x0310000020e97fae */ /* 0x0003e2000c101d50 */
[----:B------:R-:W-:-:S04]  /*2110*/  ISETP.GE.AND P0, PT, R11, c[0x0][0x1d4], PT ;  /* 0x000075000b007a0c */ /* 0x000fc80003f06270 */
[----:B------:R-:W-:Y:S02]  /*2120*/  ISETP.LT.OR P0, PT, R2, 0x21, P0 ;  /* 0x000000210200780c */ /* 0x000fe40000701670 */
[----:B------:R-:W-:Y:S01]  /*2130*/  SEL R2, R10, 0xffffffe0, !P2 ;  /* 0xffffffe00a027807 */ /* 0x000fe20005000000 */
[C---:B--2---:R-:W-:Y:S04]  /*2140*/  HMMA.16816.F32.BF16 R44, R4.reuse, R24, R44 ;  /* 0x00000018042c723c */ /* 0x044fe8000004182c */
[C---:B------:R-:W-:Y:S02]  /*2150*/  IMAD R225, R2.reuse, 0x2, R230 ;  /* 0x0000000202e17824 */ /* 0x040fe400078e02e6 */
[----:B------:R-:W-:Y:S02]  /*2160*/  IMAD R223, R2, 0x2, R226 ;  /* 0x0000000202df7824 */ /* 0x000fe400078e02e2 */
[----:B------:R-:W-:Y:S02]  /*2170*/  HMMA.16816.F32.BF16 R52, R4, R28, R52 ;  /* 0x0000001c0434723c */ /* 0x000fe40000041834 */
[----:B------:R2:W-:Y:S01]  /*2180*/  LDGSTS.E.BYPASS.LTC128B.128 [R233+0x5100], [R18.64], !P0 ;  /* 0x0510000012e97fae */ /* 0x0005e2000c101d50 */
[----:B------:R-:W-:Y:S01]  /*2190*/  LOP3.LUT P0, RZ, R0, 0x4, RZ, 0xc0, !PT ;  /* 0x0000000400ff7812 */ /* 0x000fe2000780c0ff */
[----:B------:R-:W-:-:S02]  /*21a0*/  IMAD.MOV.U32 R0, RZ, RZ, 0x40 ;  /* 0x00000040ff007424 */ /* 0x000fc400078e00ff */
[----:B------:R3:W-:Y:S01]  /*21b0*/  LDGSTS.E.BYPASS.LTC128B.128 [R233+0x7100], [R8.64], !P1 ;  /* 0x0710000008e97fae */ /* 0x0007e2000c901d50 */
[----:B------:R-:W-:Y:S01]  /*21c0*/  ISETP.GT.AND P1, PT, R234, 0x3f, PT ;  /* 0x0000003fea00780c */ /* 0x000fe20003f24270 */
[----:B------:R-:W-:Y:S01]  /*21d0*/  HMMA.16816.F32.BF16 R48, R4, R30, R48 ;  /* 0x0000001e0430723c */ /* 0x000fe20000041830 */
[----:B------:R-:W-:Y:S01]  /*21e0*/  SEL R0, R0, 0xffffffc0, !P0 ;  /* 0xffffffc000007807 */ /* 0x000fe20004000000 */
[----:B------:R-:W-:Y:S01]  /*21f0*/  LDSM.16.M88.4 R76, [R230+0x1c100] ;  /* 0x01c10000e64c783b */ /* 0x000fe20000000200 */
[----:B------:R-:W-:-:S03]  /*2200*/  PLOP3.LUT P0, PT, PT, PT, UP0, 0x40, 0x0 ;  /* 0x000000000000781c */ /* 0x000fc60003f0e808 */
[----:B------:R-:W-:Y:S01]  /*2210*/  IMAD.IADD R224, R229, 0x1, R0 ;  /* 0x00000001e5e07824 */ /* 0x000fe200078e0200 */
[----:B-1----:R-:W-:Y:S01]  /*2220*/  LDSM.16.M88.4 R32, [R225+0x10100] ;  /* 0x01010000e120783b */ /* 0x002fe20000000200 */
[----:B------:R-:W-:-:S03]  /*2230*/  IMAD.IADD R216, R0, 0x1, R228 ;  /* 0x0000000100d87824 */ /* 0x000fc600078e02e4 */
[----:B------:R-:W-:Y:S04]  /*2240*/  LDSM.16.M88.4 R68, [R224+0x9900] ;  /* 0x00990000e044783b */ /* 0x000fe80000000200 */
[----:B------:R-:W-:Y:S04]  /*2250*/  LDSM.16.M88.4 R28, [R216] ;  /* 0x00000000d81c783b */ /* 0x000fe80000000200 */
[----:B------:R-:W-:Y:S01]  /*2260*/  LDSM.16.M88.4 R36, [R216+0x800] ;  /* 0x00080000d824783b */ /* 0x000fe20000000200 */
[C---:B--2---:R-:W-:Y:S03]  /*2270*/  HMMA.16816.F32.BF16 R16, R40.reuse, R12, RZ ;  /* 0x0000000c2810723c */ /* 0x044fe600000418ff */
[----:B------:R-:W-:Y:S04]  /*2280*/  LDSM.16.M88.4 R72, [R224+0xc900] ;  /* 0x00c90000e048783b */ /* 0x000fe80000000200 */
[----:B---3--:R-:W1:Y:S01]  /*2290*/  LDSM.16.M88.4 R8, [R224+0x8100] ;  /* 0x00810000e008783b */ /* 0x008e620000000200 */
[C---:B------:R-:W-:Y:S03]  /*22a0*/  HMMA.16816.F32.BF16 R12, R40.reuse, R14, RZ ;  /* 0x0000000e280c723c */ /* 0x040fe600000418ff */
[----:B------:R-:W0:Y:S05]  /*22b0*/  LDGDEPBAR ;  /* 0x00000000000079af */ /* 0x000e2a0000000000 */
[----:B------:R-:W-:Y:S01]  /*22c0*/  HMMA.16816.F32.BF16 R40, R40, R22, RZ ;  /* 0x000000162828723c */ /* 0x000fe200000418ff */
[----:B------:R-:W2:Y:S07]  /*22d0*/  LDSM.16.M88.4 R20, [R224+0x8900] ;  /* 0x00890000e014783b */ /* 0x000eae0000000200 */
[C---:B------:R-:W-:Y:S08]  /*22e0*/  HMMA.16816.F32.BF16 R16, R4.reuse, R64, R16 ;  /* 0x000000400410723c */ /* 0x040ff00000041810 */
[C---:B------:R-:W-:Y:S01]  /*22f0*/  HMMA.16816.F32.BF16 R12, R4.reuse, R66, R12 ;  /* 0x00000042040c723c */ /* 0x040fe2000004180c */
[----:B------:R-:W-:Y:S07]  /*2300*/  LDSM.16.M88.4 R64, [R216+0x1000] ;  /* 0x00100000d840783b */ /* 0x000fee0000000200 */
        /* <DEDUP_REMOVED lines=13> */
[----:B------:R-:W-:Y:S01]  /*23e0*/  HMMA.16816.F32.BF16 R40, R32, R70, R40 ;  /* 0x000000462028723c */ /* 0x000fe20000041828 */
[----:B------:R-:W4:Y:S04]  /*23f0*/  LDSM.16.M88.4 R32, [R229+0xa900] ;  /* 0x00a90000e520783b */ /* 0x000f280000000200 */
[----:B------:R-:W-:Y:S03]  /*2400*/  LDSM.16.M88.4 R68, [R224+0xb900] ;  /* 0x00b90000e044783b */ /* 0x000fe60000000200 */
        /* <DEDUP_REMOVED lines=10> */
[----:B------:R-:W-:Y:S01]  /*24b0*/  HMMA.16816.F32.BF16 R12, R24, R6, R12 ;  /* 0x00000006180c723c */ /* 0x000fe2000004180c */
[----:B------:R-:W2:Y:S07]  /*24c0*/  LDSM.16.M88.4 R4, [R228+0x2000] ;  /* 0x00200000e404783b */ /* 0x000eae0000000200 */
[C---:B------:R-:W-:Y:S08]  /*24d0*/  HMMA.16816.F32.BF16 R52, R8.reuse, R64, R52 ;  /* 0x000000400834723c */ /* 0x040ff00000041834 */
[----:B------:R-:W-:Y:S01]  /*24e0*/  HMMA.16816.F32.BF16 R48, R8, R66, R48 ;  /* 0x000000420830723c */ /* 0x000fe20000041830 */
[----:B------:R-:W3:Y:S04]  /*24f0*/  LDSM.16.M88.4 R8, [R228+0x2800] ;  /* 0x00280000e408783b */ /* 0x000ee80000000200 */
[----:B------:R-:W-:Y:S03]  /*2500*/  LDSM.16.M88.4 R64, [R230+0x18100] ;  /* 0x01810000e640783b */ /* 0x000fe60000000200 */
[C---:B----4-:R-:W-:Y:S08]  /*2510*/  HMMA.16816.F32.BF16 R60, R24.reuse, R32, R60 ;  /* 0x00000020183c723c */ /* 0x050ff0000004183c */
[C---:B------:R-:W-:Y:S01]  /*2520*/  HMMA.16816.F32.BF16 R56, R24.reuse, R34, R56 ;  /* 0x000000221838723c */ /* 0x040fe20000041838 */
[----:B------:R-:W4:Y:S07]  /*2530*/  LDSM.16.M88.4 R32, [R228+0x3000] ;  /* 0x00300000e420783b */ /* 0x000f2e0000000200 */
[C---:B-1----:R-:W-:Y:S08]  /*2540*/  HMMA.16816.F32.BF16 R52, R24.reuse, R28, R52 ;  /* 0x0000001c1834723c */ /* 0x042ff00000041834 */
[C---:B------:R-:W-:Y:S01]  /*2550*/  HMMA.16816.F32.BF16 R48, R24.reuse, R30, R48 ;  /* 0x0000001e1830723c */ /* 0x040fe20000041830 */
[----:B------:R-:W1:Y:S07]  /*2560*/  LDSM.16.M88.4 R28, [R228+0x3800] ;  /* 0x00380000e41c783b */ /* 0x000e6e0000000200 */
[C---:B-----5:R-:W-:Y:S08]  /*2570*/  HMMA.16816.F32.BF16 R44, R24.reuse, R36, R44 ;  /* 0x00000024182c723c */ /* 0x060ff0000004182c */
        /* <DEDUP_REMOVED lines=25> */
[C---:B------:R-:W-:Y:S08]  /*2710*/  HMMA.16816.F32.BF16 R44, R36.reuse, R68, R44 ;  /* 0x00000044242c723c */ /* 0x040ff0000004182c */
[----:B------:R-:W-:Y:S01]  /*2720*/  HMMA.16816.F32.BF16 R40, R36, R70, R40 ;  /* 0x000000462428723c */ /* 0x000fe20000041828 */
[----:B------:R-:W5:Y:S04]  /*2730*/  LDSM.16.M88.4 R68, [R229+0xd900] ;  /* 0x00d90000e544783b */ /* 0x000f680000000200 */
[----:B------:R-:W3:Y:S03]  /*2740*/  LDSM.16.M88.4 R36, [R229+0xc900] ;  /* 0x00c90000e524783b */ /* 0x000ee60000000200 */
[C---:B-1----:R-:W-:Y:S08]  /*2750*/  HMMA.16816.F32.BF16 R16, R20.reuse, R32, R16 ;  /* 0x000000201410723c */ /* 0x042ff00000041810 */
[C---:B------:R-:W-:Y:S01]  /*2760*/  HMMA.16816.F32.BF16 R12, R20.reuse, R34, R12 ;  /* 0x00000022140c723c */ /* 0x040fe2000004180c */
[----:B------:R-:W-:Y:S07]  /*2770*/  LDSM.16.M88.4 R32, [R228+0x4000] ;  /* 0x00400000e420783b */ /* 0x000fee0000000200 */
[C---:B--2---:R-:W-:Y:S08]  /*2780*/  HMMA.16816.F32.BF16 R52, R20.reuse, R4, R52 ;  /* 0x000000041434723c */ /* 0x044ff00000041834 */
[C---:B------:R-:W-:Y:S01]  /*2790*/  HMMA.16816.F32.BF16 R48, R20.reuse, R6, R48 ;  /* 0x000000061430723c */ /* 0x040fe20000041830 */
[----:B------:R-:W1:Y:S07]  /*27a0*/  LDSM.16.M88.4 R4, [R229+0xd100] ;  /* 0x00d10000e504783b */ /* 0x000e6e0000000200 */
[C---:B----4-:R-:W-:Y:S08]  /*27b0*/  HMMA.16816.F32.BF16 R44, R20.reuse, R24, R44 ;  /* 0x00000018142c723c */ /* 0x050ff0000004182c */
[C---:B------:R-:W-:Y:S08]  /*27c0*/  HMMA.16816.F32.BF16 R60, R20.reuse, R28, R60 ;  /* 0x0000001c143c723c */ /* 0x040ff0000004183c */
[C---:B------:R-:W-:Y:S01]  /*27d0*/  HMMA.16816.F32.BF16 R56, R20.reuse, R30, R56 ;  /* 0x0000001e1438723c */ /* 0x040fe20000041838 */
[----:B------:R-:W-:Y:S07]  /*27e0*/  LDSM.16.M88.4 R28, [R228+0x4800] ;  /* 0x00480000e41c783b */ /* 0x000fee0000000200 */
[----:B------:R-:W-:Y:S01]  /*27f0*/  HMMA.16816.F32.BF16 R40, R20, R26, R40 ;  /* 0x0000001a1428723c */ /* 0x000fe20000041828 */
[----:B------:R-:W-:Y:S04]  /*2800*/  LDSM.16.M88.4 R20, [R226+0x18100] ;  /* 0x01810000e214783b */ /* 0x000fe80000000200 */
[----:B------:R-:W2:Y:S03]  /*2810*/  LDSM.16.M88.4 R24, [R228+0x5800] ;  /* 0x00580000e418783b */ /* 0x000ea60000000200 */
[C---:B---3--:R-:W-:Y:S08]  /*2820*/  HMMA.16816.F32.BF16 R16, R64.reuse, R8, R16 ;  /* 0x000000084010723c */ /* 0x048ff00000041810 */
[C---:B------:R-:W-:Y:S01]  /*2830*/  HMMA.16816.F32.BF16 R12, R64.reuse, R10, R12 ;  /* 0x0000000a400c723c */ /* 0x040fe2000004180c */
[----:B------:R-:W3:Y:S07]  /*2840*/  LDSM.16.M88.4 R8, [R228+0x5000] ;  /* 0x00500000e408783b */ /* 0x000eee0000000200 */
[C---:B-----5:R-:W-:Y:S08]  /*2850*/  HMMA.16816.F32.BF16 R44, R64.reuse, R68, R44 ;  /* 0x00000044402c723c */ /* 0x060ff0000004182c */
[C---:B------:R-:W-:Y:S08]  /*2860*/  HMMA.16816.F32.BF16 R60, R64.reuse, R36, R60 ;  /* 0x00000024403c723c */ /* 0x040ff0000004183c */
[C---:B------:R-:W-:Y:S01]  /*2870*/  HMMA.16816.F32.BF16 R56, R64.reuse, R38, R56 ;  /* 0x000000264038723c */ /* 0x040fe20000041838 */
[----:B------:R-:W-:Y:S07]  /*2880*/  LDSM.16.M88.4 R36, [R225+0x18100] ;  /* 0x01810000e124783b */ /* 0x000fee0000000200 */
[C---:B------:R-:W-:Y:S01]  /*2890*/  HMMA.16816.F32.BF16 R40, R64.reuse, R70, R40 ;  /* 0x000000464028723c */ /* 0x040fe20000041828 */
[----:B------:R-:W-:Y:S07]  /*28a0*/  LDSM.16.M88.4 R68, [R224+0xd100] ;  /* 0x00d10000e044783b */ /* 0x000fee0000000200 */
[C---:B-1----:R-:W-:Y:S08]  /*28b0*/  HMMA.16816.F32.BF16 R52, R64.reuse, R4, R52 ;  /* 0x000000044034723c */ /* 0x042ff00000041834 */
[----:B------:R-:W-:Y:S01]  /*28c0*/  HMMA.16816.F32.BF16 R48, R64, R6, R48 ;  /* 0x000000064030723c */ /* 0x000fe20000041830 */
[----:B------:R-:W1:Y:S04]  /*28d0*/  LDSM.16.M88.4 R64, [R224+0xd900] ;  /* 0x00d90000e040783b */ /* 0x000e680000000200 */
[----:B------:R-:W4:Y:S03]  /*28e0*/  LDSM.16.M88.4 R4, [R224+0xc100] ;  /* 0x00c10000e004783b */ /* 0x000f260000000200 */
[C---:B--2---:R-:W-:Y:S08]  /*28f0*/  HMMA.16816.F32.BF16 R44, R20.reuse, R24, R44 ;  /* 0x00000018142c723c */ /* 0x044ff0000004182c */
[C---:B------:R-:W-:Y:S08]  /*2900*/  HMMA.16816.F32.BF16 R16, R20.reuse, R32, R16 ;  /* 0x000000201410723c */ /* 0x040ff00000041810 */
[C---:B------:R-:W-:Y:S01]  /*2910*/  HMMA.16816.F32.BF16 R12, R20.reuse, R34, R12 ;  /* 0x00000022140c723c */ /* 0x040fe2000004180c */
[----:B------:R-:W-:Y:S07]  /*2920*/  LDSM.16.M88.4 R32, [R216+0x4000] ;  /* 0x00400000d820783b */ /* 0x000fee0000000200 */
[C---:B------:R-:W-:Y:S08]  /*2930*/  HMMA.16816.F32.BF16 R60, R20.reuse, R28, R60 ;  /* 0x0000001c143c723c */ /* 0x040ff0000004183c */
[C---:B------:R-:W-:Y:S01]  /*2940*/  HMMA.16816.F32.BF16 R56, R20.reuse, R30, R56 ;  /* 0x0000001e1438723c */ /* 0x040fe20000041838 */
[----:B------:R-:W-:Y:S07]  /*2950*/  LDSM.16.M88.4 R28, [R216+0x4800] ;  /* 0x00480000d81c783b */ /* 0x000fee0000000200 */
[C---:B------:R-:W-:Y:S01]  /*2960*/  HMMA.16816.F32.BF16 R40, R20.reuse, R26, R40 ;  /* 0x0000001a1428723c */ /* 0x040fe20000041828 */
[----:B------:R-:W-:Y:S07]  /*2970*/  LDSM.16.M88.4 R24, [R216+0x5000] ;  /* 0x00500000d818783b */ /* 0x000fee0000000200 */
[C---:B---3--:R-:W-:Y:S08]  /*2980*/  HMMA.16816.F32.BF16 R52, R20.reuse, R8, R52 ;  /* 0x000000081434723c */ /* 0x048ff00000041834 */
[----:B------:R-:W-:Y:S01]  /*2990*/  HMMA.16816.F32.BF16 R48, R20, R10, R48 ;  /* 0x0000000a1430723c */ /* 0x000fe20000041830 */
[----:B------:R-:W-:Y:S04]  /*29a0*/  LDSM.16.M88.4 R8, [R223+0x18100] ;  /* 0x01810000df08783b */ /* 0x000fe80000000200 */
[----:B------:R-:W2:Y:S03]  /*29b0*/  LDSM.16.M88.4 R20, [R216+0x5800] ;  /* 0x00580000d814783b */ /* 0x000ea60000000200 */
[C---:B-1----:R-:W-:Y:S08]  /*29c0*/  HMMA.16816.F32.BF16 R44, R36.reuse, R64, R44 ;  /* 0x00000040242c723c */ /* 0x042ff0000004182c */
[C---:B----4-:R-:W-:Y:S08]  /*29d0*/  HMMA.16816.F32.BF16 R16, R36.reuse, R4, R16 ;  /* 0x000000042410723c */ /* 0x050ff00000041810 */
        /* <DEDUP_REMOVED lines=9> */
[----:B------:R-:W3:Y:S04]  /*2a70*/  LDSM.16.M88.4 R68, [R229+0xf100] ;  /* 0x00f10000e544783b */ /* 0x000ee80000000200 */
[----:B------:R-:W-:Y:S03]  /*2a80*/  LDSM.16.M88.4 R36, [R226+0x1c100] ;  /* 0x01c10000e224783b */ /* 0x000fe60000000200 */
[C---:B--2---:R-:W-:Y:S08]  /*2a90*/  HMMA.16816.F32.BF16 R44, R8.reuse, R20, R44 ;  /* 0x00000014082c723c */ /* 0x044ff0000004182c */
[C---:B------:R-:W-:Y:S08]  /*2aa0*/  HMMA.16816.F32.BF16 R16, R8.reuse, R32, R16 ;  /* 0x000000200810723c */ /* 0x040ff00000041810 */
[C---:B------:R-:W-:Y:S01]  /*2ab0*/  HMMA.16816.F32.BF16 R12, R8.reuse, R34, R12 ;  /* 0x00000022080c723c */ /* 0x040fe2000004180c */
[----:B------:R-:W2:Y:S07]  /*2ac0*/  LDSM.16.M88.4 R32, [R228+0x6000] ;  /* 0x00600000e420783b */ /* 0x000eae0000000200 */
[C---:B------:R-:W-:Y:S08]  /*2ad0*/  HMMA.16816.F32.BF16 R60, R8.reuse, R28, R60 ;  /* 0x0000001c083c723c */ /* 0x040ff0000004183c */
[C---:B------:R-:W-:Y:S01]  /*2ae0*/  HMMA.16816.F32.BF16 R56, R8.reuse, R30, R56 ;  /* 0x0000001e0838723c */ /* 0x040fe20000041838 */
[----:B------:R-:W4:Y:S07]  /*2af0*/  LDSM.16.M88.4 R28, [R228+0x6800] ;  /* 0x00680000e41c783b */ /* 0x000f2e0000000200 */
[C---:B------:R-:W-:Y:S01]  /*2b00*/  HMMA.16816.F32.BF16 R40, R8.reuse, R22, R40 ;  /* 0x000000160828723c */ /* 0x040fe20000041828 */
[----:B------:R-:W5:Y:S07]  /*2b10*/  LDSM.16.M88.4 R20, [R228+0x7800] ;  /* 0x00780000e414783b */ /* 0x000f6e0000000200 */
[C---:B------:R-:W-:Y:S08]  /*2b20*/  HMMA.16816.F32.BF16 R52, R8.reuse, R24, R52 ;  /* 0x000000180834723c */ /* 0x040ff00000041834 */
[----:B------:R-:W-:Y:S01]  /*2b30*/  HMMA.16816.F32.BF16 R48, R8, R26, R48 ;  /* 0x0000001a0830723c */ /* 0x000fe20000041830 */
[----:B------:R-:W2:Y:S04]  /*2b40*/  LDSM.16.M88.4 R24, [R228+0x7000] ;  /* 0x00700000e418783b */ /* 0x000ea80000000200 */
[----:B------:R-:W-:Y:S03]  /*2b50*/  LDSM.16.M88.4 R8, [R225+0x1c100] ;  /* 0x01c10000e108783b */ /* 0x000fe60000000200 */
[C---:B-1----:R-:W-:Y:S08]  /*2b60*/  HMMA.16816.F32.BF16 R44, R76.reuse, R64, R44 ;  /* 0x000000404c2c723c */ /* 0x042ff0000004182c */
[C---:B------:R-:W-:Y:S08]  /*2b70*/  HMMA.16816.F32.BF16 R16, R76.reuse, R4, R16 ;  /* 0x000000044c10723c */ /* 0x040ff00000041810 */
[C---:B------:R-:W-:Y:S01]  /*2b80*/  HMMA.16816.F32.BF16 R12, R76.reuse, R6, R12 ;  /* 0x000000064c0c723c */ /* 0x040fe2000004180c */
[----:B------:R-:W1:Y:S07]  /*2b90*/  LDSM.16.M88.4 R4, [R224+0xe100] ;  /* 0x00e10000e004783b */ /* 0x000e6e0000000200 */
[C---:B------:R-:W-:Y:S08]  /*2ba0*/  HMMA.16816.F32.BF16 R60, R76.reuse, R72, R60 ;  /* 0x000000484c3c723c */ /* 0x040ff0000004183c */
[C---:B------:R-:W-:Y:S08]  /*2bb0*/  HMMA.16816.F32.BF16 R56, R76.reuse, R74, R56 ;  /* 0x0000004a4c38723c */ /* 0x040ff00000041838 */
[C---:B------:R-:W-:Y:S01]  /*2bc0*/  HMMA.16816.F32.BF16 R64, R76.reuse, R66, R40 ;  /* 0x000000424c40723c */ /* 0x040fe20000041828 */
[----:B------:R-:W1:Y:S07]  /*2bd0*/  LDSM.16.M88.4 R40, [R224+0xe900] ;  /* 0x00e90000e028783b */ /* 0x000e6e0000000200 */
[C---:B---3--:R-:W-:Y:S08]  /*2be0*/  HMMA.16816.F32.BF16 R52, R76.reuse, R68, R52 ;  /* 0x000000444c34723c */ /* 0x048ff00000041834 */
[----:B------:R-:W-:Y:S08]  /*2bf0*/  HMMA.16816.F32.BF16 R48, R76, R70, R48 ;  /* 0x000000464c30723c */ /* 0x000ff00000041830 */
        /* <DEDUP_REMOVED lines=16> */
[C---:B------:R-:W-:Y:S08]  /*2d00*/  HMMA.16816.F32.BF16 R60, R8.reuse, R40, R60 ;  /* 0x00000028083c723c */ /* 0x040ff0000004183c */
[----:B------:R-:W-:Y:S01]  /*2d10*/  HMMA.16816.F32.BF16 R56, R8, R42, R56 ;  /* 0x0000002a0838723c */ /* 0x000fe20000041838 */
[----:B------:R-:W5:Y:S01]  /*2d20*/  LDSM.16.M88.4 R40, [R216+0x7800] ;  /* 0x00780000d828783b */ /* 0x000f620000000200 */
[----:B------:R-:W-:-:S06]  /*2d30*/  DEPBAR.LE SB0, 0x0 ;  /* 0x000080000000791a */ /* 0x000fcc0000000000 */
[C---:B--2---:R-:W-:Y:S08]  /*2d40*/  HMMA.16816.F32.BF16 R52, R8.reuse, R32, R52 ;  /* 0x000000200834723c */ /* 0x044ff00000041834 */
[C---:B------:R-:W-:Y:S08]  /*2d50*/  HMMA.16816.F32.BF16 R48, R8.reuse, R34, R48 ;  /* 0x000000220830723c */ /* 0x040ff00000041830 */
[C---:B---3--:R-:W-:Y:S08]  /*2d60*/  HMMA.16816.F32.BF16 R44, R8.reuse, R20, R44 ;  /* 0x00000014082c723c */ /* 0x048ff0000004182c */
[----:B------:R-:W-:Y:S08]  /*2d70*/  HMMA.16816.F32.BF16 R64, R8, R22, R64 ;  /* 0x000000160840723c */ /* 0x000ff00000041840 */
[C---:B----4-:R-:W-:Y:S08]  /*2d80*/  HMMA.16816.F32.BF16 R16, R28.reuse, R24, R16 ;  /* 0x000000181c10723c */ /* 0x050ff00000041810 */
[C---:B------:R-:W-:Y:S07]  /*2d90*/  HMMA.16816.F32.BF16 R24, R28.reuse, R26, R12 ;  /* 0x0000001a1c18723c */ /* 0x040fee000004180c */
[----:B------:R-:W-:Y:S01]  /*2da0*/  SHF.R.S32.HI R13, RZ, 0x1f, R235 ;  /* 0x0000001fff0d7819 */ /* 0x000fe200000114eb */
[C---:B-1----:R-:W-:Y:S08]  /*2db0*/  HMMA.16816.F32.BF16 R60, R28.reuse, R4, R60 ;  /* 0x000000041c3c723c */ /* 0x042ff0000004183c */
[C---:B------:R-:W-:Y:S08]  /*2dc0*/  HMMA.16816.F32.BF16 R56, R28.reuse, R6, R56 ;  /* 0x000000061c38723c */ /* 0x040ff00000041838 */
[C---:B------:R-:W-:Y:S08]  /*2dd0*/  HMMA.16816.F32.BF16 R52, R28.reuse, R36, R52 ;  /* 0x000000241c34723c */ /* 0x040ff00000041834 */
[C---:B------:R-:W-:Y:S08]  /*2de0*/  HMMA.16816.F32.BF16 R48, R28.reuse, R38, R48 ;  /* 0x000000261c30723c */ /* 0x040ff00000041830 */
[C---:B-----5:R-:W-:Y:S08]  /*2df0*/  HMMA.16816.F32.BF16 R44, R28.reuse, R40, R44 ;  /* 0x000000281c2c723c */ /* 0x060ff0000004182c */
[----:B------:R-:W-:Y:S01]  /*2e00*/  HMMA.16816.F32.BF16 R64, R28, R42, R64 ;  /* 0x0000002a1c40723c */ /* 0x000fe20000041840 */
[----:B------:R-:W-:Y:S06]  /*2e10*/  BAR.SYNC.DEFER_BLOCKING 0x0 ;  /* 0x0000000000007b1d */ /* 0x000fec0000010000 */
[----:B------:R-:W-:Y:S05]  /*2e20*/  @P0 BRA `(.L_x_2835) ;  /* 0x000004f000000947 */ /* 0x000fea0003800000 */
[----:B------:R-:W-:Y:S01]  /*2e30*/  IADD3 R232, R234, UR10, R80 ;  /* 0x0000000aeae87c10 */ /* 0x000fe2000fffe050 */
[----:B------:R-:W-:-:S03]  /*2e40*/  IMAD.MOV.U32 R231, RZ, RZ, RZ ;  /* 0x000000ffffe77224 */ /* 0x000fc600078e00ff */
        /* <DEDUP_REMOVED lines=10> */
[----:B------:R-:W-:Y:S01]  /*2ef0*/  ISETP.GE.AND P2, PT, R235, c[0x0][0x1d4], PT ;  /* 0x00007500eb007a0c */ /* 0x000fe20003f46270 */
[----:B------:R-:W-:Y:S01]  /*2f00*/  IMAD.SHL.U32 R8, R202, 0x2, RZ ;  /* 0x00000002ca087824 */ /* 0x000fe200078e00ff */
[----:B------:R-:W-:Y:S01]  /*2f10*/  SEL R22, RZ, 0x10, P6 ;  /* 0x00000010ff167807 */ /* 0x000fe20003000000 */
[----:B------:R-:W-:Y:S01]  /*2f20*/  IMAD R232, R0, c[0x0][0x2b8], R232 ;  /* 0x0000ae0000e87a24 */ /* 0x000fe200078e02e8 */
[----:B------:R-:W-:Y:S01]  /*2f30*/  SEL R23, RZ, 0x10, P2 ;  /* 0x00000010ff177807 */ /* 0x000fe20001000000 */
[----:B------:R-:W-:Y:S01]  /*2f40*/  IMAD.SHL.U32 R10, R201, 0x2, RZ ;  /* 0x00000002c90a7824 */ /* 0x000fe200078e00ff */
[----:B------:R-:W-:Y:S01]  /*2f50*/  IADD3 R30, -R22, 0x10, RZ ;  /* 0x00000010161e7810 */ /* 0x000fe20007ffe1ff */
[----:B------:R-:W-:Y:S01]  /*2f60*/  IMAD.WIDE.U32 R6, R232, c[0x0][0x1e0], RZ ;  /* 0x00007800e8067a25 */ /* 0x000fe200078e00ff */
[----:B------:R-:W-:-:S02]  /*2f70*/  SHF.R.S32.HI R0, RZ, 0x1f, R232 ;  /* 0x0000001fff007819 */ /* 0x000fc400000114e8 */
[----:B------:R-:W-:Y:S01]  /*2f80*/  IADD3 R32, -R23, 0x10, RZ ;  /* 0x0000001017207810 */ /* 0x000fe20007ffe1ff */
[----:B------:R-:W-:Y:S01]  /*2f90*/  IMAD.SHL.U32 R12, R200, 0x2, RZ ;  /* 0x00000002c80c7824 */ /* 0x000fe200078e00ff */
[----:B------:R-:W-:Y:S01]  /*2fa0*/  SEL R21, RZ, 0x10, P5 ;  /* 0x00000010ff157807 */ /* 0x000fe20002800000 */
[----:B------:R-:W-:Y:S01]  /*2fb0*/  IMAD R0, R0, c[0x0][0x1e0], RZ ;  /* 0x0000780000007a24 */ /* 0x000fe200078e02ff */
[----:B------:R-:W-:Y:S02]  /*2fc0*/  LOP3.LUT R32, R32, 0xf, RZ, 0xc0, !PT ;  /* 0x0000000f20207812 */ /* 0x000fe400078ec0ff */
[----:B------:R-:W-:Y:S01]  /*2fd0*/  LOP3.LUT R30, R30, 0xf, RZ, 0xc0, !PT ;  /* 0x0000000f1e1e7812 */ /* 0x000fe200078ec0ff */
[----:B------:R-:W-:Y:S01]  /*2fe0*/  IMAD R0, R232, c[0x0][0x1e4], R0 ;  /* 0x00007900e8007a24 */ /* 0x000fe200078e0200 */
[----:B------:R-:W-:Y:S02]  /*2ff0*/  IADD3 R28, -R21, 0x10, RZ ;  /* 0x00000010151c7810 */ /* 0x000fe40007ffe1ff */
[----:B------:R-:W-:Y:S01]  /*3000*/  IADD3 R14, -R243, 0x10, RZ ;  /* 0x00000010f30e7810 */ /* 0x000fe20007ffe1ff */
[----:B------:R-:W-:Y:S01]  /*3010*/  IMAD.IADD R7, R7, 0x1, R0 ;  /* 0x0000000107077824 */ /* 0x000fe200078e0200 */
[----:B------:R-:W-:-:S02]  /*3020*/  LOP3.LUT R28, R28, 0xf, RZ, 0xc0, !PT ;  /* 0x0000000f1c1c7812 */ /* 0x000fc400078ec0ff */
[----:B-1----:R-:W-:Y:S02]  /*3030*/  SHF.L.U64.HI R5, R235, 0x1, R13 ;  /* 0x00000001eb057819 */ /* 0x002fe4000001020d */
[----:B------:R-:W-:Y:S02]  /*3040*/  SHF.L.U64.HI R9, R201, 0x1, R241 ;  /* 0x00000001c9097819 */ /* 0x000fe400000102f1 */
        /* <DEDUP_REMOVED lines=8> */
[----:B------:R-:W-:Y:S02]  /*30d0*/  LEA R4, P0, R0, c[0x0][0x1c8], 0x1 ;  /* 0x0000720000047a11 */ /* 0x000fe400078008ff */
[----:B------:R-:W-:Y:S02]  /*30e0*/  SHF.L.U64.HI R7, R202, 0x1, R242 ;  /* 0x00000001ca077819 */ /* 0x000fe400000102f2 */
[----:B------:R-:W-:Y:S01]  /*30f0*/  LEA.HI.X R0, R0, c[0x0][0x1cc], R6, 0x1, P0 ;  /* 0x0000730000007a11 */ /* 0x000fe200000f0c06 */
[----:B------:R-:W1:Y:S01]  /*3100*/  SHFL.IDX PT, R15, R4, 0x1, 0x181f ;  /* 0x00381f00040f7f89 */ /* 0x000e6200000e0000 */
[----:B------:R-:W-:-:S03]  /*3110*/  IMAD.SHL.U32 R6, R235, 0x2, RZ ;  /* 0x00000002eb067824 */ /* 0x000fc600078e00ff */
[----:B------:R-:W2:Y:S04]  /*3120*/  SHFL.IDX PT, R20, R0, 0x1, 0x181f ;  /* 0x00381f0000147f89 */ /* 0x000ea800000e0000 */
[----:B------:R-:W3:Y:S04]  /*3130*/  SHFL.IDX PT, R4, R4, RZ, 0x181f ;  /* 0x00181fff04047589 */ /* 0x000ee800000e0000 */
[----:B------:R-:W4:Y:S01]  /*3140*/  SHFL.IDX PT, R0, R0, RZ, 0x181f ;  /* 0x00181fff00007589 */ /* 0x000f2200000e0000 */
        /* <DEDUP_REMOVED lines=8> */
[----:B---3--:R-:W-:Y:S02]  /*31d0*/  IADD3 R34, P0, R4, R6, RZ ;  /* 0x0000000604227210 */ /* 0x008fe40007f1e0ff */
[----:B------:R-:W-:-:S03]  /*31e0*/  ISETP.GE.AND P2, PT, R235, c[0x0][0x1d4], PT ;  /* 0x00007500eb007a0c */ /* 0x000fc60003f46270 */
[----:B----4-:R-:W-:Y:S01]  /*31f0*/  IMAD.X R35, R0, 0x1, R5, P0 ;  /* 0x0000000100237824 */ /* 0x010fe200000e0605 */
[----:B------:R-:W-:-:S05]  /*3200*/  IADD3 R6, P0, R4, R8, RZ ;  /* 0x0000000804067210 */ /* 0x000fca0007f1e0ff */
[----:B------:R-:W-:Y:S01]  /*3210*/  IMAD.X R7, R0, 0x1, R7, P0 ;  /* 0x0000000100077824 */ /* 0x000fe200000e0607 */
[----:B------:R-:W-:-:S03]  /*3220*/  IADD3 R8, P0, R4, R10, RZ ;  /* 0x0000000a04087210 */ /* 0x000fc60007f1e0ff */
[----:B------:R1:W-:Y:S02]  /*3230*/  LDGSTS.E.BYPASS.LTC128B.128 [R233+0x8100], [R34.64], !P2 ;  /* 0x0810000022e97fae */ /* 0x0003e4000d101d50 */
[----:B------:R-:W-:Y:S01]  /*3240*/  IMAD.X R9, R0, 0x1, R9, P0 ;  /* 0x0000000100097824 */ /* 0x000fe200000e0609 */
[----:B------:R-:W-:Y:S01]  /*3250*/  IADD3 R4, P0, R4, R12, RZ ;  /* 0x0000000c04047210 */ /* 0x000fe20007f1e0ff */
[----:B------:R1:W-:Y:S04]  /*3260*/  LDGSTS.E.BYPASS.LTC128B.128 [R233+0xa100], [R6.64], !P6 ;  /* 0x0a10000006e97fae */ /* 0x0003e8000f101d50 */
[----:B------:R-:W-:Y:S01]  /*3270*/  IMAD.X R5, R0, 0x1, R11, P0 ;  /* 0x0000000100057824 */ /* 0x000fe200000e060b */
[----:B------:R-:W-:Y:S01]  /*3280*/  ISETP.NE.U32.AND P0, PT, R23, RZ, PT ;  /* 0x000000ff1700720c */ /* 0x000fe20003f05070 */
[----:B------:R1:W-:Y:S04]  /*3290*/  LDGSTS.E.BYPASS.LTC128B.128 [R233+0xc100], [R8.64], !P5 ;  /* 0x0c10000008e97fae */ /* 0x0003e8000e901d50 */
[----:B------:R1:W-:Y:S08]  /*32a0*/  LDGSTS.E.BYPASS.LTC128B.128 [R233+0xe100], [R4.64], !P4 ;  /* 0x0e10000004e97fae */ /* 0x0003f0000e101d50 */
[----:B------:R1:W-:Y:S01]  /*32b0*/  LDGSTS.E.BYPASS.LTC128B.128.ZFILL [R233+0x9100], [R32.64], P0 ;  /* 0x0910000020e97fae */ /* 0x0003e20008141d50 */
[----:B------:R-:W-:-:S13]  /*32c0*/  ISETP.NE.U32.AND P0, PT, R22, RZ, PT ;  /* 0x000000ff1600720c */ /* 0x000fda0003f05070 */
[----:B------:R1:W-:Y:S01]  /*32d0*/  LDGSTS.E.BYPASS.LTC128B.128.ZFILL [R233+0xb100], [R30.64], P0 ;  /* 0x0b1000001ee97fae */ /* 0x0003e20008141d50 */
[----:B------:R-:W-:-:S13]  /*32e0*/  ISETP.NE.U32.AND P0, PT, R21, RZ, PT ;  /* 0x000000ff1500720c */ /* 0x000fda0003f05070 */
[----:B------:R1:W-:Y:S01]  /*32f0*/  LDGSTS.E.BYPASS.LTC128B.128.ZFILL [R233+0xd100], [R28.64], P0 ;  /* 0x0d1000001ce97fae */ /* 0x0003e20008141d50 */
[----:B------:R-:W-:-:S13]  /*3300*/  ISETP.NE.U32.AND P0, PT, R243, RZ, PT ;  /* 0x000000fff300720c */ /* 0x000fda0003f05070 */
[----:B------:R1:W-:Y:S02]  /*3310*/  LDGSTS.E.BYPASS.LTC128B.128.ZFILL [R233+0xf100], [R14.64], P0 ;  /* 0x0f1000000ee97fae */ /* 0x0003e40008141d50 */
.L_x_2835:
[----:B------:R-:W-:Y:S01]  /*3320*/  LOP3.LUT R0, R84, 0xffffffe0, RZ, 0xc0, !PT ;  /* 0xffffffe054007812 */ /* 0x000fe200078ec0ff */
[----:B------:R-:W-:Y:S01]  /*3330*/  UIADD3 UR4, UR8, 0x1, -UR20 ;  /* 0x0000000108047890 */ /* 0x000fe2000fffe814 */
[----:B-1----:R-:W-:Y:S01]  /*3340*/  LEA.HI R5, R85, R83, RZ, 0x2 ;  /* 0x0000005355057211 */ /* 0x002fe200078f10ff */
[----:B------:R-:W-:Y:S01]  /*3350*/  ULDC UR5, c[0x0][0x324] ;  /* 0x0000c90000057ab9 */ /* 0x000fe20000000800 */
[----:B------:R-:W-:Y:S01]  /*3360*/  SHF.R.S32.HI R6, RZ, 0x1f, R86 ;  /* 0x0000001fff067819 */ /* 0x000fe20000011456 */
[----:B------:R-:W-:Y:S01]  /*3370*/  IMAD.IADD R0, R83, 0x1, -R0 ;  /* 0x0000000153007824 */ /* 0x000fe200078e0a00 */
[----:B------:R-:W-:Y:S01]  /*3380*/  LOP3.LUT R5, R5, 0xfffffffc, RZ, 0xc0, !PT ;  /* 0xfffffffc05057812 */ /* 0x000fe200078ec0ff */
[----:B------:R-:W-:Y:S01]  /*3390*/  IMAD.U32 R8, RZ, RZ, UR4 ;  /* 0x00000004ff087e24 */ /* 0x000fe2000f8e00ff */
[----:B------:R-:W-:Y:S01]  /*33a0*/  LEA.HI R6, R6, R86, RZ, 0x3 ;  /* 0x0000005606067211 */ /* 0x000fe200078f18ff */
[----:B------:R-:W-:Y:S01]  /*33b0*/  ULDC UR4, c[0x0][0x1d0] ;  /* 0x0000740000047ab9 */ /* 0x000fe20000000800 */
[----:B------:R-:W-:Y:S01]  /*33c0*/  SHF.R.S32.HI R4, RZ, 0x1f, R0 ;  /* 0x0000001fff047819 */ /* 0x000fe20000011400 */
[----:B------:R-:W-:Y:S01]  /*33d0*/  IMAD.IADD R83, R83, 0x1, -R5 ;  /* 0x0000000153537824 */ /* 0x000fe200078e0a05 */
[----:B------:R-:W-:Y:S01]  /*33e0*/  LOP3.LUT R6, R6, 0xffffff8, RZ, 0xc0, !PT ;  /* 0x0ffffff806067812 */ /* 0x000fe200078ec0ff */
[----:B------:R-:W-:Y:S01]  /*33f0*/  UIMAD UR4, UR11, UR4, -UR20 ;  /* 0x000000040b0472a4 */ /* 0x000fe2000f8e0a14 */
[----:B------:R-:W-:Y:S01]  /*3400*/  LEA.HI R4, R4, R0, RZ, 0x2 ;  /* 0x0000000004047211 */ /* 0x000fe200078f10ff */
[----:B------:R-:W-:Y:S01]  /*3410*/  ULOP3.LUT UR20, URZ, UR5, URZ, 0x33, !UPT ;  /* 0x000000053f147292 */ /* 0x000fe2000f8e333f */
[----:B------:R-:W-:Y:S01]  /*3420*/  LEA.HI R5, R83, R83, RZ, 0x1 ;  /* 0x0000005353057211 */ /* 0x000fe200078f08ff */
[----:B------:R-:W-:Y:S01]  /*3430*/  IMAD.IADD R86, R86, 0x1, -R6 ;  /* 0x0000000156567824 */ /* 0x000fe200078e0a06 */
[----:B------:R-:W-:Y:S01]  /*3440*/  PLOP3.LUT P0, PT, PT, PT, UP2, 0x80, 0x0 ;  /* 0x000000000000781c */ /* 0x000fe20003f0f028 */
[----:B------:R-:W0:Y:S01]  /*3450*/  LDGDEPBAR ;  /* 0x00000000000079af */ /* 0x000e220000000000 */
[----:B------:R-:W-:-:S02]  /*3460*/  LEA.HI.SX32 R6, R4, UR25, 0x1e ;  /* 0x0000001904067c11 */ /* 0x000fc4000f8ff2ff */
[----:B------:R-:W-:Y:S02]  /*3470*/  LOP3.LUT R5, R5, 0x1ffffffe, RZ, 0xc0, !PT ;  /* 0x1ffffffe05057812 */ /* 0x000fe400078ec0ff */
[----:B------:R-:W-:Y:S01]  /*3480*/  LOP3.LUT R237, R4, 0x7ffffffc, RZ, 0xc0, !PT ;  /* 0x7ffffffc04ed7812 */ /* 0x000fe200078ec0ff */
[----:B------:R-:W-:Y:S02]  /*3490*/  IMAD R6, R86, 0x10, R6 ;  /* 0x0000001056067824 */ /* 0x000fe400078e0206 */
[----:B------:R-:W-:Y:S02]  /*34a0*/  IMAD.IADD R5, R83, 0x1, -R5 ;  /* 0x0000000153057824 */ /* 0x000fe400078e0a05 */
[----:B------:R-:W-:Y:S02]  /*34b0*/  IMAD.IADD R237, R0, 0x1, -R237 ;  /* 0x0000000100ed7824 */ /* 0x000fe400078e0aed */
[----:B------:R-:W-:Y:S02]  /*34c0*/  IMAD R236, R5, 0x8, R6 ;  /* 0x0000000805ec7824 */ /* 0x000fe400078e0206 */
[----:B------:R-:W-:-:S02]  /*34d0*/  IMAD.SHL.U32 R237, R237, 0x2, RZ ;  /* 0x00000002eded7824 */ /* 0x000fc400078e00ff */
[----:B------:R-:W-:Y:S01]  /*34e0*/  @P0 IMAD.HI.U32 R5, R236, c[0x0][0x2c8], RZ ;  /* 0x0000b200ec050a27 */ /* 0x000fe200078e00ff */
[----:B------:R-:W-:Y:S02]  /*34f0*/  PLOP3.LUT P0, PT, PT, PT, UP2, 0x80, 0x0 ;  /* 0x000000000000781c */ /* 0x000fe40003f0f028 */
[----:B------:R-:W-:Y:S01]  /*3500*/  IADD3 R8, R8, -c[0x0][0x168], -R237 ;  /* 0x80005a0008087a10 */ /* 0x000fe20007ffe8ed */
[----:B------:R-:W-:Y:S01]  /*3510*/  IMAD.MOV.U32 R11, RZ, RZ, R236 ;  /* 0x000000ffff0b7224 */ /* 0x000fe200078e00ec */
[----:B------:R-:W-:Y:S01]  /*3520*/  IADD3 R0, -R237, UR4, RZ ;  /* 0x00000004ed007c10 */ /* 0x000fe2000fffe1ff */
[----:B------:R-:W-:Y:S01]  /*3530*/  IMAD.IADD R4, R82, 0x1, R81 ;  /* 0x0000000152047824 */ /* 0x000fe200078e0251 */
[C---:B------:R-:W-:Y:S02]  /*3540*/  IADD3 R10, R8.reuse, c[0x0][0x328], RZ ;  /* 0x0000ca00080a7a10 */ /* 0x040fe40007ffe0ff */
[----:B------:R-:W-:-:S05]  /*3550*/  IADD3 R8, R8, UR20, RZ ;  /* 0x0000001408087c10 */ /* 0x000fca000fffe0ff */
[----:B------:R-:W-:Y:S02]  /*3560*/  @P0 SHF.R.U32.HI R11, RZ, c[0x0][0x2cc], R5 ;  /* 0x0000b300ff0b0a19 */ /* 0x000fe40000011605 */
[----:B------:R-:W-:-:S03]  /*3570*/  PLOP3.LUT P0, PT, PT, PT, UP1, 0x40, 0x0 ;  /* 0x000000000000781c */ /* 0x000fc60003f0e818 */
[----:B------:R-:W1:Y:S02]  /*3580*/  SHFL.IDX PT, R5, R11, RZ, 0x1c1f ;  /* 0x001c1fff0b057589 */ /* 0x000e6400000e0000 */
[--C-:B-1----:R-:W-:Y:S02]  /*3590*/  IMAD.IADD R15, R10, 0x1, R5.reuse ;  /* 0x000000010a0f7824 */ /* 0x102fe400078e0205 */
[----:B------:R-:W-:-:S03]  /*35a0*/  IMAD.IADD R14, R8, 0x1, R5 ;  /* 0x00000001080e7824 */ /* 0x000fc600078e0205 */
[----:B------:R-:W-:-:S03]  /*35b0*/  IMNMX R15, R15, R0, PT ;  /* 0x000000000f0f7217 */ /* 0x000fc60003800200 */
        /* <DEDUP_REMOVED lines=13> */
.L_x_2838:
[----:B------:R-:W-:-:S04]  /*3690*/  MOV R5, c[0x0][0x32c] ;  /* 0x0000cb0000057a02 */ /* 0x000fc80000000f00 */
[----:B------:R-:W-:-:S13]  /*36a0*/  ISETP.NE.AND P0, PT, R5, 0x1, PT ;  /* 0x000000010500780c */ /* 0x000fda0003f05270 */
[----:B------:R-:W-:-:S05]  /*36b0*/  @P0 IMAD.HI.U32 R5, R6, c[0x0][0x330], RZ ;  /* 0x0000cc0006050a27 */ /* 0x000fca00078e00ff */
[----:B------:R-:W-:Y:S02]  /*36c0*/  @P0 SHF.R.U32.HI R6, RZ, c[0x0][0x334], R5 ;  /* 0x0000cd00ff060a19 */ /* 0x000fe40000011605 */
.L_x_2839:
[----:B------:R-:W-:Y:S05]  /*36d0*/  BSYNC B0 ;  /* 0x0000000000007941 */ /* 0x000fea0003800000 */
.L_x_2837:
[----:B------:R-:W-:-:S04]  /*36e0*/  IMAD R6, R6, c[0x0][0x32c], -R80 ;  /* 0x0000cb0006067a24 */ /* 0x000fc800078e0a50 */
[----:B------:R-:W-:-:S05]  /*36f0*/  IMAD.IADD R6, R6, 0x1, -R237 ;  /* 0x0000000106067824 */ /* 0x000fca00078e0aed */
[----:B------:R-:W-:Y:S02]  /*3700*/  IADD3 R5, R6, c[0x0][0x32c], RZ ;  /* 0x0000cb0006057a10 */ /* 0x000fe40007ffe0ff */
[----:B------:R-:W-:Y:S02]  /*3710*/  IMNMX R14, R14, R6, !PT ;  /* 0x000000060e0e7217 */ /* 0x000fe40007800200 */
[----:B------:R-:W-:Y:S02]  /*3720*/  IMNMX R15, R15, R5, PT ;  /* 0x000000050f0f7217 */ /* 0x000fe40003800200 */
.L_x_2836:
[----:B------:R-:W-:Y:S01]  /*3730*/  ISETP.LT.AND P2, PT, RZ, UR21, PT ;  /* 0x00000015ff007c0c */ /* 0x000fe2000bf41270 */
[----:B------:R-:W1:Y:S03]  /*3740*/  SHFL.IDX PT, R11, R11, 0x1, 0x1c1f ;  /* 0x003c1f000b0b7f89 */ /* 0x000e6600000e0000 */
[----:B------:R-:W-:-:S04]  /*3750*/  ISETP.GT.AND P0, PT, R14, RZ, P2 ;  /* 0x000000ff0e00720c */ /* 0x000fc80001704270 */
[----:B------:R-:W-:-:S04]  /*3760*/  ISETP.LT.OR P0, PT, R15, 0x1, P0 ;  /* 0x000000010f00780c */ /* 0x000fc80000701670 */
[----:B------:R-:W-:Y:S02]  /*3770*/  FSEL R12, R16, -INF , !P0 ;  /* 0xff800000100c7808 */ /* 0x000fe40004000000 */
[----:B------:R-:W-:-:S04]  /*3780*/  ISETP.GT.AND P0, PT, R14, 0x1, P2 ;  /* 0x000000010e00780c */ /* 0x000fc80001704270 */
[----:B------:R-:W-:-:S04]  /*3790*/  ISETP.LT.OR P0, PT, R15, 0x2, P0 ;  /* 0x000000020f00780c */ /* 0x000fc80000701670 */
[----:B------:R-:W-:Y:S02]  /*37a0*/  FSEL R17, R17, -INF , !P0 ;  /* 0xff80000011117808 */ /* 0x000fe40004000000 */
[----:B------:R-:W-:Y:S01]  /*37b0*/  ISETP.GT.AND P0, PT, R14, 0x8, P2 ;  /* 0x000000080e00780c */ /* 0x000fe20001704270 */
[----:B-1----:R-:W-:-:S03]  /*37c0*/  IMAD.IADD R10, R10, 0x1, R11 ;  /* 0x000000010a0a7824 */ /* 0x002fc600078e020b */
[----:B------:R-:W-:Y:S02]  /*37d0*/  ISETP.LT.OR P0, PT, R15, 0x9, P0 ;  /* 0x000000090f00780c */ /* 0x000fe40000701670 */
[----:B------:R-:W-:Y:S02]  /*37e0*/  IMNMX R0, R10, R0, PT ;  /* 0x000000000a007217 */ /* 0x000fe40003800200 */
        /* <DEDUP_REMOVED lines=38> */
[----:B------:R-:W-:-:S03]  /*3a50*/  IMAD.IADD R14, R8, 0x1, R11 ;  /* 0x00000001080e7824 */ /* 0x000fc600078e020b */
[----:B------:R-:W-:-:S04]  /*3a60*/  ISETP.LT.OR P0, PT, R15, 0x3a, P0 ;  /* 0x0000003a0f00780c */ /* 0x000fc80000701670 */
[----:B------:R-:W-:Y:S02]  /*3a70*/  FSEL R165, R65, -INF , !P0 ;  /* 0xff80000041a57808 */ /* 0x000fe40004000000 */
[----:B------:R-:W-:-:S13]  /*3a80*/  PLOP3.LUT P0, PT, PT, PT, UP1, 0x40, 0x0 ;  /* 0x000000000000781c */ /* 0x000fda0003f0e818 */
        /* <DEDUP_REMOVED lines=13> */
.L_x_2842:
[----:B------:R-:W-:-:S04]  /*3b60*/  MOV R8, c[0x0][0x32c] ;  /* 0x0000cb0000087a02 */ /* 0x000fc80000000f00 */
[----:B------:R-:W-:-:S13]  /*3b70*/  ISETP.NE.AND P0, PT, R8, 0x1, PT ;  /* 0x000000010800780c */ /* 0x000fda0003f05270 */
[----:B------:R-:W-:-:S05]  /*3b80*/  @P0 IMAD.HI.U32 R8, R11, c[0x0][0x330], RZ ;  /* 0x0000cc000b080a27 */ /* 0x000fca00078e00ff */
[----:B------:R-:W-:Y:S02]  /*3b90*/  @P0 SHF.R.U32.HI R11, RZ, c[0x0][0x334], R8 ;  /* 0x0000cd00ff0b0a19 */ /* 0x000fe40000011608 */
.L_x_2843:
[----:B------:R-:W-:Y:S05]  /*3ba0*/  BSYNC B0 ;  /* 0x0000000000007941 */ /* 0x000fea0003800000 */
.L_x_2841:
[----:B------:R-:W-:-:S04]  /*3bb0*/  IMAD R10, R11, c[0x0][0x32c], -R80 ;  /* 0x0000cb000b0a7a24 */ /* 0x000fc800078e0a50 */
[----:B------:R-:W-:-:S05]  /*3bc0*/  IMAD.IADD R10, R10, 0x1, -R237 ;  /* 0x000000010a0a7824 */ /* 0x000fca00078e0aed */
[----:B------:R-:W-:Y:S02]  /*3bd0*/  IADD3 R8, R10, c[0x0][0x32c], RZ ;  /* 0x0000cb000a087a10 */ /* 0x000fe40007ffe0ff */
[----:B------:R-:W-:Y:S02]  /*3be0*/  IMNMX R14, R14, R10, !PT ;  /* 0x0000000a0e0e7217 */ /* 0x000fe40007800200 */
[----:B------:R-:W-:Y:S02]  /*3bf0*/  IMNMX R0, R0, R8, PT ;  /* 0x0000000800007217 */ /* 0x000fe40003800200 */
.L_x_2840:
[----:B------:R-:W-:Y:S01]  /*3c00*/  ISETP.GT.AND P0, PT, R14, 0x8, P2 ;  /* 0x000000080e00780c */ /* 0x000fe20001704270 */
[----:B------:R-:W-:Y:S01]  /*3c10*/  IMAD.SHL.U32 R227, R4, 0x2, RZ ;  /* 0x0000000204e37824 */ /* 0x000fe200078e00ff */
[----:B------:R-:W-:Y:S01]  /*3c20*/  FMNMX.FTZ R20, R12, R17, !PT ;  /* 0x000000110c147209 */ /* 0x000fe20007810000 */
[----:B------:R-:W-:Y:S01]  /*3c30*/  ULDC.64 UR4, c[0x0][0x2c8] ;  /* 0x0000b20000047ab9 */ /* 0x000fe20000000a00 */
[----:B------:R-:W-:Y:S01]  /*3c40*/  ISETP.LT.OR P0, PT, R0, 0x9, P0 ;  /* 0x000000090000780c */ /* 0x000fe20000701670 */
[--C-:B------:R-:W-:Y:S01]  /*3c50*/  IMAD R222, R3, 0x2, R227.reuse ;  /* 0x0000000203de7824 */ /* 0x100fe200078e02e3 */
[----:B------:R-:W-:Y:S01]  /*3c60*/  FMNMX.FTZ R20, R24, R20, !PT ;  /* 0x0000001418147209 */ /* 0x000fe20007810000 */
[----:B------:R-:W-:Y:S01]  /*3c70*/  IMAD R221, R2, 0x2, R227 ;  /* 0x0000000202dd7824 */ /* 0x000fe200078e02e3 */
[----:B------:R-:W-:Y:S01]  /*3c80*/  FSEL R26, R26, -INF , !P0 ;  /* 0xff8000001a1a7808 */ /* 0x000fe20004000000 */
[----:B------:R-:W-:Y:S01]  /*3c90*/  IMAD R220, R2, 0x2, R222 ;  /* 0x0000000202dc7824 */ /* 0x000fe200078e02de */
[----:B------:R-:W-:Y:S01]  /*3ca0*/  ISETP.GT.AND P0, PT, R14, 0x9, P2 ;  /* 0x000000090e00780c */ /* 0x000fe20001704270 */
[----:B------:R-:W-:Y:S01]  /*3cb0*/  LDSM.16.MT88.4 R136, [R222+0x100] ;  /* 0x00010000de88783b */ /* 0x000fe20000004200 */
[----:B------:R-:W-:Y:S01]  /*3cc0*/  FMNMX.FTZ R20, R25, R20, !PT ;  /* 0x0000001419147209 */ /* 0x000fe20007810000 */
[----:B------:R-:W-:Y:S01]  /*3cd0*/  UIMAD.WIDE.U32 UR26, UR25, UR4, URZ ;  /* 0x00000004191a72a5 */ /* 0x000fe2000f8e003f */
[----:B------:R-:W-:Y:S01]  /*3ce0*/  ISETP.LT.OR P0, PT, R0, 0xa, P0 ;  /* 0x0000000a0000780c */ /* 0x000fe20000701670 */
[----:B------:R-:W-:Y:S01]  /*3cf0*/  LDSM.16.MT88.4 R156, [R227+0x100] ;  /* 0x00010000e39c783b */ /* 0x000fe20000004200 */
[----:B------:R-:W-:Y:S01]  /*3d00*/  FMNMX.FTZ R20, R7, R20, !PT ;  /* 0x0000001407147209 */ /* 0x000fe20007810000 */
[----:B------:R-:W-:Y:S01]  /*3d10*/  @UP2 USHF.R.U32.HI UR25, URZ, UR5, UR27 ;  /* 0x000000053f192299 */ /* 0x000fe2000801161b */
[----:B------:R-:W-:Y:S01]  /*3d20*/  FSEL R27, R27, -INF , !P0 ;  /* 0xff8000001b1b7808 */ /* 0x000fe20004000000 */
[----:B------:R-:W-:Y:S01]  /*3d30*/  LDSM.16.MT88.4 R144, [R221+0x100] ;  /* 0x00010000dd90783b */ /* 0x000fe20000004200 */
[----:B------:R-:W-:Y:S01]  /*3d40*/  ISETP.GT.AND P0, PT, R14, 0x10, P2 ;  /* 0x000000100e00780c */ /* 0x000fe20001704270 */
[----:B------:R-:W-:Y:S01]  /*3d50*/  UIADD3 UR4, UR24, UR25, URZ ;  /* 0x0000001918047290 */ /* 0x000fe2000fffe03f */
[----:B------:R-:W-:Y:S01]  /*3d60*/  FMNMX.FTZ R20, R6, R20, !PT ;  /* 0x0000001406147209 */ /* 0x000fe20007810000 */
[----:B------:R-:W-:Y:S01]  /*3d70*/  LDSM.16.MT88.4 R152, [R220+0x100] ;  /* 0x00010000dc98783b */ /* 0x000fe20000004200 */
[----:B------:R-:W-:Y:S01]  /*3d80*/  ISETP.LT.OR P0, PT, R0, 0x11, P0 ;  /* 0x000000110000780c */ /* 0x000fe20000701670 */
[----:B------:R-:W-:Y:S01]  /*3d90*/  ULDC UR25, c[0x0][0x328] ;  /* 0x0000ca0000197ab9 */ /* 0x000fe20000000800 */
[----:B------:R-:W-:Y:S01]  /*3da0*/  FMNMX.FTZ R20, R5, R20, !PT ;  /* 0x0000001405147209 */ /* 0x000fe20007810000 */
[----:B------:R-:W-:Y:S01]  /*3db0*/  LDSM.16.MT88.4 R40, [R227+0x2100] ;  /* 0x00210000e328783b */ /* 0x000fe20000004200 */
[----:B------:R-:W-:Y:S01]  /*3dc0*/  FSEL R11, R62, -INF , !P0 ;  /* 0xff8000003e0b7808 */ /* 0x000fe20004000000 */
[----:B------:R-:W-:Y:S01]  /*3dd0*/  UIADD3 UR21, UR21, -0x2, URZ ;  /* 0xfffffffe15157890 */ /* 0x000fe2000fffe03f */
[----:B------:R-:W-:Y:S01]  /*3de0*/  ISETP.GT.AND P0, PT, R14, 0x11, P2 ;  /* 0x000000110e00780c */ /* 0x000fe20001704270 */
[----:B------:R-:W-:Y:S01]  /*3df0*/  LDSM.16.MT88.4 R72, [R227+0x4100] ;  /* 0x00410000e348783b */ /* 0x000fe20000004200 */
[----:B------:R-:W-:Y:S01]  /*3e00*/  FMNMX.FTZ R20, R9, R20, !PT ;  /* 0x0000001409147209 */ /* 0x000fe20007810000 */
[----:B------:R-:W-:Y:S01]  /*3e10*/  UIADD3 UR25, UR4, UR25, URZ ;  /* 0x0000001904197290 */ /* 0x000fe2000fffe03f */
        /* <DEDUP_REMOVED lines=12> */
[----:B------:R-:W-:Y:S01]  /*3ee0*/  ISETP.GT.AND P0, PT, R14, 0x19, P2 ;  /* 0x000000190e00780c */ /* 0x000fe20001704270 */
[----:B------:R-:W-:Y:S01]  /*3ef0*/  LDSM.16.MT88.4 R112, [R222+0x6100] ;  /* 0x00610000de70783b */ /* 0x000fe20000004200 */
[----:B------:R-:W-:Y:S02]  /*3f00*/  FMNMX.FTZ R20, R183, R20, !PT ;  /* 0x00000014b7147209 */ /* 0x000fe40007810000 */
[----:B------:R-:W-:Y:S01]  /*3f10*/  ISETP.LT.OR P0, PT, R0, 0x1a, P0 ;  /* 0x0000001a0000780c */ /* 0x000fe20000701670 */
[----:B------:R-:W-:Y:S01]  /*3f20*/  LDSM.16.MT88.4 R120, [R221+0x6100] ;  /* 0x00610000dd78783b */ /* 0x000fe20000004200 */
[----:B------:R-:W-:Y:S02]  /*3f30*/  FMNMX.FTZ R20, R193, R20, !PT ;  /* 0x00000014c1147209 */ /* 0x000fe40007810000 */
        /* <DEDUP_REMOVED lines=9> */
[----:B------:R-:W-:Y:S02]  /*3fd0*/  ISETP.GT.AND P0, PT, R14, 0x21, P2 ;  /* 0x000000210e00780c */ /* 0x000fe40001704270 */
[----:B------:R-:W-:-:S02]  /*3fe0*/  FMNMX.FTZ R20, R165, R20, !PT ;  /* 0x00000014a5147209 */ /* 0x000fc40007810000 */
[----:B------:R-:W-:-:S03]  /*3ff0*/  ISETP.LT.OR P0, PT, R0, 0x22, P0 ;  /* 0x000000220000780c */ /* 0x000fc60000701670 */
[----:B------:R-:W1:Y:S01]  /*4000*/  SHFL.BFLY PT, R15, R20, 0x2, 0x1f ;  /* 0x0c401f00140f7f89 */ /* 0x000e6200000e0000 */
        /* <DEDUP_REMOVED lines=8> */
[----:B------:R-:W-:Y:S01]  /*4090*/  LDSM.16.MT88.4 R48, [R222+0x2100] ;  /* 0x00210000de30783b */ /* 0x000fe20000004200 */
[----:B-1----:R-:W-:Y:S02]  /*40a0*/  FMNMX.FTZ R20, R20, R15, !PT ;  /* 0x0000000f14147209 */ /* 0x002fe40007810000 */
        /* <DEDUP_REMOVED lines=16> */
[----:B------:R-:W-:Y:S02]  /*41b0*/  FMNMX.FTZ R21, R27, R21, !PT ;  /* 0x000000151b157209 */ /* 0x000fe40007810000 */
[----:B------:R-:W-:Y:S02]  /*41c0*/  ISETP.GT.AND P0, PT, R14, 0x39, P2 ;  /* 0x000000390e00780c */ /* 0x000fe40001704270 */
[----:B------:R-:W-:Y:S01]  /*41d0*/  FMNMX.FTZ R21, R11, R21, !PT ;  /* 0x000000150b157209 */ /* 0x000fe20007810000 */
[----:B------:R-:W-:Y:S01]  /*41e0*/  SHFL.BFLY PT, R14, R20, 0x1, 0x1f ;  /* 0x0c201f00140e7f89 */ /* 0x000fe200000e0000 */
[----:B------:R-:W-:Y:S02]  /*41f0*/  ISETP.LT.OR P0, PT, R0, 0x3a, P0 ;  /* 0x0000003a0000780c */ /* 0x000fe40000701670 */
[----:B------:R-:W-:Y:S02]  /*4200*/  FMNMX.FTZ R21, R10, R21, !PT ;  /* 0x000000150a157209 */ /* 0x000fe40007810000 */
[----:B------:R-:W-:-:S02]  /*4210*/  FSEL R185, R67, -INF , !P0 ;  /* 0xff80000043b97808 */ /* 0x000fc40004000000 */
[----:B------:R-:W-:Y:S01]  /*4220*/  FMNMX.FTZ R21, R8, R21, !PT ;  /* 0x0000001508157209 */ /* 0x000fe20007810000 */
[----:B------:R-:W-:Y:S03]  /*4230*/  LDSM.16.MT88.4 R64, [R220+0x2100] ;  /* 0x00210000dc40783b */ /* 0x000fe60000004200 */
        /* <DEDUP_REMOVED lines=11> */
[----:B------:R-:W-:Y:S02]  /*42f0*/  FMNMX.FTZ R0, R20, R14, !PT ;  /* 0x0000000e14007209 */ /* 0x000fe40007810000 */
[----:B------:R-:W-:Y:S02]  /*4300*/  LDSM.16.MT88.4 R20, [R220+0x900] ;  /* 0x00090000dc14783b */ /* 0x000fe40000004200 */
[C---:B------:R-:W-:Y:S01]  /*4310*/  FSETP.NEU.FTZ.AND P0, PT, R0.reuse, -INF , PT ;  /* 0xff8000000000780b */ /* 0x040fe20003f1d000 */
[----:B------:R-:W-:Y:S01]  /*4320*/  FMUL.FTZ R166, R0, c[0x0][0x2d0] ;  /* 0x0000b40000a67a20 */ /* 0x000fe20000410000 */
[----:B------:R-:W1:Y:S04]  /*4330*/  SHFL.BFLY PT, R14, R15, 0x1, 0x1f ;  /* 0x0c201f000f0e7f89 */ /* 0x000e6800000e0000 */
        /* <DEDUP_REMOVED lines=9> */
[----:B------:R-:W2:Y:S01]  /*43d0*/  LDSM.16.MT88.4 R4, [R220+0x6100] ;  /* 0x00610000dc04783b */ /* 0x000ea20000004200 */
[----:B-1----:R-:W-:Y:S01]  /*43e0*/  FMNMX.FTZ R12, R15, R14, !PT ;  /* 0x0000000e0f0c7209 */ /* 0x002fe20007810000 */
[----:B------:R-:W1:Y:S01]  /*43f0*/  MUFU.EX2 R178, R178 ;  /* 0x000000b200b27308 */ /* 0x000e620000000800 */
[--C-:B------:R-:W-:Y:S02]  /*4400*/  FFMA.FTZ R15, R9, c[0x0][0x2d0], -R166.reuse ;  /* 0x0000b400090f7a23 */ /* 0x100fe400000108a6 */
[C---:B------:R-:W-:Y:S01]  /*4410*/  FSETP.NEU.FTZ.AND P0, PT, R12.reuse, -INF , PT ;  /* 0xff8000000c00780b */ /* 0x040fe20003f1d000 */
[----:B------:R-:W-:Y:S02]  /*4420*/  FMUL.FTZ R184, R12, c[0x0][0x2d0] ;  /* 0x0000b4000cb87a20 */ /* 0x000fe40000410000 */
[----:B------:R-:W-:-:S02]  /*4430*/  FFMA.FTZ R180, R180, c[0x0][0x2d0], -R166 ;  /* 0x0000b400b4b47a23 */ /* 0x000fc400000108a6 */
[----:B------:R-:W-:Y:S01]  /*4440*/  MUFU.EX2 R177, R177 ;  /* 0x000000b100b17308 */ /* 0x000fe20000000800 */
[----:B------:R-:W-:Y:S01]  /*4450*/  FSEL R184, R184, RZ, P0 ;  /* 0x000000ffb8b87208 */ /* 0x000fe20000000000 */
[--C-:B------:R-:W-:Y:S01]  /*4460*/  FFMA.FTZ R181, R181, c[0x0][0x2d0], -R166.reuse ;  /* 0x0000b400b5b57a23 */ /* 0x100fe200000108a6 */
[----:B------:R-:W-:Y:S01]  /*4470*/  PLOP3.LUT P0, PT, PT, PT, UP1, 0x40, 0x0 ;  /* 0x000000000000781c */ /* 0x000fe20003f0e818 */
[----:B------:R-:W-:Y:S02]  /*4480*/  FFMA.FTZ R182, R182, c[0x0][0x2d0], -R166 ;  /* 0x0000b400b6b67a23 */ /* 0x000fe400000108a6 */
[--C-:B------:R-:W-:Y:S02]  /*4490*/  FFMA.FTZ R172, R18, c[0x0][0x2d0], -R184.reuse ;  /* 0x0000b40012ac7a23 */ /* 0x100fe400000108b8 */
[--C-:B------:R-:W-:Y:S01]  /*44a0*/  FFMA.FTZ R174, R19, c[0x0][0x2d0], -R184.reuse ;  /* 0x0000b40013ae7a23 */ /* 0x100fe200000108b8 */
[----:B------:R-:W3:Y:S01]  /*44b0*/  MUFU.EX2 R173, R173 ;  /* 0x000000ad00ad7308 */ /* 0x000ee20000000800 */
[--C-:B------:R-:W-:Y:S01]  /*44c0*/  FFMA.FTZ R175, R26, c[0x0][0x2d0], -R184.reuse ;  /* 0x0000b4001aaf7a23 */ /* 0x100fe200000108b8 */
[----:B-1----:R-:W-:Y:S01]  /*44d0*/  F2FP.BF16.PACK_AB R128, R178, R179 ;  /* 0x000000b3b280723e */ /* 0x002fe200000010ff */
[----:B------:R-:W-:-:S02]  /*44e0*/  FFMA.FTZ R169, R27, c[0x0][0x2d0], -R184 ;  /* 0x0000b4001ba97a23 */ /* 0x000fc400000108b8 */
[--C-:B------:R-:W-:Y:S01]  /*44f0*/  FFMA.FTZ R168, R11, c[0x0][0x2d0], -R184.reuse ;  /* 0x0000b4000ba87a23 */ /* 0x100fe200000108b8 */
[----:B------:R-:W-:Y:S01]  /*4500*/  LDSM.16.MT88.4 R24, [R227+0x2900] ;  /* 0x00290000e318783b */ /* 0x000fe20000004200 */
[--C-:B------:R-:W-:Y:S01]  /*4510*/  FFMA.FTZ R14, R10, c[0x0][0x2d0], -R184.reuse ;  /* 0x0000b4000a0e7a23 */ /* 0x100fe200000108b8 */
[----:B------:R-:W-:Y:S01]  /*4520*/  MUFU.EX2 R172, R172 ;  /* 0x000000ac00ac7308 */ /* 0x000fe20000000800 */
[--C-:B------:R-:W-:Y:S02]  /*4530*/  FFMA.FTZ R3, R8, c[0x0][0x2d0], -R184.reuse ;  /* 0x0000b40008037a23 */ /* 0x100fe400000108b8 */
[----:B------:R-:W1:Y:S01]  /*4540*/  LDSM.16.MT88.4 R8, [R222+0x900] ;  /* 0x00090000de08783b */ /* 0x000e620000004200 */
[----:B------:R-:W-:Y:S02]  /*4550*/  FFMA.FTZ R2, R16, c[0x0][0x2d0], -R184 ;  /* 0x0000b40010027a23 */ /* 0x000fe400000108b8 */
[----:B------:R-:W-:Y:S01]  /*4560*/  FFMA.FTZ R183, R183, c[0x0][0x2d0], -R166 ;  /* 0x0000b400b7b77a23 */ /* 0x000fe200000108a6 */
[----:B------:R-:W4:Y:S01]  /*4570*/  LDSM.16.MT88.4 R16, [R222+0x2900] ;  /* 0x00290000de10783b */ /* 0x000f220000004200 */
[----:B------:R-:W5:Y:S01]  /*4580*/  MUFU.EX2 R174, R174 ;  /* 0x000000ae00ae7308 */ /* 0x000f620000000800 */
        /* <DEDUP_REMOVED lines=9> */
[----:B------:R-:W3:Y:S01]  /*4620*/  MUFU.EX2 R169, R169 ;  /* 0x000000a900a97308 */ /* 0x000ee20000000800 */
[----:B-----5:R-:W-:Y:S01]  /*4630*/  F2FP.BF16.PACK_AB R129, R174, R172 ;  /* 0x000000acae81723e */ /* 0x020fe200000010ff */
[----:B------:R-:W-:-:S02]  /*4640*/  FFMA.FTZ R240, R165, c[0x0][0x2d0], -R166 ;  /* 0x0000b400a5f07a23 */ /* 0x000fc400000108a6 */
[--C-:B------:R-:W-:Y:S02]  /*4650*/  FFMA.FTZ R195, R164, c[0x0][0x2d0], -R184.reuse ;  /* 0x0000b400a4c37a23 */ /* 0x100fe400000108b8 */
[--C-:B------:R-:W-:Y:S01]  /*4660*/  FFMA.FTZ R188, R188, c[0x0][0x2d0], -R184.reuse ;  /* 0x0000b400bcbc7a23 */ /* 0x100fe200000108b8 */
[----:B------:R-:W-:Y:S01]  /*4670*/  LDSM.16.MT88.4 R164, [R227+0x1900] ;  /* 0x00190000e3a4783b */ /* 0x000fe20000004200 */
[----:B------:R-:W-:Y:S01]  /*4680*/  MUFU.EX2 R176, R176 ;  /* 0x000000b000b07308 */ /* 0x000fe20000000800 */
[--C-:B------:R-:W-:Y:S02]  /*4690*/  FFMA.FTZ R186, R186, c[0x0][0x2d0], -R184.reuse ;  /* 0x0000b400baba7a23 */ /* 0x100fe400000108b8 */
[----:B------:R-:W-:Y:S02]  /*46a0*/  FFMA.FTZ R239, R185, c[0x0][0x2d0], -R184 ;  /* 0x0000b400b9ef7a23 */ /* 0x000fe400000108b8 */
[----:B------:R-:W-:Y:S02]  /*46b0*/  FADD.FTZ R178, R179, R178 ;  /* 0x000000b2b3b27221 */ /* 0x000fe40000010000 */
[----:B------:R-:W-:Y:S01]  /*46c0*/  FADD.FTZ R172, R172, R174 ;  /* 0x000000aeacac7221 */ /* 0x000fe20000010000 */
[----:B---3--:R-:W-:Y:S01]  /*46d0*/  F2FP.BF16.PACK_AB R131, R169, R175 ;  /* 0x000000afa983723e */ /* 0x008fe200000010ff */
[----:B------:R-:W3:Y:S01]  /*46e0*/  MUFU.EX2 R171, R171 ;  /* 0x000000ab00ab7308 */ /* 0x000ee20000000800 */
[----:B------:R-:W-:-:S02]  /*46f0*/  FADD.FTZ R177, R177, R178 ;  /* 0x000000b2b1b17221 */ /* 0x000fc40000010000 */
[----:B------:R-:W-:Y:S02]  /*4700*/  FADD.FTZ R175, R175, R172 ;  /* 0x000000acafaf7221 */ /* 0x000fe40000010000 */
[----:B------:R-:W-:Y:S01]  /*4710*/  FADD.FTZ R177, R173, R177 ;  /* 0x000000b1adb17221 */ /* 0x000fe20000010000 */
[C---:B------:R-:W-:Y:S01]  /*4720*/  HMMA.16816.F32.BF16 R132, R128.reuse, R136, RZ ;  /* 0x000000888084723c */ /* 0x040fe200000418ff */
[----:B------:R-:W-:Y:S01]  /*4730*/  FADD.FTZ R175, R169, R175 ;  /* 0x000000afa9af7221 */ /* 0x000fe20000010000 */
        /* <DEDUP_REMOVED lines=36> */
[----:B------:R-:W1:Y:S06]  /*4980*/  MUFU.EX2 R195, R195 ;  /* 0x000000c300c37308 */ /* 0x000e6c0000000800 */
        /* <DEDUP_REMOVED lines=27> */
[----:B------:R-:W-:Y:S01]  /*4b40*/  HMMA.16816.F32.BF16 R132, R4, R8, R132 ;  /* 0x000000080484723c */ /* 0x000fe20000041884 */
[----:B------:R-:W-:-:S07]  /*4b50*/  FADD.FTZ R3, R2, R3 ;  /* 0x0000000302037221 */ /* 0x000fce0000010000 */
[C---:B------:R-:W-:Y:S01]  /*4b60*/  HMMA.16816.F32.BF16 R136, R4.reuse, R10, R136 ;  /* 0x0000000a0488723c */ /* 0x040fe20000041888 */
[----:B------:R-:W1:Y:S07]  /*4b70*/  LDSM.16.MT88.4 R8, [R221+0x2900] ;  /* 0x00290000dd08783b */ /* 0x000e6e0000004200 */
[C---:B----4-:R-:W-:Y:S08]  /*4b80*/  HMMA.16816.F32.BF16 R44, R4.reuse, R16, R44 ;  /* 0x00000010042c723c */ /* 0x050ff0000004182c */
[C---:B------:R-:W-:Y:S01]  /*4b90*/  HMMA.16816.F32.BF16 R48, R4.reuse, R18, R48 ;  /* 0x000000120430723c */ /* 0x040fe20000041830 */
[----:B------:R-:W2:Y:S07]  /*4ba0*/  LDSM.16.MT88.4 R16, [R221+0x4900] ;  /* 0x00490000dd10783b */ /* 0x000eae0000004200 */
[C---:B------:R-:W-:Y:S08]  /*4bb0*/  HMMA.16816.F32.BF16 R148, R4.reuse, R20, R148 ;  /* 0x000000140494723c */ /* 0x040ff00000041894 */
[C---:B------:R-:W-:Y:S01]  /*4bc0*/  HMMA.16816.F32.BF16 R152, R4.reuse, R22, R152 ;  /* 0x000000160498723c */ /* 0x040fe20000041898 */
[----:B------:R-:W-:Y:S07]  /*4bd0*/  LDSM.16.MT88.4 R20, [R227+0x4900] ;  /* 0x00490000e314783b */ /* 0x000fee0000004200 */
[C---:B------:R-:W-:Y:S08]  /*4be0*/  HMMA.16816.F32.BF16 R160, R4.reuse, R32, R160 ;  /* 0x0000002004a0723c */ /* 0x040ff000000418a0 */
[C---:B-1----:R-:W-:Y:S08]  /*4bf0*/  HMMA.16816.F32.BF16 R52, R4.reuse, R8, R52 ;  /* 0x000000080434723c */ /* 0x042ff00000041834 */
[C---:B------:R-:W-:Y:S01]  /*4c00*/  HMMA.16816.F32.BF16 R56, R4.reuse, R10, R56 ;  /* 0x0000000a0438723c */ /* 0x040fe20000041838 */
[----:B------:R-:W1:Y:S07]  /*4c10*/  LDSM.16.MT88.4 R8, [R220+0x4900] ;  /* 0x00490000dc08783b */ /* 0x000e6e0000004200 */
[C---:B--2---:R-:W-:Y:S08]  /*4c20*/  HMMA.16816.F32.BF16 R84, R4.reuse, R16, R84 ;  /* 0x000000100454723c */ /* 0x044ff00000041854 */
[C---:B------:R-:W-:Y:S01]  /*4c30*/  HMMA.16816.F32.BF16 R88, R4.reuse, R18, R88 ;  /* 0x000000120458723c */ /* 0x040fe20000041858 */
[----:B------:R-:W2:Y:S07]  /*4c40*/  LDSM.16.MT88.4 R16, [R221+0x6900] ;  /* 0x00690000dd10783b */ /* 0x000eae0000004200 */
        /* <DEDUP_REMOVED lines=45> */
[----:B------:R-:W-:Y:S01]  /*4f20*/  HMMA.16816.F32.BF16 R40, R4, R18, R40 ;  /* 0x000000120428723c */ /* 0x000fe20000041828 */
[----:B------:R-:W2:Y:S01]  /*4f30*/  LDSM.16.MT88.4 R16, [R221+0x5100] ;  /* 0x00510000dd10783b */ /* 0x000ea20000004200 */
[----:B------:R-:W-:-:S04]  /*4f40*/  FADD.FTZ R190, R195, R190 ;  /* 0x000000bec3be7221 */ /* 0x000fc80000010000 */
[----:B------:R-:W-:Y:S02]  /*4f50*/  FADD.FTZ R190, R188, R190 ;  /* 0x000000bebcbe7221 */ /* 0x000fe40000010000 */
        /* <DEDUP_REMOVED lines=17> */
[----:B------:R-:W5:Y:S07]  /*5070*/  LDSM.16.MT88.4 R32, [R227+0x5100] ;  /* 0x00510000e320783b */ /* 0x000f6e0000004200 */
[C---:B------:R-:W-:Y:S08]  /*5080*/  HMMA.16816.F32.BF16 R148, R4.reuse, R28, R148 ;  /* 0x0000001c0494723c */ /* 0x040ff00000041894 */
        /* <DEDUP_REMOVED lines=14> */
[C---:B-----5:R-:W-:Y:S08]  /*5170*/  HMMA.16816.F32.BF16 R68, R4.reuse, R32, R68 ;  /* 0x000000200444723c */ /* 0x060ff00000041844 */
        /* <DEDUP_REMOVED lines=16> */
[C---:B------:R-:W-:Y:S01]  /*5280*/  F2FP.BF16.PACK_AB R7, R239.reuse, R186 ;  /* 0x000000baef07723e */ /* 0x040fe200000010ff */
[----:B------:R-:W-:Y:S02]  /*5290*/  FADD.FTZ R186, R186, R190 ;  /* 0x000000bebaba7221 */ /* 0x000fe40000010000 */
[----:B------:R-:W-:Y:S02]  /*52a0*/  FADD.FTZ R193, R194, R193 ;  /* 0x000000c1c2c17221 */ /* 0x000fe40000010000 */
[----:B------:R-:W-:Y:S02]  /*52b0*/  FADD.FTZ R239, R239, R186 ;  /* 0x000000baefef7221 */ /* 0x000fe40000010000 */
[----:B--2---:R-:W-:Y:S01]  /*52c0*/  HMMA.16816.F32.BF16 R36, R4, R16, R36 ;  /* 0x000000100424723c */ /* 0x004fe20000041824 */
[----:B------:R-:W-:-:S07]  /*52d0*/  FADD.FTZ R240, R240, R193 ;  /* 0x000000c1f0f07221 */ /* 0x000fce0000010000 */
[C---:B------:R-:W-:Y:S01]  /*52e0*/  HMMA.16816.F32.BF16 R40, R4.reuse, R18, R40 ;  /* 0x000000120428723c */ /* 0x040fe20000041828 */
[----:B------:R-:W2:Y:S07]  /*52f0*/  LDSM.16.MT88.4 R16, [R227+0x5900] ;  /* 0x00590000e310783b */ /* 0x000eae0000004200 */
[C---:B-1----:R-:W-:Y:S08]  /*5300*/  HMMA.16816.F32.BF16 R52, R4.reuse, R8, R52 ;  /* 0x000000080434723c */ /* 0x042ff00000041834 */
[C---:B------:R-:W-:Y:S01]  /*5310*/  HMMA.16816.F32.BF16 R56, R4.reuse, R10, R56 ;  /* 0x0000000a0438723c */ /* 0x040fe20000041838 */
[----:B------:R-:W1:Y:S07]  /*5320*/  LDSM.16.MT88.4 R8, [R227+0x7900] ;  /* 0x00790000e308783b */ /* 0x000e6e0000004200 */
[C---:B------:R-:W-:Y:S08]  /*5330*/  HMMA.16816.F32.BF16 R160, R4.reuse, R164, R160 ;  /* 0x000000a404a0723c */ /* 0x040ff000000418a0 */
        /* <DEDUP_REMOVED lines=21> */
[C---:B------:R-:W-:Y:S08]  /*5490*/  HMMA.16816.F32.BF16 R64, R4.reuse, R166, R64 ;  /* 0x000000a60440723c */ /* 0x040ff00000041840 */
[C---:B-----5:R-:W-:Y:S08]  /*54a0*/  HMMA.16816.F32.BF16 R76, R4.reuse, R32, R76 ;  /* 0x00000020044c723c */ /* 0x060ff0000004184c */
[C---:B------:R-:W-:Y:S08]  /*54b0*/  HMMA.16816.F32.BF16 R80, R4.reuse, R34, R80 ;  /* 0x000000220450723c */ /* 0x040ff00000041850 */
[C---:B------:R-:W-:Y:S08]  /*54c0*/  HMMA.16816.F32.BF16 R84, R4.reuse, R28, R84 ;  /* 0x0000001c0454723c */ /* 0x040ff00000041854 */
[C---:B------:R-:W-:Y:S08]  /*54d0*/  HMMA.16816.F32.BF16 R88, R4.reuse, R30, R88 ;  /* 0x0000001e0458723c */ /* 0x040ff00000041858 */
[C---:B---3--:R-:W-:Y:S08]  /*54e0*/  HMMA.16816.F32.BF16 R92, R4.reuse, R24, R92 ;  /* 0x00000018045c723c */ /* 0x048ff0000004185c */
        /* <DEDUP_REMOVED lines=20> */
.L_x_2845:
[----:B------:R-:W-:Y:S02]  /*5630*/  UISETP.NE.AND UP0, UPT, UR24, 0x1, UPT ;  /* 0x000000011800788c */ /* 0x000fe4000bf05270 */
[----:B------:R-:W-:Y:S02]  /*5640*/  ULDC.64 UR4, c[0x0][0x330] ;  /* 0x0000cc0000047ab9 */ /* 0x000fe40000000a00 */
[----:B------:R-:W-:-:S07]  /*5650*/  UIMAD.WIDE.U32 UR28, UR26, UR4, URZ ;  /* 0x000000041a1c72a5 */ /* 0x000fce000f8e003f */
[----:B------:R-:W-:Y:S02]  /*5660*/  @UP0 UMOV UR27, UR29 ;  /* 0x0000001d001b0c82 */ /* 0x000fe40008000000 */
[----:B------:R-:W-:Y:S02]  /*5670*/  @UP0 USHF.R.U32.HI UR26, URZ, UR5, UR27 ;  /* 0x000000053f1a0299 */ /* 0x000fe4000801161b */
.L_x_2846:
[----:B------:R-:W-:Y:S02]  /*5680*/  ULDC UR4, c[0x0][0x32c] ;  /* 0x0000cb0000047ab9 */ /* 0x000fe40000000800 */
[----:B------:R-:W-:-:S04]  /*5690*/  UIMAD UR4, UR26, UR24, UR4 ;  /* 0x000000181a0472a4 */ /* 0x000fc8000f8e0204 */
[----:B------:R-:W-:-:S04]  /*56a0*/  UISETP.LT.AND UP0, UPT, UR25, UR4, UPT ;  /* 0x000000041900728c */ /* 0x000fc8000bf01270 */
[----:B------:R-:W-:-:S04]  /*56b0*/  USEL UR25, UR25, UR4, UP0 ;  /* 0x0000000419197287 */ /* 0x000fc80008000000 */
.L_x_2844:
        /* <DEDUP_REMOVED lines=8> */
[C---:B------:R-:W-:Y:S01]  /*5740*/  SHF.L.U64.HI R251, R235.reuse, 0x1, R13 ;  /* 0x00000001ebfb7819 */ /* 0x040fe2000001020d */
[----:B------:R-:W-:Y:S01]  /*5750*/  IMAD.MOV.U32 R2, RZ, RZ, R12 ;  /* 0x000000ffff027224 */ /* 0x000fe200078e000c */
[C---:B------:R-:W-:Y:S01]  /*5760*/  SHF.L.U64.HI R249, R202.reuse, 0x1, R242 ;  /* 0x00000001caf97819 */ /* 0x040fe200000102f2 */
[----:B------:R-:W-:Y:S01]  /*5770*/  IMAD.MOV.U32 R3, RZ, RZ, R0 ;  /* 0x000000ffff037224 */ /* 0x000fe200078e0000 */
[----:B------:R-:W-:Y:S01]  /*5780*/  SEL R247, RZ, 0x10, P6 ;  /* 0x00000010fff77807 */ /* 0x000fe20003000000 */
[----:B------:R-:W-:Y:S01]  /*5790*/  IMAD.SHL.U32 R250, R235, 0x2, RZ ;  /* 0x00000002ebfa7824 */ /* 0x000fe200078e00ff */
[C---:B------:R-:W-:Y:S01]  /*57a0*/  SHF.L.U64.HI R246, R201.reuse, 0x1, R241 ;  /* 0x00000001c9f67819 */ /* 0x040fe200000102f1 */
[----:B------:R-:W-:Y:S01]  /*57b0*/  IMAD.SHL.U32 R248, R202, 0x2, RZ ;  /* 0x00000002caf87824 */ /* 0x000fe200078e00ff */
[----:B------:R-:W-:Y:S01]  /*57c0*/  SEL R244, RZ, 0x10, P5 ;  /* 0x00000010fff47807 */ /* 0x000fe20002800000 */
[----:B------:R-:W-:Y:S02]  /*57d0*/  IMAD.SHL.U32 R245, R201, 0x2, RZ ;  /* 0x00000002c9f57824 */ /* 0x000fe400078e00ff */
.L_x_2858:
[----:B------:R-:W-:Y:S04]  /*57e0*/  DEPBAR.LE SB0, 0x0 ;  /* 0x000080000000791a */ /* 0x000fe80000000000 */
[----:B------:R-:W-:Y:S01]  /*57f0*/  BAR.SYNC.DEFER_BLOCKING 0x0 ;  /* 0x0000000000007b1d */ /* 0x000fe20000010000 */
[----:B------:R-:W-:Y:S06]  /*5800*/  UISETP.GT.AND UP0, UPT, UR7, UR21, UPT ;  /* 0x000000150700728c */ /* 0x000fec000bf04270 */
[----:B------:R-:W-:Y:S01]  /*5810*/  PLOP3.LUT P0, PT, PT, PT, UP0, 0x80, 0x0 ;  /* 0x000000000000781c */ /* 0x000fe20003f0f008 */
[----:B------:R1:W2:Y:S04]  /*5820*/  LDSM.16.M88.4 R32, [R230+0x10100] ;  /* 0x01010000e620783b */ /* 0x0002a80000000200 */
        /* <DEDUP_REMOVED lines=20> */
[----:B------:R-:W-:Y:S02]  /*5970*/  IMAD R0, R231, c[0x0][0x21c], R0 ;  /* 0x00008700e7007a24 */ /* 0x000fe400078e0200 */
[----:B------:R-:W-:Y:S04]  /*5980*/  IMAD.IADD R5, R5, 0x1, R6 ;  /* 0x0000000105057824 */ /* 0x000fe800078e0206 */
[----:B------:R-:W-:Y:S05]  /*5990*/  IMAD.WIDE.U32 R4, R231, c[0x0][0x218], R4 ;  /* 0x00008600e7047a25 */ /* 0x000fea00078e0004 */
[----:B------:R-:W-:Y:S01]  /*59a0*/  IADD3 R6, P0, R4, UR14, RZ ;  /* 0x0000000e04067c10 */ /* 0x000fe2000ff1e0ff */
[----:B------:R-:W-:Y:S03]  /*59b0*/  IMAD.SHL.U32 R4, R200, 0x2, RZ ;  /* 0x00000002c8047824 */ /* 0x000fe600078e00ff */
[----:B------:R-:W-:Y:S02]  /*59c0*/  IADD3.X R0, R5, UR19, R0, P0, !PT ;  /* 0x0000001305007c10 */ /* 0x000fe400087fe400 */
[----:B------:R-:W-:Y:S02]  /*59d0*/  LEA R7, P0, R6, c[0x0][0x1f8], 0x1 ;  /* 0x00007e0006077a11 */ /* 0x000fe400078008ff */
[----:B------:R-:W-:Y:S02]  /*59e0*/  SHF.L.U64.HI R5, R200, 0x1, R203 ;  /* 0x00000001c8057819 */ /* 0x000fe400000102cb */
[----:B------:R-:W-:Y:S01]  /*59f0*/  LEA.HI.X R6, R6, c[0x0][0x1fc], R0, 0x1, P0 ;  /* 0x00007f0006067a11 */ /* 0x000fe200000f0c00 */
[----:B------:R-:W5:Y:S01]  /*5a00*/  SHFL.IDX PT, R12, R7, 0x1, 0x181f ;  /* 0x00381f00070c7f89 */ /* 0x000f6200000e0000 */
[----:B------:R-:W-:Y:S03]  /*5a10*/  IADD3 R0, -R243, 0x10, RZ ;  /* 0x00000010f3007810 */ /* 0x000fe60007ffe1ff */
[----:B------:R-:W4:Y:S01]  /*5a20*/  SHFL.IDX PT, R13, R6, 0x1, 0x181f ;  /* 0x00381f00060d7f89 */ /* 0x000f2200000e0000 */
[----:B------:R-:W-:Y:S03]  /*5a30*/  LOP3.LUT R0, R0, 0xf, RZ, 0xc0, !PT ;  /* 0x0000000f00007812 */ /* 0x000fe600078ec0ff */
[----:B------:R-:W3:Y:S04]  /*5a40*/  SHFL.IDX PT, R7, R7, RZ, 0x181f ;  /* 0x00181fff07077589 */ /* 0x000ee800000e0000 */
[----:B------:R-:W2:Y:S01]  /*5a50*/  SHFL.IDX PT, R6, R6, RZ, 0x181f ;  /* 0x00181fff06067589 */ /* 0x000ea200000e0000 */
[-C--:B-----5:R-:W-:Y:S04]  /*5a60*/  IADD3 R20, P2, P0, R20, R12.reuse, R248 ;  /* 0x0000000c14147210 */ /* 0x0a0fe8000785e0f8 */
[-C--:B----4-:R-:W-:Y:S02]  /*5a70*/  IADD3.X R21, RZ, R13.reuse, R249, P2, P0 ;  /* 0x0000000dff157210 */ /* 0x090fe400017e04f9 */
[-C--:B------:R-:W-:Y:S04]  /*5a80*/  IADD3 R14, P2, P0, R14, R12.reuse, R245 ;  /* 0x0000000c0e0e7210 */ /* 0x080fe8000785e0f5 */
[-C--:B------:R-:W-:Y:S02]  /*5a90*/  IADD3.X R15, RZ, R13.reuse, R246, P2, P0 ;  /* 0x0000000dff0f7210 */ /* 0x080fe400017e04f6 */
[----:B------:R-:W-:Y:S04]  /*5aa0*/  IADD3 R22, P2, P0, R0, R12, R4 ;  /* 0x0000000c00167210 */ /* 0x000fe8000785e004 */
[--C-:B------:R-:W-:Y:S02]  /*5ab0*/  IADD3.X R23, RZ, R13, R5.reuse, P2, P0 ;  /* 0x0000000dff177210 */ /* 0x100fe400017e0405 */
[----:B---3--:R-:W-:Y:S02]  /*5ac0*/  IADD3 R4, P0, R7, R4, RZ ;  /* 0x0000000407047210 */ /* 0x008fe40007f1e0ff */
[----:B------:R-:W-:Y:S03]  /*5ad0*/  ISETP.GE.AND P2, PT, R235, c[0x0][0x1d4], PT ;  /* 0x00007500eb007a0c */ /* 0x000fe60003f46270 */
[C---:B--2---:R-:W-:Y:S01]  /*5ae0*/  IMAD.X R5, R6.reuse, 0x1, R5, P0 ;  /* 0x0000000106057824 */ /* 0x044fe200000e0605 */
[C---:B------:R-:W-:Y:S05]  /*5af0*/  IADD3 R30, P0, R7.reuse, R250, RZ ;  /* 0x000000fa071e7210 */ /* 0x040fea0007f1e0ff */
[C---:B------:R-:W-:Y:S01]  /*5b00*/  IMAD.X R31, R6.reuse, 0x1, R251, P0 ;  /* 0x00000001061f7824 */ /* 0x040fe200000e06fb */
        /* <DEDUP_REMOVED lines=19> */
.L_x_2848:
[C---:B--23--:R-:W-:Y:S01]  /*5c40*/  HMMA.16816.F32.BF16 R4, R32.reuse, R8, RZ ;  /* 0x000000082004723c */ /* 0x04cfe200000418ff */
[----:B------:R-:W-:Y:S01]  /*5c50*/  LDSM.16.M88.4 R188, [R224+0x8100] ;  /* 0x00810000e0bc783b */ /* 0x000fe20000000200 */
[----:B------:R-:W-:Y:S05]  /*5c60*/  UISETP.GT.AND UP0, UPT, UR21, UR7, UPT ;  /* 0x000000071500728c */ /* 0x000fea000bf04270 */
[----:B------:R-:W0:Y:S01]  /*5c70*/  LDGDEPBAR ;  /* 0x00000000000079af */ /* 0x000e220000000000 */
[C---:B------:R-:W-:Y:S01]  /*5c80*/  HMMA.16816.F32.BF16 R8, R32.reuse, R10, RZ ;  /* 0x0000000a2008723c */ /* 0x040fe200000418ff */
[----:B------:R-:W-:Y:S04]  /*5c90*/  PLOP3.LUT P0, PT, PT, PT, UP0, 0x40, 0x0 ;  /* 0x000000000000781c */ /* 0x000fe80003f0e808 */
[----:B------:R-:W-:Y:S03]  /*5ca0*/  LDSM.16.M88.4 R192, [R224+0x8900] ;  /* 0x00890000e0c0783b */ /* 0x000fe60000000200 */
[C---:B----4-:R-:W-:Y:S03]  /*5cb0*/  HMMA.16816.F32.BF16 R12, R32.reuse, R16, RZ ;  /* 0x00000010200c723c */ /* 0x050fe600000418ff */
[----:B------:R-:W-:Y:S05]  /*5cc0*/  LDSM.16.M88.4 R196, [R224+0x9900] ;  /* 0x00990000e0c4783b */ /* 0x000fea0000000200 */
[C---:B------:R-:W-:Y:S08]  /*5cd0*/  HMMA.16816.F32.BF16 R16, R32.reuse, R18, RZ ;  /* 0x000000122010723c */ /* 0x040ff000000418ff */
        /* <DEDUP_REMOVED lines=13> */
[----:B------:R-:W3:Y:S07]  /*5db0*/  LDSM.16.M88.4 R180, [R216] ;  /* 0x00000000d8b4783b */ /* 0x000eee0000000200 */
[C---:B------:R-:W-:Y:S08]  /*5dc0*/  HMMA.16816.F32.BF16 R28, R168.reuse, R184, R28 ;  /* 0x000000b8a81c723c */ /* 0x040ff0000004181c */
[----:B------:R-:W-:Y:S01]  /*5dd0*/  HMMA.16816.F32.BF16 R32, R168, R186, R32 ;  /* 0x000000baa820723c */ /* 0x000fe20000041820 */
[----:B------:R-:W4:Y:S06]  /*5de0*/  LDSM.16.M88.4 R168, [R216+0x800] ;  /* 0x00080000d8a8783b */ /* 0x000f2c0000000200 */
[----:B------:R-:W-:Y:S01]  /*5df0*/  LDSM.16.M88.4 R184, [R230+0x14100] ;  /* 0x01410000e6b8783b */ /* 0x000fe20000000200 */
[C---:B-1----:R-:W-:Y:S08]  /*5e00*/  HMMA.16816.F32.BF16 R4, R164.reuse, R188, R4 ;  /* 0x000000bca404723c */ /* 0x042ff00000041804 */
        /* <DEDUP_REMOVED lines=10> */
[----:B------:R-:W2:Y:S06]  /*5eb0*/  LDSM.16.M88.4 R164, [R216+0x1800] ;  /* 0x00180000d8a4783b */ /* 0x000eac0000000200 */
[----:B------:R-:W-:Y:S01]  /*5ec0*/  LDSM.16.M88.4 R196, [R229+0xb900] ;  /* 0x00b90000e5c4783b */ /* 0x000fe20000000200 */
[C---:B---3--:R-:W-:Y:S08]  /*5ed0*/  HMMA.16816.F32.BF16 R4, R176.reuse, R180, R4 ;  /* 0x000000b4b004723c */ /* 0x048ff00000041804 */
[C---:B------:R-:W-:Y:S01]  /*5ee0*/  HMMA.16816.F32.BF16 R8, R176.reuse, R182, R8 ;  /* 0x000000b6b008723c */ /* 0x040fe20000041808 */
[----:B------:R-:W3:Y:S07]  /*5ef0*/  LDSM.16.M88.4 R180, [R229+0xb100] ;  /* 0x00b10000e5b4783b */ /* 0x000eee0000000200 */
[C---:B----4-:R-:W-:Y:S08]  /*5f00*/  HMMA.16816.F32.BF16 R12, R176.reuse, R168, R12 ;  /* 0x000000a8b00c723c */ /* 0x050ff0000004180c */
[C---:B------:R-:W-:Y:S01]  /*5f10*/  HMMA.16816.F32.BF16 R16, R176.reuse, R170, R16 ;  /* 0x000000aab010723c */ /* 0x040fe20000041810 */
[----:B------:R-:W-:Y:S07]  /*5f20*/  LDSM.16.M88.4 R168, [R215] ;  /* 0x00000000d7a8783b */ /* 0x000fee0000000200 */
[C---:B-1----:R-:W-:Y:S08]  /*5f30*/  HMMA.16816.F32.BF16 R20, R176.reuse, R172, R20 ;  /* 0x000000acb014723c */ /* 0x042ff00000041814 */
[C---:B------:R-:W-:Y:S01]  /*5f40*/  HMMA.16816.F32.BF16 R24, R176.reuse, R174, R24 ;  /* 0x000000aeb018723c */ /* 0x040fe20000041818 */
[----:B------:R-:W-:Y:S07]  /*5f50*/  LDSM.16.M88.4 R172, [R214] ;  /* 0x00000000d6ac783b */ /* 0x000fee0000000200 */
[C---:B--2---:R-:W-:Y:S08]  /*5f60*/  HMMA.16816.F32.BF16 R28, R176.reuse, R164, R28 ;  /* 0x000000a4b01c723c */ /* 0x044ff0000004181c */
[----:B------:R-:W-:Y:S01]  /*5f70*/  HMMA.16816.F32.BF16 R32, R176, R166, R32 ;  /* 0x000000a6b020723c */ /* 0x000fe20000041820 */
[----:B------:R-:W1:Y:S06]  /*5f80*/  LDSM.16.M88.4 R164, [R226+0x14100] ;  /* 0x01410000e2a4783b */ /* 0x000e6c0000000200 */
[----:B------:R-:W2:Y:S01]  /*5f90*/  LDSM.16.M88.4 R176, [R213] ;  /* 0x00000000d5b0783b */ /* 0x000ea20000000200 */
        /* <DEDUP_REMOVED lines=21> */
[----:B------:R-:W-:Y:S07]  /*60f0*/  LDSM.16.M88.4 R176, [R216+0x2800] ;  /* 0x00280000d8b0783b */ /* 0x000fee0000000200 */
[C---:B---3--:R-:W-:Y:S08]  /*6100*/  HMMA.16816.F32.BF16 R28, R164.reuse, R180, R28 ;  /* 0x000000b4a41c723c */ /* 0x048ff0000004181c */
[----:B------:R-:W-:Y:S01]  /*6110*/  HMMA.16816.F32.BF16 R32, R164, R182, R32 ;  /* 0x000000b6a420723c */ /* 0x000fe20000041820 */
[----:B------:R-:W2:Y:S06]  /*6120*/  LDSM.16.M88.4 R164, [R223+0x14100] ;  /* 0x01410000dfa4783b */ /* 0x000eac0000000200 */
[----:B------:R-:W3:Y:S01]  /*6130*/  LDSM.16.M88.4 R180, [R216+0x3000] ;  /* 0x00300000d8b4783b */ /* 0x000ee20000000200 */
[C---:B------:R-:W-:Y:S08]  /*6140*/  HMMA.16816.F32.BF16 R4, R188.reuse, R192, R4 ;  /* 0x000000c0bc04723c */ /* 0x040ff00000041804 */
[C---:B------:R-:W-:Y:S01]  /*6150*/  HMMA.16816.F32.BF16 R8, R188.reuse, R194, R8 ;  /* 0x000000c2bc08723c */ /* 0x040fe20000041808 */
[----:B------:R-:W5:Y:S07]  /*6160*/  LDSM.16.M88.4 R192, [R216+0x3800] ;  /* 0x00380000d8c0783b */ /* 0x000f6e0000000200 */
[C---:B----4-:R-:W-:Y:S08]  /*6170*/  HMMA.16816.F32.BF16 R12, R188.reuse, R184, R12 ;  /* 0x000000b8bc0c723c */ /* 0x050ff0000004180c */
[C---:B------:R-:W-:Y:S01]  /*6180*/  HMMA.16816.F32.BF16 R16, R188.reuse, R186, R16 ;  /* 0x000000babc10723c */ /* 0x040fe20000041810 */
[----:B------:R-:W-:Y:S07]  /*6190*/  LDSM.16.M88.4 R184, [R229+0xc100] ;  /* 0x00c10000e5b8783b */ /* 0x000fee0000000200 */
[C---:B-1----:R-:W-:Y:S08]  /*61a0*/  HMMA.16816.F32.BF16 R20, R188.reuse, R168, R20 ;  /* 0x000000a8bc14723c */ /* 0x042ff00000041814 */
[C---:B------:R-:W-:Y:S01]  /*61b0*/  HMMA.16816.F32.BF16 R24, R188.reuse, R170, R24 ;  /* 0x000000aabc18723c */ /* 0x040fe20000041818 */
[----:B------:R-:W1:Y:S07]  /*61c0*/  LDSM.16.M88.4 R168, [R230+0x18100] ;  /* 0x01810000e6a8783b */ /* 0x000e6e0000000200 */
[C---:B------:R-:W-:Y:S08]  /*61d0*/  HMMA.16816.F32.BF16 R28, R188.reuse, R196, R28 ;  /* 0x000000c4bc1c723c */ /* 0x040ff0000004181c */
[----:B------:R-:W-:Y:S01]  /*61e0*/  HMMA.16816.F32.BF16 R32, R188, R198, R32 ;  /* 0x000000c6bc20723c */ /* 0x000fe20000041820 */
[----:B------:R-:W-:Y:S06]  /*61f0*/  LDSM.16.M88.4 R188, [R211] ;  /* 0x00000000d3bc783b */ /* 0x000fec0000000200 */
[----:B------:R-:W-:Y:S01]  /*6200*/  LDSM.16.M88.4 R196, [R208] ;  /* 0x00000000d0c4783b */ /* 0x000fe20000000200 */
        /* <DEDUP_REMOVED lines=8> */
[----:B------:R-:W-:Y:S07]  /*6290*/  LDSM.16.M88.4 R180, [R226+0x18100] ;  /* 0x01810000e2b4783b */ /* 0x000fee0000000200 */
[C---:B-----5:R-:W-:Y:S08]  /*62a0*/  HMMA.16816.F32.BF16 R28, R164.reuse, R192, R28 ;  /* 0x000000c0a41c723c */ /* 0x060ff0000004181c */
[----:B------:R-:W-:Y:S01]  /*62b0*/  HMMA.16816.F32.BF16 R32, R164, R194, R32 ;  /* 0x000000c2a420723c */ /* 0x000fe20000041820 */
[----:B------:R-:W3:Y:S06]  /*62c0*/  LDSM.16.M88.4 R164, [R229+0xd900] ;  /* 0x00d90000e5a4783b */ /* 0x000eec0000000200 */
[----:B------:R-:W5:Y:S01]  /*62d0*/  LDSM.16.M88.4 R192, [R210] ;  /* 0x00000000d2c0783b */ /* 0x000f620000000200 */
[C---:B-1----:R-:W-:Y:S08]  /*62e0*/  HMMA.16816.F32.BF16 R4, R168.reuse, R184, R4 ;  /* 0x000000b8a804723c */ /* 0x042ff00000041804 */
[C---:B------:R-:W-:Y:S01]  /*62f0*/  HMMA.16816.F32.BF16 R8, R168.reuse, R186, R8 ;  /* 0x000000baa808723c */ /* 0x040fe20000041808 */
[----:B------:R-:W1:Y:S07]  /*6300*/  LDSM.16.M88.4 R184, [R209] ;  /* 0x00000000d1b8783b */ /* 0x000e6e0000000200 */
[C---:B--2---:R-:W-:Y:S08]  /*6310*/  HMMA.16816.F32.BF16 R12, R168.reuse, R172, R12 ;  /* 0x000000aca80c723c */ /* 0x044ff0000004180c */
[C---:B------:R-:W-:Y:S01]  /*6320*/  HMMA.16816.F32.BF16 R16, R168.reuse, R174, R16 ;  /* 0x000000aea810723c */ /* 0x040fe20000041810 */
[----:B------:R-:W-:Y:S07]  /*6330*/  LDSM.16.M88.4 R172, [R224+0xc900] ;  /* 0x00c90000e0ac783b */ /* 0x000fee0000000200 */
[C---:B----4-:R-:W-:Y:S08]  /*6340*/  HMMA.16816.F32.BF16 R20, R168.reuse, R176, R20 ;  /* 0x000000b0a814723c */ /* 0x050ff00000041814 */
[C---:B------:R-:W-:Y:S01]  /*6350*/  HMMA.16816.F32.BF16 R24, R168.reuse, R178, R24 ;  /* 0x000000b2a818723c */ /* 0x040fe20000041818 */
[----:B------:R-:W-:Y:S07]  /*6360*/  LDSM.16.M88.4 R176, [R224+0xd100] ;  /* 0x00d10000e0b0783b */ /* 0x000fee0000000200 */
[C---:B---3--:R-:W-:Y:S08]  /*6370*/  HMMA.16816.F32.BF16 R28, R168.reuse, R164, R28 ;  /* 0x000000a4a81c723c */ /* 0x048ff0000004181c */
[----:B------:R-:W-:Y:S01]  /*6380*/  HMMA.16816.F32.BF16 R32, R168, R166, R32 ;  /* 0x000000a6a820723c */ /* 0x000fe20000041820 */
[----:B------:R-:W-:Y:S06]  /*6390*/  LDSM.16.M88.4 R164, [R225+0x18100] ;  /* 0x01810000e1a4783b */ /* 0x000fec0000000200 */
[----:B------:R-:W2:Y:S01]  /*63a0*/  LDSM.16.M88.4 R168, [R224+0xc100] ;  /* 0x00c10000e0a8783b */ /* 0x000ea20000000200 */
[C---:B------:R-:W-:Y:S08]  /*63b0*/  HMMA.16816.F32.BF16 R4, R180.reuse, R188, R4 ;  /* 0x000000bcb404723c */ /* 0x040ff00000041804 */
[C---:B------:R-:W-:Y:S01]  /*63c0*/  HMMA.16816.F32.BF16 R8, R180.reuse, R190, R8 ;  /* 0x000000beb408723c */ /* 0x040fe20000041808 */
[----:B------:R-:W3:Y:S07]  /*63d0*/  LDSM.16.M88.4 R188, [R224+0xd900] ;  /* 0x00d90000e0bc783b */ /* 0x000eee0000000200 */
        /* <DEDUP_REMOVED lines=8> */
[----:B------:R-:W4:Y:S06]  /*6460*/  LDSM.16.M88.4 R180, [R216+0x4800] ;  /* 0x00480000d8b4783b */ /* 0x000f2c0000000200 */
[----:B------:R-:W-:Y:S01]  /*6470*/  LDSM.16.M88.4 R196, [R229+0xe100] ;  /* 0x00e10000e5c4783b */ /* 0x000fe20000000200 */
[C---:B--2---:R-:W-:Y:S08]  /*6480*/  HMMA.16816.F32.BF16 R4, R164.reuse, R168, R4 ;  /* 0x000000a8a404723c */ /* 0x044ff00000041804 */
[C---:B------:R-:W-:Y:S01]  /*6490*/  HMMA.16816.F32.BF16 R8, R164.reuse, R170, R8 ;  /* 0x000000aaa408723c */ /* 0x040fe20000041808 */
[----:B------:R-:W2:Y:S07]  /*64a0*/  LDSM.16.M88.4 R168, [R216+0x5000] ;  /* 0x00500000d8a8783b */ /* 0x000eae0000000200 */
[C---:B------:R-:W-:Y:S08]  /*64b0*/  HMMA.16816.F32.BF16 R12, R164.reuse, R172, R12 ;  /* 0x000000aca40c723c */ /* 0x040ff0000004180c */
[C---:B------:R-:W-:Y:S01]  /*64c0*/  HMMA.16816.F32.BF16 R16, R164.reuse, R174, R16 ;  /* 0x000000aea410723c */ /* 0x040fe20000041810 */
[----:B------:R-:W5:Y:S07]  /*64d0*/  LDSM.16.M88.4 R172, [R216+0x5800] ;  /* 0x00580000d8ac783b */ /* 0x000f6e0000000200 */
[C---:B------:R-:W-:Y:S08]  /*64e0*/  HMMA.16816.F32.BF16 R20, R164.reuse, R176, R20 ;  /* 0x000000b0a414723c */ /* 0x040ff00000041814 */
[C---:B------:R-:W-:Y:S01]  /*64f0*/  HMMA.16816.F32.BF16 R24, R164.reuse, R178, R24 ;  /* 0x000000b2a418723c */ /* 0x040fe20000041818 */
[----:B------:R-:W2:Y:S07]  /*6500*/  LDSM.16.M88.4 R176, [R230+0x1c100] ;  /* 0x01c10000e6b0783b */ /* 0x000eae0000000200 */
[C---:B---3--:R-:W-:Y:S08]  /*6510*/  HMMA.16816.F32.BF16 R28, R164.reuse, R188, R28 ;  /* 0x000000bca41c723c */ /* 0x048ff0000004181c */
[----:B------:R-:W-:Y:S01]  /*6520*/  HMMA.16816.F32.BF16 R32, R164, R190, R32 ;  /* 0x000000bea420723c */ /* 0x000fe20000041820 */
[----:B------:R-:W3:Y:S06]  /*6530*/  LDSM.16.M88.4 R164, [R229+0xe900] ;  /* 0x00e90000e5a4783b */ /* 0x000eec0000000200 */
[----:B------:R-:W3:Y:S01]  /*6540*/  LDSM.16.M88.4 R188, [R229+0xf100] ;  /* 0x00f10000e5bc783b */ /* 0x000ee20000000200 */
[C---:B-1----:R-:W-:Y:S08]  /*6550*/  HMMA.16816.F32.BF16 R4, R184.reuse, R192, R4 ;  /* 0x000000c0b804723c */ /* 0x042ff00000041804 */
[C---:B------:R-:W-:Y:S01]  /*6560*/  HMMA.16816.F32.BF16 R8, R184.reuse, R194, R8 ;  /* 0x000000c2b808723c */ /* 0x040fe20000041808 */
[----:B------:R-:W1:Y:S07]  /*6570*/  LDSM.16.M88.4 R192, [R229+0xf900] ;  /* 0x00f90000e5c0783b */ /* 0x000e6e0000000200 */
[C---:B----4-:R-:W-:Y:S08]  /*6580*/  HMMA.16816.F32.BF16 R12, R184.reuse, R180, R12 ;  /* 0x000000b4b80c723c */ /* 0x050ff0000004180c */
[C---:B------:R-:W-:Y:S01]  /*6590*/  HMMA.16816.F32.BF16 R16, R184.reuse, R182, R16 ;  /* 0x000000b6b810723c */ /* 0x040fe20000041810 */
[----:B------:R-:W-:Y:S07]  /*65a0*/  LDSM.16.M88.4 R180, [R206] ;  /* 0x00000000ceb4783b */ /* 0x000fee0000000200 */
[C---:B--2---:R-:W-:Y:S08]  /*65b0*/  HMMA.16816.F32.BF16 R20, R184.reuse, R168, R20 ;  /* 0x000000a8b814723c */ /* 0x044ff00000041814 */
[C---:B------:R-:W-:Y:S01]  /*65c0*/  HMMA.16816.F32.BF16 R24, R184.reuse, R170, R24 ;  /* 0x000000aab818723c */ /* 0x040fe20000041818 */
[----:B------:R-:W-:Y:S07]  /*65d0*/  LDSM.16.M88.4 R168, [R226+0x1c100] ;  /* 0x01c10000e2a8783b */ /* 0x000fee0000000200 */
[C---:B-----5:R-:W-:Y:S08]  /*65e0*/  HMMA.16816.F32.BF16 R28, R184.reuse, R172, R28 ;  /* 0x000000acb81c723c */ /* 0x060ff0000004181c */
[----:B------:R-:W-:Y:S01]  /*65f0*/  HMMA.16816.F32.BF16 R32, R184, R174, R32 ;  /* 0x000000aeb820723c */ /* 0x000fe20000041820 */
[----:B------:R-:W2:Y:S06]  /*6600*/  LDSM.16.M88.4 R172, [R207] ;  /* 0x00000000cfac783b */ /* 0x000eac0000000200 */
[----:B------:R-:W-:Y:S01]  /*6610*/  LDSM.16.M88.4 R184, [R204] ;  /* 0x00000000ccb8783b */ /* 0x000fe20000000200 */
[C---:B------:R-:W-:Y:S08]  /*6620*/  HMMA.16816.F32.BF16 R4, R176.reuse, R196, R4 ;  /* 0x000000c4b004723c */ /* 0x040ff00000041804 */
[C---:B------:R-:W-:Y:S01]  /*6630*/  HMMA.16816.F32.BF16 R8, R176.reuse, R198, R8 ;  /* 0x000000c6b008723c */ /* 0x040fe20000041808 */
[----:B------:R-:W-:Y:S07]  /*6640*/  LDSM.16.M88.4 R196, [R224+0xe100] ;  /* 0x00e10000e0c4783b */ /* 0x000fee0000000200 */
[C---:B---3--:R-:W-:Y:S08]  /*6650*/  HMMA.16816.F32.BF16 R12, R176.reuse, R164, R12 ;  /* 0x000000a4b00c723c */ /* 0x048ff0000004180c */
[C---:B------:R-:W-:Y:S01]  /*6660*/  HMMA.16816.F32.BF16 R16, R176.reuse, R166, R16 ;  /* 0x000000a6b010723c */ /* 0x040fe20000041810 */
[----:B------:R-:W3:Y:S07]  /*6670*/  LDSM.16.M88.4 R164, [R205] ;  /* 0x00000000cda4783b */ /* 0x000eee0000000200 */
[C---:B------:R-:W-:Y:S08]  /*6680*/  HMMA.16816.F32.BF16 R20, R176.reuse, R188, R20 ;  /* 0x000000bcb014723c */ /* 0x040ff00000041814 */
[C---:B------:R-:W-:Y:S01]  /*6690*/  HMMA.16816.F32.BF16 R24, R176.reuse, R190, R24 ;  /* 0x000000beb018723c */ /* 0x040fe20000041818 */
[----:B------:R-:W4:Y:S07]  /*66a0*/  LDSM.16.M88.4 R188, [R225+0x1c100] ;  /* 0x01c10000e1bc783b */ /* 0x000f2e0000000200 */
[C---:B-1----:R-:W-:Y:S08]  /*66b0*/  HMMA.16816.F32.BF16 R28, R176.reuse, R192, R28 ;  /* 0x000000c0b01c723c */ /* 0x042ff0000004181c */
[----:B------:R-:W-:Y:S01]  /*66c0*/  HMMA.16816.F32.BF16 R32, R176, R194, R32 ;  /* 0x000000c2b020723c */ /* 0x000fe20000041820 */
[----:B------:R-:W1:Y:S06]  /*66d0*/  LDSM.16.M88.4 R176, [R224+0xe900] ;  /* 0x00e90000e0b0783b */ /* 0x000e6c0000000200 */
[----:B------:R-:W-:Y:S01]  /*66e0*/  LDSM.16.M88.4 R192, [R224+0xf900] ;  /* 0x00f90000e0c0783b */ /* 0x000fe20000000200 */
        /* <DEDUP_REMOVED lines=11> */
[----:B------:R-:W3:Y:S06]  /*67a0*/  LDSM.16.M88.4 R168, [R216+0x6000] ;  /* 0x00600000d8a8783b */ /* 0x000eec0000000200 */
[----:B------:R-:W5:Y:S01]  /*67b0*/  LDSM.16.M88.4 R184, [R216+0x7000] ;  /* 0x00700000d8b8783b */ /* 0x000f620000000200 */
[C---:B----4-:R-:W-:Y:S08]  /*67c0*/  HMMA.16816.F32.BF16 R4, R188.reuse, R196, R4 ;  /* 0x000000c4bc04723c */ /* 0x050ff00000041804 */
[C---:B------:R-:W-:Y:S01]  /*67d0*/  HMMA.16816.F32.BF16 R8, R188.reuse, R198, R8 ;  /* 0x000000c6bc08723c */ /* 0x040fe20000041808 */
[----:B------:R-:W4:Y:S01]  /*67e0*/  LDSM.16.M88.4 R196, [R216+0x7800] ;  /* 0x00780000d8c4783b */ /* 0x000f220000000200 */
[----:B------:R-:W-:Y:S05]  /*67f0*/  DEPBAR.LE SB0, 0x0 ;  /* 0x000080000000791a */ /* 0x000fea0000000000 */
[----:B------:R-:W-:Y:S01]  /*6800*/  BAR.SYNC.DEFER_BLOCKING 0x0 ;  /* 0x0000000000007b1d */ /* 0x000fe20000010000 */
[C---:B-1----:R-:W-:Y:S08]  /*6810*/  HMMA.16816.F32.BF16 R12, R188.reuse, R176, R12 ;  /* 0x000000b0bc0c723c */ /* 0x042ff0000004180c */
[C---:B------:R-:W-:Y:S08]  /*6820*/  HMMA.16816.F32.BF16 R16, R188.reuse, R178, R16 ;  /* 0x000000b2bc10723c */ /* 0x040ff00000041810 */
[C---:B--2---:R-:W-:Y:S08]  /*6830*/  HMMA.16816.F32.BF16 R20, R188.reuse, R172, R20 ;  /* 0x000000acbc14723c */ /* 0x044ff00000041814 */
[C---:B------:R-:W-:Y:S08]  /*6840*/  HMMA.16816.F32.BF16 R24, R188.reuse, R174, R24 ;  /* 0x000000aebc18723c */ /* 0x040ff00000041818 */
[C---:B------:R-:W-:Y:S08]  /*6850*/  HMMA.16816.F32.BF16 R28, R188.reuse, R192, R28 ;  /* 0x000000c0bc1c723c */ /* 0x040ff0000004181c */
[----:B------:R-:W-:Y:S08]  /*6860*/  HMMA.16816.F32.BF16 R32, R188, R194, R32 ;  /* 0x000000c2bc20723c */ /* 0x000ff00000041820 */
[C---:B---3--:R-:W-:Y:S08]  /*6870*/  HMMA.16816.F32.BF16 R4, R164.reuse, R168, R4 ;  /* 0x000000a8a404723c */ /* 0x048ff00000041804 */
[C---:B------:R-:W-:Y:S08]  /*6880*/  HMMA.16816.F32.BF16 R8, R164.reuse, R170, R8 ;  /* 0x000000aaa408723c */ /* 0x040ff00000041808 */
[C---:B------:R-:W-:Y:S08]  /*6890*/  HMMA.16816.F32.BF16 R12, R164.reuse, R180, R12 ;  /* 0x000000b4a40c723c */ /* 0x040ff0000004180c */
[C---:B------:R-:W-:Y:S08]  /*68a0*/  HMMA.16816.F32.BF16 R16, R164.reuse, R182, R16 ;  /* 0x000000b6a410723c */ /* 0x040ff00000041810 */
[C---:B-----5:R-:W-:Y:S08]  /*68b0*/  HMMA.16816.F32.BF16 R20, R164.reuse, R184, R20 ;  /* 0x000000b8a414723c */ /* 0x060ff00000041814 */
[C---:B------:R-:W-:Y:S08]  /*68c0*/  HMMA.16816.F32.BF16 R24, R164.reuse, R186, R24 ;  /* 0x000000baa418723c */ /* 0x040ff00000041818 */
[C---:B----4-:R-:W-:Y:S08]  /*68d0*/  HMMA.16816.F32.BF16 R28, R164.reuse, R196, R28 ;  /* 0x000000c4a41c723c */ /* 0x050ff0000004181c */
[----:B------:R-:W-:Y:S01]  /*68e0*/  HMMA.16816.F32.BF16 R32, R164, R198, R32 ;  /* 0x000000c6a420723c */ /* 0x000fe20000041820 */
[----:B------:R-:W-:-:S07]  /*68f0*/  @P0 BRA `(.L_x_2849) ;  /* 0x0000045000000947 */ /* 0x000fce0003800000 */
[----:B------:R-:W-:Y:S01]  /*6900*/  IADD3 R172, -R247, 0x10, RZ ;  /* 0x00000010f7ac7810 */ /* 0x000fe20007ffe1ff */
[----:B------:R-:W-:Y:S01]  /*6910*/  ULEA UR5, UR21, UR10, 0x6 ;  /* 0x0000000a15057291 */ /* 0x000fe2000f8e303f */
[----:B------:R-:W-:Y:S01]  /*6920*/  IADD3 R170, -R244, 0x10, RZ ;  /* 0x00000010f4aa7810 */ /* 0x000fe20007ffe1ff */
[----:B------:R-:W-:Y:S01]  /*6930*/  IMAD.MOV.U32 R231, RZ, RZ, RZ ;  /* 0x000000ffffe77224 */ /* 0x000fe200078e00ff */
[----:B------:R-:W-:Y:S02]  /*6940*/  LOP3.LUT R172, R172, 0xf, RZ, 0xc0, !PT ;  /* 0x0000000facac7812 */ /* 0x000fe400078ec0ff */
[----:B------:R-:W-:Y:S01]  /*6950*/  LOP3.LUT R170, R170, 0xf, RZ, 0xc0, !PT ;  /* 0x0000000faaaa7812 */ /* 0x000fe200078ec0ff */
        /* <DEDUP_REMOVED lines=20> */
[----:B------:R-:W-:Y:S01]  /*6aa0*/  IADD3 R0, P0, R164, UR22, RZ ;  /* 0x00000016a4007c10 */ /* 0x000fe2000ff1e0ff */
[----:B------:R-:W-:Y:S02]  /*6ab0*/  IMAD.SHL.U32 R164, R200, 0x2, RZ ;  /* 0x00000002c8a47824 */ /* 0x000fe400078e00ff */
[----:B------:R-:W-:Y:S05]  /*6ac0*/  IMAD R166, R231, c[0x0][0x1f4], R166 ;  /* 0x00007d00e7a67a24 */ /* 0x000fea00078e02a6 */
[----:B------:R-:W-:Y:S02]  /*6ad0*/  IADD3.X R166, R165, UR18, R166, P0, !PT ;  /* 0x00000012a5a67c10 */ /* 0x000fe400087fe4a6 */
[----:B------:R-:W-:Y:S02]  /*6ae0*/  LEA R167, P0, R0, c[0x0][0x1c8], 0x1 ;  /* 0x0000720000a77a11 */ /* 0x000fe400078008ff */
[----:B------:R-:W-:Y:S02]  /*6af0*/  SHF.L.U64.HI R165, R200, 0x1, R203 ;  /* 0x00000001c8a57819 */ /* 0x000fe400000102cb */
[----:B------:R-:W-:Y:S01]  /*6b00*/  LEA.HI.X R166, R0, c[0x0][0x1cc], R166, 0x1, P0 ;  /* 0x0000730000a67a11 */ /* 0x000fe200000f0ca6 */
[----:B------:R-:W1:Y:S01]  /*6b10*/  SHFL.IDX PT, R168, R167, 0x1, 0x181f ;  /* 0x00381f00a7a87f89 */ /* 0x000e6200000e0000 */
[----:B------:R-:W-:Y:S03]  /*6b20*/  IADD3 R0, -R243, 0x10, RZ ;  /* 0x00000010f3007810 */ /* 0x000fe60007ffe1ff */
[----:B------:R-:W2:Y:S01]  /*6b30*/  SHFL.IDX PT, R169, R166, 0x1, 0x181f ;  /* 0x00381f00a6a97f89 */ /* 0x000ea200000e0000 */
[----:B------:R-:W-:Y:S03]  /*6b40*/  LOP3.LUT R0, R0, 0xf, RZ, 0xc0, !PT ;  /* 0x0000000f00007812 */ /* 0x000fe600078ec0ff */
[----:B------:R-:W3:Y:S04]  /*6b50*/  SHFL.IDX PT, R167, R167, RZ, 0x181f ;  /* 0x00181fffa7a77589 */ /* 0x000ee800000e0000 */
[----:B------:R-:W4:Y:S01]  /*6b60*/  SHFL.IDX PT, R166, R166, RZ, 0x181f ;  /* 0x00181fffa6a67589 */ /* 0x000f2200000e0000 */
[-C--:B-1----:R-:W-:Y:S04]  /*6b70*/  IADD3 R172, P2, P0, R172, R168.reuse, R248 ;  /* 0x000000a8acac7210 */ /* 0x082fe8000785e0f8 */
[-C--:B--2---:R-:W-:Y:S02]  /*6b80*/  IADD3.X R173, RZ, R169.reuse, R249, P2, P0 ;  /* 0x000000a9ffad7210 */ /* 0x084fe400017e04f9 */
[-C--:B------:R-:W-:Y:S04]  /*6b90*/  IADD3 R170, P2, P0, R170, R168.reuse, R245 ;  /* 0x000000a8aaaa7210 */ /* 0x080fe8000785e0f5 */
[-C--:B------:R-:W-:Y:S02]  /*6ba0*/  IADD3.X R171, RZ, R169.reuse, R246, P2, P0 ;  /* 0x000000a9ffab7210 */ /* 0x080fe400017e04f6 */
[----:B------:R-:W-:Y:S04]  /*6bb0*/  IADD3 R174, P2, P0, R0, R168, R164 ;  /* 0x000000a800ae7210 */ /* 0x000fe8000785e0a4 */
[--C-:B------:R-:W-:Y:S02]  /*6bc0*/  IADD3.X R175, RZ, R169, R165.reuse, P2, P0 ;  /* 0x000000a9ffaf7210 */ /* 0x100fe400017e04a5 */
[----:B---3--:R-:W-:Y:S02]  /*6bd0*/  IADD3 R164, P0, R167, R164, RZ ;  /* 0x000000a4a7a47210 */ /* 0x008fe40007f1e0ff */
[----:B------:R-:W-:Y:S03]  /*6be0*/  ISETP.GE.AND P2, PT, R235, c[0x0][0x1d4], PT ;  /* 0x00007500eb007a0c */ /* 0x000fe60003f46270 */
[C---:B----4-:R-:W-:Y:S01]  /*6bf0*/  IMAD.X R165, R166.reuse, 0x1, R165, P0 ;  /* 0x00000001a6a57824 */ /* 0x050fe200000e06a5 */
[C---:B------:R-:W-:Y:S05]  /*6c00*/  IADD3 R178, P0, R167.reuse, R250, RZ ;  /* 0x000000faa7b27210 */ /* 0x040fea0007f1e0ff */
        /* <DEDUP_REMOVED lines=20> */
.L_x_2849:
[----:B-1----:R-:W-:Y:S01]  /*6d50*/  IMAD.MOV.U32 R170, RZ, RZ, R236 ;  /* 0x000000ffffaa7224 */ /* 0x002fe200078e00ec */
[----:B------:R-:W-:Y:S01]  /*6d60*/  PLOP3.LUT P0, PT, PT, PT, UP2, 0x80, 0x0 ;  /* 0x000000000000781c */ /* 0x000fe20003f0f028 */
[----:B------:R-:W0:Y:S01]  /*6d70*/  LDGDEPBAR ;  /* 0x00000000000079af */ /* 0x000e220000000000 */
[----:B------:R-:W-:Y:S01]  /*6d80*/  USHF.L.U32 UR5, UR21, 0x6, URZ ;  /* 0x0000000615057899 */ /* 0x000fe2000800063f */
[----:B------:R-:W-:Y:S10]  /*6d90*/  IMAD.U32 R164, RZ, RZ, UR11 ;  /* 0x0000000bffa47e24 */ /* 0x000ff4000f8e00ff */
[----:B------:R-:W-:Y:S01]  /*6da0*/  @P0 IMAD.HI.U32 R0, R236, c[0x0][0x2c8], RZ ;  /* 0x0000b200ec000a27 */ /* 0x000fe200078e00ff */
[----:B------:R-:W-:Y:S11]  /*6db0*/  PLOP3.LUT P0, PT, PT, PT, UP2, 0x80, 0x0 ;  /* 0x000000000000781c */ /* 0x000ff60003f0f028 */
[----:B------:R-:W-:Y:S02]  /*6dc0*/  @!UPT UIADD3 URZ, URZ, URZ, URZ ;  /* 0x0000003f3f3ff290 */ /* 0x000fe4000fffe03f */
[----:B------:R-:W-:Y:S01]  /*6dd0*/  @P0 SHF.R.U32.HI R170, RZ, c[0x0][0x2cc], R0 ;  /* 0x0000b300ffaa0a19 */ /* 0x000fe20000011600 */
[----:B------:R-:W-:Y:S01]  /*6de0*/  IMAD.U32 R0, RZ, RZ, UR5 ;  /* 0x00000005ff007e24 */ /* 0x000fe2000f8e00ff */
[----:B------:R-:W-:Y:S03]  /*6df0*/  PLOP3.LUT P0, PT, PT, PT, UP1, 0x40, 0x0 ;  /* 0x000000000000781c */ /* 0x000fe60003f0e818 */
[----:B------:R-:W1:Y:S01]  /*6e00*/  SHFL.IDX PT, R167, R170, RZ, 0x1c1f ;  /* 0x001c1fffaaa77589 */ /* 0x000e6200000e0000 */
[----:B------:R-:W-:Y:S05]  /*6e10*/  IADD3 R165, -R237, 0x1, -R0 ;  /* 0x00000001eda57810 */ /* 0x000fea0007ffe900 */
        /* <DEDUP_REMOVED lines=22> */
.L_x_2852:
[----:B------:R-:W-:Y:S04]  /*6f80*/  MOV R166, c[0x0][0x32c] ;  /* 0x0000cb0000a67a02 */ /* 0x000fe80000000f00 */
[----:B------:R-:W-:Y:S11]  /*6f90*/  ISETP.NE.AND P0, PT, R166, 0x1, PT ;  /* 0x00000001a600780c */ /* 0x000ff60003f05270 */
[----:B------:R-:W-:Y:S02]  /*6fa0*/  @!UPT UIADD3 URZ, URZ, URZ, URZ ;  /* 0x0000003f3f3ff290 */ /* 0x000fe4000fffe03f */
[----:B------:R-:W-:Y:S05]  /*6fb0*/  @P0 IMAD.HI.U32 R166, R167, c[0x0][0x330], RZ ;  /* 0x0000cc00a7a60a27 */ /* 0x000fea00078e00ff */
[----:B------:R-:W-:Y:S02]  /*6fc0*/  @P0 SHF.R.U32.HI R167, RZ, c[0x0][0x334], R166 ;  /* 0x0000cd00ffa70a19 */ /* 0x000fe400000116a6 */
.L_x_2853:
[----:B------:R-:W-:Y:S05]  /*6fd0*/  BSYNC B0 ;  /* 0x0000000000007941 */ /* 0x000fea0003800000 */
.L_x_2851:
[----:B------:R-:W-:Y:S04]  /*6fe0*/  IMAD R167, R167, c[0x0][0x32c], -R0 ;  /* 0x0000cb00a7a77a24 */ /* 0x000fe800078e0a00 */
[----:B------:R-:W-:Y:S05]  /*6ff0*/  IMAD.IADD R167, R167, 0x1, -R237 ;  /* 0x00000001a7a77824 */ /* 0x000fea00078e0aed */
[----:B------:R-:W-:Y:S02]  /*7000*/  IADD3 R166, R167, c[0x0][0x32c], RZ ;  /* 0x0000cb00a7a67a10 */ /* 0x000fe40007ffe0ff */
[----:B------:R-:W-:Y:S02]  /*7010*/  IMNMX R168, R168, R167, !PT ;  /* 0x000000a7a8a87217 */ /* 0x000fe40007800200 */
[----:B------:R-:W-:Y:S02]  /*7020*/  IMNMX R169, R169, R166, PT ;  /* 0x000000a6a9a97217 */ /* 0x000fe40003800200 */
.L_x_2850:
[----:B------:R-:W-:Y:S06]  /*7030*/  UISETP.GT.AND UP0, UPT, UR21, -0x1, UPT ;  /* 0xffffffff1500788c */ /* 0x000fec000bf04270 */
[----:B------:R-:W-:Y:S04]  /*7040*/  PLOP3.LUT P0, PT, PT, PT, UP0, 0x80, 0x0 ;  /* 0x000000000000781c */ /* 0x000fe80003f0f008 */
[----:B------:R-:W-:Y:S04]  /*7050*/  ISETP.GT.AND P0, PT, R168, RZ, P0 ;  /* 0x000000ffa800720c */ /* 0x000fe80000704270 */
        /* <DEDUP_REMOVED lines=83> */
.L_x_2856:
[----:B------:R-:W-:Y:S04]  /*7590*/  MOV R4, c[0x0][0x32c] ;  /* 0x0000cb0000047a02 */ /* 0x000fe80000000f00 */
[----:B------:R-:W-:Y:S11]  /*75a0*/  ISETP.NE.AND P0, PT, R4, 0x1, PT ;  /* 0x000000010400780c */ /* 0x000ff60003f05270 */
[----:B------:R-:W-:Y:S02]  /*75b0*/  @!UPT UIADD3 URZ, URZ, URZ, URZ ;  /* 0x0000003f3f3ff290 */ /* 0x000fe4000fffe03f */
[----:B------:R-:W-:Y:S05]  /*75c0*/  @P0 IMAD.HI.U32 R4, R5, c[0x0][0x330], RZ ;  /* 0x0000cc0005040a27 */ /* 0x000fea00078e00ff */
[----:B------:R-:W-:Y:S02]  /*75d0*/  @P0 SHF.R.U32.HI R5, RZ, c[0x0][0x334], R4 ;  /* 0x0000cd00ff050a19 */ /* 0x000fe40000011604 */
.L_x_2857:
[----:B------:R-:W-:Y:S05]  /*75e0*/  BSYNC B0 ;  /* 0x0000000000007941 */ /* 0x000fea0003800000 */
.L_x_2855:
[----:B------:R-:W-:Y:S04]  /*75f0*/  IMAD R0, R5, c[0x0][0x32c], -R0 ;  /* 0x0000cb0005007a24 */ /* 0x000fe800078e0a00 */
[----:B------:R-:W-:Y:S05]  /*7600*/  IMAD.IADD R4, R0, 0x1, -R237 ;  /* 0x0000000100047824 */ /* 0x000fea00078e0aed */
[----:B------:R-:W-:Y:S02]  /*7610*/  IADD3 R0, R4, c[0x0][0x32c], RZ ;  /* 0x0000cb0004007a10 */ /* 0x000fe40007ffe0ff */
[----:B------:R-:W-:Y:S02]  /*7620*/  IMNMX R164, R164, R4, !PT ;  /* 0x00000004a4a47217 */ /* 0x000fe40007800200 */
[----:B------:R-:W-:Y:S02]  /*7630*/  IMNMX R165, R165, R0, PT ;  /* 0x00000000a5a57217 */ /* 0x000fe40003800200 */
.L_x_2854:
[----:B------:R-:W-:Y:S02]  /*7640*/  PLOP3.LUT P0, PT, PT, PT, UP0, 0x80, 0x0 ;  /* 0x000000000000781c */ /* 0x000fe40003f0f008 */
        /* <DEDUP_REMOVED lines=58> */
[C---:B------:R-:W-:Y:S04]  /*79f0*/  ISETP.LT.OR P0, PT, R165.reuse, 0x21, P0 ;  /* 0x00000021a500780c */ /* 0x040fe80000701670 */
        /* <DEDUP_REMOVED lines=10> */
[----:B------:R-:W-:Y:S01]  /*7aa0*/  ISETP.GT.AND P0, PT, R164, 0x28, P0 ;  /* 0x00000028a400780c */ /* 0x000fe20000704270 */
[----:B------:R-:W-:Y:S03]  /*7ab0*/  LDSM.16.MT88.4 R20, [R222+0x100] ;  /* 0x00010000de14783b */ /* 0x000fe60000004200 */
[C---:B------:R-:W-:Y:S04]  /*7ac0*/  ISETP.LT.OR P0, PT, R165.reuse, 0x29, P0 ;  /* 0x00000029a500780c */ /* 0x040fe80000701670 */
[----:B------:R-:W-:Y:S02]  /*7ad0*/  FSEL R196, R26, -INF , !P0 ;  /* 0xff8000001ac47808 */ /* 0x000fe40004000000 */
[----:B------:R-:W-:Y:S02]  /*7ae0*/  PLOP3.LUT P0, PT, PT, PT, UP0, 0x80, 0x0 ;  /* 0x000000000000781c */ /* 0x000fe40003f0f008 */
[----:B------:R-:W-:Y:S02]  /*7af0*/  FMNMX.FTZ R5, R196, R5, !PT ;  /* 0x00000005c4057209 */ /* 0x000fe40007810000 */
[----:B------:R-:W-:Y:S02]  /*7b00*/  ISETP.GT.AND P0, PT, R164, 0x29, P0 ;  /* 0x00000029a400780c */ /* 0x000fe40000704270 */
[----:B-1----:R-:W-:Y:S02]  /*7b10*/  FMNMX.FTZ R0, R0, R12, !PT ;  /* 0x0000000c00007209 */ /* 0x002fe40007810000 */
[----:B------:R-:W-:Y:S01]  /*7b20*/  ISETP.LT.OR P0, PT, R165, 0x2a, P0 ;  /* 0x0000002aa500780c */ /* 0x000fe20000701670 */
[----:B------:R-:W-:Y:S02]  /*7b30*/  LDSM.16.MT88.4 R12, [R227+0x100] ;  /* 0x00010000e30c783b */ /* 0x000fe40000004200 */
[----:B------:R-:W-:Y:S01]  /*7b40*/  FMUL.FTZ R186, R0, c[0x0][0x2d0] ;  /* 0x0000b40000ba7a20 */ /* 0x000fe20000410000 */
        /* <DEDUP_REMOVED lines=8> */
[C---:B------:R-:W-:Y:S04]  /*7bd0*/  ISETP.GT.AND P0, PT, R164.reuse, 0x31, P0 ;  /* 0x00000031a400780c */ /* 0x040fe80000704270 */
[----:B------:R-:W-:Y:S04]  /*7be0*/  ISETP.LT.OR P0, PT, R165, 0x32, P0 ;  /* 0x00000032a500780c */ /* 0x000fe80000701670 */
[----:B------:R-:W-:Y:S02]  /*7bf0*/  FSEL R175, R31, -INF , !P0 ;  /* 0xff8000001faf7808 */ /* 0x000fe40004000000 */
[----:B------:R-:W-:Y:S01]  /*7c00*/  PLOP3.LUT P0, PT, PT, PT, UP0, 0x80, 0x0 ;  /* 0x000000000000781c */ /* 0x000fe20003f0f008 */
[----:B------:R-:W-:Y:S01]  /*7c10*/  LDSM.16.MT88.4 R28, [R221+0x100] ;  /* 0x00010000dd1c783b */ /* 0x000fe20000004200 */
[----:B------:R-:W-:Y:S02]  /*7c20*/  FMNMX.FTZ R5, R175, R5, !PT ;  /* 0x00000005af057209 */ /* 0x000fe40007810000 */
[----:B------:R-:W-:Y:S04]  /*7c30*/  ISETP.GT.AND P0, PT, R164, 0x38, P0 ;  /* 0x00000038a400780c */ /* 0x000fe80000704270 */
[----:B------:R-:W-:Y:S04]  /*7c40*/  ISETP.LT.OR P0, PT, R165, 0x39, P0 ;  /* 0x00000039a500780c */ /* 0x000fe80000701670 */
        /* <DEDUP_REMOVED lines=8> */
[----:B------:R-:W-:Y:S02]  /*7cd0*/  FSETP.NEU.FTZ.AND P0, PT, R0, -INF , PT ;  /* 0xff8000000000780b */ /* 0x000fe40003f1d000 */
[----:B------:R-:W-:Y:S02]  /*7ce0*/  FMNMX.FTZ R5, R165, R5, !PT ;  /* 0x00000005a5057209 */ /* 0x000fe40007810000 */
[----:B------:R-:W-:Y:S03]  /*7cf0*/  FSEL R186, R186, RZ, P0 ;  /* 0x000000ffbaba7208 */ /* 0x000fe60000000000 */
[----:B------:R-:W1:Y:S02]  /*7d00*/  SHFL.BFLY PT, R4, R5, 0x2, 0x1f ;  /* 0x0c401f0005047f89 */ /* 0x000e6400000e0000 */
        /* <DEDUP_REMOVED lines=12> */
[--C-:B------:R-:W-:Y:S01]  /*7dd0*/  FFMA.FTZ R190, R190, c[0x0][0x2d0], -R186.reuse ;  /* 0x0000b400bebe7a23 */ /* 0x100fe200000108ba */
[----:B-1----:R-:W-:Y:S01]  /*7de0*/  FMNMX.FTZ R4, R5, R4, !PT ;  /* 0x0000000405047209 */ /* 0x002fe20007810000 */
[--C-:B------:R-:W-:Y:S01]  /*7df0*/  FFMA.FTZ R199, R199, c[0x0][0x2d0], -R186.reuse ;  /* 0x0000b400c7c77a23 */ /* 0x100fe200000108ba */
[----:B------:R-:W-:Y:S01]  /*7e00*/  FSEL R5, R0, RZ, P0 ;  /* 0x000000ff00057208 */ /* 0x000fe20000000000 */
[----:B------:R-:W-:Y:S02]  /*7e10*/  FFMA.FTZ R198, R198, c[0x0][0x2d0], -R186 ;  /* 0x0000b400c6c67a23 */ /* 0x000fe400000108ba */
[----:B------:R-:W1:Y:S01]  /*7e20*/  SHFL.BFLY PT, R164, R4, 0x1, 0x1f ;  /* 0x0c201f0004a47f89 */ /* 0x000e6200000e0000 */
[----:B------:R-:W-:Y:S01]  /*7e30*/  MUFU.EX2 R166, R166 ;  /* 0x000000a600a67308 */ /* 0x000fe20000000800 */
[----:B------:R-:W-:Y:S04]  /*7e40*/  FADD.FTZ R3, -R5, R3 ;  /* 0x0000000305037221 */ /* 0x000fe80000010100 */
[----:B------:R-:W-:Y:S05]  /*7e50*/  FMUL.FTZ R3, R3, c[0x0][0x2d0] ;  /* 0x0000b40003037a20 */ /* 0x000fea0000410000 */
[----:B------:R-:W3:Y:S01]  /*7e60*/  MUFU.EX2 R180, R180 ;  /* 0x000000b400b47308 */ /* 0x000ee20000000800 */
[----:B--2---:R-:W-:Y:S09]  /*7e70*/  F2FP.BF16.PACK_AB R168, R167, R181 ;  /* 0x000000b5a7a8723e */ /* 0x004ff200000010ff */
[----:B------:R-:W2:Y:S01]  /*7e80*/  MUFU.EX2 R3, R3 ;  /* 0x0000000300037308 */ /* 0x000ea20000000800 */
[----:B-1----:R-:W-:Y:S04]  /*7e90*/  FMNMX.FTZ R164, R4, R164, !PT ;  /* 0x000000a404a47209 */ /* 0x002fe80007810000 */
[C---:B------:R-:W-:Y:S01]  /*7ea0*/  FSETP.NEU.FTZ.AND P0, PT, R164.reuse, -INF , PT ;  /* 0xff800000a400780b */ /* 0x040fe20003f1d000 */
[C---:B------:R-:W-:Y:S04]  /*7eb0*/  FMUL.FTZ R172, R164.reuse, c[0x0][0x2d0] ;  /* 0x0000b400a4ac7a20 */ /* 0x040fe80000410000 */
[----:B------:R-:W-:Y:S01]  /*7ec0*/  MUFU.EX2 R187, R187 ;  /* 0x000000bb00bb7308 */ /* 0x000fe20000000800 */
[----:B------:R-:W-:Y:S02]  /*7ed0*/  FSEL R4, R164, RZ, P0 ;  /* 0x000000ffa4047208 */ /* 0x000fe40000000000 */
[----:B------:R-:W-:Y:S02]  /*7ee0*/  FSEL R172, R172, RZ, P0 ;  /* 0x000000ffacac7208 */ /* 0x000fe40000000000 */
[----:B---3--:R-:W-:Y:S01]  /*7ef0*/  F2FP.BF16.PACK_AB R170, R180, R166 ;  /* 0x000000a6b4aa723e */ /* 0x008fe200000010ff */
[----:B------:R-:W-:Y:S01]  /*7f00*/  FADD.FTZ R2, -R4, R2 ;  /* 0x0000000204027221 */ /* 0x000fe20000010100 */
[----:B------:R-:W-:Y:S01]  /*7f10*/  PLOP3.LUT P0, PT, PT, PT, UP0, 0x80, 0x0 ;  /* 0x000000000000781c */ /* 0x000fe20003f0f008 */
[--C-:B------:R-:W-:Y:S02]  /*7f20*/  FFMA.FTZ R185, R6, c[0x0][0x2d0], -R172.reuse ;  /* 0x0000b40006b97a23 */ /* 0x100fe400000108ac */
[--C-:B------:R-:W-:Y:S01]  /*7f30*/  FFMA.FTZ R184, R7, c[0x0][0x2d0], -R172.reuse ;  /* 0x0000b40007b87a23 */ /* 0x100fe200000108ac */
[----:B------:R-:W-:Y:S01]  /*7f40*/  MUFU.EX2 R188, R188 ;  /* 0x000000bc00bc7308 */ /* 0x000fe20000000800 */
[--C-:B------:R-:W-:Y:S02]  /*7f50*/  FFMA.FTZ R183, R10, c[0x0][0x2d0], -R172.reuse ;  /* 0x0000b4000ab77a23 */ /* 0x100fe400000108ac */
[--C-:B------:R-:W-:Y:S02]  /*7f60*/  FFMA.FTZ R182, R11, c[0x0][0x2d0], -R172.reuse ;  /* 0x0000b4000bb67a23 */ /* 0x100fe400000108ac */
[----:B------:R-:W-:Y:S02]  /*7f70*/  FMUL.FTZ R2, R2, c[0x0][0x2d0] ;  /* 0x0000b40002027a20 */ /* 0x000fe40000410000 */
[C---:B--2---:R-:W-:Y:S01]  /*7f80*/  FMUL.FTZ R4, R3.reuse, R160 ;  /* 0x000000a003047220 */ /* 0x044fe20000410000 */
[----:B------:R-:W-:Y:S01]  /*7f90*/  MOV R160, R16 ;  /* 0x0000001000a07202 */ /* 0x000fe20000000f00 */
[C---:B------:R-:W-:Y:S01]  /*7fa0*/  FMUL.FTZ R5, R3.reuse, R161 ;  /* 0x000000a103057220 */ /* 0x040fe20000410000 */
[----:B------:R-:W-:Y:S01]  /*7fb0*/  MUFU.EX2 R185, R185 ;  /* 0x000000b900b97308 */ /* 0x000fe20000000800 */
[----:B------:R-:W-:Y:S01]  /*7fc0*/  MOV R161, R171 ;  /* 0x000000ab00a17202 */ /* 0x000fe20000000f00 */
[C---:B------:R-:W-:Y:S02]  /*7fd0*/  FMUL.FTZ R8, R3.reuse, R156 ;  /* 0x0000009c03087220 */ /* 0x040fe40000410000 */
[C---:B------:R-:W-:Y:S02]  /*7fe0*/  FMUL.FTZ R9, R3.reuse, R157 ;  /* 0x0000009d03097220 */ /* 0x040fe40000410000 */
[C---:B------:R-:W-:Y:S02]  /*7ff0*/  FMUL.FTZ R16, R3.reuse, R136 ;  /* 0x0000008803107220 */ /* 0x040fe40000410000 */
[C---:B------:R-:W-:Y:S02]  /*8000*/  FMUL.FTZ R17, R3.reuse, R137 ;  /* 0x0000008903117220 */ /* 0x040fe40000410000 */
[----:B------:R-:W1:Y:S01]  /*8010*/  MUFU.EX2 R2, R2 ;  /* 0x0000000200027308 */ /* 0x000e620000000800 */
[C---:B------:R-:W-:Y:S02]  /*8020*/  FMUL.FTZ R24, R3.reuse, R144 ;  /* 0x0000009003187220 */ /* 0x040fe40000410000 */
[C---:B------:R-:W-:Y:S02]  /*8030*/  FMUL.FTZ R25, R3.reuse, R145 ;  /* 0x0000009103197220 */ /* 0x040fe40000410000 */
[C---:B------:R-:W-:Y:S02]  /*8040*/  FMUL.FTZ R32, R3.reuse, R152 ;  /* 0x0000009803207220 */ /* 0x040fe40000410000 */
[----:B------:R-:W-:Y:S02]  /*8050*/  FMUL.FTZ R33, R3, R153 ;  /* 0x0000009903217220 */ /* 0x000fe40000410000 */
[--C-:B------:R-:W-:Y:S01]  /*8060*/  FFMA.FTZ R177, R177, c[0x0][0x2d0], -R172.reuse ;  /* 0x0000b400b1b17a23 */ /* 0x100fe200000108ac */
[----:B------:R-:W2:Y:S01]  /*8070*/  MUFU.EX2 R184, R184 ;  /* 0x000000b800b87308 */ /* 0x000ea20000000800 */
[--C-:B------:R-:W-:Y:S02]  /*8080*/  FFMA.FTZ R175, R175, c[0x0][0x2d0], -R172.reuse ;  /* 0x0000b400afaf7a23 */ /* 0x100fe400000108ac */
[--C-:B------:R-:W-:Y:S02]  /*8090*/  FFMA.FTZ R173, R173, c[0x0][0x2d0], -R172.reuse ;  /* 0x0000b400adad7a23 */ /* 0x100fe400000108ac */
        /* <DEDUP_REMOVED lines=8> */
[C---:B------:R-:W-:Y:S01]  /*8120*/  FMUL.FTZ R10, R2.reuse, R158 ;  /* 0x0000009e020a7220 */ /* 0x040fe20000410000 */
[----:B------:R-:W1:Y:S01]  /*8130*/  MUFU.EX2 R182, R182 ;  /* 0x000000b600b67308 */ /* 0x000e620000000800 */
[C---:B------:R-:W-:Y:S02]  /*8140*/  FMUL.FTZ R11, R2.reuse, R159 ;  /* 0x0000009f020b7220 */ /* 0x040fe40000410000 */
[----:B------:R-:W-:Y:S01]  /*8150*/  FMUL.FTZ R18, R2, R138 ;  /* 0x0000008a02127220 */ /* 0x000fe20000410000 */
[----:B--2---:R-:W-:Y:S01]  /*8160*/  F2FP.BF16.PACK_AB R169, R184, R185 ;  /* 0x000000b9b8a9723e */ /* 0x004fe200000010ff */
[C---:B------:R-:W-:Y:S01]  /*8170*/  FMUL.FTZ R19, R2.reuse, R139 ;  /* 0x0000008b02137220 */ /* 0x040fe20000410000 */
[----:B------:R-:W-:Y:S01]  /*8180*/  LDSM.16.MT88.4 R156, [R227+0x4900] ;  /* 0x00490000e39c783b */ /* 0x000fe20000004200 */
[C---:B------:R-:W-:Y:S02]  /*8190*/  FMUL.FTZ R26, R2.reuse, R146 ;  /* 0x00000092021a7220 */ /* 0x040fe40000410000 */
[C---:B------:R-:W-:Y:S01]  /*81a0*/  FMUL.FTZ R27, R2.reuse, R147 ;  /* 0x00000093021b7220 */ /* 0x040fe20000410000 */
[----:B------:R-:W-:Y:S01]  /*81b0*/  MUFU.EX2 R189, R189 ;  /* 0x000000bd00bd7308 */ /* 0x000fe20000000800 */
[C---:B------:R-:W-:Y:S02]  /*81c0*/  FMUL.FTZ R34, R2.reuse, R154 ;  /* 0x0000009a02227220 */ /* 0x040fe40000410000 */
[C---:B------:R-:W-:Y:S01]  /*81d0*/  FMUL.FTZ R35, R2.reuse, R155 ;  /* 0x0000009b02237220 */ /* 0x040fe20000410000 */
[----:B------:R-:W-:Y:S01]  /*81e0*/  LDSM.16.MT88.4 R136, [R227+0x2100] ;  /* 0x00210000e388783b */ /* 0x000fe20000004200 */
[C---:B------:R-:W-:Y:S02]  /*81f0*/  FMUL.FTZ R38, R2.reuse, R38 ;  /* 0x0000002602267220 */ /* 0x040fe40000410000 */
[C---:B------:R-:W-:Y:S02]  /*8200*/  FMUL.FTZ R39, R2.reuse, R39 ;  /* 0x0000002702277220 */ /* 0x040fe40000410000 */
[C---:B------:R-:W-:Y:S01]  /*8210*/  FMUL.FTZ R42, R2.reuse, R42 ;  /* 0x0000002a022a7220 */ /* 0x040fe20000410000 */
[----:B------:R-:W-:Y:S01]  /*8220*/  MUFU.EX2 R190, R190 ;  /* 0x000000be00be7308 */ /* 0x000fe20000000800 */
[----:B------:R-:W-:Y:S01]  /*8230*/  FMUL.FTZ R43, R2, R43 ;  /* 0x0000002b022b7220 */ /* 0x000fe20000410000 */
[----:B------:R-:W-:Y:S01]  /*8240*/  LDSM.16.MT88.4 R144, [R222+0x900] ;  /* 0x00090000de90783b */ /* 0x000fe20000004200 */
[C---:B------:R-:W-:Y:S01]  /*8250*/  FMUL.FTZ R45, R3.reuse, R45 ;  /* 0x0000002d032d7220 */ /* 0x040fe20000410000 */
[----:B-1----:R-:W-:Y:S01]  /*8260*/  F2FP.BF16.PACK_AB R171, R182, R183 ;  /* 0x000000b7b6ab723e */ /* 0x002fe200000010ff */
[C---:B------:R-:W-:Y:S02]  /*8270*/  FMUL.FTZ R46, R2.reuse, R46 ;  /* 0x0000002e022e7220 */ /* 0x040fe40000410000 */
[C---:B------:R-:W-:Y:S02]  /*8280*/  FMUL.FTZ R47, R2.reuse, R47 ;  /* 0x0000002f022f7220 */ /* 0x040fe40000410000 */
[C---:B------:R-:W-:Y:S01]  /*8290*/  FMUL.FTZ R48, R3.reuse, R48 ;  /* 0x0000003003307220 */ /* 0x040fe20000410000 */
[----:B------:R-:W-:Y:S01]  /*82a0*/  LDSM.16.MT88.4 R152, [R227+0x2900] ;  /* 0x00290000e398783b */ /* 0x000fe20000004200 */
[C---:B------:R-:W-:Y:S01]  /*82b0*/  HMMA.16816.F32.BF16 R4, R168.reuse, R12, R4 ;  /* 0x0000000ca804723c */ /* 0x040fe20000041804 */
[----:B------:R-:W-:Y:S04]  /*82c0*/  MUFU.EX2 R199, R199 ;  /* 0x000000c700c77308 */ /* 0x000fe80000000800 */
[C---:B------:R-:W-:Y:S02]  /*82d0*/  FMUL.FTZ R49, R3.reuse, R49 ;  /* 0x0000003103317220 */ /* 0x040fe40000410000 */
[C---:B------:R-:W-:Y:S01]  /*82e0*/  FMUL.FTZ R12, R3.reuse, R132 ;  /* 0x00000084030c7220 */ /* 0x040fe20000410000 */
[C---:B------:R-:W-:Y:S03]  /*82f0*/  HMMA.16816.F32.BF16 R8, R168.reuse, R14, R8 ;  /* 0x0000000ea808723c */ /* 0x040fe60000041808 */
[----:B------:R-:W-:Y:S01]  /*8300*/  MUFU.EX2 R198, R198 ;  /* 0x000000c600c67308 */ /* 0x000fe20000000800 */
[C---:B------:R-:W-:Y:S02]  /*8310*/  FMUL.FTZ R13, R3.reuse, R133 ;  /* 0x00000085030d7220 */ /* 0x040fe40000410000 */
[C---:B------:R-:W-:Y:S02]  /*8320*/  FMUL.FTZ R50, R2.reuse, R50 ;  /* 0x0000003202327220 */ /* 0x040fe40000410000 */
[C---:B------:R-:W-:Y:S04]  /*8330*/  FMUL.FTZ R14, R2.reuse, R134 ;  /* 0x00000086020e7220 */ /* 0x040fe80000410000 */
[C---:B------:R-:W-:Y:S02]  /*8340*/  FMUL.FTZ R15, R2.reuse, R135 ;  /* 0x00000087020f7220 */ /* 0x040fe40000410000 */
[----:B------:R-:W1:Y:S01]  /*8350*/  LDSM.16.MT88.4 R132, [R220+0x100] ;  /* 0x00010000dc84783b */ /* 0x000e620000004200 */
        /* <DEDUP_REMOVED lines=11> */
[----:B------:R-:W2:Y:S01]  /*8410*/  LDSM.16.MT88.4 R140, [R222+0x2100] ;  /* 0x00210000de8c783b */ /* 0x000ea20000004200 */
        /* <DEDUP_REMOVED lines=11> */
[----:B------:R-:W-:Y:S01]  /*84d0*/  LDSM.16.MT88.4 R148, [R220+0x900] ;  /* 0x00090000dc94783b */ /* 0x000fe20000004200 */
[C---:B------:R-:W-:Y:S02]  /*84e0*/  FMUL.FTZ R61, R3.reuse, R61 ;  /* 0x0000003d033d7220 */ /* 0x040fe40000410000 */
[C---:B------:R-:W-:Y:S02]  /*84f0*/  FMUL.FTZ R62, R2.reuse, R62 ;  /* 0x0000003e023e7220 */ /* 0x040fe40000410000 */
        /* <DEDUP_REMOVED lines=87> */
[----:B------:R-:W3:Y:S02]  /*8a70*/  LDSM.16.MT88.4 R136, [R227+0x900] ;  /* 0x00090000e388783b */ /* 0x000ee40000004200 */
[C---:B------:R-:W-:Y:S02]  /*8a80*/  FMUL.FTZ R118, R2.reuse, R118 ;  /* 0x0000007602767220 */ /* 0x040fe40000410000 */
[----:B------:R-:W-:Y:S02]  /*8a90*/  FMUL.FTZ R119, R2, R119 ;  /* 0x0000007702777220 */ /* 0x000fe40000410000 */
[--C-:B------:R-:W-:Y:S02]  /*8aa0*/  FFMA.FTZ R191, R191, c[0x0][0x2d0], -R172.reuse ;  /* 0x0000b400bfbf7a23 */ /* 0x100fe400000108ac */
[--C-:B------:R-:W-:Y:S03]  /*8ab0*/  FFMA.FTZ R192, R192, c[0x0][0x2d0], -R172.reuse ;  /* 0x0000b400c0c07a23 */ /* 0x100fe600000108ac */
[C---:B--2---:R-:W-:Y:S01]  /*8ac0*/  HMMA.16816.F32.BF16 R116, R168.reuse, R140, R116 ;  /* 0x0000008ca874723c */ /* 0x044fe20000041874 */
[----:B------:R-:W-:Y:S02]  /*8ad0*/  MUFU.EX2 R191, R191 ;  /* 0x000000bf00bf7308 */ /* 0x000fe40000000800 */
[--C-:B------:R-:W-:Y:S02]  /*8ae0*/  FFMA.FTZ R193, R193, c[0x0][0x2d0], -R172.reuse ;  /* 0x0000b400c1c17a23 */ /* 0x100fe400000108ac */
[C---:B------:R-:W-:Y:S02]  /*8af0*/  FMUL.FTZ R120, R3.reuse, R120 ;  /* 0x0000007803787220 */ /* 0x040fe40000410000 */
[----:B------:R-:W-:Y:S02]  /*8b00*/  FMUL.FTZ R121, R3, R121 ;  /* 0x0000007903797220 */ /* 0x000fe40000410000 */
[C---:B------:R-:W-:Y:S02]  /*8b10*/  FMUL.FTZ R122, R2.reuse, R122 ;  /* 0x0000007a027a7220 */ /* 0x040fe40000410000 */
[----:B------:R-:W2:Y:S01]  /*8b20*/  MUFU.EX2 R192, R192 ;  /* 0x000000c000c07308 */ /* 0x000ea20000000800 */
[----:B------:R-:W-:Y:S02]  /*8b30*/  FMUL.FTZ R123, R2, R123 ;  /* 0x0000007b027b7220 */ /* 0x000fe40000410000 */
[--C-:B------:R-:W-:Y:S02]  /*8b40*/  FFMA.FTZ R194, R194, c[0x0][0x2d0], -R172.reuse ;  /* 0x0000b400c2c27a23 */ /* 0x100fe400000108ac */
[--C-:B------:R-:W-:Y:S02]  /*8b50*/  FFMA.FTZ R252, R252, c[0x0][0x2d0], -R172.reuse ;  /* 0x0000b400fcfc7a23 */ /* 0x100fe400000108ac */
[--C-:B------:R-:W-:Y:S01]  /*8b60*/  FFMA.FTZ R197, R197, c[0x0][0x2d0], -R172.reuse ;  /* 0x0000b400c5c57a23 */ /* 0x100fe200000108ac */
[C---:B------:R-:W-:Y:S01]  /*8b70*/  HMMA.16816.F32.BF16 R120, R168.reuse, R142, R120 ;  /* 0x0000008ea878723c */ /* 0x040fe20000041878 */
[----:B------:R-:W4:Y:S01]  /*8b80*/  LDSM.16.MT88.4 R140, [R221+0x900] ;  /* 0x00090000dd8c783b */ /* 0x000f220000004200 */
[----:B------:R-:W-:Y:S01]  /*8b90*/  MUFU.EX2 R193, R193 ;  /* 0x000000c100c17308 */ /* 0x000fe20000000800 */
[C---:B------:R-:W-:Y:S02]  /*8ba0*/  FMUL.FTZ R124, R3.reuse, R124 ;  /* 0x0000007c037c7220 */ /* 0x040fe40000410000 */
[----:B------:R-:W-:Y:S02]  /*8bb0*/  FMUL.FTZ R125, R3, R125 ;  /* 0x0000007d037d7220 */ /* 0x000fe40000410000 */
[C---:B------:R-:W-:Y:S02]  /*8bc0*/  FMUL.FTZ R126, R2.reuse, R126 ;  /* 0x0000007e027e7220 */ /* 0x040fe40000410000 */
[----:B------:R-:W-:Y:S03]  /*8bd0*/  FMUL.FTZ R127, R2, R127 ;  /* 0x0000007f027f7220 */ /* 0x000fe60000410000 */
[----:B------:R-:W5:Y:S01]  /*8be0*/  MUFU.EX2 R194, R194 ;  /* 0x000000c200c27308 */ /* 0x000f620000000800 */
[--C-:B------:R-:W-:Y:S02]  /*8bf0*/  FFMA.FTZ R196, R196, c[0x0][0x2d0], -R172.reuse ;  /* 0x0000b400c4c47a23 */ /* 0x100fe400000108ac */
[--C-:B------:R-:W-:Y:S01]  /*8c00*/  FFMA.FTZ R195, R195, c[0x0][0x2d0], -R172.reuse ;  /* 0x0000b400c3c37a23 */ /* 0x100fe200000108ac */
[C---:B-1----:R-:W-:Y:S03]  /*8c10*/  HMMA.16816.F32.BF16 R124, R168.reuse, R132, R124 ;  /* 0x00000084a87c723c */ /* 0x042fe6000004187c */
[C---:B------:R-:W-:Y:S02]  /*8c20*/  FMUL.FTZ R128, R3.reuse, R128 ;  /* 0x0000008003807220 */ /* 0x040fe40000410000 */
[----:B------:R-:W-:Y:S01]  /*8c30*/  FMUL.FTZ R129, R3, R129 ;  /* 0x0000008103817220 */ /* 0x000fe20000410000 */
[----:B------:R-:W1:Y:S01]  /*8c40*/  MUFU.EX2 R252, R252 ;  /* 0x000000fc00fc7308 */ /* 0x000e620000000800 */
[----:B------:R-:W-:Y:S01]  /*8c50*/  FMUL.FTZ R130, R2, R130 ;  /* 0x0000008202827220 */ /* 0x000fe20000410000 */
[----:B------:R-:W-:Y:S01]  /*8c60*/  F2FP.BF16.PACK_AB R132, R188, R187 ;  /* 0x000000bbbc84723e */ /* 0x000fe200000010ff */
[----:B------:R-:W-:Y:S03]  /*8c70*/  FMUL.FTZ R131, R2, R131 ;  /* 0x0000008302837220 */ /* 0x000fe60000410000 */
[----:B------:R-:W-:Y:S01]  /*8c80*/  FFMA.FTZ R172, R165, c[0x0][0x2d0], -R172 ;  /* 0x0000b400a5ac7a23 */ /* 0x000fe200000108ac */
[----:B--2---:R-:W-:Y:S01]  /*8c90*/  F2FP.BF16.PACK_AB R133, R192, R191 ;  /* 0x000000bfc085723e */ /* 0x004fe200000010ff */
[----:B------:R-:W-:Y:S01]  /*8ca0*/  FFMA.FTZ R181, R3, R240, R181 ;  /* 0x000000f003b57223 */ /* 0x000fe200000100b5 */
[----:B------:R-:W-:Y:S01]  /*8cb0*/  MOV R3, R0 ;  /* 0x0000000000037202 */ /* 0x000fe20000000f00 */
[----:B------:R-:W-:Y:S01]  /*8cc0*/  HMMA.16816.F32.BF16 R128, R168, R134, R128 ;  /* 0x00000086a880723c */ /* 0x000fe20000041880 */
[----:B------:R-:W-:Y:S02]  /*8cd0*/  MUFU.EX2 R165, R172 ;  /* 0x000000ac00a57308 */ /* 0x000fe40000000800 */
[----:B------:R-:W-:Y:S02]  /*8ce0*/  FFMA.FTZ R185, R2, R239, R185 ;  /* 0x000000ef02b97223 */ /* 0x000fe400000100b9 */
[----:B------:R-:W-:Y:S02]  /*8cf0*/  FADD.FTZ R181, R167, R181 ;  /* 0x000000b5a7b57221 */ /* 0x000fe40000010000 */
[----:B------:R-:W-:Y:S01]  /*8d00*/  F2FP.BF16.PACK_AB R134, R190, R189 ;  /* 0x000000bdbe86723e */ /* 0x000fe200000010ff */
[----:B------:R-:W-:Y:S01]  /*8d10*/  FADD.FTZ R185, R184, R185 ;  /* 0x000000b9b8b97221 */ /* 0x000fe20000010000 */
[----:B-----5:R-:W-:Y:S02]  /*8d20*/  F2FP.BF16.PACK_AB R135, R194, R193 ;  /* 0x000000c1c287723e */ /* 0x020fe400000010ff */
[----:B------:R-:W-:Y:S01]  /*8d30*/  MUFU.EX2 R197, R197 ;  /* 0x000000c500c57308 */ /* 0x000fe20000000800 */
[----:B------:R-:W-:Y:S01]  /*8d40*/  MOV R171, R161 ;  /* 0x000000a100ab7202 */ /* 0x000fe20000000f00 */
[----:B------:R-:W-:Y:S01]  /*8d50*/  FADD.FTZ R166, R166, R181 ;  /* 0x000000b5a6a67221 */ /* 0x000fe20000010000 */
[----:B------:R-:W-:Y:S01]  /*8d60*/  MOV R170, R160 ;  /* 0x000000a000aa7202 */ /* 0x000fe20000000f00 */
[----:B------:R-:W-:Y:S01]  /*8d70*/  FADD.FTZ R185, R183, R185 ;  /* 0x000000b9b7b97221 */ /* 0x000fe20000010000 */
[C---:B---3--:R-:W-:Y:S01]  /*8d80*/  HMMA.16816.F32.BF16 R4, R132.reuse, R136, R4 ;  /* 0x000000888404723c */ /* 0x048fe20000041804 */
[----:B------:R-:W-:Y:S04]  /*8d90*/  LDSM.16.MT88.4 R160, [R222+0x4900] ;  /* 0x00490000dea0783b */ /* 0x000fe80000004200 */
[----:B------:R-:W-:Y:S01]  /*8da0*/  MUFU.EX2 R196, R196 ;  /* 0x000000c400c47308 */ /* 0x000fe20000000800 */
[----:B------:R-:W-:Y:S02]  /*8db0*/  FADD.FTZ R166, R180, R166 ;  /* 0x000000a6b4a67221 */ /* 0x000fe40000010000 */
[C---:B------:R-:W-:Y:S01]  /*8dc0*/  HMMA.16816.F32.BF16 R8, R132.reuse, R138, R8 ;  /* 0x0000008a8408723c */ /* 0x040fe20000041808 */
[----:B------:R-:W2:Y:S03]  /*8dd0*/  LDSM.16.MT88.4 R136, [R222+0x2900] ;  /* 0x00290000de88783b */ /* 0x000ea60000004200 */
[----:B------:R-:W-:Y:S02]  /*8de0*/  FADD.FTZ R182, R182, R185 ;  /* 0x000000b9b6b67221 */ /* 0x000fe40000010000 */
[----:B------:R-:W-:Y:S01]  /*8df0*/  FADD.FTZ R187, R187, R166 ;  /* 0x000000a6bbbb7221 */ /* 0x000fe20000010000 */
[----:B------:R-:W-:Y:S01]  /*8e00*/  MUFU.EX2 R195, R195 ;  /* 0x000000c300c37308 */ /* 0x000fe20000000800 */
[C---:B------:R-:W-:Y:S04]  /*8e10*/  HMMA.16816.F32.BF16 R12, R132.reuse, R144, R12 ;  /* 0x00000090840c723c */ /* 0x040fe8000004180c */
[----:B------:R-:W-:Y:S02]  /*8e20*/  FADD.FTZ R182, R191, R182 ;  /* 0x000000b6bfb67221 */ /* 0x000fe40000010000 */
[----:B------:R-:W-:Y:S02]  /*8e30*/  FADD.FTZ R187, R188, R187 ;  /* 0x000000bbbcbb7221 */ /* 0x000fe40000010000 */
[C---:B------:R-:W-:Y:S01]  /*8e40*/  HMMA.16816.F32.BF16 R16, R132.reuse, R146, R16 ;  /* 0x000000928410723c */ /* 0x040fe20000041810 */
[----:B------:R-:W-:Y:S03]  /*8e50*/  LDSM.16.MT88.4 R144, [R220+0x2900] ;  /* 0x00290000dc90783b */ /* 0x000fe60000004200 */
[----:B------:R-:W-:Y:S02]  /*8e60*/  FADD.FTZ R192, R192, R182 ;  /* 0x000000b6c0c07221 */ /* 0x000fe40000010000 */
[----:B------:R-:W-:Y:S02]  /*8e70*/  FADD.FTZ R189, R189, R187 ;  /* 0x000000bbbdbd7221 */ /* 0x000fe40000010000 */
[C---:B----4-:R-:W-:Y:S04]  /*8e80*/  HMMA.16816.F32.BF16 R20, R132.reuse, R140, R20 ;  /* 0x0000008c8414723c */ /* 0x050fe80000041814 */
[----:B------:R-:W-:Y:S02]  /*8e90*/  FADD.FTZ R192, R193, R192 ;  /* 0x000000c0c1c07221 */ /* 0x000fe40000010000 */
[----:B------:R-:W-:Y:S02]  /*8ea0*/  FADD.FTZ R2, R190, R189 ;  /* 0x000000bdbe027221 */ /* 0x000fe40000010000 */
[C---:B------:R-:W-:Y:S01]  /*8eb0*/  HMMA.16816.F32.BF16 R24, R132.reuse, R142, R24 ;  /* 0x0000008e8418723c */ /* 0x040fe20000041818 */
[----:B------:R-:W3:Y:S03]  /*8ec0*/  LDSM.16.MT88.4 R140, [R221+0x2900] ;  /* 0x00290000dd8c783b */ /* 0x000ee60000004200 */
[----:B------:R-:W-:Y:S04]  /*8ed0*/  FADD.FTZ R194, R194, R192 ;  /* 0x000000c0c2c27221 */ /* 0x000fe80000010000 */
[C---:B------:R-:W-:Y:S04]  /*8ee0*/  HMMA.16816.F32.BF16 R28, R132.reuse, R148, R28 ;  /* 0x00000094841c723c */ /* 0x040fe8000004181c */
[----:B-1----:R-:W-:Y:S04]  /*8ef0*/  FADD.FTZ R194, R252, R194 ;  /* 0x000000c2fcc27221 */ /* 0x002fe80000010000 */
[C---:B------:R-:W-:Y:S01]  /*8f00*/  HMMA.16816.F32.BF16 R32, R132.reuse, R150, R32 ;  /* 0x000000968420723c */ /* 0x040fe20000041820 */
[----:B------:R-:W1:Y:S07]  /*8f10*/  LDSM.16.MT88.4 R148, [R221+0x4900] ;  /* 0x00490000dd94783b */ /* 0x000e6e0000004200 */
[C---:B------:R-:W-:Y:S08]  /*8f20*/  HMMA.16816.F32.BF16 R36, R132.reuse, R152, R36 ;  /* 0x000000988424723c */ /* 0x040ff00000041824 */
        /* <DEDUP_REMOVED lines=8> */
[C---:B------:R-:W-:Y:S07]  /*8fb0*/  HMMA.16816.F32.BF16 R60, R132.reuse, R144, R60 ;  /* 0x00000090843c723c */ /* 0x040fee000004183c */
[--C-:B------:R-:W-:Y:S01]  /*8fc0*/  FFMA.FTZ R144, R170, c[0x0][0x2d0], -R186.reuse ;  /* 0x0000b400aa907a23 */ /* 0x100fe200000108ba */
[C---:B------:R-:W-:Y:S01]  /*8fd0*/  HMMA.16816.F32.BF16 R64, R132.reuse, R146, R64 ;  /* 0x000000928440723c */ /* 0x040fe20000041840 */
[----:B------:R-:W-:Y:S07]  /*8fe0*/  MUFU.EX2 R170, R178 ;  /* 0x000000b200aa7308 */ /* 0x000fee0000000800 */
[C---:B------:R-:W-:Y:S03]  /*8ff0*/  HMMA.16816.F32.BF16 R68, R132.reuse, R156, R68 ;  /* 0x0000009c8444723c */ /* 0x040fe60000041844 */
[----:B------:R4:W-:Y:S05]  /*9000*/  MUFU.EX2 R169, R144 ;  /* 0x0000009000a97308 */ /* 0x0009ea0000000800 */
[C---:B------:R-:W-:Y:S01]  /*9010*/  HMMA.16816.F32.BF16 R72, R132.reuse, R158, R72 ;  /* 0x0000009e8448723c */ /* 0x040fe20000041848 */
[----:B------:R-:W-:Y:S07]  /*9020*/  LDSM.16.MT88.4 R156, [R220+0x1100] ;  /* 0x00110000dc9c783b */ /* 0x000fee0000004200 */
[C---:B------:R-:W-:Y:S08]  /*9030*/  HMMA.16816.F32.BF16 R76, R132.reuse, R160, R76 ;  /* 0x000000a0844c723c */ /* 0x040ff0000004184c */
[C---:B------:R-:W-:Y:S01]  /*9040*/  HMMA.16816.F32.BF16 R80, R132.reuse, R162, R80 ;  /* 0x000000a28450723c */ /* 0x040fe20000041850 */
[----:B------:R-:W-:Y:S07]  /*9050*/  LDSM.16.MT88.4 R160, [R222+0x5100] ;  /* 0x00510000dea0783b */ /* 0x000fee0000004200 */
[C---:B-1----:R-:W-:Y:S01]  /*9060*/  HMMA.16816.F32.BF16 R84, R132.reuse, R148, R84 ;  /* 0x000000948454723c */ /* 0x042fe20000041854 */
[----:B----4-:R-:W1:Y:S06]  /*9070*/  LDSM.16.MT88.4 R144, [R222+0x6900] ;  /* 0x00690000de90783b */ /* 0x010e6c0000004200 */
[--C-:B------:R-:W-:Y:S01]  /*9080*/  FFMA.FTZ R148, R171, c[0x0][0x2d0], -R186.reuse ;  /* 0x0000b400ab947a23 */ /* 0x100fe200000108ba */
[C---:B------:R-:W-:Y:S01]  /*9090*/  HMMA.16816.F32.BF16 R88, R132.reuse, R150, R88 ;  /* 0x000000968458723c */ /* 0x040fe20000041858 */
[----:B------:R-:W-:Y:S03]  /*90a0*/  MUFU.EX2 R171, R175 ;  /* 0x000000af00ab7308 */ /* 0x000fe60000000800 */
[----:B------:R-:W-:Y:S04]  /*90b0*/  FFMA.FTZ R186, R174, c[0x0][0x2d0], -R186 ;  /* 0x0000b400aeba7a23 */ /* 0x000fe800000108ba */
[C---:B--2---:R-:W-:Y:S03]  /*90c0*/  HMMA.16816.F32.BF16 R92, R132.reuse, R136, R92 ;  /* 0x00000088845c723c */ /* 0x044fe6000004185c */
[----:B------:R2:W4:Y:S05]  /*90d0*/  MUFU.EX2 R168, R148 ;  /* 0x0000009400a87308 */ /* 0x00052a0000000800 */
[C---:B------:R-:W-:Y:S01]  /*90e0*/  HMMA.16816.F32.BF16 R96, R132.reuse, R138, R96 ;  /* 0x0000008a8460723c */ /* 0x040fe20000041860 */
[----:B------:R-:W-:Y:S04]  /*90f0*/  LDSM.16.MT88.4 R136, [R220+0x6900] ;  /* 0x00690000dc88783b */ /* 0x000fe80000004200 */
[----:B------:R-:W-:Y:S03]  /*9100*/  MUFU.EX2 R186, R186 ;  /* 0x000000ba00ba7308 */ /* 0x000fe60000000800 */
[C---:B---3--:R-:W-:Y:S08]  /*9110*/  HMMA.16816.F32.BF16 R100, R132.reuse, R140, R100 ;  /* 0x0000008c8464723c */ /* 0x048ff00000041864 */
[C---:B------:R-:W-:Y:S01]  /*9120*/  HMMA.16816.F32.BF16 R104, R132.reuse, R142, R104 ;  /* 0x0000008e8468723c */ /* 0x040fe20000041868 */
[----:B------:R-:W-:Y:S07]  /*9130*/  LDSM.16.MT88.4 R140, [R227+0x1100] ;  /* 0x00110000e38c783b */ /* 0x000fee0000004200 */
[C---:B-1----:R-:W-:Y:S01]  /*9140*/  HMMA.16816.F32.BF16 R108, R132.reuse, R144, R108 ;  /* 0x00000090846c723c */ /* 0x042fe2000004186c */
[----:B--2---:R-:W1:Y:S07]  /*9150*/  LDSM.16.MT88.4 R148, [R221+0x6900] ;  /* 0x00690000dd94783b */ /* 0x004e6e0000004200 */
[C---:B------:R-:W-:Y:S01]  /*9160*/  HMMA.16816.F32.BF16 R112, R132.reuse, R146, R112 ;  /* 0x000000928470723c */ /* 0x040fe20000041870 */
[----:B------:R-:W2:Y:S07]  /*9170*/  LDSM.16.MT88.4 R144, [R221+0x1100] ;  /* 0x00110000dd90783b */ /* 0x000eae0000004200 */
[C---:B-1----:R-:W-:Y:S08]  /*9180*/  HMMA.16816.F32.BF16 R116, R132.reuse, R148, R116 ;  /* 0x000000948474723c */ /* 0x042ff00000041874 */
[C---:B------:R-:W-:Y:S01]  /*9190*/  HMMA.16816.F32.BF16 R120, R132.reuse, R150, R120 ;  /* 0x000000968478723c */ /* 0x040fe20000041878 */
[----:B------:R-:W-:Y:S07]  /*91a0*/  LDSM.16.MT88.4 R148, [R221+0x3100] ;  /* 0x00310000dd94783b */ /* 0x000fee0000004200 */
[C---:B------:R-:W-:Y:S08]  /*91b0*/  HMMA.16816.F32.BF16 R124, R132.reuse, R136, R124 ;  /* 0x00000088847c723c */ /* 0x040ff0000004187c */
[----:B------:R-:W-:Y:S01]  /*91c0*/  HMMA.16816.F32.BF16 R128, R132, R138, R128 ;  /* 0x0000008a8480723c */ /* 0x000fe20000041880 */
[----:B------:R-:W1:Y:S06]  /*91d0*/  LDSM.16.MT88.4 R136, [R227+0x3100] ;  /* 0x00310000e388783b */ /* 0x000e6c0000004200 */
[----:B----4-:R-:W-:Y:S02]  /*91e0*/  F2FP.BF16.PACK_AB R132, R168, R169 ;  /* 0x000000a9a884723e */ /* 0x010fe400000010ff */
[----:B------:R-:W-:Y:S03]  /*91f0*/  F2FP.BF16.PACK_AB R134, R198, R199 ;  /* 0x000000c7c686723e */ /* 0x000fe600000010ff */
[C---:B------:R-:W-:Y:S01]  /*9200*/  F2FP.BF16.PACK_AB R133, R197.reuse, R252 ;  /* 0x000000fcc585723e */ /* 0x040fe200000010ff */
[----:B------:R-:W-:Y:S01]  /*9210*/  FADD.FTZ R197, R197, R194 ;  /* 0x000000c2c5c57221 */ /* 0x000fe20000010000 */
[C---:B------:R-:W-:Y:S03]  /*9220*/  F2FP.BF16.PACK_AB R135, R195.reuse, R196 ;  /* 0x000000c4c387723e */ /* 0x040fe600000010ff */
[----:B------:R-:W-:Y:S04]  /*9230*/  FADD.FTZ R197, R196, R197 ;  /* 0x000000c5c4c57221 */ /* 0x000fe80000010000 */
[C---:B------:R-:W-:Y:S03]  /*9240*/  HMMA.16816.F32.BF16 R4, R132.reuse, R140, R4 ;  /* 0x0000008c8404723c */ /* 0x040fe60000041804 */
[----:B------:R-:W-:Y:S05]  /*9250*/  FADD.FTZ R195, R195, R197 ;  /* 0x000000c5c3c37221 */ /* 0x000fea0000010000 */
        /* <DEDUP_REMOVED lines=8> */
[C---:B------:R-:W-:Y:S08]  /*92e0*/  HMMA.16816.F32.BF16 R28, R132.reuse, R156, R28 ;  /* 0x0000009c841c723c */ /* 0x040ff0000004181c */
[C---:B------:R-:W-:Y:S01]  /*92f0*/  HMMA.16816.F32.BF16 R32, R132.reuse, R158, R32 ;  /* 0x0000009e8420723c */ /* 0x040fe20000041820 */
[----:B------:R-:W5:Y:S07]  /*9300*/  LDSM.16.MT88.4 R156, [R221+0x5100] ;  /* 0x00510000dd9c783b */ /* 0x000f6e0000004200 */
        /* <DEDUP_REMOVED lines=8> */
[----:B------:R-:W-:Y:S07]  /*9390*/  LDSM.16.MT88.4 R148, [R221+0x7100] ;  /* 0x00710000dd94783b */ /* 0x000fee0000004200 */
[C---:B----4-:R-:W-:Y:S07]  /*93a0*/  HMMA.16816.F32.BF16 R60, R132.reuse, R152, R60 ;  /* 0x00000098843c723c */ /* 0x050fee000004183c */
[----:B------:R-:W-:Y:S01]  /*93b0*/  MOV R153, R169 ;  /* 0x000000a900997202 */ /* 0x000fe20000000f00 */
[C---:B------:R-:W-:Y:S01]  /*93c0*/  HMMA.16816.F32.BF16 R64, R132.reuse, R154, R64 ;  /* 0x0000009a8440723c */ /* 0x040fe20000041840 */
[----:B------:R4:W-:Y:S03]  /*93d0*/  MUFU.EX2 R169, R173 ;  /* 0x000000ad00a97308 */ /* 0x0009e60000000800 */
[----:B------:R-:W-:Y:S04]  /*93e0*/  MOV R152, R168 ;  /* 0x000000a800987202 */ /* 0x000fe80000000f00 */
[C---:B--2---:R-:W-:Y:S03]  /*93f0*/  HMMA.16816.F32.BF16 R68, R132.reuse, R144, R68 ;  /* 0x000000908444723c */ /* 0x044fe60000041844 */
[----:B------:R-:W-:Y:S05]  /*9400*/  MUFU.EX2 R168, R176 ;  /* 0x000000b000a87308 */ /* 0x000fea0000000800 */
[C---:B------:R-:W-:Y:S01]  /*9410*/  HMMA.16816.F32.BF16 R72, R132.reuse, R146, R72 ;  /* 0x000000928448723c */ /* 0x040fe20000041848 */
[----:B------:R-:W2:Y:S07]  /*9420*/  LDSM.16.MT88.4 R144, [R222+0x7100] ;  /* 0x00710000de90783b */ /* 0x000eae0000004200 */
[C---:B------:R-:W-:Y:S01]  /*9430*/  HMMA.16816.F32.BF16 R76, R132.reuse, R160, R76 ;  /* 0x000000a0844c723c */ /* 0x040fe2000004184c */
[----:B----4-:R-:W-:Y:S01]  /*9440*/  LDSM.16.MT88.4 R172, [R227+0x3900] ;  /* 0x00390000e3ac783b */ /* 0x010fe20000004200 */
[----:B------:R-:W-:Y:S06]  /*9450*/  MUFU.EX2 R161, R179 ;  /* 0x000000b300a17308 */ /* 0x000fec0000000800 */
[C---:B------:R-:W-:Y:S04]  /*9460*/  HMMA.16816.F32.BF16 R80, R132.reuse, R162, R80 ;  /* 0x000000a28450723c */ /* 0x040fe80000041850 */
[----:B------:R4:W2:Y:S04]  /*9470*/  MUFU.EX2 R160, R177 ;  /* 0x000000b100a07308 */ /* 0x0008a80000000800 */
[C---:B-----5:R-:W-:Y:S08]  /*9480*/  HMMA.16816.F32.BF16 R84, R132.reuse, R156, R84 ;  /* 0x0000009c8454723c */ /* 0x060ff00000041854 */
[C---:B------:R-:W-:Y:S01]  /*9490*/  HMMA.16816.F32.BF16 R88, R132.reuse, R158, R88 ;  /* 0x0000009e8458723c */ /* 0x040fe20000041858 */
[----:B------:R-:W-:Y:S07]  /*94a0*/  LDSM.16.MT88.4 R156, [R227+0x1900] ;  /* 0x00190000e39c783b */ /* 0x000fee0000004200 */
[C---:B-1----:R-:W-:Y:S01]  /*94b0*/  HMMA.16816.F32.BF16 R92, R132.reuse, R136, R92 ;  /* 0x00000088845c723c */ /* 0x042fe2000004185c */
[----:B----4-:R-:W-:Y:S07]  /*94c0*/  LDSM.16.MT88.4 R176, [R222+0x3900] ;  /* 0x00390000deb0783b */ /* 0x010fee0000004200 */
        /* <DEDUP_REMOVED lines=8> */
[C---:B------:R-:W-:Y:S07]  /*9550*/  HMMA.16816.F32.BF16 R116, R132.reuse, R148, R116 ;  /* 0x000000948474723c */ /* 0x040fee0000041874 */
[----:B------:R-:W-:Y:S01]  /*9560*/  MOV R148, R152 ;  /* 0x0000009800947202 */ /* 0x000fe20000000f00 */
[C---:B------:R-:W-:Y:S04]  /*9570*/  HMMA.16816.F32.BF16 R120, R132.reuse, R150, R120 ;  /* 0x000000968478723c */ /* 0x040fe80000041878 */
[----:B------:R-:W-:Y:S02]  /*9580*/  MOV R149, R153 ;  /* 0x0000009900957202 */ /* 0x000fe40000000f00 */
[----:B------:R-:W4:Y:S01]  /*9590*/  LDSM.16.MT88.4 R152, [R220+0x1900] ;  /* 0x00190000dc98783b */ /* 0x000f220000004200 */
[----:B------:R-:W-:Y:S01]  /*95a0*/  MOV R150, R160 ;  /* 0x000000a000967202 */ /* 0x000fe20000000f00 */
[C---:B-1----:R-:W-:Y:S04]  /*95b0*/  HMMA.16816.F32.BF16 R124, R132.reuse, R136, R124 ;  /* 0x00000088847c723c */ /* 0x042fe8000004187c */
[----:B------:R-:W-:Y:S03]  /*95c0*/  MOV R151, R161 ;  /* 0x000000a100977202 */ /* 0x000fe60000000f00 */
[----:B------:R-:W-:Y:S01]  /*95d0*/  MOV R136, R171 ;  /* 0x000000ab00887202 */ /* 0x000fe20000000f00 */
[----:B------:R-:W-:Y:S04]  /*95e0*/  HMMA.16816.F32.BF16 R128, R132, R138, R128 ;  /* 0x0000008a8480723c */ /* 0x000fe80000041880 */
[----:B------:R-:W-:Y:S03]  /*95f0*/  MOV R137, R170 ;  /* 0x000000aa00897202 */ /* 0x000fe60000000f00 */
[----:B------:R-:W-:Y:S02]  /*9600*/  MOV R138, R169 ;  /* 0x000000a9008a7202 */ /* 0x000fe40000000f00 */
[----:B------:R-:W-:Y:S03]  /*9610*/  MOV R139, R168 ;  /* 0x000000a8008b7202 */ /* 0x000fe60000000f00 */
[----:B------:R-:W-:Y:S02]  /*9620*/  F2FP.BF16.PACK_AB R168, R137, R151 ;  /* 0x0000009789a8723e */ /* 0x000fe400000010ff */
[-C--:B------:R-:W-:Y:S02]  /*9630*/  F2FP.BF16.PACK_AB R170, R186, R139.reuse ;  /* 0x0000008bbaaa723e */ /* 0x080fe400000010ff */
[----:B------:R-:W-:Y:S02]  /*9640*/  F2FP.BF16.PACK_AB R169, R136, R150 ;  /* 0x0000009688a9723e */ /* 0x000fe400000010ff */
[-C--:B------:R-:W-:Y:S07]  /*9650*/  F2FP.BF16.PACK_AB R171, R165, R138.reuse ;  /* 0x0000008aa5ab723e */ /* 0x080fee00000010ff */
[C---:B------:R-:W-:Y:S01]  /*9660*/  HMMA.16816.F32.BF16 R160, R168.reuse, R156, R4 ;  /* 0x0000009ca8a0723c */ /* 0x040fe20000041804 */
[----:B------:R-:W1:Y:S07]  /*9670*/  LDSM.16.MT88.4 R4, [R221+0x3900] ;  /* 0x00390000dd04783b */ /* 0x000e6e0000004200 */
[C---:B------:R-:W-:Y:S07]  /*9680*/  HMMA.16816.F32.BF16 R156, R168.reuse, R158, R8 ;  /* 0x0000009ea89c723c */ /* 0x040fee0000041808 */
[----:B------:R-:W-:Y:S01]  /*9690*/  MOV R8, R138 ;  /* 0x0000008a00087202 */ /* 0x000fe20000000f00 */
[C---:B---3--:R-:W-:Y:S01]  /*96a0*/  HMMA.16816.F32.BF16 R132, R168.reuse, R140, R12 ;  /* 0x0000008ca884723c */ /* 0x048fe2000004180c */
[----:B------:R-:W-:Y:S03]  /*96b0*/  LDSM.16.MT88.4 R12, [R227+0x5900] ;  /* 0x00590000e30c783b */ /* 0x000fe60000004200 */
[----:B------:R-:W-:Y:S02]  /*96c0*/  MOV R9, R139 ;  /* 0x0000008b00097202 */ /* 0x000fe40000000f00 */
[----:B------:R-:W-:Y:S02]  /*96d0*/  MOV R10, R136 ;  /* 0x00000088000a7202 */ /* 0x000fe40000000f00 */
[----:B------:R-:W-:Y:S02]  /*96e0*/  MOV R11, R137 ;  /* 0x00000089000b7202 */ /* 0x000fe40000000f00 */
[C---:B------:R-:W-:Y:S07]  /*96f0*/  HMMA.16816.F32.BF16 R136, R168.reuse, R142, R16 ;  /* 0x0000008ea888723c */ /* 0x040fee0000041810 */
[----:B------:R-:W-:Y:S01]  /*9700*/  MOV R18, R150 ;  /* 0x0000009600127202 */ /* 0x000fe20000000f00 */
[C---:B--2---:R-:W-:Y:S04]  /*9710*/  HMMA.16816.F32.BF16 R140, R168.reuse, R144, R20 ;  /* 0x00000090a88c723c */ /* 0x044fe80000041814 */
[----:B------:R-:W-:Y:S03]  /*9720*/  MOV R19, R151 ;  /* 0x0000009700137202 */ /* 0x000fe60000000f00 */
[----:B------:R-:W-:Y:S01]  /*9730*/  MOV R22, R148 ;  /* 0x0000009400167202 */ /* 0x000fe20000000f00 */
[C---:B------:R-:W-:Y:S01]  /*9740*/  HMMA.16816.F32.BF16 R144, R168.reuse, R146, R24 ;  /* 0x00000092a890723c */ /* 0x040fe20000041818 */
[----:B------:R-:W-:Y:S03]  /*9750*/  LDSM.16.MT88.4 R24, [R220+0x5900] ;  /* 0x00590000dc18783b */ /* 0x000fe60000004200 */
[----:B------:R-:W-:Y:S04]  /*9760*/  MOV R23, R149 ;  /* 0x0000009500177202 */ /* 0x000fe80000000f00 */
[C---:B----4-:R-:W-:Y:S01]  /*9770*/  HMMA.16816.F32.BF16 R148, R168.reuse, R152, R28 ;  /* 0x00000098a894723c */ /* 0x050fe2000004181c */
[----:B------:R-:W-:Y:S07]  /*9780*/  LDSM.16.MT88.4 R28, [R227+0x7900] ;  /* 0x00790000e31c783b */ /* 0x000fee0000004200 */
[C---:B------:R-:W-:Y:S07]  /*9790*/  HMMA.16816.F32.BF16 R152, R168.reuse, R154, R32 ;  /* 0x0000009aa898723c */ /* 0x040fee0000041820 */
[----:B------:R-:W-:Y:S01]  /*97a0*/  MOV R35, R8 ;  /* 0x0000000800237202 */ /* 0x000fe20000000f00 */
[C---:B------:R-:W-:Y:S04]  /*97b0*/  HMMA.16816.F32.BF16 R36, R168.reuse, R172, R36 ;  /* 0x000000aca824723c */ /* 0x040fe80000041824 */
[----:B------:R-:W-:Y:S02]  /*97c0*/  MOV R34, R9 ;  /* 0x0000000900227202 */ /* 0x000fe40000000f00 */
[----:B------:R-:W-:Y:S02]  /*97d0*/  MOV R33, R10 ;  /* 0x0000000a00217202 */ /* 0x000fe40000000f00 */
[C---:B------:R-:W-:Y:S04]  /*97e0*/  HMMA.16816.F32.BF16 R40, R168.reuse, R174, R40 ;  /* 0x000000aea828723c */ /* 0x040fe80000041828 */
[----:B------:R-:W-:Y:S02]  /*97f0*/  MOV R32, R11 ;  /* 0x0000000b00207202 */ /* 0x000fe40000000f00 */
[----:B------:R-:W2:Y:S01]  /*9800*/  LDSM.16.MT88.4 R8, [R220+0x3900] ;  /* 0x00390000dc08783b */ /* 0x000ea20000004200 */
[----:B------:R-:W-:Y:S01]  /*9810*/  MOV R173, R18 ;  /* 0x0000001200ad7202 */ /* 0x000fe20000000f00 */
[C---:B------:R-:W-:Y:S04]  /*9820*/  HMMA.16816.F32.BF16 R44, R168.reuse, R176, R44 ;  /* 0x000000b0a82c723c */ /* 0x040fe8000004182c */
[----:B------:R-:W-:Y:S01]  /*9830*/  MOV R172, R19 ;  /* 0x0000001300ac7202 */ /* 0x000fe20000000f00 */
[----:B------:R-:W-:Y:S01]  /*9840*/  FADD.FTZ R195, R173, R195 ;  /* 0x000000c3adc37221 */ /* 0x000fe20000010000 */
[----:B------:R-:W3:Y:S01]  /*9850*/  LDSM.16.MT88.4 R16, [R222+0x5900] ;  /* 0x00590000de10783b */ /* 0x000ee20000004200 */
[----:B------:R-:W-:Y:S01]  /*9860*/  MOV R175, R22 ;  /* 0x0000001600af7202 */ /* 0x000fe20000000f00 */
[C---:B------:R-:W-:Y:S04]  /*9870*/  HMMA.16816.F32.BF16 R48, R168.reuse, R178, R48 ;  /* 0x000000b2a830723c */ /* 0x040fe80000041830 */
[----:B------:R-:W-:Y:S01]  /*9880*/  MOV R174, R23 ;  /* 0x0000001700ae7202 */ /* 0x000fe20000000f00 */
[----:B------:R-:W-:Y:S01]  /*9890*/  FADD.FTZ R195, R33, R195 ;  /* 0x000000c321c37221 */ /* 0x000fe20000010000 */
[----:B------:R-:W4:Y:S02]  /*98a0*/  LDSM.16.MT88.4 R20, [R221+0x5900] ;  /* 0x00590000dd14783b */ /* 0x000f240000004200 */
[C---:B-1----:R-:W-:Y:S04]  /*98b0*/  HMMA.16816.F32.BF16 R52, R168.reuse, R4, R52 ;  /* 0x00000004a834723c */ /* 0x042fe80000041834 */
[----:B------:R-:W-:Y:S02]  /*98c0*/  FADD.FTZ R2, R174, R2 ;  /* 0x00000002ae027221 */ /* 0x000fe40000010000 */
[----:B------:R-:W-:Y:S02]  /*98d0*/  FADD.FTZ R195, R35, R195 ;  /* 0x000000c323c37221 */ /* 0x000fe40000010000 */
[C---:B------:R-:W-:Y:S01]  /*98e0*/  HMMA.16816.F32.BF16 R56, R168.reuse, R6, R56 ;  /* 0x00000006a838723c */ /* 0x040fe20000041838 */
[----:B------:R-:W1:Y:S03]  /*98f0*/  LDSM.16.MT88.4 R4, [R222+0x7900] ;  /* 0x00790000de04783b */ /* 0x000e660000004200 */
[----:B------:R-:W-:Y:S02]  /*9900*/  FADD.FTZ R2, R175, R2 ;  /* 0x00000002af027221 */ /* 0x000fe40000010000 */
[----:B------:R-:W-:Y:S02]  /*9910*/  FADD.FTZ R239, R165, R195 ;  /* 0x000000c3a5ef7221 */ /* 0x000fe40000010000 */
        /* <DEDUP_REMOVED lines=8> */
[C---:B------:R-:W-:Y:S04]  /*99a0*/  HMMA.16816.F32.BF16 R68, R168.reuse, R12, R68 ;  /* 0x0000000ca844723c */ /* 0x040fe80000041844 */
[----:B------:R-:W-:Y:S01]  /*99b0*/  FADD.FTZ R240, R186, R2 ;  /* 0x00000002baf07221 */ /* 0x000fe20000010000 */
[-C--:B------:R-:W-:Y:S03]  /*99c0*/  MOV R2, R164.reuse ;  /* 0x000000a400027202 */ /* 0x080fe60000000f00 */
[C---:B------:R-:W-:Y:S01]  /*99d0*/  HMMA.16816.F32.BF16 R72, R168.reuse, R14, R72 ;  /* 0x0000000ea848723c */ /* 0x040fe20000041848 */
[----:B------:R-:W5:Y:S07]  /*99e0*/  LDSM.16.MT88.4 R12, [R220+0x7900] ;  /* 0x00790000dc0c783b */ /* 0x000f6e0000004200 */
[C---:B---3--:R-:W-:Y:S08]  /*99f0*/  HMMA.16816.F32.BF16 R76, R168.reuse, R16, R76 ;  /* 0x00000010a84c723c */ /* 0x048ff0000004184c */
[C---:B------:R-:W-:Y:S08]  /*9a00*/  HMMA.16816.F32.BF16 R80, R168.reuse, R18, R80 ;  /* 0x00000012a850723c */ /* 0x040ff00000041850 */
[C---:B----4-:R-:W-:Y:S08]  /*9a10*/  HMMA.16816.F32.BF16 R84, R168.reuse, R20, R84 ;  /* 0x00000014a854723c */ /* 0x050ff00000041854 */
        /* <DEDUP_REMOVED lines=9> */
[C---:B-----5:R-:W-:Y:S07]  /*9ab0*/  HMMA.16816.F32.BF16 R124, R168.reuse, R12, R124 ;  /* 0x0000000ca87c723c */ /* 0x060fee000004187c */
[----:B------:R-:W-:Y:S01]  /*9ac0*/  MOV R12, R164 ;  /* 0x000000a4000c7202 */ /* 0x000fe20000000f00 */
[----:B------:R-:W-:Y:S01]  /*9ad0*/  HMMA.16816.F32.BF16 R128, R168, R14, R128 ;  /* 0x0000000ea880723c */ /* 0x000fe20000041880 */
[----:B------:R-:W-:-:S07]  /*9ae0*/  @P0 BRA `(.L_x_2858) ;  /* 0xffffbcf000000947 */ /* 0x000fce000383ffff */
.L_x_2847:
[----:B------:R-:W1:Y:S01]  /*9af0*/  S2UR UR24, SR_CTAID.X ;  /* 0x00000000001879c3 */ /* 0x000e620000002500 */
[----:B------:R-:W-:Y:S01]  /*9b00*/  ULDC UR25, c[0x0][0x168] ;  /* 0x00005a0000197ab9 */ /* 0x000fe20000000800 */
[----:B------:R-:W-:Y:S01]  /*9b10*/  PLOP3.LUT P0, PT, PT, PT, UP1, 0x40, 0x0 ;  /* 0x000000000000781c */ /* 0x000fe20003f0e818 */
[----:B------:R-:W-:-:S02]  /*9b20*/  ULDC.64 UR4, c[0x0][0x2c8] ;  /* 0x0000b20000047ab9 */ /* 0x000fc40000000a00 */
[----:B------:R-:W-:Y:S02]  /*9b30*/  UIADD3 UR25, -UR25, 0x1, URZ ;  /* 0x0000000119197890 */ /* 0x000fe4000fffe13f */
        /* <DEDUP_REMOVED lines=21> */
.L_x_2860:
[----:B------:R-:W-:Y:S02]  /*9c90*/  ULDC UR4, c[0x0][0x32c] ;  /* 0x0000cb0000047ab9 */ /* 0x000fe40000000800 */
[----:B------:R-:W-:-:S03]  /*9ca0*/  UISETP.NE.AND UP0, UPT, UR4, 0x1, UPT ;  /* 0x000000010400788c */ /* 0x000fc6000bf05270 */
[----:B------:R-:W-:Y:S02]  /*9cb0*/  ULDC.64 UR4, c[0x0][0x330] ;  /* 0x0000cc0000047ab9 */ /* 0x000fe40000000a00 */
[----:B------:R-:W-:-:S07]  /*9cc0*/  UIMAD.WIDE.U32 UR26, UR24, UR4, URZ ;  /* 0x00000004181a72a5 */ /* 0x000fce000f8e003f */
[----:B------:R-:W-:Y:S02]  /*9cd0*/  @UP0 UMOV UR25, UR27 ;  /* 0x0000001b00190c82 */ /* 0x000fe40008000000 */
[----:B------:R-:W-:Y:S02]  /*9ce0*/  @UP0 USHF.R.U32.HI UR24, URZ, UR5, UR25 ;  /* 0x000000053f180299 */ /* 0x000fe40008011619 */
.L_x_2861:
[----:B------:R-:W-:Y:S02]  /*9cf0*/  ULDC UR4, c[0x0][0x32c] ;  /* 0x0000cb0000047ab9 */ /* 0x000fe40000000800 */
[----:B------:R-:W-:-:S04]  /*9d00*/  UIMAD UR4, UR24, UR4, URZ ;  /* 0x00000004180472a4 */ /* 0x000fc8000f8e023f */
[----:B------:R-:W-:-:S04]  /*9d10*/  UISETP.LT.AND UP0, UPT, UR11, UR4, UPT ;  /* 0x000000040b00728c */ /* 0x000fc8000bf01270 */
[----:B------:R-:W-:-:S04]  /*9d20*/  USEL UR11, UR11, UR4, !UP0 ;  /* 0x000000040b0b7287 */ /* 0x000fc8000c000000 */
.L_x_2859:
        /* <DEDUP_REMOVED lines=9> */
[----:B------:R-:W-:Y:S01]  /*9dc0*/  SHF.R.S32.HI R251, RZ, 0x1f, R235 ;  /* 0x0000001ffffb7819 */ /* 0x000fe200000114eb */
        /* <DEDUP_REMOVED lines=8> */
[----:B------:R-:W-:Y:S01]  /*9e50*/  IMAD.SHL.U32 R245, R201, 0x2, RZ ;  /* 0x00000002c9f57824 */ /* 0x000fe200078e00ff */
[----:B------:R-:W-:-:S02]  /*9e60*/  SHF.L.U64.HI R251, R235, 0x1, R251 ;  /* 0x00000001ebfb7819 */ /* 0x000fc400000102fb */
.L_x_2865:
        /* <DEDUP_REMOVED lines=70> */
.L_x_2863:
        /* <DEDUP_REMOVED lines=273> */
.L_x_2864:
        /* <DEDUP_REMOVED lines=39> */
[----:B------:R-:W-:Y:S01]  /*b650*/  PLOP3.LUT P0, PT, PT, PT, UP0, 0x80, 0x0 ;  /* 0x000000000000781c */ /* 0x000fe20003f0f008 */
[----:B------:R-:W-:Y:S08]  /*b660*/  SHFL.BFLY PT, R164, R167, 0x2, 0x1f ;  /* 0x0c401f00a7a47f89 */ /* 0x000ff000000e0000 */
        /* <DEDUP_REMOVED lines=21> */
[----:B------:R-:W-:Y:S02]  /*b7c0*/  FMUL.FTZ R3, R3, c[0x0][0x2d0] ;  /* 0x0000b40003037a20 */ /* 0x000fe40000410000 */
[----:B------:R-:W-:Y:S02]  /*b7d0*/  FMUL.FTZ R2, R2, c[0x0][0x2d0] ;  /* 0x0000b40002027a20 */ /* 0x000fe40000410000 */
[--C-:B------:R-:W-:Y:S02]  /*b7e0*/  FFMA.FTZ R191, R12, c[0x0][0x2d0], -R190.reuse ;  /* 0x0000b4000cbf7a23 */ /* 0x100fe400000108be */
[--C-:B------:R-:W-:Y:S01]  /*b7f0*/  FFMA.FTZ R192, R13, c[0x0][0x2d0], -R190.reuse ;  /* 0x0000b4000dc07a23 */ /* 0x100fe200000108be */
[----:B------:R-:W1:Y:S01]  /*b800*/  MUFU.EX2 R3, R3 ;  /* 0x0000000300037308 */ /* 0x000e620000000800 */
[--C-:B------:R-:W-:Y:S02]  /*b810*/  FFMA.FTZ R193, R14, c[0x0][0x2d0], -R189.reuse ;  /* 0x0000b4000ec17a23 */ /* 0x100fe400000108bd */
[--C-:B------:R-:W-:Y:S02]  /*b820*/  FFMA.FTZ R194, R15, c[0x0][0x2d0], -R189.reuse ;  /* 0x0000b4000fc27a23 */ /* 0x100fe400000108bd */
[----:B------:R-:W-:Y:S01]  /*b830*/  LDSM.16.MT88.4 R12, [R220+0x6100] ;  /* 0x00610000dc0c783b */ /* 0x000fe20000004200 */
[--C-:B------:R-:W-:Y:S02]  /*b840*/  FFMA.FTZ R195, R16, c[0x0][0x2d0], -R190.reuse ;  /* 0x0000b40010c37a23 */ /* 0x100fe400000108be */
[--C-:B------:R-:W-:Y:S02]  /*b850*/  FFMA.FTZ R196, R17, c[0x0][0x2d0], -R190.reuse ;  /* 0x0000b40011c47a23 */ /* 0x100fe400000108be */
[----:B------:R-:W2:Y:S01]  /*b860*/  MUFU.EX2 R2, R2 ;  /* 0x0000000200027308 */ /* 0x000ea20000000800 */
[--C-:B------:R-:W-:Y:S02]  /*b870*/  FFMA.FTZ R197, R18, c[0x0][0x2d0], -R189.reuse ;  /* 0x0000b40012c57a23 */ /* 0x100fe400000108bd */
[--C-:B------:R-:W-:Y:S02]  /*b880*/  FFMA.FTZ R198, R19, c[0x0][0x2d0], -R189.reuse ;  /* 0x0000b40013c67a23 */ /* 0x100fe400000108bd */
[----:B------:R-:W-:Y:S01]  /*b890*/  LDSM.16.MT88.4 R16, [R222+0x900] ;  /* 0x00090000de10783b */ /* 0x000fe20000004200 */
[----:B------:R-:W-:Y:S02]  /*b8a0*/  FFMA.FTZ R199, R32, c[0x0][0x2d0], -R190 ;  /* 0x0000b40020c77a23 */ /* 0x000fe400000108be */
[----:B------:R-:W-:Y:S02]  /*b8b0*/  FFMA.FTZ R252, R34, c[0x0][0x2d0], -R189 ;  /* 0x0000b40022fc7a23 */ /* 0x000fe400000108bd */
[----:B------:R-:W3:Y:S01]  /*b8c0*/  MUFU.EX2 R165, R165 ;  /* 0x000000a500a57308 */ /* 0x000ee20000000800 */
[C---:B-1----:R-:W-:Y:S02]  /*b8d0*/  FMUL.FTZ R4, R3.reuse, R160 ;  /* 0x000000a003047220 */ /* 0x042fe40000410000 */
[C---:B------:R-:W-:Y:S02]  /*b8e0*/  FMUL.FTZ R5, R3.reuse, R161 ;  /* 0x000000a103057220 */ /* 0x040fe40000410000 */
[C---:B------:R-:W-:Y:S05]  /*b8f0*/  FMUL.FTZ R8, R3.reuse, R156 ;  /* 0x0000009c03087220 */ /* 0x040fea0000410000 */
[----:B------:R-:W-:Y:S01]  /*b900*/  MUFU.EX2 R166, R166 ;  /* 0x000000a600a67308 */ /* 0x000fe20000000800 */
[C---:B------:R-:W-:Y:S02]  /*b910*/  FMUL.FTZ R9, R3.reuse, R157 ;  /* 0x0000009d03097220 */ /* 0x040fe40000410000 */
[----:B------:R-:W-:Y:S02]  /*b920*/  FMUL.FTZ R132, R3, R132 ;  /* 0x0000008403847220 */ /* 0x000fe40000410000 */
[C---:B--2---:R-:W-:Y:S02]  /*b930*/  FMUL.FTZ R6, R2.reuse, R162 ;  /* 0x000000a202067220 */ /* 0x044fe40000410000 */
[C---:B------:R-:W-:Y:S02]  /*b940*/  FMUL.FTZ R7, R2.reuse, R163 ;  /* 0x000000a302077220 */ /* 0x040fe40000410000 */
[C---:B------:R-:W-:Y:S01]  /*b950*/  FMUL.FTZ R10, R2.reuse, R158 ;  /* 0x0000009e020a7220 */ /* 0x040fe20000410000 */
[----:B------:R-:W1:Y:S01]  /*b960*/  MUFU.EX2 R167, R167 ;  /* 0x000000a700a77308 */ /* 0x000e620000000800 */
[C---:B------:R-:W-:Y:S02]  /*b970*/  FMUL.FTZ R11, R2.reuse, R159 ;  /* 0x0000009f020b7220 */ /* 0x040fe40000410000 */
[----:B------:R-:W2:Y:S01]  /*b980*/  LDSM.16.MT88.4 R156, [R220+0x100] ;  /* 0x00010000dc9c783b */ /* 0x000ea20000004200 */
        /* <DEDUP_REMOVED lines=17> */
[----:B------:R-:W1:Y:S01]  /*baa0*/  MUFU.EX2 R188, R188 ;  /* 0x000000bc00bc7308 */ /* 0x000e620000000800 */
        /* <DEDUP_REMOVED lines=13> */
[C---:B------:R-:W-:Y:S02]  /*bb80*/  FMUL.FTZ R36, R3.reuse, R36 ;  /* 0x0000002403247220 */ /* 0x040fe40000410000 */
        /* <DEDUP_REMOVED lines=10> */
[----:B------:R-:W1:Y:S01]  /*bc30*/  LDSM.16.MT88.4 R168, [R227+0x2100] ;  /* 0x00210000e3a8783b */ /* 0x000e620000004200 */
[----:B------:R-:W4:Y:S02]  /*bc40*/  MUFU.EX2 R194, R194 ;  /* 0x000000c200c27308 */ /* 0x000f240000000800 */
[C---:B------:R-:W-:Y:S02]  /*bc50*/  FMUL.FTZ R43, R2.reuse, R43 ;  /* 0x0000002b022b7220 */ /* 0x040fe40000410000 */
[C---:B------:R-:W-:Y:S02]  /*bc60*/  FMUL.FTZ R44, R3.reuse, R44 ;  /* 0x0000002c032c7220 */ /* 0x040fe40000410000 */
[C---:B------:R-:W-:Y:S04]  /*bc70*/  HMMA.16816.F32.BF16 R132, R160.reuse, R172, R132 ;  /* 0x000000aca084723c */ /* 0x040fe80000041884 */
[C---:B------:R-:W-:Y:S01]  /*bc80*/  FMUL.FTZ R45, R3.reuse, R45 ;  /* 0x0000002d032d7220 */ /* 0x040fe20000410000 */
[----:B------:R-:W-:Y:S01]  /*bc90*/  MUFU.EX2 R195, R195 ;  /* 0x000000c300c37308 */ /* 0x000fe20000000800 */
[C---:B------:R-:W-:Y:S02]  /*bca0*/  FMUL.FTZ R46, R2.reuse, R46 ;  /* 0x0000002e022e7220 */ /* 0x040fe40000410000 */
[C---:B------:R-:W-:Y:S01]  /*bcb0*/  HMMA.16816.F32.BF16 R136, R160.reuse, R174, R136 ;  /* 0x000000aea088723c */ /* 0x040fe20000041888 */
[----:B------:R-:W5:Y:S03]  /*bcc0*/  LDSM.16.MT88.4 R172, [R222+0x2100] ;  /* 0x00210000deac783b */ /* 0x000f660000004200 */
[C---:B------:R-:W-:Y:S02]  /*bcd0*/  FMUL.FTZ R47, R2.reuse, R47 ;  /* 0x0000002f022f7220 */ /* 0x040fe40000410000 */
[C---:B------:R-:W-:Y:S01]  /*bce0*/  FMUL.FTZ R48, R3.reuse, R48 ;  /* 0x0000003003307220 */ /* 0x040fe20000410000 */
[----:B------:R-:W1:Y:S01]  /*bcf0*/  MUFU.EX2 R196, R196 ;  /* 0x000000c400c47308 */ /* 0x000e620000000800 */
[C---:B------:R-:W-:Y:S04]  /*bd00*/  HMMA.16816.F32.BF16 R140, R160.reuse, R176, R140 ;  /* 0x000000b0a08c723c */ /* 0x040fe8000004188c */
[C---:B------:R-:W-:Y:S02]  /*bd10*/  FMUL.FTZ R49, R3.reuse, R49 ;  /* 0x0000003103317220 */ /* 0x040fe40000410000 */
[C---:B------:R-:W-:Y:S02]  /*bd20*/  FMUL.FTZ R50, R2.reuse, R50 ;  /* 0x0000003202327220 */ /* 0x040fe40000410000 */
[C---:B------:R-:W-:Y:S01]  /*bd30*/  HMMA.16816.F32.BF16 R144, R160.reuse, R178, R144 ;  /* 0x000000b2a090723c */ /* 0x040fe20000041890 */
[----:B------:R-:W-:Y:S01]  /*bd40*/  LDSM.16.MT88.4 R176, [R222+0x2900] ;  /* 0x00290000deb0783b */ /* 0x000fe20000004200 */
[----:B------:R-:W-:Y:S02]  /*bd50*/  MUFU.EX2 R197, R197 ;  /* 0x000000c500c57308 */ /* 0x000fe40000000800 */
[C---:B------:R-:W-:Y:S02]  /*bd60*/  FMUL.FTZ R51, R2.reuse, R51 ;  /* 0x0000003302337220 */ /* 0x040fe40000410000 */
[C---:B------:R-:W-:Y:S02]  /*bd70*/  FMUL.FTZ R52, R3.reuse, R52 ;  /* 0x0000003403347220 */ /* 0x040fe40000410000 */
[C---:B--2---:R-:W-:Y:S04]  /*bd80*/  HMMA.16816.F32.BF16 R148, R160.reuse, R156, R148 ;  /* 0x0000009ca094723c */ /* 0x044fe80000041894 */
[C---:B------:R-:W-:Y:S01]  /*bd90*/  FMUL.FTZ R53, R3.reuse, R53 ;  /* 0x0000003503357220 */ /* 0x040fe20000410000 */
[----:B------:R-:W2:Y:S01]  /*bda0*/  MUFU.EX2 R198, R198 ;  /* 0x000000c600c67308 */ /* 0x000ea20000000800 */
[C---:B------:R-:W-:Y:S02]  /*bdb0*/  FMUL.FTZ R54, R2.reuse, R54 ;  /* 0x0000003602367220 */ /* 0x040fe40000410000 */
[C---:B------:R-:W-:Y:S01]  /*bdc0*/  HMMA.16816.F32.BF16 R152, R160.reuse, R158, R152 ;  /* 0x0000009ea098723c */ /* 0x040fe20000041898 */
[----:B------:R-:W2:Y:S03]  /*bdd0*/  LDSM.16.MT88.4 R156, [R221+0x2100] ;  /* 0x00210000dd9c783b */ /* 0x000ea60000004200 */
[C---:B------:R-:W-:Y:S02]  /*bde0*/  FMUL.FTZ R55, R2.reuse, R55 ;  /* 0x0000003702377220 */ /* 0x040fe40000410000 */
[C---:B------:R-:W-:Y:S01]  /*bdf0*/  FMUL.FTZ R56, R3.reuse, R56 ;  /* 0x0000003803387220 */ /* 0x040fe20000410000 */
[----:B------:R-:W-:Y:S01]  /*be00*/  MUFU.EX2 R199, R199 ;  /* 0x000000c700c77308 */ /* 0x000fe20000000800 */
[C---:B-1----:R-:W-:Y:S04]  /*be10*/  HMMA.16816.F32.BF16 R36, R160.reuse, R168, R36 ;  /* 0x000000a8a024723c */ /* 0x042fe80000041824 */
[C---:B------:R-:W-:Y:S02]  /*be20*/  FMUL.FTZ R57, R3.reuse, R57 ;  /* 0x0000003903397220 */ /* 0x040fe40000410000 */
[C---:B------:R-:W-:Y:S02]  /*be30*/  FMUL.FTZ R58, R2.reuse, R58 ;  /* 0x0000003a023a7220 */ /* 0x040fe40000410000 */
[C---:B------:R-:W-:Y:S01]  /*be40*/  HMMA.16816.F32.BF16 R40, R160.reuse, R170, R40 ;  /* 0x000000aaa028723c */ /* 0x040fe20000041828 */
[----:B------:R-:W1:Y:S01]  /*be50*/  LDSM.16.MT88.4 R168, [R220+0x2100] ;  /* 0x00210000dca8783b */ /* 0x000e620000004200 */
[----:B------:R-:W-:Y:S02]  /*be60*/  MUFU.EX2 R252, R252 ;  /* 0x000000fc00fc7308 */ /* 0x000fe40000000800 */
        /* <DEDUP_REMOVED lines=107> */
[----:B------:R-:W-:Y:S01]  /*c520*/  HMMA.16816.F32.BF16 R128, R160, R14, R128 ;  /* 0x0000000ea080723c */ /* 0x000fe20000041880 */
[----:B------:R-:W3:Y:S02]  /*c530*/  LDSM.16.MT88.4 R160, [R220+0x900] ;  /* 0x00090000dca0783b */ /* 0x000ee40000004200 */
[----:B------:R-:W-:Y:S01]  /*c540*/  MOV R3, R0 ;  /* 0x0000000000037202 */ /* 0x000fe20000000f00 */
[----:B------:R-:W-:Y:S01]  /*c550*/  FFMA.FTZ R184, R2, R239, R184 ;  /* 0x000000ef02b87223 */ /* 0x000fe200000100b8 */
[----:B------:R-:W-:Y:S01]  /*c560*/  MOV R2, R164 ;  /* 0x000000a400027202 */ /* 0x000fe20000000f00 */
[----:B------:R-:W-:Y:S01]  /*c570*/  FADD.FTZ R185, R165, R185 ;  /* 0x000000b9a5b97221 */ /* 0x000fe20000010000 */
[----:B------:R-:W-:Y:S01]  /*c580*/  F2FP.BF16.PACK_AB R14, R196, R195 ;  /* 0x000000c3c40e723e */ /* 0x000fe200000010ff */
[----:B------:R-:W-:Y:S01]  /*c590*/  FADD.FTZ R184, R186, R184 ;  /* 0x000000b8bab87221 */ /* 0x000fe20000010000 */
[----:B------:R-:W-:Y:S03]  /*c5a0*/  F2FP.BF16.PACK_AB R15, R198, R197 ;  /* 0x000000c5c60f723e */ /* 0x000fe600000010ff */
[----:B------:R-:W-:Y:S02]  /*c5b0*/  FADD.FTZ R166, R166, R185 ;  /* 0x000000b9a6a67221 */ /* 0x000fe40000010000 */
[----:B------:R-:W-:Y:S02]  /*c5c0*/  FADD.FTZ R184, R187, R184 ;  /* 0x000000b8bbb87221 */ /* 0x000fe40000010000 */
[C---:B--2---:R-:W-:Y:S05]  /*c5d0*/  HMMA.16816.F32.BF16 R4, R12.reuse, R156, R4 ;  /* 0x0000009c0c04723c */ /* 0x044fea0000041804 */
        /* <DEDUP_REMOVED lines=24> */
[C---:B------:R-:W-:Y:S07]  /*c760*/  HMMA.16816.F32.BF16 R44, R12.reuse, R176, R44 ;  /* 0x000000b00c2c723c */ /* 0x040fee000004182c */
[--C-:B------:R-:W-:Y:S01]  /*c770*/  FFMA.FTZ R176, R20, c[0x0][0x2d0], -R190.reuse ;  /* 0x0000b40014b07a23 */ /* 0x100fe200000108be */
[C---:B------:R-:W-:Y:S04]  /*c780*/  HMMA.16816.F32.BF16 R48, R12.reuse, R178, R48 ;  /* 0x000000b20c30723c */ /* 0x040fe80000041830 */
[----:B------:R-:W-:Y:S01]  /*c790*/  FFMA.FTZ R177, R21, c[0x0][0x2d0], -R190 ;  /* 0x0000b40015b17a23 */ /* 0x000fe200000108be */
[----:B------:R-:W-:Y:S02]  /*c7a0*/  MUFU.EX2 R176, R176 ;  /* 0x000000b000b07308 */ /* 0x000fe40000000800 */
[--C-:B------:R-:W-:Y:S01]  /*c7b0*/  FFMA.FTZ R178, R22, c[0x0][0x2d0], -R189.reuse ;  /* 0x0000b40016b27a23 */ /* 0x100fe200000108bd */
[C---:B--2---:R-:W-:Y:S04]  /*c7c0*/  HMMA.16816.F32.BF16 R52, R12.reuse, R156, R52 ;  /* 0x0000009c0c34723c */ /* 0x044fe80000041834 */
[--C-:B------:R-:W-:Y:S02]  /*c7d0*/  FFMA.FTZ R179, R23, c[0x0][0x2d0], -R189.reuse ;  /* 0x0000b40017b37a23 */ /* 0x100fe400000108bd */
[----:B------:R-:W-:Y:S01]  /*c7e0*/  LDSM.16.MT88.4 R20, [R221+0x6900] ;  /* 0x00690000dd14783b */ /* 0x000fe20000004200 */
[----:B------:R-:W-:Y:S01]  /*c7f0*/  MUFU.EX2 R177, R177 ;  /* 0x000000b100b17308 */ /* 0x000fe20000000800 */
[C---:B------:R-:W-:Y:S06]  /*c800*/  HMMA.16816.F32.BF16 R56, R12.reuse, R158, R56 ;  /* 0x0000009e0c38723c */ /* 0x040fec0000041838 */
[----:B------:R-:W2:Y:S02]  /*c810*/  LDSM.16.MT88.4 R156, [R220+0x4900] ;  /* 0x00490000dc9c783b */ /* 0x000ea40000004200 */
[C---:B----4-:R-:W-:Y:S01]  /*c820*/  HMMA.16816.F32.BF16 R60, R12.reuse, R16, R60 ;  /* 0x000000100c3c723c */ /* 0x050fe2000004183c */
[----:B------:R-:W4:Y:S07]  /*c830*/  MUFU.EX2 R178, R178 ;  /* 0x000000b200b27308 */ /* 0x000f2e0000000800 */
[C---:B------:R-:W-:Y:S01]  /*c840*/  HMMA.16816.F32.BF16 R64, R12.reuse, R18, R64 ;  /* 0x000000120c40723c */ /* 0x040fe20000041840 */
[----:B------:R-:W5:Y:S02]  /*c850*/  LDSM.16.MT88.4 R16, [R227+0x6900] ;  /* 0x00690000e310783b */ /* 0x000f640000004200 */
[----:B------:R-:W2:Y:S05]  /*c860*/  MUFU.EX2 R179, R179 ;  /* 0x000000b300b37308 */ /* 0x000eaa0000000800 */
[C---:B-1----:R-:W-:Y:S08]  /*c870*/  HMMA.16816.F32.BF16 R68, R12.reuse, R168, R68 ;  /* 0x000000a80c44723c */ /* 0x042ff00000041844 */
[C---:B------:R-:W-:Y:S01]  /*c880*/  HMMA.16816.F32.BF16 R72, R12.reuse, R170, R72 ;  /* 0x000000aa0c48723c */ /* 0x040fe20000041848 */
[----:B------:R-:W1:Y:S03]  /*c890*/  LDSM.16.MT88.4 R168, [R222+0x6900] ;  /* 0x00690000dea8783b */ /* 0x000e660000004200 */
[----:B----4-:R-:W-:Y:S04]  /*c8a0*/  FADD.FTZ R198, R178, R198 ;  /* 0x000000c6b2c67221 */ /* 0x010fe80000010000 */
[C---:B------:R-:W-:Y:S07]  /*c8b0*/  HMMA.16816.F32.BF16 R76, R12.reuse, R180, R76 ;  /* 0x000000b40c4c723c */ /* 0x040fee000004184c */
[--C-:B------:R-:W-:Y:S01]  /*c8c0*/  FFMA.FTZ R180, R24, c[0x0][0x2d0], -R190.reuse ;  /* 0x0000b40018b47a23 */ /* 0x100fe200000108be */
[C---:B------:R-:W-:Y:S04]  /*c8d0*/  HMMA.16816.F32.BF16 R80, R12.reuse, R182, R80 ;  /* 0x000000b60c50723c */ /* 0x040fe80000041850 */
[----:B------:R-:W-:Y:S01]  /*c8e0*/  FFMA.FTZ R181, R25, c[0x0][0x2d0], -R190 ;  /* 0x0000b40019b57a23 */ /* 0x000fe200000108be */
[----:B------:R-:W-:Y:S02]  /*c8f0*/  MUFU.EX2 R180, R180 ;  /* 0x000000b400b47308 */ /* 0x000fe40000000800 */
[--C-:B------:R-:W-:Y:S01]  /*c900*/  FFMA.FTZ R182, R26, c[0x0][0x2d0], -R189.reuse ;  /* 0x0000b4001ab67a23 */ /* 0x100fe200000108bd */
[C---:B---3--:R-:W-:Y:S04]  /*c910*/  HMMA.16816.F32.BF16 R84, R12.reuse, R160, R84 ;  /* 0x000000a00c54723c */ /* 0x048fe80000041854 */
[----:B------:R-:W-:Y:S02]  /*c920*/  FFMA.FTZ R183, R27, c[0x0][0x2d0], -R189 ;  /* 0x0000b4001bb77a23 */ /* 0x000fe400000108bd */
[----:B------:R-:W-:Y:S01]  /*c930*/  LDSM.16.MT88.4 R24, [R221+0x1100] ;  /* 0x00110000dd18783b */ /* 0x000fe20000004200 */
[----:B------:R-:W3:Y:S01]  /*c940*/  MUFU.EX2 R181, R181 ;  /* 0x000000b500b57308 */ /* 0x000ee20000000800 */
[C---:B------:R-:W-:Y:S06]  /*c950*/  HMMA.16816.F32.BF16 R88, R12.reuse, R162, R88 ;  /* 0x000000a20c58723c */ /* 0x040fec0000041858 */
[----:B------:R-:W-:Y:S02]  /*c960*/  LDSM.16.MT88.4 R160, [R222+0x1100] ;  /* 0x00110000dea0783b */ /* 0x000fe40000004200 */
[C---:B--2---:R-:W-:Y:S01]  /*c970*/  HMMA.16816.F32.BF16 R92, R12.reuse, R156, R92 ;  /* 0x0000009c0c5c723c */ /* 0x044fe2000004185c */
[----:B------:R-:W-:Y:S07]  /*c980*/  MUFU.EX2 R182, R182 ;  /* 0x000000b600b67308 */ /* 0x000fee0000000800 */
[C---:B------:R-:W-:Y:S01]  /*c990*/  HMMA.16816.F32.BF16 R96, R12.reuse, R158, R96 ;  /* 0x0000009e0c60723c */ /* 0x040fe20000041860 */
[----:B------:R-:W2:Y:S02]  /*c9a0*/  LDSM.16.MT88.4 R156, [R220+0x6900] ;  /* 0x00690000dc9c783b */ /* 0x000ea40000004200 */
[----:B------:R-:W4:Y:S05]  /*c9b0*/  MUFU.EX2 R183, R183 ;  /* 0x000000b700b77308 */ /* 0x000f2a0000000800 */
[C---:B-----5:R-:W-:Y:S08]  /*c9c0*/  HMMA.16816.F32.BF16 R100, R12.reuse, R16, R100 ;  /* 0x000000100c64723c */ /* 0x060ff00000041864 */
[C---:B------:R-:W-:Y:S01]  /*c9d0*/  HMMA.16816.F32.BF16 R104, R12.reuse, R18, R104 ;  /* 0x000000120c68723c */ /* 0x040fe20000041868 */
[----:B------:R-:W5:Y:S07]  /*c9e0*/  LDSM.16.MT88.4 R16, [R227+0x1100] ;  /* 0x00110000e310783b */ /* 0x000f6e0000004200 */
[C---:B-1----:R-:W-:Y:S08]  /*c9f0*/  HMMA.16816.F32.BF16 R108, R12.reuse, R168, R108 ;  /* 0x000000a80c6c723c */ /* 0x042ff0000004186c */
[C---:B------:R-:W-:Y:S01]  /*ca00*/  HMMA.16816.F32.BF16 R112, R12.reuse, R170, R112 ;  /* 0x000000aa0c70723c */ /* 0x040fe20000041870 */
[----:B------:R-:W1:Y:S07]  /*ca10*/  LDSM.16.MT88.4 R168, [R220+0x1100] ;  /* 0x00110000dca8783b */ /* 0x000e6e0000004200 */
[C---:B------:R-:W-:Y:S08]  /*ca20*/  HMMA.16816.F32.BF16 R116, R12.reuse, R20, R116 ;  /* 0x000000140c74723c */ /* 0x040ff00000041874 */
[C---:B------:R-:W-:Y:S01]  /*ca30*/  HMMA.16816.F32.BF16 R120, R12.reuse, R22, R120 ;  /* 0x000000160c78723c */ /* 0x040fe20000041878 */
[----:B------:R-:W1:Y:S07]  /*ca40*/  LDSM.16.MT88.4 R20, [R227+0x3100] ;  /* 0x00310000e314783b */ /* 0x000e6e0000004200 */
[C---:B--2---:R-:W-:Y:S08]  /*ca50*/  HMMA.16816.F32.BF16 R124, R12.reuse, R156, R124 ;  /* 0x0000009c0c7c723c */ /* 0x044ff0000004187c */
[----:B------:R-:W-:Y:S01]  /*ca60*/  HMMA.16816.F32.BF16 R128, R12, R158, R128 ;  /* 0x0000009e0c80723c */ /* 0x000fe20000041880 */
[----:B------:R-:W-:Y:S06]  /*ca70*/  LDSM.16.MT88.4 R156, [R221+0x3100] ;  /* 0x00310000dd9c783b */ /* 0x000fec0000004200 */
[----:B------:R-:W-:Y:S01]  /*ca80*/  F2FP.BF16.PACK_AB R12, R177, R176 ;  /* 0x000000b0b10c723e */ /* 0x000fe200000010ff */
[----:B------:R-:W-:Y:S01]  /*ca90*/  FADD.FTZ R176, R176, R195 ;  /* 0x000000c3b0b07221 */ /* 0x000fe20000010000 */
[----:B------:R-:W-:Y:S03]  /*caa0*/  F2FP.BF16.PACK_AB R13, R179, R178 ;  /* 0x000000b2b30d723e */ /* 0x000fe600000010ff */
[----:B---3--:R-:W-:Y:S01]  /*cab0*/  F2FP.BF16.PACK_AB R14, R181, R180 ;  /* 0x000000b4b50e723e */ /* 0x008fe200000010ff */
[----:B------:R-:W-:Y:S01]  /*cac0*/  FADD.FTZ R176, R177, R176 ;  /* 0x000000b0b1b07221 */ /* 0x000fe20000010000 */
[----:B----4-:R-:W-:Y:S01]  /*cad0*/  F2FP.BF16.PACK_AB R15, R183, R182 ;  /* 0x000000b6b70f723e */ /* 0x010fe200000010ff */
[----:B------:R-:W-:Y:S02]  /*cae0*/  FADD.FTZ R179, R179, R198 ;  /* 0x000000c6b3b37221 */ /* 0x000fe40000010000 */
[----:B------:R-:W-:Y:S02]  /*caf0*/  FADD.FTZ R180, R180, R176 ;  /* 0x000000b0b4b47221 */ /* 0x000fe40000010000 */
[----:B------:R-:W-:Y:S02]  /*cb00*/  FADD.FTZ R179, R182, R179 ;  /* 0x000000b3b6b37221 */ /* 0x000fe40000010000 */
[C---:B-----5:R-:W-:Y:S03]  /*cb10*/  HMMA.16816.F32.BF16 R4, R12.reuse, R16, R4 ;  /* 0x000000100c04723c */ /* 0x060fe60000041804 */
[----:B------:R-:W-:Y:S02]  /*cb20*/  FADD.FTZ R180, R181, R180 ;  /* 0x000000b4b5b47221 */ /* 0x000fe40000010000 */
[----:B------:R-:W-:Y:S03]  /*cb30*/  FADD.FTZ R183, R183, R179 ;  /* 0x000000b3b7b77221 */ /* 0x000fe60000010000 */
        /* <DEDUP_REMOVED lines=17> */
[C---:B------:R-:W-:Y:S08]  /*cc50*/  HMMA.16816.F32.BF16 R52, R12.reuse, R156, R52 ;  /* 0x0000009c0c34723c */ /* 0x040ff00000041834 */
[C---:B------:R-:W-:Y:S01]  /*cc60*/  HMMA.16816.F32.BF16 R56, R12.reuse, R158, R56 ;  /* 0x0000009e0c38723c */ /* 0x040fe20000041838 */
[----:B------:R-:W-:Y:S07]  /*cc70*/  LDSM.16.MT88.4 R156, [R221+0x7100] ;  /* 0x00710000dd9c783b */ /* 0x000fee0000004200 */
[C---:B---3--:R-:W-:Y:S08]  /*cc80*/  HMMA.16816.F32.BF16 R60, R12.reuse, R160, R60 ;  /* 0x000000a00c3c723c */ /* 0x048ff0000004183c */
[C---:B------:R-:W-:Y:S08]  /*cc90*/  HMMA.16816.F32.BF16 R64, R12.reuse, R162, R64 ;  /* 0x000000a20c40723c */ /* 0x040ff00000041840 */
[C---:B----4-:R-:W-:Y:S08]  /*cca0*/  HMMA.16816.F32.BF16 R68, R12.reuse, R24, R68 ;  /* 0x000000180c44723c */ /* 0x050ff00000041844 */
[C---:B------:R-:W-:Y:S01]  /*ccb0*/  HMMA.16816.F32.BF16 R72, R12.reuse, R26, R72 ;  /* 0x0000001a0c48723c */ /* 0x040fe20000041848 */
[----:B------:R-:W3:Y:S07]  /*ccc0*/  LDSM.16.MT88.4 R24, [R222+0x7100] ;  /* 0x00710000de18783b */ /* 0x000eee0000004200 */
[C---:B------:R-:W-:Y:S07]  /*ccd0*/  HMMA.16816.F32.BF16 R76, R12.reuse, R172, R76 ;  /* 0x000000ac0c4c723c */ /* 0x040fee000004184c */
[--C-:B------:R-:W-:Y:S01]  /*cce0*/  FFMA.FTZ R172, R28, c[0x0][0x2d0], -R190.reuse ;  /* 0x0000b4001cac7a23 */ /* 0x100fe200000108be */
[C---:B------:R-:W-:Y:S04]  /*ccf0*/  HMMA.16816.F32.BF16 R80, R12.reuse, R174, R80 ;  /* 0x000000ae0c50723c */ /* 0x040fe80000041850 */
[--C-:B------:R-:W-:Y:S01]  /*cd00*/  FFMA.FTZ R173, R29, c[0x0][0x2d0], -R190.reuse ;  /* 0x0000b4001dad7a23 */ /* 0x100fe200000108be */
[----:B------:R-:W-:Y:S01]  /*cd10*/  MUFU.EX2 R172, R172 ;  /* 0x000000ac00ac7308 */ /* 0x000fe20000000800 */
[----:B------:R-:W-:Y:S02]  /*cd20*/  FFMA.FTZ R190, R33, c[0x0][0x2d0], -R190 ;  /* 0x0000b40021be7a23 */ /* 0x000fe400000108be */
[C---:B-1----:R-:W-:Y:S04]  /*cd30*/  HMMA.16816.F32.BF16 R84, R12.reuse, R168, R84 ;  /* 0x000000a80c54723c */ /* 0x042fe80000041854 */
[--C-:B------:R-:W-:Y:S02]  /*cd40*/  FFMA.FTZ R174, R30, c[0x0][0x2d0], -R189.reuse ;  /* 0x0000b4001eae7a23 */ /* 0x100fe400000108bd */
[--C-:B------:R-:W-:Y:S01]  /*cd50*/  FFMA.FTZ R175, R31, c[0x0][0x2d0], -R189.reuse ;  /* 0x0000b4001faf7a23 */ /* 0x100fe200000108bd */
[----:B------:R-:W-:Y:S01]  /*cd60*/  MUFU.EX2 R173, R173 ;  /* 0x000000ad00ad7308 */ /* 0x000fe20000000800 */
[C---:B------:R-:W-:Y:S01]  /*cd70*/  HMMA.16816.F32.BF16 R88, R12.reuse, R170, R88 ;  /* 0x000000aa0c58723c */ /* 0x040fe20000041858 */
[----:B------:R-:W-:Y:S03]  /*cd80*/  LDSM.16.MT88.4 R28, [R222+0x1900] ;  /* 0x00190000de1c783b */ /* 0x000fe60000004200 */
[----:B------:R-:W-:Y:S04]  /*cd90*/  FFMA.FTZ R189, R35, c[0x0][0x2d0], -R189 ;  /* 0x0000b40023bd7a23 */ /* 0x000fe800000108bd */
[C---:B--2---:R-:W-:Y:S01]  /*cda0*/  HMMA.16816.F32.BF16 R92, R12.reuse, R16, R92 ;  /* 0x000000100c5c723c */ /* 0x044fe2000004185c */
[----:B------:R-:W-:Y:S01]  /*cdb0*/  LDSM.16.MT88.4 R32, [R220+0x1900] ;  /* 0x00190000dc20783b */ /* 0x000fe20000004200 */
[----:B------:R-:W1:Y:S06]  /*cdc0*/  MUFU.EX2 R174, R174 ;  /* 0x000000ae00ae7308 */ /* 0x000e6c0000000800 */
[C---:B------:R-:W-:Y:S01]  /*cdd0*/  HMMA.16816.F32.BF16 R96, R12.reuse, R18, R96 ;  /* 0x000000120c60723c */ /* 0x040fe20000041860 */
[----:B------:R-:W2:Y:S03]  /*cde0*/  LDSM.16.MT88.4 R16, [R220+0x7100] ;  /* 0x00710000dc10783b */ /* 0x000ea60000004200 */
[----:B------:R-:W4:Y:S04]  /*cdf0*/  MUFU.EX2 R175, R175 ;  /* 0x000000af00af7308 */ /* 0x000f280000000800 */
[C---:B------:R-:W-:Y:S01]  /*ce00*/  HMMA.16816.F32.BF16 R100, R12.reuse, R20, R100 ;  /* 0x000000140c64723c */ /* 0x040fe20000041864 */
[----:B------:R-:W-:Y:S05]  /*ce10*/  LDSM.16.MT88.4 R168, [R227+0x3900] ;  /* 0x00390000e3a8783b */ /* 0x000fea0000004200 */
[----:B------:R-:W-:Y:S02]  /*ce20*/  MUFU.EX2 R190, R190 ;  /* 0x000000be00be7308 */ /* 0x000fe40000000800 */
[C---:B------:R-:W-:Y:S01]  /*ce30*/  HMMA.16816.F32.BF16 R104, R12.reuse, R22, R104 ;  /* 0x000000160c68723c */ /* 0x040fe20000041868 */
[----:B------:R-:W5:Y:S03]  /*ce40*/  LDSM.16.MT88.4 R20, [R227+0x1900] ;  /* 0x00190000e314783b */ /* 0x000f660000004200 */
[----:B-1----:R-:W-:Y:S04]  /*ce50*/  FADD.FTZ R183, R174, R183 ;  /* 0x000000b7aeb77221 */ /* 0x002fe80000010000 */
[C---:B---3--:R-:W-:Y:S01]  /*ce60*/  HMMA.16816.F32.BF16 R108, R12.reuse, R24, R108 ;  /* 0x000000180c6c723c */ /* 0x048fe2000004186c */
[----:B------:R-:W1:Y:S03]  /*ce70*/  MUFU.EX2 R189, R189 ;  /* 0x000000bd00bd7308 */ /* 0x000e660000000800 */
[----:B----4-:R-:W-:Y:S04]  /*ce80*/  FADD.FTZ R183, R175, R183 ;  /* 0x000000b7afb77221 */ /* 0x010fe80000010000 */
[C---:B------:R-:W-:Y:S01]  /*ce90*/  HMMA.16816.F32.BF16 R112, R12.reuse, R26, R112 ;  /* 0x0000001a0c70723c */ /* 0x040fe20000041870 */
[----:B------:R-:W3:Y:S03]  /*cea0*/  LDSM.16.MT88.4 R24, [R221+0x1900] ;  /* 0x00190000dd18783b */ /* 0x000ee60000004200 */
[----:B------:R-:W-:Y:S04]  /*ceb0*/  FADD.FTZ R183, R252, R183 ;  /* 0x000000b7fcb77221 */ /* 0x000fe80000010000 */
[C---:B------:R-:W-:Y:S08]  /*cec0*/  HMMA.16816.F32.BF16 R116, R12.reuse, R156, R116 ;  /* 0x0000009c0c74723c */ /* 0x040ff00000041874 */
[C---:B------:R-:W-:Y:S04]  /*ced0*/  HMMA.16816.F32.BF16 R120, R12.reuse, R158, R120 ;  /* 0x0000009e0c78723c */ /* 0x040fe80000041878 */
[----:B-1----:R-:W-:Y:S04]  /*cee0*/  FADD.FTZ R239, R189, R183 ;  /* 0x000000b7bdef7221 */ /* 0x002fe80000010000 */
[C---:B--2---:R-:W-:Y:S08]  /*cef0*/  HMMA.16816.F32.BF16 R124, R12.reuse, R16, R124 ;  /* 0x000000100c7c723c */ /* 0x044ff0000004187c */
[----:B------:R-:W-:Y:S01]  /*cf00*/  HMMA.16816.F32.BF16 R128, R12, R18, R128 ;  /* 0x000000120c80723c */ /* 0x000fe20000041880 */
[----:B------:R-:W1:Y:S06]  /*cf10*/  LDSM.16.MT88.4 R16, [R222+0x3900] ;  /* 0x00390000de10783b */ /* 0x000e6c0000004200 */
[----:B------:R-:W-:Y:S01]  /*cf20*/  F2FP.BF16.PACK_AB R12, R173, R172 ;  /* 0x000000acad0c723e */ /* 0x000fe200000010ff */
[----:B------:R-:W-:Y:S01]  /*cf30*/  FADD.FTZ R172, R172, R180 ;  /* 0x000000b4acac7221 */ /* 0x000fe20000010000 */
[----:B------:R-:W-:Y:S03]  /*cf40*/  F2FP.BF16.PACK_AB R13, R175, R174 ;  /* 0x000000aeaf0d723e */ /* 0x000fe600000010ff */
[C---:B------:R-:W-:Y:S01]  /*cf50*/  F2FP.BF16.PACK_AB R14, R190.reuse, R199 ;  /* 0x000000c7be0e723e */ /* 0x040fe200000010ff */
[----:B------:R-:W-:Y:S01]  /*cf60*/  FADD.FTZ R172, R173, R172 ;  /* 0x000000acadac7221 */ /* 0x000fe20000010000 */
[----:B------:R-:W-:Y:S03]  /*cf70*/  F2FP.BF16.PACK_AB R15, R189, R252 ;  /* 0x000000fcbd0f723e */ /* 0x000fe600000010ff */
[----:B------:R-:W-:Y:S04]  /*cf80*/  FADD.FTZ R172, R199, R172 ;  /* 0x000000acc7ac7221 */ /* 0x000fe80000010000 */
[C---:B-----5:R-:W-:Y:S01]  /*cf90*/  HMMA.16816.F32.BF16 R160, R12.reuse, R20, R4 ;  /* 0x000000140ca0723c */ /* 0x060fe20000041804 */
[----:B------:R-:W2:Y:S02]  /*cfa0*/  LDSM.16.MT88.4 R4, [R221+0x3900] ;  /* 0x00390000dd04783b */ /* 0x000ea40000004200 */
[----:B------:R-:W-:Y:S05]  /*cfb0*/  FADD.FTZ R240, R190, R172 ;  /* 0x000000acbef07221 */ /* 0x000fea0000010000 */
[C---:B------:R-:W-:Y:S01]  /*cfc0*/  HMMA.16816.F32.BF16 R156, R12.reuse, R22, R8 ;  /* 0x000000160c9c723c */ /* 0x040fe20000041808 */
[----:B------:R-:W4:Y:S07]  /*cfd0*/  LDSM.16.MT88.4 R8, [R220+0x3900] ;  /* 0x00390000dc08783b */ /* 0x000f2e0000004200 */
[C---:B------:R-:W-:Y:S01]  /*cfe0*/  HMMA.16816.F32.BF16 R132, R12.reuse, R28, R132 ;  /* 0x0000001c0c84723c */ /* 0x040fe20000041884 */
[----:B------:R-:W5:Y:S07]  /*cff0*/  LDSM.16.MT88.4 R20, [R227+0x5900] ;  /* 0x00590000e314783b */ /* 0x000f6e0000004200 */
[C---:B------:R-:W-:Y:S01]  /*d000*/  HMMA.16816.F32.BF16 R136, R12.reuse, R30, R136 ;  /* 0x0000001e0c88723c */ /* 0x040fe20000041888 */
[----:B------:R-:W-:Y:S07]  /*d010*/  LDSM.16.MT88.4 R28, [R221+0x5900] ;  /* 0x00590000dd1c783b */ /* 0x000fee0000004200 */
[C---:B---3--:R-:W-:Y:S08]  /*d020*/  HMMA.16816.F32.BF16 R140, R12.reuse, R24, R140 ;  /* 0x000000180c8c723c */ /* 0x048ff0000004188c */
[C---:B------:R-:W-:Y:S01]  /*d030*/  HMMA.16816.F32.BF16 R144, R12.reuse, R26, R144 ;  /* 0x0000001a0c90723c */ /* 0x040fe20000041890 */
[----:B------:R-:W3:Y:S07]  /*d040*/  LDSM.16.MT88.4 R24, [R222+0x5900] ;  /* 0x00590000de18783b */ /* 0x000eee0000004200 */
[C---:B------:R-:W-:Y:S08]  /*d050*/  HMMA.16816.F32.BF16 R148, R12.reuse, R32, R148 ;  /* 0x000000200c94723c */ /* 0x040ff00000041894 */
[C---:B------:R-:W-:Y:S01]  /*d060*/  HMMA.16816.F32.BF16 R152, R12.reuse, R34, R152 ;  /* 0x000000220c98723c */ /* 0x040fe20000041898 */
[----:B------:R-:W3:Y:S07]  /*d070*/  LDSM.16.MT88.4 R32, [R220+0x5900] ;  /* 0x00590000dc20783b */ /* 0x000eee0000004200 */
        /* <DEDUP_REMOVED lines=24> */
[C---:B----4-:R-:W-:Y:S08]  /*d200*/  HMMA.16816.F32.BF16 R116, R12.reuse, R8, R116 ;  /* 0x000000080c74723c */ /* 0x050ff00000041874 */
[C---:B------:R-:W-:Y:S08]  /*d210*/  HMMA.16816.F32.BF16 R120, R12.reuse, R10, R120 ;  /* 0x0000000a0c78723c */ /* 0x040ff00000041878 */
[C---:B-1----:R-:W-:Y:S08]  /*d220*/  HMMA.16816.F32.BF16 R124, R12.reuse, R16, R124 ;  /* 0x000000100c7c723c */ /* 0x042ff0000004187c */
[----:B------:R-:W-:Y:S07]  /*d230*/  HMMA.16816.F32.BF16 R128, R12, R18, R128 ;  /* 0x000000120c80723c */ /* 0x000fee0000041880 */
[----:B------:R-:W-:Y:S01]  /*d240*/  MOV R12, R164 ;  /* 0x000000a4000c7202 */ /* 0x000fe20000000f00 */
[----:B------:R-:W-:-:S05]  /*d250*/  @P0 BRA `(.L_x_2865) ;  /* 0xffffcc1000000947 */ /* 0x000fca000383ffff */
.L_x_2862:
[----:B------:R-:W-:-:S06]  /*d260*/  UISETP.GE.AND UP0, UPT, UR21, UR7, UPT ;  /* 0x000000071500728c */ /* 0x000fcc000bf06270 */
[----:B------:R-:W-:-:S13]  /*d270*/  PLOP3.LUT P0, PT, PT, PT, UP0, 0x40, 0x0 ;  /* 0x000000000000781c */ /* 0x000fda0003f0e808 */
[----:B------:R-:W-:Y:S05]  /*d280*/  @P0 BRA `(.L_x_2866) ;  /* 0x0000401000000947 */ /* 0x000fea0003800000 */
[----:B------:R-:W-:Y:S01]  /*d290*/  SHF.R.S32.HI R244, RZ, 0x1f, R235 ;  /* 0x0000001ffff47819 */ /* 0x000fe200000114eb */
[----:B------:R-:W-:Y:S01]  /*d2a0*/  IMAD.MOV.U32 R2, RZ, RZ, R12 ;  /* 0x000000ffff027224 */ /* 0x000fe200078e000c */
[C---:B------:R-:W-:Y:S01]  /*d2b0*/  SHF.L.U64.HI R242, R202.reuse, 0x1, R242 ;  /* 0x00000001caf27819 */ /* 0x040fe200000102f2 */
[----:B------:R-:W-:Y:S01]  /*d2c0*/  IMAD.MOV.U32 R3, RZ, RZ, R0 ;  /* 0x000000ffff037224 */ /* 0x000fe200078e0000 */
[C---:B------:R-:W-:Y:S01]  /*d2d0*/  SHF.L.U64.HI R244, R235.reuse, 0x1, R244 ;  /* 0x00000001ebf47819 */ /* 0x040fe200000102f4 */
[----:B------:R-:W-:Y:S01]  /*d2e0*/  IMAD.SHL.U32 R243, R235, 0x2, RZ ;  /* 0x00000002ebf37824 */ /* 0x000fe200078e00ff */
[----:B------:R-:W-:Y:S01]  /*d2f0*/  SHF.L.U32 R245, R202, 0x1, RZ ;  /* 0x00000001caf57819 */ /* 0x000fe200000006ff */
[C---:B------:R-:W-:Y:S01]  /*d300*/  IMAD.SHL.U32 R246, R201.reuse, 0x2, RZ ;  /* 0x00000002c9f67824 */ /* 0x040fe200078e00ff */
[----:B------:R-:W-:Y:S02]  /*d310*/  SHF.L.U64.HI R241, R201, 0x1, R241 ;  /* 0x00000001c9f17819 */ /* 0x000fe400000102f1 */
[----:B------:R-:W-:-:S02]  /*d320*/  SHF.L.U64.HI R247, R200, 0x1, R203 ;  /* 0x00000001c8f77819 */ /* 0x000fc400000102cb */
[----:B------:R-:W-:Y:S02]  /*d330*/  SHF.L.U32 R248, R200, 0x1, RZ ;  /* 0x00000001c8f87819 */ /* 0x000fe400000006ff */
.L_x_2876:
        /* <DEDUP_REMOVED lines=22> */
[----:B------:R-:W-:Y:S04]  /*d4a0*/  SHFL.IDX PT, R0, R0, 0x1, 0x181f ;  /* 0x00381f0000007f89 */ /* 0x000fe800000e0000 */
[----:B------:R-:W4:Y:S04]  /*d4b0*/  LDSM.16.M88.4 R24, [R229+0x9100] ;  /* 0x00910000e518783b */ /* 0x000f280000000200 */
[----:B------:R-:W5:Y:S04]  /*d4c0*/  SHFL.IDX PT, R28, R28, 0x1, 0x181f ;  /* 0x00381f001c1c7f89 */ /* 0x000f6800000e0000 */
[----:B------:R-:W4:Y:S04]  /*d4d0*/  LDSM.16.M88.4 R164, [R229+0x9900] ;  /* 0x00990000e5a4783b */ /* 0x000f280000000200 */
[----:B------:R-:W-:Y:S04]  /*d4e0*/  LDSM.16.M88.4 R168, [R226+0x10100] ;  /* 0x01010000e2a8783b */ /* 0x000fe80000000200 */
[----:B------:R-:W5:Y:S01]  /*d4f0*/  LDSM.16.M88.4 R172, [R228] ;  /* 0x00000000e4ac783b */ /* 0x000f620000000200 */
[C---:B-1----:R-:W-:Y:S03]  /*d500*/  HMMA.16816.F32.BF16 R4, R32.reuse, R8, RZ ;  /* 0x000000082004723c */ /* 0x042fe600000418ff */
[----:B------:R-:W1:Y:S01]  /*d510*/  LDSM.16.M88.4 R176, [R219] ;  /* 0x00000000dbb0783b */ /* 0x000e620000000200 */
[----:B--2---:R-:W-:Y:S03]  /*d520*/  IADD3 R188, P0, R190, R243, RZ ;  /* 0x000000f3bebc7210 */ /* 0x004fe60007f1e0ff */
[----:B------:R-:W2:Y:S01]  /*d530*/  LDSM.16.M88.4 R180, [R218] ;  /* 0x00000000dab4783b */ /* 0x000ea20000000200 */
[C---:B------:R-:W-:Y:S01]  /*d540*/  HMMA.16816.F32.BF16 R8, R32.reuse, R10, RZ ;  /* 0x0000000a2008723c */ /* 0x040fe200000418ff */
[----:B---3--:R-:W-:Y:S02]  /*d550*/  IMAD.X R189, R20, 0x1, R244, P0 ;  /* 0x0000000114bd7824 */ /* 0x008fe400000e06f4 */
[----:B------:R-:W3:Y:S01]  /*d560*/  LDSM.16.M88.4 R184, [R217] ;  /* 0x00000000d9b8783b */ /* 0x000ee20000000200 */
[----:B------:R-:W-:Y:S03]  /*d570*/  IADD3 R196, P0, R190, R245, RZ ;  /* 0x000000f5bec47210 */ /* 0x000fe60007f1e0ff */
[----:B------:R-:W-:Y:S01]  /*d580*/  @!PT LDS RZ, [RZ] ;  /* 0x00000000fffff984 */ /* 0x000fe20000000800 */
[----:B------:R-:W-:Y:S01]  /*d590*/  @!PT LDS RZ, [RZ] ;  /* 0x00000000fffff984 */ /* 0x000fe20000000800 */
[----:B------:R-:W-:Y:S01]  /*d5a0*/  @!PT LDS RZ, [RZ] ;  /* 0x00000000fffff984 */ /* 0x000fe20000000800 */
[----:B------:R1:W-:Y:S01]  /*d5b0*/  LDGSTS.E.BYPASS.LTC128B.128 [R238], [R188.64], !P2 ;  /* 0x00000000bcee7fae */ /* 0x0003e2000d101d50 */
[C---:B------:R-:W-:Y:S01]  /*d5c0*/  HMMA.16816.F32.BF16 R12, R32.reuse, R16, RZ ;  /* 0x00000010200c723c */ /* 0x040fe200000418ff */
[----:B------:R-:W-:Y:S03]  /*d5d0*/  IMAD.X R197, R20, 0x1, R242, P0 ;  /* 0x0000000114c57824 */ /* 0x000fe600000e06f2 */
[----:B------:R-:W-:Y:S02]  /*d5e0*/  IADD3 R192, P0, R190, R246, RZ ;  /* 0x000000f6bec07210 */ /* 0x000fe40007f1e0ff */
[----:B------:R2:W-:Y:S02]  /*d5f0*/  LDGSTS.E.BYPASS.LTC128B.128 [R238+0x2000], [R196.64], !P6 ;  /* 0x02000000c4ee7fae */ /* 0x0005e4000f101d50 */
[C---:B------:R-:W-:Y:S01]  /*d600*/  HMMA.16816.F32.BF16 R16, R32.reuse, R18, RZ ;  /* 0x000000122010723c */ /* 0x040fe200000418ff */
[----:B------:R-:W-:Y:S03]  /*d610*/  IMAD.X R193, R20, 0x1, R241, P0 ;  /* 0x0000000114c17824 */ /* 0x000fe600000e06f1 */
[----:B------:R-:W-:Y:S02]  /*d620*/  IADD3 R190, P0, R190, R248, RZ ;  /* 0x000000f8bebe7210 */ /* 0x000fe40007f1e0ff */
[----:B------:R2:W-:Y:S03]  /*d630*/  LDGSTS.E.BYPASS.LTC128B.128 [R238+0x4000], [R192.64], !P5 ;  /* 0x04000000c0ee7fae */ /* 0x0005e6000e901d50 */
[----:B------:R-:W-:Y:S02]  /*d640*/  IMAD.X R191, R20, 0x1, R247, P0 ;  /* 0x0000000114bf7824 */ /* 0x000fe400000e06f7 */
[C---:B----4-:R-:W-:Y:S01]  /*d650*/  HMMA.16816.F32.BF16 R20, R32.reuse, R24, RZ ;  /* 0x000000182014723c */ /* 0x050fe200000418ff */
[----:B------:R-:W-:Y:S02]  /*d660*/  IADD3 R30, P0, R0, R243, RZ ;  /* 0x000000f3001e7210 */ /* 0x000fe40007f1e0ff */
[----:B------:R4:W-:Y:S03]  /*d670*/  LDGSTS.E.BYPASS.LTC128B.128 [R238+0x6000], [R190.64], !P4 ;  /* 0x06000000beee7fae */ /* 0x0009e6000e101d50 */
[----:B-----5:R-:W-:Y:S01]  /*d680*/  IMAD.X R31, R28, 0x1, R244, P0 ;  /* 0x000000011c1f7824 */ /* 0x020fe200000e06f4 */
[----:B------:R-:W-:Y:S01]  /*d690*/  IADD3 R194, P0, R0, R245, RZ ;  /* 0x000000f500c27210 */ /* 0x000fe20007f1e0ff */
[C---:B------:R-:W-:Y:S03]  /*d6a0*/  HMMA.16816.F32.BF16 R24, R32.reuse, R26, RZ ;  /* 0x0000001a2018723c */ /* 0x040fe600000418ff */
[----:B------:R5:W-:Y:S01]  /*d6b0*/  LDGSTS.E.BYPASS.LTC128B.128 [R238+0x1000], [R30.64], !P2 ;  /* 0x010000001eee7fae */ /* 0x000be2000d101d50 */
[----:B------:R-:W-:Y:S01]  /*d6c0*/  IMAD.X R195, R28, 0x1, R242, P0 ;  /* 0x000000011cc37824 */ /* 0x000fe200000e06f2 */
[----:B-1----:R-:W-:Y:S04]  /*d6d0*/  IADD3 R188, P0, R0, R246, RZ ;  /* 0x000000f600bc7210 */ /* 0x002fe80007f1e0ff */
[----:B------:R1:W-:Y:S03]  /*d6e0*/  LDGSTS.E.BYPASS.LTC128B.128 [R238+0x3000], [R194.64], !P6 ;  /* 0x03000000c2ee7fae */ /* 0x0003e6000f101d50 */
[----:B------:R-:W-:Y:S01]  /*d6f0*/  IMAD.X R189, R28, 0x1, R241, P0 ;  /* 0x000000011cbd7824 */ /* 0x000fe200000e06f1 */
[----:B--2---:R-:W-:Y:S04]  /*d700*/  IADD3 R192, P0, R0, R248, RZ ;  /* 0x000000f800c07210 */ /* 0x004fe80007f1e0ff */
[----:B------:R4:W-:Y:S01]  /*d710*/  LDGSTS.E.BYPASS.LTC128B.128 [R238+0x5000], [R188.64], !P5 ;  /* 0x05000000bcee7fae */ /* 0x0009e2000e901d50 */
[----:B------:R-:W-:Y:S01]  /*d720*/  IMAD.X R193, R28, 0x1, R247, P0 ;  /* 0x000000011cc17824 */ /* 0x000fe200000e06f7 */
[----:B------:R-:W-:Y:S04]  /*d730*/  PLOP3.LUT P0, PT, PT, PT, UP0, 0x40, 0x0 ;  /* 0x000000000000781c */ /* 0x000fe80003f0e808 */
[----:B------:R1:W-:Y:S04]  /*d740*/  LDGSTS.E.BYPASS.LTC128B.128 [R238+0x7000], [R192.64], !P4 ;  /* 0x07000000c0ee7fae */ /* 0x0003e8000e101d50 */
[----:B------:R-:W-:Y:S01]  /*d750*/  LDSM.16.M88.4 R196, [R224+0x8900] ;  /* 0x00890000e0c4783b */ /* 0x000fe20000000200 */
[C---:B-----5:R-:W-:Y:S03]  /*d760*/  HMMA.16816.F32.BF16 R28, R32.reuse, R164, RZ ;  /* 0x000000a4201c723c */ /* 0x060fe600000418ff */
[----:B------:R-:W0:Y:S04]  /*d770*/  LDGDEPBAR ;  /* 0x00000000000079af */ /* 0x000e280000000000 */
[----:B------:R-:W-:Y:S01]  /*d780*/  LDSM.16.M88.4 R200, [R224+0x9900] ;  /* 0x00990000e0c8783b */ /* 0x000fe20000000200 */
[----:B------:R-:W-:Y:S03]  /*d790*/  HMMA.16816.F32.BF16 R32, R32, R166, RZ ;  /* 0x000000a62020723c */ /* 0x000fe600000418ff */
[----:B------:R-:W-:Y:S04]  /*d7a0*/  LDSM.16.M88.4 R164, [R224+0x9100] ;  /* 0x00910000e0a4783b */ /* 0x000fe80000000200 */
[----:B----4-:R-:W-:Y:S01]  /*d7b0*/  LDSM.16.M88.4 R188, [R225+0x10100] ;  /* 0x01010000e1bc783b */ /* 0x010fe20000000200 */
[C---:B------:R-:W-:Y:S03]  /*d7c0*/  HMMA.16816.F32.BF16 R4, R168.reuse, R172, R4 ;  /* 0x000000aca804723c */ /* 0x040fe60000041804 */
[----:B-1----:R-:W1:Y:S05]  /*d7d0*/  LDSM.16.M88.4 R192, [R224+0x8100] ;  /* 0x00810000e0c0783b */ /* 0x002e6a0000000200 */
[C---:B------:R-:W-:Y:S01]  /*d7e0*/  HMMA.16816.F32.BF16 R8, R168.reuse, R174, R8 ;  /* 0x000000aea808723c */ /* 0x040fe20000041808 */
[----:B------:R-:W-:Y:S07]  /*d7f0*/  LDSM.16.M88.4 R172, [R223+0x10100] ;  /* 0x01010000dfac783b */ /* 0x000fee0000000200 */
[C---:B------:R-:W-:Y:S08]  /*d800*/  HMMA.16816.F32.BF16 R12, R168.reuse, R176, R12 ;  /* 0x000000b0a80c723c */ /* 0x040ff0000004180c */
[C---:B------:R-:W-:Y:S01]  /*d810*/  HMMA.16816.F32.BF16 R16, R168.reuse, R178, R16 ;  /* 0x000000b2a810723c */ /* 0x040fe20000041810 */
[----:B------:R-:W2:Y:S07]  /*d820*/  LDSM.16.M88.4 R176, [R216] ;  /* 0x00000000d8b0783b */ /* 0x000eae0000000200 */
[C---:B------:R-:W-:Y:S08]  /*d830*/  HMMA.16816.F32.BF16 R20, R168.reuse, R180, R20 ;  /* 0x000000b4a814723c */ /* 0x040ff00000041814 */
[C---:B------:R-:W-:Y:S01]  /*d840*/  HMMA.16816.F32.BF16 R24, R168.reuse, R182, R24 ;  /* 0x000000b6a818723c */ /* 0x040fe20000041818 */
[----:B------:R-:W4:Y:S07]  /*d850*/  LDSM.16.M88.4 R180, [R216+0x800] ;  /* 0x00080000d8b4783b */ /* 0x000f2e0000000200 */
        /* <DEDUP_REMOVED lines=12> */
[----:B------:R-:W1:Y:S07]  /*d920*/  LDSM.16.M88.4 R164, [R230+0x14100] ;  /* 0x01410000e6a4783b */ /* 0x000e6e0000000200 */
[C---:B------:R-:W-:Y:S08]  /*d930*/  HMMA.16816.F32.BF16 R28, R188.reuse, R200, R28 ;  /* 0x000000c8bc1c723c */ /* 0x040ff0000004181c */
[----:B------:R-:W-:Y:S01]  /*d940*/  HMMA.16816.F32.BF16 R32, R188, R202, R32 ;  /* 0x000000cabc20723c */ /* 0x000fe20000041820 */
[----:B------:R-:W1:Y:S04]  /*d950*/  LDSM.16.M88.4 R188, [R229+0xb100] ;  /* 0x00b10000e5bc783b */ /* 0x000e680000000200 */
[----:B------:R-:W1:Y:S03]  /*d960*/  LDSM.16.M88.4 R200, [R229+0xb900] ;  /* 0x00b90000e5c8783b */ /* 0x000e660000000200 */
[C---:B--2---:R-:W-:Y:S08]  /*d970*/  HMMA.16816.F32.BF16 R4, R172.reuse, R176, R4 ;  /* 0x000000b0ac04723c */ /* 0x044ff00000041804 */
[C---:B------:R-:W-:Y:S01]  /*d980*/  HMMA.16816.F32.BF16 R8, R172.reuse, R178, R8 ;  /* 0x000000b2ac08723c */ /* 0x040fe20000041808 */
[----:B------:R-:W-:Y:S07]  /*d990*/  LDSM.16.M88.4 R176, [R215] ;  /* 0x00000000d7b0783b */ /* 0x000fee0000000200 */
[C---:B----4-:R-:W-:Y:S08]  /*d9a0*/  HMMA.16816.F32.BF16 R12, R172.reuse, R180, R12 ;  /* 0x000000b4ac0c723c */ /* 0x050ff0000004180c */
[C---:B------:R-:W-:Y:S01]  /*d9b0*/  HMMA.16816.F32.BF16 R16, R172.reuse, R182, R16 ;  /* 0x000000b6ac10723c */ /* 0x040fe20000041810 */
[----:B------:R-:W-:Y:S07]  /*d9c0*/  LDSM.16.M88.4 R180, [R214] ;  /* 0x00000000d6b4783b */ /* 0x000fee0000000200 */
[C---:B---3--:R-:W-:Y:S08]  /*d9d0*/  HMMA.16816.F32.BF16 R20, R172.reuse, R168, R20 ;  /* 0x000000a8ac14723c */ /* 0x048ff00000041814 */
[C---:B------:R-:W-:Y:S01]  /*d9e0*/  HMMA.16816.F32.BF16 R24, R172.reuse, R170, R24 ;  /* 0x000000aaac18723c */ /* 0x040fe20000041818 */
[----:B------:R-:W2:Y:S07]  /*d9f0*/  LDSM.16.M88.4 R168, [R226+0x14100] ;  /* 0x01410000e2a8783b */ /* 0x000eae0000000200 */
[C---:B-----5:R-:W-:Y:S08]  /*da00*/  HMMA.16816.F32.BF16 R28, R172.reuse, R184, R28 ;  /* 0x000000b8ac1c723c */ /* 0x060ff0000004181c */
[----:B------:R-:W-:Y:S01]  /*da10*/  HMMA.16816.F32.BF16 R32, R172, R186, R32 ;  /* 0x000000baac20723c */ /* 0x000fe20000041820 */
[----:B------:R-:W3:Y:S04]  /*da20*/  LDSM.16.M88.4 R172, [R213] ;  /* 0x00000000d5ac783b */ /* 0x000ee80000000200 */
[----:B------:R-:W4:Y:S03]  /*da30*/  LDSM.16.M88.4 R184, [R212] ;  /* 0x00000000d4b8783b */ /* 0x000f260000000200 */
        /* <DEDUP_REMOVED lines=11> */
[----:B------:R-:W5:Y:S04]  /*daf0*/  LDSM.16.M88.4 R164, [R224+0xb100] ;  /* 0x00b10000e0a4783b */ /* 0x000f680000000200 */
[----:B------:R-:W1:Y:S03]  /*db00*/  LDSM.16.M88.4 R200, [R224+0xb900] ;  /* 0x00b90000e0c8783b */ /* 0x000e660000000200 */
[C---:B--2---:R-:W-:Y:S08]  /*db10*/  HMMA.16816.F32.BF16 R4, R168.reuse, R176, R4 ;  /* 0x000000b0a804723c */ /* 0x044ff00000041804 */
[C---:B------:R-:W-:Y:S01]  /*db20*/  HMMA.16816.F32.BF16 R8, R168.reuse, R178, R8 ;  /* 0x000000b2a808723c */ /* 0x040fe20000041808 */
[----:B------:R-:W-:Y:S07]  /*db30*/  LDSM.16.M88.4 R176, [R216+0x2000] ;  /* 0x00200000d8b0783b */ /* 0x000fee0000000200 */
[C---:B------:R-:W-:Y:S08]  /*db40*/  HMMA.16816.F32.BF16 R12, R168.reuse, R180, R12 ;  /* 0x000000b4a80c723c */ /* 0x040ff0000004180c */
[C---:B------:R-:W-:Y:S01]  /*db50*/  HMMA.16816.F32.BF16 R16, R168.reuse, R182, R16 ;  /* 0x000000b6a810723c */ /* 0x040fe20000041810 */
[----:B------:R-:W-:Y:S07]  /*db60*/  LDSM.16.M88.4 R180, [R216+0x2800] ;  /* 0x00280000d8b4783b */ /* 0x000fee0000000200 */
[C---:B---3--:R-:W-:Y:S08]  /*db70*/  HMMA.16816.F32.BF16 R20, R168.reuse, R172, R20 ;  /* 0x000000aca814723c */ /* 0x048ff00000041814 */
[C---:B------:R-:W-:Y:S01]  /*db80*/  HMMA.16816.F32.BF16 R24, R168.reuse, R174, R24 ;  /* 0x000000aea818723c */ /* 0x040fe20000041818 */
[----:B------:R-:W2:Y:S07]  /*db90*/  LDSM.16.M88.4 R172, [R223+0x14100] ;  /* 0x01410000dfac783b */ /* 0x000eae0000000200 */
[C---:B----4-:R-:W-:Y:S08]  /*dba0*/  HMMA.16816.F32.BF16 R28, R168.reuse, R184, R28 ;  /* 0x000000b8a81c723c */ /* 0x050ff0000004181c */
[----:B------:R-:W-:Y:S01]  /*dbb0*/  HMMA.16816.F32.BF16 R32, R168, R186, R32 ;  /* 0x000000baa820723c */ /* 0x000fe20000041820 */
[----:B------:R-:W3:Y:S04]  /*dbc0*/  LDSM.16.M88.4 R168, [R216+0x3000] ;  /* 0x00300000d8a8783b */ /* 0x000ee80000000200 */
[----:B------:R-:W4:Y:S03]  /*dbd0*/  LDSM.16.M88.4 R184, [R216+0x3800] ;  /* 0x00380000d8b8783b */ /* 0x000f260000000200 */
[C---:B-1----:R-:W-:Y:S08]  /*dbe0*/  HMMA.16816.F32.BF16 R4, R188.reuse, R192, R4 ;  /* 0x000000c0bc04723c */ /* 0x042ff00000041804 */
[C---:B------:R-:W-:Y:S01]  /*dbf0*/  HMMA.16816.F32.BF16 R8, R188.reuse, R194, R8 ;  /* 0x000000c2bc08723c */ /* 0x040fe20000041808 */
[----:B------:R-:W-:Y:S07]  /*dc00*/  LDSM.16.M88.4 R192, [R229+0xc100] ;  /* 0x00c10000e5c0783b */ /* 0x000fee0000000200 */
[C---:B------:R-:W-:Y:S08]  /*dc10*/  HMMA.16816.F32.BF16 R12, R188.reuse, R196, R12 ;  /* 0x000000c4bc0c723c */ /* 0x040ff0000004180c */
[C---:B------:R-:W-:Y:S01]  /*dc20*/  HMMA.16816.F32.BF16 R16, R188.reuse, R198, R16 ;  /* 0x000000c6bc10723c */ /* 0x040fe20000041810 */
[----:B------:R-:W-:Y:S07]  /*dc30*/  LDSM.16.M88.4 R196, [R229+0xc900] ;  /* 0x00c90000e5c4783b */ /* 0x000fee0000000200 */
[C---:B-----5:R-:W-:Y:S08]  /*dc40*/  HMMA.16816.F32.BF16 R20, R188.reuse, R164, R20 ;  /* 0x000000a4bc14723c */ /* 0x060ff00000041814 */
        /* <DEDUP_REMOVED lines=8> */
[----:B------:R-:W-:Y:S07]  /*dcd0*/  LDSM.16.M88.4 R176, [R211] ;  /* 0x00000000d3b0783b */ /* 0x000fee0000000200 */
[C---:B------:R-:W-:Y:S08]  /*dce0*/  HMMA.16816.F32.BF16 R12, R172.reuse, R180, R12 ;  /* 0x000000b4ac0c723c */ /* 0x040ff0000004180c */
[C---:B------:R-:W-:Y:S01]  /*dcf0*/  HMMA.16816.F32.BF16 R16, R172.reuse, R182, R16 ;  /* 0x000000b6ac10723c */ /* 0x040fe20000041810 */
[----:B------:R-:W-:Y:S07]  /*dd00*/  LDSM.16.M88.4 R180, [R210] ;  /* 0x00000000d2b4783b */ /* 0x000fee0000000200 */
[C---:B---3--:R-:W-:Y:S08]  /*dd10*/  HMMA.16816.F32.BF16 R20, R172.reuse, R168, R20 ;  /* 0x000000a8ac14723c */ /* 0x048ff00000041814 */
[C---:B------:R-:W-:Y:S01]  /*dd20*/  HMMA.16816.F32.BF16 R24, R172.reuse, R170, R24 ;  /* 0x000000aaac18723c */ /* 0x040fe20000041818 */
[----:B------:R-:W2:Y:S07]  /*dd30*/  LDSM.16.M88.4 R168, [R226+0x18100] ;  /* 0x01810000e2a8783b */ /* 0x000eae0000000200 */
[C---:B----4-:R-:W-:Y:S08]  /*dd40*/  HMMA.16816.F32.BF16 R28, R172.reuse, R184, R28 ;  /* 0x000000b8ac1c723c */ /* 0x050ff0000004181c */
        /* <DEDUP_REMOVED lines=81> */
[C---:B-1----:R-:W-:Y:S01]  /*e260*/  HMMA.16816.F32.BF16 R4, R188.reuse, R192, R4 ;  /* 0x000000c0bc04723c */ /* 0x042fe20000041804 */
[----:B------:R-:W-:Y:S04]  /*e270*/  DEPBAR.LE SB0, 0x0 ;  /* 0x000080000000791a */ /* 0x000fe80000000000 */
[----:B------:R-:W-:Y:S03]  /*e280*/  BAR.SYNC.DEFER_BLOCKING 0x0 ;  /* 0x0000000000007b1d */ /* 0x000fe60000010000 */
[C---:B------:R-:W-:Y:S08]  /*e290*/  HMMA.16816.F32.BF16 R8, R188.reuse, R194, R8 ;  /* 0x000000c2bc08723c */ /* 0x040ff00000041808 */
[C---:B------:R-:W-:Y:S08]  /*e2a0*/  HMMA.16816.F32.BF16 R12, R188.reuse, R196, R12 ;  /* 0x000000c4bc0c723c */ /* 0x040ff0000004180c */
[C---:B------:R-:W-:Y:S08]  /*e2b0*/  HMMA.16816.F32.BF16 R16, R188.reuse, R198, R16 ;  /* 0x000000c6bc10723c */ /* 0x040ff00000041810 */
[C---:B-----5:R-:W-:Y:S08]  /*e2c0*/  HMMA.16816.F32.BF16 R20, R188.reuse, R164, R20 ;  /* 0x000000a4bc14723c */ /* 0x060ff00000041814 */
[C---:B------:R-:W-:Y:S08]  /*e2d0*/  HMMA.16816.F32.BF16 R24, R188.reuse, R166, R24 ;  /* 0x000000a6bc18723c */ /* 0x040ff00000041818 */
[C---:B------:R-:W-:Y:S08]  /*e2e0*/  HMMA.16816.F32.BF16 R28, R188.reuse, R200, R28 ;  /* 0x000000c8bc1c723c */ /* 0x040ff0000004181c */
[----:B------:R-:W-:Y:S08]  /*e2f0*/  HMMA.16816.F32.BF16 R32, R188, R202, R32 ;  /* 0x000000cabc20723c */ /* 0x000ff00000041820 */
[C---:B--2---:R-:W-:Y:S08]  /*e300*/  HMMA.16816.F32.BF16 R4, R172.reuse, R176, R4 ;  /* 0x000000b0ac04723c */ /* 0x044ff00000041804 */
[C---:B------:R-:W-:Y:S08]  /*e310*/  HMMA.16816.F32.BF16 R8, R172.reuse, R178, R8 ;  /* 0x000000b2ac08723c */ /* 0x040ff00000041808 */
[C---:B------:R-:W-:Y:S08]  /*e320*/  HMMA.16816.F32.BF16 R12, R172.reuse, R180, R12 ;  /* 0x000000b4ac0c723c */ /* 0x040ff0000004180c */
[C---:B------:R-:W-:Y:S08]  /*e330*/  HMMA.16816.F32.BF16 R16, R172.reuse, R182, R16 ;  /* 0x000000b6ac10723c */ /* 0x040ff00000041810 */
[C---:B---3--:R-:W-:Y:S08]  /*e340*/  HMMA.16816.F32.BF16 R20, R172.reuse, R168, R20 ;  /* 0x000000a8ac14723c */ /* 0x048ff00000041814 */
[C---:B------:R-:W-:Y:S08]  /*e350*/  HMMA.16816.F32.BF16 R24, R172.reuse, R170, R24 ;  /* 0x000000aaac18723c */ /* 0x040ff00000041818 */
[C---:B----4-:R-:W-:Y:S08]  /*e360*/  HMMA.16816.F32.BF16 R28, R172.reuse, R184, R28 ;  /* 0x000000b8ac1c723c */ /* 0x050ff0000004181c */
[----:B------:R-:W-:Y:S01]  /*e370*/  HMMA.16816.F32.BF16 R32, R172, R186, R32 ;  /* 0x000000baac20723c */ /* 0x000fe20000041820 */
[----:B------:R-:W-:-:S07]  /*e380*/  @P0 BRA `(.L_x_2867) ;  /* 0x0000037000000947 */ /* 0x000fce0003800000 */
[----:B------:R-:W-:Y:S01]  /*e390*/  ULEA UR4, UR21, UR10, 0x6 ;  /* 0x0000000a15047291 */ /* 0x000fe2000f8e303f */
        /* <DEDUP_REMOVED lines=27> */
[----:B------:R-:W2:Y:S04]  /*e550*/  SHFL.IDX PT, R166, R164, RZ, 0x181f ;  /* 0x00181fffa4a67589 */ /* 0x000ea800000e0000 */
[----:B------:R-:W3:Y:S04]  /*e560*/  SHFL.IDX PT, R0, R0, 0x1, 0x181f ;  /* 0x00381f0000007f89 */ /* 0x000ee800000e0000 */
[----:B------:R-:W4:Y:S01]  /*e570*/  SHFL.IDX PT, R164, R164, 0x1, 0x181f ;  /* 0x00381f00a4a47f89 */ /* 0x000f2200000e0000 */
[C---:B-1----:R-:W-:Y:S05]  /*e580*/  IADD3 R172, P0, R165.reuse, R243, RZ ;  /* 0x000000f3a5ac7210 */ /* 0x042fea0007f1e0ff */
[C-C-:B--2---:R-:W-:Y:S01]  /*e590*/  IMAD.X R173, R166.reuse, 0x1, R244.reuse, P0 ;  /* 0x00000001a6ad7824 */ /* 0x144fe200000e06f4 */
[C---:B------:R-:W-:Y:S04]  /*e5a0*/  IADD3 R170, P0, R165.reuse, R245, RZ ;  /* 0x000000f5a5aa7210 */ /* 0x040fe80007f1e0ff */
[----:B------:R1:W-:Y:S01]  /*e5b0*/  LDGSTS.E.BYPASS.LTC128B.128 [R233+0x8100], [R172.64], !P2 ;  /* 0x08100000ace97fae */ /* 0x0003e2000d101d50 */
[C---:B------:R-:W-:Y:S02]  /*e5c0*/  IADD3.X R171, R166.reuse, R242, RZ, P0, !PT ;  /* 0x000000f2a6ab7210 */ /* 0x040fe400007fe4ff */
[C---:B------:R-:W-:Y:S03]  /*e5d0*/  IADD3 R168, P0, R165.reuse, R246, RZ ;  /* 0x000000f6a5a87210 */ /* 0x040fe60007f1e0ff */
[----:B------:R2:W-:Y:S02]  /*e5e0*/  LDGSTS.E.BYPASS.LTC128B.128 [R233+0xa100], [R170.64], !P6 ;  /* 0x0a100000aae97fae */ /* 0x0005e4000f101d50 */
[C---:B------:R-:W-:Y:S01]  /*e5f0*/  IMAD.X R169, R166.reuse, 0x1, R241, P0 ;  /* 0x00000001a6a97824 */ /* 0x040fe200000e06f1 */
[----:B------:R-:W-:Y:S04]  /*e600*/  IADD3 R174, P0, R165, R248, RZ ;  /* 0x000000f8a5ae7210 */ /* 0x000fe80007f1e0ff */
[----:B------:R1:W-:Y:S01]  /*e610*/  LDGSTS.E.BYPASS.LTC128B.128 [R233+0xc100], [R168.64], !P5 ;  /* 0x0c100000a8e97fae */ /* 0x0003e2000e901d50 */
[----:B------:R-:W-:Y:S01]  /*e620*/  IMAD.X R175, R166, 0x1, R247, P0 ;  /* 0x00000001a6af7824 */ /* 0x000fe200000e06f7 */
[----:B---3--:R-:W-:Y:S04]  /*e630*/  IADD3 R178, P0, R0, R243, RZ ;  /* 0x000000f300b27210 */ /* 0x008fe80007f1e0ff */
[----:B------:R1:W-:Y:S01]  /*e640*/  LDGSTS.E.BYPASS.LTC128B.128 [R233+0xe100], [R174.64], !P4 ;  /* 0x0e100000aee97fae */ /* 0x0003e2000e101d50 */
[----:B----4-:R-:W-:Y:S01]  /*e650*/  IMAD.X R179, R164, 0x1, R244, P0 ;  /* 0x00000001a4b37824 */ /* 0x010fe200000e06f4 */
[----:B------:R-:W-:Y:S04]  /*e660*/  IADD3 R176, P0, R0, R245, RZ ;  /* 0x000000f500b07210 */ /* 0x000fe80007f1e0ff */
[----:B------:R1:W-:Y:S01]  /*e670*/  LDGSTS.E.BYPASS.LTC128B.128 [R233+0x9100], [R178.64], !P2 ;  /* 0x09100000b2e97fae */ /* 0x0003e2000d101d50 */
[----:B------:R-:W-:Y:S02]  /*e680*/  IADD3.X R177, R164, R242, RZ, P0, !PT ;  /* 0x000000f2a4b17210 */ /* 0x000fe400007fe4ff */
[----:B------:R-:W-:Y:S03]  /*e690*/  IADD3 R166, P0, R0, R246, RZ ;  /* 0x000000f600a67210 */ /* 0x000fe60007f1e0ff */
[----:B------:R1:W-:Y:S02]  /*e6a0*/  LDGSTS.E.BYPASS.LTC128B.128 [R233+0xb100], [R176.64], !P6 ;  /* 0x0b100000b0e97fae */ /* 0x0003e4000f101d50 */
[----:B------:R-:W-:Y:S01]  /*e6b0*/  IMAD.X R167, R164, 0x1, R241, P0 ;  /* 0x00000001a4a77824 */ /* 0x000fe200000e06f1 */
[----:B--2---:R-:W-:Y:S04]  /*e6c0*/  IADD3 R170, P0, R0, R248, RZ ;  /* 0x000000f800aa7210 */ /* 0x004fe80007f1e0ff */
[----:B------:R1:W-:Y:S01]  /*e6d0*/  LDGSTS.E.BYPASS.LTC128B.128 [R233+0xd100], [R166.64], !P5 ;  /* 0x0d100000a6e97fae */ /* 0x0003e2000e901d50 */
[----:B------:R-:W-:Y:S05]  /*e6e0*/  IMAD.X R171, R164, 0x1, R247, P0 ;  /* 0x00000001a4ab7824 */ /* 0x000fea00000e06f7 */
[----:B------:R1:W-:Y:S03]  /*e6f0*/  LDGSTS.E.BYPASS.LTC128B.128 [R233+0xf100], [R170.64], !P4 ;  /* 0x0f100000aae97fae */ /* 0x0003e6000e101d50 */
.L_x_2867:
[----:B------:R-:W-:Y:S01]  /*e700*/  PLOP3.LUT P0, PT, PT, PT, UP2, 0x80, 0x0 ;  /* 0x000000000000781c */ /* 0x000fe20003f0f028 */
[----:B------:R-:W0:Y:S01]  /*e710*/  LDGDEPBAR ;  /* 0x00000000000079af */ /* 0x000e220000000000 */
[----:B-1----:R-:W-:Y:S01]  /*e720*/  IMAD.MOV.U32 R174, RZ, RZ, R236 ;  /* 0x000000ffffae7224 */ /* 0x002fe200078e00ec */
[----:B------:R-:W-:Y:S01]  /*e730*/  USHF.L.U32 UR4, UR21, 0x6, URZ ;  /* 0x0000000615047899 */ /* 0x000fe2000800063f */
[----:B------:R-:W-:Y:S09]  /*e740*/  IMAD.U32 R164, RZ, RZ, UR8 ;  /* 0x00000008ffa47e24 */ /* 0x000ff2000f8e00ff */
[----:B------:R-:W-:Y:S01]  /*e750*/  @P0 IMAD.HI.U32 R0, R236, c[0x0][0x2c8], RZ ;  /* 0x0000b200ec000a27 */ /* 0x000fe200078e00ff */
[----:B------:R-:W-:Y:S11]  /*e760*/  PLOP3.LUT P0, PT, PT, PT, UP2, 0x80, 0x0 ;  /* 0x000000000000781c */ /* 0x000ff60003f0f028 */
[----:B------:R-:W-:Y:S02]  /*e770*/  @!UPT UIADD3 URZ, URZ, URZ, URZ ;  /* 0x0000003f3f3ff290 */ /* 0x000fe4000fffe03f */
[----:B------:R-:W-:Y:S01]  /*e780*/  @P0 SHF.R.U32.HI R174, RZ, c[0x0][0x2cc], R0 ;  /* 0x0000b300ffae0a19 */ /* 0x000fe20000011600 */
[----:B------:R-:W-:Y:S01]  /*e790*/  IMAD.U32 R0, RZ, RZ, UR4 ;  /* 0x00000004ff007e24 */ /* 0x000fe2000f8e00ff */
[----:B------:R-:W-:Y:S03]  /*e7a0*/  PLOP3.LUT P0, PT, PT, PT, UP1, 0x40, 0x0 ;  /* 0x000000000000781c */ /* 0x000fe60003f0e818 */
[----:B------:R-:W1:Y:S01]  /*e7b0*/  SHFL.IDX PT, R167, R174, RZ, 0x1c1f ;  /* 0x001c1fffaea77589 */ /* 0x000e6200000e0000 */
[----:B------:R-:W-:Y:S04]  /*e7c0*/  IADD3 R165, -R237, 0x1, -R0 ;  /* 0x00000001eda57810 */ /* 0x000fe80007ffe900 */
        /* <DEDUP_REMOVED lines=21> */
.L_x_2870:
[----:B------:R-:W-:Y:S04]  /*e920*/  MOV R165, c[0x0][0x32c] ;  /* 0x0000cb0000a57a02 */ /* 0x000fe80000000f00 */
[----:B------:R-:W-:Y:S11]  /*e930*/  ISETP.NE.AND P0, PT, R165, 0x1, PT ;  /* 0x00000001a500780c */ /* 0x000ff60003f05270 */
[----:B------:R-:W-:Y:S02]  /*e940*/  @!UPT UIADD3 URZ, URZ, URZ, URZ ;  /* 0x0000003f3f3ff290 */ /* 0x000fe4000fffe03f */
[----:B------:R-:W-:Y:S05]  /*e950*/  @P0 IMAD.HI.U32 R165, R167, c[0x0][0x330], RZ ;  /* 0x0000cc00a7a50a27 */ /* 0x000fea00078e00ff */
[----:B------:R-:W-:Y:S02]  /*e960*/  @P0 SHF.R.U32.HI R167, RZ, c[0x0][0x334], R165 ;  /* 0x0000cd00ffa70a19 */ /* 0x000fe400000116a5 */
.L_x_2871:
[----:B------:R-:W-:Y:S05]  /*e970*/  BSYNC B0 ;  /* 0x0000000000007941 */ /* 0x000fea0003800000 */
.L_x_2869:
[----:B------:R-:W-:Y:S04]  /*e980*/  IMAD R167, R167, c[0x0][0x32c], -R0 ;  /* 0x0000cb00a7a77a24 */ /* 0x000fe800078e0a00 */
[----:B------:R-:W-:Y:S05]  /*e990*/  IMAD.IADD R167, R167, 0x1, -R237 ;  /* 0x00000001a7a77824 */ /* 0x000fea00078e0aed */
[----:B------:R-:W-:Y:S02]  /*e9a0*/  IADD3 R165, R167, c[0x0][0x32c], RZ ;  /* 0x0000cb00a7a57a10 */ /* 0x000fe40007ffe0ff */
[----:B------:R-:W-:Y:S02]  /*e9b0*/  IMNMX R172, R172, R167, !PT ;  /* 0x000000a7acac7217 */ /* 0x000fe40007800200 */
[----:B------:R-:W-:Y:S02]  /*e9c0*/  IMNMX R173, R173, R165, PT ;  /* 0x000000a5adad7217 */ /* 0x000fe40003800200 */
.L_x_2868:
[----:B------:R-:W-:Y:S06]  /*e9d0*/  UISETP.GT.AND UP0, UPT, UR21, -0x1, UPT ;  /* 0xffffffff1500788c */ /* 0x000fec000bf04270 */
[----:B------:R-:W-:Y:S04]  /*e9e0*/  PLOP3.LUT P0, PT, PT, PT, UP0, 0x80, 0x0 ;  /* 0x000000000000781c */ /* 0x000fe80003f0f008 */
[----:B------:R-:W-:Y:S04]  /*e9f0*/  ISETP.GT.AND P0, PT, R172, RZ, P0 ;  /* 0x000000ffac00720c */ /* 0x000fe80000704270 */
        /* <DEDUP_REMOVED lines=25> */
[C---:B------:R-:W-:Y:S01]  /*eb90*/  ISETP.LT.OR P0, PT, R173.reuse, 0x19, P0 ;  /* 0x00000019ad00780c */ /* 0x040fe20000701670 */
        /* <DEDUP_REMOVED lines=57> */
.L_x_2874:
[----:B------:R-:W-:Y:S04]  /*ef30*/  MOV R12, c[0x0][0x32c] ;  /* 0x0000cb00000c7a02 */ /* 0x000fe80000000f00 */
[----:B------:R-:W-:Y:S11]  /*ef40*/  ISETP.NE.AND P0, PT, R12, 0x1, PT ;  /* 0x000000010c00780c */ /* 0x000ff60003f05270 */
[----:B------:R-:W-:Y:S02]  /*ef50*/  @!UPT UIADD3 URZ, URZ, URZ, URZ ;  /* 0x0000003f3f3ff290 */ /* 0x000fe4000fffe03f */
[----:B------:R-:W-:Y:S05]  /*ef60*/  @P0 IMAD.HI.U32 R12, R13, c[0x0][0x330], RZ ;  /* 0x0000cc000d0c0a27 */ /* 0x000fea00078e00ff */
[----:B------:R-:W-:Y:S02]  /*ef70*/  @P0 SHF.R.U32.HI R13, RZ, c[0x0][0x334], R12 ;  /* 0x0000cd00ff0d0a19 */ /* 0x000fe4000001160c */
.L_x_2875:
[----:B------:R-:W-:Y:S05]  /*ef80*/  BSYNC B0 ;  /* 0x0000000000007941 */ /* 0x000fea0003800000 */
.L_x_2873:
[----:B------:R-:W-:Y:S04]  /*ef90*/  IMAD R0, R13, c[0x0][0x32c], -R0 ;  /* 0x0000cb000d007a24 */ /* 0x000fe800078e0a00 */
[----:B------:R-:W-:Y:S05]  /*efa0*/  IMAD.IADD R12, R0, 0x1, -R237 ;  /* 0x00000001000c7824 */ /* 0x000fea00078e0aed */
[----:B------:R-:W-:Y:S02]  /*efb0*/  IADD3 R0, R12, c[0x0][0x32c], RZ ;  /* 0x0000cb000c007a10 */ /* 0x000fe40007ffe0ff */
[----:B------:R-:W-:Y:S02]  /*efc0*/  IMNMX R5, R5, R12, !PT ;  /* 0x0000000c05057217 */ /* 0x000fe40007800200 */
[----:B------:R-:W-:Y:S02]  /*efd0*/  IMNMX R4, R4, R0, PT ;  /* 0x0000000004047217 */ /* 0x000fe40003800200 */
.L_x_2872:
        /* <DEDUP_REMOVED lines=71> */
[C---:B------:R-:W-:Y:S01]  /*f450*/  ISETP.GT.AND P0, PT, R5.reuse, 0x28, P0 ;  /* 0x000000280500780c */ /* 0x040fe20000704270 */
[----:B------:R-:W-:Y:S03]  /*f460*/  LDSM.16.MT88.4 R20, [R227+0x100] ;  /* 0x00010000e314783b */ /* 0x000fe60000004200 */
        /* <DEDUP_REMOVED lines=9> */
[----:B------:R-:W-:Y:S01]  /*f500*/  PLOP3.LUT P0, PT, PT, PT, UP0, 0x80, 0x0 ;  /* 0x000000000000781c */ /* 0x000fe20003f0f008 */
[----:B------:R-:W-:Y:S01]  /*f510*/  LDSM.16.MT88.4 R24, [R222+0x100] ;  /* 0x00010000de18783b */ /* 0x000fe20000004200 */
[----:B------:R-:W-:Y:S02]  /*f520*/  FMNMX.FTZ R13, R199, R13, !PT ;  /* 0x0000000dc70d7209 */ /* 0x000fe40007810000 */
        /* <DEDUP_REMOVED lines=8> */
[----:B------:R-:W-:Y:S03]  /*f5b0*/  LDSM.16.MT88.4 R28, [R221+0x100] ;  /* 0x00010000dd1c783b */ /* 0x000fe60000004200 */
[C---:B------:R-:W-:Y:S04]  /*f5c0*/  ISETP.GT.AND P0, PT, R5.reuse, 0x38, P0 ;  /* 0x000000380500780c */ /* 0x040fe80000704270 */
[----:B------:R-:W-:Y:S04]  /*f5d0*/  ISETP.LT.OR P0, PT, R4, 0x39, P0 ;  /* 0x000000390400780c */ /* 0x000fe80000701670 */
        /* <DEDUP_REMOVED lines=9> */
[----:B------:R-:W-:Y:S02]  /*f670*/  FMNMX.FTZ R5, R182, R5, !PT ;  /* 0x00000005b6057209 */ /* 0x000fe40007810000 */
        /* <DEDUP_REMOVED lines=11> */
[----:B------:R-:W-:Y:S01]  /*f730*/  LDSM.16.MT88.4 R168, [R227+0x4900] ;  /* 0x00490000e3a8783b */ /* 0x000fe20000004200 */
[--C-:B------:R-:W-:Y:S02]  /*f740*/  FFMA.FTZ R193, R167, c[0x0][0x2d0], -R190.reuse ;  /* 0x0000b400a7c17a23 */ /* 0x100fe400000108be */
[--C-:B------:R-:W-:Y:S02]  /*f750*/  FFMA.FTZ R194, R165, c[0x0][0x2d0], -R190.reuse ;  /* 0x0000b400a5c27a23 */ /* 0x100fe400000108be */
[----:B------:R-:W2:Y:S01]  /*f760*/  MUFU.EX2 R15, R15 ;  /* 0x0000000f000f7308 */ /* 0x000ea20000000800 */
[--C-:B------:R-:W-:Y:S02]  /*f770*/  FFMA.FTZ R251, R251, c[0x0][0x2d0], -R190.reuse ;  /* 0x0000b400fbfb7a23 */ /* 0x100fe400000108be */
[--C-:B------:R-:W-:Y:S01]  /*f780*/  FFMA.FTZ R250, R250, c[0x0][0x2d0], -R190.reuse ;  /* 0x0000b400fafa7a23 */ /* 0x100fe200000108be */
[----:B-1----:R-:W-:Y:S01]  /*f790*/  FMNMX.FTZ R4, R5, R4, !PT ;  /* 0x0000000405047209 */ /* 0x002fe20007810000 */
[--C-:B------:R-:W-:Y:S01]  /*f7a0*/  FFMA.FTZ R249, R249, c[0x0][0x2d0], -R190.reuse ;  /* 0x0000b400f9f97a23 */ /* 0x100fe200000108be */
[----:B------:R-:W-:Y:S01]  /*f7b0*/  FSEL R5, R0, RZ, P0 ;  /* 0x000000ff00057208 */ /* 0x000fe20000000000 */
[--C-:B------:R-:W-:Y:S02]  /*f7c0*/  FFMA.FTZ R201, R201, c[0x0][0x2d0], -R190.reuse ;  /* 0x0000b400c9c97a23 */ /* 0x100fe400000108be */
[----:B------:R-:W1:Y:S01]  /*f7d0*/  SHFL.BFLY PT, R12, R4, 0x1, 0x1f ;  /* 0x0c201f00040c7f89 */ /* 0x000e6200000e0000 */
[----:B------:R-:W-:Y:S01]  /*f7e0*/  MUFU.EX2 R14, R14 ;  /* 0x0000000e000e7308 */ /* 0x000fe20000000800 */
[----:B------:R-:W-:Y:S02]  /*f7f0*/  FADD.FTZ R3, -R5, R3 ;  /* 0x0000000305037221 */ /* 0x000fe40000010100 */
[--C-:B------:R-:W-:Y:S02]  /*f800*/  FFMA.FTZ R189, R189, c[0x0][0x2d0], -R190.reuse ;  /* 0x0000b400bdbd7a23 */ /* 0x100fe400000108be */
[----:B------:R-:W-:Y:S02]  /*f810*/  FMUL.FTZ R3, R3, c[0x0][0x2d0] ;  /* 0x0000b40003037a20 */ /* 0x000fe40000410000 */
[--C-:B------:R-:W-:Y:S02]  /*f820*/  FFMA.FTZ R188, R188, c[0x0][0x2d0], -R190.reuse ;  /* 0x0000b400bcbc7a23 */ /* 0x100fe400000108be */
[--C-:B------:R-:W-:Y:S01]  /*f830*/  FFMA.FTZ R187, R187, c[0x0][0x2d0], -R190.reuse ;  /* 0x0000b400bbbb7a23 */ /* 0x100fe200000108be */
[----:B------:R-:W3:Y:S01]  /*f840*/  MUFU.EX2 R176, R176 ;  /* 0x000000b000b07308 */ /* 0x000ee20000000800 */
[----:B------:R-:W-:Y:S01]  /*f850*/  FFMA.FTZ R190, R185, c[0x0][0x2d0], -R190 ;  /* 0x0000b400b9be7a23 */ /* 0x000fe200000108be */
[----:B--2---:R-:W-:Y:S08]  /*f860*/  F2FP.BF16.PACK_AB R16, R15, R177 ;  /* 0x000000b10f10723e */ /* 0x004ff000000010ff */
        /* <DEDUP_REMOVED lines=16> */
[C---:B--2---:R-:W-:Y:S02]  /*f970*/  FMUL.FTZ R4, R3.reuse, R160 ;  /* 0x000000a003047220 */ /* 0x044fe40000410000 */
        /* <DEDUP_REMOVED lines=10> */
[----:B------:R-:W-:Y:S02]  /*fa20*/  FMUL.FTZ R141, R3, R141 ;  /* 0x0000008d038d7220 */ /* 0x000fe40000410000 */
[--C-:B------:R-:W-:Y:S02]  /*fa30*/  FFMA.FTZ R195, R166, c[0x0][0x2d0], -R183.reuse ;  /* 0x0000b400a6c37a23 */ /* 0x100fe400000108b7 */
[--C-:B------:R-:W-:Y:S01]  /*fa40*/  FFMA.FTZ R196, R164, c[0x0][0x2d0], -R183.reuse ;  /* 0x0000b400a4c47a23 */ /* 0x100fe200000108b7 */
[----:B------:R-:W2:Y:S01]  /*fa50*/  MUFU.EX2 R180, R180 ;  /* 0x000000b400b47308 */ /* 0x000ea20000000800 */
[----:B------:R-:W-:Y:S01]  /*fa60*/  LDSM.16.MT88.4 R164, [R221+0x2900] ;  /* 0x00290000dda4783b */ /* 0x000fe20000004200 */
[--C-:B------:R-:W-:Y:S02]  /*fa70*/  FFMA.FTZ R197, R33, c[0x0][0x2d0], -R183.reuse ;  /* 0x0000b40021c57a23 */ /* 0x100fe400000108b7 */
[--C-:B------:R-:W-:Y:S02]  /*fa80*/  FFMA.FTZ R198, R32, c[0x0][0x2d0], -R183.reuse ;  /* 0x0000b40020c67a23 */ /* 0x100fe400000108b7 */
[C---:B------:R-:W-:Y:S02]  /*fa90*/  FMUL.FTZ R144, R3.reuse, R144 ;  /* 0x0000009003907220 */ /* 0x040fe40000410000 */
[C---:B------:R-:W-:Y:S01]  /*faa0*/  FMUL.FTZ R145, R3.reuse, R145 ;  /* 0x0000009103917220 */ /* 0x040fe20000410000 */
[----:B------:R-:W-:Y:S01]  /*fab0*/  LDSM.16.MT88.4 R32, [R221+0x900] ;  /* 0x00090000dd20783b */ /* 0x000fe20000004200 */
[----:B------:R-:W-:Y:S01]  /*fac0*/  MUFU.EX2 R179, R179 ;  /* 0x000000b300b37308 */ /* 0x000fe20000000800 */
[C---:B------:R-:W-:Y:S02]  /*fad0*/  FMUL.FTZ R148, R3.reuse, R148 ;  /* 0x0000009403947220 */ /* 0x040fe40000410000 */
[C---:B------:R-:W-:Y:S02]  /*fae0*/  FMUL.FTZ R149, R3.reuse, R149 ;  /* 0x0000009503957220 */ /* 0x040fe40000410000 */
[C---:B-1----:R-:W-:Y:S02]  /*faf0*/  FMUL.FTZ R6, R2.reuse, R162 ;  /* 0x000000a202067220 */ /* 0x042fe40000410000 */
[C---:B------:R-:W-:Y:S02]  /*fb00*/  FMUL.FTZ R7, R2.reuse, R163 ;  /* 0x000000a302077220 */ /* 0x040fe40000410000 */
[C---:B------:R-:W-:Y:S01]  /*fb10*/  FMUL.FTZ R10, R2.reuse, R158 ;  /* 0x0000009e020a7220 */ /* 0x040fe20000410000 */
[----:B------:R-:W1:Y:S01]  /*fb20*/  MUFU.EX2 R178, R178 ;  /* 0x000000b200b27308 */ /* 0x000e620000000800 */
[C---:B------:R-:W-:Y:S01]  /*fb30*/  FMUL.FTZ R11, R2.reuse, R159 ;  /* 0x0000009f020b7220 */ /* 0x040fe20000410000 */
[----:B------:R-:W-:Y:S01]  /*fb40*/  LDSM.16.MT88.4 R160, [R222+0x2900] ;  /* 0x00290000dea0783b */ /* 0x000fe20000004200 */
[----:B------:R-:W-:Y:S01]  /*fb50*/  FMUL.FTZ R134, R2, R134 ;  /* 0x0000008602867220 */ /* 0x000fe20000410000 */
[----:B--2---:R-:W-:Y:S01]  /*fb60*/  F2FP.BF16.PACK_AB R17, R180, R181 ;  /* 0x000000b5b411723e */ /* 0x004fe200000010ff */
        /* <DEDUP_REMOVED lines=12> */
[C---:B------:R-:W-:Y:S01]  /*fc30*/  FMUL.FTZ R152, R3.reuse, R152 ;  /* 0x0000009803987220 */ /* 0x040fe20000410000 */
[----:B-1----:R-:W-:Y:S01]  /*fc40*/  F2FP.BF16.PACK_AB R19, R178, R179 ;  /* 0x000000b3b213723e */ /* 0x002fe200000010ff */
[C---:B------:R-:W-:Y:S02]  /*fc50*/  FMUL.FTZ R153, R3.reuse, R153 ;  /* 0x0000009903997220 */ /* 0x040fe40000410000 */
[C---:B------:R-:W-:Y:S02]  /*fc60*/  FMUL.FTZ R154, R2.reuse, R154 ;  /* 0x0000009a029a7220 */ /* 0x040fe40000410000 */
[C---:B------:R-:W-:Y:S02]  /*fc70*/  FMUL.FTZ R155, R2.reuse, R155 ;  /* 0x0000009b029b7220 */ /* 0x040fe40000410000 */
[C---:B------:R-:W-:Y:S01]  /*fc80*/  HMMA.16816.F32.BF16 R4, R16.reuse, R20, R4 ;  /* 0x000000141004723c */ /* 0x040fe20000041804 */
[----:B------:R-:W-:Y:S04]  /*fc90*/  MUFU.EX2 R195, R195 ;  /* 0x000000c300c37308 */ /* 0x000fe80000000800 */
[C---:B------:R-:W-:Y:S02]  /*fca0*/  FMUL.FTZ R36, R3.reuse, R36 ;  /* 0x0000002403247220 */ /* 0x040fe40000410000 */
[C---:B------:R-:W-:Y:S01]  /*fcb0*/  FMUL.FTZ R37, R3.reuse, R37 ;  /* 0x0000002503257220 */ /* 0x040fe20000410000 */
[C---:B------:R-:W-:Y:S01]  /*fcc0*/  HMMA.16816.F32.BF16 R8, R16.reuse, R22, R8 ;  /* 0x000000161008723c */ /* 0x040fe20000041808 */
[----:B------:R-:W1:Y:S02]  /*fcd0*/  LDSM.16.MT88.4 R20, [R220+0x100] ;  /* 0x00010000dc14783b */ /* 0x000e640000004200 */
[----:B------:R-:W3:Y:S01]  /*fce0*/  MUFU.EX2 R196, R196 ;  /* 0x000000c400c47308 */ /* 0x000ee20000000800 */
[C---:B------:R-:W-:Y:S02]  /*fcf0*/  FMUL.FTZ R38, R2.reuse, R38 ;  /* 0x0000002602267220 */ /* 0x040fe40000410000 */
[C---:B------:R-:W-:Y:S02]  /*fd00*/  FMUL.FTZ R39, R2.reuse, R39 ;  /* 0x0000002702277220 */ /* 0x040fe40000410000 */
[C---:B------:R-:W-:Y:S04]  /*fd10*/  HMMA.16816.F32.BF16 R132, R16.reuse, R24, R132 ;  /* 0x000000181084723c */ /* 0x040fe80000041884 */
[C---:B------:R-:W-:Y:S01]  /*fd20*/  FMUL.FTZ R40, R3.reuse, R40 ;  /* 0x0000002803287220 */ /* 0x040fe20000410000 */
[----:B------:R-:W-:Y:S01]  /*fd30*/  MUFU.EX2 R197, R197 ;  /* 0x000000c500c57308 */ /* 0x000fe20000000800 */
[C---:B------:R-:W-:Y:S02]  /*fd40*/  FMUL.FTZ R41, R3.reuse, R41 ;  /* 0x0000002903297220 */ /* 0x040fe40000410000 */
[C---:B------:R-:W-:Y:S01]  /*fd50*/  HMMA.16816.F32.BF16 R136, R16.reuse, R26, R136 ;  /* 0x0000001a1088723c */ /* 0x040fe20000041888 */
[----:B------:R-:W4:Y:S03]  /*fd60*/  LDSM.16.MT88.4 R24, [R227+0x2100] ;  /* 0x00210000e318783b */ /* 0x000f260000004200 */
[C---:B------:R-:W-:Y:S02]  /*fd70*/  FMUL.FTZ R42, R2.reuse, R42 ;  /* 0x0000002a022a7220 */ /* 0x040fe40000410000 */
[C---:B------:R-:W-:Y:S01]  /*fd80*/  FMUL.FTZ R43, R2.reuse, R43 ;  /* 0x0000002b022b7220 */ /* 0x040fe20000410000 */
[----:B------:R-:W5:Y:S01]  /*fd90*/  MUFU.EX2 R198, R198 ;  /* 0x000000c600c67308 */ /* 0x000f620000000800 */
[C---:B------:R-:W-:Y:S04]  /*fda0*/  HMMA.16816.F32.BF16 R140, R16.reuse, R28, R140 ;  /* 0x0000001c108c723c */ /* 0x040fe8000004188c */
[C---:B------:R-:W-:Y:S02]  /*fdb0*/  FMUL.FTZ R44, R3.reuse, R44 ;  /* 0x0000002c032c7220 */ /* 0x040fe40000410000 */
[C---:B------:R-:W-:Y:S02]  /*fdc0*/  FMUL.FTZ R45, R3.reuse, R45 ;  /* 0x0000002d032d7220 */ /* 0x040fe40000410000 */
[C---:B------:R-:W-:Y:S01]  /*fdd0*/  HMMA.16816.F32.BF16 R144, R16.reuse, R30, R144 ;  /* 0x0000001e1090723c */ /* 0x040fe20000041890 */
[----:B------:R-:W2:Y:S01]  /*fde0*/  LDSM.16.MT88.4 R28, [R222+0x2100] ;  /* 0x00210000de1c783b */ /* 0x000ea20000004200 */
[----:B------:R-:W-:Y:S02]  /*fdf0*/  MUFU.EX2 R251, R251 ;  /* 0x000000fb00fb7308 */ /* 0x000fe40000000800 */
[C---:B------:R-:W-:Y:S02]  /*fe00*/  FMUL.FTZ R46, R2.reuse, R46 ;  /* 0x0000002e022e7220 */ /* 0x040fe40000410000 */
[C---:B------:R-:W-:Y:S02]  /*fe10*/  FMUL.FTZ R47, R2.reuse, R47 ;  /* 0x0000002f022f7220 */ /* 0x040fe40000410000 */
[C---:B------:R-:W-:Y:S01]  /*fe20*/  FMUL.FTZ R48, R3.reuse, R48 ;  /* 0x0000003003307220 */ /* 0x040fe20000410000 */
[C---:B-1----:R-:W-:Y:S03]  /*fe30*/  HMMA.16816.F32.BF16 R148, R16.reuse, R20, R148 ;  /* 0x000000141094723c */ /* 0x042fe60000041894 */
[C---:B------:R-:W-:Y:S01]  /*fe40*/  FMUL.FTZ R49, R3.reuse, R49 ;  /* 0x0000003103317220 */ /* 0x040fe20000410000 */
[----:B------:R-:W-:Y:S01]  /*fe50*/  MUFU.EX2 R250, R250 ;  /* 0x000000fa00fa7308 */ /* 0x000fe20000000800 */
[C---:B------:R-:W-:Y:S02]  /*fe60*/  FMUL.FTZ R50, R2.reuse, R50 ;  /* 0x0000003202327220 */ /* 0x040fe40000410000 */
[C---:B------:R-:W-:Y:S01]  /*fe70*/  FMUL.FTZ R51, R2.reuse, R51 ;  /* 0x0000003302337220 */ /* 0x040fe20000410000 */
[C---:B------:R-:W-:Y:S01]  /*fe80*/  HMMA.16816.F32.BF16 R152, R16.reuse, R22, R152 ;  /* 0x000000161098723c */ /* 0x040fe20000041898 */
[----:B------:R-:W1:Y:S03]  /*fe90*/  LDSM.16.MT88.4 R20, [R221+0x2100] ;  /* 0x00210000dd14783b */ /* 0x000e660000004200 */
[C---:B------:R-:W-:Y:S02]  /*fea0*/  FMUL.FTZ R52, R3.reuse, R52 ;  /* 0x0000003403347220 */ /* 0x040fe40000410000 */
[C---:B------:R-:W-:Y:S01]  /*feb0*/  FMUL.FTZ R53, R3.reuse, R53 ;  /* 0x0000003503357220 */ /* 0x040fe20000410000 */
[----:B------:R-:W-:Y:S01]  /*fec0*/  MUFU.EX2 R249, R249 ;  /* 0x000000f900f97308 */ /* 0x000fe20000000800 */
[C---:B----4-:R-:W-:Y:S04]  /*fed0*/  HMMA.16816.F32.BF16 R36, R16.reuse, R24, R36 ;  /* 0x000000181024723c */ /* 0x050fe80000041824 */
[C---:B------:R-:W-:Y:S02]  /*fee0*/  FMUL.FTZ R54, R2.reuse, R54 ;  /* 0x0000003602367220 */ /* 0x040fe40000410000 */
[C---:B------:R-:W-:Y:S02]  /*fef0*/  FMUL.FTZ R55, R2.reuse, R55 ;  /* 0x0000003702377220 */ /* 0x040fe40000410000 */
[C---:B------:R-:W-:Y:S01]  /*ff00*/  HMMA.16816.F32.BF16 R40, R16.reuse, R26, R40 ;  /* 0x0000001a1028723c */ /* 0x040fe20000041828 */
[----:B------:R-:W4:Y:S01]  /*ff10*/  LDSM.16.MT88.4 R24, [R220+0x2100] ;  /* 0x00210000dc18783b */ /* 0x000f220000004200 */
[----:B------:R-:W-:Y:S02]  /*ff20*/  MUFU.EX2 R201, R201 ;  /* 0x000000c900c97308 */ /* 0x000fe40000000800 */
[C---:B------:R-:W-:Y:S02]  /*ff30*/  FMUL.FTZ R56, R3.reuse, R56 ;  /* 0x0000003803387220 */ /* 0x040fe40000410000 */
[C---:B------:R-:W-:Y:S02]  /*ff40*/  FMUL.FTZ R57, R3.reuse, R57 ;  /* 0x0000003903397220 */ /* 0x040fe40000410000 */
[C---:B--2---:R-:W-:Y:S04]  /*ff50*/  HMMA.16816.F32.BF16 R44, R16.reuse, R28, R44 ;  /* 0x0000001c102c723c */ /* 0x044fe8000004182c */
        /* <DEDUP_REMOVED lines=18> */
[C---:B----4-:R-:W-:Y:S04]  /*10080*/  HMMA.16816.F32.BF16 R60, R16.reuse, R24, R60 ;  /* 0x00000018103c723c */ /* 0x050fe8000004183c */
[C---:B------:R-:W-:Y:S01]  /*10090*/  FMUL.FTZ R68, R3.reuse, R68 ;  /* 0x0000004403447220 */ /* 0x040fe20000410000 */
[----:B------:R-:W-:Y:S01]  /*100a0*/  MUFU.EX2 R190, R190 ;  /* 0x000000be00be7308 */ /* 0x000fe20000000800 */
[C---:B------:R-:W-:Y:S02]  /*100b0*/  FMUL.FTZ R69, R3.reuse, R69 ;  /* 0x0000004503457220 */ /* 0x040fe40000410000 */
[C---:B------:R-:W-:Y:S01]  /*100c0*/  HMMA.16816.F32.BF16 R64, R16.reuse, R26, R64 ;  /* 0x0000001a1040723c */ /* 0x040fe20000041840 */
[----:B------:R-:W4:Y:S03]  /*100d0*/  LDSM.16.MT88.4 R24, [R221+0x4100] ;  /* 0x00410000dd18783b */ /* 0x000f260000004200 */
        /* <DEDUP_REMOVED lines=80> */
[----:B------:R-:W-:Y:S03]  /*105e0*/  FMUL.FTZ R129, R3, R129 ;  /* 0x0000008103817220 */ /* 0x000fe60000410000 */
[C---:B-1----:R-:W-:Y:S03]  /*105f0*/  HMMA.16816.F32.BF16 R124, R16.reuse, R20, R124 ;  /* 0x00000014107c723c */ /* 0x042fe6000004187c */
[C---:B------:R-:W-:Y:S02]  /*10600*/  FMUL.FTZ R130, R2.reuse, R130 ;  /* 0x0000008202827220 */ /* 0x040fe40000410000 */
[----:B------:R-:W-:Y:S02]  /*10610*/  FMUL.FTZ R131, R2, R131 ;  /* 0x0000008302837220 */ /* 0x000fe40000410000 */
[--C-:B------:R-:W-:Y:S02]  /*10620*/  FFMA.FTZ R203, R203, c[0x0][0x2d0], -R183.reuse ;  /* 0x0000b400cbcb7a23 */ /* 0x100fe400000108b7 */
[--C-:B------:R-:W-:Y:S03]  /*10630*/  FFMA.FTZ R202, R202, c[0x0][0x2d0], -R183.reuse ;  /* 0x0000b400caca7a23 */ /* 0x100fe600000108b7 */
[----:B------:R-:W-:Y:S01]  /*10640*/  HMMA.16816.F32.BF16 R128, R16, R22, R128 ;  /* 0x000000161080723c */ /* 0x000fe20000041880 */
[----:B------:R-:W1:Y:S01]  /*10650*/  LDSM.16.MT88.4 R20, [R220+0x900] ;  /* 0x00090000dc14783b */ /* 0x000e620000004200 */
[----:B------:R-:W1:Y:S01]  /*10660*/  MUFU.EX2 R203, R203 ;  /* 0x000000cb00cb7308 */ /* 0x000e620000000800 */
[--C-:B------:R-:W-:Y:S02]  /*10670*/  FFMA.FTZ R200, R200, c[0x0][0x2d0], -R183.reuse ;  /* 0x0000b400c8c87a23 */ /* 0x100fe400000108b7 */
[--C-:B------:R-:W-:Y:S02]  /*10680*/  FFMA.FTZ R199, R199, c[0x0][0x2d0], -R183.reuse ;  /* 0x0000b400c7c77a23 */ /* 0x100fe400000108b7 */
[----:B------:R-:W-:Y:S01]  /*10690*/  F2FP.BF16.PACK_AB R16, R192, R191 ;  /* 0x000000bfc010723e */ /* 0x000fe200000010ff */
[--C-:B------:R-:W-:Y:S01]  /*106a0*/  FFMA.FTZ R185, R186, c[0x0][0x2d0], -R183.reuse ;  /* 0x0000b400bab97a23 */ /* 0x100fe200000108b7 */
[----:B------:R-:W-:Y:S03]  /*106b0*/  F2FP.BF16.PACK_AB R18, R194, R193 ;  /* 0x000000c1c212723e */ /* 0x000fe600000010ff */
[----:B---3--:R-:W-:Y:S01]  /*106c0*/  F2FP.BF16.PACK_AB R17, R196, R195 ;  /* 0x000000c3c411723e */ /* 0x008fe200000010ff */
[----:B------:R-:W3:Y:S01]  /*106d0*/  MUFU.EX2 R202, R202 ;  /* 0x000000ca00ca7308 */ /* 0x000ee20000000800 */
[----:B-----5:R-:W-:Y:S01]  /*106e0*/  F2FP.BF16.PACK_AB R19, R198, R197 ;  /* 0x000000c5c613723e */ /* 0x020fe200000010ff */
[--C-:B------:R-:W-:Y:S02]  /*106f0*/  FFMA.FTZ R184, R184, c[0x0][0x2d0], -R183.reuse ;  /* 0x0000b400b8b87a23 */ /* 0x100fe400000108b7 */
[--C-:B------:R-:W-:Y:S02]  /*10700*/  FFMA.FTZ R182, R182, c[0x0][0x2d0], -R183.reuse ;  /* 0x0000b400b6b67a23 */ /* 0x100fe400000108b7 */
[----:B------:R-:W-:Y:S02]  /*10710*/  FFMA.FTZ R183, R13, c[0x0][0x2d0], -R183 ;  /* 0x0000b4000db77a23 */ /* 0x000fe400000108b7 */
[C---:B----4-:R-:W-:Y:S02]  /*10720*/  HMMA.16816.F32.BF16 R4, R16.reuse, R24, R4 ;  /* 0x000000181004723c */ /* 0x050fe40000041804 */
[----:B------:R-:W-:Y:S01]  /*10730*/  MUFU.EX2 R200, R200 ;  /* 0x000000c800c87308 */ /* 0x000fe20000000800 */
[----:B------:R-:W-:Y:S01]  /*10740*/  FFMA.FTZ R177, R3, R240, R177 ;  /* 0x000000f003b17223 */ /* 0x000fe200000100b1 */
[----:B------:R-:W-:Y:S01]  /*10750*/  MOV R3, R0 ;  /* 0x0000000000037202 */ /* 0x000fe20000000f00 */
[----:B------:R-:W-:Y:S01]  /*10760*/  FFMA.FTZ R181, R2, R239, R181 ;  /* 0x000000ef02b57223 */ /* 0x000fe200000100b5 */
[----:B------:R-:W-:Y:S01]  /*10770*/  MOV R2, R12 ;  /* 0x0000000c00027202 */ /* 0x000fe20000000f00 */
[----:B------:R-:W-:Y:S01]  /*10780*/  FADD.FTZ R177, R15, R177 ;  /* 0x000000b10fb17221 */ /* 0x000fe20000010000 */
[C---:B------:R-:W-:Y:S01]  /*10790*/  HMMA.16816.F32.BF16 R8, R16.reuse, R26, R8 ;  /* 0x0000001a1008723c */ /* 0x040fe20000041808 */
[----:B------:R-:W4:Y:S03]  /*107a0*/  LDSM.16.MT88.4 R24, [R220+0x2900] ;  /* 0x00290000dc18783b */ /* 0x000f260000004200 */
[----:B------:R-:W5:Y:S01]  /*107b0*/  MUFU.EX2 R199, R199 ;  /* 0x000000c700c77308 */ /* 0x000f620000000800 */
[----:B------:R-:W-:Y:S02]  /*107c0*/  FADD.FTZ R181, R180, R181 ;  /* 0x000000b5b4b57221 */ /* 0x000fe40000010000 */
[----:B------:R-:W-:Y:S01]  /*107d0*/  FADD.FTZ R14, R14, R177 ;  /* 0x000000b10e0e7221 */ /* 0x000fe20000010000 */
[C---:B--2---:R-:W-:Y:S04]  /*107e0*/  HMMA.16816.F32.BF16 R132, R16.reuse, R28, R132 ;  /* 0x0000001c1084723c */ /* 0x044fe80000041884 */
[----:B------:R-:W-:Y:S02]  /*107f0*/  FADD.FTZ R181, R179, R181 ;  /* 0x000000b5b3b57221 */ /* 0x000fe40000010000 */
[----:B------:R-:W2:Y:S01]  /*10800*/  MUFU.EX2 R185, R185 ;  /* 0x000000b900b97308 */ /* 0x000ea20000000800 */
[----:B------:R-:W-:Y:S01]  /*10810*/  FADD.FTZ R14, R176, R14 ;  /* 0x0000000eb00e7221 */ /* 0x000fe20000010000 */
[C---:B------:R-:W-:Y:S01]  /*10820*/  HMMA.16816.F32.BF16 R136, R16.reuse, R30, R136 ;  /* 0x0000001e1088723c */ /* 0x040fe20000041888 */
[----:B------:R-:W2:Y:S03]  /*10830*/  LDSM.16.MT88.4 R28, [R221+0x4900] ;  /* 0x00490000dd1c783b */ /* 0x000ea60000004200 */
[----:B------:R-:W-:Y:S02]  /*10840*/  FADD.FTZ R178, R178, R181 ;  /* 0x000000b5b2b27221 */ /* 0x000fe40000010000 */
[----:B------:R-:W-:Y:S02]  /*10850*/  FADD.FTZ R191, R191, R14 ;  /* 0x0000000ebfbf7221 */ /* 0x000fe40000010000 */
[C---:B------:R-:W-:Y:S01]  /*10860*/  HMMA.16816.F32.BF16 R140, R16.reuse, R32, R140 ;  /* 0x00000020108c723c */ /* 0x040fe2000004188c */
[----:B------:R-:W2:Y:S03]  /*10870*/  MUFU.EX2 R184, R184 ;  /* 0x000000b800b87308 */ /* 0x000ea60000000800 */
[----:B------:R-:W-:Y:S02]  /*10880*/  FADD.FTZ R178, R195, R178 ;  /* 0x000000b2c3b27221 */ /* 0x000fe40000010000 */
[----:B------:R-:W-:Y:S02]  /*10890*/  FADD.FTZ R191, R192, R191 ;  /* 0x000000bfc0bf7221 */ /* 0x000fe40000010000 */
[C---:B------:R-:W-:Y:S01]  /*108a0*/  HMMA.16816.F32.BF16 R144, R16.reuse, R34, R144 ;  /* 0x000000221090723c */ /* 0x040fe20000041890 */
[----:B------:R-:W-:Y:S02]  /*108b0*/  LDSM.16.MT88.4 R32, [R222+0x6900] ;  /* 0x00690000de20783b */ /* 0x000fe40000004200 */
[----:B------:R-:W2:Y:S01]  /*108c0*/  MUFU.EX2 R182, R182 ;  /* 0x000000b600b67308 */ /* 0x000ea20000000800 */
[----:B------:R-:W-:Y:S02]  /*108d0*/  FADD.FTZ R196, R196, R178 ;  /* 0x000000b2c4c47221 */ /* 0x000fe40000010000 */
[----:B------:R-:W-:Y:S02]  /*108e0*/  FADD.FTZ R193, R193, R191 ;  /* 0x000000bfc1c17221 */ /* 0x000fe40000010000 */
[C---:B-1----:R-:W-:Y:S04]  /*108f0*/  HMMA.16816.F32.BF16 R148, R16.reuse, R20, R148 ;  /* 0x000000141094723c */ /* 0x042fe80000041894 */
[----:B------:R-:W-:Y:S01]  /*10900*/  FADD.FTZ R196, R197, R196 ;  /* 0x000000c4c5c47221 */ /* 0x000fe20000010000 */
[----:B------:R-:W1:Y:S01]  /*10910*/  MUFU.EX2 R183, R183 ;  /* 0x000000b700b77308 */ /* 0x000e620000000800 */
[----:B------:R-:W-:Y:S02]  /*10920*/  FADD.FTZ R193, R194, R193 ;  /* 0x000000c1c2c17221 */ /* 0x000fe40000010000 */
[C---:B------:R-:W-:Y:S01]  /*10930*/  HMMA.16816.F32.BF16 R152, R16.reuse, R22, R152 ;  /* 0x000000161098723c */ /* 0x040fe20000041898 */
[----:B------:R-:W1:Y:S03]  /*10940*/  LDSM.16.MT88.4 R20, [R220+0x4900] ;  /* 0x00490000dc14783b */ /* 0x000e660000004200 */
[----:B------:R-:W-:Y:S04]  /*10950*/  FADD.FTZ R198, R198, R196 ;  /* 0x000000c4c6c67221 */ /* 0x000fe80000010000 */
[C---:B------:R-:W-:Y:S04]  /*10960*/  HMMA.16816.F32.BF16 R36, R16.reuse, R156, R36 ;  /* 0x0000009c1024723c */ /* 0x040fe80000041824 */
[----:B------:R-:W-:Y:S04]  /*10970*/  FADD.FTZ R198, R203, R198 ;  /* 0x000000c6cbc67221 */ /* 0x000fe80000010000 */
        /* <DEDUP_REMOVED lines=10> */
[----:B------:R-:W4:Y:S07]  /*10a20*/  LDSM.16.MT88.4 R24, [R227+0x6900] ;  /* 0x00690000e318783b */ /* 0x000f2e0000004200 */
        /* <DEDUP_REMOVED lines=17> */
[----:B------:R-:W3:Y:S07]  /*10b40*/  LDSM.16.MT88.4 R32, [R222+0x1100] ;  /* 0x00110000de20783b */ /* 0x000eee0000004200 */
        /* <DEDUP_REMOVED lines=8> */
[----:B------:R-:W-:Y:S03]  /*10bd0*/  F2FP.BF16.PACK_AB R18, R201, R249 ;  /* 0x000000f9c912723e */ /* 0x000fe600000010ff */
[----:B---3--:R-:W-:Y:S01]  /*10be0*/  F2FP.BF16.PACK_AB R17, R202, R203 ;  /* 0x000000cbca11723e */ /* 0x008fe200000010ff */
[----:B------:R-:W-:Y:S01]  /*10bf0*/  FADD.FTZ R251, R250, R251 ;  /* 0x000000fbfafb7221 */ /* 0x000fe20000010000 */
[----:B-----5:R-:W-:Y:S01]  /*10c00*/  F2FP.BF16.PACK_AB R19, R199, R200 ;  /* 0x000000c8c713723e */ /* 0x020fe200000010ff */
[----:B------:R-:W-:Y:S02]  /*10c10*/  FADD.FTZ R202, R202, R198 ;  /* 0x000000c6caca7221 */ /* 0x000fe40000010000 */
[----:B------:R-:W-:Y:S02]  /*10c20*/  FADD.FTZ R249, R249, R251 ;  /* 0x000000fbf9f97221 */ /* 0x000fe40000010000 */
[----:B------:R-:W-:Y:S02]  /*10c30*/  FADD.FTZ R202, R200, R202 ;  /* 0x000000cac8ca7221 */ /* 0x000fe40000010000 */
[C---:B----4-:R-:W-:Y:S03]  /*10c40*/  HMMA.16816.F32.BF16 R4, R16.reuse, R24, R4 ;  /* 0x000000181004723c */ /* 0x050fe60000041804 */
[----:B------:R-:W-:Y:S02]  /*10c50*/  FADD.FTZ R249, R201, R249 ;  /* 0x000000f9c9f97221 */ /* 0x000fe40000010000 */
[----:B------:R-:W-:Y:S03]  /*10c60*/  FADD.FTZ R199, R199, R202 ;  /* 0x000000cac7c77221 */ /* 0x000fe60000010000 */
[C---:B------:R-:W-:Y:S01]  /*10c70*/  HMMA.16816.F32.BF16 R8, R16.reuse, R26, R8 ;  /* 0x0000001a1008723c */ /* 0x040fe20000041808 */
[----:B------:R-:W3:Y:S03]  /*10c80*/  LDSM.16.MT88.4 R24, [R221+0x3100] ;  /* 0x00310000dd18783b */ /* 0x000ee60000004200 */
[----:B------:R-:W-:Y:S04]  /*10c90*/  FADD.FTZ R199, R185, R199 ;  /* 0x000000c7b9c77221 */ /* 0x000fe80000010000 */
[C---:B------:R-:W-:Y:S04]  /*10ca0*/  HMMA.16816.F32.BF16 R132, R16.reuse, R32, R132 ;  /* 0x000000201084723c */ /* 0x040fe80000041884 */
[----:B------:R-:W-:Y:S04]  /*10cb0*/  FADD.FTZ R199, R184, R199 ;  /* 0x000000c7b8c77221 */ /* 0x000fe80000010000 */
[C---:B------:R-:W-:Y:S01]  /*10cc0*/  HMMA.16816.F32.BF16 R136, R16.reuse, R34, R136 ;  /* 0x000000221088723c */ /* 0x040fe20000041888 */
[----:B------:R-:W4:Y:S03]  /*10cd0*/  LDSM.16.MT88.4 R32, [R220+0x3100] ;  /* 0x00310000dc20783b */ /* 0x000f260000004200 */
[----:B------:R-:W-:Y:S04]  /*10ce0*/  FADD.FTZ R199, R182, R199 ;  /* 0x000000c7b6c77221 */ /* 0x000fe80000010000 */
[C---:B--2---:R-:W-:Y:S04]  /*10cf0*/  HMMA.16816.F32.BF16 R140, R16.reuse, R28, R140 ;  /* 0x0000001c108c723c */ /* 0x044fe8000004188c */
[----:B------:R-:W-:Y:S04]  /*10d00*/  FADD.FTZ R239, R183, R199 ;  /* 0x000000c7b7ef7221 */ /* 0x000fe80000010000 */
        /* <DEDUP_REMOVED lines=9> */
[C---:B------:R-:W-:Y:S08]  /*10da0*/  HMMA.16816.F32.BF16 R48, R16.reuse, R162, R48 ;  /* 0x000000a21030723c */ /* 0x040ff00000041830 */
        /* <DEDUP_REMOVED lines=28> */
[----:B------:R-:W-:Y:S01]  /*10f70*/  HMMA.16816.F32.BF16 R128, R16, R26, R128 ;  /* 0x0000001a1080723c */ /* 0x000fe20000041880 */
[----:B------:R-:W-:Y:S06]  /*10f80*/  LDSM.16.MT88.4 R24, [R221+0x3900] ;  /* 0x00390000dd18783b */ /* 0x000fec0000004200 */
[----:B------:R-:W-:Y:S01]  /*10f90*/  F2FP.BF16.PACK_AB R16, R188, R189 ;  /* 0x000000bdbc10723e */ /* 0x000fe200000010ff */
[----:B------:R-:W-:Y:S01]  /*10fa0*/  FADD.FTZ R189, R189, R249 ;  /* 0x000000f9bdbd7221 */ /* 0x000fe20000010000 */
[----:B------:R-:W-:Y:S03]  /*10fb0*/  F2FP.BF16.PACK_AB R18, R190, R187 ;  /* 0x000000bbbe12723e */ /* 0x000fe600000010ff */
[----:B------:R-:W-:Y:S01]  /*10fc0*/  F2FP.BF16.PACK_AB R17, R184, R185 ;  /* 0x000000b9b811723e */ /* 0x000fe200000010ff */
[----:B------:R-:W-:Y:S01]  /*10fd0*/  FADD.FTZ R189, R188, R189 ;  /* 0x000000bdbcbd7221 */ /* 0x000fe20000010000 */
[----:B------:R-:W-:Y:S03]  /*10fe0*/  F2FP.BF16.PACK_AB R19, R183, R182 ;  /* 0x000000b6b713723e */ /* 0x000fe600000010ff */
[----:B------:R-:W-:Y:S04]  /*10ff0*/  FADD.FTZ R189, R187, R189 ;  /* 0x000000bdbbbd7221 */ /* 0x000fe80000010000 */
[C---:B------:R-:W-:Y:S01]  /*11000*/  HMMA.16816.F32.BF16 R160, R16.reuse, R156, R4 ;  /* 0x0000009c10a0723c */ /* 0x040fe20000041804 */
[----:B------:R-:W3:Y:S02]  /*11010*/  LDSM.16.MT88.4 R4, [R227+0x3900] ;  /* 0x00390000e304783b */ /* 0x000ee40000004200 */
[----:B------:R-:W-:Y:S05]  /*11020*/  FADD.FTZ R240, R190, R189 ;  /* 0x000000bdbef07221 */ /* 0x000fea0000010000 */
[C---:B------:R-:W-:Y:S01]  /*11030*/  HMMA.16816.F32.BF16 R156, R16.reuse, R158, R8 ;  /* 0x0000009e109c723c */ /* 0x040fe20000041808 */
[----:B------:R-:W5:Y:S07]  /*11040*/  LDSM.16.MT88.4 R8, [R222+0x3900] ;  /* 0x00390000de08783b */ /* 0x000f6e0000004200 */
        /* <DEDUP_REMOVED lines=27> */
[C---:B-1----:R-:W-:Y:S08]  /*11200*/  HMMA.16816.F32.BF16 R100, R16.reuse, R20, R100 ;  /* 0x000000141064723c */ /* 0x042ff00000041864 */
[C---:B------:R-:W-:Y:S01]  /*11210*/  HMMA.16816.F32.BF16 R104, R16.reuse, R22, R104 ;  /* 0x000000161068723c */ /* 0x040fe20000041868 */
[----:B------:R-:W1:Y:S07]  /*11220*/  LDSM.16.MT88.4 R20, [R220+0x7900] ;  /* 0x00790000dc14783b */ /* 0x000e6e0000004200 */
[C---:B---3--:R-:W-:Y:S08]  /*11230*/  HMMA.16816.F32.BF16 R108, R16.reuse, R4, R108 ;  /* 0x00000004106c723c */ /* 0x048ff0000004186c */
[C---:B------:R-:W-:Y:S08]  /*11240*/  HMMA.16816.F32.BF16 R112, R16.reuse, R6, R112 ;  /* 0x000000061070723c */ /* 0x040ff00000041870 */
[C---:B-----5:R-:W-:Y:S08]  /*11250*/  HMMA.16816.F32.BF16 R116, R16.reuse, R8, R116 ;  /* 0x000000081074723c */ /* 0x060ff00000041874 */
[C---:B------:R-:W-:Y:S08]  /*11260*/  HMMA.16816.F32.BF16 R120, R16.reuse, R10, R120 ;  /* 0x0000000a1078723c */ /* 0x040ff00000041878 */
[C---:B-1----:R-:W-:Y:S08]  /*11270*/  HMMA.16816.F32.BF16 R124, R16.reuse, R20, R124 ;  /* 0x00000014107c723c */ /* 0x042ff0000004187c */
[----:B------:R-:W-:Y:S01]  /*11280*/  HMMA.16816.F32.BF16 R128, R16, R22, R128 ;  /* 0x000000161080723c */ /* 0x000fe20000041880 */
[----:B------:R-:W-:-:S07]  /*11290*/  @P0 BRA `(.L_x_2876) ;  /* 0xffffc0a000000947 */ /* 0x000fce000383ffff */
.L_x_2866:
[----:B------:R-:W1:Y:S01]  /*112a0*/  SHFL.BFLY PT, R3, R240, 0x2, 0x1f ;  /* 0x0c401f00f0037f89 */ /* 0x000e6200000e0000 */
[----:B------:R-:W-:Y:S01]  /*112b0*/  CS2R R4, SRZ ;  /* 0x0000000000047805 */ /* 0x000fe2000001ff00 */
[----:B------:R-:W-:-:S02]  /*112c0*/  MOV R7, 0xff800000 ;  /* 0xff80000000077802 */ /* 0x000fc40000000f00 */
        /* <DEDUP_REMOVED lines=151> */
.L_x_2834:
[----:B------:R-:W-:Y:S01]  /*11c40*/  USHF.R.S32.HI UR6, URZ, 0x1f, UR9 ;  /* 0x0000001f3f067899 */ /* 0x000fe20008011409 */
[----:B------:R-:W-:Y:S05]  /*11c50*/  @P2 BRA `(.L_x_2877) ;  /* 0x0000197000002947 */ /* 0x000fea0003800000 */
[----:B------:R-:W3:Y:S01]  /*11c60*/  S2R R0, SR_TID.X ;  /* 0x0000000000007919 */ /* 0x000ee20000002100 */
[----:B------:R-:W-:Y:S01]  /*11c70*/  ULDC.64 UR4, c[0x0][0x490] ;  /* 0x0001240000047ab9 */ /* 0x000fe20000000a00 */
[----:B------:R-:W-:Y:S01]  /*11c80*/  IMAD.MOV.U32 R13, RZ, RZ, c[0x0][0x4e8] ;  /* 0x00013a00ff0d7624 */ /* 0x000fe200078e00ff */
[----:B------:R-:W-:Y:S01]  /*11c90*/  UIMAD UR7, UR6, UR4, URZ ;  /* 0x00000004060772a4 */ /* 0x000fe2000f8e023f */
[----:B------:R-:W4:Y:S01]  /*11ca0*/  S2R R24, SR_CTAID.Z ;  /* 0x0000000000187919 */ /* 0x000f220000002700 */
[----:B--2---:R-:W-:Y:S01]  /*11cb0*/  UIMAD.WIDE.U32 UR10, UR9, UR4, URZ ;  /* 0x00000004090a72a5 */ /* 0x004fe2000f8e003f */
[----:B------:R-:W-:Y:S01]  /*11cc0*/  F2FP.BF16.PACK_AB R160, R161, R160 ;  /* 0x000000a0a1a0723e */ /* 0x000fe200000010ff */
[----:B------:R-:W-:Y:S01]  /*11cd0*/  UIMAD UR7, UR9, UR5, UR7 ;  /* 0x00000005090772a4 */ /* 0x000fe2000f8e0207 */
[C---:B------:R-:W-:Y:S01]  /*11ce0*/  ISETP.NE.AND P0, PT, R13.reuse, 0x1, PT ;  /* 0x000000010d00780c */ /* 0x040fe20003f05270 */
[----:B------:R-:W-:Y:S01]  /*11cf0*/  IMAD R13, R13, c[0x0][0x388], RZ ;  /* 0x0000e2000d0d7a24 */ /* 0x000fe200078e02ff */
        /* <DEDUP_REMOVED lines=12> */
[----:B------:R-:W-:Y:S01]  /*11dc0*/  F2FP.BF16.PACK_AB R132, R133, R132 ;  /* 0x000000848584723e */ /* 0x000fe200000010ff */
[----:B------:R-:W-:Y:S01]  /*11dd0*/  IMAD.U32 R18, RZ, RZ, UR12 ;  /* 0x0000000cff127e24 */ /* 0x000fe2000f8e00ff */
[----:B-1-3--:R-:W-:Y:S01]  /*11de0*/  SHF.R.S32.HI R2, RZ, 0x1f, R0 ;  /* 0x0000001fff027819 */ /* 0x00afe20000011400 */
[----:B------:R-:W-:Y:S01]  /*11df0*/  IMAD.U32 R27, RZ, RZ, UR7 ;  /* 0x00000007ff1b7e24 */ /* 0x000fe2000f8e00ff */
[----:B------:R-:W-:Y:S01]  /*11e00*/  F2FP.BF16.PACK_AB R134, R135, R134 ;  /* 0x000000868786723e */ /* 0x000fe200000010ff */
[----:B------:R-:W-:Y:S01]  /*11e10*/  IMAD.U32 R19, RZ, RZ, UR5 ;  /* 0x00000005ff137e24 */ /* 0x000fe2000f8e00ff */
[-C--:B------:R-:W-:Y:S01]  /*11e20*/  LEA.HI R10, R2, R0.reuse, RZ, 0x2 ;  /* 0x00000000020a7211 */ /* 0x080fe200078f10ff */
[----:B----4-:R-:W-:Y:S01]  /*11e30*/  IMAD.WIDE.U32 R26, R24, c[0x0][0x498], R26 ;  /* 0x00012600181a7a25 */ /* 0x010fe200078e001a */
[CC--:B------:R-:W-:Y:S01]  /*11e40*/  LEA.HI R20, R2.reuse, R0.reuse, RZ, 0x5 ;  /* 0x0000000002147211 */ /* 0x0c0fe200078f28ff */
[----:B------:R-:W-:Y:S01]  /*11e50*/  BSSY B0, `(.L_x_2878) ;  /* 0x000011a000007945 */ /* 0x000fe20003800000 */
        /* <DEDUP_REMOVED lines=16> */
[----:B------:R-:W-:Y:S01]  /*11f60*/  SHF.R.S32.HI R3, RZ, 0x1f, R11 ;  /* 0x0000001fff037819 */ /* 0x000fe2000001140b */
[----:B------:R-:W1:Y:S01]  /*11f70*/  S2R R12, SR_CTAID.X ;  /* 0x00000000000c7919 */ /* 0x000e620000002500 */
[C---:B------:R-:W-:Y:S01]  /*11f80*/  IMAD R15, R14.reuse, c[0x0][0x498], RZ ;  /* 0x000126000e0f7a24 */ /* 0x040fe200078e02ff */
[--C-:B------:R-:W-:Y:S01]  /*11f90*/  SHF.R.S32.HI R16, RZ, 0x5, R20.reuse ;  /* 0x00000005ff107819 */ /* 0x100fe20000011414 */
[----:B------:R-:W-:Y:S01]  /*11fa0*/  IMAD.SHL.U32 R17, R9, 0x40, RZ ;  /* 0x0000004009117824 */ /* 0x000fe200078e00ff */
[----:B------:R-:W-:Y:S01]  /*11fb0*/  LOP3.LUT P4, RZ, R11, 0x3, RZ, 0xc0, !PT ;  /* 0x000000030bff7812 */ /* 0x000fe2000788c0ff */
[----:B------:R-:W-:Y:S01]  /*11fc0*/  IMAD R14, R14, c[0x0][0x3f0], RZ ;  /* 0x0000fc000e0e7a24 */ /* 0x000fe200078e02ff */
[----:B------:R-:W-:Y:S01]  /*11fd0*/  SHF.R.S32.HI R20, RZ, 0x1f, R20 ;  /* 0x0000001fff147819 */ /* 0x000fe20000011414 */
[C---:B------:R-:W-:Y:S01]  /*11fe0*/  IMAD R15, R24.reuse, c[0x0][0x49c], R15 ;  /* 0x00012700180f7a24 */ /* 0x040fe200078e020f */
[----:B------:R-:W-:Y:S01]  /*11ff0*/  LEA.HI R11, R3, R11, RZ, 0x2 ;  /* 0x0000000b030b7211 */ /* 0x000fe200078f10ff */
[----:B------:R-:W-:Y:S01]  /*12000*/  IMAD R14, R24, c[0x0][0x3f4], R14 ;  /* 0x0000fd00180e7a24 */ /* 0x000fe200078e020e */
[----:B------:R-:W-:Y:S01]  /*12010*/  LOP3.LUT R17, R17, 0x1c0, RZ, 0xc0, !PT ;  /* 0x000001c011117812 */ /* 0x000fe200078ec0ff */
[----:B------:R-:W-:Y:S01]  /*12020*/  IMAD.SHL.U32 R3, R0, 0x8, RZ ;  /* 0x0000000800037824 */ /* 0x000fe200078e00ff */
[----:B------:R-:W-:Y:S01]  /*12030*/  LEA.HI R20, R20, R16, RZ, 0x3 ;  /* 0x0000001014147211 */ /* 0x000fe200078f18ff */
[----:B------:R-:W-:Y:S01]  /*12040*/  IMAD.WIDE.U32 R24, R24, c[0x0][0x3f0], R18 ;  /* 0x0000fc0018187a25 */ /* 0x000fe200078e0012 */
[----:B------:R-:W-:-:S02]  /*12050*/  LEA.HI R18, R10, R10, RZ, 0x1 ;  /* 0x0000000a0a127211 */ /* 0x000fc400078f08ff */
[----:B------:R-:W-:Y:S01]  /*12060*/  LOP3.LUT R20, R20, 0xffffff8, RZ, 0xc0, !PT ;  /* 0x0ffffff814147812 */ /* 0x000fe200078ec0ff */
[----:B------:R-:W-:Y:S01]  /*12070*/  IMAD R19, R0, 0x20, R9 ;  /* 0x0000002000137824 */ /* 0x000fe200078e0209 */
[----:B------:R-:W-:Y:S01]  /*12080*/  SHF.R.U32.HI R0, RZ, 0x3, R17 ;  /* 0x00000003ff007819 */ /* 0x000fe20000011611 */
[----:B------:R-:W-:Y:S01]  /*12090*/  IMAD.IADD R25, R25, 0x1, R14 ;  /* 0x0000000119197824 */ /* 0x000fe200078e020e */
[----:B------:R-:W-:Y:S01]  /*120a0*/  LOP3.LUT R17, R17, 0x38, R3, 0xf8, !PT ;  /* 0x0000003811117812 */ /* 0x000fe200078ef803 */
[----:B------:R-:W-:Y:S01]  /*120b0*/  IMAD.IADD R20, R16, 0x1, -R20 ;  /* 0x0000000110147824 */ /* 0x000fe200078e0a14 */
[----:B------:R-:W-:Y:S01]  /*120c0*/  LOP3.LUT R18, R18, 0x1ffffffe, RZ, 0xc0, !PT ;  /* 0x1ffffffe12127812 */ /* 0x000fe200078ec0ff */
[----:B------:R-:W-:Y:S01]  /*120d0*/  IMAD R16, R16, 0x200, R10 ;  /* 0x0000020010107824 */ /* 0x000fe200078e020a */
[----:B------:R-:W-:Y:S01]  /*120e0*/  LOP3.LUT R0, R17, R0, RZ, 0x3c, !PT ;  /* 0x0000000011007212 */ /* 0x000fe200078e3cff */
[----:B-1----:R-:W-:Y:S01]  /*120f0*/  IMAD R19, R12, 0x80, R19 ;  /* 0x000000800c137824 */ /* 0x002fe200078e0213 */
[----:B------:R-:W-:Y:S01]  /*12100*/  R2P PR, R22, 0x6 ;  /* 0x0000000616007804 */ /* 0x000fe20000000000 */
[----:B------:R-:W-:Y:S01]  /*12110*/  IMAD.IADD R10, R10, 0x1, -R18 ;  /* 0x000000010a0a7824 */ /* 0x000fe200078e0a12 */
[----:B------:R-:W-:Y:S01]  /*12120*/  LOP3.LUT R21, R22, 0x1, RZ, 0xc0, !PT ;  /* 0x0000000116157812 */ /* 0x000fe200078ec0ff */
[----:B------:R-:W-:Y:S01]  /*12130*/  @P0 IMAD.HI.U32 R17, R19, c[0x0][0x4ec], RZ ;  /* 0x00013b0013110a27 */ /* 0x000fe200078e00ff */
[----:B------:R-:W-:-:S02]  /*12140*/  SHF.R.S32.HI R11, RZ, 0x2, R11 ;  /* 0x00000002ff0b7819 */ /* 0x000fc4000001140b */
[----:B------:R-:W-:Y:S01]  /*12150*/  LOP3.LUT R2, R0, 0x7ffffe00, R2, 0xf8, !PT ;  /* 0x7ffffe0000027812 */ /* 0x000fe200078ef802 */
[----:B------:R-:W-:Y:S01]  /*12160*/  IMAD.SHL.U32 R22, R22, 0x40, RZ ;  /* 0x0000004016167824 */ /* 0x000fe200078e00ff */
[----:B------:R-:W-:Y:S01]  /*12170*/  ISETP.NE.U32.AND P3, PT, R21, 0x1, PT ;  /* 0x000000011500780c */ /* 0x000fe20003f65070 */
[----:B------:R-:W-:Y:S01]  /*12180*/  IMAD.MOV.U32 R18, RZ, RZ, R19 ;  /* 0x000000ffff127224 */ /* 0x000fe200078e0013 */
[----:B------:R-:W-:Y:S01]  /*12190*/  @P0 SHF.R.U32.HI R18, RZ, c[0x0][0x4f0], R17 ;  /* 0x00013c00ff120a19 */ /* 0x000fe20000011611 */
[----:B------:R-:W-:Y:S01]  /*121a0*/  IMAD R11, R20, 0x10, R11 ;  /* 0x00000010140b7824 */ /* 0x000fe200078e020b */
[----:B------:R-:W-:Y:S02]  /*121b0*/  LOP3.LUT R22, R22, 0x1c0, RZ, 0xc0, !PT ;  /* 0x000001c016167812 */ /* 0x000fe400078ec0ff */
[--C-:B------:R-:W-:Y:S01]  /*121c0*/  SHF.R.S32.HI R0, RZ, 0x1f, R18.reuse ;  /* 0x0000001fff007819 */ /* 0x100fe20000011412 */
[----:B------:R-:W-:Y:S01]  /*121d0*/  IMAD R10, R10, 0x8, R11 ;  /* 0x000000080a0a7824 */ /* 0x000fe200078e020b */
[----:B------:R-:W-:Y:S01]  /*121e0*/  LEA.HI R22, R22, R22, RZ, 0x1d ;  /* 0x0000001616167211 */ /* 0x000fe200078fe8ff */
[----:B------:R-:W-:Y:S01]  /*121f0*/  IMAD.MOV R14, RZ, RZ, -R18 ;  /* 0x000000ffff0e7224 */ /* 0x000fe200078e0a12 */
[----:B------:R-:W-:Y:S01]  /*12200*/  F2FP.BF16.PACK_AB R136, R137, R136 ;  /* 0x000000888988723e */ /* 0x000fe200000010ff */
[----:B------:R-:W-:Y:S01]  /*12210*/  IMAD R0, R0, c[0x0][0x3e0], RZ ;  /* 0x0000f80000007a24 */ /* 0x000fe200078e02ff */
[----:B------:R-:W-:Y:S01]  /*12220*/  F2FP.BF16.PACK_AB R138, R139, R138 ;  /* 0x0000008a8b8a723e */ /* 0x000fe200000010ff */
[----:B------:R-:W-:Y:S01]  /*12230*/  IMAD.U32 R16, R16, 0x2, R22 ;  /* 0x0000000210107824 */ /* 0x000fe200078e0016 */
[----:B------:R-:W-:Y:S01]  /*12240*/  F2FP.BF16.PACK_AB R140, R141, R140 ;  /* 0x0000008c8d8c723e */ /* 0x000fe200000010ff */
[----:B------:R-:W-:Y:S01]  /*12250*/  IMAD R10, R12, 0x80, R10 ;  /* 0x000000800c0a7824 */ /* 0x000fe200078e020a */
[----:B------:R-:W-:Y:S01]  /*12260*/  F2FP.BF16.PACK_AB R142, R143, R142 ;  /* 0x0000008e8f8e723e */ /* 0x000fe200000010ff */
[----:B------:R-:W-:Y:S01]  /*12270*/  IMAD.WIDE.U32 R24, R18, c[0x0][0x3e0], R24 ;  /* 0x0000f80012187a25 */ /* 0x000fe200078e0018 */
[----:B------:R-:W-:-:S02]  /*12280*/  F2FP.BF16.PACK_AB R144, R145, R144 ;  /* 0x000000909190723e */ /* 0x000fc400000010ff */
[----:B------:R-:W-:Y:S01]  /*12290*/  F2FP.BF16.PACK_AB R146, R147, R146 ;  /* 0x000000929392723e */ /* 0x000fe200000010ff */
[----:B------:R-:W-:Y:S01]  /*122a0*/  IMAD R0, R18, c[0x0][0x3e4], R0 ;  /* 0x0000f90012007a24 */ /* 0x000fe200078e0200 */
[----:B------:R-:W-:Y:S01]  /*122b0*/  F2FP.BF16.PACK_AB R148, R149, R148 ;  /* 0x000000949594723e */ /* 0x000fe200000010ff */
[----:B------:R-:W-:Y:S01]  /*122c0*/  IMAD.SHL.U32 R18, R16, 0x2, RZ ;  /* 0x0000000210127824 */ /* 0x000fe200078e00ff */
[----:B------:R-:W-:Y:S01]  /*122d0*/  BAR.SYNC.DEFER_BLOCKING 0x1, 0x100 ;  /* 0x0044000000007b1d */ /* 0x000fe20000010000 */
[----:B------:R-:W-:Y:S01]  /*122e0*/  @P0 IMAD.HI.U32 R16, R10, c[0x0][0x4ec], RZ ;  /* 0x00013b000a100a27 */ /* 0x000fe200078e00ff */
[----:B------:R-:W-:Y:S02]  /*122f0*/  F2FP.BF16.PACK_AB R150, R151, R150 ;  /* 0x000000969796723e */ /* 0x000fe400000010ff */
[----:B------:R-:W-:Y:S01]  /*12300*/  F2FP.BF16.PACK_AB R152, R153, R152 ;  /* 0x000000989998723e */ /* 0x000fe200000010ff */
[----:B------:R-:W-:Y:S01]  /*12310*/  IMAD R11, R12, 0x80, R11 ;  /* 0x000000800c0b7824 */ /* 0x000fe200078e020b */
[----:B------:R-:W-:Y:S01]  /*12320*/  F2FP.BF16.PACK_AB R154, R155, R154 ;  /* 0x0000009a9b9a723e */ /* 0x000fe200000010ff */
[----:B------:R-:W-:Y:S01]  /*12330*/  IMAD.MOV.U32 R17, RZ, RZ, R10 ;  /* 0x000000ffff117224 */ /* 0x000fe200078e000a */
[----:B------:R-:W-:Y:S01]  /*12340*/  @P0 SHF.R.U32.HI R17, RZ, c[0x0][0x4f0], R16 ;  /* 0x00013c00ff110a19 */ /* 0x000fe20000011610 */
[----:B------:R-:W-:Y:S01]  /*12350*/  IMAD.IADD R25, R25, 0x1, R0 ;  /* 0x0000000119197824 */ /* 0x000fe200078e0200 */
[C---:B------:R-:W-:Y:S01]  /*12360*/  ISETP.GE.OR P5, PT, R11.reuse, R13, P4 ;  /* 0x0000000d0b00720c */ /* 0x040fe200027a6670 */
[----:B------:R-:W-:Y:S01]  /*12370*/  IMAD R14, R14, c[0x0][0x4e8], R19 ;  /* 0x00013a000e0e7a24 */ /* 0x000fe200078e0213 */
[----:B------:R-:W-:-:S02]  /*12380*/  IADD3 R11, R11, 0x8, RZ ;  /* 0x000000080b0b7810 */ /* 0x000fc40007ffe0ff */
[----:B------:R-:W-:Y:S01]  /*12390*/  SHF.R.S32.HI R0, RZ, 0x1f, R17 ;  /* 0x0000001fff007819 */ /* 0x000fe20000011411 */
[----:B------:R-:W-:Y:S01]  /*123a0*/  IMAD.WIDE.U32 R22, R14, c[0x0][0x3d8], R24 ;  /* 0x0000f6000e167a25 */ /* 0x000fe200078e0018 */
[----:B------:R-:W-:Y:S02]  /*123b0*/  IADD3 R20, P0, R17, R26, RZ ;  /* 0x0000001a11147210 */ /* 0x000fe40007f1e0ff */
[C---:B------:R-:W-:Y:S02]  /*123c0*/  IADD3 R16, R18.reuse, 0x80, RZ ;  /* 0x0000008012107810 */ /* 0x040fe40007ffe0ff */
[----:B------:R-:W-:Y:S02]  /*123d0*/  ISETP.GE.OR P4, PT, R11, R13, P4 ;  /* 0x0000000d0b00720c */ /* 0x000fe40002786670 */
[----:B------:R-:W-:Y:S02]  /*123e0*/  IADD3 R11, R18, 0x70, RZ ;  /* 0x00000070120b7810 */ /* 0x000fe40007ffe0ff */
[----:B------:R-:W-:Y:S01]  /*123f0*/  IADD3.X R21, R0, R27, R15, P0, !PT ;  /* 0x0000001b00157210 */ /* 0x000fe200007fe40f */
[----:B------:R-:W-:Y:S01]  /*12400*/  IMAD.MOV.U32 R0, RZ, RZ, 0x20 ;  /* 0x00000020ff007424 */ /* 0x000fe200078e00ff */
[----:B------:R-:W-:Y:S01]  /*12410*/  @P3 IADD3 R11, R16, 0x10, RZ ;  /* 0x00000010100b3810 */ /* 0x000fe20007ffe0ff */
[----:B------:R-:W-:Y:S01]  /*12420*/  IMAD.MOV R16, RZ, RZ, -R17 ;  /* 0x000000ffff107224 */ /* 0x000fe200078e0a11 */
[----:B------:R-:W-:Y:S01]  /*12430*/  SHF.R.S32.HI R15, RZ, 0x1f, R14 ;  /* 0x0000001fff0f7819 */ /* 0x000fe2000001140e */
[----:B------:R-:W-:Y:S01]  /*12440*/  STS [R18+0x80], R160 ;  /* 0x000080a012007388 */ /* 0x000fe20000000800 */
[----:B------:R-:W-:Y:S01]  /*12450*/  SEL R0, R0, 0xffffffe0, !P1 ;  /* 0xffffffe000007807 */ /* 0x000fe20004800000 */
[----:B------:R-:W-:Y:S01]  /*12460*/  IMAD R17, R16, c[0x0][0x4e8], R10 ;  /* 0x00013a0010117a24 */ /* 0x000fe200078e020a */
[----:B------:R-:W-:Y:S01]  /*12470*/  F2FP.BF16.PACK_AB R36, R37, R36 ;  /* 0x000000242524723e */ /* 0x000fe200000010ff */
[----:B------:R-:W-:Y:S01]  /*12480*/  IMAD R15, R15, c[0x0][0x3d8], RZ ;  /* 0x0000f6000f0f7a24 */ /* 0x000fe200078e02ff */
[----:B------:R-:W-:Y:S01]  /*12490*/  STS [R18+0x480], R162 ;  /* 0x000480a212007388 */ /* 0x000fe20000000800 */
[----:B------:R-:W-:Y:S01]  /*124a0*/  IMAD.MOV.U32 R10, RZ, RZ, 0x40 ;  /* 0x00000040ff0a7424 */ /* 0x000fe200078e00ff */
[----:B------:R-:W-:Y:S01]  /*124b0*/  F2FP.BF16.PACK_AB R38, R39, R38 ;  /* 0x000000262726723e */ /* 0x000fe200000010ff */
[----:B------:R-:W-:Y:S01]  /*124c0*/  IMAD R15, R14, c[0x0][0x3dc], R15 ;  /* 0x0000f7000e0f7a24 */ /* 0x000fe200078e020f */
[----:B------:R-:W-:Y:S01]  /*124d0*/  SHF.R.S32.HI R14, RZ, 0x1f, R17 ;  /* 0x0000001fff0e7819 */ /* 0x000fe20000011411 */
[----:B------:R-:W-:Y:S01]  /*124e0*/  IMAD.IADD R16, R18, 0x1, R0 ;  /* 0x0000000112107824 */ /* 0x000fe200078e0200 */
[----:B------:R-:W-:Y:S01]  /*124f0*/  SEL R10, R10, 0xffffffc0, !P2 ;  /* 0xffffffc00a0a7807 */ /* 0x000fe20005000000 */
[----:B------:R-:W-:Y:S01]  /*12500*/  IMAD.IADD R0, R0, 0x1, R11 ;  /* 0x0000000100007824 */ /* 0x000fe200078e020b */
[----:B------:R-:W-:Y:S01]  /*12510*/  STS [R11], R156 ;  /* 0x0000009c0b007388 */ /* 0x000fe20000000800 */
[----:B------:R-:W-:Y:S01]  /*12520*/  IMAD R14, R14, c[0x0][0x488], RZ ;  /* 0x000122000e0e7a24 */ /* 0x000fe200078e02ff */
[----:B------:R-:W-:Y:S01]  /*12530*/  F2FP.BF16.PACK_AB R40, R41, R40 ;  /* 0x000000282928723e */ /* 0x000fe200000010ff */
[----:B------:R-:W-:Y:S01]  /*12540*/  IMAD.IADD R19, R18, 0x1, R10 ;  /* 0x0000000112137824 */ /* 0x000fe200078e020a */
[----:B------:R-:W-:Y:S01]  /*12550*/  STS [R11+0x400], R158 ;  /* 0x0004009e0b007388 */ /* 0x000fe20000000800 */
        /* <DEDUP_REMOVED lines=10> */
[----:B------:R-:W-:Y:S01]  /*12600*/  STS [R0], R136 ;  /* 0x0000008800007388 */ /* 0x000fe20000000800 */
[----:B------:R-:W-:Y:S01]  /*12610*/  F2FP.BF16.PACK_AB R48, R49, R48 ;  /* 0x000000303130723e */ /* 0x000fe200000010ff */
[----:B------:R-:W-:Y:S01]  /*12620*/  IMAD.IADD R14, R21, 0x1, R14 ;  /* 0x00000001150e7824 */ /* 0x000fe200078e020e */
        /* <DEDUP_REMOVED lines=20> */
[----:B------:R-:W-:Y:S01]  /*12770*/  F2FP.BF16.PACK_AB R76, R77, R76 ;  /* 0x0000004c4d4c723e */ /* 0x000fe200000010ff */
[----:B------:R-:W-:Y:S01]  /*12780*/  IMAD R75, R12, 0x80, R9 ;  /* 0x000000800c4b7824 */ /* 0x000fe200078e0209 */
        /* <DEDUP_REMOVED lines=134> */
.L_x_2879:
[----:B--234-:R-:W-:Y:S05]  /*12ff0*/  BSYNC B0 ;  /* 0x0000000000007941 */ /* 0x01cfea0003800000 */
.L_x_2878:
        /* <DEDUP_REMOVED lines=30> */
.L_x_2881:
[----:B------:R-:W-:Y:S05]  /*131e0*/  BSYNC B0 ;  /* 0x0000000000007941 */ /* 0x000fea0003800000 */
.L_x_2880:
        /* <DEDUP_REMOVED lines=30> */
.L_x_2883:
[----:B------:R-:W-:Y:S05]  /*133d0*/  BSYNC B0 ;  /* 0x0000000000007941 */ /* 0x000fea0003800000 */
.L_x_2882:
        /* <DEDUP_REMOVED lines=31> */
.L_x_2877:
        /* <DEDUP_REMOVED lines=42> */
.L_x_2885:
[----:B------:R-:W-:Y:S05]  /*13870*/  BSYNC B0 ;  /* 0x0000000000007941 */ /* 0x000fea0003800000 */
.L_x_2884:
        /* <DEDUP_REMOVED lines=71> */
.L_x_2887:
[----:B------:R-:W-:Y:S05]  /*13cf0*/  BSYNC B0 ;  /* 0x0000000000007941 */ /* 0x000fea0003800000 */
.L_x_2886:
        /* <DEDUP_REMOVED lines=27> */
.L_x_2889:
[----:B------:R-:W-:Y:S05]  /*13eb0*/  BSYNC B0 ;  /* 0x0000000000007941 */ /* 0x000fea0003800000 */
.L_x_2888:
        /* <DEDUP_REMOVED lines=27> */
.L_x_2891:
[----:B------:R-:W-:Y:S05]  /*14070*/  BSYNC B0 ;  /* 0x0000000000007941 */ /* 0x000fea0003800000 */
.L_x_2890:
        /* <DEDUP_REMOVED lines=28> */
.L_x_2892:
        /* <DEDUP_REMOVED lines=12> */
.L_x_3675:


//--------------------- .text._ZN7cutlass13device_kernelIN5flash19enable_sm80_to_sm89INS1_16FlashAttnFwdSm80INS1_25CollectiveMainloopFwdSm80ILi8ELi1ELb0EN4cute5tupleIJNS5_1CILi128EEENS7_ILi64EEENS7_ILi256EEEEEELi256ENS_10bfloat16_tEfNS_4arch4Sm80ELb0ELb1ELb0ELb1ELb1ELb0ELb1ELb0EEENS1_21CollectiveEpilogueFwdINS6_IJS8_SA_S9_EEENS6_IJNS7_ILi1EEESI_SI_EEESC_SE_Li256ELb1ELb1ELb0ELb0EEENS1_19SingleTileSchedulerILb1ELb0ELb1ELi128EEEEEEEEEvNT_6ParamsE --------------------------
	.section	.text._ZN7cutlass13device_kernelIN5flash19enable_sm80_to_sm89INS1_16FlashAttnFwdSm80INS1_25CollectiveMainloopFwdSm80ILi8ELi1ELb0EN4cute5tupleIJNS5_1CILi128EEENS7_ILi64EEENS7_ILi256EEEEEELi256ENS_10bfloat16_tEfNS_4arch4Sm80ELb0ELb1ELb0ELb1ELb1ELb0ELb1ELb0EEENS1_21CollectiveEpilogueFwdINS6_IJS8_SA_S9_EEENS6_IJNS7_ILi1EEESI_SI_EEESC_SE_Li256ELb1ELb1ELb0ELb0EEENS1_19SingleTileSchedulerILb1ELb0ELb1ELi128EEEEEEEEEvNT_6ParamsE,"ax",@progbits
	.sectioninfo	@"SHI_REGISTERS=255"
	.align	128
.text._ZN7cutlass13device_kernelIN5flash19enable_sm80_to_sm89INS1_16FlashAttnFwdSm80INS1_25CollectiveMainloopFwdSm80ILi8ELi1ELb0EN4cute5tupleIJNS5_1CILi128EEENS7_ILi64EEENS7_ILi256EEEEEELi256ENS_10bfloat16_tEfNS_4arch4Sm80ELb0ELb1ELb0ELb1ELb1ELb0ELb1ELb0EEENS1_21CollectiveEpilogueFwdINS6_IJS8_SA_S9_EEENS6_IJNS7_ILi1EEESI_SI_EEESC_SE_Li256ELb1ELb1ELb0ELb0EEENS1_19SingleTileSchedulerILb1ELb0ELb1ELi128EEEEEEEEEvNT_6ParamsE:
        .type           _ZN7cutlass13device_kernelIN5flash19enable_sm80_to_sm89INS1_16FlashAttnFwdSm80INS1_25CollectiveMainloopFwdSm80ILi8ELi1ELb0EN4cute5tupleIJNS5_1CILi128EEENS7_ILi64EEENS7_ILi256EEEEEELi256ENS_10bfloat16_tEfNS_4arch4Sm80ELb0ELb1ELb0ELb1ELb1ELb0ELb1ELb0EEENS1_21CollectiveEpilogueFwdINS6_IJS8_SA_S9_EEENS6_IJNS7_ILi1EEESI_SI_EEESC_SE_Li256ELb1ELb1ELb0ELb0EEENS1_19SingleTileSchedulerILb1ELb0ELb1ELi128EEEEEEEEEvNT_6ParamsE,@function
        .size           _ZN7cutlass13device_kernelIN5flash19enable_sm80_to_sm89INS1_16FlashAttnFwdSm80INS1_25CollectiveMainloopFwdSm80ILi8ELi1ELb0EN4cute5tupleIJNS5_1CILi128EEENS7_ILi64EEENS7_ILi256EEEEEELi256ENS_10bfloat16_tEfNS_4arch4Sm80ELb0ELb1ELb0ELb1ELb1ELb0ELb1ELb0EEENS1_21CollectiveEpilogueFwdINS6_IJS8_SA_S9_EEENS6_IJNS7_ILi1EEESI_SI_EEESC_SE_Li256ELb1ELb1ELb0ELb0EEENS1_19SingleTileSchedulerILb1ELb0ELb1ELi128EEEEEEEEEvNT_6ParamsE,(.L_x_3676 - _ZN7cutlass13device_kernelIN5flash19enable_sm80_to_sm89INS1_16FlashAttnFwdSm80INS1_25CollectiveMainloopFwdSm80ILi8ELi1ELb0EN4cute5tupleIJNS5_1CILi128EEENS7_ILi64EEENS7_ILi256EEEEEELi256ENS_10bfloat16_tEfNS_4arch4Sm80ELb0ELb1ELb0ELb1ELb1ELb0ELb1ELb0EEENS1_21CollectiveEpilogueFwdINS6_IJS8_SA_S9_EEENS6_IJNS7_ILi1EEESI_SI_EEESC_SE_Li256ELb1ELb1ELb0ELb0EEENS1_19SingleTileSchedulerILb1ELb0ELb1ELi128EEEEEEEEEvNT_6ParamsE)
        .other          _ZN7cutlass13device_kernelIN5flash19enable_sm80_to_sm89INS1_16FlashAttnFwdSm80INS1_25CollectiveMainloopFwdSm80ILi8ELi1ELb0EN4cute5tupleIJNS5_1CILi128EEENS7_ILi64EEENS7_ILi256EEEEEELi256ENS_10bfloat16_tEfNS_4arch4Sm80ELb0ELb1ELb0ELb1ELb1ELb0ELb1ELb0EEENS1_21CollectiveEpilogueFwdINS6_IJS8_SA_S9_EEENS6_IJNS7_ILi1EEESI_SI_EEESC_SE_Li256ELb1ELb1ELb0ELb0EEENS1_19SingleTileSchedulerILb1ELb0ELb1ELi128EEEEEEEEEvNT_6ParamsE,@"STO_CUDA_ENTRY STV_DEFAULT"
_ZN7cutlass13device_kernelIN5flash19enable_sm80_to_sm89INS1_16FlashAttnFwdSm80INS1_25CollectiveMainloopFwdSm80ILi8ELi1ELb0EN4cute5tupleIJNS5_1CILi128EEENS7_ILi64EEENS7_ILi256EEEEEELi256ENS_10bfloat16_tEfNS_4arch4Sm80ELb0ELb1ELb0ELb1ELb1ELb0ELb1ELb0EEENS1_21CollectiveEpilogueFwdINS6_IJS8_SA_S9_EEENS6_IJNS7_ILi1EEESI_SI_EEESC_SE_Li256ELb1ELb1ELb0ELb0EEENS1_19SingleTileSchedulerILb1ELb0ELb1ELi128EEEEEEEEEvNT_6ParamsE:
        /* <DEDUP_REMOVED lines=20> */
.L_x_2894:
        /* <DEDUP_REMOVED lines=13> */
.L_x_2896:
[----:B------:R-:W-:Y:S02]  /*0210*/  ULDC UR5, c[0x0][0x54c] ;  /* 0x0001530000057ab9 */ /* 0x000fe40000000800 */
.L_x_2895:
[----:B------:R-:W-:Y:S02]  /*0220*/  ULDC UR4, c[0x0][0x548] ;  /* 0x0001520000047ab9 */ /* 0x000fe40000000800 */
[----:B------:R-:W-:-:S02]  /*0230*/  USHF.L.U32 UR26, UR27, 0x7, URZ ;  /* 0x000000071b1a7899 */ /* 0x000fc4000800063f */
[----:B------:R-:W-:-:S04]  /*0240*/  UIMAD UR4, UR5, UR4, URZ ;  /* 0x00000004050472a4 */ /* 0x000fc8000f8e023f */
[----:B------:R-:W-:-:S04]  /*0250*/  UISETP.GE.AND UP0, UPT, UR26, UR4, UPT ;  /* 0x000000041a00728c */ /* 0x000fc8000bf06270 */
[----:B------:R-:W-:Y:S01]  /*0260*/  USEL UR13, UR13, 0xffffffff, !UP0 ;  /* 0xffffffff0d0d7887 */ /* 0x000fe2000c000000 */
[----:B------:R-:W-:Y:S05]  /*0270*/  BRA `(.L_x_2897) ;  /* 0x000001b000007947 */ /* 0x000fea0003800000 */
.L_x_2893:
        /* <DEDUP_REMOVED lines=8> */
.L_x_2898:
        /* <DEDUP_REMOVED lines=13> */
.L_x_2900:
[----:B------:R-:W-:Y:S02]  /*03d0*/  ULDC UR5, c[0x0][0x54c] ;  /* 0x0001530000057ab9 */ /* 0x000fe40000000800 */
.L_x_2899:
[----:B------:R-:W-:Y:S02]  /*03e0*/  ULDC UR4, c[0x0][0x548] ;  /* 0x0001520000047ab9 */ /* 0x000fe40000000800 */
[----:B------:R-:W-:-:S02]  /*03f0*/  USHF.L.U32 UR26, UR27, 0x7, URZ ;  /* 0x000000071b1a7899 */ /* 0x000fc4000800063f */
[----:B------:R-:W-:-:S04]  /*0400*/  UIMAD UR4, UR5, UR4, URZ ;  /* 0x00000004050472a4 */ /* 0x000fc8000f8e023f */
[----:B------:R-:W-:-:S04]  /*0410*/  UISETP.GE.AND UP0, UPT, UR26, UR4, UPT ;  /* 0x000000041a00728c */ /* 0x000fc8000bf06270 */
[----:B------:R-:W-:-:S06]  /*0420*/  USEL UR13, UR13, 0xffffffff, !UP0 ;  /* 0xffffffff0d0d7887 */ /* 0x000fcc000c000000 */
.L_x_2897:
        /* <DEDUP_REMOVED lines=47> */
.L_x_2901:
        /* <DEDUP_REMOVED lines=10> */
.L_x_2902:
        /* <DEDUP_REMOVED lines=12> */
.L_x_2903:
        /* <DEDUP_REMOVED lines=25> */
.L_x_2905:
[----:B------:R-:W-:Y:S02]  /*0a10*/  UISETP.NE.AND UP0, UPT, UR5, 0x1, UPT ;  /* 0x000000010500788c */ /* 0x000fe4000bf05270 */
[----:B------:R-:W-:Y:S02]  /*0a20*/  ULDC.64 UR6, c[0x0][0x330] ;  /* 0x0000cc0000067ab9 */ /* 0x000fe40000000a00 */
[----:B------:R-:W-:-:S07]  /*0a30*/  UIMAD.WIDE.U32 UR16, UR15, UR6, URZ ;  /* 0x000000060f1072a5 */ /* 0x000fce000f8e003f */
[----:B------:R-:W-:Y:S02]  /*0a40*/  @UP0 USHF.R.U32.HI UR15, URZ, UR7, UR17 ;  /* 0x000000073f0f0299 */ /* 0x000fe40008011611 */
.L_x_2906:
[----:B------:R-:W-:Y:S02]  /*0a50*/  ULDC UR6, c[0x0][0x32c] ;  /* 0x0000cb0000067ab9 */ /* 0x000fe40000000800 */
[----:B------:R-:W-:-:S04]  /*0a60*/  UIMAD UR6, UR15, UR5, UR6 ;  /* 0x000000050f0672a4 */ /* 0x000fc8000f8e0206 */
[----:B------:R-:W-:-:S04]  /*0a70*/  UISETP.LT.AND UP0, UPT, UR4, UR6, UPT ;  /* 0x000000060400728c */ /* 0x000fc8000bf01270 */
[----:B------:R-:W-:Y:S02]  /*0a80*/  USEL UR4, UR4, UR6, UP0 ;  /* 0x0000000604047287 */ /* 0x000fe40008000000 */
.L_x_2904:
        /* <DEDUP_REMOVED lines=31> */
.L_x_2908:
[----:B------:R-:W-:-:S03]  /*0c80*/  UISETP.NE.AND UP0, UPT, UR5, 0x1, UPT ;  /* 0x000000010500788c */ /* 0x000fc6000bf05270 */
[----:B------:R-:W-:Y:S02]  /*0c90*/  ULDC.64 UR4, c[0x0][0x330] ;  /* 0x0000cc0000047ab9 */ /* 0x000fe40000000a00 */
[----:B------:R-:W-:-:S07]  /*0ca0*/  UIMAD.WIDE.U32 UR16, UR7, UR4, URZ ;  /* 0x00000004071072a5 */ /* 0x000fce000f8e003f */
[----:B------:R-:W-:Y:S02]  /*0cb0*/  @UP0 UMOV UR15, UR17 ;  /* 0x00000011000f0c82 */ /* 0x000fe40008000000 */
[----:B------:R-:W-:Y:S02]  /*0cc0*/  @UP0 USHF.R.U32.HI UR7, URZ, UR5, UR15 ;  /* 0x000000053f070299 */ /* 0x000fe4000801160f */
.L_x_2909:
[----:B------:R-:W-:Y:S02]  /*0cd0*/  ULDC UR4, c[0x0][0x32c] ;  /* 0x0000cb0000047ab9 */ /* 0x000fe40000000800 */
[----:B------:R-:W-:-:S04]  /*0ce0*/  UIMAD UR4, UR7, UR4, URZ ;  /* 0x00000004070472a4 */ /* 0x000fc8000f8e023f */
[----:B------:R-:W-:-:S04]  /*0cf0*/  UISETP.LT.AND UP0, UPT, UR6, UR4, UPT ;  /* 0x000000040600728c */ /* 0x000fc8000bf01270 */
[----:B------:R-:W-:-:S04]  /*0d00*/  USEL UR6, UR6, UR4, !UP0 ;  /* 0x0000000406067287 */ /* 0x000fc8000c000000 */
.L_x_2907:
[----:B------:R-:W-:Y:S01]  /*0d10*/  USHF.R.S32.HI UR4, URZ, 0x1f, UR6 ;  /* 0x0000001f3f047899 */ /* 0x000fe20008011406 */
[----:B------:R-:W-:Y:S01]  /*0d20*/  PLOP3.LUT P2, PT, PT, PT, PT, 0x80, 0x0 ;  /* 0x000000000000781c */ /* 0x000fe20003f4f070 */
[----:B------:R-:W-:Y:S01]  /*0d30*/  IMAD.MOV.U32 R3, RZ, RZ, RZ ;  /* 0x000000ffff037224 */ /* 0x000fe200078e00ff */
[----:B------:R-:W-:Y:S01]  /*0d40*/  MOV R4, RZ ;  /* 0x000000ff00047202 */ /* 0x000fe20000000f00 */
[----:B------:R-:W-:Y:S01]  /*0d50*/  ULEA.HI UR4, UR4, UR6, URZ, 0x6 ;  /* 0x0000000604047291 */ /* 0x000fe2000f8f303f */
[----:B------:R-:W-:Y:S01]  /*0d60*/  IMAD.MOV.U32 R130, RZ, RZ, RZ ;  /* 0x000000ffff827224 */ /* 0x000fe200078e00ff */
[----:B------:R-:W-:Y:S01]  /*0d70*/  CS2R R126, SRZ ;  /* 0x00000000007e7805 */ /* 0x000fe2000001ff00 */
[----:B------:R-:W-:Y:S01]  /*0d80*/  IMAD.MOV.U32 R128, RZ, RZ, RZ ;  /* 0x000000ffff807224 */ /* 0x000fe200078e00ff */
        /* <DEDUP_REMOVED lines=97> */
[----:B------:R-:W-:Y:S01]  /*13a0*/  USEL UR9, UR9, URZ, !UP3 ;  /* 0x0000003f09097287 */ /* 0x000fe2000d800000 */
[----:B------:R-:W-:Y:S01]  /*13b0*/  LOP3.LUT R231, R231, 0x1c0, RZ, 0xc0, !PT ;  /* 0x000001c0e7e77812 */ /* 0x000fe200078ec0ff */
[----:B------:R-:W-:Y:S01]  /*13c0*/  UIMAD UR6, UR10, UR5, UR6 ;  /* 0x000000050a0672a4 */ /* 0x000fe2000f8e0206 */
[----:B------:R-:W-:Y:S01]  /*13d0*/  IADD3 R0, R235, UR26, RZ ;  /* 0x0000001aeb007c10 */ /* 0x000fe2000fffe0ff */
[----:B------:R-:W-:Y:S01]  /*13e0*/  UIMAD.WIDE.U32 UR16, UR10, UR4, UR14 ;  /* 0x000000040a1072a5 */ /* 0x000fe2000f8e000e */
[C---:B------:R-:W-:Y:S01]  /*13f0*/  IADD3 R14, R203.reuse, 0x40, RZ ;  /* 0x00000040cb0e7810 */ /* 0x040fe20007ffe0ff */
[----:B------:R-:W-:Y:S01]  /*1400*/  USEL UR14, UR13, URZ, !UP3 ;  /* 0x0000003f0d0e7287 */ /* 0x000fe2000d800000 */
[C---:B------:R-:W-:Y:S01]  /*1410*/  IADD3 R13, R203.reuse, 0x80, RZ ;  /* 0x00000080cb0d7810 */ /* 0x040fe20007ffe0ff */
[----:B------:R-:W-:Y:S01]  /*1420*/  ULDC.64 UR4, c[0x0][0x1c0] ;  /* 0x0000700000047ab9 */ /* 0x000fe20000000a00 */
[----:B-1----:R-:W-:Y:S01]  /*1430*/  @P1 IMAD.HI.U32 R3, R0, c[0x0][0x2c8], RZ ;  /* 0x0000b20000031a27 */ /* 0x002fe200078e00ff */
[----:B------:R-:W-:Y:S01]  /*1440*/  UIMAD UR9, UR9, UR4, URZ ;  /* 0x00000004090972a4 */ /* 0x000fe2000f8e023f */
[----:B------:R-:W-:Y:S01]  /*1450*/  LEA.HI R8, R84, R83, RZ, 0x6 ;  /* 0x0000005354087211 */ /* 0x000fe200078f30ff */
[----:B------:R-:W-:Y:S01]  /*1460*/  UIADD3 UR17, UR17, UR6, URZ ;  /* 0x0000000611117290 */ /* 0x000fe2000fffe03f */
[--C-:B------:R-:W-:Y:S01]  /*1470*/  IMAD.MOV.U32 R5, RZ, RZ, R0.reuse ;  /* 0x000000ffff057224 */ /* 0x100fe200078e0000 */
[----:B------:R-:W-:Y:S01]  /*1480*/  UIMAD UR5, UR14, UR5, UR9 ;  /* 0x000000050e0572a4 */ /* 0x000fe2000f8e0209 */
[----:B------:R-:W-:Y:S01]  /*1490*/  @P0 SHF.R.U32.HI R5, RZ, c[0x0][0x2cc], R3 ;  /* 0x0000b300ff050a19 */ /* 0x000fe20000011603 */
[----:B------:R-:W-:Y:S01]  /*14a0*/  UIMAD.WIDE.U32 UR14, UR14, UR4, UR16 ;  /* 0x000000040e0e72a5 */ /* 0x000fe2000f8e0010 */
[----:B------:R-:W-:Y:S01]  /*14b0*/  ISETP.GE.AND P4, PT, R203, c[0x0][0x198], PT ;  /* 0x00006600cb007a0c */ /* 0x000fe20003f86270 */
[----:B------:R-:W-:Y:S01]  /*14c0*/  IMAD.SHL.U32 R8, R8, 0x8, RZ ;  /* 0x0000000808087824 */ /* 0x000fe200078e00ff */
[--C-:B------:R-:W-:Y:S01]  /*14d0*/  SHF.R.S32.HI R4, RZ, 0x1f, R5.reuse ;  /* 0x0000001fff047819 */ /* 0x100fe20000011405 */
[----:B------:R-:W-:Y:S01]  /*14e0*/  UIADD3 UR5, UR15, UR5, URZ ;  /* 0x000000050f057290 */ /* 0x000fe2000fffe03f */
[----:B------:R-:W-:Y:S01]  /*14f0*/  IMAD.MOV R3, RZ, RZ, -R5 ;  /* 0x000000ffff037224 */ /* 0x000fe200078e0a05 */
[----:B------:R-:W-:Y:S01]  /*1500*/  ULDC UR4, c[0x0][0x2c4] ;  /* 0x0000b10000047ab9 */ /* 0x000fe20000000800 */
[----:B------:R-:W-:Y:S01]  /*1510*/  IMAD.U32 R7, RZ, RZ, UR15 ;  /* 0x0000000fff077e24 */ /* 0x000fe2000f8e00ff */
[----:B------:R-:W-:Y:S01]  /*1520*/  UIMAD UR4, UR12, UR4, URZ ;  /* 0x000000040c0472a4 */ /* 0x000fe2000f8e023f */
[----:B------:R-:W-:Y:S01]  /*1530*/  IMAD R3, R3, c[0x0][0x2c4], R0 ;  /* 0x0000b10003037a24 */ /* 0x000fe200078e0200 */
[----:B------:R-:W-:Y:S01]  /*1540*/  ISETP.GE.AND P3, PT, R14, c[0x0][0x198], PT ;  /* 0x000066000e007a0c */ /* 0x000fe20003f66270 */
[----:B------:R-:W-:Y:S01]  /*1550*/  IMAD.U32 R6, RZ, RZ, UR14 ;  /* 0x0000000eff067e24 */ /* 0x000fe2000f8e00ff */
[----:B------:R-:W-:Y:S01]  /*1560*/  ISETP.GE.AND P6, PT, R13, c[0x0][0x198], PT ;  /* 0x000066000d007a0c */ /* 0x000fe20003fc6270 */
[----:B------:R-:W-:Y:S01]  /*1570*/  IMAD.U32 R7, RZ, RZ, UR5 ;  /* 0x00000005ff077e24 */ /* 0x000fe2000f8e00ff */
[----:B------:R-:W-:Y:S01]  /*1580*/  SHF.R.S32.HI R0, RZ, 0x1f, R3 ;  /* 0x0000001fff007819 */ /* 0x000fe20000011403 */
[----:B------:R-:W-:Y:S01]  /*1590*/  IMAD R4, R4, c[0x0][0x1b0], RZ ;  /* 0x00006c0004047a24 */ /* 0x000fe200078e02ff */
[----:B------:R-:W-:Y:S01]  /*15a0*/  BSSY B0, `(.L_x_2911) ;  /* 0x0000036000007945 */ /* 0x000fe20003800000 */
[----:B------:R-:W-:-:S04]  /*15b0*/  IMAD.WIDE.U32 R6, R5, c[0x0][0x1b0], R6 ;  /* 0x00006c0005067a25 */ /* 0x000fc800078e0006 */
[----:B------:R-:W-:Y:S02]  /*15c0*/  IMAD R4, R5, c[0x0][0x1b4], R4 ;  /* 0x00006d0005047a24 */ /* 0x000fe400078e0204 */
[----:B------:R-:W-:Y:S02]  /*15d0*/  IMAD R0, R0, c[0x0][0x1a8], RZ ;  /* 0x00006a0000007a24 */ /* 0x000fe400078e02ff */
[----:B------:R-:W-:Y:S01]  /*15e0*/  IMAD.IADD R7, R7, 0x1, R4 ;  /* 0x0000000107077824 */ /* 0x000fe200078e0204 */
[----:B------:R-:W-:Y:S01]  /*15f0*/  LEA.HI R4, R84, R83, RZ, 0x4 ;  /* 0x0000005354047211 */ /* 0x000fe200078f20ff */
[C---:B------:R-:W-:Y:S02]  /*1600*/  IMAD R5, R3.reuse, c[0x0][0x1ac], R0 ;  /* 0x00006b0003057a24 */ /* 0x040fe400078e0200 */
[----:B------:R-:W-:Y:S01]  /*1610*/  IMAD.WIDE.U32 R6, R3, c[0x0][0x1a8], R6 ;  /* 0x00006a0003067a25 */ /* 0x000fe200078e0006 */
[----:B------:R-:W-:-:S03]  /*1620*/  LOP3.LUT R0, R4, 0xfffffff0, RZ, 0xc0, !PT ;  /* 0xfffffff004007812 */ /* 0x000fc600078ec0ff */
[----:B------:R-:W-:Y:S01]  /*1630*/  IMAD.IADD R7, R7, 0x1, R5 ;  /* 0x0000000107077824 */ /* 0x000fe200078e0205 */
[----:B------:R-:W-:Y:S01]  /*1640*/  LEA R16, P0, R6, c[0x0][0x160], 0x1 ;  /* 0x0000580006107a11 */ /* 0x000fe200078008ff */
[----:B------:R-:W-:Y:S01]  /*1650*/  IMAD.IADD R0, R83, 0x1, -R0 ;  /* 0x0000000153007824 */ /* 0x000fe200078e0a00 */
[----:B------:R-:W-:Y:S01]  /*1660*/  IADD3 R5, R12, UR26, RZ ;  /* 0x0000001a0c057c10 */ /* 0x000fe2000fffe0ff */
[----:B------:R-:W-:Y:S01]  /*1670*/  IMAD.MOV.U32 R3, RZ, RZ, 0x10 ;  /* 0x00000010ff037424 */ /* 0x000fe200078e00ff */
[----:B------:R-:W-:Y:S01]  /*1680*/  LEA.HI.X R7, R6, c[0x0][0x164], R7, 0x1, P0 ;  /* 0x0000590006077a11 */ /* 0x000fe200000f0c07 */
[----:B------:R1:W3:Y:S01]  /*1690*/  SHFL.IDX PT, R18, R16, RZ, 0x181f ;  /* 0x00181fff10127589 */ /* 0x0002e200000e0000 */
[----:B------:R-:W-:Y:S02]  /*16a0*/  SHF.R.S32.HI R6, RZ, 0x1f, R0 ;  /* 0x0000001fff067819 */ /* 0x000fe40000011400 */
[----:B------:R-:W-:Y:S01]  /*16b0*/  ISETP.GE.AND P0, PT, R5, UR4, PT ;  /* 0x0000000405007c0c */ /* 0x000fe2000bf06270 */
        /* <DEDUP_REMOVED lines=36> */
.L_x_2912:
[----:B-1-34-:R-:W-:Y:S05]  /*1900*/  BSYNC B0 ;  /* 0x0000000000007941 */ /* 0x01afea0003800000 */
.L_x_2911:
        /* <DEDUP_REMOVED lines=25> */
.L_x_2914:
[----:B------:R-:W-:Y:S05]  /*1aa0*/  BSYNC B0 ;  /* 0x0000000000007941 */ /* 0x000fea0003800000 */
.L_x_2913:
        /* <DEDUP_REMOVED lines=25> */
.L_x_2916:
[----:B------:R-:W-:Y:S05]  /*1c40*/  BSYNC B0 ;  /* 0x0000000000007941 */ /* 0x000fea0003800000 */
.L_x_2915:
[----:B-12---:R-:W-:Y:S01]  /*1c50*/  SHFL.IDX PT, R16, R16, 0x3, 0x181f ;  /* 0x00781f0010107f89 */ /* 0x006fe200000e0000 */
[----:B------:R-:W-:Y:S01]  /*1c60*/  IADD3 R5, R5, 0x60, RZ ;  /* 0x0000006005057810 */ /* 0x000fe20007ffe0ff */
[----:B------:R-:W-:Y:S01]  /*1c70*/  UIADD3 UR28, UR22, -0x1, URZ ;  /* 0xffffffff161c7890 */ /* 0x000fe2000fffe03f */
[----:B------:R-:W-:Y:S01]  /*1c80*/  SHF.R.S32.HI R202, RZ, 0x1f, R14 ;  /* 0x0000001fffca7819 */ /* 0x000fe2000001140e */
[----:B---3--:R-:W1:Y:S01]  /*1c90*/  SHFL.IDX PT, R17, R7, 0x3, 0x181f ;  /* 0x00781f0007117f89 */ /* 0x008e6200000e0000 */
[----:B------:R-:W-:Y:S01]  /*1ca0*/  ISETP.GE.AND P0, PT, R5, UR4, PT ;  /* 0x0000000405007c0c */ /* 0x000fe2000bf06270 */
[----:B------:R-:W-:Y:S01]  /*1cb0*/  IMAD.MOV.U32 R232, RZ, RZ, c[0x0][0x2b8] ;  /* 0x0000ae00ffe87624 */ /* 0x000fe200078e00ff */
[----:B------:R-:W-:Y:S01]  /*1cc0*/  SHF.R.S32.HI R201, RZ, 0x1f, R13 ;  /* 0x0000001fffc97819 */ /* 0x000fe2000001140d */
[----:B------:R-:W-:Y:S01]  /*1cd0*/  USHF.L.U32 UR21, UR28, 0x6, URZ ;  /* 0x000000061c157899 */ /* 0x000fe2000800063f */
        /* <DEDUP_REMOVED lines=8> */
[----:B------:R-:W-:Y:S01]  /*1d60*/  LOP3.LUT R202, R202, 0xfffffff8, RZ, 0xc0, !PT ;  /* 0xfffffff8caca7812 */ /* 0x000fe200078ec0ff */
[----:B------:R-:W-:Y:S01]  /*1d70*/  UIMAD.WIDE.U32 UR14, UR9, UR4, URZ ;  /* 0x00000004090e72a5 */ /* 0x000fe2000f8e003f */
[----:B------:R-:W-:Y:S01]  /*1d80*/  LOP3.LUT R201, R201, 0xfffffff8, RZ, 0xc0, !PT ;  /* 0xfffffff8c9c97812 */ /* 0x000fe200078ec0ff */
[----:B------:R-:W-:Y:S01]  /*1d90*/  UIMAD UR6, UR9, UR5, UR6 ;  /* 0x00000005090672a4 */ /* 0x000fe2000f8e0206 */
[----:B------:R-:W-:Y:S01]  /*1da0*/  ISETP.NE.AND P2, PT, R232, 0x1, PT ;  /* 0x00000001e800780c */ /* 0x000fe20003f45270 */
[----:B------:R-:W-:Y:S01]  /*1db0*/  IMAD.MOV.U32 R233, RZ, RZ, RZ ;  /* 0x000000ffffe97224 */ /* 0x000fe200078e00ff */
[----:B------:R-:W-:Y:S01]  /*1dc0*/  LOP3.LUT R200, R200, 0xfffffff8, RZ, 0xc0, !PT ;  /* 0xfffffff8c8c87812 */ /* 0x000fe200078ec0ff */
[----:B------:R-:W-:Y:S01]  /*1dd0*/  UIADD3 UR6, UR15, UR6, URZ ;  /* 0x000000060f067290 */ /* 0x000fe2000fffe03f */
[----:B------:R-:W-:Y:S01]  /*1de0*/  IADD3 R8, R235, UR21, RZ ;  /* 0x00000015eb087c10 */ /* 0x000fe2000fffe0ff */
[----:B------:R-:W-:Y:S01]  /*1df0*/  ULDC.64 UR4, c[0x0][0x1e8] ;  /* 0x00007a0000047ab9 */ /* 0x000fe20000000a00 */
[----:B-1--4-:R-:W-:-:S02]  /*1e00*/  @!P0 IMAD.WIDE R18, R203, 0x2, R16 ;  /* 0x00000002cb128825 */ /* 0x012fc400078e0210 */
[C---:B------:R-:W-:Y:S02]  /*1e10*/  ISETP.GE.AND P1, PT, R8.reuse, UR8, PT ;  /* 0x0000000808007c0c */ /* 0x040fe4000bf26270 */
[----:B------:R-:W-:Y:S01]  /*1e20*/  IADD3 R234, R8, UR11, RZ ;  /* 0x0000000b08ea7c10 */ /* 0x000fe2000fffe0ff */
        /* <DEDUP_REMOVED lines=18> */
[----:B------:R3:W2:Y:S01]  /*1f50*/  @!P1 LDG.E R233, [R10.64] ;  /* 0x000000120ae99981 */ /* 0x0006a2000c1e1900 */
[----:B------:R-:W-:Y:S01]  /*1f60*/  IMAD.MOV R5, RZ, RZ, -R5 ;  /* 0x000000ffff057224 */ /* 0x000fe200078e0a05 */
[----:B------:R-:W-:Y:S01]  /*1f70*/  UIMAD.WIDE.U32 UR16, UR10, UR4, URZ ;  /* 0x000000040a1072a5 */ /* 0x000fe2000f8e003f */
[----:B------:R-:W-:Y:S01]  /*1f80*/  SHF.R.S32.HI R8, RZ, 0x4, R4 ;  /* 0x00000004ff087819 */ /* 0x000fe20000011404 */
[----:B------:R-:W-:Y:S01]  /*1f90*/  UIMAD UR4, UR20, UR4, URZ ;  /* 0x00000004140472a4 */ /* 0x000fe2000f8e023f */
[----:B------:R-:W-:Y:S01]  /*1fa0*/  IMAD R234, R5, c[0x0][0x2b8], R234 ;  /* 0x0000ae0005ea7a24 */ /* 0x000fe200078e02ea */
[----:B------:R-:W-:Y:S01]  /*1fb0*/  ISETP.GE.AND P3, PT, R203, c[0x0][0x1d4], PT ;  /* 0x00007500cb007a0c */ /* 0x000fe20003f66270 */
[----:B------:R-:W-:Y:S01]  /*1fc0*/  IMAD.SHL.U32 R229, R12, 0x8, RZ ;  /* 0x000000080ce57824 */ /* 0x000fe200078e00ff */
[----:B------:R-:W-:Y:S01]  /*1fd0*/  UIMAD UR4, UR10, UR5, UR4 ;  /* 0x000000050a0472a4 */ /* 0x000fe2000f8e0204 */
[----:B------:R-:W-:Y:S01]  /*1fe0*/  LEA.HI R7, R4, R8, RZ, 0x1 ;  /* 0x0000000804077211 */ /* 0x000fe200078f08ff */
[----:B-1----:R-:W-:Y:S01]  /*1ff0*/  IMAD.WIDE.U32 R18, R234, c[0x0][0x208], RZ ;  /* 0x00008200ea127a25 */ /* 0x002fe200078e00ff */
[----:B------:R-:W-:Y:S01]  /*2000*/  SHF.R.S32.HI R20, RZ, 0x1f, R234 ;  /* 0x0000001fff147819 */ /* 0x000fe200000114ea */
[----:B------:R-:W-:Y:S01]  /*2010*/  UIADD3 UR9, UR17, UR4, URZ ;  /* 0x0000000411097290 */ /* 0x000fe2000fffe03f */
[----:B------:R-:W-:Y:S01]  /*2020*/  LOP3.LUT R7, R7, 0xfffffffe, RZ, 0xc0, !PT ;  /* 0xfffffffe07077812 */ /* 0x000fe200078ec0ff */
[----:B------:R-:W-:Y:S01]  /*2030*/  IMAD.U32 R80, RZ, RZ, UR21 ;  /* 0x00000015ff507e24 */ /* 0x000fe2000f8e00ff */
[----:B------:R-:W-:Y:S01]  /*2040*/  ULDC.64 UR4, c[0x0][0x210] ;  /* 0x0000840000047ab9 */ /* 0x000fe20000000a00 */
[C---:B------:R-:W-:Y:S01]  /*2050*/  IMAD R5, R20.reuse, c[0x0][0x1e0], RZ ;  /* 0x0000780014057a24 */ /* 0x040fe200078e02ff */
[----:B------:R-:W-:Y:S01]  /*2060*/  UIMAD UR20, UR20, UR4, URZ ;  /* 0x00000004141472a4 */ /* 0x000fe2000f8e023f */
[----:B------:R-:W-:Y:S01]  /*2070*/  IMAD R20, R20, c[0x0][0x208], RZ ;  /* 0x0000820014147a24 */ /* 0x000fe200078e02ff */
[----:B------:R-:W-:Y:S01]  /*2080*/  UIMAD.WIDE.U32 UR24, UR10, UR4, URZ ;  /* 0x000000040a1872a5 */ /* 0x000fe2000f8e003f */
[C---:B------:R-:W-:Y:S01]  /*2090*/  IMAD R5, R234.reuse, c[0x0][0x1e4], R5 ;  /* 0x00007900ea057a24 */ /* 0x040fe200078e0205 */
[----:B------:R-:W-:Y:S01]  /*20a0*/  UIMAD UR20, UR10, UR5, UR20 ;  /* 0x000000050a1472a4 */ /* 0x000fe2000f8e0214 */
[----:B------:R-:W-:Y:S01]  /*20b0*/  IMAD R20, R234, c[0x0][0x20c], R20 ;  /* 0x00008300ea147a24 */ /* 0x000fe200078e0214 */
[----:B------:R-:W-:Y:S01]  /*20c0*/  IADD3 R12, -R12, UR8, -R80 ;  /* 0x000000080c0c7c10 */ /* 0x000fe2000fffe950 */
[----:B------:R-:W-:Y:S01]  /*20d0*/  IMAD.IADD R7, R8, 0x1, -R7 ;  /* 0x0000000108077824 */ /* 0x000fe200078e0a07 */
[----:B------:R-:W-:Y:S01]  /*20e0*/  UIADD3 UR20, UR25, UR20, URZ ;  /* 0x0000001419147290 */ /* 0x000fe2000fffe03f */
[----:B---3--:R-:W-:Y:S01]  /*20f0*/  IMAD.WIDE.U32 R10, R234, c[0x0][0x1e0], RZ ;  /* 0x00007800ea0a7a25 */ /* 0x008fe200078e00ff */
[----:B------:R-:W-:Y:S01]  /*2100*/  ISETP.GE.AND P1, PT, R12, 0x1, PT ;  /* 0x000000010c00780c */ /* 0x000fe20003f26270 */
[----:B------:R-:W-:Y:S01]  /*2110*/  UISETP.GT.AND UP0, UPT, UR28, UR7, UPT ;  /* 0x000000071c00728c */ /* 0x000fe2000bf04270 */
[----:B------:R-:W-:Y:S01]  /*2120*/  ISETP.GE.AND P5, PT, R14, c[0x0][0x1d4], PT ;  /* 0x000075000e007a0c */ /* 0x000fe20003fa6270 */
[----:B------:R-:W-:Y:S01]  /*2130*/  IMAD.IADD R11, R11, 0x1, R5 ;  /* 0x000000010b0b7824 */ /* 0x000fe200078e0205 */
[----:B------:R-:W-:Y:S01]  /*2140*/  ISETP.GE.AND P4, PT, R13, c[0x0][0x1d4], PT ;  /* 0x000075000d007a0c */ /* 0x000fe20003f86270 */
[----:B------:R-:W-:Y:S01]  /*2150*/  IMAD.IADD R21, R19, 0x1, R20 ;  /* 0x0000000113157824 */ /* 0x000fe200078e0214 */
[----:B------:R-:W-:Y:S01]  /*2160*/  ISETP.GE.AND P6, PT, R0, c[0x0][0x1d4], PT ;  /* 0x0000750000007a0c */ /* 0x000fe20003fc6270 */
[----:B------:R-:W-:Y:S01]  /*2170*/  IMAD.MOV.U32 R20, RZ, RZ, R18 ;  /* 0x000000ffff147224 */ /* 0x000fe200078e0012 */
[----:B------:R-:W-:Y:S01]  /*2180*/  LEA.HI R86, R84, R83, RZ, 0x5 ;  /* 0x0000005354567211 */ /* 0x000fe200078f28ff */
[----:B------:R-:W-:Y:S01]  /*2190*/  IMAD.SHL.U32 R9, R9, 0x40, RZ ;  /* 0x0000004009097824 */ /* 0x000fe200078e00ff */
[----:B------:R-:W-:Y:S01]  /*21a0*/  ISETP.GE.AND P2, PT, R203, c[0x0][0x1d4], PT ;  /* 0x00007500cb007a0c */ /* 0x000fe20003f46270 */
[----:B------:R-:W-:Y:S01]  /*21b0*/  IMAD.SHL.U32 R81, R7, 0x8, RZ ;  /* 0x0000000807517824 */ /* 0x000fe200078e00ff */
[----:B------:R-:W-:Y:S01]  /*21c0*/  SHF.R.S32.HI R85, RZ, 0x5, R86 ;  /* 0x00000005ff557819 */ /* 0x000fe20000011456 */
[----:B------:R-:W-:Y:S01]  /*21d0*/  IMAD.SHL.U32 R82, R6, 0x40, RZ ;  /* 0x0000004006527824 */ /* 0x000fe200078e00ff */
[----:B------:R-:W-:-:S02]  /*21e0*/  LOP3.LUT R9, R9, 0x1c0, RZ, 0xc0, !PT ;  /* 0x000001c009097812 */ /* 0x000fc400078ec0ff */
[----:B------:R-:W-:Y:S02]  /*21f0*/  SEL R244, RZ, 0x10, P6 ;  /* 0x00000010fff47807 */ /* 0x000fe40003000000 */
[----:B------:R-:W-:Y:S02]  /*2200*/  LOP3.LUT R81, R9, 0x8, R81, 0xf8, !PT ;  /* 0x0000000809517812 */ /* 0x000fe400078ef851 */
[----:B------:R-:W-:Y:S02]  /*2210*/  LOP3.LUT R82, R82, 0xfffffe00, RZ, 0xc0, !PT ;  /* 0xfffffe0052527812 */ /* 0x000fe400078ec0ff */
[----:B------:R-:W-:Y:S02]  /*2220*/  IADD3 R238, R231, 0x100, RZ ;  /* 0x00000100e7ee7810 */ /* 0x000fe40007ffe0ff */
[----:B------:R-:W-:Y:S01]  /*2230*/  SHF.R.S32.HI R243, RZ, 0x1f, R202 ;  /* 0x0000001ffff37819 */ /* 0x000fe200000114ca */
[----:B------:R-:W-:Y:S01]  /*2240*/  IMAD R230, R85, 0x400, R82 ;  /* 0x0000040055e67824 */ /* 0x000fe200078e0252 */
[----:B------:R-:W-:-:S02]  /*2250*/  SHF.R.S32.HI R242, RZ, 0x1f, R201 ;  /* 0x0000001ffff27819 */ /* 0x000fc400000114c9 */
[----:B------:R-:W-:Y:S02]  /*2260*/  SHF.R.S32.HI R241, RZ, 0x1f, R200 ;  /* 0x0000001ffff17819 */ /* 0x000fe400000114c8 */
[----:B--2---:R-:W-:Y:S01]  /*2270*/  SHF.R.S32.HI R16, RZ, 0x1f, R233 ;  /* 0x0000001fff107819 */ /* 0x004fe200000114e9 */
[----:B------:R-:W-:-:S04]  /*2280*/  IMAD.WIDE.U32 R10, R233, c[0x0][0x1f0], R10 ;  /* 0x00007c00e90a7a25 */ /* 0x000fc800078e000a */
[----:B------:R-:W-:Y:S01]  /*2290*/  IMAD R5, R16, c[0x0][0x1f0], RZ ;  /* 0x00007c0010057a24 */ /* 0x000fe200078e02ff */
[----:B------:R-:W-:Y:S01]  /*22a0*/  IADD3 R4, P0, R10, UR16, RZ ;  /* 0x000000100a047c10 */ /* 0x000fe2000ff1e0ff */
[----:B------:R-:W-:Y:S02]  /*22b0*/  IMAD R16, R16, c[0x0][0x218], RZ ;  /* 0x0000860010107a24 */ /* 0x000fe400078e02ff */
[C---:B------:R-:W-:Y:S02]  /*22c0*/  IMAD R5, R233.reuse, c[0x0][0x1f4], R5 ;  /* 0x00007d00e9057a24 */ /* 0x040fe400078e0205 */
[----:B------:R-:W-:-:S03]  /*22d0*/  IMAD.WIDE.U32 R20, R233, c[0x0][0x218], R20 ;  /* 0x00008600e9147a25 */ /* 0x000fc600078e0014 */
[----:B------:R-:W-:Y:S01]  /*22e0*/  IADD3.X R5, R11, UR9, R5, P0, !PT ;  /* 0x000000090b057c10 */ /* 0x000fe200087fe405 */
[----:B------:R-:W-:Y:S01]  /*22f0*/  IMAD.SHL.U32 R11, R15, 0x40, RZ ;  /* 0x000000400f0b7824 */ /* 0x000fe200078e00ff */
[----:B------:R-:W-:Y:S01]  /*2300*/  LEA R10, P0, R4, c[0x0][0x1c8], 0x1 ;  /* 0x00007200040a7a11 */ /* 0x000fe200078008ff */
[----:B------:R-:W-:-:S03]  /*2310*/  IMAD R16, R233, c[0x0][0x21c], R16 ;  /* 0x00008700e9107a24 */ /* 0x000fc600078e0210 */
[----:B------:R-:W-:Y:S01]  /*2320*/  LEA.HI.X R4, R4, c[0x0][0x1cc], R5, 0x1, P0 ;  /* 0x0000730004047a11 */ /* 0x000fe200000f0c05 */
[----:B------:R-:W-:Y:S01]  /*2330*/  SHFL.IDX PT, R18, R10, RZ, 0x181f ;  /* 0x00181fff0a127589 */ /* 0x000fe200000e0000 */
[----:B------:R-:W-:Y:S02]  /*2340*/  LOP3.LUT R11, R11, 0x1c0, RZ, 0xc0, !PT ;  /* 0x000001c00b0b7812 */ /* 0x000fe400078ec0ff */
[----:B------:R-:W-:Y:S01]  /*2350*/  IADD3 R5, P0, R20, UR24, RZ ;  /* 0x0000001814057c10 */ /* 0x000fe2000ff1e0ff */
[----:B------:R-:W1:Y:S01]  /*2360*/  SHFL.IDX PT, R19, R4, RZ, 0x181f ;  /* 0x00181fff04137589 */ /* 0x000e6200000e0000 */
[----:B------:R-:W-:Y:S02]  /*2370*/  LOP3.LUT R229, R11, 0x8, R229, 0xf8, !PT ;  /* 0x000000080be57812 */ /* 0x000fe400078ef8e5 */
[----:B------:R-:W-:Y:S01]  /*2380*/  SHF.R.U32.HI R11, RZ, 0x3, R11 ;  /* 0x00000003ff0b7819 */ /* 0x000fe2000001160b */
[----:B------:R-:W-:Y:S01]  /*2390*/  SHFL.IDX PT, R10, R10, 0x1, 0x181f ;  /* 0x00381f000a0a7f89 */ /* 0x000fe200000e0000 */
[----:B------:R-:W-:-:S02]  /*23a0*/  IADD3.X R16, R21, UR20, R16, P0, !PT ;  /* 0x0000001415107c10 */ /* 0x000fc400087fe410 */
[----:B------:R-:W-:Y:S02]  /*23b0*/  LEA R8, P0, R5, c[0x0][0x1f8], 0x1 ;  /* 0x00007e0005087a11 */ /* 0x000fe400078008ff */
[----:B------:R-:W-:Y:S02]  /*23c0*/  LOP3.LUT R229, R229, R11, RZ, 0x3c, !PT ;  /* 0x0000000be5e57212 */ /* 0x000fe400078e3cff */
[----:B------:R-:W-:Y:S01]  /*23d0*/  LEA.HI.X R16, R5, c[0x0][0x1fc], R16, 0x1, P0 ;  /* 0x00007f0005107a11 */ /* 0x000fe200000f0c10 */
[----:B------:R-:W2:Y:S01]  /*23e0*/  SHFL.IDX PT, R11, R4, 0x1, 0x181f ;  /* 0x00381f00040b7f89 */ /* 0x000ea200000e0000 */
[----:B------:R-:W-:Y:S01]  /*23f0*/  LOP3.LUT P0, RZ, R15, 0x2, RZ, 0xc0, !PT ;  /* 0x000000020fff7812 */ /* 0x000fe2000780c0ff */
[----:B------:R-:W-:Y:S01]  /*2400*/  IMAD R229, R7, 0x200, R229 ;  /* 0x0000020007e57824 */ /* 0x000fe200078e02e5 */
[----:B------:R-:W-:Y:S01]  /*2410*/  SHF.R.U32.HI R7, RZ, 0x3, R9 ;  /* 0x00000003ff077819 */ /* 0x000fe20000011609 */
[----:B------:R-:W3:Y:S02]  /*2420*/  SHFL.IDX PT, R28, R8, RZ, 0x181f ;  /* 0x00181fff081c7589 */ /* 0x000ee400000e0000 */
[----:B------:R-:W-:Y:S01]  /*2430*/  IMAD.SHL.U32 R229, R229, 0x2, RZ ;  /* 0x00000002e5e57824 */ /* 0x000fe200078e00ff */
[----:B------:R-:W-:Y:S01]  /*2440*/  LOP3.LUT R81, R81, R7, RZ, 0x3c, !PT ;  /* 0x0000000751517212 */ /* 0x000fe200078e3cff */
[----:B------:R-:W4:Y:S01]  /*2450*/  SHFL.IDX PT, R5, R16, RZ, 0x181f ;  /* 0x00181fff10057589 */ /* 0x000f2200000e0000 */
[----:B------:R-:W-:-:S02]  /*2460*/  IMAD.WIDE R6, R200, 0x2, RZ ;  /* 0x00000002c8067825 */ /* 0x000fc400078e02ff */
[C---:B------:R-:W-:Y:S01]  /*2470*/  IADD3 R17, R229.reuse, 0x8100, RZ ;  /* 0x00008100e5117810 */ /* 0x040fe20007ffe0ff */
[----:B------:R-:W5:Y:S01]  /*2480*/  SHFL.IDX PT, R8, R8, 0x1, 0x181f ;  /* 0x00381f0008087f89 */ /* 0x000f6200000e0000 */
[----:B------:R-:W-:Y:S01]  /*2490*/  IADD3 R228, R229, 0x8120, RZ ;  /* 0x00008120e5e47810 */ /* 0x000fe20007ffe0ff */
[--C-:B-1----:R-:W-:Y:S01]  /*24a0*/  @P1 IMAD.WIDE R22, R203, 0x2, R18.reuse ;  /* 0x00000002cb161825 */ /* 0x102fe200078e0212 */
[----:B------:R-:W-:Y:S01]  /*24b0*/  @P0 IADD3 R228, R17, -0x20, RZ ;  /* 0xffffffe011e40810 */ /* 0x000fe20007ffe0ff */
[----:B------:R1:W1:Y:S01]  /*24c0*/  SHFL.IDX PT, R4, R16, 0x1, 0x181f ;  /* 0x00381f0010047f89 */ /* 0x00026200000e0000 */
[----:B------:R-:W-:Y:S01]  /*24d0*/  ISETP.GT.AND P0, PT, R12, 0x20, PT ;  /* 0x000000200c00780c */ /* 0x000fe20003f04270 */
[----:B------:R-:W-:Y:S01]  /*24e0*/  @P1 IMAD.WIDE R20, R202, 0x2, R18 ;  /* 0x00000002ca141825 */ /* 0x000fe200078e0212 */
[C---:B------:R-:W-:Y:S01]  /*24f0*/  IADD3 R219, R228.reuse, 0x800, RZ ;  /* 0x00000800e4db7810 */ /* 0x040fe20007ffe0ff */
[----:B------:R5:W-:Y:S01]  /*2500*/  @P1 LDGSTS.E.BYPASS.LTC128B.128 [R231+0x8100], [R22.64], !P3 ;  /* 0x0810000016e71fae */ /* 0x000be2000d901d52 */
[C---:B------:R-:W-:Y:S01]  /*2510*/  IADD3 R218, R228.reuse, 0x1000, RZ ;  /* 0x00001000e4da7810 */ /* 0x040fe20007ffe0ff */
[----:B------:R-:W-:Y:S01]  /*2520*/  IMAD.IADD R230, R81, 0x1, R230 ;  /* 0x0000000151e67824 */ /* 0x000fe200078e02e6 */
[C---:B------:R-:W-:Y:S01]  /*2530*/  IADD3 R217, R228.reuse, 0x1800, RZ ;  /* 0x00001800e4d97810 */ /* 0x040fe20007ffe0ff */
[----:B------:R3:W-:Y:S01]  /*2540*/  @P1 LDGSTS.E.BYPASS.LTC128B.128 [R231+0xa100], [R20.64], !P5 ;  /* 0x0a10000014e71fae */ /* 0x0007e2000e901d52 */
[----:B------:R-:W-:Y:S01]  /*2550*/  IADD3 R215, R228, 0x2000, RZ ;  /* 0x00002000e4d77810 */ /* 0x000fe20007ffe0ff */
[----:B------:R-:W-:Y:S01]  /*2560*/  IMAD.SHL.U32 R230, R230, 0x2, RZ ;  /* 0x00000002e6e67824 */ /* 0x000fe200078e00ff */
[----:B------:R-:W-:-:S02]  /*2570*/  IADD3 R214, R228, 0x2800, RZ ;  /* 0x00002800e4d67810 */ /* 0x000fc40007ffe0ff */
[C---:B------:R-:W-:Y:S01]  /*2580*/  IADD3 R213, R228.reuse, 0x3000, RZ ;  /* 0x00003000e4d57810 */ /* 0x040fe20007ffe0ff */
[----:B--2---:R-:W-:Y:S01]  /*2590*/  @P0 IMAD.WIDE R24, R201, 0x2, R10 ;  /* 0x00000002c9180825 */ /* 0x004fe200078e020a */
[C---:B------:R-:W-:Y:S02]  /*25a0*/  IADD3 R212, R228.reuse, 0x3800, RZ ;  /* 0x00003800e4d47810 */ /* 0x040fe40007ffe0ff */
[C---:B------:R-:W-:Y:S01]  /*25b0*/  IADD3 R211, R228.reuse, 0x4000, RZ ;  /* 0x00004000e4d37810 */ /* 0x040fe20007ffe0ff */
[--C-:B------:R-:W-:Y:S01]  /*25c0*/  IMAD R226, R3, 0x2, R230.reuse ;  /* 0x0000000203e27824 */ /* 0x100fe200078e02e6 */
[----:B------:R-:W-:Y:S01]  /*25d0*/  IADD3 R210, R228, 0x4800, RZ ;  /* 0x00004800e4d27810 */ /* 0x000fe20007ffe0ff */
[----:B------:R-:W-:Y:S01]  /*25e0*/  IMAD R225, R2, 0x2, R230 ;  /* 0x0000000202e17824 */ /* 0x000fe200078e02e6 */
[----:B------:R-:W-:Y:S01]  /*25f0*/  IADD3 R209, R228, 0x5000, RZ ;  /* 0x00005000e4d17810 */ /* 0x000fe20007ffe0ff */
[----:B------:R-:W-:Y:S01]  /*2600*/  IMAD R223, R2, 0x2, R226 ;  /* 0x0000000202df7824 */ /* 0x000fe200078e02e2 */
[C---:B------:R-:W-:Y:S01]  /*2610*/  IADD3 R208, R228.reuse, 0x5800, RZ ;  /* 0x00005800e4d07810 */ /* 0x040fe20007ffe0ff */
[----:B-1----:R-:W-:Y:S01]  /*2620*/  IMAD.WIDE R16, R203, 0x2, RZ ;  /* 0x00000002cb107825 */ /* 0x002fe200078e02ff */
[----:B------:R-:W-:-:S02]  /*2630*/  IADD3 R207, R228, 0x6000, RZ ;  /* 0x00006000e4cf7810 */ /* 0x000fc40007ffe0ff */
[C---:B------:R-:W-:Y:S02]  /*2640*/  IADD3 R206, R228.reuse, 0x6800, RZ ;  /* 0x00006800e4ce7810 */ /* 0x040fe40007ffe0ff */
[C---:B------:R-:W-:Y:S02]  /*2650*/  IADD3 R205, R228.reuse, 0x7000, RZ ;  /* 0x00007000e4cd7810 */ /* 0x040fe40007ffe0ff */
[----:B------:R-:W-:Y:S01]  /*2660*/  IADD3 R204, R228, 0x7800, RZ ;  /* 0x00007800e4cc7810 */ /* 0x000fe20007ffe0ff */
[----:B---3--:R-:W-:-:S04]  /*2670*/  @P1 IMAD.WIDE R20, R201, 0x2, R18 ;  /* 0x00000002c9141825 */ /* 0x008fc800078e0212 */
[----:B------:R-:W-:Y:S01]  /*2680*/  @P1 IMAD.WIDE R18, R200, 0x2, R18 ;  /* 0x00000002c8121825 */ /* 0x000fe200078e0212 */
[----:B------:R1:W-:Y:S04]  /*2690*/  @P1 LDGSTS.E.BYPASS.LTC128B.128 [R231+0xc100], [R20.64], !P4 ;  /* 0x0c10000014e71fae */ /* 0x0003e8000e101d52 */
[----:B------:R2:W-:Y:S01]  /*26a0*/  @P1 LDGSTS.E.BYPASS.LTC128B.128 [R231+0xe100], [R18.64], !P6 ;  /* 0x0e10000012e71fae */ /* 0x0005e2000f101d52 */
[----:B------:R-:W-:-:S05]  /*26b0*/  IADD3 R38, P1, R28, R16, RZ ;  /* 0x000000101c267210 */ /* 0x000fca0007f3e0ff */
[----:B----4-:R-:W-:Y:S01]  /*26c0*/  IMAD.X R39, R5, 0x1, R17, P1 ;  /* 0x0000000105277824 */ /* 0x010fe200008e0611 */
[----:B-----5:R-:W-:-:S05]  /*26d0*/  IADD3 R22, P1, R16, R8, RZ ;  /* 0x0000000810167210 */ /* 0x020fca0007f3e0ff */
[----:B------:R-:W-:Y:S02]  /*26e0*/  IMAD.X R23, R17, 0x1, R4, P1 ;  /* 0x0000000111177824 */ /* 0x000fe400008e0604 */
[----:B------:R-:W-:-:S05]  /*26f0*/  IMAD.WIDE R16, R202, 0x2, RZ ;  /* 0x00000002ca107825 */ /* 0x000fca00078e02ff */
[----:B------:R-:W-:Y:S01]  /*2700*/  IADD3 R36, P1, R28, R16, RZ ;  /* 0x000000101c247210 */ /* 0x000fe20007f3e0ff */
[----:B-1----:R-:W-:-:S04]  /*2710*/  @P0 IMAD.WIDE R20, R203, 0x2, R10 ;  /* 0x00000002cb140825 */ /* 0x002fc800078e020a */
[--C-:B--2---:R-:W-:Y:S01]  /*2720*/  @P0 IMAD.WIDE R18, R202, 0x2, R10.reuse ;  /* 0x00000002ca120825 */ /* 0x104fe200078e020a */
[----:B------:R1:W-:Y:S03]  /*2730*/  @P0 LDGSTS.E.BYPASS.LTC128B.128 [R231+0x9100], [R20.64], !P3 ;  /* 0x0910000014e70fae */ /* 0x0003e6000d901d52 */
[----:B------:R-:W-:Y:S01]  /*2740*/  @P0 IMAD.WIDE R10, R200, 0x2, R10 ;  /* 0x00000002c80a0825 */ /* 0x000fe200078e020a */
[----:B------:R2:W-:Y:S03]  /*2750*/  @P0 LDGSTS.E.BYPASS.LTC128B.128 [R231+0xb100], [R18.64], !P5 ;  /* 0x0b10000012e70fae */ /* 0x0005e6000e901d52 */
[----:B------:R-:W-:Y:S01]  /*2760*/  IMAD.X R37, R5, 0x1, R17, P1 ;  /* 0x0000000105257824 */ /* 0x000fe200008e0611 */
[----:B------:R3:W-:Y:S04]  /*2770*/  @P0 LDGSTS.E.BYPASS.LTC128B.128 [R231+0xd100], [R24.64], !P4 ;  /* 0x0d10000018e70fae */ /* 0x0007e8000e101d52 */
[----:B------:R4:W-:Y:S04]  /*2780*/  @P0 LDGSTS.E.BYPASS.LTC128B.128 [R231+0xf100], [R10.64], !P6 ;  /* 0x0f1000000ae70fae */ /* 0x0009e8000f101d52 */
[----:B------:R-:W0:Y:S01]  /*2790*/  LDGDEPBAR ;  /* 0x00000000000079af */ /* 0x000e220000000000 */
[----:B-1----:R-:W-:-:S05]  /*27a0*/  IADD3 R20, P0, R16, R8, RZ ;  /* 0x0000000810147210 */ /* 0x002fca0007f1e0ff */
[----:B------:R-:W-:Y:S02]  /*27b0*/  IMAD.X R21, R17, 0x1, R4, P0 ;  /* 0x0000000111157824 */ /* 0x000fe400000e0604 */
[----:B----4-:R-:W-:Y:S01]  /*27c0*/  IMAD.WIDE R10, R201, 0x2, RZ ;  /* 0x00000002c90a7825 */ /* 0x010fe200078e02ff */
[----:B------:R-:W-:-:S04]  /*27d0*/  DEPBAR.LE SB0, 0x1 ;  /* 0x000080400000791a */ /* 0x000fc80000000000 */
[----:B------:R-:W-:Y:S01]  /*27e0*/  IADD3 R30, P1, R28, R10, RZ ;  /* 0x0000000a1c1e7210 */ /* 0x000fe20007f3e0ff */
        /* <DEDUP_REMOVED lines=10> */
[C---:B------:R-:W-:Y:S02]  /*2890*/  ISETP.LT.OR P0, PT, R12.reuse, 0x1, P2 ;  /* 0x000000010c00780c */ /* 0x040fe40001701670 */
[----:B------:R-:W-:Y:S01]  /*28a0*/  ISETP.GE.AND P2, PT, R13, c[0x0][0x1d4], PT ;  /* 0x000075000d007a0c */ /* 0x000fe20003f46270 */
[----:B------:R-:W-:Y:S04]  /*28b0*/  LDSM.16.M88.4 R68, [R230+0x10100] ;  /* 0x01010000e644783b */ /* 0x000fe80000000200 */
[----:B------:R-:W-:Y:S04]  /*28c0*/  LDSM.16.M88.4 R48, [R226+0x10100] ;  /* 0x01010000e230783b */ /* 0x000fe80000000200 */
[----:B------:R-:W1:Y:S04]  /*28d0*/  LDSM.16.M88.4 R40, [R229+0x8100] ;  /* 0x00810000e528783b */ /* 0x000e680000000200 */
[----:B------:R-:W-:Y:S04]  /*28e0*/  LDSM.16.M88.4 R32, [R229+0x8900] ;  /* 0x00890000e520783b */ /* 0x000fe80000000200 */
[----:B---3--:R-:W-:Y:S04]  /*28f0*/  LDSM.16.M88.4 R24, [R229+0x9100] ;  /* 0x00910000e518783b */ /* 0x008fe80000000200 */
[----:B------:R-:W-:Y:S04]  /*2900*/  LDSM.16.M88.4 R4, [R229+0x9900] ;  /* 0x00990000e504783b */ /* 0x000fe80000000200 */
[----:B------:R-:W3:Y:S04]  /*2910*/  LDSM.16.M88.4 R56, [R228] ;  /* 0x00000000e438783b */ /* 0x000ee80000000200 */
[----:B--2---:R-:W2:Y:S04]  /*2920*/  LDSM.16.M88.4 R16, [R228+0x800] ;  /* 0x00080000e410783b */ /* 0x004ea80000000200 */
[----:B------:R-:W4:Y:S04]  /*2930*/  LDSM.16.M88.4 R60, [R228+0x1000] ;  /* 0x00100000e43c783b */ /* 0x000f280000000200 */
[----:B------:R-:W5:Y:S04]  /*2940*/  LDSM.16.M88.4 R52, [R228+0x1800] ;  /* 0x00180000e434783b */ /* 0x000f680000000200 */
        /* <DEDUP_REMOVED lines=8> */
[----:B------:R-:W-:Y:S01]  /*29d0*/  ISETP.LT.OR P0, PT, R12, 0x1, P2 ;  /* 0x000000010c00780c */ /* 0x000fe20001701670 */
[----:B------:R-:W-:Y:S01]  /*29e0*/  HMMA.16816.F32.BF16 R40, R68, R42, RZ ;  /* 0x0000002a4428723c */ /* 0x000fe200000418ff */
[----:B------:R-:W-:Y:S01]  /*29f0*/  ISETP.GE.AND P2, PT, R0, c[0x0][0x1d4], PT ;  /* 0x0000750000007a0c */ /* 0x000fe20003f46270 */
[----:B------:R-:W-:-:S10]  /*2a00*/  IMAD.MOV.U32 R0, RZ, RZ, 0x40 ;  /* 0x00000040ff007424 */ /* 0x000fd400078e00ff */
[----:B------:R1:W-:Y:S01]  /*2a10*/  LDGSTS.E.BYPASS.LTC128B.128 [R231+0x4100], [R30.64], !P0 ;  /* 0x041000001ee77fae */ /* 0x0003e2000c101d52 */
[----:B------:R-:W-:Y:S01]  /*2a20*/  ISETP.LT.OR P0, PT, R12, 0x1, P2 ;  /* 0x000000010c00780c */ /* 0x000fe20001701670 */
[C---:B---3--:R-:W-:Y:S10]  /*2a30*/  HMMA.16816.F32.BF16 R44, R48.reuse, R56, R44 ;  /* 0x00000038302c723c */ /* 0x048ff4000004182c */
[----:B------:R-:W-:Y:S02]  /*2a40*/  HMMA.16816.F32.BF16 R40, R48, R58, R40 ;  /* 0x0000003a3028723c */ /* 0x000fe40000041828 */
[----:B------:R1:W-:Y:S01]  /*2a50*/  LDGSTS.E.BYPASS.LTC128B.128 [R231+0x6100], [R28.64], !P0 ;  /* 0x061000001ce77fae */ /* 0x0003e2000c101d52 */
[----:B------:R-:W-:-:S04]  /*2a60*/  ISETP.GE.AND P0, PT, R203, c[0x0][0x1d4], PT ;  /* 0x00007500cb007a0c */ /* 0x000fc80003f06270 */
[C---:B------:R-:W-:Y:S01]  /*2a70*/  ISETP.LT.OR P0, PT, R12.reuse, 0x21, P0 ;  /* 0x000000210c00780c */ /* 0x040fe20000701670 */
[C---:B--2---:R-:W-:Y:S08]  /*2a80*/  HMMA.16816.F32.BF16 R36, R68.reuse, R32, RZ ;  /* 0x000000204424723c */ /* 0x044ff000000418ff */
[----:B------:R-:W-:Y:S04]  /*2a90*/  HMMA.16816.F32.BF16 R32, R68, R34, RZ ;  /* 0x000000224420723c */ /* 0x000fe800000418ff */
[----:B------:R2:W-:Y:S01]  /*2aa0*/  LDGSTS.E.BYPASS.LTC128B.128 [R231+0x1100], [R22.64], !P0 ;  /* 0x0110000016e77fae */ /* 0x0005e2000c101d52 */
[----:B------:R-:W-:-:S02]  /*2ab0*/  ISETP.LT.OR P0, PT, R12, 0x21, P1 ;  /* 0x000000210c00780c */ /* 0x000fc40000f01670 */
[----:B------:R-:W-:-:S04]  /*2ac0*/  ISETP.GE.AND P1, PT, R13, c[0x0][0x1d4], PT ;  /* 0x000075000d007a0c */ /* 0x000fc80003f26270 */
[----:B------:R-:W-:Y:S01]  /*2ad0*/  ISETP.LT.OR P1, PT, R12, 0x21, P1 ;  /* 0x000000210c00780c */ /* 0x000fe20000f21670 */
[C---:B-1----:R-:W-:Y:S06]  /*2ae0*/  HMMA.16816.F32.BF16 R28, R68.reuse, R24, RZ ;  /* 0x00000018441c723c */ /* 0x042fec00000418ff */
[----:B------:R2:W-:Y:S01]  /*2af0*/  LDGSTS.E.BYPASS.LTC128B.128 [R231+0x3100], [R20.64], !P0 ;  /* 0x0310000014e77fae */ /* 0x0005e2000c101d52 */
[----:B------:R-:W-:Y:S01]  /*2b00*/  LOP3.LUT P0, RZ, R15, 0x4, RZ, 0xc0, !PT ;  /* 0x000000040fff7812 */ /* 0x000fe2000780c0ff */
[----:B------:R-:W-:Y:S03]  /*2b10*/  HMMA.16816.F32.BF16 R24, R68, R26, RZ ;  /* 0x0000001a4418723c */ /* 0x000fe600000418ff */
[----:B------:R-:W-:Y:S01]  /*2b20*/  SEL R0, R0, 0xffffffc0, !P0 ;  /* 0xffffffc000007807 */ /* 0x000fe20004000000 */
[----:B------:R1:W-:Y:S01]  /*2b30*/  LDGSTS.E.BYPASS.LTC128B.128 [R231+0x5100], [R10.64], !P1 ;  /* 0x051000000ae77fae */ /* 0x0003e2000c901d52 */
[----:B------:R-:W-:-:S02]  /*2b40*/  ISETP.LT.OR P0, PT, R12, 0x21, P2 ;  /* 0x000000210c00780c */ /* 0x000fc40001701670 */
[----:B------:R-:W-:Y:S01]  /*2b50*/  ISETP.GT.AND P2, PT, R235, 0x3f, PT ;  /* 0x0000003feb00780c */ /* 0x000fe20003f44270 */
[----:B------:R-:W-:Y:S01]  /*2b60*/  IMAD.IADD R224, R229, 0x1, R0 ;  /* 0x00000001e5e07824 */ /* 0x000fe200078e0200 */
[----:B------:R-:W-:Y:S01]  /*2b70*/  HMMA.16816.F32.BF16 R36, R48, R16, R36 ;  /* 0x000000103024723c */ /* 0x000fe20000041824 */
[----:B------:R-:W-:-:S07]  /*2b80*/  IMAD.IADD R216, R0, 0x1, R228 ;  /* 0x0000000100d87824 */ /* 0x000fce00078e02e4 */
[----:B------:R-:W-:Y:S01]  /*2b90*/  HMMA.16816.F32.BF16 R32, R48, R18, R32 ;  /* 0x000000123020723c */ /* 0x000fe20000041820 */
[----:B------:R1:W-:Y:S01]  /*2ba0*/  LDGSTS.E.BYPASS.LTC128B.128 [R231+0x7100], [R8.64], !P0 ;  /* 0x0710000008e77fae */ /* 0x0003e2000c101d52 */
[----:B------:R-:W-:-:S03]  /*2bb0*/  PLOP3.LUT P0, PT, PT, PT, UP0, 0x40, 0x0 ;  /* 0x000000000000781c */ /* 0x000fc60003f0e808 */
[----:B------:R-:W-:Y:S03]  /*2bc0*/  LDSM.16.M88.4 R12, [R224+0x8900] ;  /* 0x00890000e00c783b */ /* 0x000fe60000000200 */
[C---:B--2---:R-:W-:Y:S01]  /*2bd0*/  HMMA.16816.F32.BF16 R20, R68.reuse, R4, RZ ;  /* 0x000000044414723c */ /* 0x044fe200000418ff */
[----:B------:R-:W-:Y:S04]  /*2be0*/  LDSM.16.M88.4 R56, [R224+0x9100] ;  /* 0x00910000e038783b */ /* 0x000fe80000000200 */
[----:B------:R-:W-:Y:S03]  /*2bf0*/  LDSM.16.M88.4 R16, [R224+0x9900] ;  /* 0x00990000e010783b */ /* 0x000fe60000000200 */
[----:B------:R-:W-:Y:S01]  /*2c00*/  HMMA.16816.F32.BF16 R68, R68, R6, RZ ;  /* 0x000000064444723c */ /* 0x000fe200000418ff */
[----:B------:R-:W2:Y:S04]  /*2c10*/  LDSM.16.M88.4 R4, [R225+0x10100] ;  /* 0x01010000e104783b */ /* 0x000ea80000000200 */
[----:B------:R-:W-:Y:S03]  /*2c20*/  LDSM.16.M88.4 R72, [R216+0x3000] ;  /* 0x00300000d848783b */ /* 0x000fe60000000200 */
[C---:B----4-:R-:W-:Y:S01]  /*2c30*/  HMMA.16816.F32.BF16 R28, R48.reuse, R60, R28 ;  /* 0x0000003c301c723c */ /* 0x050fe2000004181c */
[----:B------:R-:W-:Y:S04]  /*2c40*/  LDSM.16.M88.4 R64, [R229+0xd100] ;  /* 0x00d10000e540783b */ /* 0x000fe80000000200 */
[----:B-1----:R-:W1:Y:S03]  /*2c50*/  LDSM.16.M88.4 R8, [R224+0x8100] ;  /* 0x00810000e008783b */ /* 0x002e660000000200 */
[C---:B------:R-:W-:Y:S01]  /*2c60*/  HMMA.16816.F32.BF16 R24, R48.reuse, R62, R24 ;  /* 0x0000003e3018723c */ /* 0x040fe20000041818 */
[----:B------:R-:W-:Y:S04]  /*2c70*/  LDSM.16.M88.4 R60, [R224+0xb900] ;  /* 0x00b90000e03c783b */ /* 0x000fe80000000200 */
[----:B------:R-:W-:Y:S03]  /*2c80*/  LDSM.16.M88.4 R76, [R224+0xd900] ;  /* 0x00d90000e04c783b */ /* 0x000fe60000000200 */
[C---:B-----5:R-:W-:Y:S01]  /*2c90*/  HMMA.16816.F32.BF16 R20, R48.reuse, R52, R20 ;  /* 0x000000343014723c */ /* 0x060fe20000041814 */
[----:B------:R-:W0:Y:S07]  /*2ca0*/  LDGDEPBAR ;  /* 0x00000000000079af */ /* 0x000e2e0000000000 */
[----:B------:R-:W-:Y:S01]  /*2cb0*/  HMMA.16816.F32.BF16 R68, R48, R54, R68 ;  /* 0x000000363044723c */ /* 0x000fe20000041844 */
[----:B------:R-:W-:Y:S04]  /*2cc0*/  LDSM.16.M88.4 R48, [R223+0x10100] ;  /* 0x01010000df30783b */ /* 0x000fe80000000200 */
[----:B------:R-:W3:Y:S03]  /*2cd0*/  LDSM.16.M88.4 R52, [R216+0x800] ;  /* 0x00080000d834783b */ /* 0x000ee60000000200 */
[C---:B--2---:R-:W-:Y:S08]  /*2ce0*/  HMMA.16816.F32.BF16 R36, R4.reuse, R12, R36 ;  /* 0x0000000c0424723c */ /* 0x044ff00000041824 */
[C---:B------:R-:W-:Y:S01]  /*2cf0*/  HMMA.16816.F32.BF16 R32, R4.reuse, R14, R32 ;  /* 0x0000000e0420723c */ /* 0x040fe20000041820 */
[----:B------:R-:W-:Y:S07]  /*2d00*/  LDSM.16.M88.4 R12, [R216+0x1000] ;  /* 0x00100000d80c783b */ /* 0x000fee0000000200 */
[C---:B-1----:R-:W-:Y:S08]  /*2d10*/  HMMA.16816.F32.BF16 R44, R4.reuse, R8, R44 ;  /* 0x00000008042c723c */ /* 0x042ff0000004182c */
[C---:B------:R-:W-:Y:S01]  /*2d20*/  HMMA.16816.F32.BF16 R40, R4.reuse, R10, R40 ;  /* 0x0000000a0428723c */ /* 0x040fe20000041828 */
[----:B------:R-:W1:Y:S07]  /*2d30*/  LDSM.16.M88.4 R8, [R216] ;  /* 0x00000000d808783b */ /* 0x000e6e0000000200 */
[C---:B------:R-:W-:Y:S08]  /*2d40*/  HMMA.16816.F32.BF16 R28, R4.reuse, R56, R28 ;  /* 0x00000038041c723c */ /* 0x040ff0000004181c */
[C---:B------:R-:W-:Y:S01]  /*2d50*/  HMMA.16816.F32.BF16 R24, R4.reuse, R58, R24 ;  /* 0x0000003a0418723c */ /* 0x040fe20000041818 */
[----:B------:R-:W2:Y:S07]  /*2d60*/  LDSM.16.M88.4 R56, [R216+0x1800] ;  /* 0x00180000d838783b */ /* 0x000eae0000000200 */
[C---:B------:R-:W-:Y:S08]  /*2d70*/  HMMA.16816.F32.BF16 R20, R4.reuse, R16, R20 ;  /* 0x000000100414723c */ /* 0x040ff00000041814 */
[----:B------:R-:W-:Y:S01]  /*2d80*/  HMMA.16816.F32.BF16 R68, R4, R18, R68 ;  /* 0x000000120444723c */ /* 0x000fe20000041844 */
[----:B------:R-:W-:Y:S04]  /*2d90*/  LDSM.16.M88.4 R4, [R230+0x14100] ;  /* 0x01410000e604783b */ /* 0x000fe80000000200 */
[----:B------:R-:W4:Y:S03]  /*2da0*/  LDSM.16.M88.4 R16, [R229+0xa100] ;  /* 0x00a10000e510783b */ /* 0x000f260000000200 */
[C---:B---3--:R-:W-:Y:S08]  /*2db0*/  HMMA.16816.F32.BF16 R36, R48.reuse, R52, R36 ;  /* 0x000000343024723c */ /* 0x048ff00000041824 */
[C---:B-1----:R-:W-:Y:S08]  /*2dc0*/  HMMA.16816.F32.BF16 R44, R48.reuse, R8, R44 ;  /* 0x00000008302c723c */ /* 0x042ff0000004182c */
[C---:B------:R-:W-:Y:S01]  /*2dd0*/  HMMA.16816.F32.BF16 R40, R48.reuse, R10, R40 ;  /* 0x0000000a3028723c */ /* 0x040fe20000041828 */
[----:B------:R-:W1:Y:S07]  /*2de0*/  LDSM.16.M88.4 R8, [R229+0xa900] ;  /* 0x00a90000e508783b */ /* 0x000e6e0000000200 */
[C---:B------:R-:W-:Y:S01]  /*2df0*/  HMMA.16816.F32.BF16 R32, R48.reuse, R54, R32 ;  /* 0x000000363020723c */ /* 0x040fe20000041820 */
[----:B------:R-:W3:Y:S07]  /*2e00*/  LDSM.16.M88.4 R52, [R229+0xb100] ;  /* 0x00b10000e534783b */ /* 0x000eee0000000200 */
[C---:B------:R-:W-:Y:S08]  /*2e10*/  HMMA.16816.F32.BF16 R28, R48.reuse, R12, R28 ;  /* 0x0000000c301c723c */ /* 0x040ff0000004181c */
[C---:B------:R-:W-:Y:S01]  /*2e20*/  HMMA.16816.F32.BF16 R24, R48.reuse, R14, R24 ;  /* 0x0000000e3018723c */ /* 0x040fe20000041818 */
[----:B------:R-:W5:Y:S07]  /*2e30*/  LDSM.16.M88.4 R12, [R229+0xb900] ;  /* 0x00b90000e50c783b */ /* 0x000f6e0000000200 */
[C---:B--2---:R-:W-:Y:S08]  /*2e40*/  HMMA.16816.F32.BF16 R20, R48.reuse, R56, R20 ;  /* 0x000000383014723c */ /* 0x044ff00000041814 */
[----:B------:R-:W-:Y:S01]  /*2e50*/  HMMA.16816.F32.BF16 R68, R48, R58, R68 ;  /* 0x0000003a3044723c */ /* 0x000fe20000041844 */
[----:B------:R-:W-:Y:S04]  /*2e60*/  LDSM.16.M88.4 R48, [R228+0x2000] ;  /* 0x00200000e430783b */ /* 0x000fe80000000200 */
[----:B------:R-:W-:Y:S03]  /*2e70*/  LDSM.16.M88.4 R56, [R228+0x3000] ;  /* 0x00300000e438783b */ /* 0x000fe60000000200 */
[C---:B----4-:R-:W-:Y:S08]  /*2e80*/  HMMA.16816.F32.BF16 R44, R4.reuse, R16, R44 ;  /* 0x00000010042c723c */ /* 0x050ff0000004182c */
        /* <DEDUP_REMOVED lines=10> */
[----:B------:R-:W-:Y:S04]  /*2f30*/  LDSM.16.M88.4 R12, [R225+0x14100] ;  /* 0x01410000e10c783b */ /* 0x000fe80000000200 */
[----:B------:R-:W4:Y:S03]  /*2f40*/  LDSM.16.M88.4 R4, [R224+0xa100] ;  /* 0x00a10000e004783b */ /* 0x000f260000000200 */
        /* <DEDUP_REMOVED lines=24> */
[----:B------:R-:W2:Y:S04]  /*30d0*/  LDSM.16.M88.4 R12, [R229+0xc900] ;  /* 0x00c90000e50c783b */ /* 0x000ea80000000200 */
[----:B------:R-:W5:Y:S03]  /*30e0*/  LDSM.16.M88.4 R60, [R229+0xd900] ;  /* 0x00d90000e53c783b */ /* 0x000f660000000200 */
[C---:B---3--:R-:W-:Y:S08]  /*30f0*/  HMMA.16816.F32.BF16 R44, R52.reuse, R16, R44 ;  /* 0x00000010342c723c */ /* 0x048ff0000004182c */
[C---:B------:R-:W-:Y:S01]  /*3100*/  HMMA.16816.F32.BF16 R40, R52.reuse, R18, R40 ;  /* 0x000000123428723c */ /* 0x040fe20000041828 */
[----:B------:R-:W-:Y:S07]  /*3110*/  LDSM.16.M88.4 R16, [R226+0x18100] ;  /* 0x01810000e210783b */ /* 0x000fee0000000200 */
[C---:B----4-:R-:W-:Y:S08]  /*3120*/  HMMA.16816.F32.BF16 R36, R52.reuse, R4, R36 ;  /* 0x000000043424723c */ /* 0x050ff00000041824 */
[C---:B------:R-:W-:Y:S01]  /*3130*/  HMMA.16816.F32.BF16 R32, R52.reuse, R6, R32 ;  /* 0x000000063420723c */ /* 0x040fe20000041820 */
[----:B------:R-:W3:Y:S07]  /*3140*/  LDSM.16.M88.4 R4, [R228+0x4000] ;  /* 0x00400000e404783b */ /* 0x000eee0000000200 */
[C---:B------:R-:W-:Y:S08]  /*3150*/  HMMA.16816.F32.BF16 R28, R52.reuse, R72, R28 ;  /* 0x00000048341c723c */ /* 0x040ff0000004181c */
[C---:B------:R-:W-:Y:S01]  /*3160*/  HMMA.16816.F32.BF16 R24, R52.reuse, R74, R24 ;  /* 0x0000004a3418723c */ /* 0x040fe20000041818 */
[----:B------:R-:W-:Y:S07]  /*3170*/  LDSM.16.M88.4 R72, [R225+0x18100] ;  /* 0x01810000e148783b */ /* 0x000fee0000000200 */
[C---:B------:R-:W-:Y:S08]  /*3180*/  HMMA.16816.F32.BF16 R20, R52.reuse, R56, R20 ;  /* 0x000000383414723c */ /* 0x040ff00000041814 */
[----:B------:R-:W-:Y:S01]  /*3190*/  HMMA.16816.F32.BF16 R68, R52, R58, R68 ;  /* 0x0000003a3444723c */ /* 0x000fe20000041844 */
[----:B------:R-:W4:Y:S04]  /*31a0*/  LDSM.16.M88.4 R56, [R228+0x4800] ;  /* 0x00480000e438783b */ /* 0x000f280000000200 */
[----:B------:R-:W3:Y:S03]  /*31b0*/  LDSM.16.M88.4 R52, [R228+0x5000] ;  /* 0x00500000e434783b */ /* 0x000ee60000000200 */
[C---:B-1----:R-:W-:Y:S08]  /*31c0*/  HMMA.16816.F32.BF16 R44, R8.reuse, R48, R44 ;  /* 0x00000030082c723c */ /* 0x042ff0000004182c */
[C---:B------:R-:W-:Y:S01]  /*31d0*/  HMMA.16816.F32.BF16 R40, R8.reuse, R50, R40 ;  /* 0x000000320828723c */ /* 0x040fe20000041828 */
[----:B------:R-:W1:Y:S07]  /*31e0*/  LDSM.16.M88.4 R48, [R228+0x5800] ;  /* 0x00580000e430783b */ /* 0x000e6e0000000200 */
[C---:B--2---:R-:W-:Y:S08]  /*31f0*/  HMMA.16816.F32.BF16 R36, R8.reuse, R12, R36 ;  /* 0x0000000c0824723c */ /* 0x044ff00000041824 */
[C---:B------:R-:W-:Y:S01]  /*3200*/  HMMA.16816.F32.BF16 R32, R8.reuse, R14, R32 ;  /* 0x0000000e0820723c */ /* 0x040fe20000041820 */
[----:B------:R-:W-:Y:S07]  /*3210*/  LDSM.16.M88.4 R12, [R224+0xc100] ;  /* 0x00c10000e00c783b */ /* 0x000fee0000000200 */
[C---:B------:R-:W-:Y:S08]  /*3220*/  HMMA.16816.F32.BF16 R28, R8.reuse, R64, R28 ;  /* 0x00000040081c723c */ /* 0x040ff0000004181c */
[C---:B------:R-:W-:Y:S01]  /*3230*/  HMMA.16816.F32.BF16 R24, R8.reuse, R66, R24 ;  /* 0x000000420818723c */ /* 0x040fe20000041818 */
[----:B------:R-:W-:Y:S07]  /*3240*/  LDSM.16.M88.4 R64, [R223+0x18100] ;  /* 0x01810000df40783b */ /* 0x000fee0000000200 */
[C---:B-----5:R-:W-:Y:S08]  /*3250*/  HMMA.16816.F32.BF16 R20, R8.reuse, R60, R20 ;  /* 0x0000003c0814723c */ /* 0x060ff00000041814 */
[----:B------:R-:W-:Y:S01]  /*3260*/  HMMA.16816.F32.BF16 R68, R8, R62, R68 ;  /* 0x0000003e0844723c */ /* 0x000fe20000041844 */
[----:B------:R-:W2:Y:S04]  /*3270*/  LDSM.16.M88.4 R8, [R224+0xc900] ;  /* 0x00c90000e008783b */ /* 0x000ea80000000200 */
[----:B------:R-:W-:Y:S03]  /*3280*/  LDSM.16.M88.4 R60, [R216+0x4000] ;  /* 0x00400000d83c783b */ /* 0x000fe60000000200 */
        /* <DEDUP_REMOVED lines=8> */
[----:B------:R-:W5:Y:S07]  /*3310*/  LDSM.16.M88.4 R52, [R216+0x5000] ;  /* 0x00500000d834783b */ /* 0x000f6e0000000200 */
[C---:B-1----:R-:W-:Y:S08]  /*3320*/  HMMA.16816.F32.BF16 R20, R16.reuse, R48, R20 ;  /* 0x000000301014723c */ /* 0x042ff00000041814 */
        /* <DEDUP_REMOVED lines=11> */
[----:B------:R-:W1:Y:S07]  /*33e0*/  LDSM.16.M88.4 R12, [R229+0xe100] ;  /* 0x00e10000e50c783b */ /* 0x000e6e0000000200 */
[C---:B------:R-:W-:Y:S08]  /*33f0*/  HMMA.16816.F32.BF16 R20, R72.reuse, R76, R20 ;  /* 0x0000004c4814723c */ /* 0x040ff00000041814 */
[----:B------:R-:W-:Y:S08]  /*3400*/  HMMA.16816.F32.BF16 R68, R72, R78, R68 ;  /* 0x0000004e4844723c */ /* 0x000ff00000041844 */
        /* <DEDUP_REMOVED lines=9> */
[C---:B-1----:R-:W-:Y:S01]  /*34a0*/  HMMA.16816.F32.BF16 R72, R64.reuse, R48, R20 ;  /* 0x000000304048723c */ /* 0x042fe20000041814 */
[----:B------:R-:W1:Y:S07]  /*34b0*/  LDSM.16.M88.4 R20, [R228+0x6800] ;  /* 0x00680000e414783b */ /* 0x000e6e0000000200 */
[----:B------:R-:W-:Y:S01]  /*34c0*/  HMMA.16816.F32.BF16 R68, R64, R50, R68 ;  /* 0x000000324044723c */ /* 0x000fe20000041844 */
[----:B------:R-:W5:Y:S04]  /*34d0*/  LDSM.16.M88.4 R48, [R228+0x7000] ;  /* 0x00700000e430783b */ /* 0x000f680000000200 */
[----:B------:R-:W-:Y:S03]  /*34e0*/  LDSM.16.M88.4 R64, [R216+0x6800] ;  /* 0x00680000d840783b */ /* 0x000fe60000000200 */
        /* <DEDUP_REMOVED lines=8> */
[----:B------:R-:W3:Y:S07]  /*3570*/  LDSM.16.M88.4 R12, [R225+0x1c100] ;  /* 0x01c10000e10c783b */ /* 0x000eee0000000200 */
[C---:B----4-:R-:W-:Y:S08]  /*3580*/  HMMA.16816.F32.BF16 R72, R16.reuse, R52, R72 ;  /* 0x000000341048723c */ /* 0x050ff00000041848 */
[----:B------:R-:W-:Y:S01]  /*3590*/  HMMA.16816.F32.BF16 R68, R16, R54, R68 ;  /* 0x000000361044723c */ /* 0x000fe20000041844 */
[----:B------:R-:W-:Y:S04]  /*35a0*/  LDSM.16.M88.4 R16, [R224+0xf100] ;  /* 0x00f10000e010783b */ /* 0x000fe80000000200 */
[----:B------:R-:W-:Y:S03]  /*35b0*/  LDSM.16.M88.4 R52, [R216+0x6000] ;  /* 0x00600000d834783b */ /* 0x000fe60000000200 */
[C---:B-1----:R-:W-:Y:S08]  /*35c0*/  HMMA.16816.F32.BF16 R36, R60.reuse, R20, R36 ;  /* 0x000000143c24723c */ /* 0x042ff00000041824 */
[C---:B------:R-:W-:Y:S01]  /*35d0*/  HMMA.16816.F32.BF16 R32, R60.reuse, R22, R32 ;  /* 0x000000163c20723c */ /* 0x040fe20000041820 */
[----:B------:R-:W1:Y:S07]  /*35e0*/  LDSM.16.M88.4 R20, [R224+0xe900] ;  /* 0x00e90000e014783b */ /* 0x000e6e0000000200 */
[C---:B-----5:R-:W-:Y:S08]  /*35f0*/  HMMA.16816.F32.BF16 R28, R60.reuse, R48, R28 ;  /* 0x000000303c1c723c */ /* 0x060ff0000004181c */
[C---:B------:R-:W-:Y:S01]  /*3600*/  HMMA.16816.F32.BF16 R24, R60.reuse, R50, R24 ;  /* 0x000000323c18723c */ /* 0x040fe20000041818 */
[----:B------:R-:W4:Y:S07]  /*3610*/  LDSM.16.M88.4 R48, [R224+0xf900] ;  /* 0x00f90000e030783b */ /* 0x000f2e0000000200 */
[C---:B------:R-:W-:Y:S08]  /*3620*/  HMMA.16816.F32.BF16 R44, R60.reuse, R56, R44 ;  /* 0x000000383c2c723c */ /* 0x040ff0000004182c */
[C---:B------:R-:W-:Y:S01]  /*3630*/  HMMA.16816.F32.BF16 R40, R60.reuse, R58, R40 ;  /* 0x0000003a3c28723c */ /* 0x040fe20000041828 */
[----:B------:R-:W5:Y:S07]  /*3640*/  LDSM.16.M88.4 R56, [R223+0x1c100] ;  /* 0x01c10000df38783b */ /* 0x000f6e0000000200 */
[C---:B--2---:R-:W-:Y:S08]  /*3650*/  HMMA.16816.F32.BF16 R72, R60.reuse, R8, R72 ;  /* 0x000000083c48723c */ /* 0x044ff00000041848 */
[----:B------:R-:W-:Y:S01]  /*3660*/  HMMA.16816.F32.BF16 R68, R60, R10, R68 ;  /* 0x0000000a3c44723c */ /* 0x000fe20000041844 */
[----:B------:R-:W2:Y:S04]  /*3670*/  LDSM.16.M88.4 R60, [R216+0x7000] ;  /* 0x00700000d83c783b */ /* 0x000ea80000000200 */
[----:B------:R-:W2:Y:S01]  /*3680*/  LDSM.16.M88.4 R8, [R216+0x7800] ;  /* 0x00780000d808783b */ /* 0x000ea20000000200 */
[----:B------:R-:W-:-:S04]  /*3690*/  DEPBAR.LE SB0, 0x0 ;  /* 0x000080000000791a */ /* 0x000fc80000000000 */
[C---:B---3--:R-:W-:Y:S08]  /*36a0*/  HMMA.16816.F32.BF16 R44, R12.reuse, R4, R44 ;  /* 0x000000040c2c723c */ /* 0x048ff0000004182c */
[C---:B------:R-:W-:Y:S08]  /*36b0*/  HMMA.16816.F32.BF16 R40, R12.reuse, R6, R40 ;  /* 0x000000060c28723c */ /* 0x040ff00000041828 */
[C---:B-1----:R-:W-:Y:S08]  /*36c0*/  HMMA.16816.F32.BF16 R36, R12.reuse, R20, R36 ;  /* 0x000000140c24723c */ /* 0x042ff00000041824 */
[C---:B------:R-:W-:Y:S08]  /*36d0*/  HMMA.16816.F32.BF16 R32, R12.reuse, R22, R32 ;  /* 0x000000160c20723c */ /* 0x040ff00000041820 */
[C---:B------:R-:W-:Y:S08]  /*36e0*/  HMMA.16816.F32.BF16 R28, R12.reuse, R16, R28 ;  /* 0x000000100c1c723c */ /* 0x040ff0000004181c */
[C---:B------:R-:W-:Y:S08]  /*36f0*/  HMMA.16816.F32.BF16 R24, R12.reuse, R18, R24 ;  /* 0x000000120c18723c */ /* 0x040ff00000041818 */
[C---:B----4-:R-:W-:Y:S08]  /*3700*/  HMMA.16816.F32.BF16 R72, R12.reuse, R48, R72 ;  /* 0x000000300c48723c */ /* 0x050ff00000041848 */
[----:B------:R-:W-:Y:S07]  /*3710*/  HMMA.16816.F32.BF16 R68, R12, R50, R68 ;  /* 0x000000320c44723c */ /* 0x000fee0000041844 */
[----:B------:R-:W-:Y:S01]  /*3720*/  SHF.R.S32.HI R13, RZ, 0x1f, R203 ;  /* 0x0000001fff0d7819 */ /* 0x000fe200000114cb */
[C---:B-----5:R-:W-:Y:S08]  /*3730*/  HMMA.16816.F32.BF16 R44, R56.reuse, R52, R44 ;  /* 0x00000034382c723c */ /* 0x060ff0000004182c */
[C---:B------:R-:W-:Y:S08]  /*3740*/  HMMA.16816.F32.BF16 R40, R56.reuse, R54, R40 ;  /* 0x000000363828723c */ /* 0x040ff00000041828 */
[C---:B------:R-:W-:Y:S08]  /*3750*/  HMMA.16816.F32.BF16 R36, R56.reuse, R64, R36 ;  /* 0x000000403824723c */ /* 0x040ff00000041824 */
[C---:B------:R-:W-:Y:S08]  /*3760*/  HMMA.16816.F32.BF16 R32, R56.reuse, R66, R32 ;  /* 0x000000423820723c */ /* 0x040ff00000041820 */
[C---:B--2---:R-:W-:Y:S08]  /*3770*/  HMMA.16816.F32.BF16 R28, R56.reuse, R60, R28 ;  /* 0x0000003c381c723c */ /* 0x044ff0000004181c */
[C---:B------:R-:W-:Y:S08]  /*3780*/  HMMA.16816.F32.BF16 R24, R56.reuse, R62, R24 ;  /* 0x0000003e3818723c */ /* 0x040ff00000041818 */
[C---:B------:R-:W-:Y:S08]  /*3790*/  HMMA.16816.F32.BF16 R72, R56.reuse, R8, R72 ;  /* 0x000000083848723c */ /* 0x040ff00000041848 */
[----:B------:R-:W-:Y:S01]  /*37a0*/  HMMA.16816.F32.BF16 R68, R56, R10, R68 ;  /* 0x0000000a3844723c */ /* 0x000fe20000041844 */
[----:B------:R-:W-:Y:S06]  /*37b0*/  BAR.SYNC.DEFER_BLOCKING 0x0 ;  /* 0x0000000000007b1d */ /* 0x000fec0000010000 */
[----:B------:R-:W-:Y:S05]  /*37c0*/  @P0 BRA `(.L_x_2917) ;  /* 0x000004e000000947 */ /* 0x000fea0003800000 */
[----:B------:R-:W-:Y:S01]  /*37d0*/  ISETP.NE.AND P1, PT, R232, 0x1, PT ;  /* 0x00000001e800780c */ /* 0x000fe20003f25270 */
[----:B------:R-:W-:Y:S01]  /*37e0*/  IMAD.MOV.U32 R233, RZ, RZ, RZ ;  /* 0x000000ffffe97224 */ /* 0x000fe200078e00ff */
[----:B------:R-:W-:-:S04]  /*37f0*/  IADD3 R234, R235, UR11, R80 ;  /* 0x0000000bebea7c10 */ /* 0x000fc8000fffe050 */
[----:B------:R-:W-:-:S05]  /*3800*/  IADD3 R234, R234, -0x40, RZ ;  /* 0xffffffc0eaea7810 */ /* 0x000fca0007ffe0ff */
[----:B------:R-:W-:Y:S02]  /*3810*/  IMAD.MOV.U32 R0, RZ, RZ, R234 ;  /* 0x000000ffff007224 */ /* 0x000fe400078e00ea */
        /* <DEDUP_REMOVED lines=14> */
[----:B------:R-:W-:Y:S01]  /*3900*/  IADD3 R22, -R8, 0x10, RZ ;  /* 0x0000001008167810 */ /* 0x000fe20007ffe1ff */
[----:B------:R-:W-:Y:S01]  /*3910*/  IMAD.SHL.U32 R6, R201, 0x2, RZ ;  /* 0x00000002c9067824 */ /* 0x000fe200078e00ff */
[----:B------:R-:W-:-:S02]  /*3920*/  SHF.R.S32.HI R0, RZ, 0x1f, R234 ;  /* 0x0000001fff007819 */ /* 0x000fc400000114ea */
[----:B------:R-:W-:Y:S02]  /*3930*/  LOP3.LUT R48, R48, 0xf, RZ, 0xc0, !PT ;  /* 0x0000000f30307812 */ /* 0x000fe400078ec0ff */
[----:B------:R-:W-:Y:S01]  /*3940*/  SHF.L.U64.HI R14, R203, 0x1, R13 ;  /* 0x00000001cb0e7819 */ /* 0x000fe2000001020d */
[----:B------:R-:W-:Y:S01]  /*3950*/  IMAD R0, R0, c[0x0][0x1e0], RZ ;  /* 0x0000780000007a24 */ /* 0x000fe200078e02ff */
[----:B------:R-:W-:Y:S02]  /*3960*/  LOP3.LUT R22, R22, 0xf, RZ, 0xc0, !PT ;  /* 0x0000000f16167812 */ /* 0x000fe400078ec0ff */
[----:B------:R-:W-:Y:S01]  /*3970*/  SHF.L.U64.HI R10, R202, 0x1, R243 ;  /* 0x00000001ca0a7819 */ /* 0x000fe200000102f3 */
[----:B------:R-:W-:Y:S01]  /*3980*/  IMAD R0, R234, c[0x0][0x1e4], R0 ;  /* 0x00007900ea007a24 */ /* 0x000fe200078e0200 */
[----:B------:R-:W-:Y:S02]  /*3990*/  IADD3 R17, -R244, 0x10, RZ ;  /* 0x00000010f4117810 */ /* 0x000fe40007ffe1ff */
[----:B------:R-:W-:-:S02]  /*39a0*/  SHF.L.U64.HI R7, R201, 0x1, R242 ;  /* 0x00000001c9077819 */ /* 0x000fc400000102f2 */
[----:B------:R-:W-:Y:S01]  /*39b0*/  LOP3.LUT R17, R17, 0xf, RZ, 0xc0, !PT ;  /* 0x0000000f11117812 */ /* 0x000fe200078ec0ff */
[----:B-1----:R-:W-:-:S04]  /*39c0*/  IMAD.WIDE.U32 R4, R234, c[0x0][0x1e0], RZ ;  /* 0x00007800ea047a25 */ /* 0x002fc800078e00ff */
[----:B------:R-:W-:Y:S01]  /*39d0*/  IMAD.IADD R5, R5, 0x1, R0 ;  /* 0x0000000105057824 */ /* 0x000fe200078e0200 */
[----:B--2---:R-:W-:-:S03]  /*39e0*/  SHF.R.S32.HI R0, RZ, 0x1f, R233 ;  /* 0x0000001fff007819 */ /* 0x004fc600000114e9 */
[----:B------:R-:W-:-:S04]  /*39f0*/  IMAD.WIDE.U32 R4, R233, c[0x0][0x1f0], R4 ;  /* 0x00007c00e9047a25 */ /* 0x000fc800078e0004 */
[----:B------:R-:W-:Y:S01]  /*3a00*/  IMAD R0, R0, c[0x0][0x1f0], RZ ;  /* 0x00007c0000007a24 */ /* 0x000fe200078e02ff */
[----:B------:R-:W-:Y:S02]  /*3a10*/  IADD3 R15, P0, R4, UR16, RZ ;  /* 0x00000010040f7c10 */ /* 0x000fe4000ff1e0ff */
[----:B------:R-:W-:Y:S01]  /*3a20*/  SHF.L.U64.HI R4, R200, 0x1, R241 ;  /* 0x00000001c8047819 */ /* 0x000fe200000102f1 */
[----:B------:R-:W-:-:S05]  /*3a30*/  IMAD R0, R233, c[0x0][0x1f4], R0 ;  /* 0x00007d00e9007a24 */ /* 0x000fca00078e0200 */
[----:B------:R-:W-:Y:S02]  /*3a40*/  IADD3.X R0, R5, UR9, R0, P0, !PT ;  /* 0x0000000905007c10 */ /* 0x000fe400087fe400 */
[C---:B------:R-:W-:Y:S02]  /*3a50*/  LEA R16, P0, R15.reuse, c[0x0][0x1c8], 0x1 ;  /* 0x000072000f107a11 */ /* 0x040fe400078008ff */
[----:B------:R-:W-:Y:S02]  /*3a60*/  SEL R5, RZ, 0x10, P4 ;  /* 0x00000010ff057807 */ /* 0x000fe40002000000 */
[----:B------:R-:W-:Y:S01]  /*3a70*/  LEA.HI.X R15, R15, c[0x0][0x1cc], R0, 0x1, P0 ;  /* 0x000073000f0f7a11 */ /* 0x000fe200000f0c00 */
[----:B------:R-:W1:Y:S01]  /*3a80*/  SHFL.IDX PT, R18, R16, 0x1, 0x181f ;  /* 0x00381f0010127f89 */ /* 0x000e6200000e0000 */
[----:B------:R-:W-:Y:S01]  /*3a90*/  IADD3 R20, -R5, 0x10, RZ ;  /* 0x0000001005147810 */ /* 0x000fe20007ffe1ff */
[----:B------:R-:W-:Y:S02]  /*3aa0*/  IMAD.SHL.U32 R0, R200, 0x2, RZ ;  /* 0x00000002c8007824 */ /* 0x000fe400078e00ff */
[----:B------:R-:W2:Y:S01]  /*3ab0*/  SHFL.IDX PT, R19, R15, 0x1, 0x181f ;  /* 0x00381f000f137f89 */ /* 0x000ea200000e0000 */
[----:B------:R-:W-:-:S03]  /*3ac0*/  LOP3.LUT R20, R20, 0xf, RZ, 0xc0, !PT ;  /* 0x0000000f14147812 */ /* 0x000fc600078ec0ff */
        /* <DEDUP_REMOVED lines=10> */
[----:B---3--:R-:W-:-:S05]  /*3b70*/  IADD3 R50, P0, R16, R12, RZ ;  /* 0x0000000c10327210 */ /* 0x008fca0007f1e0ff */
[----:B----4-:R-:W-:Y:S01]  /*3b80*/  IMAD.X R51, R15, 0x1, R14, P0 ;  /* 0x000000010f337824 */ /* 0x010fe200000e060e */
        /* <DEDUP_REMOVED lines=18> */
.L_x_2917:
[----:B------:R-:W-:Y:S01]  /*3cb0*/  LOP3.LUT R0, R86, 0xffffffe0, RZ, 0xc0, !PT ;  /* 0xffffffe056007812 */ /* 0x000fe200078ec0ff */
[----:B------:R-:W-:Y:S01]  /*3cc0*/  UIADD3 UR21, UR8, 0x1, -UR21 ;  /* 0x0000000108157890 */ /* 0x000fe2000fffe815 */
[----:B------:R-:W-:Y:S01]  /*3cd0*/  LEA.HI R5, R84, R83, RZ, 0x2 ;  /* 0x0000005354057211 */ /* 0x000fe200078f10ff */
[----:B------:R-:W0:Y:S01]  /*3ce0*/  LDGDEPBAR ;  /* 0x00000000000079af */ /* 0x000e220000000000 */
[----:B-1----:R-:W-:Y:S01]  /*3cf0*/  SHF.R.S32.HI R6, RZ, 0x1f, R85 ;  /* 0x0000001fff067819 */ /* 0x002fe20000011455 */
        /* <DEDUP_REMOVED lines=8> */
[----:B------:R-:W-:Y:S01]  /*3d80*/  ULOP3.LUT UR21, URZ, UR21, URZ, 0x33, !UPT ;  /* 0x000000153f157292 */ /* 0x000fe2000f8e333f */
[----:B------:R-:W-:-:S02]  /*3d90*/  LEA.HI R4, R4, R0, RZ, 0x2 ;  /* 0x0000000004047211 */ /* 0x000fc400078f10ff */
[----:B------:R-:W-:Y:S01]  /*3da0*/  LEA.HI R5, R83, R83, RZ, 0x1 ;  /* 0x0000005353057211 */ /* 0x000fe200078f08ff */
[----:B------:R-:W-:Y:S01]  /*3db0*/  IMAD.IADD R85, R85, 0x1, -R6 ;  /* 0x0000000155557824 */ /* 0x000fe200078e0a06 */
[----:B------:R-:W-:Y:S02]  /*3dc0*/  PLOP3.LUT P0, PT, PT, PT, UP2, 0x80, 0x0 ;  /* 0x000000000000781c */ /* 0x000fe40003f0f028 */
[C---:B------:R-:W-:Y:S02]  /*3dd0*/  LEA.HI.SX32 R6, R4.reuse, UR26, 0x1e ;  /* 0x0000001a04067c11 */ /* 0x040fe4000f8ff2ff */
        /* <DEDUP_REMOVED lines=8> */
[----:B------:R-:W-:Y:S02]  /*3e60*/  PLOP3.LUT P0, PT, PT, PT, UP2, 0x80, 0x0 ;  /* 0x000000000000781c */ /* 0x000fe40003f0f028 */
[----:B------:R-:W-:Y:S01]  /*3e70*/  IADD3 R7, R7, -UR12, -R237 ;  /* 0x8000000c07077c10 */ /* 0x000fe2000fffe8ed */
[----:B------:R-:W-:Y:S01]  /*3e80*/  IMAD.MOV.U32 R9, RZ, RZ, R236 ;  /* 0x000000ffff097224 */ /* 0x000fe200078e00ec */
[----:B------:R-:W-:Y:S01]  /*3e90*/  IADD3 R0, -R237, UR8, -R80 ;  /* 0x00000008ed007c10 */ /* 0x000fe2000fffe950 */
[----:B------:R-:W-:Y:S01]  /*3ea0*/  IMAD.IADD R4, R82, 0x1, R81 ;  /* 0x0000000152047824 */ /* 0x000fe200078e0251 */
[----:B------:R-:W-:-:S02]  /*3eb0*/  IADD3 R8, R7, c[0x0][0x328], RZ ;  /* 0x0000ca0007087a10 */ /* 0x000fc40007ffe0ff */
        /* <DEDUP_REMOVED lines=20> */
.L_x_2920:
[----:B------:R-:W-:-:S04]  /*4000*/  MOV R5, 0x1 ;  /* 0x0000000100057802 */ /* 0x000fc80000000f00 */
[----:B------:R-:W-:-:S13]  /*4010*/  ISETP.NE.AND P0, PT, R5, c[0x0][0x32c], PT ;  /* 0x0000cb0005007a0c */ /* 0x000fda0003f05270 */
[----:B------:R-:W-:-:S05]  /*4020*/  @P0 IMAD.HI.U32 R5, R6, c[0x0][0x330], RZ ;  /* 0x0000cc0006050a27 */ /* 0x000fca00078e00ff */
[----:B------:R-:W-:Y:S02]  /*4030*/  @P0 SHF.R.U32.HI R6, RZ, c[0x0][0x334], R5 ;  /* 0x0000cd00ff060a19 */ /* 0x000fe40000011605 */
.L_x_2921:
[----:B------:R-:W-:Y:S05]  /*4040*/  BSYNC B0 ;  /* 0x0000000000007941 */ /* 0x000fea0003800000 */
.L_x_2919:
[----:B------:R-:W-:-:S04]  /*4050*/  IMAD R6, R6, c[0x0][0x32c], -R80 ;  /* 0x0000cb0006067a24 */ /* 0x000fc800078e0a50 */
[----:B------:R-:W-:-:S05]  /*4060*/  IMAD.IADD R6, R6, 0x1, -R237 ;  /* 0x0000000106067824 */ /* 0x000fca00078e0aed */
[----:B------:R-:W-:Y:S02]  /*4070*/  IADD3 R5, R6, c[0x0][0x32c], RZ ;  /* 0x0000cb0006057a10 */ /* 0x000fe40007ffe0ff */
[----:B------:R-:W-:Y:S02]  /*4080*/  IMNMX R10, R10, R6, !PT ;  /* 0x000000060a0a7217 */ /* 0x000fe40007800200 */
[----:B------:R-:W-:Y:S02]  /*4090*/  IMNMX R11, R11, R5, PT ;  /* 0x000000050b0b7217 */ /* 0x000fe40003800200 */
.L_x_2918:
        /* <DEDUP_REMOVED lines=9> */
[--C-:B-1----:R-:W-:Y:S02]  /*4130*/  IMAD.IADD R8, R8, 0x1, R9.reuse ;  /* 0x0000000108087824 */ /* 0x102fe400078e0209 */
[----:B------:R-:W-:Y:S01]  /*4140*/  IMAD.IADD R7, R7, 0x1, R9 ;  /* 0x0000000107077824 */ /* 0x000fe200078e0209 */
[----:B------:R-:W-:Y:S02]  /*4150*/  ISETP.LT.OR P0, PT, R11, 0x9, P0 ;  /* 0x000000090b00780c */ /* 0x000fe40000701670 */
[----:B------:R-:W-:Y:S02]  /*4160*/  IMNMX R0, R8, R0, PT ;  /* 0x0000000008007217 */ /* 0x000fe40003800200 */
[----:B------:R-:W-:-:S02]  /*4170*/  FSEL R40, R40, -INF , !P0 ;  /* 0xff80000028287808 */ /* 0x000fc40004000000 */
        /* <DEDUP_REMOVED lines=39> */
[----:B------:R-:W-:-:S13]  /*43f0*/  PLOP3.LUT P0, PT, PT, PT, UP1, 0x40, 0x0 ;  /* 0x000000000000781c */ /* 0x000fda0003f0e818 */
        /* <DEDUP_REMOVED lines=13> */
.L_x_2924:
[----:B------:R-:W-:-:S04]  /*44d0*/  MOV R8, 0x1 ;  /* 0x0000000100087802 */ /* 0x000fc80000000f00 */
[----:B------:R-:W-:-:S13]  /*44e0*/  ISETP.NE.AND P0, PT, R8, c[0x0][0x32c], PT ;  /* 0x0000cb0008007a0c */ /* 0x000fda0003f05270 */
[----:B------:R-:W-:-:S05]  /*44f0*/  @P0 IMAD.HI.U32 R8, R9, c[0x0][0x330], RZ ;  /* 0x0000cc0009080a27 */ /* 0x000fca00078e00ff */
[----:B------:R-:W-:Y:S02]  /*4500*/  @P0 SHF.R.U32.HI R9, RZ, c[0x0][0x334], R8 ;  /* 0x0000cd00ff090a19 */ /* 0x000fe40000011608 */
.L_x_2925:
[----:B------:R-:W-:Y:S05]  /*4510*/  BSYNC B0 ;  /* 0x0000000000007941 */ /* 0x000fea0003800000 */
.L_x_2923:
[----:B------:R-:W-:-:S04]  /*4520*/  IMAD R9, R9, c[0x0][0x32c], -R80 ;  /* 0x0000cb0009097a24 */ /* 0x000fc800078e0a50 */
[----:B------:R-:W-:-:S05]  /*4530*/  IMAD.IADD R9, R9, 0x1, -R237 ;  /* 0x0000000109097824 */ /* 0x000fca00078e0aed */
[----:B------:R-:W-:Y:S02]  /*4540*/  IADD3 R8, R9, c[0x0][0x32c], RZ ;  /* 0x0000cb0009087a10 */ /* 0x000fe40007ffe0ff */
[----:B------:R-:W-:Y:S02]  /*4550*/  IMNMX R7, R7, R9, !PT ;  /* 0x0000000907077217 */ /* 0x000fe40007800200 */
[----:B------:R-:W-:Y:S02]  /*4560*/  IMNMX R0, R0, R8, PT ;  /* 0x0000000800007217 */ /* 0x000fe40003800200 */
.L_x_2922:
[----:B------:R-:W-:Y:S01]  /*4570*/  ISETP.GT.AND P0, PT, R7, 0x8, P1 ;  /* 0x000000080700780c */ /* 0x000fe20000f04270 */
[----:B------:R-:W-:Y:S01]  /*4580*/  IMAD.SHL.U32 R227, R4, 0x2, RZ ;  /* 0x0000000204e37824 */ /* 0x000fe200078e00ff */
[----:B------:R-:W-:Y:S01]  /*4590*/  FMNMX.FTZ R11, R44, R45, !PT ;  /* 0x0000002d2c0b7209 */ /* 0x000fe20007810000 */
[----:B------:R-:W-:Y:S01]  /*45a0*/  @UP2 USHF.L.U32 UR27, UR27, 0x7, URZ ;  /* 0x000000071b1b2899 */ /* 0x000fe2000800063f */
        /* <DEDUP_REMOVED lines=9> */
[----:B------:R-:W-:Y:S01]  /*4640*/  ULDC.64 UR4, c[0x0][0x2c8] ;  /* 0x0000b20000047ab9 */ /* 0x000fe20000000a00 */
[----:B------:R-:W-:Y:S01]  /*4650*/  ISETP.LT.OR P0, PT, R0, 0xa, P0 ;  /* 0x0000000a0000780c */ /* 0x000fe20000701670 */
[----:B------:R-:W-:Y:S01]  /*4660*/  LDSM.16.MT88.4 R156, [R227+0x100] ;  /* 0x00010000e39c783b */ /* 0x000fe20000004200 */
[----:B------:R-:W-:Y:S01]  /*4670*/  FMNMX.FTZ R11, R6, R11, !PT ;  /* 0x0000000b060b7209 */ /* 0x000fe20007810000 */
[----:B------:R-:W-:Y:S01]  /*4680*/  UIMAD.WIDE.U32 UR28, UR27, UR4, URZ ;  /* 0x000000041b1c72a5 */ /* 0x000fe2000f8e003f */
[----:B------:R-:W-:Y:S01]  /*4690*/  FSEL R43, R43, -INF , !P0 ;  /* 0xff8000002b2b7808 */ /* 0x000fe20004000000 */
[----:B------:R-:W-:Y:S01]  /*46a0*/  LDSM.16.MT88.4 R144, [R221+0x100] ;  /* 0x00010000dd90783b */ /* 0x000fe20000004200 */
[----:B------:R-:W-:Y:S01]  /*46b0*/  ISETP.GT.AND P0, PT, R7, 0x10, P1 ;  /* 0x000000100700780c */ /* 0x000fe20000f04270 */
[----:B------:R-:W-:Y:S01]  /*46c0*/  UIADD3 UR22, UR22, -0x2, URZ ;  /* 0xfffffffe16167890 */ /* 0x000fe2000fffe03f */
[----:B------:R-:W-:Y:S01]  /*46d0*/  FMNMX.FTZ R11, R5, R11, !PT ;  /* 0x0000000b050b7209 */ /* 0x000fe20007810000 */
[----:B------:R-:W-:Y:S01]  /*46e0*/  LDSM.16.MT88.4 R152, [R220+0x100] ;  /* 0x00010000dc98783b */ /* 0x000fe20000004200 */
[----:B------:R-:W-:Y:S01]  /*46f0*/  ISETP.LT.OR P0, PT, R0, 0x11, P0 ;  /* 0x000000110000780c */ /* 0x000fe20000701670 */
[----:B------:R-:W-:Y:S01]  /*4700*/  @UP2 UMOV UR27, UR29 ;  /* 0x0000001d001b2c82 */ /* 0x000fe20008000000 */
[----:B------:R-:W-:Y:S01]  /*4710*/  FMNMX.FTZ R11, R32, R11, !PT ;  /* 0x0000000b200b7209 */ /* 0x000fe20007810000 */
[----:B------:R-:W-:Y:S01]  /*4720*/  LDSM.16.MT88.4 R48, [R222+0x2100] ;  /* 0x00210000de30783b */ /* 0x000fe20000004200 */
[----:B------:R-:W-:Y:S01]  /*4730*/  FSEL R10, R38, -INF , !P0 ;  /* 0xff800000260a7808 */ /* 0x000fe20004000000 */
[----:B------:R-:W-:Y:S01]  /*4740*/  @UP2 USHF.R.U32.HI UR26, URZ, UR5, UR27 ;  /* 0x000000053f1a2299 */ /* 0x000fe2000801161b */
[----:B------:R-:W-:Y:S01]  /*4750*/  ISETP.GT.AND P0, PT, R7, 0x11, P1 ;  /* 0x000000110700780c */ /* 0x000fe20000f04270 */
[----:B------:R-:W-:Y:S01]  /*4760*/  LDSM.16.MT88.4 R56, [R221+0x2100] ;  /* 0x00210000dd38783b */ /* 0x000fe20000004200 */
[----:B------:R-:W-:Y:S01]  /*4770*/  FMNMX.FTZ R11, R33, R11, !PT ;  /* 0x0000000b210b7209 */ /* 0x000fe20007810000 */
[----:B------:R-:W-:Y:S01]  /*4780*/  UIADD3 UR4, UR23, UR26, URZ ;  /* 0x0000001a17047290 */ /* 0x000fe2000fffe03f */
[----:B------:R-:W-:Y:S01]  /*4790*/  ISETP.LT.OR P0, PT, R0, 0x12, P0 ;  /* 0x000000120000780c */ /* 0x000fe20000701670 */
[----:B------:R-:W-:Y:S01]  /*47a0*/  LDSM.16.MT88.4 R64, [R220+0x2100] ;  /* 0x00210000dc40783b */ /* 0x000fe20000004200 */
[----:B------:R-:W-:Y:S01]  /*47b0*/  FMNMX.FTZ R11, R180, R11, !PT ;  /* 0x0000000bb40b7209 */ /* 0x000fe20007810000 */
[----:B------:R-:W-:Y:S01]  /*47c0*/  ULDC UR23, c[0x0][0x328] ;  /* 0x0000ca0000177ab9 */ /* 0x000fe20000000800 */
[----:B------:R-:W-:Y:S01]  /*47d0*/  FSEL R9, R39, -INF , !P0 ;  /* 0xff80000027097808 */ /* 0x000fe20004000000 */
[----:B------:R-:W-:Y:S01]  /*47e0*/  LDSM.16.MT88.4 R80, [R222+0x4100] ;  /* 0x00410000de50783b */ /* 0x000fe20000004200 */
[----:B------:R-:W-:Y:S01]  /*47f0*/  ISETP.GT.AND P0, PT, R7, 0x18, P1 ;  /* 0x000000180700780c */ /* 0x000fe20000f04270 */
[----:B------:R-:W-:Y:S01]  /*4800*/  UIADD3 UR23, UR4, UR23, URZ ;  /* 0x0000001704177290 */ /* 0x000fe2000fffe03f */
[----:B------:R-:W-:Y:S01]  /*4810*/  FMNMX.FTZ R11, R181, R11, !PT ;  /* 0x0000000bb50b7209 */ /* 0x000fe20007810000 */
[----:B------:R-:W-:Y:S01]  /*4820*/  LDSM.16.MT88.4 R88, [R221+0x4100] ;  /* 0x00410000dd58783b */ /* 0x000fe20000004200 */
[----:B------:R-:W-:-:S02]  /*4830*/  ISETP.LT.OR P0, PT, R0, 0x19, P0 ;  /* 0x000000190000780c */ /* 0x000fc40000701670 */
[----:B------:R-:W-:Y:S01]  /*4840*/  FMNMX.FTZ R11, R182, R11, !PT ;  /* 0x0000000bb60b7209 */ /* 0x000fe20007810000 */
[----:B------:R-:W-:Y:S01]  /*4850*/  LDSM.16.MT88.4 R96, [R220+0x4100] ;  /* 0x00410000dc60783b */ /* 0x000fe20000004200 */
[----:B------:R-:W-:Y:S02]  /*4860*/  FSEL R8, R34, -INF , !P0 ;  /* 0xff80000022087808 */ /* 0x000fe40004000000 */
[----:B------:R-:W-:Y:S01]  /*4870*/  ISETP.GT.AND P0, PT, R7, 0x19, P1 ;  /* 0x000000190700780c */ /* 0x000fe20000f04270 */
[----:B------:R-:W-:Y:S01]  /*4880*/  LDSM.16.MT88.4 R104, [R227+0x6100] ;  /* 0x00610000e368783b */ /* 0x000fe20000004200 */
        /* <DEDUP_REMOVED lines=10> */
[----:B------:R-:W-:Y:S02]  /*4930*/  FMNMX.FTZ R11, R167, R11, !PT ;  /* 0x0000000ba70b7209 */ /* 0x000fe40007810000 */
[----:B------:R-:W-:-:S02]  /*4940*/  FSEL R187, R30, -INF , !P0 ;  /* 0xff8000001ebb7808 */ /* 0x000fc40004000000 */
[----:B------:R-:W-:Y:S02]  /*4950*/  ISETP.GT.AND P0, PT, R7, 0x21, P1 ;  /* 0x000000210700780c */ /* 0x000fe40000f04270 */
[----:B------:R-:W-:Y:S02]  /*4960*/  FMNMX.FTZ R11, R165, R11, !PT ;  /* 0x0000000ba50b7209 */ /* 0x000fe40007810000 */
[----:B------:R-:W-:-:S03]  /*4970*/  ISETP.LT.OR P0, PT, R0, 0x22, P0 ;  /* 0x000000220000780c */ /* 0x000fc60000701670 */
[----:B------:R-:W1:Y:S01]  /*4980*/  SHFL.BFLY PT, R12, R11, 0x2, 0x1f ;  /* 0x0c401f000b0c7f89 */ /* 0x000e6200000e0000 */
        /* <DEDUP_REMOVED lines=43> */
[----:B------:R-:W-:Y:S02]  /*4c40*/  FMNMX.FTZ R7, R184, R0, !PT ;  /* 0x00000000b8077209 */ /* 0x000fe40007810000 */
        /* <DEDUP_REMOVED lines=18> */
[----:B------:R-:W-:Y:S01]  /*4d70*/  LDSM.16.MT88.4 R32, [R227+0x900] ;  /* 0x00090000e320783b */ /* 0x000fe20000004200 */
[--C-:B------:R-:W-:Y:S01]  /*4d80*/  FFMA.FTZ R180, R180, c[0x0][0x2d0], -R166.reuse ;  /* 0x0000b400b4b47a23 */ /* 0x100fe200000108a6 */
[----:B-1----:R-:W-:Y:S01]  /*4d90*/  FMNMX.FTZ R12, R12, R7, !PT ;  /* 0x000000070c0c7209 */ /* 0x002fe20007810000 */
[--C-:B------:R-:W-:Y:S01]  /*4da0*/  FFMA.FTZ R181, R181, c[0x0][0x2d0], -R166.reuse ;  /* 0x0000b400b5b57a23 */ /* 0x100fe200000108a6 */
[----:B------:R-:W-:Y:S01]  /*4db0*/  LDSM.16.MT88.4 R4, [R220+0x6100] ;  /* 0x00610000dc04783b */ /* 0x000fe20000004200 */
        /* <DEDUP_REMOVED lines=14> */
[----:B------:R-:W-:-:S02]  /*4ea0*/  FFMA.FTZ R175, R42, c[0x0][0x2d0], -R186 ;  /* 0x0000b4002aaf7a23 */ /* 0x000fc400000108ba */
[--C-:B------:R-:W-:Y:S01]  /*4eb0*/  FFMA.FTZ R169, R43, c[0x0][0x2d0], -R186.reuse ;  /* 0x0000b4002ba97a23 */ /* 0x100fe200000108ba */
[----:B------:R-:W-:Y:S01]  /*4ec0*/  MUFU.EX2 R172, R172 ;  /* 0x000000ac00ac7308 */ /* 0x000fe20000000800 */
[----:B------:R-:W2:Y:S01]  /*4ed0*/  LDSM.16.MT88.4 R40, [R227+0x2100] ;  /* 0x00210000e328783b */ /* 0x000ea20000004200 */
[--C-:B------:R-:W-:Y:S02]  /*4ee0*/  FFMA.FTZ R168, R10, c[0x0][0x2d0], -R186.reuse ;  /* 0x0000b4000aa87a23 */ /* 0x100fe400000108ba */
[--C-:B------:R-:W-:Y:S02]  /*4ef0*/  FFMA.FTZ R14, R9, c[0x0][0x2d0], -R186.reuse ;  /* 0x0000b400090e7a23 */ /* 0x100fe400000108ba */
[--C-:B------:R-:W-:Y:S02]  /*4f00*/  FFMA.FTZ R3, R8, c[0x0][0x2d0], -R186.reuse ;  /* 0x0000b40008037a23 */ /* 0x100fe400000108ba */
[----:B------:R-:W3:Y:S01]  /*4f10*/  MUFU.EX2 R174, R174 ;  /* 0x000000ae00ae7308 */ /* 0x000ee20000000800 */
[----:B------:R-:W4:Y:S01]  /*4f20*/  LDSM.16.MT88.4 R8, [R222+0x900] ;  /* 0x00090000de08783b */ /* 0x000f220000004200 */
[----:B-1----:R-:W-:Y:S01]  /*4f30*/  F2FP.BF16.PACK_AB R130, R173, R177 ;  /* 0x000000b1ad82723e */ /* 0x002fe200000010ff */
[----:B------:R-:W-:-:S02]  /*4f40*/  FFMA.FTZ R2, R16, c[0x0][0x2d0], -R186 ;  /* 0x0000b40010027a23 */ /* 0x000fc400000108ba */
[----:B------:R-:W1:Y:S01]  /*4f50*/  LDSM.16.MT88.4 R16, [R222+0x2900] ;  /* 0x00290000de10783b */ /* 0x000e620000004200 */
[--C-:B------:R-:W-:Y:S02]  /*4f60*/  FFMA.FTZ R187, R187, c[0x0][0x2d0], -R186.reuse ;  /* 0x0000b400bbbb7a23 */ /* 0x100fe400000108ba */
[----:B------:R-:W-:Y:S01]  /*4f70*/  MUFU.EX2 R175, R175 ;  /* 0x000000af00af7308 */ /* 0x000fe20000000800 */
[--C-:B------:R-:W-:Y:S02]  /*4f80*/  FFMA.FTZ R189, R189, c[0x0][0x2d0], -R186.reuse ;  /* 0x0000b400bdbd7a23 */ /* 0x100fe400000108ba */
[--C-:B------:R-:W-:Y:S02]  /*4f90*/  FFMA.FTZ R190, R190, c[0x0][0x2d0], -R186.reuse ;  /* 0x0000b400bebe7a23 */ /* 0x100fe400000108ba */
[----:B------:R-:W-:Y:S02]  /*4fa0*/  FFMA.FTZ R191, R191, c[0x0][0x2d0], -R186 ;  /* 0x0000b400bfbf7a23 */ /* 0x000fe400000108ba */
[----:B------:R-:W-:Y:S01]  /*4fb0*/  FFMA.FTZ R240, R165, c[0x0][0x2d0], -R166 ;  /* 0x0000b400a5f07a23 */ /* 0x000fe200000108a6 */
[----:B------:R-:W5:Y:S01]  /*4fc0*/  MUFU.EX2 R169, R169 ;  /* 0x000000a900a97308 */ /* 0x000f620000000800 */
[----:B---3--:R-:W-:Y:S01]  /*4fd0*/  F2FP.BF16.PACK_AB R129, R174, R172 ;  /* 0x000000acae81723e */ /* 0x008fe200000010ff */
[----:B------:R-:W-:-:S02]  /*4fe0*/  FFMA.FTZ R195, R164, c[0x0][0x2d0], -R186 ;  /* 0x0000b400a4c37a23 */ /* 0x000fc400000108ba */
[--C-:B------:R-:W-:Y:S01]  /*4ff0*/  FFMA.FTZ R188, R188, c[0x0][0x2d0], -R186.reuse ;  /* 0x0000b400bcbc7a23 */ /* 0x100fe200000108ba */
[----:B------:R-:W-:Y:S01]  /*5000*/  LDSM.16.MT88.4 R164, [R227+0x1900] ;  /* 0x00190000e3a4783b */ /* 0x000fe20000004200 */
[--C-:B------:R-:W-:Y:S02]  /*5010*/  FFMA.FTZ R185, R185, c[0x0][0x2d0], -R186.reuse ;  /* 0x0000b400b9b97a23 */ /* 0x100fe400000108ba */
[----:B------:R-:W-:Y:S01]  /*5020*/  MUFU.EX2 R176, R176 ;  /* 0x000000b000b07308 */ /* 0x000fe20000000800 */
[----:B------:R-:W-:Y:S02]  /*5030*/  FFMA.FTZ R239, R184, c[0x0][0x2d0], -R186 ;  /* 0x0000b400b8ef7a23 */ /* 0x000fe400000108ba */
[----:B------:R-:W-:Y:S02]  /*5040*/  FADD.FTZ R178, R179, R178 ;  /* 0x000000b2b3b27221 */ /* 0x000fe40000010000 */
[----:B------:R-:W-:Y:S02]  /*5050*/  FADD.FTZ R172, R172, R174 ;  /* 0x000000aeacac7221 */ /* 0x000fe40000010000 */
[----:B------:R-:W-:Y:S01]  /*5060*/  FADD.FTZ R177, R177, R178 ;  /* 0x000000b2b1b17221 */ /* 0x000fe20000010000 */
[----:B-----5:R-:W-:Y:S01]  /*5070*/  F2FP.BF16.PACK_AB R131, R169, R175 ;  /* 0x000000afa983723e */ /* 0x020fe200000010ff */
[----:B------:R-:W3:Y:S01]  /*5080*/  MUFU.EX2 R171, R171 ;  /* 0x000000ab00ab7308 */ /* 0x000ee20000000800 */
[----:B------:R-:W-:-:S02]  /*5090*/  FADD.FTZ R175, R175, R172 ;  /* 0x000000acafaf7221 */ /* 0x000fc40000010000 */
[----:B------:R-:W-:Y:S02]  /*50a0*/  FADD.FTZ R177, R173, R177 ;  /* 0x000000b1adb17221 */ /* 0x000fe40000010000 */
        /* <DEDUP_REMOVED lines=11> */
[C---:B--2---:R-:W-:Y:S02]  /*5160*/  HMMA.16816.F32.BF16 R36, R128.reuse, R40, RZ ;  /* 0x000000288024723c */ /* 0x044fe400000418ff */
[----:B------:R-:W2:Y:S06]  /*5170*/  MUFU.EX2 R2, R2 ;  /* 0x0000000200027308 */ /* 0x000eac0000000800 */
        /* <DEDUP_REMOVED lines=64> */
[C---:B--2---:R-:W-:Y:S08]  /*5580*/  HMMA.16816.F32.BF16 R52, R4.reuse, R8, R52 ;  /* 0x000000080434723c */ /* 0x044ff00000041834 */
[C---:B------:R-:W-:Y:S01]  /*5590*/  HMMA.16816.F32.BF16 R56, R4.reuse, R10, R56 ;  /* 0x0000000a0438723c */ /* 0x040fe20000041838 */
[----:B------:R-:W2:Y:S07]  /*55a0*/  LDSM.16.MT88.4 R8, [R220+0x4900] ;  /* 0x00490000dc08783b */ /* 0x000eae0000004200 */
[C---:B-1----:R-:W-:Y:S08]  /*55b0*/  HMMA.16816.F32.BF16 R84, R4.reuse, R16, R84 ;  /* 0x000000100454723c */ /* 0x042ff00000041854 */
[C---:B------:R-:W-:Y:S01]  /*55c0*/  HMMA.16816.F32.BF16 R88, R4.reuse, R18, R88 ;  /* 0x000000120458723c */ /* 0x040fe20000041858 */
[----:B------:R-:W1:Y:S07]  /*55d0*/  LDSM.16.MT88.4 R16, [R221+0x6900] ;  /* 0x00690000dd10783b */ /* 0x000e6e0000004200 */
        /* <DEDUP_REMOVED lines=45> */
[----:B------:R-:W-:Y:S01]  /*58b0*/  HMMA.16816.F32.BF16 R40, R4, R18, R40 ;  /* 0x000000120428723c */ /* 0x000fe20000041828 */
[----:B------:R-:W1:Y:S01]  /*58c0*/  LDSM.16.MT88.4 R16, [R221+0x5100] ;  /* 0x00510000dd10783b */ /* 0x000e620000004200 */
[----:B------:R-:W-:-:S04]  /*58d0*/  FADD.FTZ R190, R195, R190 ;  /* 0x000000bec3be7221 */ /* 0x000fc80000010000 */
[----:B------:R-:W-:Y:S02]  /*58e0*/  FADD.FTZ R190, R188, R190 ;  /* 0x000000bebcbe7221 */ /* 0x000fe40000010000 */
        /* <DEDUP_REMOVED lines=17> */
[----:B------:R-:W5:Y:S07]  /*5a00*/  LDSM.16.MT88.4 R32, [R227+0x5100] ;  /* 0x00510000e320783b */ /* 0x000f6e0000004200 */
        /* <DEDUP_REMOVED lines=37> */
[----:B------:R-:W-:-:S07]  /*5c60*/  FADD.FTZ R240, R240, R193 ;  /* 0x000000c1f0f07221 */ /* 0x000fce0000010000 */
[C---:B------:R-:W-:Y:S01]  /*5c70*/  HMMA.16816.F32.BF16 R40, R4.reuse, R18, R40 ;  /* 0x000000120428723c */ /* 0x040fe20000041828 */
[----:B------:R-:W1:Y:S07]  /*5c80*/  LDSM.16.MT88.4 R16, [R227+0x5900] ;  /* 0x00590000e310783b */ /* 0x000e6e0000004200 */
[C---:B--2---:R-:W-:Y:S08]  /*5c90*/  HMMA.16816.F32.BF16 R52, R4.reuse, R8, R52 ;  /* 0x000000080434723c */ /* 0x044ff00000041834 */
[C---:B------:R-:W-:Y:S01]  /*5ca0*/  HMMA.16816.F32.BF16 R56, R4.reuse, R10, R56 ;  /* 0x0000000a0438723c */ /* 0x040fe20000041838 */
[----:B------:R-:W2:Y:S07]  /*5cb0*/  LDSM.16.MT88.4 R8, [R227+0x7900] ;  /* 0x00790000e308783b */ /* 0x000eae0000004200 */
        /* <DEDUP_REMOVED lines=49> */
.L_x_2927:
[----:B------:R-:W-:Y:S02]  /*5fd0*/  UMOV UR5, 0x1 ;  /* 0x0000000100057882 */ /* 0x000fe40000000000 */
[----:B------:R-:W-:Y:S02]  /*5fe0*/  ULDC UR4, c[0x0][0x32c] ;  /* 0x0000cb0000047ab9 */ /* 0x000fe40000000800 */
[----:B------:R-:W-:-:S03]  /*5ff0*/  UISETP.NE.AND UP0, UPT, UR5, UR4, UPT ;  /* 0x000000040500728c */ /* 0x000fc6000bf05270 */
[----:B------:R-:W-:Y:S02]  /*6000*/  ULDC.64 UR4, c[0x0][0x330] ;  /* 0x0000cc0000047ab9 */ /* 0x000fe40000000a00 */
[----:B------:R-:W-:-:S07]  /*6010*/  UIMAD.WIDE.U32 UR28, UR26, UR4, URZ ;  /* 0x000000041a1c72a5 */ /* 0x000fce000f8e003f */
[----:B------:R-:W-:Y:S02]  /*6020*/  @UP0 UMOV UR27, UR29 ;  /* 0x0000001d001b0c82 */ /* 0x000fe40008000000 */
[----:B------:R-:W-:Y:S02]  /*6030*/  @UP0 USHF.R.U32.HI UR26, URZ, UR5, UR27 ;  /* 0x000000053f1a0299 */ /* 0x000fe4000801161b */
.L_x_2928:
[----:B------:R-:W-:Y:S02]  /*6040*/  ULDC UR4, c[0x0][0x32c] ;  /* 0x0000cb0000047ab9 */ /* 0x000fe40000000800 */
[----:B------:R-:W-:-:S04]  /*6050*/  UIMAD UR4, UR26, UR4, UR4 ;  /* 0x000000041a0472a4 */ /* 0x000fc8000f8e0204 */
[----:B------:R-:W-:-:S04]  /*6060*/  UISETP.LT.AND UP0, UPT, UR23, UR4, UPT ;  /* 0x000000041700728c */ /* 0x000fc8000bf01270 */
[----:B------:R-:W-:-:S04]  /*6070*/  USEL UR23, UR23, UR4, UP0 ;  /* 0x0000000417177287 */ /* 0x000fc80008000000 */
.L_x_2926:
        /* <DEDUP_REMOVED lines=18> */
.L_x_2940:
        /* <DEDUP_REMOVED lines=28> */
[----:B------:R-:W-:Y:S02]  /*6360*/  SHF.L.U64.HI R4, R200, 0x1, R241 ;  /* 0x00000001c8047819 */ /* 0x000fe400000102f1 */
[----:B------:R-:W-:Y:S01]  /*6370*/  LOP3.LUT R14, R14, 0xf, RZ, 0xc0, !PT ;  /* 0x0000000f0e0e7812 */ /* 0x000fe200078ec0ff */
[----:B------:R-:W-:Y:S05]  /*6380*/  IMAD.WIDE.U32 R6, R233, c[0x0][0x218], R6 ;  /* 0x00008600e9067a25 */ /* 0x000fea00078e0006 */
[----:B------:R-:W-:Y:S04]  /*6390*/  IADD3 R5, P0, R6, UR24, RZ ;  /* 0x0000001806057c10 */ /* 0x000fe8000ff1e0ff */
[----:B------:R-:W-:Y:S02]  /*63a0*/  IADD3.X R0, R7, UR20, R0, P0, !PT ;  /* 0x0000001407007c10 */ /* 0x000fe400087fe400 */
[C---:B------:R-:W-:Y:S04]  /*63b0*/  LEA R6, P0, R5.reuse, c[0x0][0x1f8], 0x1 ;  /* 0x00007e0005067a11 */ /* 0x040fe800078008ff */
[----:B------:R-:W-:Y:S01]  /*63c0*/  LEA.HI.X R5, R5, c[0x0][0x1fc], R0, 0x1, P0 ;  /* 0x00007f0005057a11 */ /* 0x000fe200000f0c00 */
[----:B------:R-:W5:Y:S01]  /*63d0*/  SHFL.IDX PT, R7, R6, 0x1, 0x181f ;  /* 0x00381f0006077f89 */ /* 0x000f6200000e0000 */
[----:B------:R-:W-:Y:S03]  /*63e0*/  IMAD.SHL.U32 R0, R200, 0x2, RZ ;  /* 0x00000002c8007824 */ /* 0x000fe600078e00ff */
[----:B------:R-:W4:Y:S04]  /*63f0*/  SHFL.IDX PT, R12, R5, 0x1, 0x181f ;  /* 0x00381f00050c7f89 */ /* 0x000f2800000e0000 */
[----:B------:R-:W3:Y:S04]  /*6400*/  SHFL.IDX PT, R6, R6, RZ, 0x181f ;  /* 0x00181fff06067589 */ /* 0x000ee800000e0000 */
[----:B------:R-:W2:Y:S01]  /*6410*/  SHFL.IDX PT, R5, R5, RZ, 0x181f ;  /* 0x00181fff05057589 */ /* 0x000ea200000e0000 */
[-C--:B-----5:R-:W-:Y:S04]  /*6420*/  IADD3 R22, P1, P0, R22, R7.reuse, R249 ;  /* 0x0000000716167210 */ /* 0x0a0fe8000783e0f9 */
[-C--:B----4-:R-:W-:Y:S02]  /*6430*/  IADD3.X R23, RZ, R12.reuse, R250, P1, P0 ;  /* 0x0000000cff177210 */ /* 0x090fe40000fe04fa */
[-C--:B------:R-:W-:Y:S04]  /*6440*/  IADD3 R20, P1, P0, R20, R7.reuse, R246 ;  /* 0x0000000714147210 */ /* 0x080fe8000783e0f6 */
[-CC-:B------:R-:W-:Y:S02]  /*6450*/  IADD3.X R21, RZ, R12.reuse, R247.reuse, P1, P0 ;  /* 0x0000000cff157210 */ /* 0x180fe40000fe04f7 */
[----:B------:R-:W-:Y:S04]  /*6460*/  IADD3 R14, P1, P0, R14, R7, R0 ;  /* 0x000000070e0e7210 */ /* 0x000fe8000783e000 */
[--C-:B------:R-:W-:Y:S02]  /*6470*/  IADD3.X R15, RZ, R12, R4.reuse, P1, P0 ;  /* 0x0000000cff0f7210 */ /* 0x100fe40000fe0404 */
[C---:B---3--:R-:W-:Y:S05]  /*6480*/  IADD3 R28, P0, R6.reuse, R0, RZ ;  /* 0x00000000061c7210 */ /* 0x048fea0007f1e0ff */
        /* <DEDUP_REMOVED lines=22> */
.L_x_2930:
        /* <DEDUP_REMOVED lines=204> */
[----:B------:R-:W-:Y:S01]  /*72b0*/  ISETP.NE.AND P1, PT, R232, 0x1, PT ;  /* 0x00000001e800780c */ /* 0x000fe20003f25270 */
[----:B------:R-:W-:Y:S01]  /*72c0*/  ULEA UR5, UR22, UR11, 0x6 ;  /* 0x0000000b16057291 */ /* 0x000fe2000f8e303f */
[----:B------:R-:W-:Y:S01]  /*72d0*/  IADD3 R174, -R248, 0x10, RZ ;  /* 0x00000010f8ae7810 */ /* 0x000fe20007ffe1ff */
[----:B------:R-:W-:Y:S01]  /*72e0*/  IMAD.MOV.U32 R233, RZ, RZ, RZ ;  /* 0x000000ffffe97224 */ /* 0x000fe200078e00ff */
[----:B------:R-:W-:Y:S02]  /*72f0*/  IADD3 R172, -R245, 0x10, RZ ;  /* 0x00000010f5ac7810 */ /* 0x000fe40007ffe1ff */
[----:B------:R-:W-:Y:S01]  /*7300*/  LOP3.LUT R174, R174, 0xf, RZ, 0xc0, !PT ;  /* 0x0000000faeae7812 */ /* 0x000fe200078ec0ff */
[----:B------:R-:W-:Y:S01]  /*7310*/  IMAD.U32 R234, RZ, RZ, UR5 ;  /* 0x00000005ffea7e24 */ /* 0x000fe2000f8e00ff */
[----:B------:R-:W-:Y:S02]  /*7320*/  LOP3.LUT R172, R172, 0xf, RZ, 0xc0, !PT ;  /* 0x0000000facac7812 */ /* 0x000fe400078ec0ff */
[----:B------:R-:W-:Y:S02]  /*7330*/  IADD3 R170, -R244, 0x10, RZ ;  /* 0x00000010f4aa7810 */ /* 0x000fe40007ffe1ff */
        /* <DEDUP_REMOVED lines=13> */
[----:B------:R1:W2:Y:S04]  /*7410*/  @!P2 LDG.E R233, [R164.64] ;  /* 0x00000012a4e9a981 */ /* 0x0002a8000c1e1900 */
[----:B------:R-:W-:Y:S04]  /*7420*/  IMAD R0, R0, c[0x0][0x1e0], RZ ;  /* 0x0000780000007a24 */ /* 0x000fe800078e02ff */
[----:B------:R-:W-:Y:S04]  /*7430*/  IMAD R0, R234, c[0x0][0x1e4], R0 ;  /* 0x00007900ea007a24 */ /* 0x000fe800078e0200 */
[----:B------:R-:W-:Y:S01]  /*7440*/  IMAD.IADD R167, R167, 0x1, R0 ;  /* 0x00000001a7a77824 */ /* 0x000fe200078e0200 */
[----:B-1----:R-:W-:Y:S02]  /*7450*/  SHF.L.U64.HI R164, R200, 0x1, R241 ;  /* 0x00000001c8a47819 */ /* 0x002fe400000102f1 */
[----:B--2---:R-:W-:Y:S01]  /*7460*/  SHF.R.S32.HI R165, RZ, 0x1f, R233 ;  /* 0x0000001fffa57819 */ /* 0x004fe200000114e9 */
[----:B------:R-:W-:Y:S04]  /*7470*/  IMAD.WIDE.U32 R166, R233, c[0x0][0x1f0], R166 ;  /* 0x00007c00e9a67a25 */ /* 0x000fe800078e00a6 */
[----:B------:R-:W-:Y:S01]  /*7480*/  IMAD R165, R165, c[0x0][0x1f0], RZ ;  /* 0x00007c00a5a57a24 */ /* 0x000fe200078e02ff */
[----:B------:R-:W-:Y:S03]  /*7490*/  IADD3 R0, P0, R166, UR16, RZ ;  /* 0x00000010a6007c10 */ /* 0x000fe6000ff1e0ff */
[----:B------:R-:W-:Y:S05]  /*74a0*/  IMAD R165, R233, c[0x0][0x1f4], R165 ;  /* 0x00007d00e9a57a24 */ /* 0x000fea00078e02a5 */
[----:B------:R-:W-:Y:S02]  /*74b0*/  IADD3.X R165, R167, UR9, R165, P0, !PT ;  /* 0x00000009a7a57c10 */ /* 0x000fe400087fe4a5 */
[C---:B------:R-:W-:Y:S04]  /*74c0*/  LEA R166, P0, R0.reuse, c[0x0][0x1c8], 0x1 ;  /* 0x0000720000a67a11 */ /* 0x040fe800078008ff */
[----:B------:R-:W-:Y:S01]  /*74d0*/  LEA.HI.X R165, R0, c[0x0][0x1cc], R165, 0x1, P0 ;  /* 0x0000730000a57a11 */ /* 0x000fe200000f0ca5 */
[----:B------:R-:W1:Y:S01]  /*74e0*/  SHFL.IDX PT, R167, R166, 0x1, 0x181f ;  /* 0x00381f00a6a77f89 */ /* 0x000e6200000e0000 */
[----:B------:R-:W-:Y:S03]  /*74f0*/  IMAD.SHL.U32 R0, R200, 0x2, RZ ;  /* 0x00000002c8007824 */ /* 0x000fe600078e00ff */
[----:B------:R-:W2:Y:S04]  /*7500*/  SHFL.IDX PT, R168, R165, 0x1, 0x181f ;  /* 0x00381f00a5a87f89 */ /* 0x000ea800000e0000 */
[----:B------:R-:W3:Y:S04]  /*7510*/  SHFL.IDX PT, R166, R166, RZ, 0x181f ;  /* 0x00181fffa6a67589 */ /* 0x000ee800000e0000 */
[----:B------:R-:W4:Y:S01]  /*7520*/  SHFL.IDX PT, R165, R165, RZ, 0x181f ;  /* 0x00181fffa5a57589 */ /* 0x000f2200000e0000 */
[-C--:B-1----:R-:W-:Y:S04]  /*7530*/  IADD3 R174, P1, P0, R174, R167.reuse, R249 ;  /* 0x000000a7aeae7210 */ /* 0x082fe8000783e0f9 */
[-C--:B--2---:R-:W-:Y:S02]  /*7540*/  IADD3.X R175, RZ, R168.reuse, R250, P1, P0 ;  /* 0x000000a8ffaf7210 */ /* 0x084fe40000fe04fa */
[-C--:B------:R-:W-:Y:S04]  /*7550*/  IADD3 R172, P1, P0, R172, R167.reuse, R246 ;  /* 0x000000a7acac7210 */ /* 0x080fe8000783e0f6 */
[-CC-:B------:R-:W-:Y:S02]  /*7560*/  IADD3.X R173, RZ, R168.reuse, R247.reuse, P1, P0 ;  /* 0x000000a8ffad7210 */ /* 0x180fe40000fe04f7 */
[----:B------:R-:W-:Y:S04]  /*7570*/  IADD3 R170, P1, P0, R170, R167, R0 ;  /* 0x000000a7aaaa7210 */ /* 0x000fe8000783e000 */
[--C-:B------:R-:W-:Y:S02]  /*7580*/  IADD3.X R171, RZ, R168, R164.reuse, P1, P0 ;  /* 0x000000a8ffab7210 */ /* 0x100fe40000fe04a4 */
[C---:B---3--:R-:W-:Y:S05]  /*7590*/  IADD3 R176, P0, R166.reuse, R0, RZ ;  /* 0x00000000a6b07210 */ /* 0x048fea0007f1e0ff */
        /* <DEDUP_REMOVED lines=22> */
.L_x_2931:
        /* <DEDUP_REMOVED lines=33> */
.L_x_2934:
[----:B------:R-:W-:Y:S04]  /*7910*/  MOV R166, 0x1 ;  /* 0x0000000100a67802 */ /* 0x000fe80000000f00 */
[----:B------:R-:W-:Y:S11]  /*7920*/  ISETP.NE.AND P0, PT, R166, c[0x0][0x32c], PT ;  /* 0x0000cb00a6007a0c */ /* 0x000ff60003f05270 */
[----:B------:R-:W-:Y:S02]  /*7930*/  @!UPT UIADD3 URZ, URZ, URZ, URZ ;  /* 0x0000003f3f3ff290 */ /* 0x000fe4000fffe03f */
[----:B------:R-:W-:Y:S05]  /*7940*/  @P0 IMAD.HI.U32 R166, R167, c[0x0][0x330], RZ ;  /* 0x0000cc00a7a60a27 */ /* 0x000fea00078e00ff */
[----:B------:R-:W-:Y:S02]  /*7950*/  @P0 SHF.R.U32.HI R167, RZ, c[0x0][0x334], R166 ;  /* 0x0000cd00ffa70a19 */ /* 0x000fe400000116a6 */
.L_x_2935:
[----:B------:R-:W-:Y:S05]  /*7960*/  BSYNC B0 ;  /* 0x0000000000007941 */ /* 0x000fea0003800000 */
.L_x_2933:
[----:B------:R-:W-:Y:S04]  /*7970*/  IMAD R167, R167, c[0x0][0x32c], -R0 ;  /* 0x0000cb00a7a77a24 */ /* 0x000fe800078e0a00 */
[----:B------:R-:W-:Y:S05]  /*7980*/  IMAD.IADD R167, R167, 0x1, -R237 ;  /* 0x00000001a7a77824 */ /* 0x000fea00078e0aed */
[----:B------:R-:W-:Y:S02]  /*7990*/  IADD3 R166, R167, c[0x0][0x32c], RZ ;  /* 0x0000cb00a7a67a10 */ /* 0x000fe40007ffe0ff */
[----:B------:R-:W-:Y:S02]  /*79a0*/  IMNMX R168, R168, R167, !PT ;  /* 0x000000a7a8a87217 */ /* 0x000fe40007800200 */
[----:B------:R-:W-:Y:S02]  /*79b0*/  IMNMX R169, R169, R166, PT ;  /* 0x000000a6a9a97217 */ /* 0x000fe40003800200 */
.L_x_2932:
        /* <DEDUP_REMOVED lines=85> */
.L_x_2938:
[----:B------:R-:W-:Y:S04]  /*7f10*/  MOV R4, 0x1 ;  /* 0x0000000100047802 */ /* 0x000fe80000000f00 */
[----:B------:R-:W-:Y:S11]  /*7f20*/  ISETP.NE.AND P0, PT, R4, c[0x0][0x32c], PT ;  /* 0x0000cb0004007a0c */ /* 0x000ff60003f05270 */
[----:B------:R-:W-:Y:S02]  /*7f30*/  @!UPT UIADD3 URZ, URZ, URZ, URZ ;  /* 0x0000003f3f3ff290 */ /* 0x000fe4000fffe03f */
[----:B------:R-:W-:Y:S05]  /*7f40*/  @P0 IMAD.HI.U32 R4, R5, c[0x0][0x330], RZ ;  /* 0x0000cc0005040a27 */ /* 0x000fea00078e00ff */
[----:B------:R-:W-:Y:S02]  /*7f50*/  @P0 SHF.R.U32.HI R5, RZ, c[0x0][0x334], R4 ;  /* 0x0000cd00ff050a19 */ /* 0x000fe40000011604 */
.L_x_2939:
[----:B------:R-:W-:Y:S05]  /*7f60*/  BSYNC B0 ;  /* 0x0000000000007941 */ /* 0x000fea0003800000 */
.L_x_2937:
[----:B------:R-:W-:Y:S04]  /*7f70*/  IMAD R0, R5, c[0x0][0x32c], -R0 ;  /* 0x0000cb0005007a24 */ /* 0x000fe800078e0a00 */
[----:B------:R-:W-:Y:S05]  /*7f80*/  IMAD.IADD R4, R0, 0x1, -R237 ;  /* 0x0000000100047824 */ /* 0x000fea00078e0aed */
[----:B------:R-:W-:Y:S02]  /*7f90*/  IADD3 R0, R4, c[0x0][0x32c], RZ ;  /* 0x0000cb0004007a10 */ /* 0x000fe40007ffe0ff */
[----:B------:R-:W-:Y:S02]  /*7fa0*/  IMNMX R164, R164, R4, !PT ;  /* 0x00000004a4a47217 */ /* 0x000fe40007800200 */
[----:B------:R-:W-:Y:S02]  /*7fb0*/  IMNMX R165, R165, R0, PT ;  /* 0x00000000a5a57217 */ /* 0x000fe40003800200 */
.L_x_2936:
        /* <DEDUP_REMOVED lines=52> */
[----:B------:R-:W-:Y:S01]  /*8300*/  FMNMX.FTZ R5, R193, R5, !PT ;  /* 0x00000005c1057209 */ /* 0x000fe20007810000 */
[----:B------:R-:W1:Y:S01]  /*8310*/  SHFL.BFLY PT, R4, R0, 0x2, 0x1f ;  /* 0x0c401f0000047f89 */ /* 0x000e6200000e0000 */
[----:B------:R-:W-:Y:S04]  /*8320*/  ISETP.LT.OR P0, PT, R165, 0x1a, P0 ;  /* 0x0000001aa500780c */ /* 0x000fe80000701670 */
        /* <DEDUP_REMOVED lines=105> */
[----:B------:R-:W-:Y:S02]  /*89c0*/  FMUL.FTZ R33, R3, R153 ;  /* 0x0000009903217220 */ /* 0x000fe40000410000 */
[--C-:B------:R-:W-:Y:S02]  /*89d0*/  FFMA.FTZ R177, R177, c[0x0][0x2d0], -R172.reuse ;  /* 0x0000b400b1b17a23 */ /* 0x100fe400000108ac */
[--C-:B------:R-:W-:Y:S01]  /*89e0*/  FFMA.FTZ R175, R175, c[0x0][0x2d0], -R172.reuse ;  /* 0x0000b400afaf7a23 */ /* 0x100fe200000108ac */
[----:B------:R-:W2:Y:S01]  /*89f0*/  MUFU.EX2 R184, R184 ;  /* 0x000000b800b87308 */ /* 0x000ea20000000800 */
[--C-:B------:R-:W-:Y:S02]  /*8a00*/  FFMA.FTZ R173, R173, c[0x0][0x2d0], -R172.reuse ;  /* 0x0000b400adad7a23 */ /* 0x100fe400000108ac */
        /* <DEDUP_REMOVED lines=8> */
[C---:B------:R-:W-:Y:S01]  /*8a90*/  FMUL.FTZ R6, R2.reuse, R162 ;  /* 0x000000a202067220 */ /* 0x040fe20000410000 */
[----:B------:R-:W-:Y:S01]  /*8aa0*/  MOV R162, R16 ;  /* 0x0000001000a27202 */ /* 0x000fe20000000f00 */
[C---:B------:R-:W-:Y:S01]  /*8ab0*/  FMUL.FTZ R10, R2.reuse, R158 ;  /* 0x0000009e020a7220 */ /* 0x040fe20000410000 */
[----:B------:R-:W1:Y:S01]  /*8ac0*/  MUFU.EX2 R182, R182 ;  /* 0x000000b600b67308 */ /* 0x000e620000000800 */
[----:B------:R-:W-:Y:S02]  /*8ad0*/  FMUL.FTZ R11, R2, R159 ;  /* 0x0000009f020b7220 */ /* 0x000fe40000410000 */
        /* <DEDUP_REMOVED lines=14> */
[C---:B------:R-:W-:Y:S01]  /*8bc0*/  FMUL.FTZ R42, R2.reuse, R42 ;  /* 0x0000002a022a7220 */ /* 0x040fe20000410000 */
[----:B------:R-:W-:Y:S01]  /*8bd0*/  LDSM.16.MT88.4 R144, [R222+0x900] ;  /* 0x00090000de90783b */ /* 0x000fe20000004200 */
[----:B------:R-:W-:Y:S01]  /*8be0*/  FMUL.FTZ R43, R2, R43 ;  /* 0x0000002b022b7220 */ /* 0x000fe20000410000 */
        /* <DEDUP_REMOVED lines=151> */
[C---:B------:R-:W-:Y:S03]  /*9560*/  FMUL.FTZ R127, R2.reuse, R127 ;  /* 0x0000007f027f7220 */ /* 0x040fe60000410000 */
[----:B------:R-:W5:Y:S01]  /*9570*/  MUFU.EX2 R194, R194 ;  /* 0x000000c200c27308 */ /* 0x000f620000000800 */
[----:B------:R-:W-:Y:S02]  /*9580*/  FFMA.FTZ R195, R195, c[0x0][0x2d0], -R172 ;  /* 0x0000b400c3c37a23 */ /* 0x000fe400000108ac */
[C---:B------:R-:W-:Y:S01]  /*9590*/  FMUL.FTZ R128, R3.reuse, R128 ;  /* 0x0000008003807220 */ /* 0x040fe20000410000 */
[C---:B-1----:R-:W-:Y:S03]  /*95a0*/  HMMA.16816.F32.BF16 R124, R168.reuse, R132, R124 ;  /* 0x00000084a87c723c */ /* 0x042fe6000004187c */
[C---:B------:R-:W-:Y:S02]  /*95b0*/  FMUL.FTZ R129, R3.reuse, R129 ;  /* 0x0000008103817220 */ /* 0x040fe40000410000 */
[C---:B------:R-:W-:Y:S01]  /*95c0*/  FMUL.FTZ R130, R2.reuse, R130 ;  /* 0x0000008202827220 */ /* 0x040fe20000410000 */
[----:B------:R-:W-:Y:S01]  /*95d0*/  MUFU.EX2 R197, R197 ;  /* 0x000000c500c57308 */ /* 0x000fe20000000800 */
[----:B------:R-:W-:Y:S01]  /*95e0*/  FMUL.FTZ R131, R2, R131 ;  /* 0x0000008302837220 */ /* 0x000fe20000410000 */
[----:B------:R-:W-:Y:S01]  /*95f0*/  F2FP.BF16.PACK_AB R132, R188, R187 ;  /* 0x000000bbbc84723e */ /* 0x000fe200000010ff */
[----:B------:R-:W-:Y:S03]  /*9600*/  FFMA.FTZ R181, R3, R240, R181 ;  /* 0x000000f003b57223 */ /* 0x000fe600000100b5 */
[----:B--2---:R-:W-:Y:S01]  /*9610*/  F2FP.BF16.PACK_AB R133, R192, R191 ;  /* 0x000000bfc085723e */ /* 0x004fe200000010ff */
[----:B------:R-:W-:Y:S01]  /*9620*/  FFMA.FTZ R185, R2, R239, R185 ;  /* 0x000000ef02b97223 */ /* 0x000fe200000100b9 */
[----:B------:R-:W-:Y:S02]  /*9630*/  HMMA.16816.F32.BF16 R128, R168, R134, R128 ;  /* 0x00000086a880723c */ /* 0x000fe40000041880 */
[----:B------:R-:W-:Y:S01]  /*9640*/  MUFU.EX2 R196, R196 ;  /* 0x000000c400c47308 */ /* 0x000fe20000000800 */
[----:B------:R-:W-:Y:S01]  /*9650*/  MOV R3, R0 ;  /* 0x0000000000037202 */ /* 0x000fe20000000f00 */
[----:B------:R-:W-:Y:S02]  /*9660*/  FADD.FTZ R181, R167, R181 ;  /* 0x000000b5a7b57221 */ /* 0x000fe40000010000 */
[----:B------:R-:W-:Y:S01]  /*9670*/  FADD.FTZ R185, R184, R185 ;  /* 0x000000b9b8b97221 */ /* 0x000fe20000010000 */
[----:B------:R-:W-:Y:S01]  /*9680*/  F2FP.BF16.PACK_AB R134, R190, R189 ;  /* 0x000000bdbe86723e */ /* 0x000fe200000010ff */
[----:B------:R-:W-:Y:S01]  /*9690*/  FADD.FTZ R166, R166, R181 ;  /* 0x000000b5a6a67221 */ /* 0x000fe20000010000 */
[----:B-----5:R-:W-:Y:S03]  /*96a0*/  F2FP.BF16.PACK_AB R135, R194, R193 ;  /* 0x000000c1c287723e */ /* 0x020fe600000010ff */
[----:B------:R-:W-:Y:S01]  /*96b0*/  MOV R171, R162 ;  /* 0x000000a200ab7202 */ /* 0x000fe20000000f00 */
[----:B------:R-:W-:Y:S01]  /*96c0*/  MUFU.EX2 R195, R195 ;  /* 0x000000c300c37308 */ /* 0x000fe20000000800 */
[----:B------:R-:W-:Y:S01]  /*96d0*/  MOV R170, R161 ;  /* 0x000000a100aa7202 */ /* 0x000fe20000000f00 */
[----:B------:R-:W-:Y:S01]  /*96e0*/  FADD.FTZ R185, R183, R185 ;  /* 0x000000b9b7b97221 */ /* 0x000fe20000010000 */
[C---:B---3--:R-:W-:Y:S05]  /*96f0*/  HMMA.16816.F32.BF16 R4, R132.reuse, R136, R4 ;  /* 0x000000888404723c */ /* 0x048fea0000041804 */
[----:B------:R-:W-:Y:S01]  /*9700*/  MOV R169, R160 ;  /* 0x000000a000a97202 */ /* 0x000fe20000000f00 */
[----:B------:R-:W-:Y:S01]  /*9710*/  FADD.FTZ R166, R180, R166 ;  /* 0x000000a6b4a67221 */ /* 0x000fe20000010000 */
[----:B------:R-:W-:Y:S01]  /*9720*/  LDSM.16.MT88.4 R160, [R222+0x4900] ;  /* 0x00490000dea0783b */ /* 0x000fe20000004200 */
[C---:B------:R-:W-:Y:S04]  /*9730*/  HMMA.16816.F32.BF16 R8, R132.reuse, R138, R8 ;  /* 0x0000008a8408723c */ /* 0x040fe80000041808 */
[----:B------:R-:W-:Y:S02]  /*9740*/  FADD.FTZ R182, R182, R185 ;  /* 0x000000b9b6b67221 */ /* 0x000fe40000010000 */
[----:B------:R-:W-:Y:S01]  /*9750*/  FADD.FTZ R187, R187, R166 ;  /* 0x000000a6bbbb7221 */ /* 0x000fe20000010000 */
[----:B------:R-:W1:Y:S01]  /*9760*/  LDSM.16.MT88.4 R136, [R222+0x2900] ;  /* 0x00290000de88783b */ /* 0x000e620000004200 */
        /* <DEDUP_REMOVED lines=11> */
[----:B------:R-:W2:Y:S03]  /*9820*/  LDSM.16.MT88.4 R140, [R221+0x2900] ;  /* 0x00290000dd8c783b */ /* 0x000ea60000004200 */
[----:B------:R-:W-:Y:S04]  /*9830*/  FADD.FTZ R194, R194, R192 ;  /* 0x000000c0c2c27221 */ /* 0x000fe80000010000 */
        /* <DEDUP_REMOVED lines=12> */
[C---:B------:R-:W-:Y:S07]  /*9900*/  HMMA.16816.F32.BF16 R60, R132.reuse, R144, R60 ;  /* 0x00000090843c723c */ /* 0x040fee000004183c */
[--C-:B------:R-:W-:Y:S01]  /*9910*/  FFMA.FTZ R144, R169, c[0x0][0x2d0], -R186.reuse ;  /* 0x0000b400a9907a23 */ /* 0x100fe200000108ba */
[C---:B------:R-:W-:Y:S03]  /*9920*/  HMMA.16816.F32.BF16 R64, R132.reuse, R146, R64 ;  /* 0x000000928440723c */ /* 0x040fe60000041840 */
[----:B------:R4:W-:Y:S05]  /*9930*/  MUFU.EX2 R169, R144 ;  /* 0x0000009000a97308 */ /* 0x0009ea0000000800 */
[C---:B------:R-:W-:Y:S08]  /*9940*/  HMMA.16816.F32.BF16 R68, R132.reuse, R156, R68 ;  /* 0x0000009c8444723c */ /* 0x040ff00000041844 */
[C---:B------:R-:W-:Y:S01]  /*9950*/  HMMA.16816.F32.BF16 R72, R132.reuse, R158, R72 ;  /* 0x0000009e8448723c */ /* 0x040fe20000041848 */
[----:B------:R-:W-:Y:S07]  /*9960*/  LDSM.16.MT88.4 R156, [R220+0x1100] ;  /* 0x00110000dc9c783b */ /* 0x000fee0000004200 */
[C---:B------:R-:W-:Y:S01]  /*9970*/  HMMA.16816.F32.BF16 R76, R132.reuse, R160, R76 ;  /* 0x000000a0844c723c */ /* 0x040fe2000004184c */
[----:B----4-:R-:W4:Y:S07]  /*9980*/  LDSM.16.MT88.4 R144, [R222+0x6900] ;  /* 0x00690000de90783b */ /* 0x010f2e0000004200 */
[C---:B------:R-:W-:Y:S01]  /*9990*/  HMMA.16816.F32.BF16 R80, R132.reuse, R162, R80 ;  /* 0x000000a28450723c */ /* 0x040fe20000041850 */
[----:B------:R-:W-:Y:S07]  /*99a0*/  LDSM.16.MT88.4 R160, [R222+0x5100] ;  /* 0x00510000dea0783b */ /* 0x000fee0000004200 */
[C---:B---3--:R-:W-:Y:S07]  /*99b0*/  HMMA.16816.F32.BF16 R84, R132.reuse, R148, R84 ;  /* 0x000000948454723c */ /* 0x048fee0000041854 */
[--C-:B------:R-:W-:Y:S01]  /*99c0*/  FFMA.FTZ R148, R170, c[0x0][0x2d0], -R186.reuse ;  /* 0x0000b400aa947a23 */ /* 0x100fe200000108ba */
[C---:B------:R-:W-:Y:S03]  /*99d0*/  HMMA.16816.F32.BF16 R88, R132.reuse, R150, R88 ;  /* 0x000000968458723c */ /* 0x040fe60000041858 */
[----:B------:R3:W5:Y:S01]  /*99e0*/  MUFU.EX2 R170, R148 ;  /* 0x0000009400aa7308 */ /* 0x0007620000000800 */
[----:B------:R-:W-:Y:S04]  /*99f0*/  FFMA.FTZ R186, R174, c[0x0][0x2d0], -R186 ;  /* 0x0000b400aeba7a23 */ /* 0x000fe800000108ba */
[C---:B-1----:R-:W-:Y:S05]  /*9a00*/  HMMA.16816.F32.BF16 R92, R132.reuse, R136, R92 ;  /* 0x00000088845c723c */ /* 0x042fea000004185c */
[----:B------:R-:W-:Y:S02]  /*9a10*/  MUFU.EX2 R186, R186 ;  /* 0x000000ba00ba7308 */ /* 0x000fe40000000800 */
[--C-:B------:R-:W-:Y:S01]  /*9a20*/  FFMA.FTZ R136, R171, c[0x0][0x2d0], -R172.reuse ;  /* 0x0000b400ab887a23 */ /* 0x100fe200000108ac */
[C---:B------:R-:W-:Y:S04]  /*9a30*/  HMMA.16816.F32.BF16 R96, R132.reuse, R138, R96 ;  /* 0x0000008a8460723c */ /* 0x040fe80000041860 */
[----:B------:R-:W-:Y:S03]  /*9a40*/  FFMA.FTZ R172, R165, c[0x0][0x2d0], -R172 ;  /* 0x0000b400a5ac7a23 */ /* 0x000fe600000108ac */
[----:B------:R1:W1:Y:S01]  /*9a50*/  MUFU.EX2 R168, R136 ;  /* 0x0000008800a87308 */ /* 0x0002620000000800 */
[C---:B--2---:R-:W-:Y:S01]  /*9a60*/  HMMA.16816.F32.BF16 R100, R132.reuse, R140, R100 ;  /* 0x0000008c8464723c */ /* 0x044fe20000041864 */
[----:B---3--:R-:W2:Y:S07]  /*9a70*/  LDSM.16.MT88.4 R148, [R221+0x6900] ;  /* 0x00690000dd94783b */ /* 0x008eae0000004200 */
[C---:B------:R-:W-:Y:S01]  /*9a80*/  HMMA.16816.F32.BF16 R104, R132.reuse, R142, R104 ;  /* 0x0000008e8468723c */ /* 0x040fe20000041868 */
[----:B------:R-:W-:Y:S01]  /*9a90*/  MUFU.EX2 R171, R177 ;  /* 0x000000b100ab7308 */ /* 0x000fe20000000800 */
[----:B------:R-:W-:Y:S06]  /*9aa0*/  LDSM.16.MT88.4 R140, [R227+0x1100] ;  /* 0x00110000e38c783b */ /* 0x000fec0000004200 */
[C---:B----4-:R-:W-:Y:S03]  /*9ab0*/  HMMA.16816.F32.BF16 R108, R132.reuse, R144, R108 ;  /* 0x00000090846c723c */ /* 0x050fe6000004186c */
[----:B------:R-:W-:Y:S01]  /*9ac0*/  MUFU.EX2 R165, R172 ;  /* 0x000000ac00a57308 */ /* 0x000fe20000000800 */
[----:B-1----:R-:W1:Y:S04]  /*9ad0*/  LDSM.16.MT88.4 R136, [R220+0x6900] ;  /* 0x00690000dc88783b */ /* 0x002e680000004200 */
[C---:B------:R-:W-:Y:S04]  /*9ae0*/  HMMA.16816.F32.BF16 R112, R132.reuse, R146, R112 ;  /* 0x000000928470723c */ /* 0x040fe80000041870 */
[----:B------:R-:W3:Y:S04]  /*9af0*/  LDSM.16.MT88.4 R144, [R221+0x1100] ;  /* 0x00110000dd90783b */ /* 0x000ee80000004200 */
[C---:B--2---:R-:W-:Y:S08]  /*9b00*/  HMMA.16816.F32.BF16 R116, R132.reuse, R148, R116 ;  /* 0x000000948474723c */ /* 0x044ff00000041874 */
[C---:B------:R-:W-:Y:S01]  /*9b10*/  HMMA.16816.F32.BF16 R120, R132.reuse, R150, R120 ;  /* 0x000000968478723c */ /* 0x040fe20000041878 */
[----:B------:R-:W-:Y:S07]  /*9b20*/  LDSM.16.MT88.4 R148, [R221+0x3100] ;  /* 0x00310000dd94783b */ /* 0x000fee0000004200 */
[C---:B-1----:R-:W-:Y:S08]  /*9b30*/  HMMA.16816.F32.BF16 R124, R132.reuse, R136, R124 ;  /* 0x00000088847c723c */ /* 0x042ff0000004187c */
[----:B------:R-:W-:Y:S01]  /*9b40*/  HMMA.16816.F32.BF16 R128, R132, R138, R128 ;  /* 0x0000008a8480723c */ /* 0x000fe20000041880 */
[----:B------:R-:W1:Y:S06]  /*9b50*/  LDSM.16.MT88.4 R136, [R227+0x3100] ;  /* 0x00310000e388783b */ /* 0x000e6c0000004200 */
[----:B-----5:R-:W-:Y:S02]  /*9b60*/  F2FP.BF16.PACK_AB R132, R170, R169 ;  /* 0x000000a9aa84723e */ /* 0x020fe400000010ff */
[----:B------:R-:W-:Y:S03]  /*9b70*/  F2FP.BF16.PACK_AB R134, R198, R199 ;  /* 0x000000c7c686723e */ /* 0x000fe600000010ff */
[----:B------:R-:W-:Y:S02]  /*9b80*/  F2FP.BF16.PACK_AB R133, R197, R168 ;  /* 0x000000a8c585723e */ /* 0x000fe400000010ff */
[----:B------:R-:W-:Y:S07]  /*9b90*/  F2FP.BF16.PACK_AB R135, R195, R196 ;  /* 0x000000c4c387723e */ /* 0x000fee00000010ff */
[C---:B------:R-:W-:Y:S08]  /*9ba0*/  HMMA.16816.F32.BF16 R4, R132.reuse, R140, R4 ;  /* 0x0000008c8404723c */ /* 0x040ff00000041804 */
[C---:B------:R-:W-:Y:S01]  /*9bb0*/  HMMA.16816.F32.BF16 R8, R132.reuse, R142, R8 ;  /* 0x0000008e8408723c */ /* 0x040fe20000041808 */
[----:B------:R-:W2:Y:S07]  /*9bc0*/  LDSM.16.MT88.4 R140, [R222+0x3100] ;  /* 0x00310000de8c783b */ /* 0x000eae0000004200 */
[C---:B------:R-:W-:Y:S08]  /*9bd0*/  HMMA.16816.F32.BF16 R12, R132.reuse, R152, R12 ;  /* 0x00000098840c723c */ /* 0x040ff0000004180c */
[C---:B------:R-:W-:Y:S01]  /*9be0*/  HMMA.16816.F32.BF16 R16, R132.reuse, R154, R16 ;  /* 0x0000009a8410723c */ /* 0x040fe20000041810 */
[----:B------:R-:W4:Y:S07]  /*9bf0*/  LDSM.16.MT88.4 R152, [R220+0x3100] ;  /* 0x00310000dc98783b */ /* 0x000f2e0000004200 */
[C---:B---3--:R-:W-:Y:S08]  /*9c00*/  HMMA.16816.F32.BF16 R20, R132.reuse, R144, R20 ;  /* 0x000000908414723c */ /* 0x048ff00000041814 */
        /* <DEDUP_REMOVED lines=14> */
[C---:B----4-:R-:W-:Y:S07]  /*9cf0*/  HMMA.16816.F32.BF16 R60, R132.reuse, R152, R60 ;  /* 0x00000098843c723c */ /* 0x050fee000004183c */
[----:B------:R-:W-:Y:S01]  /*9d00*/  MOV R153, R169 ;  /* 0x000000a900997202 */ /* 0x000fe20000000f00 */
[C---:B------:R-:W-:Y:S01]  /*9d10*/  HMMA.16816.F32.BF16 R64, R132.reuse, R154, R64 ;  /* 0x0000009a8440723c */ /* 0x040fe20000041840 */
[----:B------:R-:W-:Y:S03]  /*9d20*/  MUFU.EX2 R169, R176 ;  /* 0x000000b000a97308 */ /* 0x000fe60000000800 */
[----:B------:R-:W-:Y:S04]  /*9d30*/  MOV R152, R168 ;  /* 0x000000a800987202 */ /* 0x000fe80000000f00 */
[C---:B---3--:R-:W-:Y:S03]  /*9d40*/  HMMA.16816.F32.BF16 R68, R132.reuse, R144, R68 ;  /* 0x000000908444723c */ /* 0x048fe60000041844 */
[----:B------:R-:W-:Y:S05]  /*9d50*/  MUFU.EX2 R168, R175 ;  /* 0x000000af00a87308 */ /* 0x000fea0000000800 */
[C---:B------:R-:W-:Y:S01]  /*9d60*/  HMMA.16816.F32.BF16 R72, R132.reuse, R146, R72 ;  /* 0x000000928448723c */ /* 0x040fe20000041848 */
[----:B------:R-:W3:Y:S07]  /*9d70*/  LDSM.16.MT88.4 R144, [R222+0x7100] ;  /* 0x00710000de90783b */ /* 0x000eee0000004200 */
[C---:B------:R-:W-:Y:S01]  /*9d80*/  HMMA.16816.F32.BF16 R76, R132.reuse, R160, R76 ;  /* 0x000000a0844c723c */ /* 0x040fe2000004184c */
[----:B------:R-:W-:Y:S06]  /*9d90*/  MUFU.EX2 R161, R178 ;  /* 0x000000b200a17308 */ /* 0x000fec0000000800 */
[----:B------:R-:W-:Y:S01]  /*9da0*/  MOV R160, R170 ;  /* 0x000000aa00a07202 */ /* 0x000fe20000000f00 */
[C---:B------:R-:W-:Y:S03]  /*9db0*/  HMMA.16816.F32.BF16 R80, R132.reuse, R162, R80 ;  /* 0x000000a28450723c */ /* 0x040fe60000041850 */
[----:B------:R4:W2:Y:S05]  /*9dc0*/  MUFU.EX2 R163, R179 ;  /* 0x000000b300a37308 */ /* 0x0008aa0000000800 */
[C---:B-----5:R-:W-:Y:S05]  /*9dd0*/  HMMA.16816.F32.BF16 R84, R132.reuse, R156, R84 ;  /* 0x0000009c8454723c */ /* 0x060fea0000041854 */
[----:B------:R5:W2:Y:S03]  /*9de0*/  MUFU.EX2 R170, R173 ;  /* 0x000000ad00aa7308 */ /* 0x000aa60000000800 */
[C---:B------:R-:W-:Y:S01]  /*9df0*/  HMMA.16816.F32.BF16 R88, R132.reuse, R158, R88 ;  /* 0x0000009e8458723c */ /* 0x040fe20000041858 */
[----:B------:R-:W-:Y:S07]  /*9e00*/  LDSM.16.MT88.4 R156, [R227+0x1900] ;  /* 0x00190000e39c783b */ /* 0x000fee0000004200 */
[C---:B-1----:R-:W-:Y:S01]  /*9e10*/  HMMA.16816.F32.BF16 R92, R132.reuse, R136, R92 ;  /* 0x00000088845c723c */ /* 0x042fe2000004185c */
[----:B----4-:R-:W-:Y:S07]  /*9e20*/  LDSM.16.MT88.4 R176, [R222+0x3900] ;  /* 0x00390000deb0783b */ /* 0x010fee0000004200 */
[C---:B------:R-:W-:Y:S01]  /*9e30*/  HMMA.16816.F32.BF16 R96, R132.reuse, R138, R96 ;  /* 0x0000008a8460723c */ /* 0x040fe20000041860 */
[----:B------:R-:W1:Y:S07]  /*9e40*/  LDSM.16.MT88.4 R136, [R220+0x7100] ;  /* 0x00710000dc88783b */ /* 0x000e6e0000004200 */
[C---:B--2---:R-:W-:Y:S01]  /*9e50*/  HMMA.16816.F32.BF16 R100, R132.reuse, R140, R100 ;  /* 0x0000008c8464723c */ /* 0x044fe20000041864 */
[----:B-----5:R-:W-:Y:S07]  /*9e60*/  LDSM.16.MT88.4 R172, [R227+0x3900] ;  /* 0x00390000e3ac783b */ /* 0x020fee0000004200 */
[C---:B------:R-:W-:Y:S01]  /*9e70*/  HMMA.16816.F32.BF16 R104, R132.reuse, R142, R104 ;  /* 0x0000008e8468723c */ /* 0x040fe20000041868 */
[----:B------:R-:W2:Y:S07]  /*9e80*/  LDSM.16.MT88.4 R140, [R222+0x1900] ;  /* 0x00190000de8c783b */ /* 0x000eae0000004200 */
[C---:B---3--:R-:W-:Y:S08]  /*9e90*/  HMMA.16816.F32.BF16 R108, R132.reuse, R144, R108 ;  /* 0x00000090846c723c */ /* 0x048ff0000004186c */
[C---:B------:R-:W-:Y:S01]  /*9ea0*/  HMMA.16816.F32.BF16 R112, R132.reuse, R146, R112 ;  /* 0x000000928470723c */ /* 0x040fe20000041870 */
[----:B------:R-:W3:Y:S07]  /*9eb0*/  LDSM.16.MT88.4 R144, [R221+0x1900] ;  /* 0x00190000dd90783b */ /* 0x000eee0000004200 */
        /* <DEDUP_REMOVED lines=13> */
[----:B------:R-:W-:Y:S02]  /*9f90*/  MOV R139, R168 ;  /* 0x000000a8008b7202 */ /* 0x000fe40000000f00 */
[----:B------:R-:W-:Y:S02]  /*9fa0*/  F2FP.BF16.PACK_AB R168, R136, R150 ;  /* 0x0000009688a8723e */ /* 0x000fe400000010ff */
[-C--:B------:R-:W-:Y:S02]  /*9fb0*/  F2FP.BF16.PACK_AB R170, R186, R138.reuse ;  /* 0x0000008abaaa723e */ /* 0x080fe400000010ff */
[----:B------:R-:W-:Y:S02]  /*9fc0*/  F2FP.BF16.PACK_AB R169, R139, R137 ;  /* 0x000000898ba9723e */ /* 0x000fe400000010ff */
[-C--:B------:R-:W-:Y:S07]  /*9fd0*/  F2FP.BF16.PACK_AB R171, R165, R135.reuse ;  /* 0x00000087a5ab723e */ /* 0x080fee00000010ff */
[C---:B------:R-:W-:Y:S01]  /*9fe0*/  HMMA.16816.F32.BF16 R160, R168.reuse, R156, R4 ;  /* 0x0000009ca8a0723c */ /* 0x040fe20000041804 */
[----:B------:R-:W1:Y:S07]  /*9ff0*/  LDSM.16.MT88.4 R4, [R221+0x3900] ;  /* 0x00390000dd04783b */ /* 0x000e6e0000004200 */
[C---:B------:R-:W-:Y:S07]  /*a000*/  HMMA.16816.F32.BF16 R156, R168.reuse, R158, R8 ;  /* 0x0000009ea89c723c */ /* 0x040fee0000041808 */
[----:B------:R-:W-:Y:S02]  /*a010*/  MOV R8, R135 ;  /* 0x0000008700087202 */ /* 0x000fe40000000f00 */
[C---:B--2---:R-:W-:Y:S03]  /*a020*/  HMMA.16816.F32.BF16 R132, R168.reuse, R140, R12 ;  /* 0x0000008ca884723c */ /* 0x044fe6000004180c */
[----:B------:R-:W-:Y:S02]  /*a030*/  MOV R9, R138 ;  /* 0x0000008a00097202 */ /* 0x000fe40000000f00 */
[----:B------:R-:W-:Y:S02]  /*a040*/  MOV R10, R139 ;  /* 0x0000008b000a7202 */ /* 0x000fe40000000f00 */
[----:B------:R-:W-:Y:S02]  /*a050*/  MOV R11, R136 ;  /* 0x00000088000b7202 */ /* 0x000fe40000000f00 */
[----:B------:R-:W-:Y:S02]  /*a060*/  MOV R15, R137 ;  /* 0x00000089000f7202 */ /* 0x000fe40000000f00 */
[C---:B------:R-:W-:Y:S07]  /*a070*/  HMMA.16816.F32.BF16 R136, R168.reuse, R142, R16 ;  /* 0x0000008ea888723c */ /* 0x040fee0000041810 */
[----:B------:R-:W-:Y:S01]  /*a080*/  MOV R19, R150 ;  /* 0x0000009600137202 */ /* 0x000fe20000000f00 */
[C---:B---3--:R-:W-:Y:S04]  /*a090*/  HMMA.16816.F32.BF16 R140, R168.reuse, R144, R20 ;  /* 0x00000090a88c723c */ /* 0x048fe80000041814 */
[----:B------:R-:W-:Y:S02]  /*a0a0*/  MOV R18, R15 ;  /* 0x0000000f00127202 */ /* 0x000fe40000000f00 */
[----:B------:R-:W-:Y:S01]  /*a0b0*/  LDSM.16.MT88.4 R12, [R227+0x5900] ;  /* 0x00590000e30c783b */ /* 0x000fe20000004200 */
[----:B------:R-:W-:Y:S01]  /*a0c0*/  MOV R21, R151 ;  /* 0x0000009700157202 */ /* 0x000fe20000000f00 */
[C---:B------:R-:W-:Y:S04]  /*a0d0*/  HMMA.16816.F32.BF16 R144, R168.reuse, R146, R24 ;  /* 0x00000092a890723c */ /* 0x040fe80000041818 */
[----:B------:R-:W-:Y:S02]  /*a0e0*/  MOV R22, R148 ;  /* 0x0000009400167202 */ /* 0x000fe40000000f00 */
[----:B------:R-:W-:Y:S01]  /*a0f0*/  MOV R23, R149 ;  /* 0x0000009500177202 */ /* 0x000fe20000000f00 */
[----:B------:R-:W-:Y:S01]  /*a100*/  LDSM.16.MT88.4 R24, [R220+0x5900] ;  /* 0x00590000dc18783b */ /* 0x000fe20000004200 */
[C---:B----4-:R-:W-:Y:S07]  /*a110*/  HMMA.16816.F32.BF16 R148, R168.reuse, R152, R28 ;  /* 0x00000098a894723c */ /* 0x050fee000004181c */
[----:B------:R-:W-:Y:S01]  /*a120*/  LDSM.16.MT88.4 R28, [R227+0x7900] ;  /* 0x00790000e31c783b */ /* 0x000fe20000004200 */
        /* <DEDUP_REMOVED lines=10> */
[----:B------:R-:W-:Y:S02]  /*a1d0*/  MOV R172, R19 ;  /* 0x0000001300ac7202 */ /* 0x000fe40000000f00 */
[----:B------:R-:W3:Y:S01]  /*a1e0*/  LDSM.16.MT88.4 R16, [R222+0x5900] ;  /* 0x00590000de10783b */ /* 0x000ee20000004200 */
[----:B------:R-:W-:Y:S01]  /*a1f0*/  MOV R175, R21 ;  /* 0x0000001500af7202 */ /* 0x000fe20000000f00 */
[C---:B------:R-:W-:Y:S04]  /*a200*/  HMMA.16816.F32.BF16 R48, R168.reuse, R178, R48 ;  /* 0x000000b2a830723c */ /* 0x040fe80000041830 */
[----:B------:R-:W-:Y:S02]  /*a210*/  MOV R174, R22 ;  /* 0x0000001600ae7202 */ /* 0x000fe40000000f00 */
[----:B------:R-:W-:Y:S02]  /*a220*/  MOV R177, R23 ;  /* 0x0000001700b17202 */ /* 0x000fe40000000f00 */
[C---:B-1----:R-:W-:Y:S01]  /*a230*/  HMMA.16816.F32.BF16 R52, R168.reuse, R4, R52 ;  /* 0x00000004a834723c */ /* 0x042fe20000041834 */
[----:B------:R-:W1:Y:S03]  /*a240*/  LDSM.16.MT88.4 R20, [R221+0x5900] ;  /* 0x00590000dd14783b */ /* 0x000e660000004200 */
[----:B------:R-:W-:Y:S02]  /*a250*/  FADD.FTZ R2, R177, R2 ;  /* 0x00000002b1027221 */ /* 0x000fe40000010000 */
[----:B------:R-:W-:Y:S02]  /*a260*/  FADD.FTZ R194, R174, R194 ;  /* 0x000000c2aec27221 */ /* 0x000fe40000010000 */
[C---:B------:R-:W-:Y:S01]  /*a270*/  HMMA.16816.F32.BF16 R56, R168.reuse, R6, R56 ;  /* 0x00000006a838723c */ /* 0x040fe20000041838 */
[----:B------:R-:W4:Y:S03]  /*a280*/  LDSM.16.MT88.4 R4, [R222+0x7900] ;  /* 0x00790000de04783b */ /* 0x000f260000004200 */
[----:B------:R-:W-:Y:S02]  /*a290*/  FADD.FTZ R2, R175, R2 ;  /* 0x00000002af027221 */ /* 0x000fe40000010000 */
[----:B------:R-:W-:Y:S02]  /*a2a0*/  FADD.FTZ R197, R197, R194 ;  /* 0x000000c2c5c57221 */ /* 0x000fe40000010000 */
[----:B------:R-:W-:Y:S04]  /*a2b0*/  FADD.FTZ R199, R199, R2 ;  /* 0x00000002c7c77221 */ /* 0x000fe80000010000 */
[----:B------:R-:W-:Y:S01]  /*a2c0*/  FADD.FTZ R197, R196, R197 ;  /* 0x000000c5c4c57221 */ /* 0x000fe20000010000 */
        /* <DEDUP_REMOVED lines=12> */
[----:B------:R-:W5:Y:S03]  /*a390*/  LDSM.16.MT88.4 R12, [R220+0x7900] ;  /* 0x00790000dc0c783b */ /* 0x000f660000004200 */
[----:B------:R-:W-:Y:S02]  /*a3a0*/  FADD.FTZ R195, R35, R195 ;  /* 0x000000c323c37221 */ /* 0x000fe40000010000 */
[----:B------:R-:W-:Y:S01]  /*a3b0*/  FADD.FTZ R240, R186, R2 ;  /* 0x00000002baf07221 */ /* 0x000fe20000010000 */
[-C--:B------:R-:W-:Y:S01]  /*a3c0*/  MOV R2, R164.reuse ;  /* 0x000000a400027202 */ /* 0x080fe20000000f00 */
[C---:B---3--:R-:W-:Y:S04]  /*a3d0*/  HMMA.16816.F32.BF16 R76, R168.reuse, R16, R76 ;  /* 0x00000010a84c723c */ /* 0x048fe8000004184c */
[----:B------:R-:W-:Y:S04]  /*a3e0*/  FADD.FTZ R239, R165, R195 ;  /* 0x000000c3a5ef7221 */ /* 0x000fe80000010000 */
[C---:B------:R-:W-:Y:S08]  /*a3f0*/  HMMA.16816.F32.BF16 R80, R168.reuse, R18, R80 ;  /* 0x00000012a850723c */ /* 0x040ff00000041850 */
        /* <DEDUP_REMOVED lines=10> */
[C---:B-----5:R-:W-:Y:S07]  /*a4a0*/  HMMA.16816.F32.BF16 R124, R168.reuse, R12, R124 ;  /* 0x0000000ca87c723c */ /* 0x060fee000004187c */
[----:B------:R-:W-:Y:S01]  /*a4b0*/  MOV R12, R164 ;  /* 0x000000a4000c7202 */ /* 0x000fe20000000f00 */
[----:B------:R-:W-:Y:S01]  /*a4c0*/  HMMA.16816.F32.BF16 R128, R168, R14, R128 ;  /* 0x0000000ea880723c */ /* 0x000fe20000041880 */
[----:B------:R-:W-:-:S07]  /*a4d0*/  @P0 BRA `(.L_x_2940) ;  /* 0xffffbcc000000947 */ /* 0x000fce000383ffff */
.L_x_2929:
        /* <DEDUP_REMOVED lines=26> */
.L_x_2942:
[----:B------:R-:W-:Y:S02]  /*a680*/  UMOV UR5, 0x1 ;  /* 0x0000000100057882 */ /* 0x000fe40000000000 */
[----:B------:R-:W-:Y:S02]  /*a690*/  ULDC UR4, c[0x0][0x32c] ;  /* 0x0000cb0000047ab9 */ /* 0x000fe40000000800 */
[----:B------:R-:W-:-:S03]  /*a6a0*/  UISETP.NE.AND UP0, UPT, UR5, UR4, UPT ;  /* 0x000000040500728c */ /* 0x000fc6000bf05270 */
[----:B------:R-:W-:Y:S02]  /*a6b0*/  ULDC.64 UR4, c[0x0][0x330] ;  /* 0x0000cc0000047ab9 */ /* 0x000fe40000000a00 */
[----:B------:R-:W-:-:S07]  /*a6c0*/  UIMAD.WIDE.U32 UR28, UR26, UR4, URZ ;  /* 0x000000041a1c72a5 */ /* 0x000fce000f8e003f */
[----:B------:R-:W-:Y:S02]  /*a6d0*/  @UP0 UMOV UR27, UR29 ;  /* 0x0000001d001b0c82 */ /* 0x000fe40008000000 */
[----:B------:R-:W-:Y:S02]  /*a6e0*/  @UP0 USHF.R.U32.HI UR26, URZ, UR5, UR27 ;  /* 0x000000053f1a0299 */ /* 0x000fe4000801161b */
.L_x_2943:
[----:B------:R-:W-:Y:S02]  /*a6f0*/  ULDC UR4, c[0x0][0x32c] ;  /* 0x0000cb0000047ab9 */ /* 0x000fe40000000800 */
[----:B------:R-:W-:-:S04]  /*a700*/  UIMAD UR4, UR26, UR4, URZ ;  /* 0x000000041a0472a4 */ /* 0x000fc8000f8e023f */
[----:B------:R-:W-:-:S04]  /*a710*/  UISETP.LT.AND UP0, UPT, UR23, UR4, UPT ;  /* 0x000000041700728c */ /* 0x000fc8000bf01270 */
[----:B------:R-:W-:-:S04]  /*a720*/  USEL UR23, UR23, UR4, !UP0 ;  /* 0x0000000417177287 */ /* 0x000fc8000c000000 */
.L_x_2941:
        /* <DEDUP_REMOVED lines=20> */
.L_x_2947:
        /* <DEDUP_REMOVED lines=69> */
.L_x_2945:
        /* <DEDUP_REMOVED lines=273> */
.L_x_2946:
[----:B-1----:R-:W-:Y:S01]  /*bdd0*/  FMNMX.FTZ R166, R4, R3, !PT ;  /* 0x0000000304a67209 */ /* 0x002fe20007810000 */
        /* <DEDUP_REMOVED lines=392> */
[C---:B---3--:R-:W-:Y:S01]  /*d660*/  HMMA.16816.F32.BF16 R60, R12.reuse, R160, R60 ;  /* 0x000000a00c3c723c */ /* 0x048fe2000004183c */
[----:B------:R3:W-:Y:S07]  /*d670*/  MUFU.EX2 R161, R34 ;  /* 0x0000002200a17308 */ /* 0x0007ee0000000800 */
[C---:B------:R-:W-:Y:S08]  /*d680*/  HMMA.16816.F32.BF16 R64, R12.reuse, R162, R64 ;  /* 0x000000a20c40723c */ /* 0x040ff00000041840 */
[C---:B----4-:R-:W-:Y:S08]  /*d690*/  HMMA.16816.F32.BF16 R68, R12.reuse, R24, R68 ;  /* 0x000000180c44723c */ /* 0x050ff00000041844 */
[C---:B------:R-:W-:Y:S01]  /*d6a0*/  HMMA.16816.F32.BF16 R72, R12.reuse, R26, R72 ;  /* 0x0000001a0c48723c */ /* 0x040fe20000041848 */
[----:B------:R-:W4:Y:S07]  /*d6b0*/  LDSM.16.MT88.4 R24, [R222+0x7100] ;  /* 0x00710000de18783b */ /* 0x000f2e0000004200 */
        /* <DEDUP_REMOVED lines=14> */
[----:B---3--:R-:W-:Y:S01]  /*d7a0*/  LDSM.16.MT88.4 R32, [R220+0x1900] ;  /* 0x00190000dc20783b */ /* 0x008fe20000004200 */
[----:B------:R-:W1:Y:S06]  /*d7b0*/  MUFU.EX2 R174, R174 ;  /* 0x000000ae00ae7308 */ /* 0x000e6c0000000800 */
[C---:B------:R-:W-:Y:S01]  /*d7c0*/  HMMA.16816.F32.BF16 R96, R12.reuse, R18, R96 ;  /* 0x000000120c60723c */ /* 0x040fe20000041860 */
[----:B------:R-:W2:Y:S03]  /*d7d0*/  LDSM.16.MT88.4 R16, [R220+0x7100] ;  /* 0x00710000dc10783b */ /* 0x000ea60000004200 */
[----:B------:R-:W3:Y:S04]  /*d7e0*/  MUFU.EX2 R175, R175 ;  /* 0x000000af00af7308 */ /* 0x000ee80000000800 */
[C---:B------:R-:W-:Y:S01]  /*d7f0*/  HMMA.16816.F32.BF16 R100, R12.reuse, R20, R100 ;  /* 0x000000140c64723c */ /* 0x040fe20000041864 */
[----:B------:R-:W-:Y:S05]  /*d800*/  LDSM.16.MT88.4 R168, [R227+0x3900] ;  /* 0x00390000e3a8783b */ /* 0x000fea0000004200 */
[----:B------:R-:W5:Y:S02]  /*d810*/  MUFU.EX2 R190, R190 ;  /* 0x000000be00be7308 */ /* 0x000f640000000800 */
[C---:B------:R-:W-:Y:S01]  /*d820*/  HMMA.16816.F32.BF16 R104, R12.reuse, R22, R104 ;  /* 0x000000160c68723c */ /* 0x040fe20000041868 */
[----:B------:R-:W5:Y:S03]  /*d830*/  LDSM.16.MT88.4 R20, [R227+0x1900] ;  /* 0x00190000e314783b */ /* 0x000f660000004200 */
[----:B-1----:R-:W-:Y:S04]  /*d840*/  FADD.FTZ R183, R174, R183 ;  /* 0x000000b7aeb77221 */ /* 0x002fe80000010000 */
[C---:B----4-:R-:W-:Y:S01]  /*d850*/  HMMA.16816.F32.BF16 R108, R12.reuse, R24, R108 ;  /* 0x000000180c6c723c */ /* 0x050fe2000004186c */
[----:B------:R-:W1:Y:S03]  /*d860*/  MUFU.EX2 R189, R189 ;  /* 0x000000bd00bd7308 */ /* 0x000e660000000800 */
[----:B---3--:R-:W-:Y:S04]  /*d870*/  FADD.FTZ R183, R175, R183 ;  /* 0x000000b7afb77221 */ /* 0x008fe80000010000 */
[C---:B------:R-:W-:Y:S01]  /*d880*/  HMMA.16816.F32.BF16 R112, R12.reuse, R26, R112 ;  /* 0x0000001a0c70723c */ /* 0x040fe20000041870 */
[----:B------:R-:W3:Y:S07]  /*d890*/  LDSM.16.MT88.4 R24, [R221+0x1900] ;  /* 0x00190000dd18783b */ /* 0x000eee0000004200 */
[C---:B------:R-:W-:Y:S07]  /*d8a0*/  HMMA.16816.F32.BF16 R116, R12.reuse, R156, R116 ;  /* 0x0000009c0c74723c */ /* 0x040fee0000041874 */
[----:B------:R-:W-:Y:S01]  /*d8b0*/  MOV R157, R161 ;  /* 0x000000a1009d7202 */ /* 0x000fe20000000f00 */
[C---:B------:R-:W-:Y:S08]  /*d8c0*/  HMMA.16816.F32.BF16 R120, R12.reuse, R158, R120 ;  /* 0x0000009e0c78723c */ /* 0x040ff00000041878 */
[C---:B--2---:R-:W-:Y:S08]  /*d8d0*/  HMMA.16816.F32.BF16 R124, R12.reuse, R16, R124 ;  /* 0x000000100c7c723c */ /* 0x044ff0000004187c */
[----:B------:R-:W-:Y:S01]  /*d8e0*/  HMMA.16816.F32.BF16 R128, R12, R18, R128 ;  /* 0x000000120c80723c */ /* 0x000fe20000041880 */
[----:B------:R-:W2:Y:S06]  /*d8f0*/  LDSM.16.MT88.4 R16, [R222+0x3900] ;  /* 0x00390000de10783b */ /* 0x000eac0000004200 */
[----:B------:R-:W-:Y:S01]  /*d900*/  F2FP.BF16.PACK_AB R12, R173, R172 ;  /* 0x000000acad0c723e */ /* 0x000fe200000010ff */
[----:B------:R-:W-:Y:S01]  /*d910*/  FADD.FTZ R172, R172, R180 ;  /* 0x000000b4acac7221 */ /* 0x000fe20000010000 */
[----:B------:R-:W-:Y:S03]  /*d920*/  F2FP.BF16.PACK_AB R13, R175, R174 ;  /* 0x000000aeaf0d723e */ /* 0x000fe600000010ff */
[C---:B-----5:R-:W-:Y:S01]  /*d930*/  F2FP.BF16.PACK_AB R14, R190.reuse, R199 ;  /* 0x000000c7be0e723e */ /* 0x060fe200000010ff */
[----:B------:R-:W-:Y:S01]  /*d940*/  FADD.FTZ R172, R173, R172 ;  /* 0x000000acadac7221 */ /* 0x000fe20000010000 */
[-C--:B-1----:R-:W-:Y:S03]  /*d950*/  F2FP.BF16.PACK_AB R15, R189, R157.reuse ;  /* 0x0000009dbd0f723e */ /* 0x082fe600000010ff */
[----:B------:R-:W-:Y:S04]  /*d960*/  FADD.FTZ R172, R199, R172 ;  /* 0x000000acc7ac7221 */ /* 0x000fe80000010000 */
[C---:B------:R-:W-:Y:S03]  /*d970*/  HMMA.16816.F32.BF16 R160, R12.reuse, R20, R4 ;  /* 0x000000140ca0723c */ /* 0x040fe60000041804 */
[----:B------:R-:W-:Y:S04]  /*d980*/  FADD.FTZ R240, R190, R172 ;  /* 0x000000acbef07221 */ /* 0x000fe80000010000 */
[----:B------:R-:W-:Y:S02]  /*d990*/  MOV R7, R157 ;  /* 0x0000009d00077202 */ /* 0x000fe40000000f00 */
[C---:B------:R-:W-:Y:S01]  /*d9a0*/  HMMA.16816.F32.BF16 R156, R12.reuse, R22, R8 ;  /* 0x000000160c9c723c */ /* 0x040fe20000041808 */
[----:B------:R-:W-:Y:S07]  /*d9b0*/  LDSM.16.MT88.4 R8, [R220+0x3900] ;  /* 0x00390000dc08783b */ /* 0x000fee0000004200 */
[C---:B------:R-:W-:Y:S01]  /*d9c0*/  HMMA.16816.F32.BF16 R132, R12.reuse, R28, R132 ;  /* 0x0000001c0c84723c */ /* 0x040fe20000041884 */
[----:B------:R-:W-:Y:S06]  /*d9d0*/  LDSM.16.MT88.4 R20, [R227+0x5900] ;  /* 0x00590000e314783b */ /* 0x000fec0000004200 */
[----:B------:R-:W-:Y:S01]  /*d9e0*/  MOV R29, R7 ;  /* 0x00000007001d7202 */ /* 0x000fe20000000f00 */
        /* <DEDUP_REMOVED lines=9> */
[----:B------:R-:W-:Y:S01]  /*da80*/  MOV R169, R29 ;  /* 0x0000001d00a97202 */ /* 0x000fe20000000f00 */
        /* <DEDUP_REMOVED lines=14> */
[C---:B------:R-:W-:Y:S08]  /*db70*/  HMMA.16816.F32.BF16 R72, R12.reuse, R22, R72 ;  /* 0x000000160c48723c */ /* 0x040ff00000041848 */
[C---:B---3--:R-:W-:Y:S08]  /*db80*/  HMMA.16816.F32.BF16 R76, R12.reuse, R24, R76 ;  /* 0x000000180c4c723c */ /* 0x048ff0000004184c */
[C---:B------:R-:W-:Y:S08]  /*db90*/  HMMA.16816.F32.BF16 R80, R12.reuse, R26, R80 ;  /* 0x0000001a0c50723c */ /* 0x040ff00000041850 */
[C---:B----4-:R-:W-:Y:S08]  /*dba0*/  HMMA.16816.F32.BF16 R84, R12.reuse, R28, R84 ;  /* 0x0000001c0c54723c */ /* 0x050ff00000041854 */
[C---:B------:R-:W-:Y:S08]  /*dbb0*/  HMMA.16816.F32.BF16 R88, R12.reuse, R30, R88 ;  /* 0x0000001e0c58723c */ /* 0x040ff00000041858 */
[C---:B------:R-:W-:Y:S08]  /*dbc0*/  HMMA.16816.F32.BF16 R92, R12.reuse, R32, R92 ;  /* 0x000000200c5c723c */ /* 0x040ff0000004185c */
[C---:B------:R-:W-:Y:S08]  /*dbd0*/  HMMA.16816.F32.BF16 R96, R12.reuse, R34, R96 ;  /* 0x000000220c60723c */ /* 0x040ff00000041860 */
[C---:B--2---:R-:W-:Y:S08]  /*dbe0*/  HMMA.16816.F32.BF16 R100, R12.reuse, R16, R100 ;  /* 0x000000100c64723c */ /* 0x044ff00000041864 */
[C---:B------:R-:W-:Y:S01]  /*dbf0*/  HMMA.16816.F32.BF16 R104, R12.reuse, R18, R104 ;  /* 0x000000120c68723c */ /* 0x040fe20000041868 */
[----:B------:R-:W2:Y:S07]  /*dc00*/  LDSM.16.MT88.4 R16, [R220+0x7900] ;  /* 0x00790000dc10783b */ /* 0x000eae0000004200 */
[C---:B-1----:R-:W-:Y:S08]  /*dc10*/  HMMA.16816.F32.BF16 R108, R12.reuse, R4, R108 ;  /* 0x000000040c6c723c */ /* 0x042ff0000004186c */
[C---:B------:R-:W-:Y:S08]  /*dc20*/  HMMA.16816.F32.BF16 R112, R12.reuse, R6, R112 ;  /* 0x000000060c70723c */ /* 0x040ff00000041870 */
[C---:B-----5:R-:W-:Y:S08]  /*dc30*/  HMMA.16816.F32.BF16 R116, R12.reuse, R8, R116 ;  /* 0x000000080c74723c */ /* 0x060ff00000041874 */
[C---:B------:R-:W-:Y:S08]  /*dc40*/  HMMA.16816.F32.BF16 R120, R12.reuse, R10, R120 ;  /* 0x0000000a0c78723c */ /* 0x040ff00000041878 */
[C---:B--2---:R-:W-:Y:S08]  /*dc50*/  HMMA.16816.F32.BF16 R124, R12.reuse, R16, R124 ;  /* 0x000000100c7c723c */ /* 0x044ff0000004187c */
[----:B------:R-:W-:Y:S07]  /*dc60*/  HMMA.16816.F32.BF16 R128, R12, R18, R128 ;  /* 0x000000120c80723c */ /* 0x000fee0000041880 */
[----:B------:R-:W-:Y:S01]  /*dc70*/  MOV R12, R164 ;  /* 0x000000a4000c7202 */ /* 0x000fe20000000f00 */
[----:B------:R-:W-:-:S05]  /*dc80*/  @P0 BRA `(.L_x_2947) ;  /* 0xffffcbe000000947 */ /* 0x000fca000383ffff */
.L_x_2944:
        /* <DEDUP_REMOVED lines=14> */
.L_x_2958:
[----:B------:R-:W-:Y:S04]  /*dd70*/  DEPBAR.LE SB0, 0x0 ;  /* 0x000080000000791a */ /* 0x000fe80000000000 */
[----:B------:R-:W-:Y:S01]  /*dd80*/  BAR.SYNC.DEFER_BLOCKING 0x0 ;  /* 0x0000000000007b1d */ /* 0x000fe20000010000 */
[----:B------:R-:W-:Y:S01]  /*dd90*/  SHF.R.S32.HI R0, RZ, 0x1f, R234 ;  /* 0x0000001fff007819 */ /* 0x000fe200000114ea */
[----:B------:R-:W-:Y:S01]  /*dda0*/  IMAD.WIDE.U32 R4, R234, c[0x0][0x208], RZ ;  /* 0x00008200ea047a25 */ /* 0x000fe200078e00ff */
[----:B------:R-:W-:Y:S01]  /*ddb0*/  SHF.R.S32.HI R28, RZ, 0x1f, R233 ;  /* 0x0000001fff1c7819 */ /* 0x000fe200000114e9 */
[----:B------:R-:W-:Y:S02]  /*ddc0*/  UISETP.GT.AND UP0, UPT, UR22, UR7, UPT ;  /* 0x000000071600728c */ /* 0x000fe4000bf04270 */
        /* <DEDUP_REMOVED lines=255> */
[----:B------:R-:W-:Y:S01]  /*edc0*/  ISETP.NE.AND P1, PT, R232, 0x1, PT ;  /* 0x00000001e800780c */ /* 0x000fe20003f25270 */
[----:B------:R-:W-:Y:S04]  /*edd0*/  IMAD.MOV.U32 R233, RZ, RZ, RZ ;  /* 0x000000ffffe97224 */ /* 0x000fe800078e00ff */
        /* <DEDUP_REMOVED lines=52> */
[----:B------:R1:W-:Y:S03]  /*f120*/  LDGSTS.E.BYPASS.LTC128B.128 [R231+0xf100], [R170.64], !P6 ;  /* 0x0f100000aae77fae */ /* 0x0003e6000f101d52 */
.L_x_2949:
        /* <DEDUP_REMOVED lines=33> */
.L_x_2952:
[----:B------:R-:W-:Y:S04]  /*f340*/  MOV R166, 0x1 ;  /* 0x0000000100a67802 */ /* 0x000fe80000000f00 */
[----:B------:R-:W-:Y:S11]  /*f350*/  ISETP.NE.AND P0, PT, R166, c[0x0][0x32c], PT ;  /* 0x0000cb00a6007a0c */ /* 0x000ff60003f05270 */
[----:B------:R-:W-:Y:S02]  /*f360*/  @!UPT UIADD3 URZ, URZ, URZ, URZ ;  /* 0x0000003f3f3ff290 */ /* 0x000fe4000fffe03f */
[----:B------:R-:W-:Y:S05]  /*f370*/  @P0 IMAD.HI.U32 R166, R167, c[0x0][0x330], RZ ;  /* 0x0000cc00a7a60a27 */ /* 0x000fea00078e00ff */
[----:B------:R-:W-:Y:S02]  /*f380*/  @P0 SHF.R.U32.HI R167, RZ, c[0x0][0x334], R166 ;  /* 0x0000cd00ffa70a19 */ /* 0x000fe400000116a6 */
.L_x_2953:
[----:B------:R-:W-:Y:S05]  /*f390*/  BSYNC B0 ;  /* 0x0000000000007941 */ /* 0x000fea0003800000 */
.L_x_2951:
[----:B------:R-:W-:Y:S04]  /*f3a0*/  IMAD R167, R167, c[0x0][0x32c], -R0 ;  /* 0x0000cb00a7a77a24 */ /* 0x000fe800078e0a00 */
[----:B------:R-:W-:Y:S05]  /*f3b0*/  IMAD.IADD R167, R167, 0x1, -R237 ;  /* 0x00000001a7a77824 */ /* 0x000fea00078e0aed */
[----:B------:R-:W-:Y:S02]  /*f3c0*/  IADD3 R166, R167, c[0x0][0x32c], RZ ;  /* 0x0000cb00a7a67a10 */ /* 0x000fe40007ffe0ff */
[----:B------:R-:W-:Y:S02]  /*f3d0*/  IMNMX R172, R172, R167, !PT ;  /* 0x000000a7acac7217 */ /* 0x000fe40007800200 */
[----:B------:R-:W-:Y:S02]  /*f3e0*/  IMNMX R173, R173, R166, PT ;  /* 0x000000a6adad7217 */ /* 0x000fe40003800200 */
.L_x_2950:
        /* <DEDUP_REMOVED lines=85> */
.L_x_2956:
[----:B------:R-:W-:Y:S04]  /*f940*/  MOV R12, 0x1 ;  /* 0x00000001000c7802 */ /* 0x000fe80000000f00 */
[----:B------:R-:W-:Y:S11]  /*f950*/  ISETP.NE.AND P0, PT, R12, c[0x0][0x32c], PT ;  /* 0x0000cb000c007a0c */ /* 0x000ff60003f05270 */
[----:B------:R-:W-:Y:S02]  /*f960*/  @!UPT UIADD3 URZ, URZ, URZ, URZ ;  /* 0x0000003f3f3ff290 */ /* 0x000fe4000fffe03f */
[----:B------:R-:W-:Y:S05]  /*f970*/  @P0 IMAD.HI.U32 R12, R13, c[0x0][0x330], RZ ;  /* 0x0000cc000d0c0a27 */ /* 0x000fea00078e00ff */
[----:B------:R-:W-:Y:S02]  /*f980*/  @P0 SHF.R.U32.HI R13, RZ, c[0x0][0x334], R12 ;  /* 0x0000cd00ff0d0a19 */ /* 0x000fe4000001160c */
.L_x_2957:
[----:B------:R-:W-:Y:S05]  /*f990*/  BSYNC B0 ;  /* 0x0000000000007941 */ /* 0x000fea0003800000 */
.L_x_2955:
[----:B------:R-:W-:Y:S04]  /*f9a0*/  IMAD R0, R13, c[0x0][0x32c], -R0 ;  /* 0x0000cb000d007a24 */ /* 0x000fe800078e0a00 */
[----:B------:R-:W-:Y:S05]  /*f9b0*/  IMAD.IADD R12, R0, 0x1, -R237 ;  /* 0x00000001000c7824 */ /* 0x000fea00078e0aed */
[----:B------:R-:W-:Y:S02]  /*f9c0*/  IADD3 R0, R12, c[0x0][0x32c], RZ ;  /* 0x0000cb000c007a10 */ /* 0x000fe40007ffe0ff */
[----:B------:R-:W-:Y:S02]  /*f9d0*/  IMNMX R5, R5, R12, !PT ;  /* 0x0000000c05057217 */ /* 0x000fe40007800200 */
[----:B------:R-:W-:Y:S02]  /*f9e0*/  IMNMX R4, R4, R0, PT ;  /* 0x0000000004047217 */ /* 0x000fe40003800200 */
.L_x_2954:
        /* <DEDUP_REMOVED lines=556> */
.L_x_2948:
[----:B------:R-:W1:Y:S01]  /*11cb0*/  SHFL.BFLY PT, R5, R240, 0x2, 0x1f ;  /* 0x0c401f00f0057f89 */ /* 0x000e6200000e0000 */
[----:B------:R-:W-:-:S02]  /*11cc0*/  MOV R4, RZ ;  /* 0x000000ff00047202 */ /* 0x000fc40000000f00 */
[----:B------:R-:W-:Y:S01]  /*11cd0*/  MOV R7, 0xff800000 ;  /* 0xff80000000077802 */ /* 0x000fe20000000f00 */
        /* <DEDUP_REMOVED lines=152> */
.L_x_2910:
        /* <DEDUP_REMOVED lines=66> */
[----:B------:R-:W-:Y:S01]  /*12a80*/  IMAD.IADD R16, R13, 0x1, R4 ;  /* 0x000000010d107824 */ /* 0x000fe200078e0204 */
        /* <DEDUP_REMOVED lines=101> */
[----:B-1----:R-:W-:-:S03]  /*130e0*/  IMAD.U32 R14, RZ, RZ, UR4 ;  /* 0x00000004ff0e7e24 */ /* 0x002fc6000f8e00ff */
[----:B------:R-:W-:Y:S04]  /*130f0*/  STS [R17+0xc080], R124 ;  /* 0x00c0807c11007388 */ /* 0x000fe80000000800 */
[----:B------:R-:W-:Y:S04]  /*13100*/  STS [R17+0xc480], R126 ;  /* 0x00c4807e11007388 */ /* 0x000fe80000000800 */
[----:B------:R-:W-:Y:S04]  /*13110*/  STS [R13+0xc000], R128 ;  /* 0x00c000800d007388 */ /* 0x000fe80000000800 */
[----:B------:R1:W-:Y:S01]  /*13120*/  STS [R13+0xc400], R3 ;  /* 0x00c400030d007388 */ /* 0x0003e20000000800 */
[----:B--2---:R-:W-:Y:S01]  /*13130*/  IMAD.U32 R15, RZ, RZ, UR5 ;  /* 0x00000005ff0f7e24 */ /* 0x004fe2000f8e00ff */
[----:B------:R-:W-:-:S02]  /*13140*/  ULDC.64 UR4, c[0x0][0x508] ;  /* 0x0001420000047ab9 */ /* 0x000fc40000000a00 */
[----:B------:R-:W-:Y:S01]  /*13150*/  BAR.SYNC.DEFER_BLOCKING 0x1, 0x100 ;  /* 0x0044000000007b1d */ /* 0x000fe20000010000 */
[----:B------:R-:W-:-:S04]  /*13160*/  UISETP.NE.U32.AND UP0, UPT, URZ, UR4, UPT ;  /* 0x000000043f00728c */ /* 0x000fc8000bf05070 */
[----:B------:R-:W-:Y:S01]  /*13170*/  UISETP.NE.AND.EX UP0, UPT, URZ, UR5, UPT, UP0 ;  /* 0x000000053f00728c */ /* 0x000fe2000bf05300 */
[----:B-1----:R-:W2:Y:S02]  /*13180*/  @P0 LDG.E R3, [R14.64] ;  /* 0x000000120e030981 */ /* 0x002ea4000c1e1900 */
[----:B------:R-:W-:-:S03]  /*13190*/  ULDC.64 UR4, c[0x0][0x508] ;  /* 0x0001420000047ab9 */ /* 0x000fc60000000a00 */
[----:B------:R-:W-:-:S05]  /*131a0*/  PLOP3.LUT P1, PT, PT, PT, UP0, 0x80, 0x0 ;  /* 0x000000000000781c */ /* 0x000fca0003f2f008 */
[----:B------:R-:W-:Y:S01]  /*131b0*/  @UP0 UIMAD.WIDE UR4, UR13, UR6, UR4 ;  /* 0x000000060d0402a5 */ /* 0x000fe2000f8e0204 */
[----:B------:R-:W-:-:S05]  /*131c0*/  IMAD.MOV.U32 R4, RZ, RZ, c[0x0][0x388] ;  /* 0x0000e200ff047624 */ /* 0x000fca00078e00ff */
        /* <DEDUP_REMOVED lines=14> */
.L_x_2960:
[----:B-1----:R-:W-:Y:S01]  /*132b0*/  LOP3.LUT R3, R9, 0xffffffe0, RZ, 0xc0, !PT ;  /* 0xffffffe009037812 */ /* 0x002fe200078ec0ff */
[----:B------:R-:W-:Y:S01]  /*132c0*/  IMAD.MOV.U32 R9, RZ, RZ, c[0x0][0x4e8] ;  /* 0x00013a00ff097624 */ /* 0x000fe200078e00ff */
[----:B------:R-:W-:Y:S01]  /*132d0*/  SHF.R.S32.HI R6, RZ, 0x1f, R11 ;  /* 0x0000001fff067819 */ /* 0x000fe2000001140b */
[----:B------:R-:W1:Y:S01]  /*132e0*/  S2R R75, SR_CTAID.X ;  /* 0x00000000004b7919 */ /* 0x000e620000002500 */
[----:B------:R-:W-:Y:S01]  /*132f0*/  LEA.HI R10, R5, R5, RZ, 0x1 ;  /* 0x00000005050a7211 */ /* 0x000fe200078f08ff */
[----:B------:R-:W-:Y:S01]  /*13300*/  IMAD.IADD R3, R0, 0x1, -R3 ;  /* 0x0000000100037824 */ /* 0x000fe200078e0a03 */
[----:B------:R-:W-:Y:S01]  /*13310*/  ISETP.NE.AND P1, PT, R9, 0x1, PT ;  /* 0x000000010900780c */ /* 0x000fe20003f25270 */
[----:B------:R-:W-:Y:S01]  /*13320*/  ULDC.64 UR6, c[0x0][0x490] ;  /* 0x0001240000067ab9 */ /* 0x000fe20000000a00 */
[----:B------:R-:W-:Y:S01]  /*13330*/  LEA.HI R6, R6, R11, RZ, 0x3 ;  /* 0x0000000b06067211 */ /* 0x000fe200078f18ff */
[----:B------:R-:W-:Y:S01]  /*13340*/  USHF.R.S32.HI UR11, URZ, 0x1f, UR13 ;  /* 0x0000001f3f0b7899 */ /* 0x000fe2000801140d */
[----:B------:R-:W-:Y:S01]  /*13350*/  SHF.R.S32.HI R9, RZ, 0x1f, R3 ;  /* 0x0000001fff097819 */ /* 0x000fe20000011403 */
[----:B------:R-:W-:Y:S01]  /*13360*/  ULDC.64 UR4, c[0x0][0x3a0] ;  /* 0x0000e80000047ab9 */ /* 0x000fe20000000a00 */
[----:B------:R-:W-:Y:S01]  /*13370*/  LOP3.LUT R6, R6, 0xffffff8, RZ, 0xc0, !PT ;  /* 0x0ffffff806067812 */ /* 0x000fe200078ec0ff */
[----:B------:R-:W-:Y:S01]  /*13380*/  UIMAD UR9, UR8, UR6, URZ ;  /* 0x00000006080972a4 */ /* 0x000fe2000f8e023f */
[----:B------:R-:W-:Y:S01]  /*13390*/  LEA.HI R9, R9, R3, RZ, 0x2 ;  /* 0x0000000309097211 */ /* 0x000fe200078f10ff */
[----:B------:R-:W-:Y:S01]  /*133a0*/  UMOV UR14, UR20 ;  /* 0x00000014000e7c82 */ /* 0x000fe20008000000 */
[----:B------:R-:W-:Y:S01]  /*133b0*/  LOP3.LUT R10, R10, 0x1ffffffe, RZ, 0xc0, !PT ;  /* 0x1ffffffe0a0a7812 */ /* 0x000fe200078ec0ff */
[----:B------:R-:W-:Y:S01]  /*133c0*/  IMAD.IADD R6, R11, 0x1, -R6 ;  /* 0x000000010b067824 */ /* 0x000fe200078e0a06 */
[----:B------:R-:W-:Y:S01]  /*133d0*/  SHF.R.S32.HI R9, RZ, 0x2, R9 ;  /* 0x00000002ff097819 */ /* 0x000fe20000011409 */
[----:B------:R-:W-:Y:S01]  /*133e0*/  UMOV UR15, UR21 ;  /* 0x00000015000f7c82 */ /* 0x000fe20008000000 */
[----:B------:R-:W-:Y:S01]  /*133f0*/  LOP3.LUT P2, RZ, R3, 0x3, RZ, 0xc0, !PT ;  /* 0x0000000303ff7812 */ /* 0x000fe2000784c0ff */
[----:B------:R-:W-:Y:S01]  /*13400*/  IMAD.IADD R5, R5, 0x1, -R10 ;  /* 0x0000000105057824 */ /* 0x000fe200078e0a0a */
[----:B------:R-:W-:Y:S01]  /*13410*/  UIMAD UR12, UR21, UR4, URZ ;  /* 0x00000004150c72a4 */ /* 0x000fe2000f8e023f */
[----:B------:R-:W-:Y:S01]  /*13420*/  IMAD R6, R6, 0x10, R9 ;  /* 0x0000001006067824 */ /* 0x000fe200078e0209 */
[----:B------:R-:W-:Y:S01]  /*13430*/  USEL UR11, UR11, URZ, !UP1 ;  /* 0x0000003f0b0b7287 */ /* 0x000fe2000c800000 */
[CC--:B------:R-:W-:Y:S01]  /*13440*/  LEA.HI R3, R2.reuse, R0.reuse, RZ, 0x3 ;  /* 0x0000000002037211 */ /* 0x0c0fe200078f18ff */
[----:B------:R-:W-:Y:S01]  /*13450*/  UIMAD.WIDE.U32 UR14, UR10, UR6, UR14 ;  /* 0x000000060a0e72a5 */ /* 0x000fe2000f8e000e */
[----:B------:R-:W-:Y:S01]  /*13460*/  IMAD R5, R5, 0x8, R6 ;  /* 0x0000000805057824 */ /* 0x000fe200078e0206 */
[----:B------:R-:W-:Y:S01]  /*13470*/  UIMAD UR9, UR10, UR7, UR9 ;  /* 0x000000070a0972a4 */ /* 0x000fe2000f8e0209 */
[----:B------:R-:W-:Y:S01]  /*13480*/  LOP3.LUT R10, R3, 0xfffffff8, RZ, 0xc0, !PT ;  /* 0xfffffff8030a7812 */ /* 0x000fe200078ec0ff */
[----:B------:R-:W-:Y:S01]  /*13490*/  UIMAD.WIDE.U32 UR16, UR20, UR4, URZ ;  /* 0x00000004141072a5 */ /* 0x000fe2000f8e003f */
[----:B-1----:R-:W-:Y:S01]  /*134a0*/  IMAD R9, R75, 0x80, R5 ;  /* 0x000000804b097824 */ /* 0x002fe200078e0205 */
[----:B------:R-:W-:Y:S01]  /*134b0*/  ULDC.64 UR6, c[0x0][0x498] ;  /* 0x0001260000067ab9 */ /* 0x000fe20000000a00 */
[----:B------:R-:W-:Y:S01]  /*134c0*/  SHF.R.S32.HI R3, RZ, 0x3, R3 ;  /* 0x00000003ff037819 */ /* 0x000fe20000011403 */
[----:B------:R-:W-:Y:S01]  /*134d0*/  UIMAD UR12, UR20, UR5, UR12 ;  /* 0x00000005140c72a4 */ /* 0x000fe2000f8e020c */
[----:B------:R-:W-:Y:S01]  /*134e0*/  @P1 IMAD.HI.U32 R5, R9, c[0x0][0x4ec], RZ ;  /* 0x00013b0009051a27 */ /* 0x000fe200078e00ff */
[----:B------:R-:W-:Y:S01]  /*134f0*/  MOV R12, R9 ;  /* 0x00000009000c7202 */ /* 0x000fe20000000f00 */
[----:B------:R-:W-:Y:S01]  /*13500*/  USEL UR13, UR13, URZ, !UP1 ;  /* 0x0000003f0d0d7287 */ /* 0x000fe2000c800000 */
[----:B------:R-:W-:Y:S01]  /*13510*/  BSSY B0, `(.L_x_2961) ;  /* 0x0000078000007945 */ /* 0x000fe20003800000 */
[----:B------:R-:W-:Y:S01]  /*13520*/  UIMAD UR20, UR11, UR6, URZ ;  /* 0x000000060b1472a4 */ /* 0x000fe2000f8e023f */
[----:B------:R-:W-:Y:S01]  /*13530*/  @P1 SHF.R.U32.HI R12, RZ, c[0x0][0x4f0], R5 ;  /* 0x00013c00ff0c1a19 */ /* 0x000fe20000011605 */
[----:B------:R-:W-:Y:S01]  /*13540*/  UIADD3 UR15, UR15, UR9, URZ ;  /* 0x000000090f0f7290 */ /* 0x000fe2000fffe03f */
[----:B------:R-:W-:Y:S01]  /*13550*/  LEA.HI R5, R2, R0, RZ, 0x6 ;  /* 0x0000000002057211 */ /* 0x000fe200078f30ff */
[----:B------:R-:W-:Y:S01]  /*13560*/  UIMAD UR7, UR13, UR7, UR20 ;  /* 0x000000070d0772a4 */ /* 0x000fe2000f8e0214 */
[----:B------:R-:W-:Y:S01]  /*13570*/  IMAD.IADD R0, R0, 0x1, -R10 ;  /* 0x0000000100007824 */ /* 0x000fe200078e0a0a */
[----:B------:R-:W-:Y:S01]  /*13580*/  UIMAD.WIDE.U32 UR14, UR13, UR6, UR14 ;  /* 0x000000060d0e72a5 */ /* 0x000fe2000f8e000e */
[--C-:B------:R-:W-:Y:S01]  /*13590*/  IMAD.MOV R2, RZ, RZ, -R12.reuse ;  /* 0x000000ffff027224 */ /* 0x100fe200078e0a0c */
[----:B------:R-:W-:Y:S01]  /*135a0*/  SHF.R.S32.HI R10, RZ, 0x1f, R12 ;  /* 0x0000001fff0a7819 */ /* 0x000fe2000001140c */
[----:B------:R-:W-:Y:S01]  /*135b0*/  IMAD R15, R0, 0x20, R3 ;  /* 0x00000020000f7824 */ /* 0x000fe200078e0203 */
[----:B------:R-:W-:Y:S01]  /*135c0*/  ULDC.64 UR4, c[0x0][0x3e8] ;  /* 0x0000fa0000047ab9 */ /* 0x000fe20000000a00 */
[----:B------:R-:W-:Y:S01]  /*135d0*/  IMAD R9, R2, c[0x0][0x4e8], R9 ;  /* 0x00013a0002097a24 */ /* 0x000fe200078e0209 */
[----:B------:R-:W-:Y:S01]  /*135e0*/  IADD3 R12, P0, R12, UR14, RZ ;  /* 0x0000000e0c0c7c10 */ /* 0x000fe2000ff1e0ff */
[----:B------:R-:W-:Y:S01]  /*135f0*/  IMAD.U32 R2, RZ, RZ, UR7 ;  /* 0x00000007ff027e24 */ /* 0x000fe2000f8e00ff */
[----:B------:R-:W-:Y:S01]  /*13600*/  LEA R15, R75, R15, 0x7 ;  /* 0x0000000f4b0f7211 */ /* 0x000fe200078e38ff */
[----:B------:R-:W-:Y:S01]  /*13610*/  UIMAD UR8, UR8, UR4, URZ ;  /* 0x00000004080872a4 */ /* 0x000fe2000f8e023f */
[----:B------:R-:W-:Y:S01]  /*13620*/  SHF.R.S32.HI R11, RZ, 0x1f, R9 ;  /* 0x0000001fff0b7819 */ /* 0x000fe20000011409 */
[----:B------:R-:W-:Y:S01]  /*13630*/  UIADD3 UR17, UR17, UR12, URZ ;  /* 0x0000000c11117290 */ /* 0x000fe2000fffe03f */
[----:B------:R-:W-:Y:S01]  /*13640*/  IADD3.X R13, R10, UR15, R2, P0, !PT ;  /* 0x0000000f0a0d7c10 */ /* 0x000fe200087fe402 */
[----:B------:R-:W-:Y:S01]  /*13650*/  IMAD.SHL.U32 R2, R3, 0x40, RZ ;  /* 0x0000004003027824 */ /* 0x000fe200078e00ff */
[----:B------:R-:W-:Y:S01]  /*13660*/  UIMAD UR5, UR10, UR5, UR8 ;  /* 0x000000050a0572a4 */ /* 0x000fe2000f8e0208 */
[----:B------:R-:W-:Y:S01]  /*13670*/  IMAD R11, R11, c[0x0][0x488], RZ ;  /* 0x000122000b0b7a24 */ /* 0x000fe200078e02ff */
[----:B------:R-:W-:Y:S01]  /*13680*/  UIMAD.WIDE.U32 UR16, UR10, UR4, UR16 ;  /* 0x000000040a1072a5 */ /* 0x000fe2000f8e0010 */
[----:B------:R-:W-:Y:S01]  /*13690*/  IMAD.WIDE.U32 R12, R9, c[0x0][0x488], R12 ;  /* 0x00012200090c7a25 */ /* 0x000fe200078e000c */
[----:B------:R-:W-:Y:S01]  /*136a0*/  LOP3.LUT R2, R2, 0x1c0, RZ, 0xc0, !PT ;  /* 0x000001c002027812 */ /* 0x000fe200078ec0ff */
[----:B------:R-:W-:-:S02]  /*136b0*/  ULDC.64 UR6, c[0x0][0x3f0] ;  /* 0x0000fc0000067ab9 */ /* 0x000fc40000000a00 */
[----:B------:R-:W-:Y:S01]  /*136c0*/  IMAD R11, R9, c[0x0][0x48c], R11 ;  /* 0x00012300090b7a24 */ /* 0x000fe200078e020b */
[----:B------:R-:W-:Y:S01]  /*136d0*/  LEA R10, P0, R12, c[0x0][0x450], 0x2 ;  /* 0x000114000c0a7a11 */ /* 0x000fe200078010ff */
[----:B------:R-:W-:Y:S01]  /*136e0*/  IMAD.SHL.U32 R0, R0, 0x8, RZ ;  /* 0x0000000800007824 */ /* 0x000fe200078e00ff */
[----:B------:R-:W-:Y:S01]  /*136f0*/  SHF.R.U32.HI R9, RZ, 0x3, R2 ;  /* 0x00000003ff097819 */ /* 0x000fe20000011602 */
[----:B------:R-:W-:Y:S01]  /*13700*/  @P1 IMAD.HI.U32 R16, R15, c[0x0][0x4ec], RZ ;  /* 0x00013b000f101a27 */ /* 0x000fe200078e00ff */
[----:B------:R-:W-:Y:S02]  /*13710*/  UIMAD UR11, UR11, UR6, URZ ;  /* 0x000000060b0b72a4 */ /* 0x000fe4000f8e023f */
[----:B------:R-:W-:Y:S01]  /*13720*/  LOP3.LUT R2, R2, 0x38, R0, 0xf8, !PT ;  /* 0x0000003802027812 */ /* 0x000fe200078ef800 */
[----:B------:R-:W-:Y:S01]  /*13730*/  IMAD.IADD R11, R13, 0x1, R11 ;  /* 0x000000010d0b7824 */ /* 0x000fe200078e020b */
[----:B------:R-:W-:Y:S01]  /*13740*/  UIADD3 UR17, UR17, UR5, URZ ;  /* 0x0000000511117290 */ /* 0x000fe2000fffe03f */
[----:B------:R-:W-:Y:S01]  /*13750*/  IMAD.MOV.U32 R14, RZ, RZ, R15 ;  /* 0x000000ffff0e7224 */ /* 0x000fe200078e000f */
[----:B------:R-:W-:Y:S01]  /*13760*/  @P1 SHF.R.U32.HI R14, RZ, c[0x0][0x4f0], R16 ;  /* 0x00013c00ff0e1a19 */ /* 0x000fe20000011610 */
[----:B------:R-:W-:Y:S01]  /*13770*/  UIMAD UR7, UR13, UR7, UR11 ;  /* 0x000000070d0772a4 */ /* 0x000fe2000f8e020b */
[----:B------:R-:W-:Y:S01]  /*13780*/  LEA.HI.X R11, R12, c[0x0][0x454], R11, 0x2, P0 ;  /* 0x000115000c0b7a11 */ /* 0x000fe200000f140b */
[----:B------:R-:W-:Y:S01]  /*13790*/  UIMAD.WIDE.U32 UR16, UR13, UR6, UR16 ;  /* 0x000000060d1072a5 */ /* 0x000fe2000f8e0010 */
[----:B------:R-:W-:Y:S01]  /*137a0*/  LOP3.LUT R9, R2, R9, RZ, 0x3c, !PT ;  /* 0x0000000902097212 */ /* 0x000fe200078e3cff */
[--C-:B------:R-:W-:Y:S01]  /*137b0*/  IMAD.MOV R18, RZ, RZ, -R14.reuse ;  /* 0x000000ffff127224 */ /* 0x100fe200078e0a0e */
[----:B------:R-:W-:Y:S01]  /*137c0*/  SHF.R.S32.HI R2, RZ, 0x1f, R14 ;  /* 0x0000001fff027819 */ /* 0x000fe2000001140e */
[----:B------:R-:W-:Y:S01]  /*137d0*/  SHFL.IDX PT, R12, R10, RZ, 0x1c1f ;  /* 0x001c1fff0a0c7589 */ /* 0x000fe200000e0000 */
[----:B------:R-:W-:Y:S01]  /*137e0*/  IMAD R6, R75, 0x80, R6 ;  /* 0x000000804b067824 */ /* 0x000fe200078e0206 */
[----:B------:R-:W-:Y:S01]  /*137f0*/  UIADD3 UR7, UR17, UR7, URZ ;  /* 0x0000000711077290 */ /* 0x000fe2000fffe03f */
[----:B------:R-:W-:Y:S01]  /*13800*/  IMAD R18, R18, c[0x0][0x4e8], R15 ;  /* 0x00013a0012127a24 */ /* 0x000fe200078e020f */
[----:B------:R-:W1:Y:S01]  /*13810*/  SHFL.IDX PT, R13, R11, RZ, 0x1c1f ;  /* 0x001c1fff0b0d7589 */ /* 0x000e6200000e0000 */
[----:B------:R-:W-:Y:S01]  /*13820*/  IMAD R15, R2, c[0x0][0x3e0], RZ ;  /* 0x0000f800020f7a24 */ /* 0x000fe200078e02ff */
[----:B------:R-:W-:Y:S01]  /*13830*/  MOV R17, UR17 ;  /* 0x0000001100117c02 */ /* 0x000fe20008000f00 */
[----:B-----5:R-:W-:Y:S01]  /*13840*/  IMAD R2, R4, c[0x0][0x4e8], RZ ;  /* 0x00013a0004027a24 */ /* 0x020fe200078e02ff */
[----:B------:R-:W-:Y:S01]  /*13850*/  SHFL.IDX PT, R10, R10, 0x1, 0x1c1f ;  /* 0x003c1f000a0a7f89 */ /* 0x000fe200000e0000 */
[----:B------:R-:W-:Y:S01]  /*13860*/  IADD3 R4, R6, 0x8, RZ ;  /* 0x0000000806047810 */ /* 0x000fe20007ffe0ff */
[----:B------:R-:W-:-:S02]  /*13870*/  IMAD.U32 R16, RZ, RZ, UR16 ;  /* 0x00000010ff107e24 */ /* 0x000fc4000f8e00ff */
[----:B------:R-:W2:Y:S01]  /*13880*/  SHFL.IDX PT, R11, R11, 0x1, 0x1c1f ;  /* 0x003c1f000b0b7f89 */ /* 0x000ea200000e0000 */
[----:B------:R-:W-:Y:S01]  /*13890*/  IMAD.U32 R17, RZ, RZ, UR7 ;  /* 0x00000007ff117e24 */ /* 0x000fe2000f8e00ff */
[-C--:B------:R-:W-:Y:S01]  /*138a0*/  ISETP.GE.OR P1, PT, R6, R2.reuse, P2 ;  /* 0x000000020600720c */ /* 0x080fe20001726670 */
[----:B------:R-:W-:Y:S01]  /*138b0*/  IMAD.SHL.U32 R5, R5, 0x8, RZ ;  /* 0x0000000805057824 */ /* 0x000fe200078e00ff */
[----:B------:R-:W-:Y:S01]  /*138c0*/  ISETP.GE.OR P0, PT, R4, R2, P2 ;  /* 0x000000020400720c */ /* 0x000fe20001706670 */
[C---:B------:R-:W-:Y:S01]  /*138d0*/  IMAD.WIDE.U32 R16, R14.reuse, c[0x0][0x3e0], R16 ;  /* 0x0000f8000e107a25 */ /* 0x040fe200078e0010 */
[----:B------:R-:W-:Y:S02]  /*138e0*/  SHF.R.S32.HI R6, RZ, 0x1f, R18 ;  /* 0x0000001fff067819 */ /* 0x000fe40000011412 */
[----:B------:R-:W-:Y:S01]  /*138f0*/  LOP3.LUT R5, R9, 0x7ffffe00, R5, 0xf8, !PT ;  /* 0x7ffffe0009057812 */ /* 0x000fe200078ef805 */
[----:B------:R-:W-:Y:S01]  /*13900*/  IMAD R15, R14, c[0x0][0x3e4], R15 ;  /* 0x0000f9000e0f7a24 */ /* 0x000fe200078e020f */
[----:B------:R-:W-:Y:S01]  /*13910*/  MOV R14, R16 ;  /* 0x00000010000e7202 */ /* 0x000fe20000000f00 */
[----:B------:R-:W-:-:S02]  /*13920*/  IMAD R6, R6, c[0x0][0x3d8], RZ ;  /* 0x0000f60006067a24 */ /* 0x000fc400078e02ff */
        /* <DEDUP_REMOVED lines=54> */
.L_x_2962:
[----:B--234-:R-:W-:Y:S05]  /*13c90*/  BSYNC B0 ;  /* 0x0000000000007941 */ /* 0x01cfea0003800000 */
.L_x_2961:
        /* <DEDUP_REMOVED lines=30> */
.L_x_2964:
[----:B------:R-:W-:Y:S05]  /*13e80*/  BSYNC B0 ;  /* 0x0000000000007941 */ /* 0x000fea0003800000 */
.L_x_2963:
        /* <DEDUP_REMOVED lines=30> */
.L_x_2966:
[----:B------:R-:W-:Y:S05]  /*14070*/  BSYNC B0 ;  /* 0x0000000000007941 */ /* 0x000fea0003800000 */
.L_x_2965:
        /* <DEDUP_REMOVED lines=31> */
.L_x_2959:
        /* <DEDUP_REMOVED lines=31> */
.L_x_2967:
        /* <DEDUP_REMOVED lines=43> */
.L_x_2969:
[----:B------:R-:W-:Y:S05]  /*14710*/  BSYNC B0 ;  /* 0x0000000000007941 */ /* 0x000fea0003800000 */
.L_x_2968:
        /* <DEDUP_REMOVED lines=77> */
.L_x_2971:
[----:B------:R-:W-:Y:S05]  /*14bf0*/  BSYNC B0 ;  /* 0x0000000000007941 */ /* 0x000fea0003800000 */
.L_x_2970:
        /* <DEDUP_REMOVED lines=27> */
.L_x_2973:
[----:B------:R-:W-:Y:S05]  /*14db0*/  BSYNC B0 ;  /* 0x0000000000007941 */ /* 0x000fea0003800000 */
.L_x_2972:
        /* <DEDUP_REMOVED lines=27> */
.L_x_2975:
[----:B------:R-:W-:Y:S05]  /*14f70*/  BSYNC B0 ;  /* 0x0000000000007941 */ /* 0x000fea0003800000 */
.L_x_2974:
        /* <DEDUP_REMOVED lines=28> */
.L_x_2976:
        /* <DEDUP_REMOVED lines=12> */
.L_x_3676:


//--------------------- .text._ZN7cutlass13device_kernelIN5flash19enable_sm80_to_sm89INS1_16FlashAttnFwdSm80INS1_25CollectiveMainloopFwdSm80ILi8ELi1ELb0EN4cute5tupleIJNS5_1CILi128EEENS7_ILi48EEENS7_ILi256EEEEEELi256ENS_10bfloat16_tEfNS_4arch4Sm80ELb0ELb1ELb0ELb1ELb1ELb1ELb1ELb0EEENS1_21CollectiveEpilogueFwdINS6_IJS8_SA_S9_EEENS6_IJNS7_ILi1EEESI_SI_EEESC_SE_Li256ELb1ELb1ELb0ELb0EEENS1_19SingleTileSchedulerILb1ELb0ELb1ELi128EEEEEEEEEvNT_6ParamsE --------------------------
	.section	.text._ZN7cutlass13device_kernelIN5flash19enable_sm80_to_sm89INS1_16FlashAttnFwdSm80INS1_25CollectiveMainloopFwdSm80ILi8ELi1ELb0EN4cute5tupleIJNS5_1CILi128EEENS7_ILi48EEENS7_ILi256EEEEEELi256ENS_10bfloat16_tEfNS_4arch4Sm80ELb0ELb1ELb0ELb1ELb1ELb1ELb1ELb0EEENS1_21CollectiveEpilogueFwdINS6_IJS8_SA_S9_EEENS6_IJNS7_ILi1EEESI_SI_EEESC_SE_Li256ELb1ELb1ELb0ELb0EEENS1_19SingleTileSchedulerILb1ELb0ELb1ELi128EEEEEEEEEvNT_6ParamsE,"ax",@progbits
	.sectioninfo	@"SHI_REGISTERS=255"
	.align	128
.text._ZN7cutlass13device_kernelIN5flash19enable_sm80_to_sm89INS1_16FlashAttnFwdSm80INS1_25CollectiveMainloopFwdSm80ILi8ELi1ELb0EN4cute5tupleIJNS5_1CILi128EEENS7_ILi48EEENS7_ILi256EEEEEELi256ENS_10bfloat16_tEfNS_4arch4Sm80ELb0ELb1ELb0ELb1ELb1ELb1ELb1ELb0EEENS1_21CollectiveEpilogueFwdINS6_IJS8_SA_S9_EEENS6_IJNS7_ILi1EEESI_SI_EEESC_SE_Li256ELb1ELb1ELb0ELb0EEENS1_19SingleTileSchedulerILb1ELb0ELb1ELi128EEEEEEEEEvNT_6ParamsE:
        .type           _ZN7cutlass13device_kernelIN5flash19enable_sm80_to_sm89INS1_16FlashAttnFwdSm80INS1_25CollectiveMainloopFwdSm80ILi8ELi1ELb0EN4cute5tupleIJNS5_1CILi128EEENS7_ILi48EEENS7_ILi256EEEEEELi256ENS_10bfloat16_tEfNS_4arch4Sm80ELb0ELb1ELb0ELb1ELb1ELb1ELb1ELb0EEENS1_21CollectiveEpilogueFwdINS6_IJS8_SA_S9_EEENS6_IJNS7_ILi1EEESI_SI_EEESC_SE_Li256ELb1ELb1ELb0ELb0EEENS1_19SingleTileSchedulerILb1ELb0ELb1ELi128EEEEEEEEEvNT_6ParamsE,@function
        .size           _ZN7cutlass13device_kernelIN5flash19enable_sm80_to_sm89INS1_16FlashAttnFwdSm80INS1_25CollectiveMainloopFwdSm80ILi8ELi1ELb0EN4cute5tupleIJNS5_1CILi128EEENS7_ILi48EEENS7_ILi256EEEEEELi256ENS_10bfloat16_tEfNS_4arch4Sm80ELb0ELb1ELb0ELb1ELb1ELb1ELb1ELb0EEENS1_21CollectiveEpilogueFwdINS6_IJS8_SA_S9_EEENS6_IJNS7_ILi1EEESI_SI_EEESC_SE_Li256ELb1ELb1ELb0ELb0EEENS1_19SingleTileSchedulerILb1ELb0ELb1ELi128EEEEEEEEEvNT_6ParamsE,(.L_x_3677 - _ZN7cutlass13device_kernelIN5flash19enable_sm80_to_sm89INS1_16FlashAttnFwdSm80INS1_25CollectiveMainloopFwdSm80ILi8ELi1ELb0EN4cute5tupleIJNS5_1CILi128EEENS7_ILi48EEENS7_ILi256EEEEEELi256ENS_10bfloat16_tEfNS_4arch4Sm80ELb0ELb1ELb0ELb1ELb1ELb1ELb1ELb0EEENS1_21CollectiveEpilogueFwdINS6_IJS8_SA_S9_EEENS6_IJNS7_ILi1EEESI_SI_EEESC_SE_Li256ELb1ELb1ELb0ELb0EEENS1_19SingleTileSchedulerILb1ELb0ELb1ELi128EEEEEEEEEvNT_6ParamsE)
        .other          _ZN7cutlass13device_kernelIN5flash19enable_sm80_to_sm89INS1_16FlashAttnFwdSm80INS1_25CollectiveMainloopFwdSm80ILi8ELi1ELb0EN4cute5tupleIJNS5_1CILi128EEENS7_ILi48EEENS7_ILi256EEEEEELi256ENS_10bfloat16_tEfNS_4arch4Sm80ELb0ELb1ELb0ELb1ELb1ELb1ELb1ELb0EEENS1_21CollectiveEpilogueFwdINS6_IJS8_SA_S9_EEENS6_IJNS7_ILi1EEESI_SI_EEESC_SE_Li256ELb1ELb1ELb0ELb0EEENS1_19SingleTileSchedulerILb1ELb0ELb1ELi128EEEEEEEEEvNT_6ParamsE,@"STO_CUDA_ENTRY STV_DEFAULT"
_ZN7cutlass13device_kernelIN5flash19enable_sm80_to_sm89INS1_16FlashAttnFwdSm80INS1_25CollectiveMainloopFwdSm80ILi8ELi1ELb0EN4cute5tupleIJNS5_1CILi128EEENS7_ILi48EEENS7_ILi256EEEEEELi256ENS_10bfloat16_tEfNS_4arch4Sm80ELb0ELb1ELb0ELb1ELb1ELb1ELb1ELb0EEENS1_21CollectiveEpilogueFwdINS6_IJS8_SA_S9_EEENS6_IJNS7_ILi1EEESI_SI_EEESC_SE_Li256ELb1ELb1ELb0ELb0EEENS1_19SingleTileSchedulerILb1ELb0ELb1ELi128EEEEEEEEEvNT_6ParamsE:
        /* <DEDUP_REMOVED lines=17> */
.L_x_2978:
        /* <DEDUP_REMOVED lines=8> */
.L_x_2980:
[----:B------:R-:W-:-:S05]  /*0190*/  MOV R0, c[0x0][0x54c] ;  /* 0x0001530000007a02 */ /* 0x000fca0000000f00 */
.L_x_2979:
[----:B-----5:R-:W-:Y:S01]  /*01a0*/  IMAD R0, R0, c[0x0][0x548], RZ ;  /* 0x0001520000007a24 */ /* 0x020fe200078e02ff */
[----:B------:R-:W-:-:S04]  /*01b0*/  SHF.L.U32 R164, R167, 0x7, RZ ;  /* 0x00000007a7a47819 */ /* 0x000fc800000006ff */
[----:B------:R-:W-:-:S04]  /*01c0*/  ISETP.GE.AND P0, PT, R164, R0, PT ;  /* 0x00000000a400720c */ /* 0x000fc80003f06270 */
[----:B------:R-:W-:Y:S01]  /*01d0*/  SEL R252, R5, 0xffffffff, !P0 ;  /* 0xffffffff05fc7807 */ /* 0x000fe20004000000 */
[----:B------:R-:W-:Y:S05]  /*01e0*/  BRA `(.L_x_2981) ;  /* 0x0000012000007947 */ /* 0x000fea0003800000 */
.L_x_2977:
[----:B---3--:R-:W-:-:S04]  /*01f0*/  ISETP.NE.U32.AND P0, PT, RZ, c[0x0][0x568], PT ;  /* 0x00015a00ff007a0c */ /* 0x008fc80003f05070 */
[----:B------:R-:W-:-:S13]  /*0200*/  ISETP.NE.AND.EX P0, PT, RZ, c[0x0][0x56c], PT, P0 ;  /* 0x00015b00ff007a0c */ /* 0x000fda0003f05300 */
[----:B------:R-:W-:Y:S05]  /*0210*/  @!P0 BRA `(.L_x_2982) ;  /* 0x0000002000008947 */ /* 0x000fea0003800000 */
[----:B------:R1:W5:Y:S01]  /*0220*/  LDG.E R0, [R2.64] ;  /* 0x0000000e02007981 */ /* 0x000362000c1e1900 */
[----:B------:R-:W-:Y:S05]  /*0230*/  BRA `(.L_x_2983) ;  /* 0x0000009000007947 */ /* 0x000fea0003800000 */
.L_x_2982:
        /* <DEDUP_REMOVED lines=8> */
.L_x_2984:
[----:B------:R-:W-:-:S05]  /*02c0*/  MOV R0, c[0x0][0x54c] ;  /* 0x0001530000007a02 */ /* 0x000fca0000000f00 */
.L_x_2983:
[----:B-----5:R-:W-:Y:S01]  /*02d0*/  IMAD R0, R0, c[0x0][0x548], RZ ;  /* 0x0001520000007a24 */ /* 0x020fe200078e02ff */
[----:B------:R-:W-:-:S04]  /*02e0*/  SHF.L.U32 R164, R167, 0x7, RZ ;  /* 0x00000007a7a47819 */ /* 0x000fc800000006ff */
[----:B------:R-:W-:-:S04]  /*02f0*/  ISETP.GE.AND P0, PT, R164, R0, PT ;  /* 0x00000000a400720c */ /* 0x000fc80003f06270 */
[----:B------:R-:W-:-:S04]  /*0300*/  SEL R252, R5, 0xffffffff, !P0 ;  /* 0xffffffff05fc7807 */ /* 0x000fc80004000000 */
.L_x_2981:
[----:B------:R-:W-:-:S13]  /*0310*/  ISETP.GE.AND P0, PT, R252, RZ, PT ;  /* 0x000000fffc00720c */ /* 0x000fda0003f06270 */
        /* <DEDUP_REMOVED lines=11> */
[----:B------:R-:W-:-:S02]  /*03d0*/  MOV R0, RZ ;  /* 0x000000ff00007202 */ /* 0x000fc40000000f00 */
        /* <DEDUP_REMOVED lines=29> */
.L_x_2985:
[----:B-----5:R1:W-:Y:S01]  /*05b0*/  STL [R1+0x58], R19 ;  /* 0x0000581301007387 */ /* 0x0203e20000100800 */
[----:B------:R-:W-:-:S04]  /*05c0*/  ISETP.NE.U32.AND P0, PT, RZ, c[0x0][0x368], PT ;  /* 0x0000da00ff007a0c */ /* 0x000fc80003f05070 */
[----:B------:R-:W-:-:S13]  /*05d0*/  ISETP.NE.AND.EX P0, PT, RZ, c[0x0][0x36c], PT, P0 ;  /* 0x0000db00ff007a0c */ /* 0x000fda0003f05300 */
[----:B------:R-:W-:Y:S05]  /*05e0*/  @!P0 BRA `(.L_x_2986) ;  /* 0x0000003000008947 */ /* 0x000fea0003800000 */
[----:B------:R-:W-:-:S05]  /*05f0*/  IMAD.WIDE R6, R252, R12, c[0x0][0x368] ;  /* 0x0000da00fc067625 */ /* 0x000fca00078e020c */
[----:B------:R2:W5:Y:S01]  /*0600*/  LDG.E R11, [R6.64] ;  /* 0x0000000e060b7981 */ /* 0x000562000c1e1900 */
[----:B------:R-:W-:Y:S05]  /*0610*/  BRA `(.L_x_2987) ;  /* 0x0000004000007947 */ /* 0x000fea0003800000 */
.L_x_2986:
[----:B------:R-:W-:Y:S05]  /*0620*/  @!P2 BRA `(.L_x_2987) ;  /* 0x000000300000a947 */ /* 0x000fea0003800000 */
[----:B------:R2:W3:Y:S04]  /*0630*/  LDG.E R0, [R6.64] ;  /* 0x0000000e06007981 */ /* 0x0004e8000c1e1900 */
[----:B--2---:R-:W3:Y:S02]  /*0640*/  LDG.E R6, [R6.64+0x4] ;  /* 0x0000040e06067981 */ /* 0x004ee4000c1e1900 */
[----:B---3--:R-:W-:Y:S02]  /*0650*/  IADD3 R11, -R0, R6, RZ ;  /* 0x00000006000b7210 */ /* 0x008fe40007ffe1ff */
.L_x_2987:
        /* <DEDUP_REMOVED lines=37> */
.L_x_2989:
[----:B------:R-:W-:-:S13]  /*08b0*/  ISETP.NE.AND P0, PT, R8, 0x1, PT ;  /* 0x000000010800780c */ /* 0x000fda0003f05270 */
[----:B------:R-:W-:-:S05]  /*08c0*/  @P0 IMAD.HI.U32 R2, R0, c[0x0][0x330], RZ ;  /* 0x0000cc0000020a27 */ /* 0x000fca00078e00ff */
[----:B------:R-:W-:-:S05]  /*08d0*/  @P0 SHF.R.U32.HI R0, RZ, c[0x0][0x334], R2 ;  /* 0x0000cd00ff000a19 */ /* 0x000fca0000011602 */
.L_x_2990:
[----:B------:R-:W-:-:S05]  /*08e0*/  IMAD R0, R0, R8, c[0x0][0x32c] ;  /* 0x0000cb0000007624 */ /* 0x000fca00078e0208 */
[----:B------:R-:W-:Y:S02]  /*08f0*/  IMNMX R6, R6, R0, PT ;  /* 0x0000000006067217 */ /* 0x000fe40003800200 */
.L_x_2988:
        /* <DEDUP_REMOVED lines=14> */
.L_x_2992:
[----:B------:R-:W-:-:S13]  /*09e0*/  ISETP.NE.AND P0, PT, R8, 0x1, PT ;  /* 0x000000010800780c */ /* 0x000fda0003f05270 */
[----:B------:R-:W-:-:S05]  /*09f0*/  @P0 IMAD.HI.U32 R2, R0, c[0x0][0x330], RZ ;  /* 0x0000cc0000020a27 */ /* 0x000fca00078e00ff */
[----:B------:R-:W-:-:S05]  /*0a00*/  @P0 SHF.R.U32.HI R0, RZ, c[0x0][0x334], R2 ;  /* 0x0000cd00ff000a19 */ /* 0x000fca0000011602 */
.L_x_2993:
[----:B------:R-:W-:-:S05]  /*0a10*/  IMAD R0, R0, c[0x0][0x32c], RZ ;  /* 0x0000cb0000007a24 */ /* 0x000fca00078e02ff */
[----:B------:R-:W-:-:S04]  /*0a20*/  IMNMX R3, R3, R0, !PT ;  /* 0x0000000003037217 */ /* 0x000fc80007800200 */
.L_x_2991:
        /* <DEDUP_REMOVED lines=96> */
[----:B------:R-:W-:Y:S01]  /*1030*/  UIMAD UR5, UR7, UR5, URZ ;  /* 0x00000005070572a4 */ /* 0x000fe2000f8e023f */
        /* <DEDUP_REMOVED lines=27> */
[----:B------:R-:W-:Y:S01]  /*11f0*/  P2R R29, PR, RZ, 0x2 ;  /* 0x00000002ff1d7803 */ /* 0x000fe20000000000 */
[----:B------:R-:W-:Y:S01]  /*1200*/  IMAD R3, R43, c[0x0][0x294], R3 ;  /* 0x0000a5002b037a24 */ /* 0x000fe200078e0203 */
[----:B------:R-:W-:Y:S01]  /*1210*/  LOP3.LUT R7, R7, 0xfffffe00, RZ, 0xc0, !PT ;  /* 0xfffffe0007077812 */ /* 0x000fe200078ec0ff */
[----:B------:R-:W-:Y:S01]  /*1220*/  IMAD.IADD R2, R24, 0x1, R2 ;  /* 0x0000000118027824 */ /* 0x000fe200078e0202 */
[----:B------:R-:W-:Y:S01]  /*1230*/  LOP3.LUT R87, R119, 0x38, R24, 0xf8, !PT ;  /* 0x0000003877577812 */ /* 0x000fe200078ef818 */
[----:B------:R-:W-:Y:S01]  /*1240*/  IMAD.WIDE.U32 R124, R22, c[0x0][0x280], R16 ;  /* 0x0000a000167c7a25 */ /* 0x000fe200078e0010 */
[----:B------:R-:W-:-:S02]  /*1250*/  SHF.R.U32.HI R158, RZ, 0x3, R119 ;  /* 0x00000003ff9e7819 */ /* 0x000fc40000011677 */
[----:B------:R-:W-:Y:S01]  /*1260*/  @P3 IADD3.X R23, R5, UR13, RZ, P4, !PT ;  /* 0x0000000d05173c10 */ /* 0x000fe2000a7fe4ff */
[----:B------:R-:W-:Y:S01]  /*1270*/  IMAD.WIDE.U32 R128, R22, c[0x0][0x280], R18 ;  /* 0x0000a00016807a25 */ /* 0x000fe200078e0012 */
[----:B------:R-:W-:Y:S02]  /*1280*/  LOP3.LUT R87, R7, R87, R158, 0xf6, !PT ;  /* 0x0000005707577212 */ /* 0x000fe400078ef69e */
[----:B------:R-:W-:Y:S01]  /*1290*/  SHF.R.S32.HI R5, RZ, 0x1f, R2 ;  /* 0x0000001fff057819 */ /* 0x000fe20000011402 */
[C---:B------:R-:W-:Y:S01]  /*12a0*/  IMAD.WIDE.U32 R162, R30.reuse, c[0x0][0x1e8], RZ ;  /* 0x00007a001ea27a25 */ /* 0x040fe200078e00ff */
[----:B------:R-:W-:Y:S02]  /*12b0*/  SHF.L.U32 R87, R87, 0x1, RZ ;  /* 0x0000000157577819 */ /* 0x000fe400000006ff */
[----:B------:R-:W-:Y:S01]  /*12c0*/  LEA.HI R26, R5, R2, RZ, 0x6 ;  /* 0x00000002051a7211 */ /* 0x000fe200078f30ff */
        /* <DEDUP_REMOVED lines=116> */
.L_x_3034:
        /* <DEDUP_REMOVED lines=91> */
.L_x_2999:
[----:B------:R-:W-:Y:S05]  /*1fc0*/  BSYNC B0 ;  /* 0x0000000000007941 */ /* 0x000fea0003800000 */
.L_x_2998:
        /* <DEDUP_REMOVED lines=66> */
.L_x_3001:
[----:B------:R-:W-:Y:S05]  /*23f0*/  BSYNC B0 ;  /* 0x0000000000007941 */ /* 0x000fea0003800000 */
.L_x_3000:
        /* <DEDUP_REMOVED lines=86> */
.L_x_3005:
[----:B------:R-:W-:Y:S05]  /*2960*/  BSYNC B0 ;  /* 0x0000000000007941 */ /* 0x000fea0003800000 */
.L_x_3004:
        /* <DEDUP_REMOVED lines=58> */
.L_x_3007:
[----:B------:R-:W-:Y:S05]  /*2d10*/  BSYNC B0 ;  /* 0x0000000000007941 */ /* 0x000fea0003800000 */
.L_x_3006:
        /* <DEDUP_REMOVED lines=58> */
.L_x_3009:
[----:B------:R-:W-:Y:S05]  /*30c0*/  BSYNC B0 ;  /* 0x0000000000007941 */ /* 0x000fea0003800000 */
.L_x_3008:
        /* <DEDUP_REMOVED lines=57> */
.L_x_3003:
[----:B-123--:R-:W-:Y:S05]  /*3460*/  BSYNC B1 ;  /* 0x0000000000017941 */ /* 0x00efea0003800000 */
.L_x_3002:
        /* <DEDUP_REMOVED lines=61> */
.L_x_3012:
[----:B------:R-:W-:Y:S05]  /*3840*/  BSYNC B0 ;  /* 0x0000000000007941 */ /* 0x000fea0003800000 */
.L_x_3011:
        /* <DEDUP_REMOVED lines=58> */
.L_x_3014:
[----:B------:R-:W-:Y:S05]  /*3bf0*/  BSYNC B0 ;  /* 0x0000000000007941 */ /* 0x000fea0003800000 */
.L_x_3013:
        /* <DEDUP_REMOVED lines=58> */
.L_x_3016:
[----:B------:R-:W-:Y:S05]  /*3fa0*/  BSYNC B0 ;  /* 0x0000000000007941 */ /* 0x000fea0003800000 */
.L_x_3015:
        /* <DEDUP_REMOVED lines=58> */
.L_x_2997:
        /* <DEDUP_REMOVED lines=36> */
.L_x_3018:
[----:B------:R-:W-:Y:S05]  /*4590*/  BSYNC B0 ;  /* 0x0000000000007941 */ /* 0x000fea0003800000 */
.L_x_3017:
        /* <DEDUP_REMOVED lines=59> */
.L_x_3020:
[----:B------:R-:W-:Y:S05]  /*4950*/  BSYNC B0 ;  /* 0x0000000000007941 */ /* 0x000fea0003800000 */
.L_x_3019:
        /* <DEDUP_REMOVED lines=151> */
.L_x_3024:
[----:B------:R-:W-:Y:S05]  /*52d0*/  BSYNC B0 ;  /* 0x0000000000007941 */ /* 0x000fea0003800000 */
.L_x_3023:
        /* <DEDUP_REMOVED lines=121> */
.L_x_3022:
[----:B--2---:R-:W-:Y:S05]  /*5a70*/  BSYNC B1 ;  /* 0x0000000000017941 */ /* 0x004fea0003800000 */
.L_x_3021:
        /* <DEDUP_REMOVED lines=125> */
.L_x_3026:
[----:B------:R-:W-:Y:S05]  /*6250*/  BSYNC B0 ;  /* 0x0000000000007941 */ /* 0x000fea0003800000 */
.L_x_3025:
        /* <DEDUP_REMOVED lines=125> */
.L_x_2996:
        /* <DEDUP_REMOVED lines=30> */
.L_x_3028:
[----:B-12---:R-:W-:Y:S05]  /*6c10*/  BSYNC B0 ;  /* 0x0000000000007941 */ /* 0x006fea0003800000 */
.L_x_3027:
        /* <DEDUP_REMOVED lines=25> */
.L_x_3010:
[----:B------:R-:W-:Y:S05]  /*6db0*/  BSYNC B2 ;  /* 0x0000000000027941 */ /* 0x000fea0003800000 */
.L_x_2995:
        /* <DEDUP_REMOVED lines=80> */
.L_x_3030:
[----:B------:R-:W-:Y:S05]  /*72c0*/  BSYNC B0 ;  /* 0x0000000000007941 */ /* 0x000fea0003800000 */
.L_x_3029:
        /* <DEDUP_REMOVED lines=25> */
.L_x_3032:
[----:B------:R-:W-:Y:S05]  /*7460*/  BSYNC B0 ;  /* 0x0000000000007941 */ /* 0x000fea0003800000 */
.L_x_3031:
        /* <DEDUP_REMOVED lines=41> */
.L_x_3033:
        /* <DEDUP_REMOVED lines=10> */
.L_x_2994:
        /* <DEDUP_REMOVED lines=22> */
.L_x_3037:
[----:B------:R-:W-:-:S13]  /*7900*/  ISETP.NE.AND P0, PT, R4, 0x1, PT ;  /* 0x000000010400780c */ /* 0x000fda0003f05270 */
[----:B------:R-:W-:-:S05]  /*7910*/  @P0 IMAD.HI.U32 R2, R0, c[0x0][0x330], RZ ;  /* 0x0000cc0000020a27 */ /* 0x000fca00078e00ff */
[----:B------:R-:W-:Y:S02]  /*7920*/  @P0 SHF.R.U32.HI R0, RZ, c[0x0][0x334], R2 ;  /* 0x0000cd00ff000a19 */ /* 0x000fe40000011602 */
.L_x_3038:
[----:B------:R-:W-:Y:S05]  /*7930*/  BSYNC B0 ;  /* 0x0000000000007941 */ /* 0x000fea0003800000 */
.L_x_3036:
[----:B------:R-:W-:-:S05]  /*7940*/  IMAD R0, R0, R4, c[0x0][0x32c] ;  /* 0x0000cb0000007624 */ /* 0x000fca00078e0204 */
[----:B------:R-:W-:-:S04]  /*7950*/  IMNMX R3, R3, R0, PT ;  /* 0x0000000003037217 */ /* 0x000fc80003800200 */
.L_x_3035:
        /* <DEDUP_REMOVED lines=20> */
.L_x_3041:
[----:B------:R-:W-:-:S13]  /*7aa0*/  ISETP.NE.AND P0, PT, R4, 0x1, PT ;  /* 0x000000010400780c */ /* 0x000fda0003f05270 */
[----:B------:R-:W-:-:S05]  /*7ab0*/  @P0 IMAD.HI.U32 R2, R0, c[0x0][0x330], RZ ;  /* 0x0000cc0000020a27 */ /* 0x000fca00078e00ff */
[----:B------:R-:W-:Y:S02]  /*7ac0*/  @P0 SHF.R.U32.HI R0, RZ, c[0x0][0x334], R2 ;  /* 0x0000cd00ff000a19 */ /* 0x000fe40000011602 */
.L_x_3042:
[----:B------:R-:W-:Y:S05]  /*7ad0*/  BSYNC B0 ;  /* 0x0000000000007941 */ /* 0x000fea0003800000 */
.L_x_3040:
[----:B------:R-:W-:-:S05]  /*7ae0*/  IMAD R0, R0, c[0x0][0x32c], RZ ;  /* 0x0000cb0000007a24 */ /* 0x000fca00078e02ff */
[----:B------:R-:W-:-:S05]  /*7af0*/  IMNMX R3, R3, R0, !PT ;  /* 0x0000000003037217 */ /* 0x000fca0007800200 */
.L_x_3039:
        /* <DEDUP_REMOVED lines=83> */
[----:B------:R-:W2:Y:S01]  /*8030*/  LDL R0, [R1+0x4c] ;  /* 0x00004c0001007983 */ /* 0x000ea20000100800 */
[----:B------:R-:W-:Y:S01]  /*8040*/  ISETP.NE.U32.AND P0, PT, RZ, c[0x0][0x340], PT ;  /* 0x0000d000ff007a0c */ /* 0x000fe20003f05070 */
[----:B------:R-:W-:-:S03]  /*8050*/  ULDC.64 UR4, c[0x0][0x18] ;  /* 0x0000060000047ab9 */ /* 0x000fc60000000a00 */
[----:B------:R-:W-:Y:S01]  /*8060*/  ISETP.NE.AND.EX P1, PT, RZ, c[0x0][0x344], PT, P0 ;  /* 0x0000d100ff007a0c */ /* 0x000fe20003f25300 */
[----:B------:R-:W1:Y:S01]  /*8070*/  S2R R7, SR_CTAID.Y ;  /* 0x0000000000077919 */ /* 0x000e620000002600 */
[----:B------:R-:W-:Y:S02]  /*8080*/  SHF.R.S32.HI R32, RZ, 0x1f, R166 ;  /* 0x0000001fff207819 */ /* 0x000fe400000114a6 */
[----:B------:R-:W-:-:S09]  /*8090*/  ISETP.NE.U32.AND P0, PT, RZ, c[0x0][0x348], PT ;  /* 0x0000d200ff007a0c */ /* 0x000fd20003f05070 */
[----:B------:R-:W-:Y:S01]  /*80a0*/  @P1 IMAD.MOV.U32 R2, RZ, RZ, 0x4 ;  /* 0x00000004ff021424 */ /* 0x000fe200078e00ff */
[----:B------:R-:W-:Y:S01]  /*80b0*/  UIADD3 UR4, UP0, UR4, 0x10080, URZ ;  /* 0x0001008004047890 */ /* 0x000fe2000ff1e03f */
[----:B------:R-:W-:Y:S01]  /*80c0*/  STL [R1+0x10], R19 ;  /* 0x0000101301007387 */ /* 0x000fe20000100800 */
[----:B------:R-:W-:Y:S01]  /*80d0*/  P2R R13, PR, RZ, 0x2 ;  /* 0x00000002ff0d7803 */ /* 0x000fe20000000000 */
[----:B------:R-:W-:-:S05]  /*80e0*/  @P1 IMAD.WIDE R2, R252, R2, c[0x0][0x340] ;  /* 0x0000d000fc021625 */ /* 0x000fca00078e0202 */
[----:B------:R2:W3:Y:S01]  /*80f0*/  @P1 LDG.E R27, [R2.64] ;  /* 0x0000000e021b1981 */ /* 0x0004e2000c1e1900 */
[CC--:B------:R-:W-:Y:S01]  /*8100*/  LEA.HI R6, R32.reuse, R166.reuse, RZ, 0x3 ;  /* 0x000000a620067211 */ /* 0x0c0fe200078f18ff */
[----:B------:R-:W-:Y:S01]  /*8110*/  UIADD3.X UR5, URZ, UR5, URZ, UP0, !UPT ;  /* 0x000000053f057290 */ /* 0x000fe200087fe43f */
[----:B-1----:R-:W-:Y:S02]  /*8120*/  SHF.R.S32.HI R7, RZ, 0x1f, R7 ;  /* 0x0000001fff077819 */ /* 0x002fe40000011407 */
[----:B------:R-:W-:Y:S02]  /*8130*/  SHF.R.S32.HI R29, RZ, 0x3, R6 ;  /* 0x00000003ff1d7819 */ /* 0x000fe40000011406 */
[----:B------:R-:W-:Y:S02]  /*8140*/  ISETP.NE.AND.EX P0, PT, RZ, c[0x0][0x34c], PT, P0 ;  /* 0x0000d300ff007a0c */ /* 0x000fe40003f05300 */
[CC--:B------:R-:W-:Y:S02]  /*8150*/  LEA.HI R31, R32.reuse, R166.reuse, RZ, 0x4 ;  /* 0x000000a6201f7211 */ /* 0x0c0fe400078f20ff */
[----:B------:R-:W-:-:S02]  /*8160*/  LEA.HI R12, R32, R166, RZ, 0x6 ;  /* 0x000000a6200c7211 */ /* 0x000fc400078f30ff */
[----:B------:R-:W-:Y:S02]  /*8170*/  IADD3 R142, R218, -0x1, RZ ;  /* 0xffffffffda8e7810 */ /* 0x000fe40007ffe0ff */
[----:B--2---:R-:W-:-:S05]  /*8180*/  SHF.R.S32.HI R2, RZ, 0x1f, R0 ;  /* 0x0000001fff027819 */ /* 0x004fca0000011400 */
        /* <DEDUP_REMOVED lines=56> */
[----:B------:R-:W-:Y:S01]  /*8510*/  ISETP.GE.AND P6, PT, R22, c[0x0][0x198], PT ;  /* 0x0000660016007a0c */ /* 0x000fe20003fc6270 */
[----:B---3--:R-:W-:Y:S01]  /*8520*/  @!P0 IMAD.MOV.U32 R27, RZ, RZ, R252 ;  /* 0x000000ffff1b8224 */ /* 0x008fe200078e00fc */
        /* <DEDUP_REMOVED lines=10> */
[----:B------:R-:W-:Y:S05]  /*85d0*/  BRA.DIV ~URZ, `(.L_x_3044) ;  /* 0x000122027f007947 */ /* 0x000fea000b800000 */
[----:B------:R1:W2:Y:S02]  /*85e0*/  SHFL.IDX PT, R0, R18, RZ, 0x181f ;  /* 0x00181fff12007589 */ /* 0x0002a400000e0000 */
.L_x_3174:
[----:B------:R-:W-:Y:S05]  /*85f0*/  BRA.DIV ~URZ, `(.L_x_3045) ;  /* 0x000122627f007947 */ /* 0x000fea000b800000 */
[----:B------:R3:W4:Y:S02]  /*8600*/  SHFL.IDX PT, R2, R20, RZ, 0x181f ;  /* 0x00181fff14027589 */ /* 0x00072400000e0000 */
.L_x_3175:
        /* <DEDUP_REMOVED lines=27> */
.L_x_3047:
[----:B------:R-:W-:Y:S05]  /*87c0*/  BSYNC B0 ;  /* 0x0000000000007941 */ /* 0x000fea0003800000 */
.L_x_3046:
[----:B------:R-:W-:Y:S05]  /*87d0*/  BRA.DIV ~URZ, `(.L_x_3048) ;  /* 0x000121027f007947 */ /* 0x000fea000b800000 */
[----:B------:R1:W2:Y:S04]  /*87e0*/  SHFL.IDX PT, R4, R18, 0x1, 0x181f ;  /* 0x00381f0012047f89 */ /* 0x0002a800000e0000 */
[----:B--2-4-:R1:W2:Y:S02]  /*87f0*/  SHFL.IDX PT, R2, R20, 0x1, 0x181f ;  /* 0x00381f0014027f89 */ /* 0x0142a400000e0000 */
.L_x_3176:
        /* <DEDUP_REMOVED lines=26> */
.L_x_3050:
[----:B------:R-:W-:Y:S05]  /*89a0*/  BSYNC B0 ;  /* 0x0000000000007941 */ /* 0x000fea0003800000 */
.L_x_3049:
[----:B------:R-:W-:Y:S05]  /*89b0*/  BRA.DIV ~URZ, `(.L_x_3051) ;  /* 0x000120127f007947 */ /* 0x000fea000b800000 */
[----:B------:R4:W1:Y:S02]  /*89c0*/  SHFL.IDX PT, R4, R18, 0x2, 0x181f ;  /* 0x00581f0012047f89 */ /* 0x00086400000e0000 */
.L_x_3177:
[----:B------:R-:W-:Y:S05]  /*89d0*/  BRA.DIV ~URZ, `(.L_x_3052) ;  /* 0x000120727f007947 */ /* 0x000fea000b800000 */
[----:B--2---:R2:W3:Y:S02]  /*89e0*/  SHFL.IDX PT, R2, R20, 0x2, 0x181f ;  /* 0x00581f0014027f89 */ /* 0x0044e400000e0000 */
.L_x_3178:
        /* <DEDUP_REMOVED lines=26> */
.L_x_3054:
[----:B------:R-:W-:Y:S05]  /*8b90*/  BSYNC B0 ;  /* 0x0000000000007941 */ /* 0x000fea0003800000 */
.L_x_3053:
[----:B------:R-:W-:Y:S05]  /*8ba0*/  BRA.DIV ~URZ, `(.L_x_3055) ;  /* 0x00011f227f007947 */ /* 0x000fea000b800000 */
[----:B-1----:R1:W2:Y:S04]  /*8bb0*/  SHFL.IDX PT, R11, R18, 0x3, 0x181f ;  /* 0x00781f00120b7f89 */ /* 0x0022a800000e0000 */
[----:B------:R1:W4:Y:S02]  /*8bc0*/  SHFL.IDX PT, R10, R20, 0x3, 0x181f ;  /* 0x00781f00140a7f89 */ /* 0x00032400000e0000 */
.L_x_3179:
        /* <DEDUP_REMOVED lines=205> */
[----:B------:R-:W-:Y:S05]  /*98a0*/  CALL.REL.NOINC `($_ZN7cutlass13device_kernelIN5flash19enable_sm80_to_sm89INS1_16FlashAttnFwdSm80INS1_25CollectiveMainloopFwdSm80ILi8ELi1ELb0EN4cute5tupleIJNS5_1CILi128EEENS7_ILi48EEENS7_ILi256EEEEEELi256ENS_10bfloat16_tEfNS_4arch4Sm80ELb0ELb1ELb0ELb1ELb1ELb1ELb1ELb0EEENS1_21CollectiveEpilogueFwdINS6_IJS8_SA_S9_EEENS6_IJNS7_ILi1EEESI_SI_EEESC_SE_Li256ELb1ELb1ELb0ELb0EEENS1_19SingleTileSchedulerILb1ELb0ELb1ELi128EEEEEEEEEvNT_6ParamsE$_ZZN5flash25CollectiveMainloopFwdSm80ILi8ELi1ELb0EN4cute5tupleIJNS1_1CILi128EEENS3_ILi48EEENS3_ILi256EEEEEELi256EN7cutlass10bfloat16_tEfNS8_4arch4Sm80ELb0ELb1ELb0ELb1ELb1ELb1ELb1ELb0EE3mmaINS_16FlashAttnFwdSm80ISC_NS_21CollectiveEpilogueFwdINS2_IJS4_S6_S5_EEENS2_IJNS3_ILi1EEESH_SH_EEES9_SB_Li256ELb1ELb1ELb0ELb0EEENS_19SingleTileSchedulerILb1ELb0ELb1ELi128EEEE13SharedStorageENS1_6TensorINS1_11ArrayEngineIfLm128EEENS1_6LayoutINS2_IJNS2_IJNS3_ILi2EEESS_EEESH_NS3_ILi32EEEEEENS2_IJNS2_IJSH_SS_EEENS3_ILi0EEENS3_ILi4EEEEEEEEEENS_7SoftmaxILi2ELi0EEEEEbRKNSC_6ParamsERT0_RT1_iRKNS_16SeqlenInfoQKNewKILb1ELb1EEENS2_IJiiiiEEERT_ENKUlvE_clEv) ;  /* 0x00012e6000007944 */ /* 0x000fea0003c00000 */
[----:B------:R-:W-:Y:S05]  /*98b0*/  BSYNC B2 ;  /* 0x0000000000027941 */ /* 0x000fea0003800000 */
.L_x_3056:
        /* <DEDUP_REMOVED lines=36> */
.L_x_3180:
        /* <DEDUP_REMOVED lines=32> */
.L_x_3181:
        /* <DEDUP_REMOVED lines=20> */
.L_x_3059:
[----:B---3--:R-:W-:Y:S05]  /*9e40*/  BSYNC B0 ;  /* 0x0000000000007941 */ /* 0x008fea0003800000 */
.L_x_3058:
[----:B------:R-:W0:Y:S01]  /*9e50*/  LDGDEPBAR ;  /* 0x00000000000079af */ /* 0x000e220000000000 */
[----:B------:R-:W-:Y:S01]  /*9e60*/  WARPSYNC 0xffffffff ;  /* 0xffffffff00007948 */ /* 0x000fe20003800000 */
[C---:B--2---:R-:W-:Y:S01]  /*9e70*/  HMMA.16816.F32.BF16 R32, R12.reuse, R28, RZ ;  /* 0x0000001c0c20723c */ /* 0x044fe200000418ff */
[C---:B------:R-:W-:Y:S01]  /*9e80*/  IMAD R207, R6.reuse, 0x2, R205 ;  /* 0x0000000206cf7824 */ /* 0x040fe200078e02cd */
[----:B------:R-:W-:Y:S01]  /*9e90*/  LEA R206, R6, R204, 0x1 ;  /* 0x000000cc06ce7211 */ /* 0x000fe200078e08ff */
[C---:B------:R-:W-:Y:S01]  /*9ea0*/  IMAD R202, R7.reuse, 0x2, R196 ;  /* 0x0000000207ca7824 */ /* 0x040fe200078e02c4 */
[----:B------:R-:W-:Y:S01]  /*9eb0*/  LEA R201, R7, R203, 0x1 ;  /* 0x000000cb07c97211 */ /* 0x000fe200078e08ff */
[----:B------:R-:W-:Y:S01]  /*9ec0*/  BSSY B1, `(.L_x_3061) ;  /* 0x00000f8000017945 */ /* 0x000fe20003800000 */
[----:B------:R-:W-:Y:S02]  /*9ed0*/  ISETP.GT.AND P0, PT, R142, R233, PT ;  /* 0x000000e98e00720c */ /* 0x000fe40003f04270 */
[C---:B------:R-:W-:Y:S01]  /*9ee0*/  HMMA.16816.F32.BF16 R28, R12.reuse, R30, RZ ;  /* 0x0000001e0c1c723c */ /* 0x040fe200000418ff */
[----:B-----5:R-:W-:Y:S04]  /*9ef0*/  LDSM.16.M88.4 R52, [R202+0xa080] ;  /* 0x00a08000ca34783b */ /* 0x020fe80000000200 */
[----:B------:R-:W-:Y:S03]  /*9f00*/  LDSM.16.M88.4 R60, [R202+0xa880] ;  /* 0x00a88000ca3c783b */ /* 0x000fe60000000200 */
[C---:B-1----:R-:W-:Y:S01]  /*9f10*/  HMMA.16816.F32.BF16 R24, R12.reuse, R36, RZ ;  /* 0x000000240c18723c */ /* 0x042fe200000418ff */
[----:B------:R-:W-:Y:S04]  /*9f20*/  LDSM.16.M88.4 R68, [R202+0xb080] ;  /* 0x00b08000ca44783b */ /* 0x000fe80000000200 */
[----:B------:R-:W-:Y:S03]  /*9f30*/  LDSM.16.M88.4 R72, [R201+0x1000] ;  /* 0x00100000c948783b */ /* 0x000fe60000000200 */
[C---:B------:R-:W-:Y:S08]  /*9f40*/  HMMA.16816.F32.BF16 R20, R12.reuse, R38, RZ ;  /* 0x000000260c14723c */ /* 0x040ff000000418ff */
[C---:B------:R-:W-:Y:S08]  /*9f50*/  HMMA.16816.F32.BF16 R36, R12.reuse, R44, RZ ;  /* 0x0000002c0c24723c */ /* 0x040ff000000418ff */
[----:B------:R-:W-:Y:S01]  /*9f60*/  HMMA.16816.F32.BF16 R44, R12, R46, RZ ;  /* 0x0000002e0c2c723c */ /* 0x000fe200000418ff */
[----:B------:R-:W1:Y:S07]  /*9f70*/  LDSM.16.M88.4 R12, [R207] ;  /* 0x00000000cf0c783b */ /* 0x000e6e0000000200 */
[C---:B------:R-:W-:Y:S08]  /*9f80*/  HMMA.16816.F32.BF16 R48, R16.reuse, R40, R32 ;  /* 0x000000281030723c */ /* 0x040ff00000041820 */
[C---:B------:R-:W-:Y:S08]  /*9f90*/  HMMA.16816.F32.BF16 R40, R16.reuse, R42, R28 ;  /* 0x0000002a1028723c */ /* 0x040ff0000004181c */
[C---:B------:R-:W-:Y:S08]  /*9fa0*/  HMMA.16816.F32.BF16 R32, R16.reuse, R56, R24 ;  /* 0x000000381020723c */ /* 0x040ff00000041818 */
[C---:B------:R-:W-:Y:S01]  /*9fb0*/  HMMA.16816.F32.BF16 R28, R16.reuse, R58, R20 ;  /* 0x0000003a101c723c */ /* 0x040fe20000041814 */
[----:B------:R-:W-:Y:S07]  /*9fc0*/  LDSM.16.M88.4 R56, [R201] ;  /* 0x00000000c938783b */ /* 0x000fee0000000200 */
[C---:B------:R-:W-:Y:S08]  /*9fd0*/  HMMA.16816.F32.BF16 R24, R16.reuse, R64, R36 ;  /* 0x000000401018723c */ /* 0x040ff00000041824 */
[----:B------:R-:W-:Y:S01]  /*9fe0*/  HMMA.16816.F32.BF16 R20, R16, R66, R44 ;  /* 0x000000421014723c */ /* 0x000fe2000004182c */
[----:B------:R-:W2:Y:S04]  /*9ff0*/  LDSM.16.M88.4 R16, [R206] ;  /* 0x00000000ce10783b */ /* 0x000ea80000000200 */
[----:B------:R-:W3:Y:S03]  /*a000*/  LDSM.16.M88.4 R64, [R201+0x800] ;  /* 0x00080000c940783b */ /* 0x000ee60000000200 */
[C---:B-1----:R-:W-:Y:S01]  /*a010*/  HMMA.16816.F32.BF16 R44, R12.reuse, R52, R48 ;  /* 0x000000340c2c723c */ /* 0x042fe20000041830 */
[----:B------:R-:W-:Y:S07]  /*a020*/  LDSM.16.M88.4 R48, [R196+0xb880] ;  /* 0x00b88000c430783b */ /* 0x000fee0000000200 */
        /* <DEDUP_REMOVED lines=38> */
[----:B------:R-:W2:Y:S07]  /*a290*/  LDSM.16.M88.4 R16, [R206+0x4000] ;  /* 0x00400000ce10783b */ /* 0x000eae0000000200 */
        /* <DEDUP_REMOVED lines=41> */
[C---:B------:R-:W-:Y:S01]  /*a530*/  HMMA.16816.F32.BF16 R36, R12.reuse, R46, R36 ;  /* 0x0000002e0c24723c */ /* 0x040fe20000041824 */
[----:B------:R-:W-:Y:S07]  /*a540*/  LDSM.16.M88.4 R44, [R203+0x4800] ;  /* 0x00480000cb2c783b */ /* 0x000fee0000000200 */
[C---:B---3--:R-:W-:Y:S08]  /*a550*/  HMMA.16816.F32.BF16 R32, R12.reuse, R56, R32 ;  /* 0x000000380c20723c */ /* 0x048ff00000041820 */
        /* <DEDUP_REMOVED lines=12> */
[C---:B----4-:R-:W-:Y:S08]  /*a620*/  HMMA.16816.F32.BF16 R24, R16.reuse, R68, R24 ;  /* 0x000000441018723c */ /* 0x050ff00000041818 */
[----:B------:R-:W-:Y:S01]  /*a630*/  HMMA.16816.F32.BF16 R16, R16, R70, R20 ;  /* 0x000000461010723c */ /* 0x000fe20000041814 */
[----:B------:R-:W2:Y:S04]  /*a640*/  LDSM.16.M88.4 R20, [R204+0xc000] ;  /* 0x00c00000cc14783b */ /* 0x000ea80000000200 */
[----:B------:R-:W4:Y:S03]  /*a650*/  LDSM.16.M88.4 R68, [R203+0x5800] ;  /* 0x00580000cb44783b */ /* 0x000f260000000200 */
[C---:B-1----:R-:W-:Y:S08]  /*a660*/  HMMA.16816.F32.BF16 R40, R12.reuse, R48, R40 ;  /* 0x000000300c28723c */ /* 0x042ff00000041828 */
[C---:B------:R-:W-:Y:S01]  /*a670*/  HMMA.16816.F32.BF16 R36, R12.reuse, R50, R36 ;  /* 0x000000320c24723c */ /* 0x040fe20000041824 */
        /* <DEDUP_REMOVED lines=16> */
[----:B------:R-:W2:Y:S01]  /*a780*/  LDSM.16.M88.4 R12, [R206+0xc000] ;  /* 0x00c00000ce0c783b */ /* 0x000ea20000000200 */
[----:B------:R-:W-:-:S06]  /*a790*/  DEPBAR.LE SB0, 0x0 ;  /* 0x000080000000791a */ /* 0x000fcc0000000000 */
[C---:B-1----:R-:W-:Y:S08]  /*a7a0*/  HMMA.16816.F32.BF16 R40, R16.reuse, R56, R40 ;  /* 0x000000381028723c */ /* 0x042ff00000041828 */
[C---:B------:R-:W-:Y:S08]  /*a7b0*/  HMMA.16816.F32.BF16 R36, R16.reuse, R58, R36 ;  /* 0x0000003a1024723c */ /* 0x040ff00000041824 */
[C---:B------:R-:W-:Y:S08]  /*a7c0*/  HMMA.16816.F32.BF16 R32, R16.reuse, R60, R32 ;  /* 0x0000003c1020723c */ /* 0x040ff00000041820 */
[C---:B------:R-:W-:Y:S08]  /*a7d0*/  HMMA.16816.F32.BF16 R28, R16.reuse, R62, R28 ;  /* 0x0000003e101c723c */ /* 0x040ff0000004181c */
[C---:B---3--:R-:W-:Y:S08]  /*a7e0*/  HMMA.16816.F32.BF16 R24, R16.reuse, R64, R24 ;  /* 0x000000401018723c */ /* 0x048ff00000041818 */
        /* <DEDUP_REMOVED lines=8> */
[----:B------:R-:W-:Y:S01]  /*a870*/  @!UPT UIADD3 URZ, URZ, URZ, URZ ;  /* 0x0000003f3f3ff290 */ /* 0x000fe2000fffe03f */
[----:B------:R-:W-:Y:S11]  /*a880*/  @!P0 BRA `(.L_x_3062) ;  /* 0x000005b000008947 */ /* 0x000ff60003800000 */
[----:B------:R-:W-:Y:S01]  /*a890*/  IMAD.MOV.U32 R0, RZ, RZ, 0x1 ;  /* 0x00000001ff007424 */ /* 0x000fe200078e00ff */
        /* <DEDUP_REMOVED lines=34> */
.L_x_3182:
[----:B------:R-:W-:Y:S05]  /*aac0*/  BRA.DIV ~URZ, `(.L_x_3064) ;  /* 0x000102e27f007947 */ /* 0x000fea000b800000 */
[----:B------:R3:W4:Y:S02]  /*aad0*/  SHFL.IDX PT, R0, R8, RZ, 0x181f ;  /* 0x00181fff08007589 */ /* 0x00072400000e0000 */
.L_x_3183:
[----:B------:R-:W-:Y:S01]  /*aae0*/  BSSY B0, `(.L_x_3065) ;  /* 0x0000019000007945 */ /* 0x000fe20003800000 */
[----:B------:R-:W-:Y:S05]  /*aaf0*/  @!P0 BRA `(.L_x_3066) ;  /* 0x0000017000008947 */ /* 0x000fea0003800000 */
[----:B------:R-:W-:Y:S02]  /*ab00*/  SHF.R.S32.HI R2, RZ, 0x1f, R219 ;  /* 0x0000001fff027819 */ /* 0x000fe400000114db */
[C---:B----4-:R-:W-:Y:S02]  /*ab10*/  LEA R16, P0, R219.reuse, R0, 0x1 ;  /* 0x00000000db107211 */ /* 0x050fe400078008ff */
[C---:B------:R-:W-:Y:S02]  /*ab20*/  IADD3 R20, R219.reuse, 0x40, RZ ;  /* 0x00000040db147810 */ /* 0x040fe40007ffe0ff */
[----:B--2---:R-:W-:-:S02]  /*ab30*/  LEA.HI.X R17, R219, R4, R2, 0x1, P0 ;  /* 0x00000004db117211 */ /* 0x004fc400000f0c02 */
[C---:B------:R-:W-:Y:S02]  /*ab40*/  LEA R14, P0, R248.reuse, R0, 0x1 ;  /* 0x00000000f80e7211 */ /* 0x040fe400078008ff */
        /* <DEDUP_REMOVED lines=18> */
.L_x_3066:
[----:B------:R-:W-:Y:S05]  /*ac70*/  BSYNC B0 ;  /* 0x0000000000007941 */ /* 0x000fea0003800000 */
.L_x_3065:
[----:B------:R-:W-:Y:S05]  /*ac80*/  BRA.DIV ~URZ, `(.L_x_3067) ;  /* 0x000101a27f007947 */ /* 0x000fea000b800000 */
[----:B--2---:R2:W1:Y:S04]  /*ac90*/  SHFL.IDX PT, R4, R7, 0x1, 0x181f ;  /* 0x00381f0007047f89 */ /* 0x00446800000e0000 */
[----:B----4-:R2:W4:Y:S02]  /*aca0*/  SHFL.IDX PT, R0, R8, 0x1, 0x181f ;  /* 0x00381f0008007f89 */ /* 0x01052400000e0000 */
.L_x_3184:
[----:B------:R-:W-:-:S13]  /*acb0*/  ISETP.GE.AND P0, PT, R11, 0x21, PT ;  /* 0x000000210b00780c */ /* 0x000fda0003f06270 */
[----:B------:R-:W-:Y:S05]  /*acc0*/  @!P0 BRA `(.L_x_3062) ;  /* 0x0000017000008947 */ /* 0x000fea0003800000 */
[----:B------:R-:W-:Y:S02]  /*acd0*/  SHF.R.S32.HI R2, RZ, 0x1f, R219 ;  /* 0x0000001fff027819 */ /* 0x000fe400000114db */
[C---:B----4-:R-:W-:Y:S02]  /*ace0*/  LEA R16, P0, R219.reuse, R0, 0x1 ;  /* 0x00000000db107211 */ /* 0x050fe400078008ff */
[C---:B------:R-:W-:Y:S02]  /*acf0*/  IADD3 R18, R219.reuse, 0x40, RZ ;  /* 0x00000040db127810 */ /* 0x040fe40007ffe0ff */
[C---:B-1----:R-:W-:Y:S02]  /*ad00*/  LEA.HI.X R17, R219.reuse, R4, R2, 0x1, P0 ;  /* 0x00000004db117211 */ /* 0x042fe400000f0c02 */
        /* <DEDUP_REMOVED lines=19> */
.L_x_3062:
[----:B------:R-:W-:Y:S05]  /*ae40*/  BSYNC B1 ;  /* 0x0000000000017941 */ /* 0x000fea0003800000 */
.L_x_3061:
[----:B------:R-:W5:Y:S01]  /*ae50*/  LDL R11, [R1+0x4] ;  /* 0x00000400010b7983 */ /* 0x000f620000100800 */
[----:B----4-:R-:W-:Y:S01]  /*ae60*/  SHF.R.S32.HI R0, RZ, 0x1f, R76 ;  /* 0x0000001fff007819 */ /* 0x010fe2000001144c */
[----:B-1----:R-:W-:Y:S01]  /*ae70*/  IMAD.MOV.U32 R13, RZ, RZ, 0x1 ;  /* 0x00000001ff0d7424 */ /* 0x002fe200078e00ff */
        /* <DEDUP_REMOVED lines=8> */
[----:B--2---:R-:W-:Y:S01]  /*af00*/  SHF.R.S32.HI R7, RZ, 0x1f, R0 ;  /* 0x0000001fff077819 */ /* 0x004fe20000011400 */
[----:B------:R-:W-:Y:S01]  /*af10*/  IMAD.IADD R0, R76, 0x1, -R3 ;  /* 0x000000014c007824 */ /* 0x000fe200078e0a03 */
[----:B------:R-:W-:Y:S02]  /*af20*/  ISETP.NE.AND P0, PT, R13, c[0x0][0x2c4], PT ;  /* 0x0000b1000d007a0c */ /* 0x000fe40003f05270 */
[----:B------:R-:W-:-:S02]  /*af30*/  LEA.HI R7, R7, R4, RZ, 0x3 ;  /* 0x0000000407077211 */ /* 0x000fc400078f18ff */
[----:B------:R-:W-:Y:S02]  /*af40*/  LEA.HI R3, R2, R2, RZ, 0x1 ;  /* 0x0000000202037211 */ /* 0x000fe400078f08ff */
[----:B------:R-:W-:Y:S02]  /*af50*/  SHF.R.S32.HI R12, RZ, 0x1f, R0 ;  /* 0x0000001fff0c7819 */ /* 0x000fe40000011400 */
[----:B---3--:R-:W-:Y:S02]  /*af60*/  LOP3.LUT R8, R7, 0xffffff8, RZ, 0xc0, !PT ;  /* 0x0ffffff807087812 */ /* 0x008fe400078ec0ff */
        /* <DEDUP_REMOVED lines=13> */
[----:B-----5:R-:W-:-:S05]  /*b040*/  IMAD R2, R11, 0x80, R239 ;  /* 0x000000800b027824 */ /* 0x020fca00078e02ef */
        /* <DEDUP_REMOVED lines=9> */
.L_x_3185:
[----:B------:R-:W-:Y:S01]  /*b0e0*/  IMAD.MOV.U32 R16, RZ, RZ, 0x1 ;  /* 0x00000001ff107424 */ /* 0x000fe200078e00ff */
[----:B------:R-:W-:Y:S01]  /*b0f0*/  LOP3.LUT R208, R208, 0xffffefff, RZ, 0xc0, !PT ;  /* 0xffffefffd0d07812 */ /* 0x000fe200078ec0ff */
[--C-:B--2---:R-:W-:Y:S02]  /*b100*/  IMAD.IADD R2, R8, 0x1, R3.reuse ;  /* 0x0000000108027824 */ /* 0x104fe400078e0203 */
[----:B------:R-:W-:Y:S01]  /*b110*/  IMAD.IADD R0, R7, 0x1, R3 ;  /* 0x0000000107007824 */ /* 0x000fe200078e0203 */
[----:B------:R-:W-:Y:S02]  /*b120*/  ISETP.LE.AND P0, PT, R16, c[0x0][0x32c], PT ;  /* 0x0000cb0010007a0c */ /* 0x000fe40003f03270 */
[----:B------:R-:W-:-:S11]  /*b130*/  IMNMX R2, R12, R2, PT ;  /* 0x000000020c027217 */ /* 0x000fd60003800200 */
[----:B------:R-:W-:Y:S01]  /*b140*/  @P0 LOP3.LUT R208, R208, 0x1000, RZ, 0xfc, !PT ;  /* 0x00001000d0d00812 */ /* 0x000fe200078efcff */
[----:B------:R-:W-:Y:S05]  /*b150*/  @!P0 BRA `(.L_x_3069) ;  /* 0x0000012000008947 */ /* 0x000fea0003800000 */
[----:B------:R-:W-:Y:S01]  /*b160*/  IADD3 R3, -R231, R5, R3 ;  /* 0x00000005e7037210 */ /* 0x000fe20007ffe103 */
        /* <DEDUP_REMOVED lines=9> */
.L_x_3071:
[----:B------:R-:W-:-:S13]  /*b200*/  ISETP.NE.AND P0, PT, R16, c[0x0][0x32c], PT ;  /* 0x0000cb0010007a0c */ /* 0x000fda0003f05270 */
[----:B------:R-:W-:-:S05]  /*b210*/  @P0 IMAD.HI.U32 R11, R3, c[0x0][0x330], RZ ;  /* 0x0000cc00030b0a27 */ /* 0x000fca00078e00ff */
[----:B------:R-:W-:Y:S02]  /*b220*/  @P0 SHF.R.U32.HI R3, RZ, c[0x0][0x334], R11 ;  /* 0x0000cd00ff030a19 */ /* 0x000fe4000001160b */
.L_x_3072:
[----:B------:R-:W-:Y:S05]  /*b230*/  BSYNC B0 ;  /* 0x0000000000007941 */ /* 0x000fea0003800000 */
.L_x_3070:
[----:B------:R-:W-:-:S05]  /*b240*/  IMAD R3, R3, c[0x0][0x32c], R13 ;  /* 0x0000cb0003037a24 */ /* 0x000fca00078e020d */
[----:B------:R-:W-:Y:S02]  /*b250*/  IADD3 R11, R3, c[0x0][0x32c], RZ ;  /* 0x0000cb00030b7a10 */ /* 0x000fe40007ffe0ff */
[----:B------:R-:W-:Y:S02]  /*b260*/  IMNMX R0, R0, R3, !PT ;  /* 0x0000000300007217 */ /* 0x000fe40007800200 */
[----:B------:R-:W-:Y:S02]  /*b270*/  IMNMX R2, R2, R11, PT ;  /* 0x0000000b02027217 */ /* 0x000fe40003800200 */
.L_x_3069:
[C---:B------:R-:W-:Y:S02]  /*b280*/  ISETP.GE.AND P0, PT, R99.reuse, 0x2, PT ;  /* 0x000000026300780c */ /* 0x040fe40003f06270 */
        /* <DEDUP_REMOVED lines=15> */
[----:B------:R-:W-:Y:S02]  /*b380*/  ISETP.GE.AND P2, PT, R99, 0x21, PT ;  /* 0x000000216300780c */ /* 0x000fe40003f46270 */
[----:B------:R-:W-:Y:S02]  /*b390*/  FSEL R20, R52, -INF , !P0 ;  /* 0xff80000034147808 */ /* 0x000fe40004000000 */
[----:B------:R-:W-:Y:S02]  /*b3a0*/  ISETP.GT.AND P0, PT, R0, 0x9, !P1 ;  /* 0x000000090000780c */ /* 0x000fe40004f04270 */
[----:B------:R-:W-:Y:S02]  /*b3b0*/  LOP3.LUT R208, R208, 0xfffffffe, RZ, 0xc0, !PT ;  /* 0xfffffffed0d07812 */ /* 0x000fe400078ec0ff */
[----:B------:R-:W-:Y:S02]  /*b3c0*/  ISETP.LT.OR P0, PT, R2, 0xa, P0 ;  /* 0x0000000a0200780c */ /* 0x000fe40000701670 */
[----:B------:R-:W-:-:S02]  /*b3d0*/  @P1 LOP3.LUT R208, R208, 0x1, RZ, 0xfc, !PT ;  /* 0x00000001d0d01812 */ /* 0x000fc400078efcff */
[----:B------:R-:W-:Y:S02]  /*b3e0*/  FSEL R23, R53, -INF , !P0 ;  /* 0xff80000035177808 */ /* 0x000fe40004000000 */
[----:B------:R-:W-:Y:S02]  /*b3f0*/  ISETP.GT.AND P0, PT, R0, 0x10, !P6 ;  /* 0x000000100000780c */ /* 0x000fe40007704270 */
[----:B------:R-:W-:Y:S02]  /*b400*/  ISETP.GE.AND P1, PT, R99, 0x22, PT ;  /* 0x000000226300780c */ /* 0x000fe40003f26270 */
        /* <DEDUP_REMOVED lines=18> */
[----:B------:R-:W-:-:S13]  /*b530*/  ISETP.GE.AND P0, PT, R99, 0x29, PT ;  /* 0x000000296300780c */ /* 0x000fda0003f06270 */
[----:B------:R-:W-:Y:S02]  /*b540*/  @P0 LOP3.LUT R208, R208, 0x8, RZ, 0xfc, !PT ;  /* 0x00000008d0d00812 */ /* 0x000fe400078efcff */
[----:B------:R-:W-:Y:S02]  /*b550*/  ISETP.GT.AND P0, PT, R0, 0x28, !P0 ;  /* 0x000000280000780c */ /* 0x000fe40004704270 */
[----:B------:R-:W-:Y:S02]  /*b560*/  LOP3.LUT R208, R208, 0xfffffffb, RZ, 0xc0, !PT ;  /* 0xfffffffbd0d07812 */ /* 0x000fe400078ec0ff */
[----:B------:R-:W-:-:S04]  /*b570*/  ISETP.LT.OR P0, PT, R2, 0x29, P0 ;  /* 0x000000290200780c */ /* 0x000fc80000701670 */
[----:B------:R-:W-:Y:S02]  /*b580*/  FSEL R33, R44, -INF , !P0 ;  /* 0xff8000002c217808 */ /* 0x000fe40004000000 */
[----:B------:R-:W-:-:S13]  /*b590*/  ISETP.GE.AND P0, PT, R99, 0x1, PT ;  /* 0x000000016300780c */ /* 0x000fda0003f06270 */
[----:B------:R-:W-:Y:S02]  /*b5a0*/  @P0 LOP3.LUT R208, R208, 0x4, RZ, 0xfc, !PT ;  /* 0x00000004d0d00812 */ /* 0x000fe400078efcff */
[----:B------:R-:W-:Y:S02]  /*b5b0*/  ISETP.GT.AND P0, PT, R0, RZ, !P0 ;  /* 0x000000ff0000720c */ /* 0x000fe40004704270 */
[----:B------:R-:W-:Y:S02]  /*b5c0*/  LOP3.LUT R208, R208, 0xffffffef, RZ, 0xc0, !PT ;  /* 0xffffffefd0d07812 */ /* 0x000fe400078ec0ff */
        /* <DEDUP_REMOVED lines=8> */
[----:B------:R2:W3:Y:S02]  /*b650*/  SHFL.IDX PT, R3, R4, 0x1, 0x1c1f ;  /* 0x003c1f0004037f89 */ /* 0x0004e400000e0000 */
.L_x_3186:
[----:B------:R-:W-:Y:S01]  /*b660*/  ISETP.LE.AND P0, PT, R16, c[0x0][0x32c], PT ;  /* 0x0000cb0010007a0c */ /* 0x000fe20003f03270 */
[--C-:B---3--:R-:W-:Y:S02]  /*b670*/  IMAD.IADD R2, R8, 0x1, R3.reuse ;  /* 0x0000000108027824 */ /* 0x108fe400078e0203 */
[----:B------:R-:W-:-:S03]  /*b680*/  IMAD.IADD R0, R7, 0x1, R3 ;  /* 0x0000000107007824 */ /* 0x000fc600078e0203 */
[----:B------:R-:W-:-:S07]  /*b690*/  IMNMX R2, R12, R2, PT ;  /* 0x000000020c027217 */ /* 0x000fce0003800200 */
[----:B------:R-:W-:Y:S05]  /*b6a0*/  @!P0 BRA `(.L_x_3074) ;  /* 0x0000014000008947 */ /* 0x000fea0003800000 */
[----:B------:R-:W-:Y:S01]  /*b6b0*/  IADD3 R3, -R231, R5, R3 ;  /* 0x00000005e7037210 */ /* 0x000fe20007ffe103 */
[----:B------:R-:W-:Y:S03]  /*b6c0*/  BSSY B0, `(.L_x_3075) ;  /* 0x000000e000007945 */ /* 0x000fe60003800000 */
[----:B------:R-:W-:-:S13]  /*b6d0*/  ISETP.GT.AND P0, PT, R3, -0x1, PT ;  /* 0xffffffff0300780c */ /* 0x000fda0003f04270 */
[----:B------:R-:W-:Y:S05]  /*b6e0*/  @P0 BRA `(.L_x_3076) ;  /* 0x0000007000000947 */ /* 0x000fea0003800000 */
[----:B-12---:R-:W-:Y:S01]  /*b6f0*/  IMAD.MOV.U32 R4, RZ, RZ, 0x1 ;  /* 0x00000001ff047424 */ /* 0x006fe200078e00ff */
[----:B------:R-:W-:-:S04]  /*b700*/  LOP3.LUT R3, RZ, R3, RZ, 0x33, !PT ;  /* 0x00000003ff037212 */ /* 0x000fc800078e33ff */
[----:B------:R-:W-:-:S13]  /*b710*/  ISETP.NE.AND P0, PT, R4, c[0x0][0x32c], PT ;  /* 0x0000cb0004007a0c */ /* 0x000fda0003f05270 */
[----:B------:R-:W-:-:S05]  /*b720*/  @P0 IMAD.HI.U32 R4, R3, c[0x0][0x330], RZ ;  /* 0x0000cc0003040a27 */ /* 0x000fca00078e00ff */
[----:B------:R-:W-:-:S04]  /*b730*/  @P0 SHF.R.U32.HI R3, RZ, c[0x0][0x334], R4 ;  /* 0x0000cd00ff030a19 */ /* 0x000fc80000011604 */
[----:B------:R-:W-:Y:S01]  /*b740*/  LOP3.LUT R3, RZ, R3, RZ, 0x33, !PT ;  /* 0x00000003ff037212 */ /* 0x000fe200078e33ff */
[----:B------:R-:W-:Y:S05]  /*b750*/  BRA `(.L_x_3077) ;  /* 0x0000004000007947 */ /* 0x000fea0003800000 */
.L_x_3076:
[----:B-12---:R-:W-:-:S04]  /*b760*/  MOV R4, 0x1 ;  /* 0x0000000100047802 */ /* 0x006fc80000000f00 */
[----:B------:R-:W-:-:S13]  /*b770*/  ISETP.NE.AND P0, PT, R4, c[0x0][0x32c], PT ;  /* 0x0000cb0004007a0c */ /* 0x000fda0003f05270 */
[----:B------:R-:W-:-:S05]  /*b780*/  @P0 IMAD.HI.U32 R4, R3, c[0x0][0x330], RZ ;  /* 0x0000cc0003040a27 */ /* 0x000fca00078e00ff */
[----:B------:R-:W-:Y:S02]  /*b790*/  @P0 SHF.R.U32.HI R3, RZ, c[0x0][0x334], R4 ;  /* 0x0000cd00ff030a19 */ /* 0x000fe40000011604 */
.L_x_3077:
[----:B------:R-:W-:Y:S05]  /*b7a0*/  BSYNC B0 ;  /* 0x0000000000007941 */ /* 0x000fea0003800000 */
.L_x_3075:
[----:B------:R-:W-:-:S05]  /*b7b0*/  IMAD R3, R3, c[0x0][0x32c], R13 ;  /* 0x0000cb0003037a24 */ /* 0x000fca00078e020d */
[----:B------:R-:W-:Y:S02]  /*b7c0*/  IADD3 R4, R3, c[0x0][0x32c], RZ ;  /* 0x0000cb0003047a10 */ /* 0x000fe40007ffe0ff */
[----:B------:R-:W-:Y:S02]  /*b7d0*/  IMNMX R0, R0, R3, !PT ;  /* 0x0000000300007217 */ /* 0x000fe40007800200 */
[----:B------:R-:W-:Y:S02]  /*b7e0*/  IMNMX R2, R2, R4, PT ;  /* 0x0000000402027217 */ /* 0x000fe40003800200 */
.L_x_3074:
[----:B------:R-:W-:Y:S02]  /*b7f0*/  LOP3.LUT P0, RZ, R208, 0x2, RZ, 0xc0, !PT ;  /* 0x00000002d0ff7812 */ /* 0x000fe4000780c0ff */
        /* <DEDUP_REMOVED lines=13> */
[----:B------:R-:W-:Y:S02]  /*b8d0*/  ISETP.GT.AND P0, PT, R0, 0x10, !P6 ;  /* 0x000000100000780c */ /* 0x000fe40007704270 */
[----:B------:R-:W-:-:S02]  /*b8e0*/  LOP3.LUT P6, RZ, R208, 0x10, RZ, 0xc0, !PT ;  /* 0x00000010d0ff7812 */ /* 0x000fc400078cc0ff */
[----:B------:R-:W-:Y:S02]  /*b8f0*/  ISETP.LT.OR P0, PT, R2, 0x11, P0 ;  /* 0x000000110200780c */ /* 0x000fe40000701670 */
[----:B------:R-:W-:Y:S02]  /*b900*/  FMNMX.FTZ R152, R28, R152, !PT ;  /* 0x000000981c987209 */ /* 0x000fe40007810000 */
[----:B------:R-:W-:Y:S02]  /*b910*/  FSEL R16, R38, -INF , !P0 ;  /* 0xff80000026107808 */ /* 0x000fe40004000000 */
[----:B------:R-:W-:Y:S02]  /*b920*/  ISETP.GT.AND P0, PT, R0, 0x11, !P5 ;  /* 0x000000110000780c */ /* 0x000fe40006f04270 */
[----:B------:R-:W-:Y:S02]  /*b930*/  LOP3.LUT P5, RZ, R208, 0x8, RZ, 0xc0, !PT ;  /* 0x00000008d0ff7812 */ /* 0x000fe400078ac0ff */
[----:B------:R-:W-:-:S02]  /*b940*/  ISETP.LT.OR P0, PT, R2, 0x12, P0 ;  /* 0x000000120200780c */ /* 0x000fc40000701670 */
[----:B------:R-:W-:Y:S02]  /*b950*/  FMNMX.FTZ R152, R29, R152, !PT ;  /* 0x000000981d987209 */ /* 0x000fe40007810000 */
[----:B------:R-:W-:Y:S02]  /*b960*/  FSEL R18, R39, -INF , !P0 ;  /* 0xff80000027127808 */ /* 0x000fe40004000000 */
[----:B------:R-:W-:Y:S02]  /*b970*/  ISETP.GT.AND P0, PT, R0, 0x18, !P4 ;  /* 0x000000180000780c */ /* 0x000fe40006704270 */
[----:B------:R-:W-:Y:S02]  /*b980*/  LOP3.LUT P4, RZ, R208, 0x4, RZ, 0xc0, !PT ;  /* 0x00000004d0ff7812 */ /* 0x000fe4000788c0ff */
[----:B------:R-:W-:Y:S02]  /*b990*/  ISETP.LT.OR P0, PT, R2, 0x19, P0 ;  /* 0x000000190200780c */ /* 0x000fe40000701670 */
[----:B------:R-:W-:-:S02]  /*b9a0*/  FMNMX.FTZ R152, R31, R152, !PT ;  /* 0x000000981f987209 */ /* 0x000fc40007810000 */
[----:B------:R-:W-:Y:S02]  /*b9b0*/  FSEL R19, R50, -INF , !P0 ;  /* 0xff80000032137808 */ /* 0x000fe40004000000 */
[----:B------:R-:W-:Y:S02]  /*b9c0*/  ISETP.GT.AND P0, PT, R0, 0x19, !P3 ;  /* 0x000000190000780c */ /* 0x000fe40005f04270 */
[----:B------:R-:W-:Y:S02]  /*b9d0*/  LOP3.LUT P3, RZ, R208, 0x20, RZ, 0xc0, !PT ;  /* 0x00000020d0ff7812 */ /* 0x000fe4000786c0ff */
[----:B------:R-:W-:Y:S02]  /*b9e0*/  ISETP.LT.OR P0, PT, R2, 0x1a, P0 ;  /* 0x0000001a0200780c */ /* 0x000fe40000701670 */
[----:B------:R-:W-:Y:S02]  /*b9f0*/  FMNMX.FTZ R152, R33, R152, !PT ;  /* 0x0000009821987209 */ /* 0x000fe40007810000 */
[----:B------:R-:W-:-:S02]  /*ba00*/  FSEL R21, R51, -INF , !P0 ;  /* 0xff80000033157808 */ /* 0x000fc40004000000 */
[----:B------:R-:W-:Y:S02]  /*ba10*/  ISETP.GT.AND P0, PT, R0, 0x20, !P2 ;  /* 0x000000200000780c */ /* 0x000fe40005704270 */
[----:B------:R-:W-:Y:S02]  /*ba20*/  FMNMX.FTZ R152, R32, R152, !PT ;  /* 0x0000009820987209 */ /* 0x000fe40007810000 */
        /* <DEDUP_REMOVED lines=29> */
[----:B------:R3:W4:Y:S02]  /*bc00*/  SHFL.BFLY PT, R0, R152, 0x2, 0x1f ;  /* 0x0c401f0098007f89 */ /* 0x00072400000e0000 */
.L_x_3187:
[----:B---34-:R-:W-:Y:S01]  /*bc10*/  FMNMX.FTZ R152, R152, R0, !PT ;  /* 0x0000000098987209 */ /* 0x018fe20007810000 */
[----:B------:R-:W-:Y:S05]  /*bc20*/  BRA.DIV ~URZ, `(.L_x_3079) ;  /* 0x0000f4427f007947 */ /* 0x000fea000b800000 */
[----:B------:R-:W3:Y:S04]  /*bc30*/  SHFL.BFLY PT, R0, R7, 0x2, 0x1f ;  /* 0x0c401f0007007f89 */ /* 0x000ee800000e0000 */
[----:B------:R-:W4:Y:S01]  /*bc40*/  SHFL.BFLY PT, R2, R152, 0x1, 0x1f ;  /* 0x0c201f0098027f89 */ /* 0x000f2200000e0000 */
[----:B---3--:R-:W-:Y:S02]  /*bc50*/  FMNMX.FTZ R7, R7, R0, !PT ;  /* 0x0000000007077209 */ /* 0x008fe40007810000 */
[----:B----4-:R-:W-:-:S03]  /*bc60*/  FMNMX.FTZ R152, R152, R2, !PT ;  /* 0x0000000298987209 */ /* 0x010fc60007810000 */
[----:B------:R3:W4:Y:S04]  /*bc70*/  SHFL.BFLY PT, R3, R7, 0x1, 0x1f ;  /* 0x0c201f0007037f89 */ /* 0x00072800000e0000 */
.L_x_3188:
[C---:B------:R-:W-:Y:S01]  /*bc80*/  FMUL.FTZ R0, R152.reuse, c[0x0][0x2d0] ;  /* 0x0000b40098007a20 */ /* 0x040fe20000410000 */
[----:B------:R-:W-:Y:S01]  /*bc90*/  FSETP.NEU.FTZ.AND P0, PT, R152, -INF , PT ;  /* 0xff8000009800780b */ /* 0x000fe20003f1d000 */
[----:B------:R-:W-:Y:S01]  /*bca0*/  WARPSYNC 0xffffffff ;  /* 0xffffffff00007948 */ /* 0x000fe20003800000 */
[----:B---34-:R-:W-:Y:S02]  /*bcb0*/  FMNMX.FTZ R7, R3, R7, !PT ;  /* 0x0000000703077209 */ /* 0x018fe40007810000 */
[----:B------:R-:W-:Y:S02]  /*bcc0*/  FSEL R0, R0, RZ, P0 ;  /* 0x000000ff00007208 */ /* 0x000fe40000000000 */
[C---:B------:R-:W-:Y:S01]  /*bcd0*/  FSETP.NEU.FTZ.AND P0, PT, R7.reuse, -INF , PT ;  /* 0xff8000000700780b */ /* 0x040fe20003f1d000 */
[----:B------:R-:W-:Y:S01]  /*bce0*/  FMUL.FTZ R3, R7, c[0x0][0x2d0] ;  /* 0x0000b40007037a20 */ /* 0x000fe20000410000 */
[----:B------:R-:W-:Y:S01]  /*bcf0*/  SHF.L.U32 R197, R10, 0x1, RZ ;  /* 0x000000010ac57819 */ /* 0x000fe200000006ff */
[----:B------:R-:W-:-:S04]  /*bd00*/  FFMA.FTZ R2, R14, c[0x0][0x2d0], -R0 ;  /* 0x0000b4000e027a23 */ /* 0x000fc80000010800 */
[----:B------:R3:W-:Y:S02]  /*bd10*/  MUFU.EX2 R40, R2 ;  /* 0x0000000200287308 */ /* 0x0007e40000000800 */
[----:B---3--:R-:W-:-:S06]  /*bd20*/  FFMA.FTZ R2, R15, c[0x0][0x2d0], -R0 ;  /* 0x0000b4000f027a23 */ /* 0x008fcc0000010800 */
[----:B------:R3:W4:Y:S02]  /*bd30*/  MUFU.EX2 R38, R2 ;  /* 0x0000000200267308 */ /* 0x0007240000000800 */
[----:B---3--:R-:W-:-:S06]  /*bd40*/  FFMA.FTZ R2, R20, c[0x0][0x2d0], -R0 ;  /* 0x0000b40014027a23 */ /* 0x008fcc0000010800 */
[----:B------:R3:W5:Y:S02]  /*bd50*/  MUFU.EX2 R39, R2 ;  /* 0x0000000200277308 */ /* 0x0007640000000800 */
[----:B---3--:R-:W-:-:S06]  /*bd60*/  FFMA.FTZ R2, R23, c[0x0][0x2d0], -R0 ;  /* 0x0000b40017027a23 */ /* 0x008fcc0000010800 */
[----:B------:R3:W1:Y:S02]  /*bd70*/  MUFU.EX2 R14, R2 ;  /* 0x00000002000e7308 */ /* 0x0006640000000800 */
[----:B---3--:R-:W-:-:S06]  /*bd80*/  FFMA.FTZ R2, R25, c[0x0][0x2d0], -R0 ;  /* 0x0000b40019027a23 */ /* 0x008fcc0000010800 */
[----:B------:R3:W2:Y:S02]  /*bd90*/  MUFU.EX2 R37, R2 ;  /* 0x0000000200257308 */ /* 0x0006a40000000800 */
[----:B---3--:R-:W-:-:S06]  /*bda0*/  FFMA.FTZ R2, R26, c[0x0][0x2d0], -R0 ;  /* 0x0000b4001a027a23 */ /* 0x008fcc0000010800 */
[----:B------:R3:W-:Y:S02]  /*bdb0*/  MUFU.EX2 R35, R2 ;  /* 0x0000000200237308 */ /* 0x0007e40000000800 */
        /* <DEDUP_REMOVED lines=10> */
[----:B---3--:R-:W-:Y:S01]  /*be60*/  FFMA.FTZ R2, R32, c[0x0][0x2d0], -R0 ;  /* 0x0000b40020027a23 */ /* 0x008fe20000010800 */
[----:B------:R-:W-:Y:S01]  /*be70*/  FSEL R0, R3, RZ, P0 ;  /* 0x000000ff03007208 */ /* 0x000fe20000000000 */
[----:B----4-:R-:W-:-:S04]  /*be80*/  FADD.FTZ R3, R40, R38 ;  /* 0x0000002628037221 */ /* 0x010fc80000010000 */
[----:B------:R3:W-:Y:S01]  /*be90*/  MUFU.EX2 R134, R2 ;  /* 0x0000000200867308 */ /* 0x0007e20000000800 */
[----:B-----5:R-:W-:-:S04]  /*bea0*/  FADD.FTZ R3, R39, R3 ;  /* 0x0000000327037221 */ /* 0x020fc80000010000 */
[C---:B-1----:R-:W-:Y:S01]  /*beb0*/  FADD.FTZ R3, R14.reuse, R3 ;  /* 0x000000030e037221 */ /* 0x042fe20000010000 */
[----:B------:R-:W-:-:S03]  /*bec0*/  F2FP.BF16.PACK_AB R14, R14, R39 ;  /* 0x000000270e0e723e */ /* 0x000fc600000010ff */
[----:B--2---:R-:W-:Y:S02]  /*bed0*/  FADD.FTZ R3, R37, R3 ;  /* 0x0000000325037221 */ /* 0x004fe40000010000 */
[----:B---3--:R-:W-:-:S04]  /*bee0*/  FFMA.FTZ R2, R8, c[0x0][0x2d0], -R0 ;  /* 0x0000b40008027a23 */ /* 0x008fc80000010800 */
[----:B------:R1:W-:Y:S02]  /*bef0*/  MUFU.EX2 R27, R2 ;  /* 0x00000002001b7308 */ /* 0x0003e40000000800 */
[----:B-1----:R-:W-:-:S06]  /*bf00*/  FFMA.FTZ R2, R11, c[0x0][0x2d0], -R0 ;  /* 0x0000b4000b027a23 */ /* 0x002fcc0000010800 */
        /* <DEDUP_REMOVED lines=11> */
[C---:B--2---:R-:W-:Y:S01]  /*bfc0*/  FADD.FTZ R4, R15.reuse, R4 ;  /* 0x000000040f047221 */ /* 0x044fe20000010000 */
[----:B------:R-:W-:-:S03]  /*bfd0*/  F2FP.BF16.PACK_AB R15, R15, R25 ;  /* 0x000000190f0f723e */ /* 0x000fc600000010ff */
[----:B------:R1:W2:Y:S02]  /*bfe0*/  MUFU.EX2 R23, R2 ;  /* 0x0000000200177308 */ /* 0x0002a40000000800 */
[----:B-1----:R-:W-:Y:S01]  /*bff0*/  FFMA.FTZ R2, R18, c[0x0][0x2d0], -R0 ;  /* 0x0000b40012027a23 */ /* 0x002fe20000010800 */
[----:B------:R-:W-:Y:S01]  /*c000*/  F2FP.BF16.PACK_AB R18, R34, R36 ;  /* 0x000000242212723e */ /* 0x000fe200000010ff */
[----:B--2---:R-:W-:-:S04]  /*c010*/  FADD.FTZ R4, R23, R4 ;  /* 0x0000000417047221 */ /* 0x004fc80000010000 */
        /* <DEDUP_REMOVED lines=14> */
[C---:B--2---:R-:W-:Y:S02]  /*c100*/  FADD.FTZ R3, R20.reuse, R4 ;  /* 0x0000000414037221 */ /* 0x044fe40000010000 */
        /* <DEDUP_REMOVED lines=139> */
[----:B------:R-:W-:Y:S01]  /*c9c0*/  HMMA.16816.F32.BF16 R72, R132, R76, R112 ;  /* 0x0000004c8448723c */ /* 0x000fe20000041870 */
[----:B------:R-:W-:Y:S01]  /*c9d0*/  IMAD.MOV.U32 R121, RZ, RZ, R150 ;  /* 0x000000ffff797224 */ /* 0x000fe200078e0096 */
[----:B------:R-:W-:Y:S01]  /*c9e0*/  MOV R122, R149 ;  /* 0x00000095007a7202 */ /* 0x000fe20000000f00 */
[----:B------:R-:W-:-:S02]  /*c9f0*/  IMAD.MOV.U32 R123, RZ, RZ, R148 ;  /* 0x000000ffff7b7224 */ /* 0x000fc400078e0094 */
[----:B------:R-:W-:Y:S02]  /*ca00*/  LDSM.16.MT88.4 R148, [R200+0x5080] ;  /* 0x00508000c894783b */ /* 0x000fe40000004200 */
[----:B------:R-:W-:Y:S01]  /*ca10*/  MOV R112, R143 ;  /* 0x0000008f00707202 */ /* 0x000fe20000000f00 */
[----:B------:R-:W-:Y:S01]  /*ca20*/  IMAD.MOV.U32 R113, RZ, RZ, R142 ;  /* 0x000000ffff717224 */ /* 0x000fe200078e008e */
        /* <DEDUP_REMOVED lines=43> */
[----:B------:R-:W-:Y:S02]  /*cce0*/  @P0 SHF.R.U32.HI R0, RZ, c[0x0][0x2cc], R2 ;  /* 0x0000b300ff000a19 */ /* 0x000fe40000011602 */
[----:B------:R-:W-:Y:S01]  /*ccf0*/  ISETP.LE.AND P0, PT, R6, c[0x0][0x32c], PT ;  /* 0x0000cb0006007a0c */ /* 0x000fe20003f03270 */
[----:B-1----:R-:W-:Y:S01]  /*cd00*/  HMMA.16816.F32.BF16 R136, R132, R140, R136 ;  /* 0x0000008c8488723c */ /* 0x002fe20000041888 */
[----:B---3--:R-:W-:Y:S02]  /*cd10*/  IADD3 R0, -R4, R153, R0 ;  /* 0x0000009904007210 */ /* 0x008fe40007ffe100 */
        /* <DEDUP_REMOVED lines=40> */
.L_x_3082:
[----:B------:R-:W-:-:S13]  /*cfa0*/  ISETP.NE.AND P0, PT, R6, c[0x0][0x32c], PT ;  /* 0x0000cb0006007a0c */ /* 0x000fda0003f05270 */
[----:B------:R-:W-:-:S05]  /*cfb0*/  @P0 IMAD.HI.U32 R0, R2, c[0x0][0x330], RZ ;  /* 0x0000cc0002000a27 */ /* 0x000fca00078e00ff */
[----:B------:R-:W-:Y:S02]  /*cfc0*/  @P0 SHF.R.U32.HI R2, RZ, c[0x0][0x334], R0 ;  /* 0x0000cd00ff020a19 */ /* 0x000fe40000011600 */
.L_x_3083:
[----:B------:R-:W-:Y:S05]  /*cfd0*/  BSYNC B0 ;  /* 0x0000000000007941 */ /* 0x000fea0003800000 */
.L_x_3081:
[----:B------:R-:W-:-:S05]  /*cfe0*/  MOV R0, c[0x0][0x32c] ;  /* 0x0000cb0000007a02 */ /* 0x000fca0000000f00 */
[----:B------:R-:W-:-:S05]  /*cff0*/  IMAD R2, R2, R0, c[0x0][0x32c] ;  /* 0x0000cb0002027624 */ /* 0x000fca00078e0200 */
[----:B------:R-:W-:-:S05]  /*d000*/  IMNMX R4, R4, R2, PT ;  /* 0x0000000204047217 */ /* 0x000fca0003800200 */
.L_x_3080:
[----:B------:R-:W-:-:S05]  /*d010*/  IMAD.HI R4, R4, 0x2aaaaaab, RZ ;  /* 0x2aaaaaab04047827 */ /* 0x000fca00078e02ff */
[----:B------:R-:W-:-:S04]  /*d020*/  SHF.R.U32.HI R0, RZ, 0x1f, R4 ;  /* 0x0000001fff007819 */ /* 0x000fc80000011604 */
[----:B------:R-:W-:-:S04]  /*d030*/  LEA.HI.SX32 R4, R4, R0, 0x1d ;  /* 0x0000000004047211 */ /* 0x000fc800078feaff */
[----:B------:R-:W-:-:S04]  /*d040*/  IMNMX R235, R233, R4, !PT ;  /* 0x00000004e9eb7217 */ /* 0x000fc80007800200 */
[----:B------:R-:W-:-:S13]  /*d050*/  ISETP.GE.AND P0, PT, R218, R235, PT ;  /* 0x000000ebda00720c */ /* 0x000fda0003f06270 */
[----:B------:R-:W-:Y:S05]  /*d060*/  @!P0 BRA `(.L_x_3084) ;  /* 0x00003aa000008947 */ /* 0x000fea0003800000 */
[----:B------:R-:W-:Y:S01]  /*d070*/  SHF.R.S32.HI R2, RZ, 0x1f, R219 ;  /* 0x0000001fff027819 */ /* 0x000fe200000114db */
[C---:B------:R-:W-:Y:S01]  /*d080*/  IMAD.SHL.U32 R0, R219.reuse, 0x2, RZ ;  /* 0x00000002db007824 */ /* 0x040fe200078e00ff */
[C---:B------:R-:W-:Y:S01]  /*d090*/  SHF.L.U64.HI R211, R248.reuse, 0x1, R251 ;  /* 0x00000001f8d37819 */ /* 0x040fe200000102fb */
[----:B------:R-:W-:Y:S01]  /*d0a0*/  IMAD.SHL.U32 R212, R248, 0x2, RZ ;  /* 0x00000002f8d47824 */ /* 0x000fe200078e00ff */
[----:B------:R-:W-:Y:S01]  /*d0b0*/  SHF.L.U64.HI R210, R219, 0x1, R2 ;  /* 0x00000001dbd27819 */ /* 0x000fe20000010202 */
[C---:B------:R-:W-:Y:S01]  /*d0c0*/  IMAD.SHL.U32 R214, R247.reuse, 0x2, RZ ;  /* 0x00000002f7d67824 */ /* 0x040fe200078e00ff */
[----:B------:R-:W-:Y:S01]  /*d0d0*/  SHF.L.U64.HI R213, R247, 0x1, R250 ;  /* 0x00000001f7d57819 */ /* 0x000fe200000102fa */
[C---:B------:R-:W-:Y:S01]  /*d0e0*/  IMAD.SHL.U32 R216, R246.reuse, 0x2, RZ ;  /* 0x00000002f6d87824 */ /* 0x040fe200078e00ff */
[----:B------:R-:W-:Y:S02]  /*d0f0*/  SHF.L.U64.HI R215, R246, 0x1, R249 ;  /* 0x00000001f6d77819 */ /* 0x000fe400000102f9 */
.L_x_3107:
        /* <DEDUP_REMOVED lines=31> */
.L_x_3189:
[----:B------:R-:W-:-:S05]  /*d2f0*/  BRA.DIV ~URZ, `(.L_x_3088) ;  /* 0x0000def27f007947 */ /* 0x000fca000b800000 */
[----:B------:R4:W3:Y:S02]  /*d300*/  SHFL.IDX PT, R0, R18, RZ, 0x181f ;  /* 0x00181fff12007589 */ /* 0x0008e400000e0000 */
.L_x_3190:
[C---:B------:R-:W-:Y:S01]  /*d310*/  IADD3 R25, R219.reuse, 0x40, RZ ;  /* 0x00000040db197810 */ /* 0x040fe20007ffe0ff */
[C---:B------:R-:W-:Y:S01]  /*d320*/  IMAD.SHL.U32 R2, R219.reuse, 0x2, RZ ;  /* 0x00000002db027824 */ /* 0x040fe200078e00ff */
[C---:B------:R-:W-:Y:S02]  /*d330*/  ISETP.GE.AND P5, PT, R219.reuse, c[0x0][0x1d4], PT ;  /* 0x00007500db007a0c */ /* 0x040fe40003fa6270 */
[----:B------:R-:W-:Y:S02]  /*d340*/  IADD3 R24, R219, 0x80, RZ ;  /* 0x00000080db187810 */ /* 0x000fe40007ffe0ff */
[----:B---3--:R-:W-:Y:S02]  /*d350*/  IADD3 R16, P0, R0, R2, RZ ;  /* 0x0000000200107210 */ /* 0x008fe40007f1e0ff */
[----:B------:R-:W-:Y:S02]  /*d360*/  ISETP.GE.AND P4, PT, R25, c[0x0][0x1d4], PT ;  /* 0x0000750019007a0c */ /* 0x000fe40003f86270 */
[----:B------:R-:W-:Y:S01]  /*d370*/  ISETP.GE.AND P3, PT, R24, c[0x0][0x1d4], PT ;  /* 0x0000750018007a0c */ /* 0x000fe20003f66270 */
[----:B------:R-:W-:Y:S01]  /*d380*/  IMAD.X R17, R4, 0x1, R210, P0 ;  /* 0x0000000104117824 */ /* 0x000fe200000e06d2 */
[----:B------:R-:W-:Y:S02]  /*d390*/  IADD3 R10, P0, R0, R212, RZ ;  /* 0x000000d4000a7210 */ /* 0x000fe40007f1e0ff */
[----:B------:R-:W-:Y:S02]  /*d3a0*/  IADD3 R19, R219, 0xc0, RZ ;  /* 0x000000c0db137810 */ /* 0x000fe40007ffe0ff */
[----:B------:R-:W-:Y:S01]  /*d3b0*/  @!PT LDS RZ, [RZ] ;  /* 0x00000000fffff984 */ /* 0x000fe20000000800 */
[----:B------:R-:W-:Y:S01]  /*d3c0*/  @!PT LDS RZ, [RZ] ;  /* 0x00000000fffff984 */ /* 0x000fe20000000800 */
[----:B------:R-:W-:Y:S01]  /*d3d0*/  @!PT LDS RZ, [RZ] ;  /* 0x00000000fffff984 */ /* 0x000fe20000000800 */
[----:B------:R3:W-:Y:S01]  /*d3e0*/  LDGSTS.E.BYPASS.LTC128B.128 [R209+0x4080], [R16.64], !P5 ;  /* 0x0408000010d17fae */ /* 0x0007e2000e901d4e */
[----:B------:R-:W-:Y:S01]  /*d3f0*/  IMAD.X R11, R4, 0x1, R211, P0 ;  /* 0x00000001040b7824 */ /* 0x000fe200000e06d3 */
[----:B------:R-:W-:Y:S02]  /*d400*/  IADD3 R8, P0, R0, R214, RZ ;  /* 0x000000d600087210 */ /* 0x000fe40007f1e0ff */
[----:B------:R-:W-:Y:S02]  /*d410*/  ISETP.GE.AND P2, PT, R19, c[0x0][0x1d4], PT ;  /* 0x0000750013007a0c */ /* 0x000fe40003f46270 */
[----:B------:R3:W-:Y:S01]  /*d420*/  LDGSTS.E.BYPASS.LTC128B.128 [R209+0x5880], [R10.64], !P4 ;  /* 0x058800000ad17fae */ /* 0x0007e2000e101d4e */
[----:B------:R-:W-:Y:S01]  /*d430*/  IMAD.X R9, R4, 0x1, R213, P0 ;  /* 0x0000000104097824 */ /* 0x000fe200000e06d5 */
[----:B------:R-:W-:Y:S02]  /*d440*/  IADD3 R2, P0, R0, R216, RZ ;  /* 0x000000d800027210 */ /* 0x000fe40007f1e0ff */
[----:B------:R-:W-:Y:S02]  /*d450*/  LOP3.LUT P1, RZ, R208, 0x800, RZ, 0xc0, !PT ;  /* 0x00000800d0ff7812 */ /* 0x000fe4000782c0ff */
[----:B------:R3:W-:Y:S01]  /*d460*/  LDGSTS.E.BYPASS.LTC128B.128 [R209+0x7080], [R8.64], !P3 ;  /* 0x0708000008d17fae */ /* 0x0007e2000d901d4e */
[----:B------:R-:W-:Y:S05]  /*d470*/  IMAD.X R3, R4, 0x1, R215, P0 ;  /* 0x0000000104037824 */ /* 0x000fea00000e06d7 */
[----:B------:R3:W-:Y:S05]  /*d480*/  LDGSTS.E.BYPASS.LTC128B.128 [R209+0x8880], [R2.64], !P2 ;  /* 0x0888000002d17fae */ /* 0x0007ea000d101d4e */
[----:B------:R-:W-:-:S05]  /*d490*/  @P1 BRA `(.L_x_3086) ;  /* 0x000001a000001947 */ /* 0x000fca0003800000 */
[----:B------:R-:W-:-:S05]  /*d4a0*/  BRA.DIV ~URZ, `(.L_x_3089) ;  /* 0x0000ddc27f007947 */ /* 0x000fca000b800000 */
[----:B------:R3:W4:Y:S04]  /*d4b0*/  SHFL.IDX PT, R4, R6, 0x1, 0x181f ;  /* 0x00381f0006047f89 */ /* 0x00072800000e0000 */
[----:B------:R3:W2:Y:S02]  /*d4c0*/  SHFL.IDX PT, R0, R18, 0x1, 0x181f ;  /* 0x00381f0012007f89 */ /* 0x0006a400000e0000 */
.L_x_3191:
[C---:B------:R-:W-:Y:S01]  /*d4d0*/  IADD3 R19, R219.reuse, 0x40, RZ ;  /* 0x00000040db137810 */ /* 0x040fe20007ffe0ff */
[C---:B---3--:R-:W-:Y:S01]  /*d4e0*/  IMAD.SHL.U32 R2, R219.reuse, 0x2, RZ ;  /* 0x00000002db027824 */ /* 0x048fe200078e00ff */
[C---:B------:R-:W-:Y:S02]  /*d4f0*/  ISETP.GE.AND P4, PT, R219.reuse, c[0x0][0x1d4], PT ;  /* 0x00007500db007a0c */ /* 0x040fe40003f86270 */
[----:B----4-:R-:W-:Y:S02]  /*d500*/  IADD3 R18, R219, 0x80, RZ ;  /* 0x00000080db127810 */ /* 0x010fe40007ffe0ff */
[----:B--2---:R-:W-:Y:S02]  /*d510*/  IADD3 R16, P0, R0, R2, RZ ;  /* 0x0000000200107210 */ /* 0x004fe40007f1e0ff */
        /* <DEDUP_REMOVED lines=14> */
[----:B------:R-:W-:Y:S04]  /*d600*/  IADD3 R2, P0, R0, R216, RZ ;  /* 0x000000d800027210 */ /* 0x000fe80007f1e0ff */
[----:B------:R2:W-:Y:S01]  /*d610*/  LDGSTS.E.BYPASS.LTC128B.128 [R209+0x8080], [R8.64], !P2 ;  /* 0x0808000008d17fae */ /* 0x0005e2000d101d4e */
[----:B------:R-:W-:Y:S05]  /*d620*/  IMAD.X R3, R4, 0x1, R215, P0 ;  /* 0x0000000104037824 */ /* 0x000fea00000e06d7 */
[----:B------:R2:W-:Y:S03]  /*d630*/  LDGSTS.E.BYPASS.LTC128B.128 [R209+0x9880], [R2.64], !P1 ;  /* 0x0988000002d17fae */ /* 0x0005e6000c901d4e */
.L_x_3086:
[----:B------:R-:W-:Y:S05]  /*d640*/  BSYNC B0 ;  /* 0x0000000000007941 */ /* 0x000fea0003800000 */
.L_x_3085:
[----:B------:R-:W0:Y:S01]  /*d650*/  LDGDEPBAR ;  /* 0x00000000000079af */ /* 0x000e220000000000 */
[----:B------:R-:W-:Y:S01]  /*d660*/  WARPSYNC 0xffffffff ;  /* 0xffffffff00007948 */ /* 0x000fe20003800000 */
[C---:B--23--:R-:W-:Y:S01]  /*d670*/  HMMA.16816.F32.BF16 R8, R28.reuse, R12, RZ ;  /* 0x0000000c1c08723c */ /* 0x04cfe200000418ff */
[----:B------:R-:W-:Y:S02]  /*d680*/  BSSY B0, `(.L_x_3090) ;  /* 0x00000f4000007945 */ /* 0x000fe40003800000 */
[----:B------:R-:W-:Y:S01]  /*d690*/  LDSM.16.M88.4 R184, [R207] ;  /* 0x00000000cfb8783b */ /* 0x000fe20000000200 */
[----:B------:R-:W-:Y:S04]  /*d6a0*/  ISETP.GT.AND P0, PT, R218, R233, PT ;  /* 0x000000e9da00720c */ /* 0x000fe80003f04270 */
[C---:B------:R-:W-:Y:S01]  /*d6b0*/  HMMA.16816.F32.BF16 R12, R28.reuse, R14, RZ ;  /* 0x0000000e1c0c723c */ /* 0x040fe200000418ff */
[----:B------:R-:W2:Y:S05]  /*d6c0*/  LDSM.16.M88.4 R188, [R202+0xa080] ;  /* 0x00a08000cabc783b */ /* 0x000eaa0000000200 */
[----:B------:R-:W-:Y:S02]  /*d6d0*/  LDSM.16.M88.4 R192, [R202+0xb080] ;  /* 0x00b08000cac0783b */ /* 0x000fe40000000200 */
[C---:B----4-:R-:W-:Y:S08]  /*d6e0*/  HMMA.16816.F32.BF16 R16, R28.reuse, R20, RZ ;  /* 0x000000141c10723c */ /* 0x050ff000000418ff */
[C---:B------:R-:W-:Y:S08]  /*d6f0*/  HMMA.16816.F32.BF16 R20, R28.reuse, R22, RZ ;  /* 0x000000161c14723c */ /* 0x040ff000000418ff */
        /* <DEDUP_REMOVED lines=8> */
[----:B------:R-:W3:Y:S07]  /*d780*/  LDSM.16.M88.4 R176, [R201] ;  /* 0x00000000c9b0783b */ /* 0x000eee0000000200 */
[C---:B------:R-:W-:Y:S08]  /*d790*/  HMMA.16816.F32.BF16 R24, R168.reuse, R180, R24 ;  /* 0x000000b4a818723c */ /* 0x040ff00000041818 */
[----:B------:R-:W-:Y:S01]  /*d7a0*/  HMMA.16816.F32.BF16 R28, R168, R182, R28 ;  /* 0x000000b6a81c723c */ /* 0x000fe2000004181c */
[----:B------:R-:W4:Y:S05]  /*d7b0*/  LDSM.16.M88.4 R168, [R201+0x800] ;  /* 0x00080000c9a8783b */ /* 0x000f2a0000000200 */
[----:B------:R-:W5:Y:S02]  /*d7c0*/  LDSM.16.M88.4 R180, [R201+0x1000] ;  /* 0x00100000c9b4783b */ /* 0x000f640000000200 */
        /* <DEDUP_REMOVED lines=8> */
[----:B------:R-:W2:Y:S05]  /*d850*/  LDSM.16.M88.4 R184, [R196+0xc080] ;  /* 0x00c08000c4b8783b */ /* 0x000eaa0000000200 */
[----:B------:R-:W1:Y:S02]  /*d860*/  LDSM.16.M88.4 R192, [R196+0xc880] ;  /* 0x00c88000c4c0783b */ /* 0x000e640000000200 */
[C---:B---3--:R-:W-:Y:S08]  /*d870*/  HMMA.16816.F32.BF16 R8, R172.reuse, R176, R8 ;  /* 0x000000b0ac08723c */ /* 0x048ff00000041808 */
[C---:B------:R-:W-:Y:S01]  /*d880*/  HMMA.16816.F32.BF16 R12, R172.reuse, R178, R12 ;  /* 0x000000b2ac0c723c */ /* 0x040fe2000004180c */
[----:B------:R-:W-:Y:S07]  /*d890*/  LDSM.16.M88.4 R176, [R203+0x1800] ;  /* 0x00180000cbb0783b */ /* 0x000fee0000000200 */
[C---:B----4-:R-:W-:Y:S08]  /*d8a0*/  HMMA.16816.F32.BF16 R16, R172.reuse, R168, R16 ;  /* 0x000000a8ac10723c */ /* 0x050ff00000041810 */
[C---:B------:R-:W-:Y:S01]  /*d8b0*/  HMMA.16816.F32.BF16 R20, R172.reuse, R170, R20 ;  /* 0x000000aaac14723c */ /* 0x040fe20000041814 */
[----:B------:R-:W3:Y:S07]  /*d8c0*/  LDSM.16.M88.4 R168, [R204+0x4000] ;  /* 0x00400000cca8783b */ /* 0x000eee0000000200 */
[C---:B-----5:R-:W-:Y:S08]  /*d8d0*/  HMMA.16816.F32.BF16 R24, R172.reuse, R180, R24 ;  /* 0x000000b4ac18723c */ /* 0x060ff00000041818 */
[----:B------:R-:W-:Y:S01]  /*d8e0*/  HMMA.16816.F32.BF16 R28, R172, R182, R28 ;  /* 0x000000b6ac1c723c */ /* 0x000fe2000004181c */
[----:B------:R-:W4:Y:S05]  /*d8f0*/  LDSM.16.M88.4 R172, [R203+0x2000] ;  /* 0x00200000cbac783b */ /* 0x000f2a0000000200 */
[----:B------:R-:W5:Y:S02]  /*d900*/  LDSM.16.M88.4 R180, [R203+0x2800] ;  /* 0x00280000cbb4783b */ /* 0x000f640000000200 */
[C---:B-1----:R-:W-:Y:S08]  /*d910*/  HMMA.16816.F32.BF16 R8, R164.reuse, R188, R8 ;  /* 0x000000bca408723c */ /* 0x042ff00000041808 */
[C---:B------:R-:W-:Y:S01]  /*d920*/  HMMA.16816.F32.BF16 R12, R164.reuse, R190, R12 ;  /* 0x000000bea40c723c */ /* 0x040fe2000004180c */
[----:B------:R-:W-:Y:S07]  /*d930*/  LDSM.16.M88.4 R188, [R202+0xb880] ;  /* 0x00b88000cabc783b */ /* 0x000fee0000000200 */
[C---:B--2---:R-:W-:Y:S08]  /*d940*/  HMMA.16816.F32.BF16 R16, R164.reuse, R184, R16 ;  /* 0x000000b8a410723c */ /* 0x044ff00000041810 */
        /* <DEDUP_REMOVED lines=96> */
[C---:B-1----:R-:W-:Y:S01]  /*df50*/  HMMA.16816.F32.BF16 R8, R184.reuse, R188, R8 ;  /* 0x000000bcb808723c */ /* 0x042fe20000041808 */
[----:B------:R-:W-:Y:S04]  /*df60*/  DEPBAR.LE SB0, 0x0 ;  /* 0x000080000000791a */ /* 0x000fe80000000000 */
[----:B------:R-:W-:Y:S03]  /*df70*/  BAR.SYNC.DEFER_BLOCKING 0x0 ;  /* 0x0000000000007b1d */ /* 0x000fe60000010000 */
[C---:B------:R-:W-:Y:S08]  /*df80*/  HMMA.16816.F32.BF16 R12, R184.reuse, R190, R12 ;  /* 0x000000beb80c723c */ /* 0x040ff0000004180c */
[C---:B--2---:R-:W-:Y:S08]  /*df90*/  HMMA.16816.F32.BF16 R16, R184.reuse, R164, R16 ;  /* 0x000000a4b810723c */ /* 0x044ff00000041810 */
[C---:B------:R-:W-:Y:S08]  /*dfa0*/  HMMA.16816.F32.BF16 R20, R184.reuse, R166, R20 ;  /* 0x000000a6b814723c */ /* 0x040ff00000041814 */
[C---:B------:R-:W-:Y:S08]  /*dfb0*/  HMMA.16816.F32.BF16 R24, R184.reuse, R192, R24 ;  /* 0x000000c0b818723c */ /* 0x040ff00000041818 */
[----:B------:R-:W-:Y:S08]  /*dfc0*/  HMMA.16816.F32.BF16 R28, R184, R194, R28 ;  /* 0x000000c2b81c723c */ /* 0x000ff0000004181c */
[C---:B---3--:R-:W-:Y:S08]  /*dfd0*/  HMMA.16816.F32.BF16 R8, R172.reuse, R176, R8 ;  /* 0x000000b0ac08723c */ /* 0x048ff00000041808 */
[C---:B------:R-:W-:Y:S08]  /*dfe0*/  HMMA.16816.F32.BF16 R12, R172.reuse, R178, R12 ;  /* 0x000000b2ac0c723c */ /* 0x040ff0000004180c */
[C---:B----4-:R-:W-:Y:S08]  /*dff0*/  HMMA.16816.F32.BF16 R16, R172.reuse, R168, R16 ;  /* 0x000000a8ac10723c */ /* 0x050ff00000041810 */
[C---:B------:R-:W-:Y:S08]  /*e000*/  HMMA.16816.F32.BF16 R20, R172.reuse, R170, R20 ;  /* 0x000000aaac14723c */ /* 0x040ff00000041814 */
[C---:B-----5:R-:W-:Y:S08]  /*e010*/  HMMA.16816.F32.BF16 R24, R172.reuse, R180, R24 ;  /* 0x000000b4ac18723c */ /* 0x060ff00000041818 */
[----:B------:R-:W-:Y:S01]  /*e020*/  HMMA.16816.F32.BF16 R28, R172, R182, R28 ;  /* 0x000000b6ac1c723c */ /* 0x000fe2000004181c */
[----:B------:R-:W-:Y:S07]  /*e030*/  @!UPT UIADD3 URZ, URZ, URZ, URZ ;  /* 0x0000003f3f3ff290 */ /* 0x000fee000fffe03f */
[----:B------:R-:W-:-:S11]  /*e040*/  @!P0 BRA `(.L_x_3091) ;  /* 0x0000057000008947 */ /* 0x000fd60003800000 */
[----:B------:R-:W-:Y:S01]  /*e050*/  IMAD.MOV.U32 R0, RZ, RZ, 0x1 ;  /* 0x00000001ff007424 */ /* 0x000fe200078e00ff */
[----:B------:R-:W-:Y:S01]  /*e060*/  ISETP.GT.AND P1, PT, R234, 0x2f, PT ;  /* 0x0000002fea00780c */ /* 0x000fe20003f24270 */
[----:B------:R-:W-:Y:S01]  /*e070*/  IMAD R2, R218, 0x30, R242 ;  /* 0x00000030da027824 */ /* 0x000fe200078e02f2 */
[----:B------:R-:W1:Y:S01]  /*e080*/  S2R R6, SR_CTAID.Y ;  /* 0x0000000000067919 */ /* 0x000e620000002600 */
[----:B------:R-:W-:Y:S01]  /*e090*/  IMAD.MOV.U32 R220, RZ, RZ, RZ ;  /* 0x000000ffffdc7224 */ /* 0x000fe200078e00ff */
[----:B------:R-:W-:Y:S02]  /*e0a0*/  ISETP.NE.AND P0, PT, R0, c[0x0][0x2b8], PT ;  /* 0x0000ae0000007a0c */ /* 0x000fe40003f05270 */
[----:B------:R-:W-:Y:S05]  /*e0b0*/  IADD3 R2, R2, -0x30, R234 ;  /* 0xffffffd002027810 */ /* 0x000fea0007ffe0ea */
[----:B------:R-:W-:Y:S06]  /*e0c0*/  IMAD.MOV.U32 R0, RZ, RZ, R2 ;  /* 0x000000ffff007224 */ /* 0x000fec00078e0002 */
[----:B------:R-:W-:Y:S05]  /*e0d0*/  @P0 IMAD.HI.U32 R3, R2, c[0x0][0x2bc], RZ ;  /* 0x0000af0002030a27 */ /* 0x000fea00078e00ff */
[----:B------:R-:W-:Y:S01]  /*e0e0*/  @P0 SHF.R.U32.HI R0, RZ, c[0x0][0x2c0], R3 ;  /* 0x0000b000ff000a19 */ /* 0x000fe20000011603 */
[----:B-1----:R-:W-:Y:S03]  /*e0f0*/  IMAD.WIDE.U32 R222, R6, c[0x0][0x1e8], RZ ;  /* 0x00007a0006de7a25 */ /* 0x002fe600078e00ff */
[----:B------:R-:W-:Y:S02]  /*e100*/  @!P1 IADD3 R3, P0, R0, R240, RZ ;  /* 0x000000f000039210 */ /* 0x000fe40007f1e0ff */
        /* <DEDUP_REMOVED lines=22> */
[----:B------:R1:W2:Y:S02]  /*e270*/  SHFL.IDX PT, R4, R153, RZ, 0x181f ;  /* 0x00181fff99047589 */ /* 0x0002a400000e0000 */
.L_x_3192:
[----:B------:R-:W-:-:S05]  /*e280*/  BRA.DIV ~URZ, `(.L_x_3093) ;  /* 0x0000d1527f007947 */ /* 0x000fca000b800000 */
[----:B------:R3:W4:Y:S02]  /*e290*/  SHFL.IDX PT, R0, R168, RZ, 0x181f ;  /* 0x00181fffa8007589 */ /* 0x00072400000e0000 */
.L_x_3193:
[C---:B------:R-:W-:Y:S01]  /*e2a0*/  IADD3 R171, R219.reuse, 0x40, RZ ;  /* 0x00000040dbab7810 */ /* 0x040fe20007ffe0ff */
[C---:B------:R-:W-:Y:S01]  /*e2b0*/  IMAD.SHL.U32 R2, R219.reuse, 0x2, RZ ;  /* 0x00000002db027824 */ /* 0x040fe200078e00ff */
[C---:B------:R-:W-:Y:S02]  /*e2c0*/  ISETP.GE.AND P5, PT, R219.reuse, c[0x0][0x1d4], PT ;  /* 0x00007500db007a0c */ /* 0x040fe40003fa6270 */
[----:B------:R-:W-:Y:S02]  /*e2d0*/  IADD3 R170, R219, 0x80, RZ ;  /* 0x00000080dbaa7810 */ /* 0x000fe40007ffe0ff */
[----:B----4-:R-:W-:Y:S02]  /*e2e0*/  @P0 IADD3 R166, P1, R0, R2, RZ ;  /* 0x0000000200a60210 */ /* 0x010fe40007f3e0ff */
[----:B------:R-:W-:Y:S02]  /*e2f0*/  ISETP.GE.AND P4, PT, R171, c[0x0][0x1d4], PT ;  /* 0x00007500ab007a0c */ /* 0x000fe40003f86270 */
[----:B------:R-:W-:Y:S01]  /*e300*/  ISETP.GE.AND P3, PT, R170, c[0x0][0x1d4], PT ;  /* 0x00007500aa007a0c */ /* 0x000fe20003f66270 */
[----:B--2---:R-:W-:Y:S01]  /*e310*/  @P0 IMAD.X R167, R4, 0x1, R210, P1 ;  /* 0x0000000104a70824 */ /* 0x004fe200008e06d2 */
[----:B------:R-:W-:Y:S02]  /*e320*/  @P0 IADD3 R164, P1, R0, R212, RZ ;  /* 0x000000d400a40210 */ /* 0x000fe40007f3e0ff */
[----:B------:R-:W-:Y:S02]  /*e330*/  IADD3 R169, R219, 0xc0, RZ ;  /* 0x000000c0dba97810 */ /* 0x000fe40007ffe0ff */
[----:B------:R-:W-:Y:S01]  /*e340*/  @!PT LDS RZ, [RZ] ;  /* 0x00000000fffff984 */ /* 0x000fe20000000800 */
[----:B------:R-:W-:Y:S01]  /*e350*/  @!PT LDS RZ, [RZ] ;  /* 0x00000000fffff984 */ /* 0x000fe20000000800 */
[----:B------:R-:W-:Y:S01]  /*e360*/  @!PT LDS RZ, [RZ] ;  /* 0x00000000fffff984 */ /* 0x000fe20000000800 */
[----:B------:R2:W-:Y:S01]  /*e370*/  @P0 LDGSTS.E.BYPASS.LTC128B.128 [R209+0xa080], [R166.64], !P5 ;  /* 0x0a080000a6d10fae */ /* 0x0005e2000e901d4e */
[----:B------:R-:W-:Y:S01]  /*e380*/  @P0 IMAD.X R165, R4, 0x1, R211, P1 ;  /* 0x0000000104a50824 */ /* 0x000fe200008e06d3 */
[----:B------:R-:W-:Y:S02]  /*e390*/  @P0 IADD3 R154, P1, R0, R214, RZ ;  /* 0x000000d6009a0210 */ /* 0x000fe40007f3e0ff */
[----:B------:R-:W-:Y:S02]  /*e3a0*/  ISETP.GE.AND P2, PT, R169, c[0x0][0x1d4], PT ;  /* 0x00007500a9007a0c */ /* 0x000fe40003f46270 */
        /* <DEDUP_REMOVED lines=9> */
[----:B------:R4:W2:Y:S02]  /*e440*/  SHFL.IDX PT, R0, R168, 0x1, 0x181f ;  /* 0x00381f00a8007f89 */ /* 0x0008a400000e0000 */
.L_x_3194:
[C---:B---34-:R-:W-:Y:S01]  /*e450*/  IADD3 R168, R219.reuse, 0x40, RZ ;  /* 0x00000040dba87810 */ /* 0x058fe20007ffe0ff */
[C---:B--2---:R-:W-:Y:S01]  /*e460*/  IMAD.SHL.U32 R2, R219.reuse, 0x2, RZ ;  /* 0x00000002db027824 */ /* 0x044fe200078e00ff */
[C---:B------:R-:W-:Y:S02]  /*e470*/  ISETP.GE.AND P5, PT, R219.reuse, c[0x0][0x1d4], PT ;  /* 0x00007500db007a0c */ /* 0x040fe40003fa6270 */
[----:B-1----:R-:W-:Y:S02]  /*e480*/  IADD3 R153, R219, 0x80, RZ ;  /* 0x00000080db997810 */ /* 0x002fe40007ffe0ff */
[----:B------:R-:W-:Y:S02]  /*e490*/  @P0 IADD3 R166, P1, R0, R2, RZ ;  /* 0x0000000200a60210 */ /* 0x000fe40007f3e0ff */
[----:B------:R-:W-:Y:S02]  /*e4a0*/  ISETP.GE.AND P4, PT, R168, c[0x0][0x1d4], PT ;  /* 0x00007500a8007a0c */ /* 0x000fe40003f86270 */
[----:B------:R-:W-:Y:S01]  /*e4b0*/  ISETP.GE.AND P3, PT, R153, c[0x0][0x1d4], PT ;  /* 0x0000750099007a0c */ /* 0x000fe20003f66270 */
[----:B------:R-:W-:Y:S01]  /*e4c0*/  @P0 IMAD.X R167, R4, 0x1, R210, P1 ;  /* 0x0000000104a70824 */ /* 0x000fe200008e06d2 */
        /* <DEDUP_REMOVED lines=14> */
[----:B------:R1:W-:Y:S03]  /*e5b0*/  @P0 LDGSTS.E.BYPASS.LTC128B.128 [R209+0xf880], [R2.64], !P2 ;  /* 0x0f88000002d10fae */ /* 0x0003e6000d101d4e */
.L_x_3091:
[----:B------:R-:W-:Y:S05]  /*e5c0*/  BSYNC B0 ;  /* 0x0000000000007941 */ /* 0x000fea0003800000 */
.L_x_3090:
[----:B-1----:R-:W-:Y:S01]  /*e5d0*/  LOP3.LUT R3, RZ, c[0x0][0x324], RZ, 0x33, !PT ;  /* 0x0000c900ff037a12 */ /* 0x002fe200078e33ff */
        /* <DEDUP_REMOVED lines=16> */
.L_x_3195:
[----:B--2---:R-:W-:Y:S01]  /*e6e0*/  IADD3 R2, R154, R3, RZ ;  /* 0x000000039a027210 */ /* 0x004fe20007ffe0ff */
        /* <DEDUP_REMOVED lines=18> */
.L_x_3098:
[----:B------:R-:W-:Y:S04]  /*e810*/  MOV R164, 0x1 ;  /* 0x0000000100a47802 */ /* 0x000fe80000000f00 */
[----:B------:R-:W-:Y:S11]  /*e820*/  ISETP.NE.AND P0, PT, R164, c[0x0][0x32c], PT ;  /* 0x0000cb00a4007a0c */ /* 0x000ff60003f05270 */
[----:B------:R-:W-:Y:S02]  /*e830*/  @!UPT UIADD3 URZ, URZ, URZ, URZ ;  /* 0x0000003f3f3ff290 */ /* 0x000fe4000fffe03f */
[----:B------:R-:W-:Y:S05]  /*e840*/  @P0 IMAD.HI.U32 R164, R3, c[0x0][0x330], RZ ;  /* 0x0000cc0003a40a27 */ /* 0x000fea00078e00ff */
[----:B------:R-:W-:Y:S02]  /*e850*/  @P0 SHF.R.U32.HI R3, RZ, c[0x0][0x334], R164 ;  /* 0x0000cd00ff030a19 */ /* 0x000fe400000116a4 */
.L_x_3099:
[----:B------:R-:W-:Y:S05]  /*e860*/  BSYNC B0 ;  /* 0x0000000000007941 */ /* 0x000fea0003800000 */
.L_x_3097:
[----:B------:R-:W-:Y:S05]  /*e870*/  IMAD R3, R3, c[0x0][0x32c], R155 ;  /* 0x0000cb0003037a24 */ /* 0x000fea00078e029b */
[----:B------:R-:W-:Y:S02]  /*e880*/  IADD3 R164, R3, c[0x0][0x32c], RZ ;  /* 0x0000cb0003a47a10 */ /* 0x000fe40007ffe0ff */
[----:B------:R-:W-:Y:S02]  /*e890*/  IMNMX R0, R0, R3, !PT ;  /* 0x0000000300007217 */ /* 0x000fe40007800200 */
[----:B------:R-:W-:Y:S02]  /*e8a0*/  IMNMX R2, R2, R164, PT ;  /* 0x000000a402027217 */ /* 0x000fe40003800200 */
.L_x_3096:
        /* <DEDUP_REMOVED lines=63> */
.L_x_3196:
        /* <DEDUP_REMOVED lines=19> */
.L_x_3103:
[----:B------:R-:W-:Y:S04]  /*edd0*/  MOV R4, 0x1 ;  /* 0x0000000100047802 */ /* 0x000fe80000000f00 */
[----:B------:R-:W-:Y:S11]  /*ede0*/  ISETP.NE.AND P0, PT, R4, c[0x0][0x32c], PT ;  /* 0x0000cb0004007a0c */ /* 0x000ff60003f05270 */
[----:B------:R-:W-:Y:S02]  /*edf0*/  @!UPT UIADD3 URZ, URZ, URZ, URZ ;  /* 0x0000003f3f3ff290 */ /* 0x000fe4000fffe03f */
[----:B------:R-:W-:Y:S05]  /*ee00*/  @P0 IMAD.HI.U32 R4, R3, c[0x0][0x330], RZ ;  /* 0x0000cc0003040a27 */ /* 0x000fea00078e00ff */
[----:B------:R-:W-:Y:S02]  /*ee10*/  @P0 SHF.R.U32.HI R3, RZ, c[0x0][0x334], R4 ;  /* 0x0000cd00ff030a19 */ /* 0x000fe40000011604 */
.L_x_3104:
[----:B------:R-:W-:Y:S05]  /*ee20*/  BSYNC B0 ;  /* 0x0000000000007941 */ /* 0x000fea0003800000 */
.L_x_3102:
[----:B------:R-:W-:Y:S05]  /*ee30*/  IMAD R3, R3, c[0x0][0x32c], R155 ;  /* 0x0000cb0003037a24 */ /* 0x000fea00078e029b */
[----:B------:R-:W-:Y:S02]  /*ee40*/  IADD3 R4, R3, c[0x0][0x32c], RZ ;  /* 0x0000cb0003047a10 */ /* 0x000fe40007ffe0ff */
[----:B------:R-:W-:Y:S02]  /*ee50*/  IMNMX R0, R0, R3, !PT ;  /* 0x0000000300007217 */ /* 0x000fe40007800200 */
[----:B------:R-:W-:Y:S02]  /*ee60*/  IMNMX R2, R2, R4, PT ;  /* 0x0000000402027217 */ /* 0x000fe40003800200 */
.L_x_3101:
        /* <DEDUP_REMOVED lines=68> */
.L_x_3197:
[----:B-12-4-:R-:W-:Y:S01]  /*f2b0*/  FMNMX.FTZ R6, R4, R0, !PT ;  /* 0x0000000004067209 */ /* 0x016fe20007810000 */
[----:B------:R-:W-:-:S05]  /*f2c0*/  BRA.DIV ~URZ, `(.L_x_3106) ;  /* 0x0000c3c27f007947 */ /* 0x000fca000b800000 */
[----:B---3--:R-:W-:Y:S04]  /*f2d0*/  SHFL.BFLY PT, R4, R8, 0x2, 0x1f ;  /* 0x0c401f0008047f89 */ /* 0x008fe800000e0000 */
[----:B------:R-:W1:Y:S02]  /*f2e0*/  SHFL.BFLY PT, R2, R6, 0x1, 0x1f ;  /* 0x0c201f0006027f89 */ /* 0x000e6400000e0000 */
[----:B-1----:R-:W-:Y:S02]  /*f2f0*/  FMNMX.FTZ R6, R6, R2, !PT ;  /* 0x0000000206067209 */ /* 0x002fe40007810000 */
[----:B------:R-:W-:Y:S05]  /*f300*/  FMNMX.FTZ R4, R8, R4, !PT ;  /* 0x0000000408047209 */ /* 0x000fea0007810000 */
[----:B------:R1:W2:Y:S02]  /*f310*/  SHFL.BFLY PT, R0, R4, 0x1, 0x1f ;  /* 0x0c201f0004007f89 */ /* 0x0002a400000e0000 */
.L_x_3198:
[C---:B------:R-:W-:Y:S01]  /*f320*/  FSETP.NEU.FTZ.AND P0, PT, R6.reuse, -INF , PT ;  /* 0xff8000000600780b */ /* 0x040fe20003f1d000 */
[----:B------:R-:W-:Y:S01]  /*f330*/  FMUL.FTZ R168, R6, c[0x0][0x2d0] ;  /* 0x0000b40006a87a20 */ /* 0x000fe20000410000 */
[----:B-12---:R-:W-:Y:S01]  /*f340*/  FMNMX.FTZ R4, R0, R4, !PT ;  /* 0x0000000400047209 */ /* 0x006fe20007810000 */
[----:B------:R-:W-:Y:S01]  /*f350*/  WARPSYNC 0xffffffff ;  /* 0xffffffff00007948 */ /* 0x000fe20003800000 */
[----:B------:R-:W-:Y:S01]  /*f360*/  FSEL R2, R6, RZ, P0 ;  /* 0x000000ff06027208 */ /* 0x000fe20000000000 */
[----:B------:R-:W1:Y:S01]  /*f370*/  LDSM.16.MT88.4 R16, [R197+0x4080] ;  /* 0x00408000c510783b */ /* 0x000e620000004200 */
        /* <DEDUP_REMOVED lines=12> */
[--C-:B------:R-:W-:Y:S01]  /*f440*/  FFMA.FTZ R10, R10, c[0x0][0x2d0], -R169.reuse ;  /* 0x0000b4000a0a7a23 */ /* 0x100fe200000108a9 */
[----:B------:R-:W-:Y:S01]  /*f450*/  ISETP.GT.AND P0, PT, R218, R235, PT ;  /* 0x000000ebda00720c */ /* 0x000fe20003f04270 */
[--C-:B------:R-:W-:Y:S02]  /*f460*/  FFMA.FTZ R11, R11, c[0x0][0x2d0], -R169.reuse ;  /* 0x0000b4000b0b7a23 */ /* 0x100fe400000108a9 */
[--C-:B------:R-:W-:Y:S02]  /*f470*/  FFMA.FTZ R14, R14, c[0x0][0x2d0], -R169.reuse ;  /* 0x0000b4000e0e7a23 */ /* 0x100fe400000108a9 */
[----:B------:R-:W-:Y:S01]  /*f480*/  FFMA.FTZ R15, R15, c[0x0][0x2d0], -R169 ;  /* 0x0000b4000f0f7a23 */ /* 0x000fe200000108a9 */
        /* <DEDUP_REMOVED lines=30> */
[----:B------:R-:W-:Y:S03]  /*f670*/  LDSM.16.MT88.4 R160, [R197+0x7880] ;  /* 0x00788000c5a0783b */ /* 0x000fe60000004200 */
        /* <DEDUP_REMOVED lines=9> */
[C---:B--2---:R-:W-:Y:S03]  /*f710*/  HMMA.16816.F32.BF16 R16, R152.reuse, R24, R16 ;  /* 0x000000189810723c */ /* 0x044fe60000041810 */
[----:B------:R-:W-:Y:S02]  /*f720*/  FMUL.FTZ R23, R0, R143 ;  /* 0x0000008f00177220 */ /* 0x000fe40000410000 */
[----:B------:R-:W2:Y:S01]  /*f730*/  LDSM.16.MT88.4 R140, [R197+0x5880] ;  /* 0x00588000c58c783b */ /* 0x000ea20000004200 */
[C---:B------:R-:W-:Y:S02]  /*f740*/  FMUL.FTZ R28, R2.reuse, R148 ;  /* 0x00000094021c7220 */ /* 0x040fe40000410000 */
[C---:B------:R-:W-:Y:S02]  /*f750*/  FMUL.FTZ R24, R2.reuse, R144 ;  /* 0x0000009002187220 */ /* 0x040fe40000410000 */
[C---:B------:R-:W-:Y:S03]  /*f760*/  HMMA.16816.F32.BF16 R20, R152.reuse, R26, R20 ;  /* 0x0000001a9814723c */ /* 0x040fe60000041814 */
[C---:B------:R-:W-:Y:S02]  /*f770*/  FMUL.FTZ R25, R2.reuse, R145 ;  /* 0x0000009102197220 */ /* 0x040fe40000410000 */
[----:B------:R-:W-:Y:S02]  /*f780*/  FMUL.FTZ R29, R2, R149 ;  /* 0x00000095021d7220 */ /* 0x000fe40000410000 */
[C---:B------:R-:W-:Y:S02]  /*f790*/  FMUL.FTZ R26, R0.reuse, R146 ;  /* 0x00000092001a7220 */ /* 0x040fe40000410000 */
[C---:B------:R-:W-:Y:S02]  /*f7a0*/  FMUL.FTZ R27, R0.reuse, R147 ;  /* 0x00000093001b7220 */ /* 0x040fe40000410000 */
[----:B------:R-:W2:Y:S01]  /*f7b0*/  LDSM.16.MT88.4 R144, [R198+0x5880] ;  /* 0x00588000c690783b */ /* 0x000ea20000004200 */
        /* <DEDUP_REMOVED lines=8> */
[----:B------:R-:W-:Y:S01]  /*f840*/  LDSM.16.MT88.4 R156, [R199+0x4880] ;  /* 0x00488000c79c783b */ /* 0x000fe20000004200 */
        /* <DEDUP_REMOVED lines=30> */
[C---:B------:R-:W-:Y:S01]  /*fa30*/  HMMA.16816.F32.BF16 R48, R152.reuse, R144, R48 ;  /* 0x000000909830723c */ /* 0x040fe20000041830 */
[----:B------:R1:W-:Y:S02]  /*fa40*/  MUFU.EX2 R191, R3 ;  /* 0x0000000300bf7308 */ /* 0x0003e40000000800 */
        /* <DEDUP_REMOVED lines=46> */
[--C-:B--2---:R-:W-:Y:S02]  /*fd30*/  FFMA.FTZ R3, R174, c[0x0][0x2d0], -R169.reuse ;  /* 0x0000b400ae037a23 */ /* 0x104fe400000108a9 */
[C---:B------:R-:W-:Y:S02]  /*fd40*/  FMUL.FTZ R84, R2.reuse, R84 ;  /* 0x0000005402547220 */ /* 0x040fe40000410000 */
[----:B------:R2:W1:Y:S01]  /*fd50*/  MUFU.EX2 R188, R3 ;  /* 0x0000000300bc7308 */ /* 0x0004620000000800 */
[C---:B---3--:R-:W-:Y:S03]  /*fd60*/  HMMA.16816.F32.BF16 R80, R152.reuse, R136, R80 ;  /* 0x000000889850723c */ /* 0x048fe60000041850 */
        /* <DEDUP_REMOVED lines=10> */
[--C-:B--2---:R-:W-:Y:S02]  /*fe10*/  FFMA.FTZ R3, R175, c[0x0][0x2d0], -R168.reuse ;  /* 0x0000b400af037a23 */ /* 0x104fe400000108a8 */
[----:B------:R-:W-:Y:S01]  /*fe20*/  LDSM.16.MT88.4 R172, [R197+0x6880] ;  /* 0x00688000c5ac783b */ /* 0x000fe20000004200 */
[C---:B-1----:R-:W-:Y:S01]  /*fe30*/  HMMA.16816.F32.BF16 R88, R152.reuse, R140, R88 ;  /* 0x0000008c9858723c */ /* 0x042fe20000041858 */
[----:B------:R1:W2:Y:S02]  /*fe40*/  MUFU.EX2 R187, R3 ;  /* 0x0000000300bb7308 */ /* 0x0002a40000000800 */
        /* <DEDUP_REMOVED lines=14> */
[--C-:B-1----:R-:W-:Y:S02]  /*ff30*/  FFMA.FTZ R3, R178, c[0x0][0x2d0], -R168.reuse ;  /* 0x0000b400b2037a23 */ /* 0x102fe400000108a8 */
        /* <DEDUP_REMOVED lines=45> */
[----:B------:R-:W-:Y:S01]  /*10210*/  F2FP.BF16.PACK_AB R136, R194, R195 ;  /* 0x000000c3c288723e */ /* 0x000fe200000010ff */
[--C-:B-1----:R-:W-:Y:S01]  /*10220*/  FFMA.FTZ R3, R180, c[0x0][0x2d0], -R168.reuse ;  /* 0x0000b400b4037a23 */ /* 0x102fe200000108a8 */
[----:B----4-:R-:W-:Y:S03]  /*10230*/  F2FP.BF16.PACK_AB R137, R190, R191 ;  /* 0x000000bfbe89723e */ /* 0x010fe600000010ff */
[----:B------:R-:W-:Y:S01]  /*10240*/  HMMA.16816.F32.BF16 R132, R152, R138, R132 ;  /* 0x0000008a9884723c */ /* 0x000fe20000041884 */
[----:B------:R-:W1:Y:S01]  /*10250*/  LDSM.16.MT88.4 R152, [R197+0x6080] ;  /* 0x00608000c598783b */ /* 0x000e620000004200 */
[----:B------:R3:W-:Y:S01]  /*10260*/  MUFU.EX2 R185, R3 ;  /* 0x0000000300b97308 */ /* 0x0007e20000000800 */
[----:B------:R-:W-:Y:S02]  /*10270*/  FFMA.FTZ R168, R182, c[0x0][0x2d0], -R168 ;  /* 0x0000b400b6a87a23 */ /* 0x000fe400000108a8 */
[----:B------:R-:W-:Y:S02]  /*10280*/  FFMA.FTZ R2, R2, R230, R228 ;  /* 0x000000e602027223 */ /* 0x000fe400000100e4 */
[----:B------:R-:W-:Y:S02]  /*10290*/  F2FP.BF16.PACK_AB R138, R192, R193 ;  /* 0x000000c1c08a723e */ /* 0x000fe400000010ff */
[----:B------:R-:W-:Y:S03]  /*102a0*/  F2FP.BF16.PACK_AB R139, R188, R189 ;  /* 0x000000bdbc8b723e */ /* 0x000fe600000010ff */
[----:B------:R-:W-:Y:S04]  /*102b0*/  MUFU.EX2 R184, R168 ;  /* 0x000000a800b87308 */ /* 0x000fe80000000800 */
[C---:B--2---:R-:W-:Y:S08]  /*102c0*/  HMMA.16816.F32.BF16 R8, R136.reuse, R140, R8 ;  /* 0x0000008c8808723c */ /* 0x044ff00000041808 */
[C---:B------:R-:W-:Y:S01]  /*102d0*/  HMMA.16816.F32.BF16 R12, R136.reuse, R142, R12 ;  /* 0x0000008e880c723c */ /* 0x040fe2000004180c */
[----:B------:R-:W2:Y:S03]  /*102e0*/  LDSM.16.MT88.4 R140, [R198+0x6080] ;  /* 0x00608000c68c783b */ /* 0x000ea60000004200 */
[--C-:B---3--:R-:W-:Y:S04]  /*102f0*/  FFMA.FTZ R3, R176, c[0x0][0x2d0], -R169.reuse ;  /* 0x0000b400b0037a23 */ /* 0x108fe800000108a9 */
[C---:B------:R-:W-:Y:S01]  /*10300*/  HMMA.16816.F32.BF16 R16, R136.reuse, R148, R16 ;  /* 0x000000948810723c */ /* 0x040fe20000041810 */
[----:B------:R3:W4:Y:S07]  /*10310*/  MUFU.EX2 R183, R3 ;  /* 0x0000000300b77308 */ /* 0x00072e0000000800 */
[C---:B------:R-:W-:Y:S01]  /*10320*/  HMMA.16816.F32.BF16 R20, R136.reuse, R150, R20 ;  /* 0x000000968814723c */ /* 0x040fe20000041814 */
[----:B------:R-:W-:Y:S07]  /*10330*/  LDSM.16.MT88.4 R148, [R199+0x6080] ;  /* 0x00608000c794783b */ /* 0x000fee0000004200 */
[C---:B-----5:R-:W-:Y:S08]  /*10340*/  HMMA.16816.F32.BF16 R24, R136.reuse, R144, R24 ;  /* 0x000000908818723c */ /* 0x060ff00000041818 */
[C---:B------:R-:W-:Y:S01]  /*10350*/  HMMA.16816.F32.BF16 R28, R136.reuse, R146, R28 ;  /* 0x00000092881c723c */ /* 0x040fe2000004181c */
[----:B------:R-:W5:Y:S03]  /*10360*/  LDSM.16.MT88.4 R144, [R200+0x6080] ;  /* 0x00608000c890783b */ /* 0x000f660000004200 */
[--C-:B---3--:R-:W-:Y:S04]  /*10370*/  FFMA.FTZ R3, R177, c[0x0][0x2d0], -R169.reuse ;  /* 0x0000b400b1037a23 */ /* 0x108fe800000108a9 */
[C---:B------:R-:W-:Y:S01]  /*10380*/  HMMA.16816.F32.BF16 R32, R136.reuse, R156, R32 ;  /* 0x0000009c8820723c */ /* 0x040fe20000041820 */
[----:B------:R3:W2:Y:S07]  /*10390*/  MUFU.EX2 R182, R3 ;  /* 0x0000000300b67308 */ /* 0x0006ae0000000800 */
[C---:B------:R-:W-:Y:S01]  /*103a0*/  HMMA.16816.F32.BF16 R36, R136.reuse, R158, R36 ;  /* 0x0000009e8824723c */ /* 0x040fe20000041824 */
[----:B------:R-:W4:Y:S07]  /*103b0*/  LDSM.16.MT88.4 R156, [R200+0x7880] ;  /* 0x00788000c89c783b */ /* 0x000f2e0000004200 */
[C---:B-1----:R-:W-:Y:S08]  /*103c0*/  HMMA.16816.F32.BF16 R40, R136.reuse, R152, R40 ;  /* 0x000000988828723c */ /* 0x042ff00000041828 */
[C---:B------:R-:W-:Y:S01]  /*103d0*/  HMMA.16816.F32.BF16 R44, R136.reuse, R154, R44 ;  /* 0x0000009a882c723c */ /* 0x040fe2000004182c */
[----:B------:R-:W1:Y:S03]  /*103e0*/  LDSM.16.MT88.4 R152, [R199+0x7880] ;  /* 0x00788000c798783b */ /* 0x000e660000004200 */
[--C-:B---3--:R-:W-:Y:S04]  /*103f0*/  FFMA.FTZ R3, R179, c[0x0][0x2d0], -R169.reuse ;  /* 0x0000b400b3037a23 */ /* 0x108fe800000108a9 */
[C---:B--2---:R-:W-:Y:S01]  /*10400*/  HMMA.16816.F32.BF16 R48, R136.reuse, R140, R48 ;  /* 0x0000008c8830723c */ /* 0x044fe20000041830 */
[----:B------:R-:W-:Y:S01]  /*10410*/  LDSM.16.MT88.4 R176, [R198+0x6880] ;  /* 0x00688000c6b0783b */ /* 0x000fe20000004200 */
[----:B------:R2:W3:Y:S06]  /*10420*/  MUFU.EX2 R180, R3 ;  /* 0x0000000300b47308 */ /* 0x0004ec0000000800 */
[C---:B------:R-:W-:Y:S01]  /*10430*/  HMMA.16816.F32.BF16 R52, R136.reuse, R142, R52 ;  /* 0x0000008e8834723c */ /* 0x040fe20000041834 */
[----:B------:R-:W1:Y:S07]  /*10440*/  LDSM.16.MT88.4 R140, [R197+0x9080] ;  /* 0x00908000c58c783b */ /* 0x000e6e0000004200 */
[C---:B-----5:R-:W-:Y:S08]  /*10450*/  HMMA.16816.F32.BF16 R56, R136.reuse, R144, R56 ;  /* 0x000000908838723c */ /* 0x060ff00000041838 */
[C---:B------:R-:W-:Y:S01]  /*10460*/  HMMA.16816.F32.BF16 R60, R136.reuse, R146, R60 ;  /* 0x00000092883c723c */ /* 0x040fe2000004183c */
[----:B------:R-:W5:Y:S03]  /*10470*/  LDSM.16.MT88.4 R144, [R198+0x9080] ;  /* 0x00908000c690783b */ /* 0x000f660000004200 */
[----:B--2---:R-:W-:Y:S04]  /*10480*/  FFMA.FTZ R3, R181, c[0x0][0x2d0], -R169 ;  /* 0x0000b400b5037a23 */ /* 0x004fe800000108a9 */
[C---:B------:R-:W-:Y:S01]  /*10490*/  HMMA.16816.F32.BF16 R64, R136.reuse, R148, R64 ;  /* 0x000000948840723c */ /* 0x040fe20000041840 */
[----:B------:R-:W-:Y:S01]  /*104a0*/  LDSM.16.MT88.4 R168, [R199+0x5080] ;  /* 0x00508000c7a8783b */ /* 0x000fe20000004200 */
[----:B------:R2:W1:Y:S06]  /*104b0*/  MUFU.EX2 R7, R3 ;  /* 0x0000000300077308 */ /* 0x00046c0000000800 */
[C---:B------:R-:W-:Y:S01]  /*104c0*/  HMMA.16816.F32.BF16 R68, R136.reuse, R150, R68 ;  /* 0x000000968844723c */ /* 0x040fe20000041844 */
[----:B------:R-:W1:Y:S07]  /*104d0*/  LDSM.16.MT88.4 R148, [R200+0x9080] ;  /* 0x00908000c894783b */ /* 0x000e6e0000004200 */
[C---:B------:R-:W-:Y:S08]  /*104e0*/  HMMA.16816.F32.BF16 R72, R136.reuse, R160, R72 ;  /* 0x000000a08848723c */ /* 0x040ff00000041848 */
[C---:B------:R-:W-:Y:S01]  /*104f0*/  HMMA.16816.F32.BF16 R76, R136.reuse, R162, R76 ;  /* 0x000000a2884c723c */ /* 0x040fe2000004184c */
[----:B------:R-:W-:Y:S03]  /*10500*/  LDSM.16.MT88.4 R160, [R197+0x5080] ;  /* 0x00508000c5a0783b */ /* 0x000fe60000004200 */
[----:B--2---:R-:W-:Y:S02]  /*10510*/  FFMA.FTZ R3, R0, R229, R224 ;  /* 0x000000e500037223 */ /* 0x004fe400000100e0 */
[----:B------:R-:W-:Y:S02]  /*10520*/  FADD.FTZ R0, R227, R2 ;  /* 0x00000002e3007221 */ /* 0x000fe40000010000 */
        /* <DEDUP_REMOVED lines=23> */
[C---:B------:R-:W-:Y:S01]  /*106a0*/  HMMA.16816.F32.BF16 R108, R136.reuse, R142, R108 ;  /* 0x0000008e886c723c */ /* 0x040fe2000004186c */
[----:B------:R-:W2:Y:S03]  /*106b0*/  LDSM.16.MT88.4 R140, [R198+0x5080] ;  /* 0x00508000c68c783b */ /* 0x000ea60000004200 */
[----:B------:R-:W-:Y:S02]  /*106c0*/  FADD.FTZ R3, R183, R2 ;  /* 0x00000002b7037221 */ /* 0x000fe40000010000 */
[----:B------:R-:W-:Y:S02]  /*106d0*/  FADD.FTZ R2, R186, R0 ;  /* 0x00000000ba027221 */ /* 0x000fe40000010000 */
[C---:B-----5:R-:W-:Y:S04]  /*106e0*/  HMMA.16816.F32.BF16 R112, R136.reuse, R144, R112 ;  /* 0x000000908870723c */ /* 0x060fe80000041870 */
[----:B------:R-:W-:Y:S02]  /*106f0*/  FADD.FTZ R0, R182, R3 ;  /* 0x00000003b6007221 */ /* 0x000fe40000010000 */
[----:B------:R-:W-:Y:S02]  /*10700*/  FADD.FTZ R2, R185, R2 ;  /* 0x00000002b9027221 */ /* 0x000fe40000010000 */
[C---:B------:R-:W-:Y:S04]  /*10710*/  HMMA.16816.F32.BF16 R116, R136.reuse, R146, R116 ;  /* 0x000000928874723c */ /* 0x040fe80000041874 */
[----:B---3--:R-:W-:Y:S02]  /*10720*/  FADD.FTZ R0, R180, R0 ;  /* 0x00000000b4007221 */ /* 0x008fe40000010000 */
[----:B------:R-:W-:Y:S02]  /*10730*/  FADD.FTZ R230, R184, R2 ;  /* 0x00000002b8e67221 */ /* 0x000fe40000010000 */
[C---:B------:R-:W-:Y:S04]  /*10740*/  HMMA.16816.F32.BF16 R120, R136.reuse, R148, R120 ;  /* 0x000000948878723c */ /* 0x040fe80000041878 */
[C---:B------:R-:W-:Y:S01]  /*10750*/  FADD.FTZ R229, R7.reuse, R0 ;  /* 0x0000000007e57221 */ /* 0x040fe20000010000 */
[----:B------:R-:W-:Y:S03]  /*10760*/  IADD3 R0, R218, -0x1, RZ ;  /* 0xffffffffda007810 */ /* 0x000fe60007ffe0ff */
[C---:B------:R-:W-:Y:S04]  /*10770*/  HMMA.16816.F32.BF16 R124, R136.reuse, R150, R124 ;  /* 0x00000096887c723c */ /* 0x040fe8000004187c */
[----:B------:R-:W-:Y:S04]  /*10780*/  MOV R218, R0 ;  /* 0x0000000000da7202 */ /* 0x000fe80000000f00 */
[C---:B-1----:R-:W-:Y:S07]  /*10790*/  HMMA.16816.F32.BF16 R128, R136.reuse, R152, R128 ;  /* 0x000000988880723c */ /* 0x042fee0000041880 */
[----:B------:R-:W-:Y:S01]  /*107a0*/  F2FP.BF16.PACK_AB R152, R186, R187 ;  /* 0x000000bbba98723e */ /* 0x000fe200000010ff */
[----:B------:R-:W-:Y:S04]  /*107b0*/  HMMA.16816.F32.BF16 R132, R136, R154, R132 ;  /* 0x0000009a8884723c */ /* 0x000fe80000041884 */
[----:B------:R-:W-:Y:S03]  /*107c0*/  F2FP.BF16.PACK_AB R153, R182, R183 ;  /* 0x000000b7b699723e */ /* 0x000fe600000010ff */
[----:B------:R-:W-:Y:S02]  /*107d0*/  F2FP.BF16.PACK_AB R154, R184, R185 ;  /* 0x000000b9b89a723e */ /* 0x000fe400000010ff */
[----:B------:R-:W-:Y:S03]  /*107e0*/  F2FP.BF16.PACK_AB R155, R7, R180 ;  /* 0x000000b4079b723e */ /* 0x000fe600000010ff */
[----:B------:R-:W-:Y:S04]  /*107f0*/  MOV R7, R4 ;  /* 0x0000000400077202 */ /* 0x000fe80000000f00 */
[C---:B------:R-:W-:Y:S01]  /*10800*/  HMMA.16816.F32.BF16 R156, R152.reuse, R160, R8 ;  /* 0x000000a0989c723c */ /* 0x040fe20000041808 */
[----:B------:R-:W1:Y:S07]  /*10810*/  LDSM.16.MT88.4 R8, [R200+0x6880] ;  /* 0x00688000c808783b */ /* 0x000e6e0000004200 */
[C---:B------:R-:W-:Y:S01]  /*10820*/  HMMA.16816.F32.BF16 R160, R152.reuse, R162, R12 ;  /* 0x000000a298a0723c */ /* 0x040fe2000004180c */
[----:B------:R-:W3:Y:S07]  /*10830*/  LDSM.16.MT88.4 R12, [R199+0x6880] ;  /* 0x00688000c70c783b */ /* 0x000eee0000004200 */
[C---:B--2---:R-:W-:Y:S01]  /*10840*/  HMMA.16816.F32.BF16 R136, R152.reuse, R140, R16 ;  /* 0x0000008c9888723c */ /* 0x044fe20000041810 */
[----:B------:R-:W2:Y:S07]  /*10850*/  LDSM.16.MT88.4 R16, [R197+0x8080] ;  /* 0x00808000c510783b */ /* 0x000eae0000004200 */
        /* <DEDUP_REMOVED lines=32> */
[C---:B---3--:R-:W-:Y:S08]  /*10a60*/  HMMA.16816.F32.BF16 R120, R152.reuse, R12, R120 ;  /* 0x0000000c9878723c */ /* 0x048ff00000041878 */
[C---:B------:R-:W-:Y:S08]  /*10a70*/  HMMA.16816.F32.BF16 R124, R152.reuse, R14, R124 ;  /* 0x0000000e987c723c */ /* 0x040ff0000004187c */
[C---:B--2---:R-:W-:Y:S08]  /*10a80*/  HMMA.16816.F32.BF16 R128, R152.reuse, R16, R128 ;  /* 0x000000109880723c */ /* 0x044ff00000041880 */
        /* <DEDUP_REMOVED lines=8> */
.L_x_3084:
        /* <DEDUP_REMOVED lines=26> */
.L_x_3110:
[----:B------:R-:W-:-:S13]  /*10cb0*/  ISETP.NE.AND P0, PT, R227, c[0x0][0x32c], PT ;  /* 0x0000cb00e3007a0c */ /* 0x000fda0003f05270 */
[----:B------:R-:W-:-:S05]  /*10cc0*/  @P0 IMAD.HI.U32 R3, R0, c[0x0][0x330], RZ ;  /* 0x0000cc0000030a27 */ /* 0x000fca00078e00ff */
[----:B------:R-:W-:Y:S02]  /*10cd0*/  @P0 SHF.R.U32.HI R0, RZ, c[0x0][0x334], R3 ;  /* 0x0000cd00ff000a19 */ /* 0x000fe40000011603 */
.L_x_3111:
[----:B------:R-:W-:Y:S05]  /*10ce0*/  BSYNC B0 ;  /* 0x0000000000007941 */ /* 0x000fea0003800000 */
.L_x_3109:
[----:B------:R-:W-:-:S05]  /*10cf0*/  IMAD R0, R0, c[0x0][0x32c], RZ ;  /* 0x0000cb0000007a24 */ /* 0x000fca00078e02ff */
[----:B------:R-:W-:-:S04]  /*10d00*/  IMNMX R2, R2, R0, !PT ;  /* 0x0000000002027217 */ /* 0x000fc80007800200 */
.L_x_3108:
[----:B------:R-:W-:-:S05]  /*10d10*/  IADD3 R2, R2, 0x2f, RZ ;  /* 0x0000002f02027810 */ /* 0x000fca0007ffe0ff */
        /* <DEDUP_REMOVED lines=8> */
[C---:B------:R-:W-:Y:S01]  /*10da0*/  IADD3 R2, R219.reuse, 0x80, RZ ;  /* 0x00000080db027810 */ /* 0x040fe20007ffe0ff */
[----:B------:R-:W-:Y:S01]  /*10db0*/  IMAD.SHL.U32 R214, R248, 0x2, RZ ;  /* 0x00000002f8d67824 */ /* 0x000fe200078e00ff */
[----:B------:R-:W-:Y:S01]  /*10dc0*/  IADD3 R0, R219, 0x40, RZ ;  /* 0x00000040db007810 */ /* 0x000fe20007ffe0ff */
[----:B------:R-:W-:Y:S01]  /*10dd0*/  IMAD.SHL.U32 R212, R247, 0x2, RZ ;  /* 0x00000002f7d47824 */ /* 0x000fe200078e00ff */
[----:B------:R-:W-:Y:S01]  /*10de0*/  SHF.L.U64.HI R216, R219, 0x1, R3 ;  /* 0x00000001dbd87819 */ /* 0x000fe20000010203 */
[----:B------:R-:W-:Y:S01]  /*10df0*/  IMAD.SHL.U32 R210, R246, 0x2, RZ ;  /* 0x00000002f6d27824 */ /* 0x000fe200078e00ff */
[----:B------:R-:W-:Y:S02]  /*10e00*/  ISETP.GE.AND P4, PT, R2, c[0x0][0x1d4], PT ;  /* 0x0000750002007a0c */ /* 0x000fe40003f86270 */
[----:B------:R-:W-:-:S02]  /*10e10*/  ISETP.GE.AND P3, PT, R0, c[0x0][0x1d4], PT ;  /* 0x0000750000007a0c */ /* 0x000fc40003f66270 */
[----:B------:R-:W-:Y:S02]  /*10e20*/  SHF.L.U64.HI R215, R248, 0x1, R251 ;  /* 0x00000001f8d77819 */ /* 0x000fe400000102fb */
[----:B------:R-:W-:Y:S02]  /*10e30*/  SHF.L.U64.HI R213, R247, 0x1, R250 ;  /* 0x00000001f7d57819 */ /* 0x000fe400000102fa */
[----:B------:R-:W-:Y:S02]  /*10e40*/  SHF.L.U64.HI R211, R246, 0x1, R249 ;  /* 0x00000001f6d37819 */ /* 0x000fe400000102f9 */
[----:B------:R-:W-:Y:S02]  /*10e50*/  ISETP.GE.AND P2, PT, R219, c[0x0][0x1d4], PT ;  /* 0x00007500db007a0c */ /* 0x000fe40003f46270 */
.L_x_3125:
        /* <DEDUP_REMOVED lines=32> */
.L_x_3199:
[----:B------:R-:W-:-:S05]  /*11060*/  BRA.DIV ~URZ, `(.L_x_3116) ;  /* 0x0000a7827f007947 */ /* 0x000fca000b800000 */
[----:B------:R4:W3:Y:S02]  /*11070*/  SHFL.IDX PT, R0, R19, RZ, 0x181f ;  /* 0x00181fff13007589 */ /* 0x0008e400000e0000 */
.L_x_3200:
[----:B---3--:R-:W-:Y:S02]  /*11080*/  IADD3 R16, P0, R0, R222, RZ ;  /* 0x000000de00107210 */ /* 0x008fe40007f1e0ff */
[----:B------:R-:W-:Y:S02]  /*11090*/  IADD3 R24, R219, 0xc0, RZ ;  /* 0x000000c0db187810 */ /* 0x000fe40007ffe0ff */
[----:B------:R-:W-:Y:S01]  /*110a0*/  LOP3.LUT P1, RZ, R208, 0x800, RZ, 0xc0, !PT ;  /* 0x00000800d0ff7812 */ /* 0x000fe2000782c0ff */
[----:B------:R-:W-:Y:S01]  /*110b0*/  IMAD.X R17, R4, 0x1, R216, P0 ;  /* 0x0000000104117824 */ /* 0x000fe200000e06d8 */
[----:B------:R-:W-:Y:S02]  /*110c0*/  IADD3 R10, P0, R0, R214, RZ ;  /* 0x000000d6000a7210 */ /* 0x000fe40007f1e0ff */
[----:B------:R-:W-:Y:S02]  /*110d0*/  ISETP.GE.AND P5, PT, R24, c[0x0][0x1d4], PT ;  /* 0x0000750018007a0c */ /* 0x000fe40003fa6270 */
        /* <DEDUP_REMOVED lines=16> */
.L_x_3201:
[----:B--23--:R-:W-:Y:S02]  /*111e0*/  IADD3 R16, P0, R0, R222, RZ ;  /* 0x000000de00107210 */ /* 0x00cfe40007f1e0ff */
[----:B----4-:R-:W-:Y:S03]  /*111f0*/  IADD3 R18, R219, 0xc0, RZ ;  /* 0x000000c0db127810 */ /* 0x010fe60007ffe0ff */
        /* <DEDUP_REMOVED lines=15> */
.L_x_3114:
[----:B------:R-:W-:Y:S05]  /*112f0*/  BSYNC B0 ;  /* 0x0000000000007941 */ /* 0x000fea0003800000 */
.L_x_3113:
        /* <DEDUP_REMOVED lines=195> */
.L_x_3202:
[----:B------:R-:W-:-:S05]  /*11f30*/  BRA.DIV ~URZ, `(.L_x_3121) ;  /* 0x00009aa27f007947 */ /* 0x000fca000b800000 */
[----:B------:R3:W4:Y:S02]  /*11f40*/  SHFL.IDX PT, R0, R169, RZ, 0x181f ;  /* 0x00181fffa9007589 */ /* 0x00072400000e0000 */
.L_x_3203:
[----:B----4-:R-:W-:Y:S02]  /*11f50*/  @P0 IADD3 R166, P1, R0, R222, RZ ;  /* 0x000000de00a60210 */ /* 0x010fe40007f3e0ff */
[----:B------:R-:W-:Y:S03]  /*11f60*/  IADD3 R170, R219, 0xc0, RZ ;  /* 0x000000c0dbaa7810 */ /* 0x000fe60007ffe0ff */
[----:B--2---:R-:W-:Y:S01]  /*11f70*/  @P0 IMAD.X R167, R4, 0x1, R216, P1 ;  /* 0x0000000104a70824 */ /* 0x004fe200008e06d8 */
[----:B------:R-:W-:Y:S02]  /*11f80*/  @P0 IADD3 R164, P1, R0, R214, RZ ;  /* 0x000000d600a40210 */ /* 0x000fe40007f3e0ff */
[----:B------:R-:W-:Y:S02]  /*11f90*/  ISETP.GE.AND P5, PT, R170, c[0x0][0x1d4], PT ;  /* 0x00007500aa007a0c */ /* 0x000fe40003fa6270 */
        /* <DEDUP_REMOVED lines=16> */
.L_x_3204:
[----:B--2---:R-:W-:Y:S02]  /*120a0*/  @P0 IADD3 R166, P1, R0, R222, RZ ;  /* 0x000000de00a60210 */ /* 0x004fe40007f3e0ff */
[----:B------:R-:W-:Y:S03]  /*120b0*/  IADD3 R153, R219, 0xc0, RZ ;  /* 0x000000c0db997810 */ /* 0x000fe60007ffe0ff */
[----:B-1----:R-:W-:Y:S01]  /*120c0*/  @P0 IMAD.X R167, R4, 0x1, R216, P1 ;  /* 0x0000000104a70824 */ /* 0x002fe200008e06d8 */
        /* <DEDUP_REMOVED lines=14> */
.L_x_3119:
[----:B------:R-:W-:Y:S05]  /*121b0*/  BSYNC B0 ;  /* 0x0000000000007941 */ /* 0x000fea0003800000 */
.L_x_3118:
        /* <DEDUP_REMOVED lines=27> */
.L_x_3205:
[----:B--2---:R-:W-:Y:S01]  /*12370*/  FMNMX.FTZ R152, R4, R0, !PT ;  /* 0x0000000004987209 */ /* 0x004fe20007810000 */
[----:B------:R-:W-:-:S05]  /*12380*/  BRA.DIV ~URZ, `(.L_x_3124) ;  /* 0x000098027f007947 */ /* 0x000fca000b800000 */
[----:B-1----:R-:W-:Y:S04]  /*12390*/  SHFL.BFLY PT, R4, R153, 0x2, 0x1f ;  /* 0x0c401f0099047f89 */ /* 0x002fe800000e0000 */
[----:B------:R-:W1:Y:S02]  /*123a0*/  SHFL.BFLY PT, R2, R152, 0x1, 0x1f ;  /* 0x0c201f0098027f89 */ /* 0x000e6400000e0000 */
[----:B-1----:R-:W-:Y:S02]  /*123b0*/  FMNMX.FTZ R152, R152, R2, !PT ;  /* 0x0000000298987209 */ /* 0x002fe40007810000 */
[----:B------:R-:W-:Y:S05]  /*123c0*/  FMNMX.FTZ R4, R153, R4, !PT ;  /* 0x0000000499047209 */ /* 0x000fea0007810000 */
[----:B------:R1:W2:Y:S02]  /*123d0*/  SHFL.BFLY PT, R0, R4, 0x1, 0x1f ;  /* 0x0c201f0004007f89 */ /* 0x0002a400000e0000 */
.L_x_3206:
[----:B--2---:R-:W-:Y:S01]  /*123e0*/  FMNMX.FTZ R3, R0, R4, !PT ;  /* 0x0000000400037209 */ /* 0x004fe20007810000 */
[C---:B------:R-:W-:Y:S01]  /*123f0*/  FADD.FTZ R2, -R152.reuse, R6 ;  /* 0x0000000698027221 */ /* 0x040fe20000010100 */
[----:B------:R-:W-:Y:S01]  /*12400*/  WARPSYNC 0xffffffff ;  /* 0xffffffff00007948 */ /* 0x000fe20003800000 */
[----:B------:R-:W-:Y:S01]  /*12410*/  FMUL.FTZ R6, R152, c[0x0][0x2d0] ;  /* 0x0000b40098067a20 */ /* 0x000fe20000410000 */
[----:B---34-:R-:W2:Y:S01]  /*12420*/  LDSM.16.MT88.4 R168, [R197+0x4080] ;  /* 0x00408000c5a8783b */ /* 0x018ea20000004200 */
[C---:B------:R-:W-:Y:S01]  /*12430*/  FADD.FTZ R0, -R3.reuse, R7 ;  /* 0x0000000703007221 */ /* 0x040fe20000010100 */
[----:B------:R-:W-:Y:S01]  /*12440*/  ISETP.GT.AND P0, PT, R218, R217, PT ;  /* 0x000000d9da00720c */ /* 0x000fe20003f04270 */
[----:B-1----:R-:W-:Y:S02]  /*12450*/  FMUL.FTZ R4, R3, c[0x0][0x2d0] ;  /* 0x0000b40003047a20 */ /* 0x002fe40000410000 */
[----:B------:R-:W-:Y:S02]  /*12460*/  FMUL.FTZ R2, R2, c[0x0][0x2d0] ;  /* 0x0000b40002027a20 */ /* 0x000fe40000410000 */
[----:B------:R-:W-:Y:S01]  /*12470*/  FMUL.FTZ R0, R0, c[0x0][0x2d0] ;  /* 0x0000b40000007a20 */ /* 0x000fe20000410000 */
[----:B------:R-:W1:Y:S01]  /*12480*/  LDSM.16.MT88.4 R172, [R198+0x4080] ;  /* 0x00408000c6ac783b */ /* 0x000e620000004200 */
[--C-:B------:R-:W-:Y:S02]  /*12490*/  FFMA.FTZ R8, R8, c[0x0][0x2d0], -R6.reuse ;  /* 0x0000b40008087a23 */ /* 0x100fe40000010806 */
[----:B------:R-:W-:Y:S01]  /*124a0*/  FFMA.FTZ R9, R9, c[0x0][0x2d0], -R6 ;  /* 0x0000b40009097a23 */ /* 0x000fe20000010806 */
[----:B------:R-:W-:Y:S01]  /*124b0*/  MUFU.EX2 R2, R2 ;  /* 0x0000000200027308 */ /* 0x000fe20000000800 */
[--C-:B------:R-:W-:Y:S02]  /*124c0*/  FFMA.FTZ R10, R10, c[0x0][0x2d0], -R4.reuse ;  /* 0x0000b4000a0a7a23 */ /* 0x100fe40000010804 */
[----:B------:R-:W-:Y:S01]  /*124d0*/  FFMA.FTZ R11, R11, c[0x0][0x2d0], -R4 ;  /* 0x0000b4000b0b7a23 */ /* 0x000fe20000010804 */
[----:B------:R-:W-:Y:S01]  /*124e0*/  LDSM.16.MT88.4 R176, [R198+0x7880] ;  /* 0x00788000c6b0783b */ /* 0x000fe20000004200 */
[--C-:B------:R-:W-:Y:S02]  /*124f0*/  FFMA.FTZ R12, R12, c[0x0][0x2d0], -R6.reuse ;  /* 0x0000b4000c0c7a23 */ /* 0x100fe40000010806 */
[----:B------:R-:W-:Y:S02]  /*12500*/  FFMA.FTZ R13, R13, c[0x0][0x2d0], -R6 ;  /* 0x0000b4000d0d7a23 */ /* 0x000fe40000010806 */
[--C-:B------:R-:W-:Y:S01]  /*12510*/  FFMA.FTZ R14, R14, c[0x0][0x2d0], -R4.reuse ;  /* 0x0000b4000e0e7a23 */ /* 0x100fe20000010804 */
[----:B------:R-:W-:Y:S01]  /*12520*/  MUFU.EX2 R195, R8 ;  /* 0x0000000800c37308 */ /* 0x000fe20000000800 */
[----:B------:R-:W-:Y:S02]  /*12530*/  FFMA.FTZ R15, R15, c[0x0][0x2d0], -R4 ;  /* 0x0000b4000f0f7a23 */ /* 0x000fe40000010804 */
[--C-:B------:R-:W-:Y:S02]  /*12540*/  FFMA.FTZ R20, R20, c[0x0][0x2d0], -R6.reuse ;  /* 0x0000b40014147a23 */ /* 0x100fe40000010806 */
[----:B------:R-:W-:Y:S02]  /*12550*/  FFMA.FTZ R21, R21, c[0x0][0x2d0], -R6 ;  /* 0x0000b40015157a23 */ /* 0x000fe40000010806 */
[--C-:B------:R-:W-:Y:S02]  /*12560*/  FFMA.FTZ R22, R22, c[0x0][0x2d0], -R4.reuse ;  /* 0x0000b40016167a23 */ /* 0x100fe40000010804 */
[----:B------:R-:W-:Y:S01]  /*12570*/  FFMA.FTZ R23, R23, c[0x0][0x2d0], -R4 ;  /* 0x0000b40017177a23 */ /* 0x000fe20000010804 */
[----:B------:R-:W-:Y:S01]  /*12580*/  MUFU.EX2 R194, R9 ;  /* 0x0000000900c27308 */ /* 0x000fe20000000800 */
[--C-:B------:R-:W-:Y:S02]  /*12590*/  FFMA.FTZ R24, R24, c[0x0][0x2d0], -R6.reuse ;  /* 0x0000b40018187a23 */ /* 0x100fe40000010806 */
[----:B------:R-:W-:Y:S02]  /*125a0*/  FFMA.FTZ R25, R25, c[0x0][0x2d0], -R6 ;  /* 0x0000b40019197a23 */ /* 0x000fe40000010806 */
        /* <DEDUP_REMOVED lines=18> */
[----:B------:R-:W-:Y:S10]  /*126d0*/  MUFU.EX2 R184, R21 ;  /* 0x0000001500b87308 */ /* 0x000ff40000000800 */
[----:B------:R-:W-:Y:S10]  /*126e0*/  MUFU.EX2 R181, R22 ;  /* 0x0000001600b57308 */ /* 0x000ff40000000800 */
[----:B------:R3:W-:Y:S10]  /*126f0*/  MUFU.EX2 R180, R23 ;  /* 0x0000001700b47308 */ /* 0x0007f40000000800 */
[----:B------:R-:W-:Y:S10]  /*12700*/  MUFU.EX2 R154, R26 ;  /* 0x0000001a009a7308 */ /* 0x000ff40000000800 */
[----:B------:R-:W-:Y:S01]  /*12710*/  MUFU.EX2 R153, R27 ;  /* 0x0000001b00997308 */ /* 0x000fe20000000800 */
[----:B---3--:R-:W-:Y:S09]  /*12720*/  LDSM.16.MT88.4 R20, [R200+0x4880] ;  /* 0x00488000c814783b */ /* 0x008ff20000004200 */
[----:B------:R-:W-:Y:S10]  /*12730*/  MUFU.EX2 R155, R29 ;  /* 0x0000001d009b7308 */ /* 0x000ff40000000800 */
[----:B------:R-:W-:Y:S10]  /*12740*/  MUFU.EX2 R7, R30 ;  /* 0x0000001e00077308 */ /* 0x000ff40000000800 */
[----:B------:R-:W-:Y:S10]  /*12750*/  MUFU.EX2 R6, R31 ;  /* 0x0000001f00067308 */ /* 0x000ff40000000800 */
[----:B------:R-:W-:Y:S10]  /*12760*/  MUFU.EX2 R187, R16 ;  /* 0x0000001000bb7308 */ /* 0x000ff40000000800 */
[----:B------:R-:W-:Y:S10]  /*12770*/  MUFU.EX2 R186, R17 ;  /* 0x0000001100ba7308 */ /* 0x000ff40000000800 */
[----:B------:R-:W-:Y:S10]  /*12780*/  MUFU.EX2 R183, R18 ;  /* 0x0000001200b77308 */ /* 0x000ff40000000800 */
[----:B------:R-:W3:Y:S02]  /*12790*/  MUFU.EX2 R182, R19 ;  /* 0x0000001300b67308 */ /* 0x000ee40000000800 */
[----:B---3--:R-:W-:Y:S01]  /*127a0*/  F2FP.BF16.PACK_AB R17, R182, R183 ;  /* 0x000000b7b611723e */ /* 0x008fe200000010ff */
[----:B------:R-:W-:Y:S01]  /*127b0*/  FMUL.FTZ R8, R2, R156 ;  /* 0x0000009c02087220 */ /* 0x000fe20000410000 */
[----:B------:R-:W-:Y:S01]  /*127c0*/  F2FP.BF16.PACK_AB R164, R194, R195 ;  /* 0x000000c3c2a4723e */ /* 0x000fe200000010ff */
[----:B------:R-:W-:Y:S01]  /*127d0*/  FMUL.FTZ R9, R2, R157 ;  /* 0x0000009d02097220 */ /* 0x000fe20000410000 */
[----:B------:R-:W-:Y:S01]  /*127e0*/  F2FP.BF16.PACK_AB R166, R192, R193 ;  /* 0x000000c1c0a6723e */ /* 0x000fe200000010ff */
[----:B------:R-:W-:Y:S01]  /*127f0*/  FMUL.FTZ R10, R0, R158 ;  /* 0x0000009e000a7220 */ /* 0x000fe20000410000 */
[----:B------:R-:W-:Y:S01]  /*12800*/  F2FP.BF16.PACK_AB R165, R190, R191 ;  /* 0x000000bfbea5723e */ /* 0x000fe200000010ff */
[----:B------:R-:W-:Y:S01]  /*12810*/  FMUL.FTZ R11, R0, R159 ;  /* 0x0000009f000b7220 */ /* 0x000fe20000410000 */
[----:B------:R-:W-:Y:S01]  /*12820*/  F2FP.BF16.PACK_AB R167, R188, R189 ;  /* 0x000000bdbca7723e */ /* 0x000fe200000010ff */
[----:B------:R-:W3:Y:S01]  /*12830*/  LDSM.16.MT88.4 R156, [R200+0x4080] ;  /* 0x00408000c89c783b */ /* 0x000ee20000004200 */
[----:B------:R-:W-:Y:S01]  /*12840*/  FMUL.FTZ R12, R2, R160 ;  /* 0x000000a0020c7220 */ /* 0x000fe20000410000 */
[----:B------:R-:W-:Y:S01]  /*12850*/  F2FP.BF16.PACK_AB R16, R186, R187 ;  /* 0x000000bbba10723e */ /* 0x000fe200000010ff */
[----:B------:R-:W-:Y:S01]  /*12860*/  FMUL.FTZ R13, R2, R161 ;  /* 0x000000a1020d7220 */ /* 0x000fe20000410000 */
[----:B------:R-:W-:Y:S01]  /*12870*/  F2FP.BF16.PACK_AB R18, R184, R185 ;  /* 0x000000b9b812723e */ /* 0x000fe200000010ff */
[C---:B------:R-:W-:Y:S01]  /*12880*/  FMUL.FTZ R14, R0.reuse, R162 ;  /* 0x000000a2000e7220 */ /* 0x040fe20000410000 */
[C---:B--2---:R-:W-:Y:S05]  /*12890*/  HMMA.16816.F32.BF16 R8, R164.reuse, R168, R8 ;  /* 0x000000a8a408723c */ /* 0x044fea0000041808 */
[----:B------:R-:W-:Y:S01]  /*128a0*/  FMUL.FTZ R15, R0, R163 ;  /* 0x000000a3000f7220 */ /* 0x000fe20000410000 */
[----:B------:R-:W-:Y:S01]  /*128b0*/  F2FP.BF16.PACK_AB R19, R180, R181 ;  /* 0x000000b5b413723e */ /* 0x000fe200000010ff */
[----:B------:R-:W2:Y:S01]  /*128c0*/  LDSM.16.MT88.4 R160, [R199+0x4080] ;  /* 0x00408000c7a0783b */ /* 0x000ea20000004200 */
[C---:B------:R-:W-:Y:S04]  /*128d0*/  FMUL.FTZ R136, R2.reuse, R136 ;  /* 0x0000008802887220 */ /* 0x040fe80000410000 */
[C---:B------:R-:W-:Y:S03]  /*128e0*/  HMMA.16816.F32.BF16 R12, R164.reuse, R170, R12 ;  /* 0x000000aaa40c723c */ /* 0x040fe6000004180c */
[----:B------:R-:W-:Y:S01]  /*128f0*/  FMUL.FTZ R137, R2, R137 ;  /* 0x0000008902897220 */ /* 0x000fe20000410000 */
[----:B------:R-:W4:Y:S01]  /*12900*/  LDSM.16.MT88.4 R168, [R197+0x5880] ;  /* 0x00588000c5a8783b */ /* 0x000f220000004200 */
        /* <DEDUP_REMOVED lines=10> */
[----:B------:R-:W-:Y:S02]  /*129b0*/  LDSM.16.MT88.4 R172, [R198+0x4880] ;  /* 0x00488000c6ac783b */ /* 0x000fe40000004200 */
        /* <DEDUP_REMOVED lines=150> */
[----:B------:R-:W-:Y:S02]  /*13320*/  FFMA.FTZ R2, R2, R230, R195 ;  /* 0x000000e602027223 */ /* 0x000fe400000100c3 */
[----:B------:R-:W-:Y:S03]  /*13330*/  FFMA.FTZ R0, R0, R229, R191 ;  /* 0x000000e500007223 */ /* 0x000fe600000100bf */
[----:B------:R-:W-:Y:S01]  /*13340*/  HMMA.16816.F32.BF16 R132, R164, R162, R132 ;  /* 0x000000a2a484723c */ /* 0x000fe20000041884 */
[----:B------:R-:W2:Y:S02]  /*13350*/  LDSM.16.MT88.4 R160, [R197+0x6080] ;  /* 0x00608000c5a0783b */ /* 0x000ea40000004200 */
[----:B------:R-:W-:Y:S02]  /*13360*/  FADD.FTZ R4, R194, R2 ;  /* 0x00000002c2047221 */ /* 0x000fe40000010000 */
[----:B------:R-:W-:Y:S02]  /*13370*/  FADD.FTZ R2, R190, R0 ;  /* 0x00000000be027221 */ /* 0x000fe40000010000 */
[----:B------:R-:W-:Y:S01]  /*13380*/  FADD.FTZ R0, R193, R4 ;  /* 0x00000004c1007221 */ /* 0x000fe20000010000 */
[C---:B---3--:R-:W-:Y:S01]  /*13390*/  HMMA.16816.F32.BF16 R8, R16.reuse, R168, R8 ;  /* 0x000000a81008723c */ /* 0x048fe20000041808 */
[----:B------:R-:W3:Y:S04]  /*133a0*/  LDSM.16.MT88.4 R164, [R198+0x6080] ;  /* 0x00608000c6a4783b */ /* 0x000ee80000004200 */
[----:B------:R-:W-:Y:S02]  /*133b0*/  FADD.FTZ R2, R189, R2 ;  /* 0x00000002bd027221 */ /* 0x000fe40000010000 */
[----:B------:R-:W-:Y:S01]  /*133c0*/  FADD.FTZ R0, R192, R0 ;  /* 0x00000000c0007221 */ /* 0x000fe20000010000 */
        /* <DEDUP_REMOVED lines=15> */
[----:B------:R-:W4:Y:S03]  /*134c0*/  LDSM.16.MT88.4 R20, [R200+0x6080] ;  /* 0x00608000c814783b */ /* 0x000f260000004200 */
        /* <DEDUP_REMOVED lines=14> */
[C---:B------:R-:W-:Y:S08]  /*135b0*/  HMMA.16816.F32.BF16 R64, R16.reuse, R168, R64 ;  /* 0x000000a81040723c */ /* 0x040ff00000041840 */
[C---:B------:R-:W-:Y:S01]  /*135c0*/  HMMA.16816.F32.BF16 R68, R16.reuse, R170, R68 ;  /* 0x000000aa1044723c */ /* 0x040fe20000041844 */
[----:B------:R-:W-:Y:S07]  /*135d0*/  LDSM.16.MT88.4 R168, [R197+0x6880] ;  /* 0x00688000c5a8783b */ /* 0x000fee0000004200 */
[C---:B------:R-:W-:Y:S08]  /*135e0*/  HMMA.16816.F32.BF16 R72, R16.reuse, R172, R72 ;  /* 0x000000ac1048723c */ /* 0x040ff00000041848 */
[C---:B------:R-:W-:Y:S01]  /*135f0*/  HMMA.16816.F32.BF16 R76, R16.reuse, R174, R76 ;  /* 0x000000ae104c723c */ /* 0x040fe2000004184c */
[----:B------:R-:W-:Y:S07]  /*13600*/  LDSM.16.MT88.4 R172, [R198+0x6880] ;  /* 0x00688000c6ac783b */ /* 0x000fee0000004200 */
[C---:B------:R-:W-:Y:S01]  /*13610*/  HMMA.16816.F32.BF16 R80, R16.reuse, R176, R80 ;  /* 0x000000b01050723c */ /* 0x040fe20000041850 */
[----:B------:R-:W-:Y:S07]  /*13620*/  MUFU.EX2 R177, R25 ;  /* 0x0000001900b17308 */ /* 0x000fee0000000800 */
[C---:B------:R-:W-:Y:S03]  /*13630*/  HMMA.16816.F32.BF16 R84, R16.reuse, R178, R84 ;  /* 0x000000b21054723c */ /* 0x040fe60000041854 */
[----:B------:R4:W5:Y:S05]  /*13640*/  MUFU.EX2 R178, R24 ;  /* 0x0000001800b27308 */ /* 0x00096a0000000800 */
[C---:B-1----:R-:W-:Y:S05]  /*13650*/  HMMA.16816.F32.BF16 R88, R16.reuse, R156, R88 ;  /* 0x0000009c1058723c */ /* 0x042fea0000041858 */
[----:B------:R1:W1:Y:S03]  /*13660*/  MUFU.EX2 R176, R28 ;  /* 0x0000001c00b07308 */ /* 0x0002660000000800 */
[C---:B------:R-:W-:Y:S01]  /*13670*/  HMMA.16816.F32.BF16 R92, R16.reuse, R158, R92 ;  /* 0x0000009e105c723c */ /* 0x040fe2000004185c */
[----:B------:R-:W1:Y:S07]  /*13680*/  LDSM.16.MT88.4 R156, [R200+0x9080] ;  /* 0x00908000c89c783b */ /* 0x000e6e0000004200 */
[C---:B--2---:R-:W-:Y:S01]  /*13690*/  HMMA.16816.F32.BF16 R96, R16.reuse, R160, R96 ;  /* 0x000000a01060723c */ /* 0x044fe20000041860 */
[----:B----4-:R-:W-:Y:S03]  /*136a0*/  LDSM.16.MT88.4 R24, [R198+0x5080] ;  /* 0x00508000c618783b */ /* 0x010fe60000004200 */
[----:B-----5:R-:W-:Y:S04]  /*136b0*/  FADD.FTZ R0, R178, R0 ;  /* 0x00000000b2007221 */ /* 0x020fe80000010000 */
[C---:B------:R-:W-:Y:S01]  /*136c0*/  HMMA.16816.F32.BF16 R100, R16.reuse, R162, R100 ;  /* 0x000000a21064723c */ /* 0x040fe20000041864 */
[----:B------:R-:W2:Y:S03]  /*136d0*/  LDSM.16.MT88.4 R160, [R199+0x9080] ;  /* 0x00908000c7a0783b */ /* 0x000ea60000004200 */
[----:B------:R-:W-:Y:S02]  /*136e0*/  FADD.FTZ R2, R177, R0 ;  /* 0x00000000b1027221 */ /* 0x000fe40000010000 */
[----:B------:R-:W-:Y:S02]  /*136f0*/  FADD.FTZ R0, R153, R4 ;  /* 0x0000000499007221 */ /* 0x000fe40000010000 */
[C---:B---3--:R-:W-:Y:S01]  /*13700*/  HMMA.16816.F32.BF16 R104, R16.reuse, R20, R104 ;  /* 0x000000141068723c */ /* 0x048fe20000041868 */
[----:B-1----:R-:W-:Y:S03]  /*13710*/  LDSM.16.MT88.4 R28, [R200+0x5080] ;  /* 0x00508000c81c783b */ /* 0x002fe60000004200 */
[----:B------:R-:W-:Y:S02]  /*13720*/  FADD.FTZ R0, R7, R0 ;  /* 0x0000000007007221 */ /* 0x000fe40000010000 */
[----:B------:R-:W-:Y:S02]  /*13730*/  FADD.FTZ R2, R176, R2 ;  /* 0x00000002b0027221 */ /* 0x000fe40000010000 */
[C---:B------:R-:W-:Y:S01]  /*13740*/  HMMA.16816.F32.BF16 R108, R16.reuse, R22, R108 ;  /* 0x00000016106c723c */ /* 0x040fe2000004186c */
[----:B------:R-:W1:Y:S03]  /*13750*/  LDSM.16.MT88.4 R20, [R197+0x5080] ;  /* 0x00508000c514783b */ /* 0x000e660000004200 */
[----:B------:R-:W-:Y:S01]  /*13760*/  FADD.FTZ R229, R6, R0 ;  /* 0x0000000006e57221 */ /* 0x000fe20000010000 */
[----:B------:R-:W-:Y:S01]  /*13770*/  IADD3 R0, R218, -0x1, RZ ;  /* 0xffffffffda007810 */ /* 0x000fe20007ffe0ff */
[----:B------:R-:W-:Y:S02]  /*13780*/  FADD.FTZ R230, R155, R2 ;  /* 0x000000029be67221 */ /* 0x000fe40000010000 */
[C---:B------:R-:W-:Y:S04]  /*13790*/  HMMA.16816.F32.BF16 R112, R16.reuse, R164, R112 ;  /* 0x000000a41070723c */ /* 0x040fe80000041870 */
[----:B------:R-:W-:Y:S04]  /*137a0*/  MOV R218, R0 ;  /* 0x0000000000da7202 */ /* 0x000fe80000000f00 */
[C---:B------:R-:W-:Y:S01]  /*137b0*/  HMMA.16816.F32.BF16 R116, R16.reuse, R166, R116 ;  /* 0x000000a61074723c */ /* 0x040fe20000041874 */
[----:B------:R-:W3:Y:S07]  /*137c0*/  LDSM.16.MT88.4 R164, [R199+0x5080] ;  /* 0x00508000c7a4783b */ /* 0x000eee0000004200 */
[C---:B------:R-:W-:Y:S08]  /*137d0*/  HMMA.16816.F32.BF16 R120, R16.reuse, R156, R120 ;  /* 0x0000009c1078723c */ /* 0x040ff00000041878 */
[C---:B------:R-:W-:Y:S08]  /*137e0*/  HMMA.16816.F32.BF16 R124, R16.reuse, R158, R124 ;  /* 0x0000009e107c723c */ /* 0x040ff0000004187c */
[C---:B--2---:R-:W-:Y:S08]  /*137f0*/  HMMA.16816.F32.BF16 R128, R16.reuse, R160, R128 ;  /* 0x000000a01080723c */ /* 0x044ff00000041880 */
[----:B------:R-:W-:Y:S07]  /*13800*/  HMMA.16816.F32.BF16 R132, R16, R162, R132 ;  /* 0x000000a21084723c */ /* 0x000fee0000041884 */
[----:B------:R-:W-:Y:S02]  /*13810*/  F2FP.BF16.PACK_AB R16, R177, R178 ;  /* 0x000000b2b110723e */ /* 0x000fe400000010ff */
[----:B------:R-:W-:Y:S03]  /*13820*/  F2FP.BF16.PACK_AB R18, R155, R176 ;  /* 0x000000b09b12723e */ /* 0x000fe600000010ff */
[----:B------:R-:W-:Y:S02]  /*13830*/  F2FP.BF16.PACK_AB R17, R153, R154 ;  /* 0x0000009a9911723e */ /* 0x000fe400000010ff */
[----:B------:R-:W-:Y:S02]  /*13840*/  F2FP.BF16.PACK_AB R19, R6, R7 ;  /* 0x000000070613723e */ /* 0x000fe400000010ff */
[----:B------:R-:W-:Y:S05]  /*13850*/  MOV R7, R3 ;  /* 0x0000000300077202 */ /* 0x000fea0000000f00 */
        /* <DEDUP_REMOVED lines=30> */
[C---:B------:R-:W-:Y:S08]  /*13a40*/  HMMA.16816.F32.BF16 R88, R16.reuse, R28, R88 ;  /* 0x0000001c1058723c */ /* 0x040ff00000041858 */
[C---:B------:R-:W-:Y:S08]  /*13a50*/  HMMA.16816.F32.BF16 R92, R16.reuse, R30, R92 ;  /* 0x0000001e105c723c */ /* 0x040ff0000004185c */
[C---:B---3--:R-:W-:Y:S08]  /*13a60*/  HMMA.16816.F32.BF16 R96, R16.reuse, R164, R96 ;  /* 0x000000a41060723c */ /* 0x048ff00000041860 */
[C---:B------:R-:W-:Y:S08]  /*13a70*/  HMMA.16816.F32.BF16 R100, R16.reuse, R166, R100 ;  /* 0x000000a61064723c */ /* 0x040ff00000041864 */
[C---:B------:R-:W-:Y:S08]  /*13a80*/  HMMA.16816.F32.BF16 R104, R16.reuse, R168, R104 ;  /* 0x000000a81068723c */ /* 0x040ff00000041868 */
[C---:B------:R-:W-:Y:S08]  /*13a90*/  HMMA.16816.F32.BF16 R108, R16.reuse, R170, R108 ;  /* 0x000000aa106c723c */ /* 0x040ff0000004186c */
[C---:B-1----:R-:W-:Y:S08]  /*13aa0*/  HMMA.16816.F32.BF16 R112, R16.reuse, R8, R112 ;  /* 0x000000081070723c */ /* 0x042ff00000041870 */
[C---:B------:R-:W-:Y:S08]  /*13ab0*/  HMMA.16816.F32.BF16 R116, R16.reuse, R10, R116 ;  /* 0x0000000a1074723c */ /* 0x040ff00000041874 */
[C---:B--2---:R-:W-:Y:S08]  /*13ac0*/  HMMA.16816.F32.BF16 R120, R16.reuse, R12, R120 ;  /* 0x0000000c1078723c */ /* 0x044ff00000041878 */
[C---:B------:R-:W-:Y:S08]  /*13ad0*/  HMMA.16816.F32.BF16 R124, R16.reuse, R14, R124 ;  /* 0x0000000e107c723c */ /* 0x040ff0000004187c */
[C---:B----4-:R-:W-:Y:S08]  /*13ae0*/  HMMA.16816.F32.BF16 R128, R16.reuse, R20, R128 ;  /* 0x000000141080723c */ /* 0x050ff00000041880 */
[----:B------:R-:W-:Y:S01]  /*13af0*/  HMMA.16816.F32.BF16 R132, R16, R22, R132 ;  /* 0x000000161084723c */ /* 0x000fe20000041884 */
[----:B------:R-:W-:-:S07]  /*13b00*/  @P0 BRA `(.L_x_3125) ;  /* 0xffffd35000000947 */ /* 0x000fce000383ffff */
.L_x_3112:
        /* <DEDUP_REMOVED lines=16> */
.L_x_3148:
        /* <DEDUP_REMOVED lines=28> */
.L_x_3207:
[----:B------:R-:W-:Y:S01]  /*13dd0*/  SHF.R.S32.HI R3, RZ, 0x1f, R219 ;  /* 0x0000001fff037819 */ /* 0x000fe200000114db */
[----:B------:R-:W5:Y:S01]  /*13de0*/  SHFL.IDX PT, R2, R7, RZ, 0x181f ;  /* 0x00181fff07027589 */ /* 0x000f6200000e0000 */
[C---:B------:R-:W-:Y:S01]  /*13df0*/  ISETP.GE.AND P5, PT, R219.reuse, c[0x0][0x1d4], PT ;  /* 0x00007500db007a0c */ /* 0x040fe20003fa6270 */
[C---:B------:R-:W-:Y:S01]  /*13e00*/  IMAD.SHL.U32 R222, R219.reuse, 0x2, RZ ;  /* 0x00000002dbde7824 */ /* 0x040fe200078e00ff */
[----:B------:R-:W-:Y:S01]  /*13e10*/  SHF.L.U64.HI R211, R219, 0x1, R3 ;  /* 0x00000001dbd37819 */ /* 0x000fe20000010203 */
[C---:B------:R-:W-:Y:S01]  /*13e20*/  IMAD.SHL.U32 R210, R248.reuse, 0x2, RZ ;  /* 0x00000002f8d27824 */ /* 0x040fe200078e00ff */
        /* <DEDUP_REMOVED lines=29> */
.L_x_3208:
        /* <DEDUP_REMOVED lines=20> */
.L_x_3129:
[----:B------:R-:W-:Y:S05]  /*14140*/  BSYNC B0 ;  /* 0x0000000000007941 */ /* 0x000fea0003800000 */
.L_x_3128:
        /* <DEDUP_REMOVED lines=163> */
[----:B------:R-:W-:Y:S01]  /*14b80*/  MOV R220, RZ ;  /* 0x000000ff00dc7202 */ /* 0x000fe20000000f00 */
[----:B------:R-:W1:Y:S01]  /*14b90*/  S2R R152, SR_CTAID.Y ;  /* 0x0000000000987919 */ /* 0x000e620000002600 */
[----:B------:R-:W-:Y:S02]  /*14ba0*/  ISETP.NE.AND P0, PT, R0, c[0x0][0x2b8], PT ;  /* 0x0000ae0000007a0c */ /* 0x000fe40003f05270 */
[----:B------:R-:W-:Y:S05]  /*14bb0*/  IADD3 R2, R2, -0x30, R234 ;  /* 0xffffffd002027810 */ /* 0x000fea0007ffe0ea */
[----:B------:R-:W-:Y:S06]  /*14bc0*/  IMAD.MOV.U32 R0, RZ, RZ, R2 ;  /* 0x000000ffff007224 */ /* 0x000fec00078e0002 */
[----:B------:R-:W-:Y:S05]  /*14bd0*/  @P0 IMAD.HI.U32 R3, R2, c[0x0][0x2bc], RZ ;  /* 0x0000af0002030a27 */ /* 0x000fea00078e00ff */
[----:B------:R-:W-:Y:S04]  /*14be0*/  @P0 SHF.R.U32.HI R0, RZ, c[0x0][0x2c0], R3 ;  /* 0x0000b000ff000a19 */ /* 0x000fe80000011603 */
[----:B------:R-:W-:Y:S01]  /*14bf0*/  @!P1 IADD3 R3, P0, R0, R240, RZ ;  /* 0x000000f000039210 */ /* 0x000fe20007f1e0ff */
[----:B-1----:R-:W-:Y:S03]  /*14c00*/  IMAD.WIDE.U32 R190, R152, c[0x0][0x1e8], RZ ;  /* 0x00007a0098be7a25 */ /* 0x002fe600078e00ff */
        /* <DEDUP_REMOVED lines=20> */
[----:B------:R1:W2:Y:S02]  /*14d50*/  SHFL.IDX PT, R4, R7, RZ, 0x181f ;  /* 0x00181fff07047589 */ /* 0x0002a400000e0000 */
.L_x_3209:
[----:B------:R-:W-:-:S05]  /*14d60*/  BRA.DIV ~URZ, `(.L_x_3134) ;  /* 0x000070f27f007947 */ /* 0x000fca000b800000 */
[----:B------:R3:W4:Y:S02]  /*14d70*/  SHFL.IDX PT, R0, R152, RZ, 0x181f ;  /* 0x00181fff98007589 */ /* 0x00072400000e0000 */
.L_x_3210:
[----:B------:R-:W-:Y:S02]  /*14d80*/  ISETP.GE.AND P0, PT, R217, 0x1, PT ;  /* 0x00000001d900780c */ /* 0x000fe40003f06270 */
[----:B------:R-:W-:Y:S02]  /*14d90*/  ISETP.GE.AND P5, PT, R219, c[0x0][0x1d4], PT ;  /* 0x00007500db007a0c */ /* 0x000fe40003fa6270 */
[----:B------:R-:W-:Y:S02]  /*14da0*/  ISETP.GE.AND P4, PT, R225, c[0x0][0x1d4], PT ;  /* 0x00007500e1007a0c */ /* 0x000fe40003f86270 */
[----:B------:R-:W-:Y:S02]  /*14db0*/  ISETP.GE.AND P3, PT, R226, c[0x0][0x1d4], PT ;  /* 0x00007500e2007a0c */ /* 0x000fe40003f66270 */
[----:B------:R-:W-:Y:S04]  /*14dc0*/  IADD3 R168, R219, 0xc0, RZ ;  /* 0x000000c0dba87810 */ /* 0x000fe80007ffe0ff */
[----:B------:R-:W-:Y:S02]  /*14dd0*/  ISETP.GE.AND P2, PT, R168, c[0x0][0x1d4], PT ;  /* 0x00007500a8007a0c */ /* 0x000fe40003f46270 */
[----:B----4-:R-:W-:Y:S05]  /*14de0*/  @P0 IADD3 R166, P1, R0, R222, RZ ;  /* 0x000000de00a60210 */ /* 0x010fea0007f3e0ff */
        /* <DEDUP_REMOVED lines=16> */
[----:B------:R4:W2:Y:S02]  /*14ef0*/  SHFL.IDX PT, R0, R152, 0x1, 0x181f ;  /* 0x00381f0098007f89 */ /* 0x0008a400000e0000 */
.L_x_3211:
[----:B------:R-:W-:Y:S02]  /*14f00*/  ISETP.GE.AND P0, PT, R217, 0x21, PT ;  /* 0x00000021d900780c */ /* 0x000fe40003f06270 */
[----:B------:R-:W-:Y:S02]  /*14f10*/  ISETP.GE.AND P5, PT, R219, c[0x0][0x1d4], PT ;  /* 0x00007500db007a0c */ /* 0x000fe40003fa6270 */
[----:B------:R-:W-:Y:S02]  /*14f20*/  ISETP.GE.AND P4, PT, R225, c[0x0][0x1d4], PT ;  /* 0x00007500e1007a0c */ /* 0x000fe40003f86270 */
[----:B------:R-:W-:Y:S02]  /*14f30*/  ISETP.GE.AND P3, PT, R226, c[0x0][0x1d4], PT ;  /* 0x00007500e2007a0c */ /* 0x000fe40003f66270 */
[----:B-1--4-:R-:W-:Y:S04]  /*14f40*/  IADD3 R7, R219, 0xc0, RZ ;  /* 0x000000c0db077810 */ /* 0x012fe80007ffe0ff */
[----:B------:R-:W-:Y:S02]  /*14f50*/  ISETP.GE.AND P2, PT, R7, c[0x0][0x1d4], PT ;  /* 0x0000750007007a0c */ /* 0x000fe40003f46270 */
[----:B--2---:R-:W-:Y:S05]  /*14f60*/  @P0 IADD3 R166, P1, R0, R222, RZ ;  /* 0x000000de00a60210 */ /* 0x004fea0007f3e0ff */
        /* <DEDUP_REMOVED lines=14> */
.L_x_3132:
[----:B------:R-:W-:Y:S05]  /*15050*/  BSYNC B0 ;  /* 0x0000000000007941 */ /* 0x000fea0003800000 */
.L_x_3131:
        /* <DEDUP_REMOVED lines=12> */
[----:B---3--:R-:W-:Y:S01]  /*15120*/  IMAD.IADD R152, R3, 0x1, R0 ;  /* 0x0000000103987824 */ /* 0x008fe200078e0200 */
[----:B------:R-:W-:Y:S01]  /*15130*/  IADD3 R154, R0, c[0x0][0x328], RZ ;  /* 0x0000ca00009a7a10 */ /* 0x000fe20007ffe0ff */
[----:B------:R-:W-:-:S05]  /*15140*/  BRA.DIV ~URZ, `(.L_x_3136) ;  /* 0x00006e827f007947 */ /* 0x000fca000b800000 */
[----:B------:R1:W2:Y:S02]  /*15150*/  SHFL.IDX PT, R3, R7, RZ, 0x1c1f ;  /* 0x001c1fff07037589 */ /* 0x0002a400000e0000 */
.L_x_3212:
        /* <DEDUP_REMOVED lines=17> */
.L_x_3139:
[----:B------:R-:W-:Y:S04]  /*15270*/  MOV R164, 0x1 ;  /* 0x0000000100a47802 */ /* 0x000fe80000000f00 */
[----:B------:R-:W-:Y:S11]  /*15280*/  ISETP.NE.AND P0, PT, R164, c[0x0][0x32c], PT ;  /* 0x0000cb00a4007a0c */ /* 0x000ff60003f05270 */
[----:B------:R-:W-:Y:S02]  /*15290*/  @!UPT UIADD3 URZ, URZ, URZ, URZ ;  /* 0x0000003f3f3ff290 */ /* 0x000fe4000fffe03f */
[----:B------:R-:W-:Y:S05]  /*152a0*/  @P0 IMAD.HI.U32 R164, R3, c[0x0][0x330], RZ ;  /* 0x0000cc0003a40a27 */ /* 0x000fea00078e00ff */
[----:B------:R-:W-:Y:S02]  /*152b0*/  @P0 SHF.R.U32.HI R3, RZ, c[0x0][0x334], R164 ;  /* 0x0000cd00ff030a19 */ /* 0x000fe400000116a4 */
.L_x_3140:
[----:B------:R-:W-:Y:S05]  /*152c0*/  BSYNC B0 ;  /* 0x0000000000007941 */ /* 0x000fea0003800000 */
.L_x_3138:
[----:B------:R-:W-:Y:S05]  /*152d0*/  IMAD R3, R3, c[0x0][0x32c], R155 ;  /* 0x0000cb0003037a24 */ /* 0x000fea00078e029b */
[----:B------:R-:W-:Y:S02]  /*152e0*/  IADD3 R164, R3, c[0x0][0x32c], RZ ;  /* 0x0000cb0003a47a10 */ /* 0x000fe40007ffe0ff */
[----:B------:R-:W-:Y:S02]  /*152f0*/  IMNMX R0, R0, R3, !PT ;  /* 0x0000000300007217 */ /* 0x000fe40007800200 */
[----:B------:R-:W-:Y:S02]  /*15300*/  IMNMX R2, R2, R164, PT ;  /* 0x000000a402027217 */ /* 0x000fe40003800200 */
.L_x_3137:
        /* <DEDUP_REMOVED lines=63> */
.L_x_3213:
        /* <DEDUP_REMOVED lines=17> */
.L_x_3144:
[----:B------:R-:W-:Y:S04]  /*15810*/  MOV R4, 0x1 ;  /* 0x0000000100047802 */ /* 0x000fe80000000f00 */
[----:B------:R-:W-:Y:S11]  /*15820*/  ISETP.NE.AND P0, PT, R4, c[0x0][0x32c], PT ;  /* 0x0000cb0004007a0c */ /* 0x000ff60003f05270 */
[----:B------:R-:W-:Y:S02]  /*15830*/  @!UPT UIADD3 URZ, URZ, URZ, URZ ;  /* 0x0000003f3f3ff290 */ /* 0x000fe4000fffe03f */
[----:B------:R-:W-:Y:S05]  /*15840*/  @P0 IMAD.HI.U32 R4, R3, c[0x0][0x330], RZ ;  /* 0x0000cc0003040a27 */ /* 0x000fea00078e00ff */
[----:B------:R-:W-:Y:S02]  /*15850*/  @P0 SHF.R.U32.HI R3, RZ, c[0x0][0x334], R4 ;  /* 0x0000cd00ff030a19 */ /* 0x000fe40000011604 */
.L_x_3145:
[----:B------:R-:W-:Y:S05]  /*15860*/  BSYNC B0 ;  /* 0x0000000000007941 */ /* 0x000fea0003800000 */
.L_x_3143:
[----:B------:R-:W-:Y:S05]  /*15870*/  IMAD R3, R3, c[0x0][0x32c], R155 ;  /* 0x0000cb0003037a24 */ /* 0x000fea00078e029b */
[----:B------:R-:W-:Y:S02]  /*15880*/  IADD3 R4, R3, c[0x0][0x32c], RZ ;  /* 0x0000cb0003047a10 */ /* 0x000fe40007ffe0ff */
[----:B------:R-:W-:Y:S02]  /*15890*/  IMNMX R0, R0, R3, !PT ;  /* 0x0000000300007217 */ /* 0x000fe40007800200 */
[----:B------:R-:W-:Y:S02]  /*158a0*/  IMNMX R2, R2, R4, PT ;  /* 0x0000000402027217 */ /* 0x000fe40003800200 */
.L_x_3142:
        /* <DEDUP_REMOVED lines=68> */
.L_x_3214:
[----:B--2---:R-:W-:Y:S01]  /*15cf0*/  FMNMX.FTZ R152, R4, R0, !PT ;  /* 0x0000000004987209 */ /* 0x004fe20007810000 */
[----:B------:R-:W-:-:S05]  /*15d00*/  BRA.DIV ~URZ, `(.L_x_3147) ;  /* 0x000064027f007947 */ /* 0x000fca000b800000 */
[----:B-1----:R-:W-:Y:S04]  /*15d10*/  SHFL.BFLY PT, R4, R7, 0x2, 0x1f ;  /* 0x0c401f0007047f89 */ /* 0x002fe800000e0000 */
[----:B------:R-:W1:Y:S02]  /*15d20*/  SHFL.BFLY PT, R2, R152, 0x1, 0x1f ;  /* 0x0c201f0098027f89 */ /* 0x000e6400000e0000 */
[----:B-1----:R-:W-:Y:S02]  /*15d30*/  FMNMX.FTZ R152, R152, R2, !PT ;  /* 0x0000000298987209 */ /* 0x002fe40007810000 */
[----:B------:R-:W-:Y:S05]  /*15d40*/  FMNMX.FTZ R4, R7, R4, !PT ;  /* 0x0000000407047209 */ /* 0x000fea0007810000 */
[----:B------:R1:W2:Y:S02]  /*15d50*/  SHFL.BFLY PT, R0, R4, 0x1, 0x1f ;  /* 0x0c201f0004007f89 */ /* 0x0002a400000e0000 */
.L_x_3215:
        /* <DEDUP_REMOVED lines=17> */
[----:B------:R-:W3:Y:S01]  /*15e70*/  LDSM.16.MT88.4 R28, [R200+0x4080] ;  /* 0x00408000c81c783b */ /* 0x000ee20000004200 */
[--C-:B------:R-:W-:Y:S01]  /*15e80*/  FFMA.FTZ R12, R12, c[0x0][0x2d0], -R7.reuse ;  /* 0x0000b4000c0c7a23 */ /* 0x100fe20000010807 */
[----:B------:R-:W-:Y:S01]  /*15e90*/  ISETP.GT.AND P0, PT, R218, R233, PT ;  /* 0x000000e9da00720c */ /* 0x000fe20003f04270 */
[----:B------:R-:W-:Y:S02]  /*15ea0*/  FFMA.FTZ R13, R13, c[0x0][0x2d0], -R7 ;  /* 0x0000b4000d0d7a23 */ /* 0x000fe40000010807 */
[--C-:B------:R-:W-:Y:S02]  /*15eb0*/  FFMA.FTZ R10, R10, c[0x0][0x2d0], -R154.reuse ;  /* 0x0000b4000a0a7a23 */ /* 0x100fe4000001089a */
[--C-:B------:R-:W-:Y:S01]  /*15ec0*/  FFMA.FTZ R11, R11, c[0x0][0x2d0], -R154.reuse ;  /* 0x0000b4000b0b7a23 */ /* 0x100fe2000001089a */
[----:B------:R4:W-:Y:S01]  /*15ed0*/  MUFU.EX2 R2, R0 ;  /* 0x0000000000027308 */ /* 0x0009e20000000800 */
[--C-:B------:R-:W-:Y:S01]  /*15ee0*/  FFMA.FTZ R14, R14, c[0x0][0x2d0], -R154.reuse ;  /* 0x0000b4000e0e7a23 */ /* 0x100fe2000001089a */
[----:B------:R-:W-:Y:S01]  /*15ef0*/  LDSM.16.MT88.4 R172, [R199+0x6080] ;  /* 0x00608000c7ac783b */ /* 0x000fe20000004200 */
[--C-:B------:R-:W-:Y:S07]  /*15f00*/  FFMA.FTZ R15, R15, c[0x0][0x2d0], -R154.reuse ;  /* 0x0000b4000f0f7a23 */ /* 0x100fee000001089a */
[----:B------:R-:W5:Y:S01]  /*15f10*/  MUFU.EX2 R223, R9 ;  /* 0x0000000900df7308 */ /* 0x000f620000000800 */
[----:B------:R-:W-:Y:S09]  /*15f20*/  LDSM.16.MT88.4 R176, [R198+0x7880] ;  /* 0x00788000c6b0783b */ /* 0x000ff20000004200 */
[----:B------:R-:W-:Y:S01]  /*15f30*/  MUFU.EX2 R222, R12 ;  /* 0x0000000c00de7308 */ /* 0x000fe20000000800 */
[----:B----4-:R-:W-:Y:S02]  /*15f40*/  FADD.FTZ R0, -R3, R153 ;  /* 0x0000009903007221 */ /* 0x010fe40000010100 */
[--C-:B------:R-:W-:Y:S02]  /*15f50*/  FFMA.FTZ R3, R164, c[0x0][0x2d0], -R7.reuse ;  /* 0x0000b400a4037a23 */ /* 0x100fe40000010807 */
[----:B------:R-:W-:Y:S05]  /*15f60*/  FMUL.FTZ R0, R0, c[0x0][0x2d0] ;  /* 0x0000b40000007a20 */ /* 0x000fea0000410000 */
[----:B------:R-:W4:Y:S10]  /*15f70*/  MUFU.EX2 R216, R13 ;  /* 0x0000000d00d87308 */ /* 0x000f340000000800 */
[----:B------:R-:W-:Y:S10]  /*15f80*/  MUFU.EX2 R215, R10 ;  /* 0x0000000a00d77308 */ /* 0x000ff40000000800 */
[----:B------:R-:W1:Y:S10]  /*15f90*/  MUFU.EX2 R214, R11 ;  /* 0x0000000b00d67308 */ /* 0x000e740000000800 */
[----:B------:R-:W-:Y:S10]  /*15fa0*/  MUFU.EX2 R213, R14 ;  /* 0x0000000e00d57308 */ /* 0x000ff40000000800 */
[----:B------:R-:W-:Y:S10]  /*15fb0*/  MUFU.EX2 R212, R15 ;  /* 0x0000000f00d47308 */ /* 0x000ff40000000800 */
[----:B------:R-:W1:Y:S10]  /*15fc0*/  MUFU.EX2 R0, R0 ;  /* 0x0000000000007308 */ /* 0x000e740000000800 */
[----:B------:R1:W-:Y:S02]  /*15fd0*/  MUFU.EX2 R211, R3 ;  /* 0x0000000300d37308 */ /* 0x0003e40000000800 */
[--C-:B-1----:R-:W-:Y:S01]  /*15fe0*/  FFMA.FTZ R3, R165, c[0x0][0x2d0], -R7.reuse ;  /* 0x0000b400a5037a23 */ /* 0x102fe20000010807 */
[----:B-----5:R-:W-:Y:S01]  /*15ff0*/  F2FP.BF16.PACK_AB R16, R223, R224 ;  /* 0x000000e0df10723e */ /* 0x020fe200000010ff */
[----:B------:R-:W-:Y:S01]  /*16000*/  FMUL.FTZ R8, R2, R156 ;  /* 0x0000009c02087220 */ /* 0x000fe20000410000 */
[----:B----4-:R-:W-:Y:S01]  /*16010*/  F2FP.BF16.PACK_AB R18, R216, R222 ;  /* 0x000000ded812723e */ /* 0x010fe200000010ff */
[----:B------:R-:W-:Y:S01]  /*16020*/  FMUL.FTZ R9, R2, R157 ;  /* 0x0000009d02097220 */ /* 0x000fe20000410000 */
[----:B------:R-:W-:Y:S01]  /*16030*/  F2FP.BF16.PACK_AB R17, R214, R215 ;  /* 0x000000d7d611723e */ /* 0x000fe200000010ff */
[----:B------:R-:W-:Y:S01]  /*16040*/  FMUL.FTZ R10, R0, R158 ;  /* 0x0000009e000a7220 */ /* 0x000fe20000410000 */
[----:B------:R-:W-:Y:S01]  /*16050*/  F2FP.BF16.PACK_AB R19, R212, R213 ;  /* 0x000000d5d413723e */ /* 0x000fe200000010ff */
[----:B------:R-:W-:Y:S01]  /*16060*/  FMUL.FTZ R11, R0, R159 ;  /* 0x0000009f000b7220 */ /* 0x000fe20000410000 */
[----:B------:R1:W4:Y:S01]  /*16070*/  MUFU.EX2 R210, R3 ;  /* 0x0000000300d27308 */ /* 0x0003220000000800 */
[----:B------:R-:W-:Y:S01]  /*16080*/  LDSM.16.MT88.4 R156, [R200+0x4880] ;  /* 0x00488000c89c783b */ /* 0x000fe20000004200 */
        /* <DEDUP_REMOVED lines=8> */
[----:B------:R-:W5:Y:S01]  /*16110*/  LDSM.16.MT88.4 R20, [R199+0x4080] ;  /* 0x00408000c714783b */ /* 0x000f620000004200 */
[----:B------:R-:W-:Y:S02]  /*16120*/  FMUL.FTZ R137, R2, R137 ;  /* 0x0000008902897220 */ /* 0x000fe40000410000 */
[C---:B------:R-:W-:Y:S02]  /*16130*/  FMUL.FTZ R138, R0.reuse, R138 ;  /* 0x0000008a008a7220 */ /* 0x040fe40000410000 */
[----:B------:R-:W-:Y:S04]  /*16140*/  FMUL.FTZ R139, R0, R139 ;  /* 0x0000008b008b7220 */ /* 0x000fe80000410000 */
[--C-:B-1----:R-:W-:Y:S02]  /*16150*/  FFMA.FTZ R3, R166, c[0x0][0x2d0], -R7.reuse ;  /* 0x0000b400a6037a23 */ /* 0x102fe40000010807 */
[C---:B------:R-:W-:Y:S01]  /*16160*/  FMUL.FTZ R140, R2.reuse, R140 ;  /* 0x0000008c028c7220 */ /* 0x040fe20000410000 */
[C---:B--2---:R-:W-:Y:S01]  /*16170*/  HMMA.16816.F32.BF16 R136, R16.reuse, R24, R136 ;  /* 0x000000181088723c */ /* 0x044fe20000041888 */
[----:B------:R1:W-:Y:S02]  /*16180*/  MUFU.EX2 R195, R3 ;  /* 0x0000000300c37308 */ /* 0x0003e40000000800 */
        /* <DEDUP_REMOVED lines=16> */
[----:B------:R1:W3:Y:S01]  /*16290*/  MUFU.EX2 R194, R3 ;  /* 0x0000000300c27308 */ /* 0x0002e20000000800 */
[C---:B------:R-:W-:Y:S01]  /*162a0*/  HMMA.16816.F32.BF16 R148, R16.reuse, R30, R148 ;  /* 0x0000001e1094723c */ /* 0x040fe20000041894 */
[----:B------:R-:W1:Y:S02]  /*162b0*/  LDSM.16.MT88.4 R28, [R198+0x5880] ;  /* 0x00588000c61c783b */ /* 0x000e640000004200 */
        /* <DEDUP_REMOVED lines=69> */
[--C-:B------:R-:W-:Y:S02]  /*16710*/  FFMA.FTZ R3, R155, c[0x0][0x2d0], -R154.reuse ;  /* 0x0000b4009b037a23 */ /* 0x100fe4000001089a */
        /* <DEDUP_REMOVED lines=13> */
[--C-:B--2---:R-:W-:Y:S02]  /*167f0*/  FFMA.FTZ R3, R167, c[0x0][0x2d0], -R154.reuse ;  /* 0x0000b400a7037a23 */ /* 0x104fe4000001089a */
[----:B------:R-:W-:Y:S01]  /*16800*/  LDSM.16.MT88.4 R164, [R197+0x6080] ;  /* 0x00608000c5a4783b */ /* 0x000fe20000004200 */
[C---:B------:R-:W-:Y:S01]  /*16810*/  HMMA.16816.F32.BF16 R88, R16.reuse, R24, R88 ;  /* 0x000000181058723c */ /* 0x040fe20000041858 */
[----:B------:R2:W1:Y:S02]  /*16820*/  MUFU.EX2 R192, R3 ;  /* 0x0000000300c07308 */ /* 0x0004640000000800 */
        /* <DEDUP_REMOVED lines=28> */
[----:B-1----:R-:W-:Y:S02]  /*169f0*/  FFMA.FTZ R3, R170, c[0x0][0x2d0], -R154 ;  /* 0x0000b400aa037a23 */ /* 0x002fe4000001089a */
[----:B------:R-:W-:Y:S01]  /*16a00*/  LDSM.16.MT88.4 R168, [R200+0x6080] ;  /* 0x00608000c8a8783b */ /* 0x000fe20000004200 */
[C---:B------:R-:W-:Y:S01]  /*16a10*/  HMMA.16816.F32.BF16 R108, R16.reuse, R22, R108 ;  /* 0x00000016106c723c */ /* 0x040fe2000004186c */
[----:B------:R1:W5:Y:S02]  /*16a20*/  MUFU.EX2 R190, R3 ;  /* 0x0000000300be7308 */ /* 0x0003640000000800 */
[----:B------:R-:W-:Y:S02]  /*16a30*/  FMUL.FTZ R113, R2, R113 ;  /* 0x0000007102717220 */ /* 0x000fe40000410000 */
[C---:B------:R-:W-:Y:S02]  /*16a40*/  FMUL.FTZ R114, R0.reuse, R114 ;  /* 0x0000007200727220 */ /* 0x040fe40000410000 */
[----:B------:R-:W1:Y:S01]  /*16a50*/  LDSM.16.MT88.4 R20, [R199+0x8880] ;  /* 0x00888000c714783b */ /* 0x000e620000004200 */
[----:B------:R-:W-:Y:S04]  /*16a60*/  FMUL.FTZ R115, R0, R115 ;  /* 0x0000007300737220 */ /* 0x000fe80000410000 */
[C---:B------:R-:W-:Y:S02]  /*16a70*/  FMUL.FTZ R116, R2.reuse, R116 ;  /* 0x0000007402747220 */ /* 0x040fe40000410000 */
[----:B------:R-:W-:Y:S01]  /*16a80*/  FMUL.FTZ R117, R2, R117 ;  /* 0x0000007502757220 */ /* 0x000fe20000410000 */
        /* <DEDUP_REMOVED lines=26> */
[----:B------:R-:W-:Y:S02]  /*16c30*/  FFMA.FTZ R2, R2, R230, R224 ;  /* 0x000000e602027223 */ /* 0x000fe400000100e0 */
[----:B------:R1:W1:Y:S01]  /*16c40*/  MUFU.EX2 R189, R3 ;  /* 0x0000000300bd7308 */ /* 0x0002620000000800 */
[----:B------:R-:W-:Y:S01]  /*16c50*/  HMMA.16816.F32.BF16 R132, R16, R22, R132 ;  /* 0x000000161084723c */ /* 0x000fe20000041884 */
[----:B------:R-:W2:Y:S06]  /*16c60*/  LDSM.16.MT88.4 R20, [R198+0x6080] ;  /* 0x00608000c614783b */ /* 0x000eac0000004200 */
[----:B----4-:R-:W-:Y:S02]  /*16c70*/  F2FP.BF16.PACK_AB R16, R210, R211 ;  /* 0x000000d3d210723e */ /* 0x010fe400000010ff */
[----:B------:R-:W-:Y:S03]  /*16c80*/  F2FP.BF16.PACK_AB R18, R194, R195 ;  /* 0x000000c3c212723e */ /* 0x000fe600000010ff */
[----:B------:R-:W-:Y:S02]  /*16c90*/  F2FP.BF16.PACK_AB R17, R192, R193 ;  /* 0x000000c1c011723e */ /* 0x000fe400000010ff */
[----:B-----5:R-:W-:Y:S07]  /*16ca0*/  F2FP.BF16.PACK_AB R19, R190, R191 ;  /* 0x000000bfbe13723e */ /* 0x020fee00000010ff */
[C---:B---3--:R-:W-:Y:S03]  /*16cb0*/  HMMA.16816.F32.BF16 R8, R16.reuse, R24, R8 ;  /* 0x000000181008723c */ /* 0x048fe60000041808 */
[--C-:B-1----:R-:W-:Y:S04]  /*16cc0*/  FFMA.FTZ R3, R183, c[0x0][0x2d0], -R7.reuse ;  /* 0x0000b400b7037a23 */ /* 0x102fe80000010807 */
[----:B------:R1:W-:Y:S01]  /*16cd0*/  MUFU.EX2 R188, R3 ;  /* 0x0000000300bc7308 */ /* 0x0003e20000000800 */
[C---:B------:R-:W-:Y:S01]  /*16ce0*/  HMMA.16816.F32.BF16 R12, R16.reuse, R26, R12 ;  /* 0x0000001a100c723c */ /* 0x040fe2000004180c */
[----:B------:R-:W3:Y:S07]  /*16cf0*/  LDSM.16.MT88.4 R24, [R197+0x7880] ;  /* 0x00788000c518783b */ /* 0x000eee0000004200 */
[C---:B--2---:R-:W-:Y:S08]  /*16d00*/  HMMA.16816.F32.BF16 R136, R16.reuse, R28, R136 ;  /* 0x0000001c1088723c */ /* 0x044ff00000041888 */
[C---:B------:R-:W-:Y:S01]  /*16d10*/  HMMA.16816.F32.BF16 R140, R16.reuse, R30, R140 ;  /* 0x0000001e108c723c */ /* 0x040fe2000004188c */
[----:B------:R-:W2:Y:S03]  /*16d20*/  LDSM.16.MT88.4 R28, [R200+0x7880] ;  /* 0x00788000c81c783b */ /* 0x000ea60000004200 */
[--C-:B-1----:R-:W-:Y:S04]  /*16d30*/  FFMA.FTZ R3, R186, c[0x0][0x2d0], -R7.reuse ;  /* 0x0000b400ba037a23 */ /* 0x102fe80000010807 */
[C---:B------:R-:W-:Y:S01]  /*16d40*/  HMMA.16816.F32.BF16 R144, R16.reuse, R156, R144 ;  /* 0x0000009c1090723c */ /* 0x040fe20000041890 */
[----:B------:R1:W-:Y:S03]  /*16d50*/  MUFU.EX2 R183, R3 ;  /* 0x0000000300b77308 */ /* 0x0003e60000000800 */
[----:B------:R-:W-:Y:S04]  /*16d60*/  FFMA.FTZ R7, R185, c[0x0][0x2d0], -R7 ;  /* 0x0000b400b9077a23 */ /* 0x000fe80000010807 */
[C---:B------:R-:W-:Y:S01]  /*16d70*/  HMMA.16816.F32.BF16 R148, R16.reuse, R158, R148 ;  /* 0x0000009e1094723c */ /* 0x040fe20000041894 */
[----:B------:R-:W4:Y:S02]  /*16d80*/  LDSM.16.MT88.4 R156, [R199+0x7880] ;  /* 0x00788000c79c783b */ /* 0x000f240000004200 */
[----:B------:R-:W-:Y:S05]  /*16d90*/  MUFU.EX2 R181, R7 ;  /* 0x0000000700b57308 */ /* 0x000fea0000000800 */
[C---:B------:R-:W-:Y:S08]  /*16da0*/  HMMA.16816.F32.BF16 R32, R16.reuse, R160, R32 ;  /* 0x000000a01020723c */ /* 0x040ff00000041820 */
[C---:B------:R-:W-:Y:S01]  /*16db0*/  HMMA.16816.F32.BF16 R36, R16.reuse, R162, R36 ;  /* 0x000000a21024723c */ /* 0x040fe20000041824 */
[----:B------:R-:W-:Y:S03]  /*16dc0*/  LDSM.16.MT88.4 R160, [R197+0x5080] ;  /* 0x00508000c5a0783b */ /* 0x000fe60000004200 */
[--C-:B-1----:R-:W-:Y:S04]  /*16dd0*/  FFMA.FTZ R3, R180, c[0x0][0x2d0], -R154.reuse ;  /* 0x0000b400b4037a23 */ /* 0x102fe8000001089a */
[C---:B------:R-:W-:Y:S01]  /*16de0*/  HMMA.16816.F32.BF16 R40, R16.reuse, R164, R40 ;  /* 0x000000a41028723c */ /* 0x040fe20000041828 */
[----:B------:R1:W5:Y:S07]  /*16df0*/  MUFU.EX2 R155, R3 ;  /* 0x00000003009b7308 */ /* 0x00036e0000000800 */
[C---:B------:R-:W-:Y:S01]  /*16e00*/  HMMA.16816.F32.BF16 R44, R16.reuse, R166, R44 ;  /* 0x000000a6102c723c */ /* 0x040fe2000004182c */
[----:B------:R-:W-:Y:S07]  /*16e10*/  LDSM.16.MT88.4 R164, [R197+0x6880] ;  /* 0x00688000c5a4783b */ /* 0x000fee0000004200 */
        /* <DEDUP_REMOVED lines=12> */
[C---:B---3--:R-:W-:Y:S01]  /*16ee0*/  HMMA.16816.F32.BF16 R72, R16.reuse, R24, R72 ;  /* 0x000000181048723c */ /* 0x048fe20000041848 */
[----:B------:R1:W3:Y:S07]  /*16ef0*/  MUFU.EX2 R7, R3 ;  /* 0x0000000300077308 */ /* 0x0002ee0000000800 */
[C---:B------:R-:W-:Y:S01]  /*16f00*/  HMMA.16816.F32.BF16 R76, R16.reuse, R26, R76 ;  /* 0x0000001a104c723c */ /* 0x040fe2000004184c */
[----:B------:R-:W3:Y:S07]  /*16f10*/  LDSM.16.MT88.4 R24, [R198+0x9080] ;  /* 0x00908000c618783b */ /* 0x000eee0000004200 */
[C---:B------:R-:W-:Y:S08]  /*16f20*/  HMMA.16816.F32.BF16 R80, R16.reuse, R176, R80 ;  /* 0x000000b01050723c */ /* 0x040ff00000041850 */
[C---:B------:R-:W-:Y:S01]  /*16f30*/  HMMA.16816.F32.BF16 R84, R16.reuse, R178, R84 ;  /* 0x000000b21054723c */ /* 0x040fe20000041854 */
[----:B------:R-:W-:Y:S03]  /*16f40*/  LDSM.16.MT88.4 R176, [R199+0x8080] ;  /* 0x00808000c7b0783b */ /* 0x000fe60000004200 */
[----:B-1----:R-:W-:Y:S04]  /*16f50*/  FFMA.FTZ R3, R187, c[0x0][0x2d0], -R154 ;  /* 0x0000b400bb037a23 */ /* 0x002fe8000001089a */
[C---:B--2---:R-:W-:Y:S01]  /*16f60*/  HMMA.16816.F32.BF16 R88, R16.reuse, R28, R88 ;  /* 0x0000001c1058723c */ /* 0x044fe20000041858 */
[----:B------:R1:W2:Y:S07]  /*16f70*/  MUFU.EX2 R6, R3 ;  /* 0x0000000300067308 */ /* 0x0002ae0000000800 */
[C---:B------:R-:W-:Y:S01]  /*16f80*/  HMMA.16816.F32.BF16 R92, R16.reuse, R30, R92 ;  /* 0x0000001e105c723c */ /* 0x040fe2000004185c */
[----:B------:R-:W2:Y:S07]  /*16f90*/  LDSM.16.MT88.4 R28, [R200+0x9080] ;  /* 0x00908000c81c783b */ /* 0x000eae0000004200 */
[C---:B----4-:R-:W-:Y:S08]  /*16fa0*/  HMMA.16816.F32.BF16 R96, R16.reuse, R156, R96 ;  /* 0x0000009c1060723c */ /* 0x050ff00000041860 */
[C---:B------:R-:W-:Y:S01]  /*16fb0*/  HMMA.16816.F32.BF16 R100, R16.reuse, R158, R100 ;  /* 0x0000009e1064723c */ /* 0x040fe20000041864 */
[----:B------:R-:W4:Y:S03]  /*16fc0*/  LDSM.16.MT88.4 R156, [R199+0x9080] ;  /* 0x00908000c79c783b */ /* 0x000f260000004200 */
[----:B-1----:R-:W-:Y:S02]  /*16fd0*/  FFMA.FTZ R3, R0, R229, R215 ;  /* 0x000000e500037223 */ /* 0x002fe400000100d7 */
        /* <DEDUP_REMOVED lines=22> */
[C---:B----4-:R-:W-:Y:S04]  /*17140*/  HMMA.16816.F32.BF16 R128, R16.reuse, R156, R128 ;  /* 0x0000009c1080723c */ /* 0x050fe80000041880 */
[----:B------:R-:W-:Y:S02]  /*17150*/  FADD.FTZ R2, R190, R2 ;  /* 0x00000002be027221 */ /* 0x000fe40000010000 */
[----:B------:R-:W-:Y:S02]  /*17160*/  FADD.FTZ R0, R189, R0 ;  /* 0x00000000bd007221 */ /* 0x000fe40000010000 */
[----:B------:R-:W-:Y:S04]  /*17170*/  HMMA.16816.F32.BF16 R132, R16, R158, R132 ;  /* 0x0000009e1084723c */ /* 0x000fe80000041884 */
[----:B-----5:R-:W-:Y:S02]  /*17180*/  FADD.FTZ R3, R155, R2 ;  /* 0x000000029b037221 */ /* 0x020fe40000010000 */
[C---:B------:R-:W-:Y:S01]  /*17190*/  FADD.FTZ R2, R188.reuse, R0 ;  /* 0x00000000bc027221 */ /* 0x040fe20000010000 */
[----:B------:R-:W-:Y:S01]  /*171a0*/  F2FP.BF16.PACK_AB R16, R188, R189 ;  /* 0x000000bdbc10723e */ /* 0x000fe200000010ff */
[----:B------:R-:W-:Y:S01]  /*171b0*/  FADD.FTZ R0, R153, R3 ;  /* 0x0000000399007221 */ /* 0x000fe20000010000 */
[----:B------:R-:W-:Y:S03]  /*171c0*/  F2FP.BF16.PACK_AB R18, R181, R183 ;  /* 0x000000b7b512723e */ /* 0x000fe600000010ff */
[----:B------:R-:W-:Y:S01]  /*171d0*/  F2FP.BF16.PACK_AB R17, R153, R155 ;  /* 0x0000009b9911723e */ /* 0x000fe200000010ff */
[----:B------:R-:W-:Y:S01]  /*171e0*/  FADD.FTZ R0, R7, R0 ;  /* 0x0000000007007221 */ /* 0x000fe20000010000 */
[C---:B------:R-:W-:Y:S01]  /*171f0*/  F2FP.BF16.PACK_AB R19, R6.reuse, R7 ;  /* 0x000000070613723e */ /* 0x040fe200000010ff */
[----:B------:R-:W-:Y:S01]  /*17200*/  FADD.FTZ R2, R183, R2 ;  /* 0x00000002b7027221 */ /* 0x000fe20000010000 */
[----:B------:R-:W-:Y:S01]  /*17210*/  MOV R7, R4 ;  /* 0x0000000400077202 */ /* 0x000fe20000000f00 */
[----:B------:R-:W-:Y:S01]  /*17220*/  FADD.FTZ R229, R6, R0 ;  /* 0x0000000006e57221 */ /* 0x000fe20000010000 */
[----:B------:R-:W-:Y:S01]  /*17230*/  IADD3 R0, R218, -0x1, RZ ;  /* 0xffffffffda007810 */ /* 0x000fe20007ffe0ff */
[----:B------:R-:W-:Y:S01]  /*17240*/  FADD.FTZ R230, R181, R2 ;  /* 0x00000002b5e67221 */ /* 0x000fe20000010000 */
[----:B------:R-:W-:Y:S01]  /*17250*/  MOV R6, R152 ;  /* 0x0000009800067202 */ /* 0x000fe20000000f00 */
[C---:B------:R-:W-:Y:S01]  /*17260*/  HMMA.16816.F32.BF16 R156, R16.reuse, R160, R8 ;  /* 0x000000a0109c723c */ /* 0x040fe20000041808 */
[----:B------:R-:W4:Y:S02]  /*17270*/  LDSM.16.MT88.4 R8, [R198+0x6880] ;  /* 0x00688000c608783b */ /* 0x000f240000004200 */
[----:B------:R-:W-:Y:S02]  /*17280*/  MOV R218, R0 ;  /* 0x0000000000da7202 */ /* 0x000fe40000000f00 */
[----:B------:R-:W-:Y:S03]  /*17290*/  MOV R153, R4 ;  /* 0x0000000400997202 */ /* 0x000fe60000000f00 */
        /* <DEDUP_REMOVED lines=13> */
[----:B------:R-:W2:Y:S07]  /*17370*/  LDSM.16.MT88.4 R164, [R198+0x9880] ;  /* 0x00988000c6a4783b */ /* 0x000eae0000004200 */
[C---:B----4-:R-:W-:Y:S08]  /*17380*/  HMMA.16816.F32.BF16 R48, R16.reuse, R8, R48 ;  /* 0x000000081030723c */ /* 0x050ff00000041830 */
[C---:B------:R-:W-:Y:S01]  /*17390*/  HMMA.16816.F32.BF16 R52, R16.reuse, R10, R52 ;  /* 0x0000000a1034723c */ /* 0x040fe20000041834 */
[----:B------:R-:W4:Y:S07]  /*173a0*/  LDSM.16.MT88.4 R8, [R200+0x9880] ;  /* 0x00988000c808783b */ /* 0x000f2e0000004200 */
[C---:B-----5:R-:W-:Y:S08]  /*173b0*/  HMMA.16816.F32.BF16 R56, R16.reuse, R12, R56 ;  /* 0x0000000c1038723c */ /* 0x060ff00000041838 */
[C---:B------:R-:W-:Y:S01]  /*173c0*/  HMMA.16816.F32.BF16 R60, R16.reuse, R14, R60 ;  /* 0x0000000e103c723c */ /* 0x040fe2000004183c */
[----:B------:R-:W5:Y:S07]  /*173d0*/  LDSM.16.MT88.4 R12, [R199+0x9880] ;  /* 0x00988000c70c783b */ /* 0x000f6e0000004200 */
[C---:B-1----:R-:W-:Y:S08]  /*173e0*/  HMMA.16816.F32.BF16 R64, R16.reuse, R20, R64 ;  /* 0x000000141040723c */ /* 0x042ff00000041840 */
        /* <DEDUP_REMOVED lines=13> */
[C---:B----4-:R-:W-:Y:S08]  /*174c0*/  HMMA.16816.F32.BF16 R120, R16.reuse, R8, R120 ;  /* 0x000000081078723c */ /* 0x050ff00000041878 */
[C---:B------:R-:W-:Y:S08]  /*174d0*/  HMMA.16816.F32.BF16 R124, R16.reuse, R10, R124 ;  /* 0x0000000a107c723c */ /* 0x040ff0000004187c */
[C---:B-----5:R-:W-:Y:S08]  /*174e0*/  HMMA.16816.F32.BF16 R128, R16.reuse, R12, R128 ;  /* 0x0000000c1080723c */ /* 0x060ff00000041880 */
[----:B------:R-:W-:Y:S01]  /*174f0*/  HMMA.16816.F32.BF16 R132, R16, R14, R132 ;  /* 0x0000000e1084723c */ /* 0x000fe20000041884 */
[----:B------:R-:W-:Y:S07]  /*17500*/  @!UPT UIADD3 URZ, URZ, URZ, URZ ;  /* 0x0000003f3f3ff290 */ /* 0x000fee000fffe03f */
[----:B------:R-:W-:-:S11]  /*17510*/  @P0 BRA `(.L_x_3148) ;  /* 0xffffc6f000000947 */ /* 0x000fd6000383ffff */
.L_x_3126:
[----:B------:R-:W-:Y:S05]  /*17520*/  BRA.DIV ~URZ, `(.L_x_3149) ;  /* 0x00004cc27f007947 */ /* 0x000fea000b800000 */
[----:B------:R1:W2:Y:S02]  /*17530*/  SHFL.BFLY PT, R5, R230, 0x2, 0x1f ;  /* 0x0c401f00e6057f89 */ /* 0x0002a400000e0000 */
.L_x_3216:
[----:B--2---:R-:W-:Y:S01]  /*17540*/  FADD.FTZ R5, R5, R230 ;  /* 0x000000e605057221 */ /* 0x004fe20000010000 */
[----:B------:R-:W-:Y:S05]  /*17550*/  BRA.DIV ~URZ, `(.L_x_3150) ;  /* 0x00004cf27f007947 */ /* 0x000fea000b800000 */
[----:B------:R-:W2:Y:S04]  /*17560*/  SHFL.BFLY PT, R4, R229, 0x2, 0x1f ;  /* 0x0c401f00e5047f89 */ /* 0x000ea800000e0000 */
[----:B------:R-:W3:Y:S01]  /*17570*/  SHFL.BFLY PT, R2, R5, 0x1, 0x1f ;  /* 0x0c201f0005027f89 */ /* 0x000ee200000e0000 */
[----:B--2---:R-:W-:-:S02]  /*17580*/  FADD.FTZ R4, R4, R229 ;  /* 0x000000e504047221 */ /* 0x004fc40000010000 */
[----:B---3--:R-:W-:-:S03]  /*17590*/  FADD.FTZ R5, R5, R2 ;  /* 0x0000000205057221 */ /* 0x008fc60000010000 */
[----:B------:R2:W3:Y:S04]  /*175a0*/  SHFL.BFLY PT, R0, R4, 0x1, 0x1f ;  /* 0x0c201f0004007f89 */ /* 0x0004e800000e0000 */
.L_x_3217:
        /* <DEDUP_REMOVED lines=148> */
.L_x_3043:
[----:B------:R-:W-:Y:S05]  /*17ef0*/  @P1 BRA `(.L_x_3151) ;  /* 0x00001aa000001947 */ /* 0x000fea0003800000 */
[----:B------:R-:W2:Y:S01]  /*17f00*/  S2R R65, SR_TID.X ;  /* 0x0000000000417919 */ /* 0x000ea20000002100 */
[----:B------:R-:W-:Y:S01]  /*17f10*/  F2FP.BF16.PACK_AB R50, R51, R50 ;  /* 0x000000323332723e */ /* 0x000fe200000010ff */
[----:B------:R-:W-:Y:S01]  /*17f20*/  WARPSYNC 0xffffffff ;  /* 0xffffffff00007948 */ /* 0x000fe20003800000 */
[----:B------:R-:W-:Y:S01]  /*17f30*/  F2FP.BF16.PACK_AB R46, R47, R46 ;  /* 0x0000002e2f2e723e */ /* 0x000fe200000010ff */
[----:B------:R-:W-:Y:S01]  /*17f40*/  BAR.SYNC.DEFER_BLOCKING 0x1, 0x100 ;  /* 0x0044000000007b1d */ /* 0x000fe20000010000 */
        /* <DEDUP_REMOVED lines=10> */
[----:B--2---:R-:W-:Y:S02]  /*17ff0*/  SHF.R.S32.HI R51, RZ, 0x1f, R65 ;  /* 0x0000001fff337819 */ /* 0x004fe40000011441 */
[----:B------:R-:W-:Y:S02]  /*18000*/  F2FP.BF16.PACK_AB R5, R145, R144 ;  /* 0x000000909105723e */ /* 0x000fe400000010ff */
[----:B------:R-:W-:-:S02]  /*18010*/  LEA.HI R2, R51, R65, RZ, 0x2 ;  /* 0x0000004133027211 */ /* 0x000fc400078f10ff */
[----:B------:R-:W-:Y:S02]  /*18020*/  LEA.HI R47, R51, R65, RZ, 0x5 ;  /* 0x00000041332f7211 */ /* 0x000fe400078f28ff */
[--C-:B------:R-:W-:Y:S02]  /*18030*/  SHF.R.S32.HI R4, RZ, 0x2, R2.reuse ;  /* 0x00000002ff047819 */ /* 0x100fe40000011402 */
[----:B------:R-:W-:Y:S02]  /*18040*/  SHF.R.S32.HI R0, RZ, 0x1f, R2 ;  /* 0x0000001fff007819 */ /* 0x000fe40000011402 */
[----:B------:R-:W-:Y:S02]  /*18050*/  SHF.R.S32.HI R43, RZ, 0x5, R47 ;  /* 0x00000005ff2b7819 */ /* 0x000fe4000001142f */
[----:B------:R-:W-:Y:S02]  /*18060*/  LEA.HI R0, R0, R4, RZ, 0x3 ;  /* 0x0000000400007211 */ /* 0x000fe400078f18ff */
[----:B------:R-:W-:-:S02]  /*18070*/  F2FP.BF16.PACK_AB R146, R147, R146 ;  /* 0x000000929392723e */ /* 0x000fc400000010ff */
        /* <DEDUP_REMOVED lines=21> */
[----:B------:R-:W-:Y:S02]  /*181d0*/  F2FP.BF16.PACK_AB R38, R9, R18 ;  /* 0x000000120926723e */ /* 0x000fe400000010ff */
[----:B------:R-:W-:Y:S02]  /*181e0*/  F2FP.BF16.PACK_AB R37, R11, R20 ;  /* 0x000000140b25723e */ /* 0x000fe400000010ff */
[C---:B------:R-:W-:Y:S01]  /*181f0*/  IADD3 R3, R0.reuse, 0x80, RZ ;  /* 0x0000008000037810 */ /* 0x040fe20007ffe0ff */
[----:B------:R2:W-:Y:S01]  /*18200*/  STS [R0+0x80], R48 ;  /* 0x0000803000007388 */ /* 0x0005e20000000800 */
[C---:B------:R-:W-:Y:S02]  /*18210*/  IADD3 R2, R0.reuse, 0x70, RZ ;  /* 0x0000007000027810 */ /* 0x040fe40007ffe0ff */
[----:B------:R-:W-:Y:S01]  /*18220*/  @P0 IADD3 R2, R3, 0x10, RZ ;  /* 0x0000001003020810 */ /* 0x000fe20007ffe0ff */
[----:B------:R-:W-:Y:S01]  /*18230*/  STS [R0+0x480], R158 ;  /* 0x0004809e00007388 */ /* 0x000fe20000000800 */
[----:B------:R-:W-:Y:S01]  /*18240*/  IMAD.IADD R3, R0, 0x1, R4 ;  /* 0x0000000100037824 */ /* 0x000fe200078e0204 */
[----:B------:R-:W-:-:S02]  /*18250*/  F2FP.BF16.PACK_AB R35, R53, R52 ;  /* 0x000000343523723e */ /* 0x000fc400000010ff */
[----:B------:R3:W-:Y:S01]  /*18260*/  STS [R2], R7 ;  /* 0x0000000702007388 */ /* 0x0007e20000000800 */
[----:B------:R-:W-:Y:S01]  /*18270*/  IMAD.IADD R4, R4, 0x1, R2 ;  /* 0x0000000104047824 */ /* 0x000fe200078e0202 */
[----:B------:R-:W-:Y:S02]  /*18280*/  F2FP.BF16.PACK_AB R54, R55, R54 ;  /* 0x000000363736723e */ /* 0x000fe400000010ff */
[----:B------:R-:W-:Y:S01]  /*18290*/  STS [R2+0x400], R162 ;  /* 0x000400a202007388 */ /* 0x000fe20000000800 */
        /* <DEDUP_REMOVED lines=9> */
[----:B--2---:R-:W-:Y:S01]  /*18330*/  IMAD.MOV.U32 R48, RZ, RZ, 0x40 ;  /* 0x00000040ff307424 */ /* 0x004fe200078e00ff */
[----:B------:R-:W-:Y:S02]  /*18340*/  F2FP.BF16.PACK_AB R31, R31, R68 ;  /* 0x000000441f1f723e */ /* 0x000fe400000010ff */
[----:B------:R-:W-:Y:S01]  /*18350*/  STS [R4+0x400], R142 ;  /* 0x0004008e04007388 */ /* 0x000fe20000000800 */
[----:B------:R-:W-:Y:S02]  /*18360*/  F2FP.BF16.PACK_AB R70, R71, R70 ;  /* 0x000000464746723e */ /* 0x000fe400000010ff */
[----:B------:R-:W-:Y:S02]  /*18370*/  F2FP.BF16.PACK_AB R30, R30, R72 ;  /* 0x000000481e1e723e */ /* 0x000fe400000010ff */
[----:B---3--:R-:W-:-:S02]  /*18380*/  SEL R7, R48, 0xffffffc0, !P2 ;  /* 0xffffffc030077807 */ /* 0x008fc40005000000 */
[----:B------:R-:W-:Y:S02]  /*18390*/  F2FP.BF16.PACK_AB R74, R75, R74 ;  /* 0x0000004a4b4a723e */ /* 0x000fe400000010ff */
[----:B------:R-:W-:Y:S02]  /*183a0*/  F2FP.BF16.PACK_AB R29, R29, R76 ;  /* 0x0000004c1d1d723e */ /* 0x000fe400000010ff */
[----:B------:R-:W-:Y:S01]  /*183b0*/  F2FP.BF16.PACK_AB R78, R79, R78 ;  /* 0x0000004e4f4e723e */ /* 0x000fe200000010ff */
[----:B----4-:R-:W-:Y:S01]  /*183c0*/  IMAD.IADD R6, R0, 0x1, R7 ;  /* 0x0000000100067824 */ /* 0x010fe200078e0207 */
[----:B------:R-:W-:Y:S02]  /*183d0*/  F2FP.BF16.PACK_AB R28, R28, R80 ;  /* 0x000000501c1c723e */ /* 0x000fe400000010ff */
[----:B------:R-:W-:Y:S02]  /*183e0*/  F2FP.BF16.PACK_AB R82, R83, R82 ;  /* 0x000000525352723e */ /* 0x000fe400000010ff */
[----:B------:R2:W-:Y:S01]  /*183f0*/  STS [R6+0x80], R5 ;  /* 0x0000800506007388 */ /* 0x0005e20000000800 */
[----:B------:R-:W-:Y:S01]  /*18400*/  F2FP.BF16.PACK_AB R27, R27, R84 ;  /* 0x000000541b1b723e */ /* 0x000fe200000010ff */
[----:B-1----:R-:W-:-:S02]  /*18410*/  IMAD.IADD R8, R7, 0x1, R2 ;  /* 0x0000000107087824 */ /* 0x002fc400078e0202 */
        /* <DEDUP_REMOVED lines=13> */
[----:B--2---:R-:W-:Y:S01]  /*184f0*/  IMAD.IADD R5, R7, 0x1, R3 ;  /* 0x0000000107057824 */ /* 0x004fe200078e0203 */
[----:B------:R-:W-:Y:S01]  /*18500*/  F2FP.BF16.PACK_AB R106, R107, R106 ;  /* 0x0000006a6b6a723e */ /* 0x000fe200000010ff */
        /* <DEDUP_REMOVED lines=22> */
[----:B------:R-:W-:Y:S01]  /*18670*/  ISETP.NE.U32.AND P0, PT, RZ, c[0x0][0x500], PT ;  /* 0x00014000ff007a0c */ /* 0x000fe20003f05070 */
[----:B------:R-:W-:Y:S01]  /*18680*/  STS [R2+0x4400], R46 ;  /* 0x0044002e02007388 */ /* 0x000fe20000000800 */
[----:B------:R-:W-:Y:S02]  /*18690*/  ISETP.NE.U32.AND P1, PT, RZ, c[0x0][0x508], PT ;  /* 0x00014200ff007a0c */ /* 0x000fe40003f25070 */
[----:B------:R-:W-:Y:S01]  /*186a0*/  ISETP.NE.AND.EX P0, PT, RZ, c[0x0][0x504], PT, P0 ;  /* 0x00014100ff007a0c */ /* 0x000fe20003f05300 */
[----:B------:R-:W-:Y:S01]  /*186b0*/  STS [R3+0x4080], R36 ;  /* 0x0040802403007388 */ /* 0x000fe20000000800 */
[----:B------:R-:W-:-:S03]  /*186c0*/  ISETP.NE.AND.EX P1, PT, RZ, c[0x0][0x50c], PT, P1 ;  /* 0x00014300ff007a0c */ /* 0x000fc60003f25310 */
        /* <DEDUP_REMOVED lines=44> */
[----:B-1----:R-:W-:-:S03]  /*18990*/  IMAD.WIDE R8, R252, R2, c[0x0][0x500] ;  /* 0x00014000fc087625 */ /* 0x002fc600078e0202 */
[----:B------:R-:W-:Y:S06]  /*189a0*/  BAR.SYNC.DEFER_BLOCKING 0x1, 0x100 ;  /* 0x0044000000007b1d */ /* 0x000fec0000010000 */
[----:B------:R-:W3:Y:S01]  /*189b0*/  @P0 LDG.E R0, [R8.64] ;  /* 0x0000000e08000981 */ /* 0x000ee2000c1e1900 */
[----:B------:R-:W-:Y:S02]  /*189c0*/  IMAD.MOV.U32 R29, RZ, RZ, c[0x0][0x388] ;  /* 0x0000e200ff1d7624 */ /* 0x000fe400078e00ff */
[----:B------:R-:W-:-:S05]  /*189d0*/  @P1 IMAD.WIDE R2, R252, R2, c[0x0][0x508] ;  /* 0x00014200fc021625 */ /* 0x000fca00078e0202 */
[----:B------:R1:W5:Y:S02]  /*189e0*/  @P1 LDG.E R29, [R2.64] ;  /* 0x0000000e021d1981 */ /* 0x000364000c1e1900 */
[----:B-1----:R-:W-:Y:S02]  /*189f0*/  CS2R R2, SRZ ;  /* 0x0000000000027805 */ /* 0x002fe4000001ff00 */
[--C-:B---3--:R-:W-:Y:S01]  /*18a00*/  @P0 SHF.R.S32.HI R3, RZ, 0x1f, R0.reuse ;  /* 0x0000001fff030819 */ /* 0x108fe20000011400 */
[----:B------:R-:W-:Y:S01]  /*18a10*/  @P0 IMAD.MOV.U32 R2, RZ, RZ, R0 ;  /* 0x000000ffff020224 */ /* 0x000fe200078e0000 */
[----:B------:R-:W-:Y:S05]  /*18a20*/  @P1 BRA `(.L_x_3152) ;  /* 0x0000004000001947 */ /* 0x000fea0003800000 */
[----:B--2---:R-:W-:Y:S05]  /*18a30*/  @!P0 BRA `(.L_x_3152) ;  /* 0x0000003000008947 */ /* 0x004fea0003800000 */
[----:B------:R-:W2:Y:S04]  /*18a40*/  LDG.E R4, [R8.64] ;  /* 0x0000000e08047981 */ /* 0x000ea8000c1e1900 */
[----:B------:R-:W2:Y:S02]  /*18a50*/  LDG.E R0, [R8.64+0x4] ;  /* 0x0000040e08007981 */ /* 0x000ea4000c1e1900 */
[----:B--2--5:R-:W-:-:S02]  /*18a60*/  IADD3 R29, -R4, R0, RZ ;  /* 0x00000000041d7210 */ /* 0x024fc40007ffe1ff */
.L_x_3152:
[----:B--2---:R-:W1:Y:S01]  /*18a70*/  S2R R9, SR_CTAID.Y ;  /* 0x0000000000097919 */ /* 0x004e620000002600 */
        /* <DEDUP_REMOVED lines=148> */
.L_x_3154:
[----:B--234-:R-:W-:Y:S05]  /*193c0*/  BSYNC B0 ;  /* 0x0000000000007941 */ /* 0x01cfea0003800000 */
.L_x_3153:
        /* <DEDUP_REMOVED lines=30> */
.L_x_3156:
[----:B------:R-:W-:Y:S05]  /*195b0*/  BSYNC B0 ;  /* 0x0000000000007941 */ /* 0x000fea0003800000 */
.L_x_3155:
        /* <DEDUP_REMOVED lines=30> */
.L_x_3158:
[----:B------:R-:W-:Y:S05]  /*197a0*/  BSYNC B0 ;  /* 0x0000000000007941 */ /* 0x000fea0003800000 */
.L_x_3157:
        /* <DEDUP_REMOVED lines=31> */
.L_x_3151:
        /* <DEDUP_REMOVED lines=18> */
.L_x_3159:
        /* <DEDUP_REMOVED lines=43> */
.L_x_3161:
[----:B----4-:R-:W-:Y:S05]  /*19d70*/  BSYNC B0 ;  /* 0x0000000000007941 */ /* 0x010fea0003800000 */
.L_x_3160:
        /* <DEDUP_REMOVED lines=46> */
.L_x_3218:
[----:B------:R-:W-:Y:S05]  /*1a060*/  BRA.DIV ~URZ, `(.L_x_3163) ;  /* 0x000023427f007947 */ /* 0x000fea000b800000 */
[----:B------:R4:W1:Y:S02]  /*1a070*/  SHFL.IDX PT, R2, R17, RZ, 0x181f ;  /* 0x00181fff11027589 */ /* 0x00086400000e0000 */
.L_x_3219:
        /* <DEDUP_REMOVED lines=26> */
.L_x_3165:
[----:B------:R-:W-:Y:S05]  /*1a220*/  BSYNC B0 ;  /* 0x0000000000007941 */ /* 0x000fea0003800000 */
.L_x_3164:
[----:B------:R-:W-:Y:S05]  /*1a230*/  BRA.DIV ~URZ, `(.L_x_3166) ;  /* 0x000021f27f007947 */ /* 0x000fea000b800000 */
[----:B-1----:R1:W3:Y:S04]  /*1a240*/  SHFL.IDX PT, R4, R15, 0x1, 0x181f ;  /* 0x00381f000f047f89 */ /* 0x0022e800000e0000 */
[----:B------:R1:W2:Y:S02]  /*1a250*/  SHFL.IDX PT, R2, R17, 0x1, 0x181f ;  /* 0x00381f0011027f89 */ /* 0x0002a400000e0000 */
.L_x_3220:
        /* <DEDUP_REMOVED lines=26> */
.L_x_3168:
[----:B------:R-:W-:Y:S05]  /*1a400*/  BSYNC B0 ;  /* 0x0000000000007941 */ /* 0x000fea0003800000 */
.L_x_3167:
[----:B------:R-:W-:Y:S05]  /*1a410*/  BRA.DIV ~URZ, `(.L_x_3169) ;  /* 0x000021027f007947 */ /* 0x000fea000b800000 */
[----:B--2---:R2:W3:Y:S02]  /*1a420*/  SHFL.IDX PT, R4, R15, 0x2, 0x181f ;  /* 0x00581f000f047f89 */ /* 0x0044e400000e0000 */
.L_x_3221:
[----:B------:R-:W-:Y:S05]  /*1a430*/  BRA.DIV ~URZ, `(.L_x_3170) ;  /* 0x000021627f007947 */ /* 0x000fea000b800000 */
[----:B------:R1:W2:Y:S02]  /*1a440*/  SHFL.IDX PT, R2, R17, 0x2, 0x181f ;  /* 0x00581f0011027f89 */ /* 0x0002a400000e0000 */
.L_x_3222:
        /* <DEDUP_REMOVED lines=26> */
.L_x_3172:
[----:B------:R-:W-:Y:S05]  /*1a5f0*/  BSYNC B0 ;  /* 0x0000000000007941 */ /* 0x000fea0003800000 */
.L_x_3171:
[----:B------:R-:W-:Y:S05]  /*1a600*/  BRA.DIV ~URZ, `(.L_x_3173) ;  /* 0x000020127f007947 */ /* 0x000fea000b800000 */
[----:B--2---:R2:W3:Y:S04]  /*1a610*/  SHFL.IDX PT, R4, R15, 0x3, 0x181f ;  /* 0x00781f000f047f89 */ /* 0x0044e800000e0000 */
[----:B------:R2:W1:Y:S02]  /*1a620*/  SHFL.IDX PT, R2, R17, 0x3, 0x181f ;  /* 0x00781f0011027f89 */ /* 0x00046400000e0000 */
.L_x_3223:
        /* <DEDUP_REMOVED lines=27> */
.L_x_3044:
[----:B------:R-:W-:Y:S01]  /*1a7e0*/  IMAD.MOV.U32 R184, RZ, RZ, R18 ;  /* 0x000000ffffb87224 */ /* 0x000fe200078e0012 */
[----:B------:R-:W-:Y:S01]  /*1a7f0*/  MOV R3, 0x181f ;  /* 0x0000181f00037802 */ /* 0x000fe20000000f00 */
[----:B------:R-:W-:Y:S01]  /*1a800*/  IMAD.MOV.U32 R187, RZ, RZ, RZ ;  /* 0x000000ffffbb7224 */ /* 0x000fe200078e00ff */
[----:B------:R-:W-:Y:S02]  /*1a810*/  MOV R189, 0xffffffff ;  /* 0xffffffff00bd7802 */ /* 0x000fe40000000f00 */
[----:B------:R-:W-:Y:S02]  /*1a820*/  MOV R2, 0x1a840 ;  /* 0x0001a84000027802 */ /* 0x000fe40000000f00 */
[----:B------:R-:W-:Y:S05]  /*1a830*/  CALL.REL.NOINC `($__internal_17_$__cuda_sm70_shflsync_idx_p) ;  /* 0x0000cdc000007944 */ /* 0x000fea0003c00000 */
[----:B------:R-:W-:Y:S01]  /*1a840*/  MOV R0, R188 ;  /* 0x000000bc00007202 */ /* 0x000fe20000000f00 */
[----:B------:R-:W-:Y:S05]  /*1a850*/  BRA `(.L_x_3174) ;  /* 0xfffedd9000007947 */ /* 0x000fea000383ffff */
.L_x_3045:
[----:B------:R-:W-:Y:S01]  /*1a860*/  IMAD.MOV.U32 R184, RZ, RZ, R20 ;  /* 0x000000ffffb87224 */ /* 0x000fe200078e0014 */
[----:B------:R-:W-:Y:S01]  /*1a870*/  MOV R3, 0x181f ;  /* 0x0000181f00037802 */ /* 0x000fe20000000f00 */
[----:B------:R-:W-:Y:S01]  /*1a880*/  IMAD.MOV.U32 R187, RZ, RZ, RZ ;  /* 0x000000ffffbb7224 */ /* 0x000fe200078e00ff */
[----:B------:R-:W-:-:S02]  /*1a890*/  MOV R189, 0xffffffff ;  /* 0xffffffff00bd7802 */ /* 0x000fc40000000f00 */
[----:B------:R-:W-:Y:S02]  /*1a8a0*/  MOV R2, 0x1a8c0 ;  /* 0x0001a8c000027802 */ /* 0x000fe40000000f00 */
[----:B-12---:R-:W-:Y:S05]  /*1a8b0*/  CALL.REL.NOINC `($__internal_17_$__cuda_sm70_shflsync_idx_p) ;  /* 0x0000cd4000007944 */ /* 0x006fea0003c00000 */
[----:B------:R-:W-:Y:S01]  /*1a8c0*/  MOV R2, R188 ;  /* 0x000000bc00027202 */ /* 0x000fe20000000f00 */
[----:B------:R-:W-:Y:S05]  /*1a8d0*/  BRA `(.L_x_3175) ;  /* 0xfffedd3000007947 */ /* 0x000fea000383ffff */
.L_x_3048:
[----:B------:R-:W-:Y:S01]  /*1a8e0*/  IMAD.MOV.U32 R184, RZ, RZ, R18 ;  /* 0x000000ffffb87224 */ /* 0x000fe200078e0012 */
[----:B--2---:R-:W-:Y:S01]  /*1a8f0*/  MOV R3, 0x181f ;  /* 0x0000181f00037802 */ /* 0x004fe20000000f00 */
[----:B------:R-:W-:Y:S01]  /*1a900*/  IMAD.MOV.U32 R187, RZ, RZ, 0x1 ;  /* 0x00000001ffbb7424 */ /* 0x000fe200078e00ff */
[----:B------:R-:W-:Y:S02]  /*1a910*/  MOV R189, 0xffffffff ;  /* 0xffffffff00bd7802 */ /* 0x000fe40000000f00 */
[----:B----4-:R-:W-:Y:S02]  /*1a920*/  MOV R2, 0x1a940 ;  /* 0x0001a94000027802 */ /* 0x010fe40000000f00 */
[----:B-1-3--:R-:W-:Y:S05]  /*1a930*/  CALL.REL.NOINC `($__internal_17_$__cuda_sm70_shflsync_idx_p) ;  /* 0x0000ccc000007944 */ /* 0x00afea0003c00000 */
[----:B------:R-:W-:Y:S01]  /*1a940*/  IMAD.MOV.U32 R4, RZ, RZ, R188 ;  /* 0x000000ffff047224 */ /* 0x000fe200078e00bc */
[----:B------:R-:W-:Y:S01]  /*1a950*/  MOV R184, R20 ;  /* 0x0000001400b87202 */ /* 0x000fe20000000f00 */
[----:B------:R-:W-:Y:S01]  /*1a960*/  IMAD.MOV.U32 R187, RZ, RZ, 0x1 ;  /* 0x00000001ffbb7424 */ /* 0x000fe200078e00ff */
[----:B------:R-:W-:Y:S01]  /*1a970*/  MOV R3, 0x181f ;  /* 0x0000181f00037802 */ /* 0x000fe20000000f00 */
[----:B------:R-:W-:Y:S01]  /*1a980*/  IMAD.MOV.U32 R189, RZ, RZ, -0x1 ;  /* 0xffffffffffbd7424 */ /* 0x000fe200078e00ff */
[----:B------:R-:W-:-:S02]  /*1a990*/  MOV R2, 0x1a9b0 ;  /* 0x0001a9b000027802 */ /* 0x000fc40000000f00 */
[----:B------:R-:W-:Y:S05]  /*1a9a0*/  CALL.REL.NOINC `($__internal_17_$__cuda_sm70_shflsync_idx_p) ;  /* 0x0000cc5000007944 */ /* 0x000fea0003c00000 */
[----:B------:R-:W-:Y:S01]  /*1a9b0*/  MOV R2, R188 ;  /* 0x000000bc00027202 */ /* 0x000fe20000000f00 */
[----:B------:R-:W-:Y:S05]  /*1a9c0*/  BRA `(.L_x_3176) ;  /* 0xfffede3000007947 */ /* 0x000fea000383ffff */
.L_x_3051:
[----:B------:R-:W-:Y:S01]  /*1a9d0*/  IMAD.MOV.U32 R184, RZ, RZ, R18 ;  /* 0x000000ffffb87224 */ /* 0x000fe200078e0012 */
[----:B--2---:R-:W-:Y:S01]  /*1a9e0*/  MOV R3, 0x181f ;  /* 0x0000181f00037802 */ /* 0x004fe20000000f00 */
[----:B------:R-:W-:Y:S01]  /*1a9f0*/  IMAD.MOV.U32 R187, RZ, RZ, 0x2 ;  /* 0x00000002ffbb7424 */ /* 0x000fe200078e00ff */
[----:B------:R-:W-:-:S02]  /*1aa00*/  MOV R189, 0xffffffff ;  /* 0xffffffff00bd7802 */ /* 0x000fc40000000f00 */
[----:B------:R-:W-:Y:S02]  /*1aa10*/  MOV R2, 0x1aa30 ;  /* 0x0001aa3000027802 */ /* 0x000fe40000000f00 */
[----:B-1-3--:R-:W-:Y:S05]  /*1aa20*/  CALL.REL.NOINC `($__internal_17_$__cuda_sm70_shflsync_idx_p) ;  /* 0x0000cbd000007944 */ /* 0x00afea0003c00000 */
[----:B------:R-:W-:Y:S01]  /*1aa30*/  MOV R4, R188 ;  /* 0x000000bc00047202 */ /* 0x000fe20000000f00 */
[----:B------:R-:W-:Y:S05]  /*1aa40*/  BRA `(.L_x_3177) ;  /* 0xfffedf8000007947 */ /* 0x000fea000383ffff */
.L_x_3052:
[----:B------:R-:W-:Y:S01]  /*1aa50*/  IMAD.MOV.U32 R184, RZ, RZ, R20 ;  /* 0x000000ffffb87224 */ /* 0x000fe200078e0014 */
[----:B--2---:R-:W-:Y:S01]  /*1aa60*/  MOV R3, 0x181f ;  /* 0x0000181f00037802 */ /* 0x004fe20000000f00 */
[----:B------:R-:W-:Y:S01]  /*1aa70*/  IMAD.MOV.U32 R187, RZ, RZ, 0x2 ;  /* 0x00000002ffbb7424 */ /* 0x000fe200078e00ff */
[----:B------:R-:W-:Y:S02]  /*1aa80*/  MOV R189, 0xffffffff ;  /* 0xffffffff00bd7802 */ /* 0x000fe40000000f00 */
[----:B------:R-:W-:Y:S02]  /*1aa90*/  MOV R2, 0x1aab0 ;  /* 0x0001aab000027802 */ /* 0x000fe40000000f00 */
[----:B-1-34-:R-:W-:Y:S05]  /*1aaa0*/  CALL.REL.NOINC `($__internal_17_$__cuda_sm70_shflsync_idx_p) ;  /* 0x0000cb5000007944 */ /* 0x01afea0003c00000 */
[----:B------:R-:W-:Y:S01]  /*1aab0*/  MOV R2, R188 ;  /* 0x000000bc00027202 */ /* 0x000fe20000000f00 */
[----:B------:R-:W-:Y:S05]  /*1aac0*/  BRA `(.L_x_3178) ;  /* 0xfffedf2000007947 */ /* 0x000fea000383ffff */
.L_x_3055:
[----:B------:R-:W-:Y:S01]  /*1aad0*/  IMAD.MOV.U32 R184, RZ, RZ, R18 ;  /* 0x000000ffffb87224 */ /* 0x000fe200078e0012 */
[----:B-1----:R-:W-:Y:S01]  /*1aae0*/  MOV R3, 0x181f ;  /* 0x0000181f00037802 */ /* 0x002fe20000000f00 */
[----:B------:R-:W-:Y:S01]  /*1aaf0*/  IMAD.MOV.U32 R187, RZ, RZ, 0x3 ;  /* 0x00000003ffbb7424 */ /* 0x000fe200078e00ff */
[----:B------:R-:W-:-:S02]  /*1ab00*/  MOV R189, 0xffffffff ;  /* 0xffffffff00bd7802 */ /* 0x000fc40000000f00 */
[----:B---3--:R-:W-:Y:S02]  /*1ab10*/  MOV R2, 0x1ab30 ;  /* 0x0001ab3000027802 */ /* 0x008fe40000000f00 */
[----:B--2-4-:R-:W-:Y:S05]  /*1ab20*/  CALL.REL.NOINC `($__internal_17_$__cuda_sm70_shflsync_idx_p) ;  /* 0x0000cad000007944 */ /* 0x014fea0003c00000 */
[----:B------:R-:W-:Y:S01]  /*1ab30*/  IMAD.MOV.U32 R11, RZ, RZ, R188 ;  /* 0x000000ffff0b7224 */ /* 0x000fe200078e00bc */
[----:B------:R-:W-:Y:S01]  /*1ab40*/  MOV R184, R20 ;  /* 0x0000001400b87202 */ /* 0x000fe20000000f00 */
[----:B------:R-:W-:Y:S01]  /*1ab50*/  IMAD.MOV.U32 R187, RZ, RZ, 0x3 ;  /* 0x00000003ffbb7424 */ /* 0x000fe200078e00ff */
[----:B------:R-:W-:Y:S01]  /*1ab60*/  MOV R3, 0x181f ;  /* 0x0000181f00037802 */ /* 0x000fe20000000f00 */
[----:B------:R-:W-:Y:S01]  /*1ab70*/  IMAD.MOV.U32 R189, RZ, RZ, -0x1 ;  /* 0xffffffffffbd7424 */ /* 0x000fe200078e00ff */
[----:B------:R-:W-:Y:S02]  /*1ab80*/  MOV R2, 0x1aba0 ;  /* 0x0001aba000027802 */ /* 0x000fe40000000f00 */
[----:B------:R-:W-:Y:S05]  /*1ab90*/  CALL.REL.NOINC `($__internal_17_$__cuda_sm70_shflsync_idx_p) ;  /* 0x0000ca6000007944 */ /* 0x000fea0003c00000 */
[----:B------:R-:W-:Y:S01]  /*1aba0*/  MOV R10, R188 ;  /* 0x000000bc000a7202 */ /* 0x000fe20000000f00 */
[----:B------:R-:W-:Y:S05]  /*1abb0*/  BRA `(.L_x_3179) ;  /* 0xfffee01000007947 */ /* 0x000fea000383ffff */
.L_x_3057:
[----:B---34-:R-:W-:Y:S01]  /*1abc0*/  IMAD.MOV.U32 R184, RZ, RZ, R4 ;  /* 0x000000ffffb87224 */ /* 0x018fe200078e0004 */
[----:B------:R-:W-:Y:S01]  /*1abd0*/  MOV R3, 0x181f ;  /* 0x0000181f00037802 */ /* 0x000fe20000000f00 */
[----:B------:R-:W-:Y:S01]  /*1abe0*/  IMAD.MOV.U32 R187, RZ, RZ, RZ ;  /* 0x000000ffffbb7224 */ /* 0x000fe200078e00ff */
[----:B------:R-:W-:Y:S02]  /*1abf0*/  MOV R189, 0xffffffff ;  /* 0xffffffff00bd7802 */ /* 0x000fe40000000f00 */
[----:B------:R-:W-:-:S02]  /*1ac00*/  MOV R2, 0x1ac20 ;  /* 0x0001ac2000027802 */ /* 0x000fc40000000f00 */
[----:B--2--5:R-:W-:Y:S05]  /*1ac10*/  CALL.REL.NOINC `($__internal_17_$__cuda_sm70_shflsync_idx_p) ;  /* 0x0000c9e000007944 */ /* 0x024fea0003c00000 */
[----:B------:R-:W-:Y:S01]  /*1ac20*/  MOV R3, R188 ;  /* 0x000000bc00037202 */ /* 0x000fe20000000f00 */
[----:B------:R-:W-:Y:S05]  /*1ac30*/  BRA `(.L_x_3180) ;  /* 0xfffeeec000007947 */ /* 0x000fea000383ffff */
.L_x_3060:
[----:B------:R-:W-:Y:S01]  /*1ac40*/  IMAD.MOV.U32 R184, RZ, RZ, R4 ;  /* 0x000000ffffb87224 */ /* 0x000fe200078e0004 */
[----:B------:R-:W-:Y:S01]  /*1ac50*/  MOV R3, 0x181f ;  /* 0x0000181f00037802 */ /* 0x000fe20000000f00 */
[----:B------:R-:W-:Y:S01]  /*1ac60*/  IMAD.MOV.U32 R187, RZ, RZ, 0x1 ;  /* 0x00000001ffbb7424 */ /* 0x000fe200078e00ff */
[----:B------:R-:W-:-:S02]  /*1ac70*/  MOV R189, 0xffffffff ;  /* 0xffffffff00bd7802 */ /* 0x000fc40000000f00 */
[----:B------:R-:W-:Y:S02]  /*1ac80*/  MOV R2, 0x1aca0 ;  /* 0x0001aca000027802 */ /* 0x000fe40000000f00 */
[----:B-12--5:R-:W-:Y:S05]  /*1ac90*/  CALL.REL.NOINC `($__internal_17_$__cuda_sm70_shflsync_idx_p) ;  /* 0x0000c96000007944 */ /* 0x026fea0003c00000 */
        /* <DEDUP_REMOVED lines=9> */
.L_x_3063:
[----:B------:R-:W-:Y:S01]  /*1ad30*/  IMAD.MOV.U32 R184, RZ, RZ, R7 ;  /* 0x000000ffffb87224 */ /* 0x000fe200078e0007 */
[----:B------:R-:W-:Y:S01]  /*1ad40*/  MOV R3, 0x181f ;  /* 0x0000181f00037802 */ /* 0x000fe20000000f00 */
[----:B------:R-:W-:Y:S01]  /*1ad50*/  IMAD.MOV.U32 R187, RZ, RZ, RZ ;  /* 0x000000ffffbb7224 */ /* 0x000fe200078e00ff */
[----:B------:R-:W-:Y:S02]  /*1ad60*/  MOV R189, 0xffffffff ;  /* 0xffffffff00bd7802 */ /* 0x000fe40000000f00 */
[----:B------:R-:W-:-:S02]  /*1ad70*/  MOV R2, 0x1ad90 ;  /* 0x0001ad9000027802 */ /* 0x000fc40000000f00 */
[----:B------:R-:W-:Y:S05]  /*1ad80*/  CALL.REL.NOINC `($__internal_17_$__cuda_sm70_shflsync_idx_p) ;  /* 0x0000c87000007944 */ /* 0x000fea0003c00000 */
[----:B------:R-:W-:Y:S01]  /*1ad90*/  MOV R4, R188 ;  /* 0x000000bc00047202 */ /* 0x000fe20000000f00 */
[----:B------:R-:W-:Y:S05]  /*1ada0*/  BRA `(.L_x_3182) ;  /* 0xfffefd1000007947 */ /* 0x000fea000383ffff */
.L_x_3064:
        /* <DEDUP_REMOVED lines=8> */
.L_x_3067:
[----:B------:R-:W-:Y:S01]  /*1ae30*/  IMAD.MOV.U32 R184, RZ, RZ, R7 ;  /* 0x000000ffffb87224 */ /* 0x000fe200078e0007 */
[----:B--2---:R-:W-:Y:S01]  /*1ae40*/  MOV R3, 0x181f ;  /* 0x0000181f00037802 */ /* 0x004fe20000000f00 */
[----:B------:R-:W-:Y:S01]  /*1ae50*/  IMAD.MOV.U32 R187, RZ, RZ, 0x1 ;  /* 0x00000001ffbb7424 */ /* 0x000fe200078e00ff */
[----:B------:R-:W-:Y:S02]  /*1ae60*/  MOV R189, 0xffffffff ;  /* 0xffffffff00bd7802 */ /* 0x000fe40000000f00 */
[----:B------:R-:W-:Y:S02]  /*1ae70*/  MOV R2, 0x1ae90 ;  /* 0x0001ae9000027802 */ /* 0x000fe40000000f00 */
[----:B-1-34-:R-:W-:Y:S05]  /*1ae80*/  CALL.REL.NOINC `($__internal_17_$__cuda_sm70_shflsync_idx_p) ;  /* 0x0000c77000007944 */ /* 0x01afea0003c00000 */
        /* <DEDUP_REMOVED lines=9> */
.L_x_3068:
[----:B------:R-:W-:Y:S01]  /*1af20*/  IMAD.MOV.U32 R184, RZ, RZ, R4 ;  /* 0x000000ffffb87224 */ /* 0x000fe200078e0004 */
[----:B------:R-:W-:Y:S01]  /*1af30*/  MOV R3, 0x1c1f ;  /* 0x00001c1f00037802 */ /* 0x000fe20000000f00 */
[----:B------:R-:W-:Y:S01]  /*1af40*/  IMAD.MOV.U32 R187, RZ, RZ, RZ ;  /* 0x000000ffffbb7224 */ /* 0x000fe200078e00ff */
[----:B------:R-:W-:-:S02]  /*1af50*/  MOV R189, 0xffffffff ;  /* 0xffffffff00bd7802 */ /* 0x000fc40000000f00 */
[----:B------:R-:W-:Y:S02]  /*1af60*/  MOV R2, 0x1af80 ;  /* 0x0001af8000027802 */ /* 0x000fe40000000f00 */
[----:B------:R-:W-:Y:S05]  /*1af70*/  CALL.REL.NOINC `($__internal_17_$__cuda_sm70_shflsync_idx_p) ;  /* 0x0000c68000007944 */ /* 0x000fea0003c00000 */
[----:B------:R-:W-:Y:S01]  /*1af80*/  MOV R3, R188 ;  /* 0x000000bc00037202 */ /* 0x000fe20000000f00 */
[----:B------:R-:W-:Y:S05]  /*1af90*/  BRA `(.L_x_3185) ;  /* 0xffff014000007947 */ /* 0x000fea000383ffff */
.L_x_3073:
[----:B------:R-:W-:Y:S01]  /*1afa0*/  IMAD.MOV.U32 R184, RZ, RZ, R4 ;  /* 0x000000ffffb87224 */ /* 0x000fe200078e0004 */
[----:B------:R-:W-:Y:S01]  /*1afb0*/  MOV R3, 0x1c1f ;  /* 0x00001c1f00037802 */ /* 0x000fe20000000f00 */
[----:B------:R-:W-:Y:S01]  /*1afc0*/  IMAD.MOV.U32 R187, RZ, RZ, 0x1 ;  /* 0x00000001ffbb7424 */ /* 0x000fe200078e00ff */
[----:B------:R-:W-:Y:S02]  /*1afd0*/  MOV R189, 0xffffffff ;  /* 0xffffffff00bd7802 */ /* 0x000fe40000000f00 */
[----:B------:R-:W-:Y:S02]  /*1afe0*/  MOV R2, 0x1b000 ;  /* 0x0001b00000027802 */ /* 0x000fe40000000f00 */
[----:B-1----:R-:W-:Y:S05]  /*1aff0*/  CALL.REL.NOINC `($__internal_17_$__cuda_sm70_shflsync_idx_p) ;  /* 0x0000c60000007944 */ /* 0x002fea0003c00000 */
[----:B------:R-:W-:Y:S01]  /*1b000*/  MOV R3, R188 ;  /* 0x000000bc00037202 */ /* 0x000fe20000000f00 */
[----:B------:R-:W-:Y:S05]  /*1b010*/  BRA `(.L_x_3186) ;  /* 0xffff064000007947 */ /* 0x000fea000383ffff */
.L_x_3078:
[----:B-12---:R-:W-:Y:S01]  /*1b020*/  IMAD.MOV.U32 R4, RZ, RZ, R152 ;  /* 0x000000ffff047224 */ /* 0x006fe200078e0098 */
[----:B------:R-:W-:Y:S02]  /*1b030*/  MOV R0, 0x2 ;  /* 0x0000000200007802 */ /* 0x000fe40000000f00 */
[----:B------:R-:W-:-:S02]  /*1b040*/  MOV R2, 0x1b060 ;  /* 0x0001b06000027802 */ /* 0x000fc40000000f00 */
[----:B------:R-:W-:Y:S05]  /*1b050*/  CALL.REL.NOINC `($__internal_16_$__cuda_sm70_shflsync_bfly_p) ;  /* 0x0000c54000007944 */ /* 0x000fea0003c00000 */
[----:B------:R-:W-:Y:S05]  /*1b060*/  BRA `(.L_x_3187) ;  /* 0xffff0ba000007947 */ /* 0x000fea000383ffff */
.L_x_3079:
[----:B-12---:R-:W-:Y:S01]  /*1b070*/  IMAD.MOV.U32 R4, RZ, RZ, R152 ;  /* 0x000000ffff047224 */ /* 0x006fe200078e0098 */
[----:B------:R-:W-:-:S02]  /*1b080*/  MOV R0, 0x1 ;  /* 0x0000000100007802 */ /* 0x000fc40000000f00 */
[----:B------:R-:W-:Y:S02]  /*1b090*/  MOV R2, 0x1b0b0 ;  /* 0x0001b0b000027802 */ /* 0x000fe40000000f00 */
[----:B------:R-:W-:Y:S05]  /*1b0a0*/  CALL.REL.NOINC `($__internal_16_$__cuda_sm70_shflsync_bfly_p) ;  /* 0x0000c4f000007944 */ /* 0x000fea0003c00000 */
[----:B------:R-:W-:Y:S01]  /*1b0b0*/  FMNMX.FTZ R152, R152, R0, !PT ;  /* 0x0000000098987209 */ /* 0x000fe20007810000 */
[----:B------:R-:W-:Y:S01]  /*1b0c0*/  IMAD.MOV.U32 R4, RZ, RZ, R7 ;  /* 0x000000ffff047224 */ /* 0x000fe200078e0007 */
[----:B------:R-:W-:Y:S01]  /*1b0d0*/  MOV R2, 0x1b100 ;  /* 0x0001b10000027802 */ /* 0x000fe20000000f00 */
[----:B------:R-:W-:Y:S02]  /*1b0e0*/  IMAD.MOV.U32 R0, RZ, RZ, 0x2 ;  /* 0x00000002ff007424 */ /* 0x000fe400078e00ff */
[----:B------:R-:W-:Y:S05]  /*1b0f0*/  CALL.REL.NOINC `($__internal_16_$__cuda_sm70_shflsync_bfly_p) ;  /* 0x0000c4a000007944 */ /* 0x000fea0003c00000 */
[----:B------:R-:W-:Y:S01]  /*1b100*/  FMNMX.FTZ R7, R7, R0, !PT ;  /* 0x0000000007077209 */ /* 0x000fe20007810000 */
[----:B------:R-:W-:Y:S01]  /*1b110*/  IMAD.MOV.U32 R0, RZ, RZ, 0x1 ;  /* 0x00000001ff007424 */ /* 0x000fe200078e00ff */
[----:B------:R-:W-:-:S03]  /*1b120*/  MOV R2, 0x1b150 ;  /* 0x0001b15000027802 */ /* 0x000fc60000000f00 */
[----:B------:R-:W-:Y:S02]  /*1b130*/  IMAD.MOV.U32 R4, RZ, RZ, R7 ;  /* 0x000000ffff047224 */ /* 0x000fe400078e0007 */
[----:B------:R-:W-:Y:S05]  /*1b140*/  CALL.REL.NOINC `($__internal_16_$__cuda_sm70_shflsync_bfly_p) ;  /* 0x0000c45000007944 */ /* 0x000fea0003c00000 */
[----:B------:R-:W-:Y:S01]  /*1b150*/  MOV R3, R0 ;  /* 0x0000000000037202 */ /* 0x000fe20000000f00 */
[----:B------:R-:W-:Y:S05]  /*1b160*/  BRA `(.L_x_3188) ;  /* 0xffff0b1000007947 */ /* 0x000fea000383ffff */
.L_x_3087:
[----:B------:R-:W-:Y:S01]  /*1b170*/  MOV R3, 0x181f ;  /* 0x0000181f00037802 */ /* 0x000fe20000000f00 */
[----:B------:R-:W-:Y:S01]  /*1b180*/  IMAD.MOV.U32 R184, RZ, RZ, R6 ;  /* 0x000000ffffb87224 */ /* 0x000fe200078e0006 */
[----:B------:R-:W-:Y:S01]  /*1b190*/  MOV R189, 0xffffffff ;  /* 0xffffffff00bd7802 */ /* 0x000fe20000000f00 */
[----:B------:R-:W-:Y:S01]  /*1b1a0*/  IMAD.MOV.U32 R187, RZ, RZ, RZ ;  /* 0x000000ffffbb7224 */ /* 0x000fe200078e00ff */
[----:B------:R-:W-:Y:S02]  /*1b1b0*/  MOV R2, 0x1b1d0 ;  /* 0x0001b1d000027802 */ /* 0x000fe40000000f00 */
[----:B-1234-:R-:W-:Y:S05]  /*1b1c0*/  CALL.REL.NOINC `($__internal_17_$__cuda_sm70_shflsync_idx_p) ;  /* 0x0000c43000007944 */ /* 0x01efea0003c00000 */
[----:B------:R-:W-:Y:S01]  /*1b1d0*/  MOV R4, R188 ;  /* 0x000000bc00047202 */ /* 0x000fe20000000f00 */
[----:B------:R-:W-:-:S05]  /*1b1e0*/  BRA `(.L_x_3189) ;  /* 0xffff210000007947 */ /* 0x000fca000383ffff */
.L_x_3088:
        /* <DEDUP_REMOVED lines=8> */
.L_x_3089:
[----:B---3--:R-:W-:Y:S01]  /*1b270*/  MOV R3, 0x181f ;  /* 0x0000181f00037802 */ /* 0x008fe20000000f00 */
[----:B------:R-:W-:Y:S01]  /*1b280*/  IMAD.MOV.U32 R184, RZ, RZ, R6 ;  /* 0x000000ffffb87224 */ /* 0x000fe200078e0006 */
[----:B------:R-:W-:Y:S01]  /*1b290*/  MOV R189, 0xffffffff ;  /* 0xffffffff00bd7802 */ /* 0x000fe20000000f00 */
[----:B------:R-:W-:Y:S01]  /*1b2a0*/  IMAD.MOV.U32 R187, RZ, RZ, 0x1 ;  /* 0x00000001ffbb7424 */ /* 0x000fe200078e00ff */
[----:B------:R-:W-:Y:S02]  /*1b2b0*/  MOV R2, 0x1b2d0 ;  /* 0x0001b2d000027802 */ /* 0x000fe40000000f00 */
[----:B-12-4-:R-:W-:Y:S05]  /*1b2c0*/  CALL.REL.NOINC `($__internal_17_$__cuda_sm70_shflsync_idx_p) ;  /* 0x0000c33000007944 */ /* 0x016fea0003c00000 */
[----:B------:R-:W-:Y:S01]  /*1b2d0*/  MOV R184, R18 ;  /* 0x0000001200b87202 */ /* 0x000fe20000000f00 */
[----:B------:R-:W-:Y:S01]  /*1b2e0*/  IMAD.MOV.U32 R4, RZ, RZ, R188 ;  /* 0x000000ffff047224 */ /* 0x000fe200078e00bc */
[----:B------:R-:W-:Y:S01]  /*1b2f0*/  MOV R3, 0x181f ;  /* 0x0000181f00037802 */ /* 0x000fe20000000f00 */
[----:B------:R-:W-:Y:S01]  /*1b300*/  IMAD.MOV.U32 R187, RZ, RZ, 0x1 ;  /* 0x00000001ffbb7424 */ /* 0x000fe200078e00ff */
[----:B------:R-:W-:Y:S01]  /*1b310*/  MOV R2, 0x1b340 ;  /* 0x0001b34000027802 */ /* 0x000fe20000000f00 */
[----:B------:R-:W-:Y:S02]  /*1b320*/  IMAD.MOV.U32 R189, RZ, RZ, -0x1 ;  /* 0xffffffffffbd7424 */ /* 0x000fe400078e00ff */
[----:B------:R-:W-:Y:S05]  /*1b330*/  CALL.REL.NOINC `($__internal_17_$__cuda_sm70_shflsync_idx_p) ;  /* 0x0000c2c000007944 */ /* 0x000fea0003c00000 */
[----:B------:R-:W-:Y:S01]  /*1b340*/  MOV R0, R188 ;  /* 0x000000bc00007202 */ /* 0x000fe20000000f00 */
[----:B------:R-:W-:-:S05]  /*1b350*/  BRA `(.L_x_3191) ;  /* 0xffff217000007947 */ /* 0x000fca000383ffff */
.L_x_3092:
[----:B------:R-:W-:Y:S01]  /*1b360*/  MOV R3, 0x181f ;  /* 0x0000181f00037802 */ /* 0x000fe20000000f00 */
[----:B------:R-:W-:Y:S01]  /*1b370*/  IMAD.MOV.U32 R184, RZ, RZ, R153 ;  /* 0x000000ffffb87224 */ /* 0x000fe200078e0099 */
[----:B------:R-:W-:Y:S01]  /*1b380*/  MOV R189, 0xffffffff ;  /* 0xffffffff00bd7802 */ /* 0x000fe20000000f00 */
[----:B------:R-:W-:Y:S01]  /*1b390*/  IMAD.MOV.U32 R187, RZ, RZ, RZ ;  /* 0x000000ffffbb7224 */ /* 0x000fe200078e00ff */
[----:B------:R-:W-:Y:S02]  /*1b3a0*/  MOV R2, 0x1b3c0 ;  /* 0x0001b3c000027802 */ /* 0x000fe40000000f00 */
[----:B------:R-:W-:Y:S05]  /*1b3b0*/  CALL.REL.NOINC `($__internal_17_$__cuda_sm70_shflsync_idx_p) ;  /* 0x0000c24000007944 */ /* 0x000fea0003c00000 */
[----:B------:R-:W-:Y:S01]  /*1b3c0*/  MOV R4, R188 ;  /* 0x000000bc00047202 */ /* 0x000fe20000000f00 */
[----:B------:R-:W-:-:S05]  /*1b3d0*/  BRA `(.L_x_3192) ;  /* 0xffff2ea000007947 */ /* 0x000fca000383ffff */
.L_x_3093:
[----:B------:R-:W-:Y:S01]  /*1b3e0*/  MOV R3, 0x181f ;  /* 0x0000181f00037802 */ /* 0x000fe20000000f00 */
[----:B------:R-:W-:Y:S01]  /*1b3f0*/  IMAD.MOV.U32 R184, RZ, RZ, R168 ;  /* 0x000000ffffb87224 */ /* 0x000fe200078e00a8 */
[----:B------:R-:W-:Y:S01]  /*1b400*/  MOV R189, 0xffffffff ;  /* 0xffffffff00bd7802 */ /* 0x000fe20000000f00 */
[----:B------:R-:W-:Y:S01]  /*1b410*/  IMAD.MOV.U32 R187, RZ, RZ, RZ ;  /* 0x000000ffffbb7224 */ /* 0x000fe200078e00ff */
[----:B------:R-:W-:Y:S02]  /*1b420*/  MOV R2, 0x1b440 ;  /* 0x0001b44000027802 */ /* 0x000fe40000000f00 */
[----:B-12---:R-:W-:Y:S05]  /*1b430*/  CALL.REL.NOINC `($__internal_17_$__cuda_sm70_shflsync_idx_p) ;  /* 0x0000c1c000007944 */ /* 0x006fea0003c00000 */
[----:B------:R-:W-:Y:S01]  /*1b440*/  MOV R0, R188 ;  /* 0x000000bc00007202 */ /* 0x000fe20000000f00 */
[----:B------:R-:W-:-:S05]  /*1b450*/  BRA `(.L_x_3193) ;  /* 0xffff2e4000007947 */ /* 0x000fca000383ffff */
.L_x_3094:
[----:B--2---:R-:W-:Y:S01]  /*1b460*/  MOV R3, 0x181f ;  /* 0x0000181f00037802 */ /* 0x004fe20000000f00 */
[----:B------:R-:W-:Y:S01]  /*1b470*/  IMAD.MOV.U32 R184, RZ, RZ, R153 ;  /* 0x000000ffffb87224 */ /* 0x000fe200078e0099 */
[----:B------:R-:W-:Y:S01]  /*1b480*/  MOV R189, 0xffffffff ;  /* 0xffffffff00bd7802 */ /* 0x000fe20000000f00 */
[----:B------:R-:W-:Y:S01]  /*1b490*/  IMAD.MOV.U32 R187, RZ, RZ, 0x1 ;  /* 0x00000001ffbb7424 */ /* 0x000fe200078e00ff */
[----:B------:R-:W-:Y:S02]  /*1b4a0*/  MOV R2, 0x1b4c0 ;  /* 0x0001b4c000027802 */ /* 0x000fe40000000f00 */
[----:B-1-3--:R-:W-:Y:S05]  /*1b4b0*/  CALL.REL.NOINC `($__internal_17_$__cuda_sm70_shflsync_idx_p) ;  /* 0x0000c14000007944 */ /* 0x00afea0003c00000 */
        /* <DEDUP_REMOVED lines=9> */
.L_x_3095:
        /* <DEDUP_REMOVED lines=8> */
.L_x_3100:
[----:B------:R-:W-:Y:S01]  /*1b5d0*/  MOV R3, 0x1c1f ;  /* 0x00001c1f00037802 */ /* 0x000fe20000000f00 */
[----:B------:R-:W-:Y:S01]  /*1b5e0*/  IMAD.MOV.U32 R184, RZ, RZ, R6 ;  /* 0x000000ffffb87224 */ /* 0x000fe200078e0006 */
[----:B------:R-:W-:Y:S01]  /*1b5f0*/  MOV R189, 0xffffffff ;  /* 0xffffffff00bd7802 */ /* 0x000fe20000000f00 */
[----:B------:R-:W-:Y:S01]  /*1b600*/  IMAD.MOV.U32 R187, RZ, RZ, 0x1 ;  /* 0x00000001ffbb7424 */ /* 0x000fe200078e00ff */
[----:B------:R-:W-:Y:S02]  /*1b610*/  MOV R2, 0x1b630 ;  /* 0x0001b63000027802 */ /* 0x000fe40000000f00 */
[----:B-1----:R-:W-:Y:S05]  /*1b620*/  CALL.REL.NOINC `($__internal_17_$__cuda_sm70_shflsync_idx_p) ;  /* 0x0000bfd000007944 */ /* 0x002fea0003c00000 */
[----:B------:R-:W-:Y:S01]  /*1b630*/  MOV R3, R188 ;  /* 0x000000bc00037202 */ /* 0x000fe20000000f00 */
[----:B------:R-:W-:-:S05]  /*1b640*/  BRA `(.L_x_3196) ;  /* 0xffff365000007947 */ /* 0x000fca000383ffff */
.L_x_3105:
[----:B------:R-:W-:Y:S02]  /*1b650*/  MOV R0, 0x2 ;  /* 0x0000000200007802 */ /* 0x000fe40000000f00 */
[----:B------:R-:W-:Y:S02]  /*1b660*/  MOV R2, 0x1b680 ;  /* 0x0001b68000027802 */ /* 0x000fe40000000f00 */
[----:B-12---:R-:W-:Y:S05]  /*1b670*/  CALL.REL.NOINC `($__internal_16_$__cuda_sm70_shflsync_bfly_p) ;  /* 0x0000bf2000007944 */ /* 0x006fea0003c00000 */
[----:B------:R-:W-:-:S05]  /*1b680*/  BRA `(.L_x_3197) ;  /* 0xffff3c2000007947 */ /* 0x000fca000383ffff */
.L_x_3106:
[----:B------:R-:W-:Y:S01]  /*1b690*/  MOV R0, 0x1 ;  /* 0x0000000100007802 */ /* 0x000fe20000000f00 */
[----:B---3--:R-:W-:Y:S01]  /*1b6a0*/  IMAD.MOV.U32 R4, RZ, RZ, R6 ;  /* 0x000000ffff047224 */ /* 0x008fe200078e0006 */
[----:B------:R-:W-:Y:S02]  /*1b6b0*/  MOV R2, 0x1b6d0 ;  /* 0x0001b6d000027802 */ /* 0x000fe40000000f00 */
[----:B------:R-:W-:Y:S05]  /*1b6c0*/  CALL.REL.NOINC `($__internal_16_$__cuda_sm70_shflsync_bfly_p) ;  /* 0x0000bed000007944 */ /* 0x000fea0003c00000 */
[----:B------:R-:W-:Y:S01]  /*1b6d0*/  IMAD.MOV.U32 R4, RZ, RZ, R8 ;  /* 0x000000ffff047224 */ /* 0x000fe200078e0008 */
[----:B------:R-:W-:Y:S01]  /*1b6e0*/  FMNMX.FTZ R6, R6, R0, !PT ;  /* 0x0000000006067209 */ /* 0x000fe20007810000 */
[----:B------:R-:W-:Y:S01]  /*1b6f0*/  IMAD.MOV.U32 R0, RZ, RZ, 0x2 ;  /* 0x00000002ff007424 */ /* 0x000fe200078e00ff */
[----:B------:R-:W-:Y:S02]  /*1b700*/  MOV R2, 0x1b720 ;  /* 0x0001b72000027802 */ /* 0x000fe40000000f00 */
[----:B------:R-:W-:Y:S05]  /*1b710*/  CALL.REL.NOINC `($__internal_16_$__cuda_sm70_shflsync_bfly_p) ;  /* 0x0000be8000007944 */ /* 0x000fea0003c00000 */
[----:B------:R-:W-:Y:S01]  /*1b720*/  FMNMX.FTZ R4, R8, R0, !PT ;  /* 0x0000000008047209 */ /* 0x000fe20007810000 */
[----:B------:R-:W-:Y:S01]  /*1b730*/  IMAD.MOV.U32 R0, RZ, RZ, 0x1 ;  /* 0x00000001ff007424 */ /* 0x000fe200078e00ff */
[----:B------:R-:W-:Y:S02]  /*1b740*/  MOV R2, 0x1b760 ;  /* 0x0001b76000027802 */ /* 0x000fe40000000f00 */
[----:B------:R-:W-:Y:S05]  /*1b750*/  CALL.REL.NOINC `($__internal_16_$__cuda_sm70_shflsync_bfly_p) ;  /* 0x0000be4000007944 */ /* 0x000fea0003c00000 */
[----:B------:R-:W-:-:S05]  /*1b760*/  BRA `(.L_x_3198) ;  /* 0xffff3bb000007947 */ /* 0x000fca000383ffff */
.L_x_3115:
        /* <DEDUP_REMOVED lines=8> */
.L_x_3116:
        /* <DEDUP_REMOVED lines=8> */
.L_x_3117:
        /* <DEDUP_REMOVED lines=15> */
.L_x_3120:
        /* <DEDUP_REMOVED lines=8> */
.L_x_3121:
        /* <DEDUP_REMOVED lines=8> */
.L_x_3122:
        /* <DEDUP_REMOVED lines=15> */
.L_x_3123:
[----:B------:R-:W-:Y:S02]  /*1bb50*/  MOV R0, 0x2 ;  /* 0x0000000200007802 */ /* 0x000fe40000000f00 */
[----:B------:R-:W-:Y:S02]  /*1bb60*/  MOV R2, 0x1bb80 ;  /* 0x0001bb8000027802 */ /* 0x000fe40000000f00 */
[----:B---34-:R-:W-:Y:S05]  /*1bb70*/  CALL.REL.NOINC `($__internal_16_$__cuda_sm70_shflsync_bfly_p) ;  /* 0x0000ba2000007944 */ /* 0x018fea0003c00000 */
[----:B------:R-:W-:-:S05]  /*1bb80*/  BRA `(.L_x_3205) ;  /* 0xffff67e000007947 */ /* 0x000fca000383ffff */
.L_x_3124:
[----:B------:R-:W-:Y:S01]  /*1bb90*/  MOV R0, 0x1 ;  /* 0x0000000100007802 */ /* 0x000fe20000000f00 */
[----:B-1----:R-:W-:Y:S01]  /*1bba0*/  IMAD.MOV.U32 R4, RZ, RZ, R152 ;  /* 0x000000ffff047224 */ /* 0x002fe200078e0098 */
[----:B------:R-:W-:Y:S02]  /*1bbb0*/  MOV R2, 0x1bbd0 ;  /* 0x0001bbd000027802 */ /* 0x000fe40000000f00 */
[----:B---34-:R-:W-:Y:S05]  /*1bbc0*/  CALL.REL.NOINC `($__internal_16_$__cuda_sm70_shflsync_bfly_p) ;  /* 0x0000b9d000007944 */ /* 0x018fea0003c00000 */
        /* <DEDUP_REMOVED lines=10> */
.L_x_3127:
        /* <DEDUP_REMOVED lines=8> */
.L_x_3130:
        /* <DEDUP_REMOVED lines=15> */
.L_x_3133:
        /* <DEDUP_REMOVED lines=8> */
.L_x_3134:
        /* <DEDUP_REMOVED lines=8> */
.L_x_3135:
        /* <DEDUP_REMOVED lines=15> */
.L_x_3136:
        /* <DEDUP_REMOVED lines=8> */
.L_x_3141:
        /* <DEDUP_REMOVED lines=8> */
.L_x_3146:
[----:B------:R-:W-:Y:S02]  /*1c0d0*/  MOV R0, 0x2 ;  /* 0x0000000200007802 */ /* 0x000fe40000000f00 */
[----:B------:R-:W-:Y:S02]  /*1c0e0*/  MOV R2, 0x1c100 ;  /* 0x0001c10000027802 */ /* 0x000fe40000000f00 */
[----:B------:R-:W-:Y:S05]  /*1c0f0*/  CALL.REL.NOINC `($__internal_16_$__cuda_sm70_shflsync_bfly_p) ;  /* 0x0000b4a000007944 */ /* 0x000fea0003c00000 */
[----:B------:R-:W-:-:S05]  /*1c100*/  BRA `(.L_x_3214) ;  /* 0xffff9be000007947 */ /* 0x000fca000383ffff */
.L_x_3147:
[----:B------:R-:W-:Y:S01]  /*1c110*/  MOV R0, 0x1 ;  /* 0x0000000100007802 */ /* 0x000fe20000000f00 */
[----:B-1----:R-:W-:Y:S01]  /*1c120*/  IMAD.MOV.U32 R4, RZ, RZ, R152 ;  /* 0x000000ffff047224 */ /* 0x002fe200078e0098 */
        /* <DEDUP_REMOVED lines=12> */
.L_x_3149:
[----:B------:R-:W-:Y:S01]  /*1c1f0*/  IMAD.MOV.U32 R4, RZ, RZ, R230 ;  /* 0x000000ffff047224 */ /* 0x000fe200078e00e6 */
[----:B------:R-:W-:-:S02]  /*1c200*/  MOV R0, 0x2 ;  /* 0x0000000200007802 */ /* 0x000fc40000000f00 */
[----:B------:R-:W-:Y:S02]  /*1c210*/  MOV R2, 0x1c230 ;  /* 0x0001c23000027802 */ /* 0x000fe40000000f00 */
[----:B------:R-:W-:Y:S05]  /*1c220*/  CALL.REL.NOINC `($__internal_16_$__cuda_sm70_shflsync_bfly_p) ;  /* 0x0000b37000007944 */ /* 0x000fea0003c00000 */
[----:B------:R-:W-:Y:S01]  /*1c230*/  MOV R5, R0 ;  /* 0x0000000000057202 */ /* 0x000fe20000000f00 */
[----:B------:R-:W-:Y:S05]  /*1c240*/  BRA `(.L_x_3216) ;  /* 0xffffb2f000007947 */ /* 0x000fea000383ffff */
.L_x_3150:
[----:B------:R-:W-:Y:S01]  /*1c250*/  IMAD.MOV.U32 R4, RZ, RZ, R5 ;  /* 0x000000ffff047224 */ /* 0x000fe200078e0005 */
[----:B------:R-:W-:Y:S02]  /*1c260*/  MOV R0, 0x1 ;  /* 0x0000000100007802 */ /* 0x000fe40000000f00 */
[----:B------:R-:W-:Y:S02]  /*1c270*/  MOV R2, 0x1c290 ;  /* 0x0001c29000027802 */ /* 0x000fe40000000f00 */
[----:B-1----:R-:W-:Y:S05]  /*1c280*/  CALL.REL.NOINC `($__internal_16_$__cuda_sm70_shflsync_bfly_p) ;  /* 0x0000b31000007944 */ /* 0x002fea0003c00000 */
[----:B------:R-:W-:Y:S01]  /*1c290*/  FADD.FTZ R5, R5, R0 ;  /* 0x0000000005057221 */ /* 0x000fe20000010000 */
[----:B------:R-:W-:Y:S02]  /*1c2a0*/  MOV R4, R229 ;  /* 0x000000e500047202 */ /* 0x000fe40000000f00 */
[----:B------:R-:W-:Y:S02]  /*1c2b0*/  MOV R0, 0x2 ;  /* 0x0000000200007802 */ /* 0x000fe40000000f00 */
[----:B------:R-:W-:Y:S02]  /*1c2c0*/  MOV R2, 0x1c2e0 ;  /* 0x0001c2e000027802 */ /* 0x000fe40000000f00 */
[----:B------:R-:W-:Y:S05]  /*1c2d0*/  CALL.REL.NOINC `($__internal_16_$__cuda_sm70_shflsync_bfly_p) ;  /* 0x0000b2c000007944 */ /* 0x000fea0003c00000 */
[----:B------:R-:W-:Y:S01]  /*1c2e0*/  FADD.FTZ R4, R229, R0 ;  /* 0x00000000e5047221 */ /* 0x000fe20000010000 */
[----:B------:R-:W-:-:S02]  /*1c2f0*/  MOV R0, 0x1 ;  /* 0x0000000100007802 */ /* 0x000fc40000000f00 */
[----:B------:R-:W-:Y:S02]  /*1c300*/  MOV R2, 0x1c320 ;  /* 0x0001c32000027802 */ /* 0x000fe40000000f00 */
[----:B------:R-:W-:Y:S05]  /*1c310*/  CALL.REL.NOINC `($__internal_16_$__cuda_sm70_shflsync_bfly_p) ;  /* 0x0000b28000007944 */ /* 0x000fea0003c00000 */
[----:B------:R-:W-:Y:S05]  /*1c320*/  BRA `(.L_x_3217) ;  /* 0xffffb28000007947 */ /* 0x000fea000383ffff */
.L_x_3162:
[----:B------:R-:W-:Y:S01]  /*1c330*/  IMAD.MOV.U32 R184, RZ, RZ, R15 ;  /* 0x000000ffffb87224 */ /* 0x000fe200078e000f */
[----:B------:R-:W-:Y:S01]  /*1c340*/  MOV R3, 0x181f ;  /* 0x0000181f00037802 */ /* 0x000fe20000000f00 */
[----:B------:R-:W-:Y:S01]  /*1c350*/  IMAD.MOV.U32 R187, RZ, RZ, RZ ;  /* 0x000000ffffbb7224 */ /* 0x000fe200078e00ff */
[----:B------:R-:W-:Y:S02]  /*1c360*/  MOV R189, 0xffffffff ;  /* 0xffffffff00bd7802 */ /* 0x000fe40000000f00 */
[----:B------:R-:W-:Y:S02]  /*1c370*/  MOV R2, 0x1c390 ;  /* 0x0001c39000027802 */ /* 0x000fe40000000f00 */
[----:B-1---5:R-:W-:Y:S05]  /*1c380*/  CALL.REL.NOINC `($__internal_17_$__cuda_sm70_shflsync_idx_p) ;  /* 0x0000b27000007944 */ /* 0x022fea0003c00000 */
[----:B------:R-:W-:Y:S01]  /*1c390*/  MOV R4, R188 ;  /* 0x000000bc00047202 */ /* 0x000fe20000000f00 */
[----:B------:R-:W-:Y:S05]  /*1c3a0*/  BRA `(.L_x_3218) ;  /* 0xffffdcb000007947 */ /* 0x000fea000383ffff */
.L_x_3163:
[----:B------:R-:W-:Y:S01]  /*1c3b0*/  IMAD.MOV.U32 R184, RZ, RZ, R17 ;  /* 0x000000ffffb87224 */ /* 0x000fe200078e0011 */
[----:B------:R-:W-:Y:S01]  /*1c3c0*/  MOV R3, 0x181f ;  /* 0x0000181f00037802 */ /* 0x000fe20000000f00 */
[----:B------:R-:W-:Y:S01]  /*1c3d0*/  IMAD.MOV.U32 R187, RZ, RZ, RZ ;  /* 0x000000ffffbb7224 */ /* 0x000fe200078e00ff */
[----:B------:R-:W-:Y:S02]  /*1c3e0*/  MOV R189, 0xffffffff ;  /* 0xffffffff00bd7802 */ /* 0x000fe40000000f00 */
[----:B------:R-:W-:-:S02]  /*1c3f0*/  MOV R2, 0x1c410 ;  /* 0x0001c41000027802 */ /* 0x000fc40000000f00 */
[----:B-123-5:R-:W-:Y:S05]  /*1c400*/  CALL.REL.NOINC `($__internal_17_$__cuda_sm70_shflsync_idx_p) ;  /* 0x0000b1f000007944 */ /* 0x02efea0003c00000 */
[----:B------:R-:W-:Y:S01]  /*1c410*/  MOV R2, R188 ;  /* 0x000000bc00027202 */ /* 0x000fe20000000f00 */
[----:B------:R-:W-:Y:S05]  /*1c420*/  BRA `(.L_x_3219) ;  /* 0xffffdc5000007947 */ /* 0x000fea000383ffff */
.L_x_3166:
[----:B------:R-:W-:Y:S01]  /*1c430*/  IMAD.MOV.U32 R184, RZ, RZ, R15 ;  /* 0x000000ffffb87224 */ /* 0x000fe200078e000f */
[----:B-1----:R-:W-:Y:S01]  /*1c440*/  MOV R3, 0x181f ;  /* 0x0000181f00037802 */ /* 0x002fe20000000f00 */
[----:B------:R-:W-:Y:S01]  /*1c450*/  IMAD.MOV.U32 R187, RZ, RZ, 0x1 ;  /* 0x00000001ffbb7424 */ /* 0x000fe200078e00ff */
[----:B------:R-:W-:-:S02]  /*1c460*/  MOV R189, 0xffffffff ;  /* 0xffffffff00bd7802 */ /* 0x000fc40000000f00 */
[----:B------:R-:W-:Y:S02]  /*1c470*/  MOV R2, 0x1c490 ;  /* 0x0001c49000027802 */ /* 0x000fe40000000f00 */
        /* <DEDUP_REMOVED lines=10> */
.L_x_3169:
[----:B------:R-:W-:Y:S01]  /*1c520*/  IMAD.MOV.U32 R184, RZ, RZ, R15 ;  /* 0x000000ffffb87224 */ /* 0x000fe200078e000f */
[----:B--2---:R-:W-:Y:S01]  /*1c530*/  MOV R3, 0x181f ;  /* 0x0000181f00037802 */ /* 0x004fe20000000f00 */
[----:B------:R-:W-:Y:S01]  /*1c540*/  IMAD.MOV.U32 R187, RZ, RZ, 0x2 ;  /* 0x00000002ffbb7424 */ /* 0x000fe200078e00ff */
[----:B------:R-:W-:Y:S02]  /*1c550*/  MOV R189, 0xffffffff ;  /* 0xffffffff00bd7802 */ /* 0x000fe40000000f00 */
[----:B------:R-:W-:-:S02]  /*1c560*/  MOV R2, 0x1c580 ;  /* 0x0001c58000027802 */ /* 0x000fc40000000f00 */
[----:B-1--4-:R-:W-:Y:S05]  /*1c570*/  CALL.REL.NOINC `($__internal_17_$__cuda_sm70_shflsync_idx_p) ;  /* 0x0000b08000007944 */ /* 0x012fea0003c00000 */
[----:B------:R-:W-:Y:S01]  /*1c580*/  MOV R4, R188 ;  /* 0x000000bc00047202 */ /* 0x000fe20000000f00 */
[----:B------:R-:W-:Y:S05]  /*1c590*/  BRA `(.L_x_3221) ;  /* 0xffffde9000007947 */ /* 0x000fea000383ffff */
.L_x_3170:
[----:B------:R-:W-:Y:S01]  /*1c5a0*/  IMAD.MOV.U32 R184, RZ, RZ, R17 ;  /* 0x000000ffffb87224 */ /* 0x000fe200078e0011 */
[----:B------:R-:W-:Y:S01]  /*1c5b0*/  MOV R3, 0x181f ;  /* 0x0000181f00037802 */ /* 0x000fe20000000f00 */
[----:B------:R-:W-:Y:S01]  /*1c5c0*/  IMAD.MOV.U32 R187, RZ, RZ, 0x2 ;  /* 0x00000002ffbb7424 */ /* 0x000fe200078e00ff */
[----:B------:R-:W-:-:S02]  /*1c5d0*/  MOV R189, 0xffffffff ;  /* 0xffffffff00bd7802 */ /* 0x000fc40000000f00 */
[----:B------:R-:W-:Y:S02]  /*1c5e0*/  MOV R2, 0x1c600 ;  /* 0x0001c60000027802 */ /* 0x000fe40000000f00 */
[----:B-1234-:R-:W-:Y:S05]  /*1c5f0*/  CALL.REL.NOINC `($__internal_17_$__cuda_sm70_shflsync_idx_p) ;  /* 0x0000b00000007944 */ /* 0x01efea0003c00000 */
[----:B------:R-:W-:Y:S01]  /*1c600*/  MOV R2, R188 ;  /* 0x000000bc00027202 */ /* 0x000fe20000000f00 */
[----:B------:R-:W-:Y:S05]  /*1c610*/  BRA `(.L_x_3222) ;  /* 0xffffde3000007947 */ /* 0x000fea000383ffff */
.L_x_3173:
[----:B------:R-:W-:Y:S01]  /*1c620*/  IMAD.MOV.U32 R184, RZ, RZ, R15 ;  /* 0x000000ffffb87224 */ /* 0x000fe200078e000f */
[----:B--2---:R-:W-:Y:S01]  /*1c630*/  MOV R3, 0x181f ;  /* 0x0000181f00037802 */ /* 0x004fe20000000f00 */
[----:B------:R-:W-:Y:S01]  /*1c640*/  IMAD.MOV.U32 R187, RZ, RZ, 0x3 ;  /* 0x00000003ffbb7424 */ /* 0x000fe200078e00ff */
[----:B------:R-:W-:Y:S02]  /*1c650*/  MOV R189, 0xffffffff ;  /* 0xffffffff00bd7802 */ /* 0x000fe40000000f00 */
[----:B------:R-:W-:Y:S02]  /*1c660*/  MOV R2, 0x1c680 ;  /* 0x0001c68000027802 */ /* 0x000fe40000000f00 */
[----:B-1--4-:R-:W-:Y:S05]  /*1c670*/  CALL.REL.NOINC `($__internal_17_$__cuda_sm70_shflsync_idx_p) ;  /* 0x0000af8000007944 */ /* 0x012fea0003c00000 */
        /* <DEDUP_REMOVED lines=9> */
        .type           $_ZN7cutlass13device_kernelIN5flash19enable_sm80_to_sm89INS1_16FlashAttnFwdSm80INS1_25CollectiveMainloopFwdSm80ILi8ELi1ELb0EN4cute5tupleIJNS5_1CILi128EEENS7_ILi48EEENS7_ILi256EEEEEELi256ENS_10bfloat16_tEfNS_4arch4Sm80ELb0ELb1ELb0ELb1ELb1ELb1ELb1ELb0EEENS1_21CollectiveEpilogueFwdINS6_IJS8_SA_S9_EEENS6_IJNS7_ILi1EEESI_SI_EEESC_SE_Li256ELb1ELb1ELb0ELb0EEENS1_19SingleTileSchedulerILb1ELb0ELb1ELi128EEEEEEEEEvNT_6ParamsE$_ZZN5flash25CollectiveMainloopFwdSm80ILi8ELi1ELb0EN4cute5tupleIJNS1_1CILi128EEENS3_ILi48EEENS3_ILi256EEEEEELi256EN7cutlass10bfloat16_tEfNS8_4arch4Sm80ELb0ELb1ELb0ELb1ELb1ELb1ELb1ELb0EE3mmaINS_16FlashAttnFwdSm80ISC_NS_21CollectiveEpilogueFwdINS2_IJS4_S6_S5_EEENS2_IJNS3_ILi1EEESH_SH_EEES9_SB_Li256ELb1ELb1ELb0ELb0EEENS_19SingleTileSchedulerILb1ELb0ELb1ELi128EEEE13SharedStorageENS1_6TensorINS1_11ArrayEngineIfLm128EEENS1_6LayoutINS2_IJNS2_IJNS3_ILi2EEESS_EEESH_NS3_ILi32EEEEEENS2_IJNS2_IJSH_SS_EEENS3_ILi0EEENS3_ILi4EEEEEEEEEENS_7SoftmaxILi2ELi0EEEEEbRKNSC_6ParamsERT0_RT1_iRKNS_16SeqlenInfoQKNewKILb1ELb1EEENS2_IJiiiiEEERT_ENKUlvE_clEv,@function
        .size           $_ZN7cutlass13device_kernelIN5flash19enable_sm80_to_sm89INS1_16FlashAttnFwdSm80INS1_25CollectiveMainloopFwdSm80ILi8ELi1ELb0EN4cute5tupleIJNS5_1CILi128EEENS7_ILi48EEENS7_ILi256EEEEEELi256ENS_10bfloat16_tEfNS_4arch4Sm80ELb0ELb1ELb0ELb1ELb1ELb1ELb1ELb0EEENS1_21CollectiveEpilogueFwdINS6_IJS8_SA_S9_EEENS6_IJNS7_ILi1EEESI_SI_EEESC_SE_Li256ELb1ELb1ELb0ELb0EEENS1_19SingleTileSchedulerILb1ELb0ELb1ELi128EEEEEEEEEvNT_6ParamsE$_ZZN5flash25CollectiveMainloopFwdSm80ILi8ELi1ELb0EN4cute5tupleIJNS1_1CILi128EEENS3_ILi48EEENS3_ILi256EEEEEELi256EN7cutlass10bfloat16_tEfNS8_4arch4Sm80ELb0ELb1ELb0ELb1ELb1ELb1ELb1ELb0EE3mmaINS_16FlashAttnFwdSm80ISC_NS_21CollectiveEpilogueFwdINS2_IJS4_S6_S5_EEENS2_IJNS3_ILi1EEESH_SH_EEES9_SB_Li256ELb1ELb1ELb0ELb0EEENS_19SingleTileSchedulerILb1ELb0ELb1ELi128EEEE13SharedStorageENS1_6TensorINS1_11ArrayEngineIfLm128EEENS1_6LayoutINS2_IJNS2_IJNS3_ILi2EEESS_EEESH_NS3_ILi32EEEEEENS2_IJNS2_IJSH_SS_EEENS3_ILi0EEENS3_ILi4EEEEEEEEEENS_7SoftmaxILi2ELi0EEEEEbRKNSC_6ParamsERT0_RT1_iRKNS_16SeqlenInfoQKNewKILb1ELb1EEENS2_IJiiiiEEERT_ENKUlvE_clEv,($__internal_16_$__cuda_sm70_shflsync_bfly_p - $_ZN7cutlass13device_kernelIN5flash19enable_sm80_to_sm89INS1_16FlashAttnFwdSm80INS1_25CollectiveMainloopFwdSm80ILi8ELi1ELb0EN4cute5tupleIJNS5_1CILi128EEENS7_ILi48EEENS7_ILi256EEEEEELi256ENS_10bfloat16_tEfNS_4arch4Sm80ELb0ELb1ELb0ELb1ELb1ELb1ELb1ELb0EEENS1_21CollectiveEpilogueFwdINS6_IJS8_SA_S9_EEENS6_IJNS7_ILi1EEESI_SI_EEESC_SE_Li256ELb1ELb1ELb0ELb0EEENS1_19SingleTileSchedulerILb1ELb0ELb1ELi128EEEEEEEEEvNT_6ParamsE$_ZZN5flash25CollectiveMainloopFwdSm80ILi8ELi1ELb0EN4cute5tupleIJNS1_1CILi128EEENS3_ILi48EEENS3_ILi256EEEEEELi256EN7cutlass10bfloat16_tEfNS8_4arch4Sm80ELb0ELb1ELb0ELb1ELb1ELb1ELb1ELb0EE3mmaINS_16FlashAttnFwdSm80ISC_NS_21CollectiveEpilogueFwdINS2_IJS4_S6_S5_EEENS2_IJNS3_ILi1EEESH_SH_EEES9_SB_Li256ELb1ELb1ELb0ELb0EEENS_19SingleTileSchedulerILb1ELb0ELb1ELi128EEEE13SharedStorageENS1_6TensorINS1_11ArrayEngineIfLm128EEENS1_6LayoutINS2_IJNS2_IJNS3_ILi2EEESS_EEESH_NS3_ILi32EEEEEENS2_IJNS2_IJSH_SS_EEENS3_ILi0EEENS3_ILi4EEEEEEEEEENS_7SoftmaxILi2ELi0EEEEEbRKNSC_6ParamsERT0_RT1_iRKNS_16SeqlenInfoQKNewKILb1ELb1EEENS2_IJiiiiEEERT_ENKUlvE_clEv)
$_ZN7cutlass13device_kernelIN5flash19enable_sm80_to_sm89INS1_16FlashAttnFwdSm80INS1_25CollectiveMainloopFwdSm80ILi8ELi1ELb0EN4cute5tupleIJNS5_1CILi128EEENS7_ILi48EEENS7_ILi256EEEEEELi256ENS_10bfloat16_tEfNS_4arch4Sm80ELb0ELb1ELb0ELb1ELb1ELb1ELb1ELb0EEENS1_21CollectiveEpilogueFwdINS6_IJS8_SA_S9_EEENS6_IJNS7_ILi1EEESI_SI_EEESC_SE_Li256ELb1ELb1ELb0ELb0EEENS1_19SingleTileSchedulerILb1ELb0ELb1ELi128EEEEEEEEEvNT_6ParamsE$_ZZN5flash25CollectiveMainloopFwdSm80ILi8ELi1ELb0EN4cute5tupleIJNS1_1CILi128EEENS3_ILi48EEENS3_ILi256EEEEEELi256EN7cutlass10bfloat16_tEfNS8_4arch4Sm80ELb0ELb1ELb0ELb1ELb1ELb1ELb1ELb0EE3mmaINS_16FlashAttnFwdSm80ISC_NS_21CollectiveEpilogueFwdINS2_IJS4_S6_S5_EEENS2_IJNS3_ILi1EEESH_SH_EEES9_SB_Li256ELb1ELb1ELb0ELb0EEENS_19SingleTileSchedulerILb1ELb0ELb1ELi128EEEE13SharedStorageENS1_6TensorINS1_11ArrayEngineIfLm128EEENS1_6LayoutINS2_IJNS2_IJNS3_ILi2EEESS_EEESH_NS3_ILi32EEEEEENS2_IJNS2_IJSH_SS_EEENS3_ILi0EEENS3_ILi4EEEEEEEEEENS_7SoftmaxILi2ELi0EEEEEbRKNSC_6ParamsERT0_RT1_iRKNS_16SeqlenInfoQKNewKILb1ELb1EEENS2_IJiiiiEEERT_ENKUlvE_clEv:
        /* <DEDUP_REMOVED lines=9> */
[----:B------:R-:W-:Y:S05]  /*1c7a0*/  RET.REL.NODEC R2 `(_ZN7cutlass13device_kernelIN5flash19enable_sm80_to_sm89INS1_16FlashAttnFwdSm80INS1_25CollectiveMainloopFwdSm80ILi8ELi1ELb0EN4cute5tupleIJNS5_1CILi128EEENS7_ILi48EEENS7_ILi256EEEEEELi256ENS_10bfloat16_tEfNS_4arch4Sm80ELb0ELb1ELb0ELb1ELb1ELb1ELb1ELb0EEENS1_21CollectiveEpilogueFwdINS6_IJS8_SA_S9_EEENS6_IJNS7_ILi1EEESI_SI_EEESC_SE_Li256ELb1ELb1ELb0ELb0EEENS1_19SingleTileSchedulerILb1ELb0ELb1ELi128EEEEEEEEEvNT_6ParamsE) ;  /* 0xfffe385002007950 */ /* 0x000fea0003c3ffff */
.L_x_3224:
        /* <DEDUP_REMOVED lines=52> */
.L_x_3300:
[----:B------:R-:W-:Y:S05]  /*1caf0*/  BRA.DIV ~URZ, `(.L_x_3227) ;  /* 0x00009bf27f007947 */ /* 0x000fea000b800000 */
[----:B------:R3:W4:Y:S01]  /*1cb00*/  SHFL.IDX PT, R12, R34, RZ, 0x181f ;  /* 0x00181fff220c7589 */ /* 0x00072200000e0000 */
[----:B--2---:R-:W-:-:S03]  /*1cb10*/  MOV R13, R11 ;  /* 0x0000000b000d7202 */ /* 0x004fc60000000f00 */
[----:B------:R3:W2:Y:S04]  /*1cb20*/  SHFL.IDX PT, R14, R24, RZ, 0x181f ;  /* 0x00181fff180e7589 */ /* 0x0006a800000e0000 */
[----:B------:R3:W1:Y:S02]  /*1cb30*/  SHFL.IDX PT, R3, R37, RZ, 0x181f ;  /* 0x00181fff25037589 */ /* 0x00066400000e0000 */
.L_x_3301:
        /* <DEDUP_REMOVED lines=60> */
.L_x_3229:
[----:B------:R-:W-:Y:S05]  /*1cf00*/  BSYNC B0 ;  /* 0x0000000000007941 */ /* 0x000fea0003800000 */
.L_x_3228:
        /* <DEDUP_REMOVED lines=29> */
.L_x_3302:
        /* <DEDUP_REMOVED lines=52> */
.L_x_3232:
[----:B------:R-:W-:Y:S05]  /*1d420*/  BSYNC B0 ;  /* 0x0000000000007941 */ /* 0x000fea0003800000 */
.L_x_3231:
        /* <DEDUP_REMOVED lines=26> */
.L_x_3303:
[----:B------:R-:W-:Y:S05]  /*1d5d0*/  BRA.DIV ~URZ, `(.L_x_3234) ;  /* 0x000094e27f007947 */ /* 0x000fea000b800000 */
[----:B------:R4:W1:Y:S01]  /*1d5e0*/  SHFL.IDX PT, R12, R34, 0x2, 0x181f ;  /* 0x00581f00220c7f89 */ /* 0x00086200000e0000 */
[----:B--23--:R-:W-:-:S03]  /*1d5f0*/  MOV R13, R11 ;  /* 0x0000000b000d7202 */ /* 0x00cfc60000000f00 */
[----:B------:R4:W2:Y:S04]  /*1d600*/  SHFL.IDX PT, R14, R24, 0x2, 0x181f ;  /* 0x00581f00180e7f89 */ /* 0x0008a800000e0000 */
[----:B------:R4:W3:Y:S02]  /*1d610*/  SHFL.IDX PT, R2, R37, 0x2, 0x181f ;  /* 0x00581f0025027f89 */ /* 0x0008e400000e0000 */
.L_x_3304:
        /* <DEDUP_REMOVED lines=53> */
.L_x_3236:
[----:B------:R-:W-:Y:S05]  /*1d970*/  BSYNC B0 ;  /* 0x0000000000007941 */ /* 0x000fea0003800000 */
.L_x_3235:
        /* <DEDUP_REMOVED lines=27> */
.L_x_3305:
        /* <DEDUP_REMOVED lines=8> */
.L_x_3306:
        /* <DEDUP_REMOVED lines=52> */
.L_x_3240:
[----:B------:R-:W-:Y:S05]  /*1def0*/  BSYNC B0 ;  /* 0x0000000000007941 */ /* 0x000fea0003800000 */
.L_x_3239:
        /* <DEDUP_REMOVED lines=102> */
.L_x_3244:
[----:B------:R-:W-:Y:S05]  /*1e560*/  BSYNC B0 ;  /* 0x0000000000007941 */ /* 0x000fea0003800000 */
.L_x_3243:
        /* <DEDUP_REMOVED lines=50> */
.L_x_3246:
[----:B------:R-:W-:Y:S05]  /*1e890*/  BSYNC B0 ;  /* 0x0000000000007941 */ /* 0x000fea0003800000 */
.L_x_3245:
        /* <DEDUP_REMOVED lines=50> */
.L_x_3248:
[----:B------:R-:W-:Y:S05]  /*1ebc0*/  BSYNC B0 ;  /* 0x0000000000007941 */ /* 0x000fea0003800000 */
.L_x_3247:
        /* <DEDUP_REMOVED lines=49> */
.L_x_3242:
[----:B------:R-:W-:Y:S05]  /*1eee0*/  BSYNC B1 ;  /* 0x0000000000017941 */ /* 0x000fea0003800000 */
.L_x_3241:
        /* <DEDUP_REMOVED lines=53> */
.L_x_3252:
[----:B------:R-:W-:Y:S05]  /*1f240*/  BSYNC B0 ;  /* 0x0000000000007941 */ /* 0x000fea0003800000 */
.L_x_3251:
        /* <DEDUP_REMOVED lines=50> */
.L_x_3254:
[----:B------:R-:W-:Y:S05]  /*1f570*/  BSYNC B0 ;  /* 0x0000000000007941 */ /* 0x000fea0003800000 */
.L_x_3253:
        /* <DEDUP_REMOVED lines=50> */
.L_x_3256:
[----:B------:R-:W-:Y:S05]  /*1f8a0*/  BSYNC B0 ;  /* 0x0000000000007941 */ /* 0x000fea0003800000 */
.L_x_3255:
        /* <DEDUP_REMOVED lines=49> */
.L_x_3250:
[----:B------:R-:W-:Y:S05]  /*1fbc0*/  BSYNC B1 ;  /* 0x0000000000017941 */ /* 0x000fea0003800000 */
.L_x_3249:
        /* <DEDUP_REMOVED lines=53> */
.L_x_3260:
[----:B------:R-:W-:Y:S05]  /*1ff20*/  BSYNC B0 ;  /* 0x0000000000007941 */ /* 0x000fea0003800000 */
.L_x_3259:
        /* <DEDUP_REMOVED lines=50> */
.L_x_3262:
[----:B------:R-:W-:Y:S05]  /*20250*/  BSYNC B0 ;  /* 0x0000000000007941 */ /* 0x000fea0003800000 */
.L_x_3261:
        /* <DEDUP_REMOVED lines=50> */
.L_x_3264:
[----:B------:R-:W-:Y:S05]  /*20580*/  BSYNC B0 ;  /* 0x0000000000007941 */ /* 0x000fea0003800000 */
.L_x_3263:
        /* <DEDUP_REMOVED lines=49> */
.L_x_3258:
[----:B------:R-:W-:Y:S05]  /*208a0*/  BSYNC B1 ;  /* 0x0000000000017941 */ /* 0x000fea0003800000 */
.L_x_3257:
[----:B------:R-:W-:Y:S01]  /*208b0*/  IADD3 R2, R96, 0x60, RZ ;  /* 0x0000006060027810 */ /* 0x000fe20007ffe0ff */
[----:B------:R-:W-:-:S03]  /*208c0*/  IMAD.MOV.U32 R3, RZ, RZ, 0x0 ;  /* 0x00000000ff037424 */ /* 0x000fc600078e00ff */
[----:B------:R-:W-:Y:S01]  /*208d0*/  ISETP.GE.AND P0, PT, R2, R34, PT ;  /* 0x000000220200720c */ /* 0x000fe20003f06270 */
[----:B------:R-:W-:-:S12]  /*208e0*/  IMAD.MOV.U32 R2, RZ, RZ, R143 ;  /* 0x000000ffff027224 */ /* 0x000fd800078e008f */
[----:B------:R-:W-:Y:S05]  /*208f0*/  @P0 RET.REL.NODEC R2 `(_ZN7cutlass13device_kernelIN5flash19enable_sm80_to_sm89INS1_16FlashAttnFwdSm80INS1_25CollectiveMainloopFwdSm80ILi8ELi1ELb0EN4cute5tupleIJNS5_1CILi128EEENS7_ILi48EEENS7_ILi256EEEEEELi256ENS_10bfloat16_tEfNS_4arch4Sm80ELb0ELb1ELb0ELb1ELb1ELb1ELb1ELb0EEENS1_21CollectiveEpilogueFwdINS6_IJS8_SA_S9_EEENS6_IJNS7_ILi1EEESI_SI_EEESC_SE_Li256ELb1ELb1ELb0ELb0EEENS1_19SingleTileSchedulerILb1ELb0ELb1ELi128EEEEEEEEEvNT_6ParamsE) ;  /* 0xfffdf70002000950 */ /* 0x000fea0003c3ffff */
        /* <DEDUP_REMOVED lines=49> */
.L_x_3266:
[----:B------:R-:W-:Y:S05]  /*20c10*/  BSYNC B0 ;  /* 0x0000000000007941 */ /* 0x000fea0003800000 */
.L_x_3265:
        /* <DEDUP_REMOVED lines=50> */
.L_x_3268:
[----:B------:R-:W-:Y:S05]  /*20f40*/  BSYNC B0 ;  /* 0x0000000000007941 */ /* 0x000fea0003800000 */
.L_x_3267:
        /* <DEDUP_REMOVED lines=50> */
.L_x_3270:
[----:B------:R-:W-:Y:S05]  /*21270*/  BSYNC B0 ;  /* 0x0000000000007941 */ /* 0x000fea0003800000 */
.L_x_3269:
[----:B------:R-:W-:Y:S01]  /*21280*/  IADD3 R23, R23, 0x60, RZ ;  /* 0x0000006017177810 */ /* 0x000fe20007ffe0ff */
[----:B------:R-:W-:Y:S02]  /*21290*/  IMAD.MOV.U32 R2, RZ, RZ, R143 ;  /* 0x000000ffff027224 */ /* 0x000fe400078e008f */
[----:B------:R-:W-:Y:S01]  /*212a0*/  IMAD.MOV.U32 R3, RZ, RZ, 0x0 ;  /* 0x00000000ff037424 */ /* 0x000fe200078e00ff */
[----:B------:R-:W-:-:S13]  /*212b0*/  ISETP.GE.AND P0, PT, R23, R36, PT ;  /* 0x000000241700720c */ /* 0x000fda0003f06270 */
[----:B------:R-:W-:Y:S05]  /*212c0*/  @P0 RET.REL.NODEC R2 `(_ZN7cutlass13device_kernelIN5flash19enable_sm80_to_sm89INS1_16FlashAttnFwdSm80INS1_25CollectiveMainloopFwdSm80ILi8ELi1ELb0EN4cute5tupleIJNS5_1CILi128EEENS7_ILi48EEENS7_ILi256EEEEEELi256ENS_10bfloat16_tEfNS_4arch4Sm80ELb0ELb1ELb0ELb1ELb1ELb1ELb1ELb0EEENS1_21CollectiveEpilogueFwdINS6_IJS8_SA_S9_EEENS6_IJNS7_ILi1EEESI_SI_EEESC_SE_Li256ELb1ELb1ELb0ELb0EEENS1_19SingleTileSchedulerILb1ELb0ELb1ELi128EEEEEEEEEvNT_6ParamsE) ;  /* 0xfffded3002000950 */ /* 0x000fea0003c3ffff */
        /* <DEDUP_REMOVED lines=48> */
[----:B------:R-:W-:Y:S05]  /*215d0*/  RET.REL.NODEC R2 `(_ZN7cutlass13device_kernelIN5flash19enable_sm80_to_sm89INS1_16FlashAttnFwdSm80INS1_25CollectiveMainloopFwdSm80ILi8ELi1ELb0EN4cute5tupleIJNS5_1CILi128EEENS7_ILi48EEENS7_ILi256EEEEEELi256ENS_10bfloat16_tEfNS_4arch4Sm80ELb0ELb1ELb0ELb1ELb1ELb1ELb1ELb0EEENS1_21CollectiveEpilogueFwdINS6_IJS8_SA_S9_EEENS6_IJNS7_ILi1EEESI_SI_EEESC_SE_Li256ELb1ELb1ELb0ELb0EEENS1_19SingleTileSchedulerILb1ELb0ELb1ELi128EEEEEEEEEvNT_6ParamsE) ;  /* 0xfffdea2002007950 */ /* 0x000fea0003c3ffff */
.L_x_3225:
        /* <DEDUP_REMOVED lines=28> */
.L_x_3307:
[----:B------:R-:W-:Y:S05]  /*217a0*/  BRA.DIV ~URZ, `(.L_x_3272) ;  /* 0x000056e27f007947 */ /* 0x000fea000b800000 */
[----:B------:R3:W4:Y:S01]  /*217b0*/  SHFL.IDX PT, R12, R28, RZ, 0x181f ;  /* 0x00181fff1c0c7589 */ /* 0x00072200000e0000 */
[----:B--2---:R-:W-:-:S03]  /*217c0*/  MOV R13, R11 ;  /* 0x0000000b000d7202 */ /* 0x004fc60000000f00 */
[----:B------:R3:W2:Y:S04]  /*217d0*/  SHFL.IDX PT, R14, R19, RZ, 0x181f ;  /* 0x00181fff130e7589 */ /* 0x0006a800000e0000 */
[----:B------:R3:W1:Y:S02]  /*217e0*/  SHFL.IDX PT, R3, R29, RZ, 0x181f ;  /* 0x00181fff1d037589 */ /* 0x00066400000e0000 */
.L_x_3308:
        /* <DEDUP_REMOVED lines=42> */
.L_x_3274:
[----:B------:R-:W-:Y:S05]  /*21a90*/  BSYNC B0 ;  /* 0x0000000000007941 */ /* 0x000fea0003800000 */
.L_x_3273:
        /* <DEDUP_REMOVED lines=31> */
.L_x_3309:
        /* <DEDUP_REMOVED lines=34> */
.L_x_3277:
[----:B------:R-:W-:Y:S05]  /*21eb0*/  BSYNC B0 ;  /* 0x0000000000007941 */ /* 0x000fea0003800000 */
.L_x_3276:
        /* <DEDUP_REMOVED lines=26> */
.L_x_3310:
[----:B------:R-:W-:Y:S05]  /*22060*/  BRA.DIV ~URZ, `(.L_x_3279) ;  /* 0x000051e27f007947 */ /* 0x000fea000b800000 */
[----:B------:R3:W4:Y:S01]  /*22070*/  SHFL.IDX PT, R12, R28, 0x2, 0x181f ;  /* 0x00581f001c0c7f89 */ /* 0x00072200000e0000 */
[----:B--2---:R-:W-:-:S03]  /*22080*/  MOV R13, R11 ;  /* 0x0000000b000d7202 */ /* 0x004fc60000000f00 */
[----:B------:R3:W2:Y:S04]  /*22090*/  SHFL.IDX PT, R14, R19, 0x2, 0x181f ;  /* 0x00581f00130e7f89 */ /* 0x0006a800000e0000 */
[----:B------:R3:W1:Y:S02]  /*220a0*/  SHFL.IDX PT, R2, R29, 0x2, 0x181f ;  /* 0x00581f001d027f89 */ /* 0x00066400000e0000 */
.L_x_3311:
        /* <DEDUP_REMOVED lines=35> */
.L_x_3281:
[----:B------:R-:W-:Y:S05]  /*222e0*/  BSYNC B0 ;  /* 0x0000000000007941 */ /* 0x000fea0003800000 */
.L_x_3280:
        /* <DEDUP_REMOVED lines=27> */
.L_x_3312:
        /* <DEDUP_REMOVED lines=8> */
.L_x_3313:
        /* <DEDUP_REMOVED lines=34> */
.L_x_3285:
[----:B------:R-:W-:Y:S05]  /*22740*/  BSYNC B0 ;  /* 0x0000000000007941 */ /* 0x000fea0003800000 */
.L_x_3284:
        /* <DEDUP_REMOVED lines=152> */
.L_x_3289:
[----:B------:R-:W-:Y:S05]  /*230d0*/  BSYNC B0 ;  /* 0x0000000000007941 */ /* 0x000fea0003800000 */
.L_x_3288:
        /* <DEDUP_REMOVED lines=122> */
.L_x_3287:
[----:B------:R-:W-:Y:S05]  /*23880*/  BSYNC B1 ;  /* 0x0000000000017941 */ /* 0x000fea0003800000 */
.L_x_3286:
        /* <DEDUP_REMOVED lines=119> */
.L_x_3293:
[----:B------:R-:W-:Y:S05]  /*24000*/  BSYNC B0 ;  /* 0x0000000000007941 */ /* 0x000fea0003800000 */
.L_x_3292:
        /* <DEDUP_REMOVED lines=122> */
.L_x_3291:
[----:B------:R-:W-:Y:S05]  /*247b0*/  BSYNC B1 ;  /* 0x0000000000017941 */ /* 0x000fea0003800000 */
.L_x_3290:
        /* <DEDUP_REMOVED lines=119> */
.L_x_3297:
[----:B------:R-:W-:Y:S05]  /*24f30*/  BSYNC B0 ;  /* 0x0000000000007941 */ /* 0x000fea0003800000 */
.L_x_3296:
        /* <DEDUP_REMOVED lines=122> */
.L_x_3295:
[----:B------:R-:W-:Y:S05]  /*256e0*/  BSYNC B1 ;  /* 0x0000000000017941 */ /* 0x000fea0003800000 */
.L_x_3294:
[----:B------:R-:W-:Y:S01]  /*256f0*/  IADD3 R2, R96, 0x60, RZ ;  /* 0x0000006060027810 */ /* 0x000fe20007ffe0ff */
[----:B-1----:R-:W-:-:S02]  /*25700*/  IMAD.MOV.U32 R12, RZ, RZ, R143 ;  /* 0x000000ffff0c7224 */ /* 0x002fc400078e008f */
[----:B------:R-:W-:Y:S01]  /*25710*/  IMAD.MOV.U32 R13, RZ, RZ, 0x0 ;  /* 0x00000000ff0d7424 */ /* 0x000fe200078e00ff */
[----:B------:R-:W-:-:S13]  /*25720*/  ISETP.GE.AND P0, PT, R2, R66, PT ;  /* 0x000000420200720c */ /* 0x000fda0003f06270 */
[----:B------:R-:W-:Y:S05]  /*25730*/  @P0 RET.REL.NODEC R12 `(_ZN7cutlass13device_kernelIN5flash19enable_sm80_to_sm89INS1_16FlashAttnFwdSm80INS1_25CollectiveMainloopFwdSm80ILi8ELi1ELb0EN4cute5tupleIJNS5_1CILi128EEENS7_ILi48EEENS7_ILi256EEEEEELi256ENS_10bfloat16_tEfNS_4arch4Sm80ELb0ELb1ELb0ELb1ELb1ELb1ELb1ELb0EEENS1_21CollectiveEpilogueFwdINS6_IJS8_SA_S9_EEENS6_IJNS7_ILi1EEESI_SI_EEESC_SE_Li256ELb1ELb1ELb0ELb0EEENS1_19SingleTileSchedulerILb1ELb0ELb1ELi128EEEEEEEEEvNT_6ParamsE) ;  /* 0xfffda8c00c000950 */ /* 0x000fea0003c3ffff */
        /* <DEDUP_REMOVED lines=115> */
.L_x_3299:
[----:B------:R-:W-:Y:S05]  /*25e70*/  BSYNC B0 ;  /* 0x0000000000007941 */ /* 0x000fea0003800000 */
.L_x_3298:
[----:B------:R-:W-:Y:S01]  /*25e80*/  IADD3 R3, R64, 0x40, RZ ;  /* 0x0000004040037810 */ /* 0x000fe20007ffe0ff */
[----:B-1----:R-:W-:Y:S02]  /*25e90*/  IMAD.MOV.U32 R12, RZ, RZ, R143 ;  /* 0x000000ffff0c7224 */ /* 0x002fe400078e008f */
[----:B------:R-:W-:Y:S01]  /*25ea0*/  IMAD.MOV.U32 R13, RZ, RZ, 0x0 ;  /* 0x00000000ff0d7424 */ /* 0x000fe200078e00ff */
[----:B------:R-:W-:-:S13]  /*25eb0*/  ISETP.GE.AND P0, PT, R3, R36, PT ;  /* 0x000000240300720c */ /* 0x000fda0003f06270 */
[----:B------:R-:W-:Y:S05]  /*25ec0*/  @P0 RET.REL.NODEC R12 `(_ZN7cutlass13device_kernelIN5flash19enable_sm80_to_sm89INS1_16FlashAttnFwdSm80INS1_25CollectiveMainloopFwdSm80ILi8ELi1ELb0EN4cute5tupleIJNS5_1CILi128EEENS7_ILi48EEENS7_ILi256EEEEEELi256ENS_10bfloat16_tEfNS_4arch4Sm80ELb0ELb1ELb0ELb1ELb1ELb1ELb1ELb0EEENS1_21CollectiveEpilogueFwdINS6_IJS8_SA_S9_EEENS6_IJNS7_ILi1EEESI_SI_EEESC_SE_Li256ELb1ELb1ELb0ELb0EEENS1_19SingleTileSchedulerILb1ELb0ELb1ELi128EEEEEEEEEvNT_6ParamsE) ;  /* 0xfffda1300c000950 */ /* 0x000fea0003c3ffff */
        /* <DEDUP_REMOVED lines=121> */
[----:B------:R-:W-:Y:S05]  /*26660*/  RET.REL.NODEC R2 `(_ZN7cutlass13device_kernelIN5flash19enable_sm80_to_sm89INS1_16FlashAttnFwdSm80INS1_25CollectiveMainloopFwdSm80ILi8ELi1ELb0EN4cute5tupleIJNS5_1CILi128EEENS7_ILi48EEENS7_ILi256EEEEEELi256ENS_10bfloat16_tEfNS_4arch4Sm80ELb0ELb1ELb0ELb1ELb1ELb1ELb1ELb0EEENS1_21CollectiveEpilogueFwdINS6_IJS8_SA_S9_EEENS6_IJNS7_ILi1EEESI_SI_EEESC_SE_Li256ELb1ELb1ELb0ELb0EEENS1_19SingleTileSchedulerILb1ELb0ELb1ELi128EEEEEEEEEvNT_6ParamsE) ;  /* 0xfffd999002007950 */ /* 0x000fea0003c3ffff */
.L_x_3226:
        /* <DEDUP_REMOVED lines=8> */
.L_x_3227:
[----:B------:R-:W-:Y:S01]  /*266f0*/  IMAD.MOV.U32 R184, RZ, RZ, R34 ;  /* 0x000000ffffb87224 */ /* 0x000fe200078e0022 */
[----:B------:R-:W-:Y:S01]  /*26700*/  MOV R3, 0x181f ;  /* 0x0000181f00037802 */ /* 0x000fe20000000f00 */
[----:B------:R-:W-:Y:S01]  /*26710*/  IMAD.MOV.U32 R187, RZ, RZ, RZ ;  /* 0x000000ffffbb7224 */ /* 0x000fe200078e00ff */
[----:B------:R-:W-:Y:S02]  /*26720*/  MOV R189, 0xffffffff ;  /* 0xffffffff00bd7802 */ /* 0x000fe40000000f00 */
[----:B------:R-:W-:Y:S02]  /*26730*/  MOV R2, 0x26750 ;  /* 0x0002675000027802 */ /* 0x000fe40000000f00 */
[----:B-12---:R-:W-:Y:S05]  /*26740*/  CALL.REL.NOINC `($__internal_17_$__cuda_sm70_shflsync_idx_p) ;  /* 0x00000eb000007944 */ /* 0x006fea0003c00000 */
[----:B------:R-:W-:Y:S01]  /*26750*/  IMAD.MOV.U32 R184, RZ, RZ, R24 ;  /* 0x000000ffffb87224 */ /* 0x000fe200078e0018 */
[----:B------:R-:W-:Y:S01]  /*26760*/  MOV R3, 0x181f ;  /* 0x0000181f00037802 */ /* 0x000fe20000000f00 */
[----:B------:R-:W-:Y:S01]  /*26770*/  IMAD.MOV.U32 R187, RZ, RZ, RZ ;  /* 0x000000ffffbb7224 */ /* 0x000fe200078e00ff */
[----:B------:R-:W-:Y:S01]  /*26780*/  MOV R12, R188 ;  /* 0x000000bc000c7202 */ /* 0x000fe20000000f00 */
[----:B------:R-:W-:Y:S01]  /*26790*/  IMAD.MOV.U32 R189, RZ, RZ, -0x1 ;  /* 0xffffffffffbd7424 */ /* 0x000fe200078e00ff */
[----:B------:R-:W-:-:S02]  /*267a0*/  MOV R13, R11 ;  /* 0x0000000b000d7202 */ /* 0x000fc40000000f00 */
[----:B------:R-:W-:Y:S02]  /*267b0*/  MOV R2, 0x267d0 ;  /* 0x000267d000027802 */ /* 0x000fe40000000f00 */
[----:B------:R-:W-:Y:S05]  /*267c0*/  CALL.REL.NOINC `($__internal_17_$__cuda_sm70_shflsync_idx_p) ;  /* 0x00000e3000007944 */ /* 0x000fea0003c00000 */
[----:B------:R-:W-:Y:S01]  /*267d0*/  IMAD.MOV.U32 R14, RZ, RZ, R188 ;  /* 0x000000ffff0e7224 */ /* 0x000fe200078e00bc */
[----:B------:R-:W-:Y:S01]  /*267e0*/  MOV R184, R37 ;  /* 0x0000002500b87202 */ /* 0x000fe20000000f00 */
[----:B------:R-:W-:Y:S01]  /*267f0*/  IMAD.MOV.U32 R187, RZ, RZ, RZ ;  /* 0x000000ffffbb7224 */ /* 0x000fe200078e00ff */
[----:B------:R-:W-:Y:S01]  /*26800*/  MOV R3, 0x181f ;  /* 0x0000181f00037802 */ /* 0x000fe20000000f00 */
[----:B------:R-:W-:Y:S01]  /*26810*/  IMAD.MOV.U32 R189, RZ, RZ, -0x1 ;  /* 0xffffffffffbd7424 */ /* 0x000fe200078e00ff */
[----:B------:R-:W-:Y:S02]  /*26820*/  MOV R2, 0x26840 ;  /* 0x0002684000027802 */ /* 0x000fe40000000f00 */
[----:B------:R-:W-:Y:S05]  /*26830*/  CALL.REL.NOINC `($__internal_17_$__cuda_sm70_shflsync_idx_p) ;  /* 0x00000dc000007944 */ /* 0x000fea0003c00000 */
[----:B------:R-:W-:Y:S01]  /*26840*/  MOV R3, R188 ;  /* 0x000000bc00037202 */ /* 0x000fe20000000f00 */
[----:B------:R-:W-:Y:S05]  /*26850*/  BRA `(.L_x_3301) ;  /* 0xffff62e000007947 */ /* 0x000fea000383ffff */
.L_x_3230:
[----:B------:R-:W-:Y:S01]  /*26860*/  IMAD.MOV.U32 R184, RZ, RZ, R22 ;  /* 0x000000ffffb87224 */ /* 0x000fe200078e0016 */
[----:B------:R-:W-:Y:S01]  /*26870*/  MOV R3, 0x181f ;  /* 0x0000181f00037802 */ /* 0x000fe20000000f00 */
[----:B------:R-:W-:Y:S01]  /*26880*/  IMAD.MOV.U32 R187, RZ, RZ, 0x1 ;  /* 0x00000001ffbb7424 */ /* 0x000fe200078e00ff */
[----:B------:R-:W-:Y:S02]  /*26890*/  MOV R189, 0xffffffff ;  /* 0xffffffff00bd7802 */ /* 0x000fe40000000f00 */
[----:B------:R-:W-:-:S02]  /*268a0*/  MOV R2, 0x268c0 ;  /* 0x000268c000027802 */ /* 0x000fc40000000f00 */
[----:B---3--:R-:W-:Y:S05]  /*268b0*/  CALL.REL.NOINC `($__internal_17_$__cuda_sm70_shflsync_idx_p) ;  /* 0x00000d4000007944 */ /* 0x008fea0003c00000 */
[----:B------:R-:W-:Y:S01]  /*268c0*/  IMAD.MOV.U32 R11, RZ, RZ, R188 ;  /* 0x000000ffff0b7224 */ /* 0x000fe200078e00bc */
[----:B------:R-:W-:Y:S01]  /*268d0*/  MOV R184, R34 ;  /* 0x0000002200b87202 */ /* 0x000fe20000000f00 */
[----:B------:R-:W-:Y:S01]  /*268e0*/  IMAD.MOV.U32 R187, RZ, RZ, 0x1 ;  /* 0x00000001ffbb7424 */ /* 0x000fe200078e00ff */
[----:B------:R-:W-:Y:S01]  /*268f0*/  MOV R3, 0x181f ;  /* 0x0000181f00037802 */ /* 0x000fe20000000f00 */
[----:B------:R-:W-:Y:S01]  /*26900*/  IMAD.MOV.U32 R189, RZ, RZ, -0x1 ;  /* 0xffffffffffbd7424 */ /* 0x000fe200078e00ff */
[----:B------:R-:W-:-:S02]  /*26910*/  MOV R2, 0x26930 ;  /* 0x0002693000027802 */ /* 0x000fc40000000f00 */
[----:B------:R-:W-:Y:S05]  /*26920*/  CALL.REL.NOINC `($__internal_17_$__cuda_sm70_shflsync_idx_p) ;  /* 0x00000cd000007944 */ /* 0x000fea0003c00000 */
[----:B------:R-:W-:Y:S01]  /*26930*/  IMAD.MOV.U32 R184, RZ, RZ, R24 ;  /* 0x000000ffffb87224 */ /* 0x000fe200078e0018 */
[----:B------:R-:W-:Y:S01]  /*26940*/  MOV R3, 0x181f ;  /* 0x0000181f00037802 */ /* 0x000fe20000000f00 */
[----:B------:R-:W-:Y:S01]  /*26950*/  IMAD.MOV.U32 R187, RZ, RZ, 0x1 ;  /* 0x00000001ffbb7424 */ /* 0x000fe200078e00ff */
[----:B------:R-:W-:Y:S01]  /*26960*/  MOV R12, R188 ;  /* 0x000000bc000c7202 */ /* 0x000fe20000000f00 */
[----:B------:R-:W-:Y:S01]  /*26970*/  IMAD.MOV.U32 R189, RZ, RZ, -0x1 ;  /* 0xffffffffffbd7424 */ /* 0x000fe200078e00ff */
[----:B------:R-:W-:-:S02]  /*26980*/  MOV R13, R11 ;  /* 0x0000000b000d7202 */ /* 0x000fc40000000f00 */
[----:B------:R-:W-:Y:S02]  /*26990*/  MOV R2, 0x269b0 ;  /* 0x000269b000027802 */ /* 0x000fe40000000f00 */
[----:B------:R-:W-:Y:S05]  /*269a0*/  CALL.REL.NOINC `($__internal_17_$__cuda_sm70_shflsync_idx_p) ;  /* 0x00000c5000007944 */ /* 0x000fea0003c00000 */
        /* <DEDUP_REMOVED lines=9> */
.L_x_3233:
[----:B------:R-:W-:Y:S01]  /*26a40*/  IMAD.MOV.U32 R184, RZ, RZ, R22 ;  /* 0x000000ffffb87224 */ /* 0x000fe200078e0016 */
[----:B------:R-:W-:Y:S01]  /*26a50*/  MOV R3, 0x181f ;  /* 0x0000181f00037802 */ /* 0x000fe20000000f00 */
[----:B------:R-:W-:Y:S01]  /*26a60*/  IMAD.MOV.U32 R187, RZ, RZ, 0x2 ;  /* 0x00000002ffbb7424 */ /* 0x000fe200078e00ff */
[----:B------:R-:W-:Y:S02]  /*26a70*/  MOV R189, 0xffffffff ;  /* 0xffffffff00bd7802 */ /* 0x000fe40000000f00 */
[----:B------:R-:W-:-:S02]  /*26a80*/  MOV R2, 0x26aa0 ;  /* 0x00026aa000027802 */ /* 0x000fc40000000f00 */
[----:B--2---:R-:W-:Y:S05]  /*26a90*/  CALL.REL.NOINC `($__internal_17_$__cuda_sm70_shflsync_idx_p) ;  /* 0x00000b6000007944 */ /* 0x004fea0003c00000 */
[----:B------:R-:W-:Y:S01]  /*26aa0*/  MOV R11, R188 ;  /* 0x000000bc000b7202 */ /* 0x000fe20000000f00 */
[----:B------:R-:W-:Y:S05]  /*26ab0*/  BRA `(.L_x_3303) ;  /* 0xffff6b1000007947 */ /* 0x000fea000383ffff */
.L_x_3234:
[----:B------:R-:W-:Y:S01]  /*26ac0*/  IMAD.MOV.U32 R184, RZ, RZ, R34 ;  /* 0x000000ffffb87224 */ /* 0x000fe200078e0022 */
[----:B------:R-:W-:Y:S01]  /*26ad0*/  MOV R3, 0x181f ;  /* 0x0000181f00037802 */ /* 0x000fe20000000f00 */
[----:B------:R-:W-:Y:S01]  /*26ae0*/  IMAD.MOV.U32 R187, RZ, RZ, 0x2 ;  /* 0x00000002ffbb7424 */ /* 0x000fe200078e00ff */
[----:B------:R-:W-:-:S02]  /*26af0*/  MOV R189, 0xffffffff ;  /* 0xffffffff00bd7802 */ /* 0x000fc40000000f00 */
[----:B------:R-:W-:Y:S02]  /*26b00*/  MOV R2, 0x26b20 ;  /* 0x00026b2000027802 */ /* 0x000fe40000000f00 */
[----:B-123--:R-:W-:Y:S05]  /*26b10*/  CALL.REL.NOINC `($__internal_17_$__cuda_sm70_shflsync_idx_p) ;  /* 0x00000ae000007944 */ /* 0x00efea0003c00000 */
[----:B------:R-:W-:Y:S01]  /*26b20*/  IMAD.MOV.U32 R184, RZ, RZ, R24 ;  /* 0x000000ffffb87224 */ /* 0x000fe200078e0018 */
[----:B------:R-:W-:Y:S01]  /*26b30*/  MOV R3, 0x181f ;  /* 0x0000181f00037802 */ /* 0x000fe20000000f00 */
[----:B------:R-:W-:Y:S01]  /*26b40*/  IMAD.MOV.U32 R187, RZ, RZ, 0x2 ;  /* 0x00000002ffbb7424 */ /* 0x000fe200078e00ff */
[----:B------:R-:W-:Y:S01]  /*26b50*/  MOV R12, R188 ;  /* 0x000000bc000c7202 */ /* 0x000fe20000000f00 */
[----:B------:R-:W-:Y:S01]  /*26b60*/  IMAD.MOV.U32 R189, RZ, RZ, -0x1 ;  /* 0xffffffffffbd7424 */ /* 0x000fe200078e00ff */
[----:B------:R-:W-:Y:S02]  /*26b70*/  MOV R13, R11 ;  /* 0x0000000b000d7202 */ /* 0x000fe40000000f00 */
[----:B------:R-:W-:Y:S02]  /*26b80*/  MOV R2, 0x26ba0 ;  /* 0x00026ba000027802 */ /* 0x000fe40000000f00 */
[----:B------:R-:W-:Y:S05]  /*26b90*/  CALL.REL.NOINC `($__internal_17_$__cuda_sm70_shflsync_idx_p) ;  /* 0x00000a6000007944 */ /* 0x000fea0003c00000 */
        /* <DEDUP_REMOVED lines=9> */
.L_x_3237:
[----:B------:R-:W-:Y:S01]  /*26c30*/  IMAD.MOV.U32 R184, RZ, RZ, R22 ;  /* 0x000000ffffb87224 */ /* 0x000fe200078e0016 */
[----:B------:R-:W-:Y:S01]  /*26c40*/  MOV R3, 0x181f ;  /* 0x0000181f00037802 */ /* 0x000fe20000000f00 */
[----:B------:R-:W-:Y:S01]  /*26c50*/  IMAD.MOV.U32 R187, RZ, RZ, 0x3 ;  /* 0x00000003ffbb7424 */ /* 0x000fe200078e00ff */
[----:B------:R-:W-:-:S02]  /*26c60*/  MOV R189, 0xffffffff ;  /* 0xffffffff00bd7802 */ /* 0x000fc40000000f00 */
[----:B------:R-:W-:Y:S02]  /*26c70*/  MOV R2, 0x26c90 ;  /* 0x00026c9000027802 */ /* 0x000fe40000000f00 */
[----:B----4-:R-:W-:Y:S05]  /*26c80*/  CALL.REL.NOINC `($__internal_17_$__cuda_sm70_shflsync_idx_p) ;  /* 0x0000097000007944 */ /* 0x010fea0003c00000 */
[----:B------:R-:W-:Y:S01]  /*26c90*/  MOV R13, R188 ;  /* 0x000000bc000d7202 */ /* 0x000fe20000000f00 */
[----:B------:R-:W-:Y:S05]  /*26ca0*/  BRA `(.L_x_3305) ;  /* 0xffff6e8000007947 */ /* 0x000fea000383ffff */
.L_x_3238:
[----:B------:R-:W-:Y:S01]  /*26cb0*/  IMAD.MOV.U32 R184, RZ, RZ, R34 ;  /* 0x000000ffffb87224 */ /* 0x000fe200078e0022 */
[----:B------:R-:W-:Y:S01]  /*26cc0*/  MOV R3, 0x181f ;  /* 0x0000181f00037802 */ /* 0x000fe20000000f00 */
[----:B------:R-:W-:Y:S01]  /*26cd0*/  IMAD.MOV.U32 R187, RZ, RZ, 0x3 ;  /* 0x00000003ffbb7424 */ /* 0x000fe200078e00ff */
[----:B------:R-:W-:Y:S02]  /*26ce0*/  MOV R189, 0xffffffff ;  /* 0xffffffff00bd7802 */ /* 0x000fe40000000f00 */
[----:B------:R-:W-:Y:S02]  /*26cf0*/  MOV R2, 0x26d10 ;  /* 0x00026d1000027802 */ /* 0x000fe40000000f00 */
[----:B-12-4-:R-:W-:Y:S05]  /*26d00*/  CALL.REL.NOINC `($__internal_17_$__cuda_sm70_shflsync_idx_p) ;  /* 0x000008f000007944 */ /* 0x016fea0003c00000 */
[----:B------:R-:W-:Y:S01]  /*26d10*/  IMAD.MOV.U32 R184, RZ, RZ, R24 ;  /* 0x000000ffffb87224 */ /* 0x000fe200078e0018 */
[----:B------:R-:W-:Y:S01]  /*26d20*/  MOV R187, 0x3 ;  /* 0x0000000300bb7802 */ /* 0x000fe20000000f00 */
[----:B------:R-:W-:Y:S01]  /*26d30*/  IMAD.MOV.U32 R3, RZ, RZ, 0x181f ;  /* 0x0000181fff037424 */ /* 0x000fe200078e00ff */
[----:B------:R-:W-:Y:S01]  /*26d40*/  MOV R189, 0xffffffff ;  /* 0xffffffff00bd7802 */ /* 0x000fe20000000f00 */
[----:B------:R-:W-:Y:S01]  /*26d50*/  IMAD.MOV.U32 R12, RZ, RZ, R188 ;  /* 0x000000ffff0c7224 */ /* 0x000fe200078e00bc */
[----:B------:R-:W-:-:S02]  /*26d60*/  MOV R2, 0x26d80 ;  /* 0x00026d8000027802 */ /* 0x000fc40000000f00 */
        /* <DEDUP_REMOVED lines=10> */
.L_x_3271:
        /* <DEDUP_REMOVED lines=8> */
.L_x_3272:
        /* <DEDUP_REMOVED lines=23> */
.L_x_3275:
        /* <DEDUP_REMOVED lines=29> */
.L_x_3278:
[----:B------:R-:W-:Y:S01]  /*271d0*/  IMAD.MOV.U32 R184, RZ, RZ, R18 ;  /* 0x000000ffffb87224 */ /* 0x000fe200078e0012 */
[----:B------:R-:W-:Y:S01]  /*271e0*/  MOV R3, 0x181f ;  /* 0x0000181f00037802 */ /* 0x000fe20000000f00 */
[----:B------:R-:W-:Y:S01]  /*271f0*/  IMAD.MOV.U32 R187, RZ, RZ, 0x2 ;  /* 0x00000002ffbb7424 */ /* 0x000fe200078e00ff */
[----:B------:R-:W-:-:S02]  /*27200*/  MOV R189, 0xffffffff ;  /* 0xffffffff00bd7802 */ /* 0x000fc40000000f00 */
[----:B------:R-:W-:Y:S02]  /*27210*/  MOV R2, 0x27230 ;  /* 0x0002723000027802 */ /* 0x000fe40000000f00 */
[----:B------:R-:W-:Y:S05]  /*27220*/  CALL.REL.NOINC `($__internal_17_$__cuda_sm70_shflsync_idx_p) ;  /* 0x000003d000007944 */ /* 0x000fea0003c00000 */
[----:B------:R-:W-:Y:S01]  /*27230*/  MOV R11, R188 ;  /* 0x000000bc000b7202 */ /* 0x000fe20000000f00 */
[----:B------:R-:W-:Y:S05]  /*27240*/  BRA `(.L_x_3310) ;  /* 0xffffae1000007947 */ /* 0x000fea000383ffff */
.L_x_3279:
[----:B------:R-:W-:Y:S01]  /*27250*/  IMAD.MOV.U32 R184, RZ, RZ, R28 ;  /* 0x000000ffffb87224 */ /* 0x000fe200078e001c */
[----:B------:R-:W-:Y:S01]  /*27260*/  MOV R3, 0x181f ;  /* 0x0000181f00037802 */ /* 0x000fe20000000f00 */
[----:B------:R-:W-:Y:S01]  /*27270*/  IMAD.MOV.U32 R187, RZ, RZ, 0x2 ;  /* 0x00000002ffbb7424 */ /* 0x000fe200078e00ff */
[----:B------:R-:W-:Y:S02]  /*27280*/  MOV R189, 0xffffffff ;  /* 0xffffffff00bd7802 */ /* 0x000fe40000000f00 */
[----:B------:R-:W-:Y:S02]  /*27290*/  MOV R2, 0x272b0 ;  /* 0x000272b000027802 */ /* 0x000fe40000000f00 */
[----:B-12---:R-:W-:Y:S05]  /*272a0*/  CALL.REL.NOINC `($__internal_17_$__cuda_sm70_shflsync_idx_p) ;  /* 0x0000035000007944 */ /* 0x006fea0003c00000 */
        /* <DEDUP_REMOVED lines=17> */
.L_x_3282:
[----:B------:R-:W-:Y:S01]  /*273c0*/  IMAD.MOV.U32 R184, RZ, RZ, R18 ;  /* 0x000000ffffb87224 */ /* 0x000fe200078e0012 */
[----:B------:R-:W-:Y:S01]  /*273d0*/  MOV R3, 0x181f ;  /* 0x0000181f00037802 */ /* 0x000fe20000000f00 */
[----:B------:R-:W-:Y:S01]  /*273e0*/  IMAD.MOV.U32 R187, RZ, RZ, 0x3 ;  /* 0x00000003ffbb7424 */ /* 0x000fe200078e00ff */
[----:B------:R-:W-:Y:S02]  /*273f0*/  MOV R189, 0xffffffff ;  /* 0xffffffff00bd7802 */ /* 0x000fe40000000f00 */
[----:B------:R-:W-:-:S02]  /*27400*/  MOV R2, 0x27420 ;  /* 0x0002742000027802 */ /* 0x000fc40000000f00 */
[----:B---3--:R-:W-:Y:S05]  /*27410*/  CALL.REL.NOINC `($__internal_17_$__cuda_sm70_shflsync_idx_p) ;  /* 0x000001e000007944 */ /* 0x008fea0003c00000 */
[----:B------:R-:W-:Y:S01]  /*27420*/  MOV R13, R188 ;  /* 0x000000bc000d7202 */ /* 0x000fe20000000f00 */
[----:B------:R-:W-:Y:S05]  /*27430*/  BRA `(.L_x_3312) ;  /* 0xffffb06000007947 */ /* 0x000fea000383ffff */
.L_x_3283:
        /* <DEDUP_REMOVED lines=9> */
[----:B------:R-:W-:Y:S01]  /*274d0*/  MOV R189, 0xffffffff ;  /* 0xffffffff00bd7802 */ /* 0x000fe20000000f00 */
[----:B------:R-:W-:Y:S01]  /*274e0*/  IMAD.MOV.U32 R12, RZ, RZ, R188 ;  /* 0x000000ffff0c7224 */ /* 0x000fe200078e00bc */
        /* <DEDUP_REMOVED lines=11> */
        .weak           $__internal_16_$__cuda_sm70_shflsync_bfly_p
        .type           $__internal_16_$__cuda_sm70_shflsync_bfly_p,@function
        .size           $__internal_16_$__cuda_sm70_shflsync_bfly_p,($__internal_17_$__cuda_sm70_shflsync_idx_p - $__internal_16_$__cuda_sm70_shflsync_bfly_p)
$__internal_16_$__cuda_sm70_shflsync_bfly_p:
[----:B------:R-:W-:Y:S02]  /*275a0*/  MOV R154, 0xffffffff ;  /* 0xffffffff009a7802 */ /* 0x000fe40000000f00 */
[----:B------:R-:W-:-:S02]  /*275b0*/  MOV R3, 0x1f ;  /* 0x0000001f00037802 */ /* 0x000fc40000000f00 */
[----:B------:R-:W-:Y:S04]  /*275c0*/  WARPSYNC R154 ;  /* 0x0000009a00007348 */ /* 0x000fe80003800000 */
[----:B------:R1:W2:Y:S02]  /*275d0*/  SHFL.BFLY PT, R0, R4, R0, R3 ;  /* 0x0c00000004007389 */ /* 0x0002a400000e0003 */
[----:B-1----:R-:W-:-:S04]  /*275e0*/  MOV R3, 0x0 ;  /* 0x0000000000037802 */ /* 0x002fc80000000f00 */
[----:B--2---:R-:W-:Y:S05]  /*275f0*/  RET.REL.NODEC R2 `(_ZN7cutlass13device_kernelIN5flash19enable_sm80_to_sm89INS1_16FlashAttnFwdSm80INS1_25CollectiveMainloopFwdSm80ILi8ELi1ELb0EN4cute5tupleIJNS5_1CILi128EEENS7_ILi48EEENS7_ILi256EEEEEELi256ENS_10bfloat16_tEfNS_4arch4Sm80ELb0ELb1ELb0ELb1ELb1ELb1ELb1ELb0EEENS1_21CollectiveEpilogueFwdINS6_IJS8_SA_S9_EEENS6_IJNS7_ILi1EEESI_SI_EEESC_SE_Li256ELb1ELb1ELb0ELb0EEENS1_19SingleTileSchedulerILb1ELb0ELb1ELi128EEEEEEEEEvNT_6ParamsE) ;  /* 0xfffd8a0002007950 */ /* 0x004fea0003c3ffff */
        .weak           $__internal_17_$__cuda_sm70_shflsync_idx_p
        .type           $__internal_17_$__cuda_sm70_shflsync_idx_p,@function
        .size           $__internal_17_$__cuda_sm70_shflsync_idx_p,(.L_x_3677 - $__internal_17_$__cuda_sm70_shflsync_idx_p)
$__internal_17_$__cuda_sm70_shflsync_idx_p:
[----:B------:R-:W-:Y:S04]  /*27600*/  WARPSYNC R189 ;  /* 0x000000bd00007348 */ /* 0x000fe80003800000 */
[----:B------:R1:W2:Y:S02]  /*27610*/  SHFL.IDX PT, R188, R184, R187, R3 ;  /* 0x000000bbb8bc7389 */ /* 0x0002a400000e0003 */
[----:B-1----:R-:W-:-:S04]  /*27620*/  MOV R3, 0x0 ;  /* 0x0000000000037802 */ /* 0x002fc80000000f00 */
[----:B--2---:R-:W-:Y:S05]  /*27630*/  RET.REL.NODEC R2 `(_ZN7cutlass13device_kernelIN5flash19enable_sm80_to_sm89INS1_16FlashAttnFwdSm80INS1_25CollectiveMainloopFwdSm80ILi8ELi1ELb0EN4cute5tupleIJNS5_1CILi128EEENS7_ILi48EEENS7_ILi256EEEEEELi256ENS_10bfloat16_tEfNS_4arch4Sm80ELb0ELb1ELb0ELb1ELb1ELb1ELb1ELb0EEENS1_21CollectiveEpilogueFwdINS6_IJS8_SA_S9_EEENS6_IJNS7_ILi1EEESI_SI_EEESC_SE_Li256ELb1ELb1ELb0ELb0EEENS1_19SingleTileSchedulerILb1ELb0ELb1ELi128EEEEEEEEEvNT_6ParamsE) ;  /* 0xfffd89c002007950 */ /* 0x004fea0003c3ffff */
.L_x_3314:
        /* <DEDUP_REMOVED lines=12> */
.L_x_3677:


//--------------------- .text._ZN7cutlass13device_kernelIN5flash19enable_sm80_to_sm89INS1_16FlashAttnFwdSm80INS1_25CollectiveMainloopFwdSm80ILi8ELi1ELb0EN4cute5tupleIJNS5_1CILi128EEENS7_ILi96EEENS7_ILi256EEEEEELi256ENS_10bfloat16_tEfNS_4arch4Sm80ELb1ELb0ELb0ELb0ELb1ELb0ELb1ELb0EEENS1_21CollectiveEpilogueFwdINS6_IJS8_SA_S9_EEENS6_IJNS7_ILi1EEESI_SI_EEESC_SE_Li256ELb0ELb1ELb0ELb0EEENS1_30DynamicPersistentTileSchedulerILi256ELi256ELb0ELb1ELb0EEEEEEEEEvNT_6ParamsE --------------------------
	.section	.text._ZN7cutlass13device_kernelIN5flash19enable_sm80_to_sm89INS1_16FlashAttnFwdSm80INS1_25CollectiveMainloopFwdSm80ILi8ELi1ELb0EN4cute5tupleIJNS5_1CILi128EEENS7_ILi96EEENS7_ILi256EEEEEELi256ENS_10bfloat16_tEfNS_4arch4Sm80ELb1ELb0ELb0ELb0ELb1ELb0ELb1ELb0EEENS1_21CollectiveEpilogueFwdINS6_IJS8_SA_S9_EEENS6_IJNS7_ILi1EEESI_SI_EEESC_SE_Li256ELb0ELb1ELb0ELb0EEENS1_30DynamicPersistentTileSchedulerILi256ELi256ELb0ELb1ELb0EEEEEEEEEvNT_6ParamsE,"ax",@progbits
	.sectioninfo	@"SHI_REGISTERS=255"
	.align	128
.text._ZN7cutlass13device_kernelIN5flash19enable_sm80_to_sm89INS1_16FlashAttnFwdSm80INS1_25CollectiveMainloopFwdSm80ILi8ELi1ELb0EN4cute5tupleIJNS5_1CILi128EEENS7_ILi96EEENS7_ILi256EEEEEELi256ENS_10bfloat16_tEfNS_4arch4Sm80ELb1ELb0ELb0ELb0ELb1ELb0ELb1ELb0EEENS1_21CollectiveEpilogueFwdINS6_IJS8_SA_S9_EEENS6_IJNS7_ILi1EEESI_SI_EEESC_SE_Li256ELb0ELb1ELb0ELb0EEENS1_30DynamicPersistentTileSchedulerILi256ELi256ELb0ELb1ELb0EEEEEEEEEvNT_6ParamsE:
        .type           _ZN7cutlass13device_kernelIN5flash19enable_sm80_to_sm89INS1_16FlashAttnFwdSm80INS1_25CollectiveMainloopFwdSm80ILi8ELi1ELb0EN4cute5tupleIJNS5_1CILi128EEENS7_ILi96EEENS7_ILi256EEEEEELi256ENS_10bfloat16_tEfNS_4arch4Sm80ELb1ELb0ELb0ELb0ELb1ELb0ELb1ELb0EEENS1_21CollectiveEpilogueFwdINS6_IJS8_SA_S9_EEENS6_IJNS7_ILi1EEESI_SI_EEESC_SE_Li256ELb0ELb1ELb0ELb0EEENS1_30DynamicPersistentTileSchedulerILi256ELi256ELb0ELb1ELb0EEEEEEEEEvNT_6ParamsE,@function
        .size           _ZN7cutlass13device_kernelIN5flash19enable_sm80_to_sm89INS1_16FlashAttnFwdSm80INS1_25CollectiveMainloopFwdSm80ILi8ELi1ELb0EN4cute5tupleIJNS5_1CILi128EEENS7_ILi96EEENS7_ILi256EEEEEELi256ENS_10bfloat16_tEfNS_4arch4Sm80ELb1ELb0ELb0ELb0ELb1ELb0ELb1ELb0EEENS1_21CollectiveEpilogueFwdINS6_IJS8_SA_S9_EEENS6_IJNS7_ILi1EEESI_SI_EEESC_SE_Li256ELb0ELb1ELb0ELb0EEENS1_30DynamicPersistentTileSchedulerILi256ELi256ELb0ELb1ELb0EEEEEEEEEvNT_6ParamsE,(.L_x_3681 - _ZN7cutlass13device_kernelIN5flash19enable_sm80_to_sm89INS1_16FlashAttnFwdSm80INS1_25CollectiveMainloopFwdSm80ILi8ELi1ELb0EN4cute5tupleIJNS5_1CILi128EEENS7_ILi96EEENS7_ILi256EEEEEELi256ENS_10bfloat16_tEfNS_4arch4Sm80ELb1ELb0ELb0ELb0ELb1ELb0ELb1ELb0EEENS1_21CollectiveEpilogueFwdINS6_IJS8_SA_S9_EEENS6_IJNS7_ILi1EEESI_SI_EEESC_SE_Li256ELb0ELb1ELb0ELb0EEENS1_30DynamicPersistentTileSchedulerILi256ELi256ELb0ELb1ELb0EEEEEEEEEvNT_6ParamsE)
        .other          _ZN7cutlass13device_kernelIN5flash19enable_sm80_to_sm89INS1_16FlashAttnFwdSm80INS1_25CollectiveMainloopFwdSm80ILi8ELi1ELb0EN4cute5tupleIJNS5_1CILi128EEENS7_ILi96EEENS7_ILi256EEEEEELi256ENS_10bfloat16_tEfNS_4arch4Sm80ELb1ELb0ELb0ELb0ELb1ELb0ELb1ELb0EEENS1_21CollectiveEpilogueFwdINS6_IJS8_SA_S9_EEENS6_IJNS7_ILi1EEESI_SI_EEESC_SE_Li256ELb0ELb1ELb0ELb0EEENS1_30DynamicPersistentTileSchedulerILi256ELi256ELb0ELb1ELb0EEEEEEEEEvNT_6ParamsE,@"STO_CUDA_ENTRY STV_DEFAULT"
_ZN7cutlass13device_kernelIN5flash19enable_sm80_to_sm89INS1_16FlashAttnFwdSm80INS1_25CollectiveMainloopFwdSm80ILi8ELi1ELb0EN4cute5tupleIJNS5_1CILi128EEENS7_ILi96EEENS7_ILi256EEEEEELi256ENS_10bfloat16_tEfNS_4arch4Sm80ELb1ELb0ELb0ELb0ELb1ELb0ELb1ELb0EEENS1_21CollectiveEpilogueFwdINS6_IJS8_SA_S9_EEENS6_IJNS7_ILi1EEESI_SI_EEESC_SE_Li256ELb0ELb1ELb0ELb0EEENS1_30DynamicPersistentTileSchedulerILi256ELi256ELb0ELb1ELb0EEEEEEEEEvNT_6ParamsE:
        /* <DEDUP_REMOVED lines=82> */
[----:B------:R-:W-:Y:S02]  /*0520*/  IADD3 R252, R245, 0x40, RZ ;  /* 0x00000040f5fc7810 */ /* 0x000fe40007ffe0ff */
[----:B------:R-:W-:Y:S01]  /*0530*/  R2P PR, R7, 0x6 ;  /* 0x0000000607007804 */ /* 0x000fe20000000000 */
[----:B------:R-:W-:Y:S01]  /*0540*/  IMAD.IADD R4, R2, 0x1, R0 ;  /* 0x0000000102047824 */ /* 0x000fe200078e0200 */
[----:B------:R-:W-:Y:S02]  /*0550*/  LEA.HI R0, R13, R19, RZ, 0x7 ;  /* 0x000000130d007211 */ /* 0x000fe400078f38ff */
[----:B------:R-:W-:Y:S02]  /*0560*/  IADD3 R251, R245, 0x80, RZ ;  /* 0x00000080f5fb7810 */ /* 0x000fe40007ffe0ff */
[----:B------:R-:W-:Y:S01]  /*0570*/  SHF.R.S32.HI R2, RZ, 0x7, R0 ;  /* 0x00000007ff027819 */ /* 0x000fe20000011400 */
[----:B------:R-:W-:Y:S01]  /*0580*/  IMAD R0, R17, 0x20, R18 ;  /* 0x0000002011007824 */ /* 0x000fe200078e0212 */
[----:B------:R-:W-:-:S02]  /*0590*/  IADD3 R2, R245, 0xc0, RZ ;  /* 0x000000c0f5027810 */ /* 0x000fc40007ffe0ff */
[CC--:B------:R-:W-:Y:S02]  /*05a0*/  IADD3 R239, R5.reuse, R232.reuse, R239 ;  /* 0x000000e805ef7210 */ /* 0x0c0fe40007ffe0ef */
[----:B------:R1:W-:Y:S01]  /*05b0*/  STL [R1+0x10], R0 ;  /* 0x0000100001007387 */ /* 0x0003e20000100800 */
[----:B------:R-:W-:Y:S02]  /*05c0*/  LOP3.LUT R232, R5, R232, RZ, 0xfc, !PT ;  /* 0x000000e805e87212 */ /* 0x000fe400078efcff */
        /* <DEDUP_REMOVED lines=24> */
[----:B------:R-:W-:Y:S01]  /*0750*/  IMAD.IADD R240, R239, 0x1, R233 ;  /* 0x00000001eff07824 */ /* 0x000fe200078e02e9 */
        /* <DEDUP_REMOVED lines=21> */
.L_x_3388:
        /* <DEDUP_REMOVED lines=19> */
.L_x_3316:
[----:B------:R-:W-:-:S04]  /*09e0*/  MOV R0, c[0x0][0x554] ;  /* 0x0001550000007a02 */ /* 0x000fc80000000f00 */
[----:B------:R-:W-:Y:S02]  /*09f0*/  ISETP.NE.AND P0, PT, R0, 0x1, PT ;  /* 0x000000010000780c */ /* 0x000fe40003f05270 */
[----:B------:R-:W-:-:S11]  /*0a00*/  MOV R0, R2 ;  /* 0x0000000200007202 */ /* 0x000fd60000000f00 */
[----:B------:R-:W-:-:S05]  /*0a10*/  @P0 IMAD.HI.U32 R4, R2, c[0x0][0x558], RZ ;  /* 0x0001560002040a27 */ /* 0x000fca00078e00ff */
[----:B------:R-:W-:-:S05]  /*0a20*/  @P0 SHF.R.U32.HI R0, RZ, c[0x0][0x55c], R4 ;  /* 0x00015700ff000a19 */ /* 0x000fca0000011604 */
[----:B------:R-:W-:Y:S02]  /*0a30*/  IMAD R4, R0, c[0x0][0x554], RZ ;  /* 0x0001550000047a24 */ /* 0x000fe400078e02ff */
.L_x_3317:
[----:B------:R-:W-:Y:S05]  /*0a40*/  BSYNC B0 ;  /* 0x0000000000007941 */ /* 0x000fea0003800000 */
.L_x_3315:
        /* <DEDUP_REMOVED lines=85> */
[----:B------:R-:W-:Y:S01]  /*0fa0*/  IMAD.MOV.U32 R162, RZ, RZ, RZ ;  /* 0x000000ffffa27224 */ /* 0x000fe200078e00ff */
[----:B------:R-:W-:Y:S01]  /*0fb0*/  CS2R R46, SRZ ;  /* 0x00000000002e7805 */ /* 0x000fe2000001ff00 */
[----:B------:R-:W-:Y:S01]  /*0fc0*/  MOV R158, RZ ;  /* 0x000000ff009e7202 */ /* 0x000fe20000000f00 */
[----:B------:R-:W-:Y:S01]  /*0fd0*/  CS2R R48, SRZ ;  /* 0x0000000000307805 */ /* 0x000fe2000001ff00 */
        /* <DEDUP_REMOVED lines=45> */
[----:B------:R-:W-:-:S05]  /*12b0*/  @P0 MOV R2, 0x4 ;  /* 0x0000000400020802 */ /* 0x000fca0000000f00 */
[----:B------:R-:W-:-:S05]  /*12c0*/  @P0 IMAD.WIDE R2, R12, R2, c[0x0][0x340] ;  /* 0x0000d0000c020625 */ /* 0x000fca00078e0202 */
[----:B------:R1:W5:Y:S01]  /*12d0*/  @P0 LDG.E R14, [R2.64] ;  /* 0x00000006020e0981 */ /* 0x000362000c1e1900 */
[----:B------:R-:W-:Y:S02]  /*12e0*/  SHF.R.S32.HI R15, RZ, 0x1f, R52 ;  /* 0x0000001fff0f7819 */ /* 0x000fe40000011434 */
[----:B------:R-:W-:Y:S02]  /*12f0*/  SHF.R.S32.HI R6, RZ, 0x1f, R12 ;  /* 0x0000001fff067819 */ /* 0x000fe4000001140c */
[----:B------:R-:W-:Y:S01]  /*1300*/  ISETP.GE.AND P6, PT, R245, c[0x0][0x198], PT ;  /* 0x00006600f5007a0c */ /* 0x000fe20003fc6270 */
[----:B------:R-:W-:Y:S01]  /*1310*/  IMAD R0, R15, c[0x0][0x1b8], RZ ;  /* 0x00006e000f007a24 */ /* 0x000fe200078e02ff */
[----:B------:R-:W-:Y:S02]  /*1320*/  ISETP.GE.AND P5, PT, R252, c[0x0][0x198], PT ;  /* 0x00006600fc007a0c */ /* 0x000fe40003fa6270 */
[----:B------:R-:W-:Y:S01]  /*1330*/  ISETP.GE.AND P4, PT, R251, c[0x0][0x198], PT ;  /* 0x00006600fb007a0c */ /* 0x000fe20003f86270 */
[----:B------:R-:W-:-:S02]  /*1340*/  IMAD R5, R52, c[0x0][0x1bc], R0 ;  /* 0x00006f0034057a24 */ /* 0x000fc400078e0200 */
        /* <DEDUP_REMOVED lines=8> */
[----:B--2---:R-:W-:-:S05]  /*13d0*/  IADD3 R4, R54, R55, RZ ;  /* 0x0000003736047210 */ /* 0x004fca0007ffe0ff */
[----:B------:R-:W-:-:S04]  /*13e0*/  @P2 IMAD.HI.U32 R7, R4, c[0x0][0x2c8], RZ ;  /* 0x0000b20004072a27 */ /* 0x000fc800078e00ff */
        /* <DEDUP_REMOVED lines=19> */
.L_x_3389:
[----:B------:R-:W-:Y:S05]  /*1520*/  BRA.DIV ~URZ, `(.L_x_3320) ;  /* 0x00012f827f007947 */ /* 0x000fea000b800000 */
[----:B------:R3:W4:Y:S02]  /*1530*/  SHFL.IDX PT, R0, R13, RZ, 0x181f ;  /* 0x00181fff0d007589 */ /* 0x00072400000e0000 */
.L_x_3390:
        /* <DEDUP_REMOVED lines=11> */
[----:B------:R-:W-:Y:S02]  /*15f0*/  SHF.R.S32.HI R2, RZ, 0x1f, R245 ;  /* 0x0000001fff027819 */ /* 0x000fe400000114f5 */
[CC--:B----4-:R-:W-:Y:S02]  /*1600*/  LEA R10, P0, R245.reuse, R0.reuse, 0x1 ;  /* 0x00000000f50a7211 */ /* 0x0d0fe400078008ff */
[----:B------:R-:W-:Y:S02]  /*1610*/  LEA R8, P2, R252, R0, 0x1 ;  /* 0x00000000fc087211 */ /* 0x000fe400078408ff */
[C---:B--2---:R-:W-:Y:S02]  /*1620*/  LEA.HI.X R11, R245.reuse, R4, R2, 0x1, P0 ;  /* 0x00000004f50b7211 */ /* 0x044fe400000f0c02 */
[----:B------:R-:W-:Y:S02]  /*1630*/  SHF.R.S32.HI R2, RZ, 0x1f, R252 ;  /* 0x0000001fff027819 */ /* 0x000fe400000114fc */
[C---:B------:R-:W-:Y:S01]  /*1640*/  IADD3 R17, R245.reuse, 0xc0, RZ ;  /* 0x000000c0f5117810 */ /* 0x040fe20007ffe0ff */
[----:B------:R-:W-:Y:S01]  /*1650*/  @!PT LDS RZ, [RZ] ;  /* 0x00000000fffff984 */ /* 0x000fe20000000800 */
[----:B------:R-:W-:Y:S01]  /*1660*/  @!PT LDS RZ, [RZ] ;  /* 0x00000000fffff984 */ /* 0x000fe20000000800 */
[----:B------:R-:W-:Y:S01]  /*1670*/  @!PT LDS RZ, [RZ] ;  /* 0x00000000fffff984 */ /* 0x000fe20000000800 */
[----:B------:R1:W-:Y:S01]  /*1680*/  LDGSTS.E.BYPASS.LTC128B.128 [R243+0x18100], [R10.64], !P6 ;  /* 0x181000000af37fae */ /* 0x0003e2000f101d46 */
[----:B------:R-:W-:-:S02]  /*1690*/  IADD3 R18, R245, 0xc0, RZ ;  /* 0x000000c0f5127810 */ /* 0x000fc40007ffe0ff */
[----:B------:R-:W-:Y:S02]  /*16a0*/  LEA R6, P1, R251, R0, 0x1 ;  /* 0x00000000fb067211 */ /* 0x000fe400078208ff */
[----:B------:R-:W-:Y:S02]  /*16b0*/  SHF.R.S32.HI R19, RZ, 0x1f, R251 ;  /* 0x0000001fff137819 */ /* 0x000fe400000114fb */
[----:B------:R-:W-:Y:S02]  /*16c0*/  LEA.HI.X R9, R252, R4, R2, 0x1, P2 ;  /* 0x00000004fc097211 */ /* 0x000fe400010f0c02 */
[----:B------:R-:W-:Y:S02]  /*16d0*/  SHF.R.S32.HI R18, RZ, 0x1f, R18 ;  /* 0x0000001fff127819 */ /* 0x000fe40000011412 */
[----:B------:R-:W-:Y:S01]  /*16e0*/  LEA R2, P0, R17, R0, 0x1 ;  /* 0x0000000011027211 */ /* 0x000fe200078008ff */
[----:B------:R1:W-:Y:S01]  /*16f0*/  LDGSTS.E.BYPASS.LTC128B.128 [R243+0x1c100], [R8.64], !P5 ;  /* 0x1c10000008f37fae */ /* 0x0003e2000e901d46 */
[----:B------:R-:W-:-:S02]  /*1700*/  LEA.HI.X R7, R251, R4, R19, 0x1, P1 ;  /* 0x00000004fb077211 */ /* 0x000fc400008f0c13 */
[----:B------:R-:W-:-:S03]  /*1710*/  LEA.HI.X R3, R17, R4, R18, 0x1, P0 ;  /* 0x0000000411037211 */ /* 0x000fc600000f0c12 */
[----:B------:R1:W-:Y:S04]  /*1720*/  LDGSTS.E.BYPASS.LTC128B.128 [R243+0x20100], [R6.64], !P4 ;  /* 0x2010000006f37fae */ /* 0x0003e8000e101d46 */
[----:B------:R1:W-:Y:S02]  /*1730*/  LDGSTS.E.BYPASS.LTC128B.128 [R243+0x24100], [R2.64], !P3 ;  /* 0x2410000002f37fae */ /* 0x0003e4000d901d46 */
.L_x_3322:
[----:B------:R-:W-:Y:S05]  /*1740*/  BSYNC B0 ;  /* 0x0000000000007941 */ /* 0x000fea0003800000 */
.L_x_3321:
[----:B------:R-:W-:Y:S05]  /*1750*/  BRA.DIV ~URZ, `(.L_x_3323) ;  /* 0x00012dc27f007947 */ /* 0x000fea000b800000 */
[----:B--2---:R2:W3:Y:S04]  /*1760*/  SHFL.IDX PT, R4, R5, 0x1, 0x181f ;  /* 0x00381f0005047f89 */ /* 0x0044e800000e0000 */
[----:B----4-:R2:W4:Y:S02]  /*1770*/  SHFL.IDX PT, R0, R13, 0x1, 0x181f ;  /* 0x00381f000d007f89 */ /* 0x01052400000e0000 */
.L_x_3391:
[----:B-1----:R-:W-:Y:S01]  /*1780*/  IADD3 R2, R12, 0x20, RZ ;  /* 0x000000200c027810 */ /* 0x002fe20007ffe0ff */
[----:B------:R-:W-:Y:S03]  /*1790*/  BSSY B0, `(.L_x_3324) ;  /* 0x0000018000007945 */ /* 0x000fe60003800000 */
[----:B------:R-:W-:-:S13]  /*17a0*/  ISETP.GE.AND P0, PT, R2, R16, PT ;  /* 0x000000100200720c */ /* 0x000fda0003f06270 */
[----:B------:R-:W-:Y:S05]  /*17b0*/  @P0 BRA `(.L_x_3325) ;  /* 0x0000015000000947 */ /* 0x000fea0003800000 */
[----:B------:R-:W-:Y:S02]  /*17c0*/  SHF.R.S32.HI R3, RZ, 0x1f, R245 ;  /* 0x0000001fff037819 */ /* 0x000fe400000114f5 */
[C---:B----4-:R-:W-:Y:S02]  /*17d0*/  LEA R10, P0, R245.reuse, R0, 0x1 ;  /* 0x00000000f50a7211 */ /* 0x050fe400078008ff */
[C---:B------:R-:W-:Y:S02]  /*17e0*/  IADD3 R17, R245.reuse, 0xc0, RZ ;  /* 0x000000c0f5117810 */ /* 0x040fe40007ffe0ff */
[C---:B------:R-:W-:Y:S02]  /*17f0*/  IADD3 R18, R245.reuse, 0xc0, RZ ;  /* 0x000000c0f5127810 */ /* 0x040fe40007ffe0ff */
[----:B---3--:R-:W-:Y:S02]  /*1800*/  LEA.HI.X R11, R245, R4, R3, 0x1, P0 ;  /* 0x00000004f50b7211 */ /* 0x008fe400000f0c03 */
[----:B------:R-:W-:-:S02]  /*1810*/  LEA R8, P2, R252, R0, 0x1 ;  /* 0x00000000fc087211 */ /* 0x000fc400078408ff */
[----:B------:R-:W-:Y:S01]  /*1820*/  SHF.R.S32.HI R3, RZ, 0x1f, R252 ;  /* 0x0000001fff037819 */ /* 0x000fe200000114fc */
[----:B------:R-:W-:Y:S01]  /*1830*/  @!PT LDS RZ, [RZ] ;  /* 0x00000000fffff984 */ /* 0x000fe20000000800 */
[----:B------:R-:W-:Y:S01]  /*1840*/  @!PT LDS RZ, [RZ] ;  /* 0x00000000fffff984 */ /* 0x000fe20000000800 */
[----:B------:R-:W-:Y:S01]  /*1850*/  @!PT LDS RZ, [RZ] ;  /* 0x00000000fffff984 */ /* 0x000fe20000000800 */
[----:B------:R1:W-:Y:S01]  /*1860*/  LDGSTS.E.BYPASS.LTC128B.128 [R243+0x19100], [R10.64], !P6 ;  /* 0x191000000af37fae */ /* 0x0003e2000f101d46 */
[-C--:B------:R-:W-:Y:S02]  /*1870*/  LEA R6, P1, R251, R0.reuse, 0x1 ;  /* 0x00000000fb067211 */ /* 0x080fe400078208ff */
[----:B------:R-:W-:Y:S02]  /*1880*/  SHF.R.S32.HI R19, RZ, 0x1f, R251 ;  /* 0x0000001fff137819 */ /* 0x000fe400000114fb */
[----:B------:R-:W-:Y:S02]  /*1890*/  SHF.R.S32.HI R18, RZ, 0x1f, R18 ;  /* 0x0000001fff127819 */ /* 0x000fe40000011412 */
[----:B------:R-:W-:Y:S02]  /*18a0*/  LEA R2, P0, R17, R0, 0x1 ;  /* 0x0000000011027211 */ /* 0x000fe400078008ff */
[----:B------:R-:W-:-:S02]  /*18b0*/  LEA.HI.X R9, R252, R4, R3, 0x1, P2 ;  /* 0x00000004fc097211 */ /* 0x000fc400010f0c03 */
[-C--:B------:R-:W-:Y:S02]  /*18c0*/  LEA.HI.X R7, R251, R4.reuse, R19, 0x1, P1 ;  /* 0x00000004fb077211 */ /* 0x080fe400008f0c13 */
[----:B------:R-:W-:Y:S01]  /*18d0*/  LEA.HI.X R3, R17, R4, R18, 0x1, P0 ;  /* 0x0000000411037211 */ /* 0x000fe200000f0c12 */
[----:B------:R1:W-:Y:S04]  /*18e0*/  LDGSTS.E.BYPASS.LTC128B.128 [R243+0x1d100], [R8.64], !P5 ;  /* 0x1d10000008f37fae */ /* 0x0003e8000e901d46 */
[----:B------:R1:W-:Y:S04]  /*18f0*/  LDGSTS.E.BYPASS.LTC128B.128 [R243+0x21100], [R6.64], !P4 ;  /* 0x2110000006f37fae */ /* 0x0003e8000e101d46 */
[----:B------:R1:W-:Y:S02]  /*1900*/  LDGSTS.E.BYPASS.LTC128B.128 [R243+0x25100], [R2.64], !P3 ;  /* 0x2510000002f37fae */ /* 0x0003e4000d901d46 */
.L_x_3325:
[----:B------:R-:W-:Y:S05]  /*1910*/  BSYNC B0 ;  /* 0x0000000000007941 */ /* 0x000fea0003800000 */
.L_x_3324:
[----:B------:R-:W-:Y:S05]  /*1920*/  BRA.DIV ~URZ, `(.L_x_3326) ;  /* 0x00012cc27f007947 */ /* 0x000fea000b800000 */
[----:B---3--:R3:W1:Y:S02]  /*1930*/  SHFL.IDX PT, R4, R5, 0x2, 0x181f ;  /* 0x00581f0005047f89 */ /* 0x00866400000e0000 */
.L_x_3392:
[----:B------:R-:W-:Y:S05]  /*1940*/  BRA.DIV ~URZ, `(.L_x_3327) ;  /* 0x00012d127f007947 */ /* 0x000fea000b800000 */
[----:B----4-:R4:W2:Y:S02]  /*1950*/  SHFL.IDX PT, R0, R13, 0x2, 0x181f ;  /* 0x00581f000d007f89 */ /* 0x0108a400000e0000 */
.L_x_3393:
[----:B-1----:R-:W-:Y:S01]  /*1960*/  IADD3 R2, R12, 0x40, RZ ;  /* 0x000000400c027810 */ /* 0x002fe20007ffe0ff */
[----:B------:R-:W-:Y:S03]  /*1970*/  BSSY B0, `(.L_x_3328) ;  /* 0x0000018000007945 */ /* 0x000fe60003800000 */
[----:B------:R-:W-:-:S13]  /*1980*/  ISETP.GE.AND P0, PT, R2, R16, PT ;  /* 0x000000100200720c */ /* 0x000fda0003f06270 */
[----:B------:R-:W-:Y:S05]  /*1990*/  @P0 BRA `(.L_x_3329) ;  /* 0x0000015000000947 */ /* 0x000fea0003800000 */
[----:B------:R-:W-:Y:S02]  /*19a0*/  SHF.R.S32.HI R3, RZ, 0x1f, R245 ;  /* 0x0000001fff037819 */ /* 0x000fe400000114f5 */
[C---:B--2---:R-:W-:Y:S02]  /*19b0*/  LEA R10, P0, R245.reuse, R0, 0x1 ;  /* 0x00000000f50a7211 */ /* 0x044fe400078008ff */
[C---:B------:R-:W-:Y:S02]  /*19c0*/  IADD3 R17, R245.reuse, 0xc0, RZ ;  /* 0x000000c0f5117810 */ /* 0x040fe40007ffe0ff */
[C---:B------:R-:W-:Y:S02]  /*19d0*/  IADD3 R18, R245.reuse, 0xc0, RZ ;  /* 0x000000c0f5127810 */ /* 0x040fe40007ffe0ff */
[----:B------:R-:W-:Y:S02]  /*19e0*/  LEA.HI.X R11, R245, R4, R3, 0x1, P0 ;  /* 0x00000004f50b7211 */ /* 0x000fe400000f0c03 */
        /* <DEDUP_REMOVED lines=16> */
.L_x_3329:
[----:B------:R-:W-:Y:S05]  /*1af0*/  BSYNC B0 ;  /* 0x0000000000007941 */ /* 0x000fea0003800000 */
.L_x_3328:
[----:B------:R-:W-:Y:S05]  /*1b00*/  BRA.DIV ~URZ, `(.L_x_3330) ;  /* 0x00012bc27f007947 */ /* 0x000fea000b800000 */
[----:B------:R1:W3:Y:S04]  /*1b10*/  SHFL.IDX PT, R4, R5, 0x3, 0x181f ;  /* 0x00781f0005047f89 */ /* 0x0002e800000e0000 */
[----:B--2---:R1:W2:Y:S02]  /*1b20*/  SHFL.IDX PT, R0, R13, 0x3, 0x181f ;  /* 0x00781f000d007f89 */ /* 0x0042a400000e0000 */
.L_x_3394:
[----:B-1----:R-:W-:Y:S01]  /*1b30*/  IADD3 R2, R12, 0x60, RZ ;  /* 0x000000600c027810 */ /* 0x002fe20007ffe0ff */
[----:B-----5:R-:W-:Y:S01]  /*1b40*/  IMAD.WIDE.U32 R158, R14, c[0x0][0x2b0], RZ ;  /* 0x0000ac000e9e7a25 */ /* 0x020fe200078e00ff */
[----:B------:R-:W-:-:S02]  /*1b50*/  SHF.R.S32.HI R20, RZ, 0x1f, R245 ;  /* 0x0000001fff147819 */ /* 0x000fc400000114f5 */
[----:B------:R-:W-:Y:S02]  /*1b60*/  ISETP.GE.AND P0, PT, R2, R16, PT ;  /* 0x000000100200720c */ /* 0x000fe40003f06270 */
[----:B------:R-:W-:Y:S01]  /*1b70*/  SHF.R.S32.HI R19, RZ, 0x1f, R252 ;  /* 0x0000001fff137819 */ /* 0x000fe200000114fc */
[----:B------:R1:W-:Y:S01]  /*1b80*/  STL.64 [R1+0x28], R158 ;  /* 0x0000289e01007387 */ /* 0x0003e20000100a00 */
[----:B------:R-:W-:Y:S02]  /*1b90*/  SHF.R.S32.HI R18, RZ, 0x1f, R251 ;  /* 0x0000001fff127819 */ /* 0x000fe400000114fb */
[C---:B------:R-:W-:Y:S02]  /*1ba0*/  IADD3 R28, R245.reuse, 0xc0, RZ ;  /* 0x000000c0f51c7810 */ /* 0x040fe40007ffe0ff */
[----:B------:R-:W-:-:S04]  /*1bb0*/  IADD3 R17, R245, 0xc0, RZ ;  /* 0x000000c0f5117810 */ /* 0x000fc80007ffe0ff */
[----:B------:R-:W-:Y:S02]  /*1bc0*/  SHF.R.S32.HI R17, RZ, 0x1f, R17 ;  /* 0x0000001fff117819 */ /* 0x000fe40000011411 */
[----:B--2---:R-:W-:-:S04]  /*1bd0*/  @!P0 LEA R10, P1, R245, R0, 0x1 ;  /* 0x00000000f50a8211 */ /* 0x004fc800078208ff */
[----:B---3--:R-:W-:Y:S02]  /*1be0*/  @!P0 LEA.HI.X R11, R245, R4, R20, 0x1, P1 ;  /* 0x00000004f50b8211 */ /* 0x008fe400008f0c14 */
[----:B------:R-:W-:-:S03]  /*1bf0*/  @!P0 LEA R8, P1, R252, R0, 0x1 ;  /* 0x00000000fc088211 */ /* 0x000fc600078208ff */
[----:B------:R-:W-:Y:S01]  /*1c00*/  @!PT LDS RZ, [RZ] ;  /* 0x00000000fffff984 */ /* 0x000fe20000000800 */
[----:B------:R-:W-:Y:S01]  /*1c10*/  @!PT LDS RZ, [RZ] ;  /* 0x00000000fffff984 */ /* 0x000fe20000000800 */
[----:B------:R-:W-:Y:S01]  /*1c20*/  @!PT LDS RZ, [RZ] ;  /* 0x00000000fffff984 */ /* 0x000fe20000000800 */
[----:B------:R1:W-:Y:S01]  /*1c30*/  @!P0 LDGSTS.E.BYPASS.LTC128B.128 [R243+0x1b100], [R10.64], !P6 ;  /* 0x1b1000000af38fae */ /* 0x0003e2000f101d46 */
[----:B------:R-:W-:Y:S02]  /*1c40*/  @!P0 LEA.HI.X R9, R252, R4, R19, 0x1, P1 ;  /* 0x00000004fc098211 */ /* 0x000fe400008f0c13 */
[----:B------:R-:W-:-:S03]  /*1c50*/  @!P0 LEA R6, P1, R251, R0, 0x1 ;  /* 0x00000000fb068211 */ /* 0x000fc600078208ff */
        /* <DEDUP_REMOVED lines=54> */
[----:B------:R-:W-:-:S04]  /*1fc0*/  IMAD R148, R148, c[0x0][0x1d0], R5 ;  /* 0x0000740094947a24 */ /* 0x000fc800078e0205 */
[----:B------:R-:W-:Y:S02]  /*1fd0*/  IMAD.IADD R26, R148, 0x1, -R7 ;  /* 0x00000001941a7824 */ /* 0x000fe400078e0a07 */
[----:B------:R-:W-:Y:S01]  /*1fe0*/  IMAD.WIDE.U32 R22, R21, c[0x0][0x210], RZ ;  /* 0x0000840015167a25 */ /* 0x000fe200078e00ff */
[----:B------:R-:W-:Y:S04]  /*1ff0*/  STL.64 [R1+0x20], R156 ;  /* 0x0000209c01007387 */ /* 0x000fe80000100a00 */
[----:B------:R-:W-:Y:S04]  /*2000*/  STL [R1+0x1c], R154 ;  /* 0x00001c9a01007387 */ /* 0x000fe80000100800 */
[----:B------:R-:W-:Y:S01]  /*2010*/  STL.64 [R1+0x30], R22 ;  /* 0x0000301601007387 */ /* 0x000fe20000100a00 */
[----:B------:R-:W-:-:S02]  /*2020*/  IMAD.SHL.U32 R151, R252, 0x2, RZ ;  /* 0x00000002fc977824 */ /* 0x000fc400078e00ff */
[----:B------:R-:W-:Y:S01]  /*2030*/  IMAD.SHL.U32 R152, R251, 0x2, RZ ;  /* 0x00000002fb987824 */ /* 0x000fe200078e00ff */
        /* <DEDUP_REMOVED lines=20> */
[C---:B------:R-:W-:Y:S01]  /*2180*/  @P0 ISETP.GE.AND P4, PT, R252.reuse, c[0x0][0x1d4], PT ;  /* 0x00007500fc000a0c */ /* 0x040fe20003f86270 */
[----:B------:R-:W4:Y:S01]  /*2190*/  SHFL.IDX PT, R11, R13, 0x1, 0x181f ;  /* 0x00381f000d0b7f89 */ /* 0x000f2200000e0000 */
[CC--:B-1----:R-:W-:Y:S02]  /*21a0*/  @P0 LEA R4, P2, R245.reuse, R0.reuse, 0x1 ;  /* 0x00000000f5040211 */ /* 0x0c2fe400078408ff */
[C---:B------:R-:W-:Y:S02]  /*21b0*/  @P0 LEA R6, P1, R252.reuse, R0, 0x1 ;  /* 0x00000000fc060211 */ /* 0x040fe400078208ff */
        /* <DEDUP_REMOVED lines=12> */
[C---:B------:R-:W-:Y:S01]  /*2280*/  @P1 ISETP.GE.AND P2, PT, R245.reuse, c[0x0][0x1d4], PT ;  /* 0x00007500f5001a0c */ /* 0x040fe20003f46270 */
        /* <DEDUP_REMOVED lines=25> */
[C---:B-1----:R-:W-:Y:S02]  /*2420*/  @P0 LEA R4, P2, R245.reuse, R0, 0x1 ;  /* 0x00000000f5040211 */ /* 0x042fe400078408ff */
        /* <DEDUP_REMOVED lines=10> */
[----:B------:R-:W-:Y:S01]  /*24d0*/  LEA R13, P1, R2, c[0x0][0x1f8], 0x1 ;  /* 0x00007e00020d7a11 */ /* 0x000fe200078208ff */
        /* <DEDUP_REMOVED lines=20> */
[----:B------:R-:W5:Y:S01]  /*2620*/  SHFL.IDX PT, R12, R13, 0x1, 0x181f ;  /* 0x00381f000d0c7f89 */ /* 0x000f6200000e0000 */
[----:B------:R-:W-:-:S03]  /*2630*/  IMAD.IADD R14, R21, 0x1, -R14 ;  /* 0x00000001150e7824 */ /* 0x000fc600078e0a0e */
[----:B------:R-:W1:Y:S02]  /*2640*/  SHFL.IDX PT, R3, R27, 0x1, 0x181f ;  /* 0x00381f001b037f89 */ /* 0x000e6400000e0000 */
        /* <DEDUP_REMOVED lines=8> */
[----:B-----5:R-:W-:Y:S01]  /*26d0*/  IADD3 R14, P1, R12, R150, RZ ;  /* 0x000000960c0e7210 */ /* 0x020fe20007f3e0ff */
[----:B------:R-:W-:Y:S01]  /*26e0*/  IMAD.X R19, R2, 0x1, R146, P4 ;  /* 0x0000000102137824 */ /* 0x000fe200020e0692 */
[----:B------:R-:W-:Y:S02]  /*26f0*/  IADD3 R24, P0, R12, R151, RZ ;  /* 0x000000970c187210 */ /* 0x000fe40007f1e0ff */
[----:B------:R-:W-:-:S02]  /*2700*/  ISETP.GE.AND P5, PT, R245, c[0x0][0x1d4], PT ;  /* 0x00007500f5007a0c */ /* 0x000fc40003fa6270 */
[----:B------:R-:W-:Y:S01]  /*2710*/  ISETP.GE.AND P4, PT, R252, c[0x0][0x1d4], PT ;  /* 0x00007500fc007a0c */ /* 0x000fe20003f86270 */
[C-C-:B-1----:R-:W-:Y:S01]  /*2720*/  IMAD.X R15, R3.reuse, 0x1, R144.reuse, P1 ;  /* 0x00000001030f7824 */ /* 0x142fe200008e0690 */
[----:B------:R-:W-:Y:S01]  /*2730*/  IADD3 R22, P3, R0, R150, RZ ;  /* 0x0000009600167210 */ /* 0x000fe20007f7e0ff */
[----:B------:R-:W-:Y:S01]  /*2740*/  IMAD.X R25, R3, 0x1, R145, P0 ;  /* 0x0000000103197824 */ /* 0x000fe200000e0691 */
[C---:B------:R-:W-:Y:S02]  /*2750*/  ISETP.LT.OR P1, PT, R26.reuse, 0x1, P5 ;  /* 0x000000011a00780c */ /* 0x040fe40002f21670 */
[----:B------:R-:W-:Y:S01]  /*2760*/  ISETP.LT.OR P0, PT, R26, 0x1, P4 ;  /* 0x000000011a00780c */ /* 0x000fe20002701670 */
[----:B------:R-:W-:Y:S01]  /*2770*/  IMAD.X R23, R2, 0x1, R144, P3 ;  /* 0x0000000102177824 */ /* 0x000fe200018e0690 */
[----:B------:R-:W-:Y:S01]  /*2780*/  IADD3 R16, P3, R0, R153, RZ ;  /* 0x0000009900107210 */ /* 0x000fe20007f7e0ff */
[----:B------:R-:W-:Y:S04]  /*2790*/  LDSM.16.M88.4 R4, [R239] ;  /* 0x00000000ef04783b */ /* 0x000fe80000000200 */
        /* <DEDUP_REMOVED lines=8> */
[----:B--2---:R-:W-:Y:S04]  /*2820*/  LDSM.16.M88.4 R8, [R240] ;  /* 0x00000000f008783b */ /* 0x004fe80000000200 */
        /* <DEDUP_REMOVED lines=26> */
[----:B----4-:R-:W-:-:S05]  /*29d0*/  IADD3 R12, P0, R0, R150, RZ ;  /* 0x00000096000c7210 */ /* 0x010fca0007f1e0ff */
[----:B---3--:R-:W-:Y:S01]  /*29e0*/  IMAD.X R13, R2, 0x1, R144, P0 ;  /* 0x00000001020d7824 */ /* 0x008fe200000e0690 */
[----:B------:R-:W-:-:S13]  /*29f0*/  ISETP.LT.OR P0, PT, R26, 0x21, P3 ;  /* 0x000000211a00780c */ /* 0x000fda0001f01670 */
[----:B------:R3:W-:Y:S01]  /*2a00*/  LDGSTS.E.BYPASS.LTC128B.128 [R243+0x7100], [R16.64], !P0 ;  /* 0x0710000010f37fae */ /* 0x0007e2000c101d46 */
[----:B------:R-:W-:Y:S01]  /*2a10*/  HMMA.16816.F32.BF16 R36, R4, R32, RZ ;  /* 0x000000200424723c */ /* 0x000fe200000418ff */
[----:B---3--:R-:W-:-:S05]  /*2a20*/  IADD3 R16, P0, R0, R151, RZ ;  /* 0x0000009700107210 */ /* 0x008fca0007f1e0ff */
[----:B------:R-:W-:Y:S01]  /*2a30*/  IMAD.X R17, R2, 0x1, R145, P0 ;  /* 0x0000000102117824 */ /* 0x000fe200000e0691 */
[C---:B------:R-:W-:Y:S01]  /*2a40*/  ISETP.LT.OR P0, PT, R26.reuse, 0x21, P1 ;  /* 0x000000211a00780c */ /* 0x040fe20000f01670 */
[C---:B------:R-:W-:Y:S11]  /*2a50*/  HMMA.16816.F32.BF16 R32, R4.reuse, R34, RZ ;  /* 0x000000220420723c */ /* 0x040ff600000418ff */
[----:B------:R-:W-:Y:S01]  /*2a60*/  @!UPT UIADD3 URZ, URZ, URZ, URZ ;  /* 0x0000003f3f3ff290 */ /* 0x000fe2000fffe03f */
[----:B------:R3:W-:Y:S01]  /*2a70*/  LDGSTS.E.BYPASS.LTC128B.128 [R243+0xa100], [R14.64], !P0 ;  /* 0x0a1000000ef37fae */ /* 0x0007e2000c101d46 */
[C---:B------:R-:W-:Y:S01]  /*2a80*/  ISETP.LT.OR P4, PT, R26.reuse, 0x41, P4 ;  /* 0x000000411a00780c */ /* 0x040fe20002781670 */
[----:B------:R-:W-:Y:S01]  /*2a90*/  IMAD.MOV.U32 R3, RZ, RZ, 0x40 ;  /* 0x00000040ff037424 */ /* 0x000fe200078e00ff */
[C---:B------:R-:W-:Y:S01]  /*2aa0*/  ISETP.LT.OR P3, PT, R26.reuse, 0x41, P3 ;  /* 0x000000411a00780c */ /* 0x040fe20001f61670 */
[----:B------:R-:W-:Y:S01]  /*2ab0*/  HMMA.16816.F32.BF16 R28, R4, R40, RZ ;  /* 0x00000028041c723c */ /* 0x000fe200000418ff */
[----:B------:R-:W-:Y:S02]  /*2ac0*/  ISETP.LT.OR P1, PT, R26, 0x41, P1 ;  /* 0x000000411a00780c */ /* 0x000fe40000f21670 */
[----:B---3--:R-:W-:-:S05]  /*2ad0*/  IADD3 R14, P0, R0, R152, RZ ;  /* 0x00000098000e7210 */ /* 0x008fca0007f1e0ff */
[----:B------:R-:W-:Y:S01]  /*2ae0*/  IMAD.X R15, R2, 0x1, R146, P0 ;  /* 0x00000001020f7824 */ /* 0x000fe200000e0692 */
[----:B------:R-:W-:Y:S01]  /*2af0*/  ISETP.LT.OR P0, PT, R26, 0x41, P5 ;  /* 0x000000411a00780c */ /* 0x000fe20002f01670 */
[C---:B-1----:R-:W-:Y:S08]  /*2b00*/  HMMA.16816.F32.BF16 R20, R4.reuse, R42, RZ ;  /* 0x0000002a0414723c */ /* 0x042ff000000418ff */
[C---:B------:R-:W-:Y:S04]  /*2b10*/  HMMA.16816.F32.BF16 R40, R4.reuse, R56, RZ ;  /* 0x000000380428723c */ /* 0x040fe800000418ff */
[----:B------:R1:W-:Y:S04]  /*2b20*/  LDGSTS.E.BYPASS.LTC128B.128 [R243+0x2100], [R12.64], !P0 ;  /* 0x021000000cf37fae */ /* 0x0003e8000c101d46 */
[C---:B------:R-:W-:Y:S01]  /*2b30*/  HMMA.16816.F32.BF16 R52, R4.reuse, R48, RZ ;  /* 0x000000300434723c */ /* 0x040fe200000418ff */
[----:B------:R2:W-:Y:S04]  /*2b40*/  LDGSTS.E.BYPASS.LTC128B.128 [R243+0x5100], [R16.64], !P4 ;  /* 0x0510000010f37fae */ /* 0x0005e8000e101d46 */
[----:B------:R1:W-:Y:S03]  /*2b50*/  LDGSTS.E.BYPASS.LTC128B.128 [R243+0x8100], [R14.64], !P3 ;  /* 0x081000000ef37fae */ /* 0x0003e6000d901d46 */
[C---:B------:R-:W-:Y:S08]  /*2b60*/  HMMA.16816.F32.BF16 R44, R4.reuse, R68, RZ ;  /* 0x00000044042c723c */ /* 0x040ff000000418ff */
[C---:B------:R-:W-:Y:S08]  /*2b70*/  HMMA.16816.F32.BF16 R56, R4.reuse, R58, RZ ;  /* 0x0000003a0438723c */ /* 0x040ff000000418ff */
[C---:B------:R-:W-:Y:S08]  /*2b80*/  HMMA.16816.F32.BF16 R48, R4.reuse, R50, RZ ;  /* 0x000000320430723c */ /* 0x040ff000000418ff */
        /* <DEDUP_REMOVED lines=8> */
[----:B------:R3:W-:Y:S06]  /*2c10*/  LDGSTS.E.BYPASS.LTC128B.128 [R243+0xb100], [R4.64], !P1 ;  /* 0x0b10000004f37fae */ /* 0x0007ec000c901d46 */
[----:B------:R-:W-:Y:S01]  /*2c20*/  HMMA.16816.F32.BF16 R96, R8, R66, R32 ;  /* 0x000000420860723c */ /* 0x000fe20000041820 */
[----:B------:R-:W-:Y:S01]  /*2c30*/  LDSM.16.M88.4 R64, [R231] ;  /* 0x00000000e740783b */ /* 0x000fe20000000200 */
[----:B------:R-:W-:-:S03]  /*2c40*/  IADD3 R2, R228, 0x9000, RZ ;  /* 0x00009000e4027810 */ /* 0x000fc60007ffe0ff */
[----:B------:R-:W-:Y:S03]  /*2c50*/  LDSM.16.M88.4 R76, [R231+0x800] ;  /* 0x00080000e74c783b */ /* 0x000fe60000000200 */
[C---:B------:R-:W-:Y:S01]  /*2c60*/  HMMA.16816.F32.BF16 R84, R8.reuse, R80, R40 ;  /* 0x000000500854723c */ /* 0x040fe20000041828 */
[----:B--2---:R-:W-:Y:S04]  /*2c70*/  LDSM.16.M88.4 R16, [R241] ;  /* 0x00000000f110783b */ /* 0x004fe80000000200 */
[----:B------:R-:W-:Y:S03]  /*2c80*/  LDSM.16.M88.4 R128, [R228+0xb800] ;  /* 0x00b80000e480783b */ /* 0x000fe60000000200 */
[----:B------:R-:W-:Y:S01]  /*2c90*/  HMMA.16816.F32.BF16 R92, R8, R60, R28 ;  /* 0x0000003c085c723c */ /* 0x000fe2000004181c */
[----:B------:R-:W-:Y:S04]  /*2ca0*/  LDSM.16.M88.4 R124, [R231+0xa800] ;  /* 0x00a80000e77c783b */ /* 0x000fe80000000200 */
[----:B---3--:R-:W2:Y:S01]  /*2cb0*/  LDSM.16.M88.4 R4, [R242] ;  /* 0x00000000f204783b */ /* 0x008ea20000000200 */
[----:B------:R-:W-:-:S02]  /*2cc0*/  IMAD.IADD R230, R2, 0x1, R0 ;  /* 0x0000000102e67824 */ /* 0x000fc400078e0200 */
[C---:B------:R-:W-:Y:S01]  /*2cd0*/  HMMA.16816.F32.BF16 R80, R8.reuse, R82, R56 ;  /* 0x000000520850723c */ /* 0x040fe20000041838 */
[----:B------:R-:W-:Y:S04]  /*2ce0*/  LDSM.16.M88.4 R32, [R231+0x2000] ;  /* 0x00200000e720783b */ /* 0x000fe80000000200 */
[----:B------:R-:W-:Y:S03]  /*2cf0*/  LDSM.16.M88.4 R36, [R230+-0x9000] ;  /* 0xff700000e624783b */ /* 0x000fe60000000200 */
[C---:B------:R-:W-:Y:S01]  /*2d00*/  HMMA.16816.F32.BF16 R56, R8.reuse, R114, R48 ;  /* 0x000000720838723c */ /* 0x040fe20000041830 */
[----:B------:R-:W3:Y:S04]  /*2d10*/  LDSM.16.M88.4 R48, [R231+0x1800] ;  /* 0x00180000e730783b */ /* 0x000ee80000000200 */
[----:B------:R-:W4:Y:S03]  /*2d20*/  LDSM.16.M88.4 R28, [R231+0x2800] ;  /* 0x00280000e71c783b */ /* 0x000f260000000200 */
[C---:B------:R-:W-:Y:S01]  /*2d30*/  HMMA.16816.F32.BF16 R88, R8.reuse, R62, R20 ;  /* 0x0000003e0858723c */ /* 0x040fe20000041814 */
[----:B------:R-:W1:Y:S04]  /*2d40*/  LDSM.16.M88.4 R60, [R231+0x1000] ;  /* 0x00100000e73c783b */ /* 0x000e680000000200 */
[----:B------:R-:W-:Y:S03]  /*2d50*/  LDSM.16.M88.4 R140, [R231+0x9000] ;  /* 0x00900000e78c783b */ /* 0x000fe60000000200 */
[C---:B------:R-:W-:Y:S01]  /*2d60*/  HMMA.16816.F32.BF16 R72, R8.reuse, R112, R52 ;  /* 0x000000700848723c */ /* 0x040fe20000041834 */
[----:B------:R-:W-:Y:S04]  /*2d70*/  LDSM.16.M88.4 R132, [R231+0xb000] ;  /* 0x00b00000e784783b */ /* 0x000fe80000000200 */
[----:B------:R-:W-:Y:S03]  /*2d80*/  LDSM.16.M88.4 R136, [R231+0xb800] ;  /* 0x00b80000e788783b */ /* 0x000fe60000000200 */
[C---:B------:R-:W-:Y:S01]  /*2d90*/  HMMA.16816.F32.BF16 R44, R8.reuse, R116, R44 ;  /* 0x00000074082c723c */ /* 0x040fe2000004182c */
[----:B------:R-:W0:Y:S07]  /*2da0*/  LDGDEPBAR ;  /* 0x00000000000079af */ /* 0x000e2e0000000000 */
[C---:B------:R-:W-:Y:S01]  /*2db0*/  HMMA.16816.F32.BF16 R40, R8.reuse, R118, R68 ;  /* 0x000000760828723c */ /* 0x040fe20000041844 */
[----:B------:R-:W4:Y:S07]  /*2dc0*/  LDSM.16.M88.4 R68, [R230+-0x7800] ;  /* 0xff880000e644783b */ /* 0x000f2e0000000200 */
[C---:B-----5:R-:W-:Y:S01]  /*2dd0*/  HMMA.16816.F32.BF16 R24, R8.reuse, R120, R108 ;  /* 0x000000780818723c */ /* 0x060fe2000004186c */
[----:B------:R-:W5:Y:S07]  /*2de0*/  LDSM.16.M88.4 R108, [R230+-0x8800] ;  /* 0xff780000e66c783b */ /* 0x000f6e0000000200 */
[----:B------:R-:W-:Y:S01]  /*2df0*/  HMMA.16816.F32.BF16 R20, R8, R122, R104 ;  /* 0x0000007a0814723c */ /* 0x000fe20000041868 */
[----:B------:R-:W-:Y:S07]  /*2e00*/  LDSM.16.M88.4 R104, [R228+0x3000] ;  /* 0x00300000e468783b */ /* 0x000fee0000000200 */
[C---:B--2---:R-:W-:Y:S01]  /*2e10*/  HMMA.16816.F32.BF16 R8, R4.reuse, R66, R96 ;  /* 0x000000420408723c */ /* 0x044fe20000041860 */
[----:B------:R-:W-:Y:S07]  /*2e20*/  LDSM.16.M88.4 R96, [R230+-0x8000] ;  /* 0xff800000e660783b */ /* 0x000fee0000000200 */
[C---:B-1----:R-:W-:Y:S01]  /*2e30*/  HMMA.16816.F32.BF16 R12, R4.reuse, R64, R100 ;  /* 0x00000040040c723c */ /* 0x042fe20000041864 */
[----:B------:R-:W1:Y:S07]  /*2e40*/  LDSM.16.M88.4 R100, [R230+-0x7000] ;  /* 0xff900000e664783b */ /* 0x000e6e0000000200 */
[C---:B---3--:R-:W-:Y:S08]  /*2e50*/  HMMA.16816.F32.BF16 R72, R4.reuse, R48, R72 ;  /* 0x000000300448723c */ /* 0x048ff00000041848 */
[C---:B------:R-:W-:Y:S08]  /*2e60*/  HMMA.16816.F32.BF16 R52, R4.reuse, R76, R92 ;  /* 0x0000004c0434723c */ /* 0x040ff0000004185c */
[C---:B------:R-:W-:Y:S08]  /*2e70*/  HMMA.16816.F32.BF16 R64, R4.reuse, R78, R88 ;  /* 0x0000004e0440723c */ /* 0x040ff00000041858 */
[C---:B------:R-:W-:Y:S08]  /*2e80*/  HMMA.16816.F32.BF16 R56, R4.reuse, R50, R56 ;  /* 0x000000320438723c */ /* 0x040ff00000041838 */
[C---:B------:R-:W-:Y:S01]  /*2e90*/  HMMA.16816.F32.BF16 R48, R4.reuse, R32, R44 ;  /* 0x000000200430723c */ /* 0x040fe2000004182c */
[----:B------:R-:W-:Y:S07]  /*2ea0*/  LDSM.16.M88.4 R44, [R229+0x3800] ;  /* 0x00380000e52c783b */ /* 0x000fee0000000200 */
[----:B------:R-:W-:Y:S08]  /*2eb0*/  HMMA.16816.F32.BF16 R88, R4, R34, R40 ;  /* 0x000000220458723c */ /* 0x000ff00000041828 */
[----:B------:R-:W-:Y:S01]  /*2ec0*/  HMMA.16816.F32.BF16 R32, R16, R38, R8 ;  /* 0x000000261020723c */ /* 0x000fe20000041808 */
[----:B------:R-:W2:Y:S07]  /*2ed0*/  LDSM.16.M88.4 R8, [R230+-0x6800] ;  /* 0xff980000e608783b */ /* 0x000eae0000000200 */
[C---:B----4-:R-:W-:Y:S01]  /*2ee0*/  HMMA.16816.F32.BF16 R92, R4.reuse, R28, R24 ;  /* 0x0000001c045c723c */ /* 0x050fe20000041818 */
[----:B------:R-:W-:Y:S07]  /*2ef0*/  LDSM.16.M88.4 R24, [R229+0x3000] ;  /* 0x00300000e518783b */ /* 0x000fee0000000200 */
[C---:B------:R-:W-:Y:S08]  /*2f00*/  HMMA.16816.F32.BF16 R84, R4.reuse, R60, R84 ;  /* 0x0000003c0454723c */ /* 0x040ff00000041854 */
[C---:B------:R-:W-:Y:S01]  /*2f10*/  HMMA.16816.F32.BF16 R76, R4.reuse, R62, R80 ;  /* 0x0000003e044c723c */ /* 0x040fe20000041850 */
[----:B------:R-:W-:Y:S07]  /*2f20*/  LDSM.16.M88.4 R60, [R229+0x4800] ;  /* 0x00480000e53c783b */ /* 0x000fee0000000200 */
[----:B------:R-:W-:Y:S01]  /*2f30*/  HMMA.16816.F32.BF16 R28, R4, R30, R20 ;  /* 0x0000001e041c723c */ /* 0x000fe20000041814 */
[----:B------:R-:W3:Y:S07]  /*2f40*/  LDSM.16.M88.4 R4, [R239+0x4000] ;  /* 0x00400000ef04783b */ /* 0x000eee0000000200 */
[C---:B------:R-:W-:Y:S08]  /*2f50*/  HMMA.16816.F32.BF16 R72, R16.reuse, R68, R72 ;  /* 0x000000441048723c */ /* 0x040ff00000041848 */
[C---:B-----5:R-:W-:Y:S08]  /*2f60*/  HMMA.16816.F32.BF16 R40, R16.reuse, R108, R52 ;  /* 0x0000006c1028723c */ /* 0x060ff00000041834 */
[C---:B------:R-:W-:Y:S01]  /*2f70*/  HMMA.16816.F32.BF16 R68, R16.reuse, R70, R56 ;  /* 0x000000461044723c */ /* 0x040fe20000041838 */
[----:B------:R-:W4:Y:S07]  /*2f80*/  LDSM.16.M88.4 R56, [R229+0x5000] ;  /* 0x00500000e538783b */ /* 0x000f2e0000000200 */
[C---:B-1----:R-:W-:Y:S08]  /*2f90*/  HMMA.16816.F32.BF16 R52, R16.reuse, R100, R48 ;  /* 0x000000641034723c */ /* 0x042ff00000041830 */
[C---:B------:R-:W-:Y:S01]  /*2fa0*/  HMMA.16816.F32.BF16 R20, R16.reuse, R36, R12 ;  /* 0x000000241014723c */ /* 0x040fe2000004180c */
[----:B------:R-:W-:Y:S07]  /*2fb0*/  LDSM.16.M88.4 R12, [R240+0x4000] ;  /* 0x00400000f00c783b */ /* 0x000fee0000000200 */
[C---:B------:R-:W-:Y:S01]  /*2fc0*/  HMMA.16816.F32.BF16 R48, R16.reuse, R102, R88 ;  /* 0x000000661030723c */ /* 0x040fe20000041858 */
[----:B------:R-:W1:Y:S04]  /*2fd0*/  LDSM.16.M88.4 R88, [R229+0x5800] ;  /* 0x00580000e558783b */ /* 0x000e680000000200 */
[----:B------:R-:W-:Y:S03]  /*2fe0*/  LDSM.16.M88.4 R100, [R228+0x4000] ;  /* 0x00400000e464783b */ /* 0x000fe60000000200 */
[C---:B------:R-:W-:Y:S01]  /*2ff0*/  HMMA.16816.F32.BF16 R36, R16.reuse, R110, R64 ;  /* 0x0000006e1024723c */ /* 0x040fe20000041840 */
[----:B------:R-:W5:Y:S04]  /*3000*/  LDSM.16.M88.4 R64, [R229+0x4000] ;  /* 0x00400000e540783b */ /* 0x000f680000000200 */
[----:B------:R-:W-:Y:S03]  /*3010*/  LDSM.16.M88.4 R108, [R228+0x4800] ;  /* 0x00480000e46c783b */ /* 0x000fe60000000200 */
[C---:B--2---:R-:W-:Y:S08]  /*3020*/  HMMA.16816.F32.BF16 R28, R16.reuse, R10, R28 ;  /* 0x0000000a101c723c */ /* 0x044ff0000004181c */
[C---:B------:R-:W-:Y:S08]  /*3030*/  HMMA.16816.F32.BF16 R80, R16.reuse, R96, R84 ;  /* 0x000000601050723c */ /* 0x040ff00000041854 */
[C---:B------:R-:W-:Y:S01]  /*3040*/  HMMA.16816.F32.BF16 R76, R16.reuse, R98, R76 ;  /* 0x00000062104c723c */ /* 0x040fe2000004184c */
[----:B------:R-:W2:Y:S07]  /*3050*/  LDSM.16.M88.4 R96, [R228+0x3800] ;  /* 0x00380000e460783b */ /* 0x000eae0000000200 */
[----:B------:R-:W-:Y:S08]  /*3060*/  HMMA.16816.F32.BF16 R84, R16, R8, R92 ;  /* 0x000000081054723c */ /* 0x000ff0000004185c */
[C---:B---3--:R-:W-:Y:S08]  /*3070*/  HMMA.16816.F32.BF16 R20, R4.reuse, R24, R20 ;  /* 0x000000180414723c */ /* 0x048ff00000041814 */
[C---:B------:R-:W-:Y:S01]  /*3080*/  HMMA.16816.F32.BF16 R16, R4.reuse, R26, R32 ;  /* 0x0000001a0410723c */ /* 0x040fe20000041820 */
[----:B------:R-:W-:Y:S07]  /*3090*/  LDSM.16.M88.4 R24, [R231+0x3000] ;  /* 0x00300000e718783b */ /* 0x000fee0000000200 */
[C---:B------:R-:W-:Y:S08]  /*30a0*/  HMMA.16816.F32.BF16 R92, R4.reuse, R62, R68 ;  /* 0x0000003e045c723c */ /* 0x040ff00000041844 */
[C---:B------:R-:W-:Y:S01]  /*30b0*/  HMMA.16816.F32.BF16 R32, R4.reuse, R44, R40 ;  /* 0x0000002c0420723c */ /* 0x040fe20000041828 */
[----:B------:R-:W3:Y:S07]  /*30c0*/  LDSM.16.M88.4 R40, [R228+0x5000] ;  /* 0x00500000e428783b */ /* 0x000eee0000000200 */
[C---:B----4-:R-:W-:Y:S08]  /*30d0*/  HMMA.16816.F32.BF16 R68, R4.reuse, R56, R52 ;  /* 0x000000380444723c */ /* 0x050ff00000041834 */
[C---:B------:R-:W-:Y:S08]  /*30e0*/  HMMA.16816.F32.BF16 R56, R4.reuse, R58, R48 ;  /* 0x0000003a0438723c */ /* 0x040ff00000041830 */
[C---:B------:R-:W-:Y:S08]  /*30f0*/  HMMA.16816.F32.BF16 R8, R4.reuse, R46, R36 ;  /* 0x0000002e0408723c */ /* 0x040ff00000041824 */
[C---:B-1----:R-:W-:Y:S01]  /*3100*/  HMMA.16816.F32.BF16 R48, R4.reuse, R90, R28 ;  /* 0x0000005a0430723c */ /* 0x042fe2000004181c */
[----:B------:R-:W1:Y:S07]  /*3110*/  LDSM.16.M88.4 R28, [R228+0x5800] ;  /* 0x00580000e41c783b */ /* 0x000e6e0000000200 */
[C---:B-----5:R-:W-:Y:S08]  /*3120*/  HMMA.16816.F32.BF16 R80, R4.reuse, R64, R80 ;  /* 0x000000400450723c */ /* 0x060ff00000041850 */
[C---:B------:R-:W-:Y:S01]  /*3130*/  HMMA.16816.F32.BF16 R76, R4.reuse, R66, R76 ;  /* 0x00000042044c723c */ /* 0x040fe2000004184c */
[----:B------:R-:W-:Y:S07]  /*3140*/  LDSM.16.M88.4 R64, [R231+0x4000] ;  /* 0x00400000e740783b */ /* 0x000fee0000000200 */
[C---:B------:R-:W-:Y:S08]  /*3150*/  HMMA.16816.F32.BF16 R72, R4.reuse, R60, R72 ;  /* 0x0000003c0448723c */ /* 0x040ff00000041848 */
[----:B------:R-:W-:Y:S01]  /*3160*/  HMMA.16816.F32.BF16 R52, R4, R88, R84 ;  /* 0x000000580434723c */ /* 0x000fe20000041854 */
[----:B------:R-:W-:Y:S07]  /*3170*/  LDSM.16.M88.4 R4, [R242+0x4000] ;  /* 0x00400000f204783b */ /* 0x000fee0000000200 */
[C---:B------:R-:W-:Y:S01]  /*3180*/  HMMA.16816.F32.BF16 R44, R12.reuse, R104, R20 ;  /* 0x000000680c2c723c */ /* 0x040fe20000041814 */
[----:B------:R-:W4:Y:S07]  /*3190*/  LDSM.16.M88.4 R20, [R231+0x3800] ;  /* 0x00380000e714783b */ /* 0x000f2e0000000200 */
[C---:B------:R-:W-:Y:S01]  /*31a0*/  HMMA.16816.F32.BF16 R36, R12.reuse, R106, R16 ;  /* 0x0000006a0c24723c */ /* 0x040fe20000041810 */
[----:B------:R-:W-:Y:S07]  /*31b0*/  LDSM.16.M88.4 R104, [R230+-0x5800] ;  /* 0xffa80000e668783b */ /* 0x000fee0000000200 */
[C---:B--2---:R-:W-:Y:S01]  /*31c0*/  HMMA.16816.F32.BF16 R16, R12.reuse, R98, R8 ;  /* 0x000000620c10723c */ /* 0x044fe20000041808 */
[----:B------:R-:W-:Y:S07]  /*31d0*/  LDSM.16.M88.4 R8, [R241+0x4000] ;  /* 0x00400000f108783b */ /* 0x000fee0000000200 */
[C---:B------:R-:W-:Y:S01]  /*31e0*/  HMMA.16816.F32.BF16 R88, R12.reuse, R110, R92 ;  /* 0x0000006e0c58723c */ /* 0x040fe2000004185c */
[----:B------:R-:W2:Y:S07]  /*31f0*/  LDSM.16.M88.4 R92, [R231+0x5800] ;  /* 0x00580000e75c783b */ /* 0x000eae0000000200 */
[C---:B------:R-:W-:Y:S01]  /*3200*/  HMMA.16816.F32.BF16 R60, R12.reuse, R100, R80 ;  /* 0x000000640c3c723c */ /* 0x040fe20000041850 */
[----:B------:R-:W5:Y:S07]  /*3210*/  LDSM.16.M88.4 R80, [R231+0x4800] ;  /* 0x00480000e750783b */ /* 0x000f6e0000000200 */
[C---:B------:R-:W-:Y:S01]  /*3220*/  HMMA.16816.F32.BF16 R32, R12.reuse, R96, R32 ;  /* 0x000000600c20723c */ /* 0x040fe20000041820 */
[----:B------:R-:W2:Y:S07]  /*3230*/  LDSM.16.M88.4 R96, [R231+0x5000] ;  /* 0x00500000e760783b */ /* 0x000eae0000000200 */
[C---:B---3--:R-:W-:Y:S08]  /*3240*/  HMMA.16816.F32.BF16 R84, R12.reuse, R40, R68 ;  /* 0x000000280c54723c */ /* 0x048ff00000041844 */
[C---:B------:R-:W-:Y:S08]  /*3250*/  HMMA.16816.F32.BF16 R68, R12.reuse, R42, R56 ;  /* 0x0000002a0c44723c */ /* 0x040ff00000041838 */
[C---:B-1----:R-:W-:Y:S08]  /*3260*/  HMMA.16816.F32.BF16 R40, R12.reuse, R28, R52 ;  /* 0x0000001c0c28723c */ /* 0x042ff00000041834 */
[C---:B------:R-:W-:Y:S01]  /*3270*/  HMMA.16816.F32.BF16 R72, R12.reuse, R108, R72 ;  /* 0x0000006c0c48723c */ /* 0x040fe20000041848 */
[----:B------:R-:W1:Y:S07]  /*3280*/  LDSM.16.M88.4 R108, [R230+-0x6000] ;  /* 0xffa00000e66c783b */ /* 0x000e6e0000000200 */
[C---:B------:R-:W-:Y:S08]  /*3290*/  HMMA.16816.F32.BF16 R56, R12.reuse, R30, R48 ;  /* 0x0000001e0c38723c */ /* 0x040ff00000041830 */
[----:B------:R-:W-:Y:S08]  /*32a0*/  HMMA.16816.F32.BF16 R76, R12, R102, R76 ;  /* 0x000000660c4c723c */ /* 0x000ff0000004184c */
[C---:B----4-:R-:W-:Y:S01]  /*32b0*/  HMMA.16816.F32.BF16 R12, R4.reuse, R22, R16 ;  /* 0x00000016040c723c */ /* 0x050fe20000041810 */
[----:B------:R-:W-:Y:S07]  /*32c0*/  LDSM.16.M88.4 R16, [R230+-0x4000] ;  /* 0xffc00000e610783b */ /* 0x000fee0000000200 */
[C---:B------:R-:W-:Y:S08]  /*32d0*/  HMMA.16816.F32.BF16 R52, R4.reuse, R24, R44 ;  /* 0x000000180434723c */ /* 0x040ff0000004182c */
[C---:B------:R-:W-:Y:S01]  /*32e0*/  HMMA.16816.F32.BF16 R44, R4.reuse, R20, R32 ;  /* 0x00000014042c723c */ /* 0x040fe20000041820 */
[----:B------:R-:W-:Y:S07]  /*32f0*/  LDSM.16.M88.4 R20, [R230+-0x4800] ;  /* 0xffb80000e614783b */ /* 0x000fee0000000200 */
[C---:B--2---:R-:W-:Y:S01]  /*3300*/  HMMA.16816.F32.BF16 R100, R4.reuse, R92, R40 ;  /* 0x0000005c0464723c */ /* 0x044fe20000041828 */
[----:B------:R-:W2:Y:S07]  /*3310*/  LDSM.16.M88.4 R40, [R230+-0x5000] ;  /* 0xffb00000e628783b */ /* 0x000eae0000000200 */
[C---:B------:R-:W-:Y:S08]  /*3320*/  HMMA.16816.F32.BF16 R48, R4.reuse, R26, R36 ;  /* 0x0000001a0430723c */ /* 0x040ff00000041824 */
[C---:B-----5:R-:W-:Y:S01]  /*3330*/  HMMA.16816.F32.BF16 R28, R4.reuse, R80, R72 ;  /* 0x00000050041c723c */ /* 0x060fe20000041848 */
[----:B------:R-:W-:Y:S07]  /*3340*/  LDSM.16.M88.4 R72, [R229+0x6000] ;  /* 0x00600000e548783b */ /* 0x000fee0000000200 */
[C---:B------:R-:W-:Y:S08]  /*3350*/  HMMA.16816.F32.BF16 R24, R4.reuse, R82, R88 ;  /* 0x000000520418723c */ /* 0x040ff00000041858 */
[C---:B------:R-:W-:Y:S08]  /*3360*/  HMMA.16816.F32.BF16 R84, R4.reuse, R96, R84 ;  /* 0x000000600454723c */ /* 0x040ff00000041854 */
[C---:B------:R-:W-:Y:S08]  /*3370*/  HMMA.16816.F32.BF16 R80, R4.reuse, R98, R68 ;  /* 0x000000620450723c */ /* 0x040ff00000041844 */
[C---:B------:R-:W-:Y:S01]  /*3380*/  HMMA.16816.F32.BF16 R96, R4.reuse, R94, R56 ;  /* 0x0000005e0460723c */ /* 0x040fe20000041838 */
[----:B------:R-:W3:Y:S07]  /*3390*/  LDSM.16.M88.4 R56, [R230+-0x3800] ;  /* 0xffc80000e638783b */ /* 0x000eee0000000200 */
[C---:B------:R-:W-:Y:S08]  /*33a0*/  HMMA.16816.F32.BF16 R36, R4.reuse, R64, R60 ;  /* 0x000000400424723c */ /* 0x040ff0000004183c */
[----:B------:R-:W-:Y:S01]  /*33b0*/  HMMA.16816.F32.BF16 R32, R4, R66, R76 ;  /* 0x000000420420723c */ /* 0x000fe2000004184c */
[----:B------:R-:W4:Y:S07]  /*33c0*/  LDSM.16.M88.4 R4, [R239+0x8000] ;  /* 0x00800000ef04783b */ /* 0x000f2e0000000200 */
[C---:B------:R-:W-:Y:S01]  /*33d0*/  HMMA.16816.F32.BF16 R76, R8.reuse, R106, R12 ;  /* 0x0000006a084c723c */ /* 0x040fe2000004180c */
[----:B------:R-:W5:Y:S07]  /*33e0*/  LDSM.16.M88.4 R12, [R229+0x6800] ;  /* 0x00680000e50c783b */ /* 0x000f6e0000000200 */
[C---:B-1----:R-:W-:Y:S01]  /*33f0*/  HMMA.16816.F32.BF16 R92, R8.reuse, R108, R52 ;  /* 0x0000006c085c723c */ /* 0x042fe20000041834 */
[----:B------:R-:W-:Y:S07]  /*3400*/  LDSM.16.M88.4 R52, [R229+0x7000] ;  /* 0x00700000e534783b */ /* 0x000fee0000000200 */
[C---:B------:R-:W-:Y:S01]  /*3410*/  HMMA.16816.F32.BF16 R88, R8.reuse, R104, R44 ;  /* 0x000000680858723c */ /* 0x040fe2000004182c */
[----:B------:R-:W-:Y:S07]  /*3420*/  LDSM.16.M88.4 R44, [R229+0x8000] ;  /* 0x00800000e52c783b */ /* 0x000fee0000000200 */
[C---:B--2---:R-:W-:Y:S08]  /*3430*/  HMMA.16816.F32.BF16 R64, R8.reuse, R40, R36 ;  /* 0x000000280840723c */ /* 0x044ff00000041824 */
[C---:B------:R-:W-:Y:S08]  /*3440*/  HMMA.16816.F32.BF16 R68, R8.reuse, R42, R32 ;  /* 0x0000002a0844723c */ /* 0x040ff00000041820 */
[C---:B------:R-:W-:Y:S08]  /*3450*/  HMMA.16816.F32.BF16 R108, R8.reuse, R110, R48 ;  /* 0x0000006e086c723c */ /* 0x040ff00000041830 */
[C---:B------:R-:W-:Y:S01]  /*3460*/  HMMA.16816.F32.BF16 R40, R8.reuse, R22, R24 ;  /* 0x000000160828723c */ /* 0x040fe20000041818 */
[----:B------:R-:W1:Y:S07]  /*3470*/  LDSM.16.M88.4 R24, [R229+0x7800] ;  /* 0x00780000e518783b */ /* 0x000e6e0000000200 */
[C---:B------:R-:W-:Y:S08]  /*3480*/  HMMA.16816.F32.BF16 R48, R8.reuse, R16, R84 ;  /* 0x000000100830723c */ /* 0x040ff00000041854 */
[C---:B------:R-:W-:Y:S01]  /*3490*/  HMMA.16816.F32.BF16 R36, R8.reuse, R18, R80 ;  /* 0x000000120824723c */ /* 0x040fe20000041850 */
[----:B------:R-:W-:Y:S07]  /*34a0*/  LDSM.16.M88.4 R80, [R228+0x8000] ;  /* 0x00800000e450783b */ /* 0x000fee0000000200 */
[C---:B------:R-:W-:Y:S01]  /*34b0*/  HMMA.16816.F32.BF16 R60, R8.reuse, R20, R28 ;  /* 0x00000014083c723c */ /* 0x040fe2000004181c */
[----:B------:R-:W2:Y:S04]  /*34c0*/  LDSM.16.M88.4 R20, [R229+0x8800] ;  /* 0x00880000e514783b */ /* 0x000ea80000000200 */
[----:B------:R-:W-:Y:S03]  /*34d0*/  LDSM.16.M88.4 R28, [R228+0x6000] ;  /* 0x00600000e41c783b */ /* 0x000fe60000000200 */
[C---:B---3--:R-:W-:Y:S08]  /*34e0*/  HMMA.16816.F32.BF16 R32, R8.reuse, R56, R100 ;  /* 0x000000380820723c */ /* 0x048ff00000041864 */
[----:B------:R-:W-:Y:S08]  /*34f0*/  HMMA.16816.F32.BF16 R16, R8, R58, R96 ;  /* 0x0000003a0810723c */ /* 0x000ff00000041860 */
[C---:B----4-:R-:W-:Y:S08]  /*3500*/  HMMA.16816.F32.BF16 R8, R4.reuse, R72, R92 ;  /* 0x000000480408723c */ /* 0x050ff0000004185c */
[C---:B-----5:R-:W-:Y:S08]  /*3510*/  HMMA.16816.F32.BF16 R100, R4.reuse, R12, R88 ;  /* 0x0000000c0464723c */ /* 0x060ff00000041858 */
[C---:B------:R-:W-:Y:S01]  /*3520*/  HMMA.16816.F32.BF16 R92, R4.reuse, R14, R76 ;  /* 0x0000000e045c723c */ /* 0x040fe2000004184c */
[----:B------:R-:W3:Y:S04]  /*3530*/  LDSM.16.M88.4 R12, [R240+0x8000] ;  /* 0x00800000f00c783b */ /* 0x000ee80000000200 */
[----:B------:R-:W-:Y:S03]  /*3540*/  LDSM.16.M88.4 R76, [R228+0x7000] ;  /* 0x00700000e44c783b */ /* 0x000fe60000000200 */
[C---:B------:R-:W-:Y:S01]  /*3550*/  HMMA.16816.F32.BF16 R56, R4.reuse, R74, R108 ;  /* 0x0000004a0438723c */ /* 0x040fe2000004186c */
[----:B------:R-:W4:Y:S07]  /*3560*/  LDSM.16.M88.4 R72, [R228+0x7800] ;  /* 0x00780000e448783b */ /* 0x000f2e0000000200 */
[C---:B-1----:R-:W-:Y:S01]  /*3570*/  HMMA.16816.F32.BF16 R108, R4.reuse, R24, R60 ;  /* 0x00000018046c723c */ /* 0x042fe2000004183c */
[----:B------:R-:W-:Y:S07]  /*3580*/  LDSM.16.M88.4 R60, [R231+0x6000] ;  /* 0x00600000e73c783b */ /* 0x000fee0000000200 */
[C---:B------:R-:W-:Y:S01]  /*3590*/  HMMA.16816.F32.BF16 R104, R4.reuse, R26, R40 ;  /* 0x0000001a0468723c */ /* 0x040fe20000041828 */
[----:B------:R-:W1:Y:S04]  /*35a0*/  LDSM.16.M88.4 R24, [R228+0x6800] ;  /* 0x00680000e418783b */ /* 0x000e680000000200 */
[----:B------:R-:W-:Y:S03]  /*35b0*/  LDSM.16.M88.4 R40, [R231+0x7800] ;  /* 0x00780000e728783b */ /* 0x000fe60000000200 */
[C---:B------:R-:W-:Y:S08]  /*35c0*/  HMMA.16816.F32.BF16 R116, R4.reuse, R52, R64 ;  /* 0x000000340474723c */ /* 0x040ff00000041840 */
[C---:B------:R-:W-:Y:S01]  /*35d0*/  HMMA.16816.F32.BF16 R112, R4.reuse, R54, R68 ;  /* 0x000000360470723c */ /* 0x040fe20000041844 */
[----:B------:R-:W-:Y:S07]  /*35e0*/  LDSM.16.M88.4 R68, [R228+0x8800] ;  /* 0x00880000e444783b */ /* 0x000fee0000000200 */
[C---:B------:R-:W-:Y:S01]  /*35f0*/  HMMA.16816.F32.BF16 R96, R4.reuse, R44, R48 ;  /* 0x0000002c0460723c */ /* 0x040fe20000041830 */
[----:B------:R-:W-:Y:S07]  /*3600*/  LDSM.16.M88.4 R48, [R231+0x6800] ;  /* 0x00680000e730783b */ /* 0x000fee0000000200 */
[C---:B------:R-:W-:Y:S01]  /*3610*/  HMMA.16816.F32.BF16 R88, R4.reuse, R46, R36 ;  /* 0x0000002e0458723c */ /* 0x040fe20000041824 */
[----:B------:R-:W-:Y:S07]  /*3620*/  LDSM.16.M88.4 R44, [R231+0x7000] ;  /* 0x00700000e72c783b */ /* 0x000fee0000000200 */
[C---:B--2---:R-:W-:Y:S08]  /*3630*/  HMMA.16816.F32.BF16 R84, R4.reuse, R20, R32 ;  /* 0x000000140454723c */ /* 0x044ff00000041820 */
[----:B------:R-:W-:Y:S08]  /*3640*/  HMMA.16816.F32.BF16 R64, R4, R22, R16 ;  /* 0x000000160440723c */ /* 0x000ff00000041810 */
[C---:B---3--:R-:W-:Y:S01]  /*3650*/  HMMA.16816.F32.BF16 R4, R12.reuse, R28, R8 ;  /* 0x0000001c0c04723c */ /* 0x048fe20000041808 */
[----:B------:R-:W2:Y:S07]  /*3660*/  LDSM.16.M88.4 R8, [R242+0x8000] ;  /* 0x00800000f208783b */ /* 0x000eae0000000200 */
[C---:B------:R-:W-:Y:S08]  /*3670*/  HMMA.16816.F32.BF16 R56, R12.reuse, R30, R56 ;  /* 0x0000001e0c38723c */ /* 0x040ff00000041838 */
[C---:B----4-:R-:W-:Y:S01]  /*3680*/  HMMA.16816.F32.BF16 R20, R12.reuse, R74, R104 ;  /* 0x0000004a0c14723c */ /* 0x050fe20000041868 */
[----:B------:R-:W-:Y:S07]  /*3690*/  LDSM.16.M88.4 R104, [R229+0x9800] ;  /* 0x00980000e568783b */ /* 0x000fee0000000200 */
[C---:B-1----:R-:W-:Y:S01]  /*36a0*/  HMMA.16816.F32.BF16 R52, R12.reuse, R24, R100 ;  /* 0x000000180c34723c */ /* 0x042fe20000041864 */
[----:B------:R-:W1:Y:S07]  /*36b0*/  LDSM.16.M88.4 R100, [R231+0x8800] ;  /* 0x00880000e764783b */ /* 0x000e6e0000000200 */
[C---:B------:R-:W-:Y:S08]  /*36c0*/  HMMA.16816.F32.BF16 R36, R12.reuse, R26, R92 ;  /* 0x0000001a0c24723c */ /* 0x040ff0000004185c */
[C---:B------:R-:W-:Y:S08]  /*36d0*/  HMMA.16816.F32.BF16 R16, R12.reuse, R80, R96 ;  /* 0x000000500c10723c */ /* 0x040ff00000041860 */
[----:B------:R-:W-:Y:S08]  /*36e0*/  HMMA.16816.F32.BF16 R88, R12, R82, R88 ;  /* 0x000000520c58723c */ /* 0x000ff00000041858 */
[C---:B--2---:R-:W-:Y:S01]  /*36f0*/  HMMA.16816.F32.BF16 R80, R8.reuse, R60, R4 ;  /* 0x0000003c0850723c */ /* 0x044fe20000041804 */
[----:B------:R-:W-:Y:S07]  /*3700*/  LDSM.16.M88.4 R4, [R241+0x8000] ;  /* 0x00800000f104783b */ /* 0x000fee0000000200 */
[----:B------:R-:W-:Y:S08]  /*3710*/  HMMA.16816.F32.BF16 R56, R8, R62, R56 ;  /* 0x0000003e0838723c */ /* 0x000ff00000041838 */
[----:B------:R-:W-:Y:S01]  /*3720*/  HMMA.16816.F32.BF16 R32, R12, R76, R116 ;  /* 0x0000004c0c20723c */ /* 0x000fe20000041874 */
[----:B------:R-:W2:Y:S07]  /*3730*/  LDSM.16.M88.4 R116, [R231+0x8000] ;  /* 0x00800000e774783b */ /* 0x000eae0000000200 */
[----:B------:R-:W-:Y:S01]  /*3740*/  HMMA.16816.F32.BF16 R60, R8, R42, R20 ;  /* 0x0000002a083c723c */ /* 0x000fe20000041814 */
[----:B------:R-:W3:Y:S07]  /*3750*/  LDSM.16.M88.4 R20, [R230+-0x2800] ;  /* 0xffd80000e614783b */ /* 0x000eee0000000200 */
[C---:B------:R-:W-:Y:S01]  /*3760*/  HMMA.16816.F32.BF16 R24, R12.reuse, R72, R108 ;  /* 0x000000480c18723c */ /* 0x040fe2000004186c */
[----:B------:R-:W-:Y:S07]  /*3770*/  LDSM.16.M88.4 R108, [R229+0x9000] ;  /* 0x00900000e56c783b */ /* 0x000fee0000000200 */
[C---:B------:R-:W-:Y:S01]  /*3780*/  HMMA.16816.F32.BF16 R28, R12.reuse, R78, R112 ;  /* 0x0000004e0c1c723c */ /* 0x040fe20000041870 */
[----:B------:R-:W-:Y:S07]  /*3790*/  LDSM.16.M88.4 R112, [R229+0xa000] ;  /* 0x00a00000e570783b */ /* 0x000fee0000000200 */
[----:B------:R-:W-:Y:S01]  /*37a0*/  HMMA.16816.F32.BF16 R96, R12, R68, R84 ;  /* 0x000000440c60723c */ /* 0x000fe20000041854 */
[----:B------:R-:W-:Y:S07]  /*37b0*/  LDSM.16.M88.4 R84, [R230+-0x3000] ;  /* 0xffd00000e654783b */ /* 0x000fee0000000200 */
[----:B------:R-:W-:Y:S08]  /*37c0*/  HMMA.16816.F32.BF16 R52, R8, R48, R52 ;  /* 0x000000300834723c */ /* 0x000ff00000041834 */
[----:B------:R-:W-:Y:S01]  /*37d0*/  HMMA.16816.F32.BF16 R92, R12, R70, R64 ;  /* 0x000000460c5c723c */ /* 0x000fe20000041840 */
[----:B------:R-:W-:Y:S07]  /*37e0*/  LDSM.16.M88.4 R12, [R239+0xc000] ;  /* 0x00c00000ef0c783b */ /* 0x000fee0000000200 */
[C---:B------:R-:W-:Y:S01]  /*37f0*/  HMMA.16816.F32.BF16 R76, R8.reuse, R50, R36 ;  /* 0x00000032084c723c */ /* 0x040fe20000041824 */
[----:B------:R-:W4:Y:S04]  /*3800*/  LDSM.16.M88.4 R48, [R230+-0x2000] ;  /* 0xffe00000e630783b */ /* 0x000f280000000200 */
[----:B------:R-:W5:Y:S03]  /*3810*/  LDSM.16.M88.4 R36, [R230+-0x800] ;  /* 0xfff80000e624783b */ /* 0x000f660000000200 */
[C---:B------:R-:W-:Y:S01]  /*3820*/  HMMA.16816.F32.BF16 R64, R8.reuse, R40, R24 ;  /* 0x000000280840723c */ /* 0x040fe20000041818 */
[----:B------:R-:W-:Y:S07]  /*3830*/  LDSM.16.M88.4 R40, [R230+-0x1000] ;  /* 0xfff00000e628783b */ /* 0x000fee0000000200 */
[C---:B------:R-:W-:Y:S08]  /*3840*/  HMMA.16816.F32.BF16 R72, R8.reuse, R44, R32 ;  /* 0x0000002c0848723c */ /* 0x040ff00000041820 */
[C---:B------:R-:W-:Y:S01]  /*3850*/  HMMA.16816.F32.BF16 R68, R8.reuse, R46, R28 ;  /* 0x0000002e0844723c */ /* 0x040fe2000004181c */
[----:B------:R-:W4:Y:S07]  /*3860*/  LDSM.16.M88.4 R44, [R230+-0x1800] ;  /* 0xffe80000e62c783b */ /* 0x000f2e0000000200 */
[C---:B-1----:R-:W-:Y:S08]  /*3870*/  HMMA.16816.F32.BF16 R24, R8.reuse, R100, R96 ;  /* 0x000000640818723c */ /* 0x042ff00000041860 */
[----:B--2---:R-:W-:Y:S08]  /*3880*/  HMMA.16816.F32.BF16 R32, R8, R116, R16 ;  /* 0x000000740820723c */ /* 0x004ff00000041810 */
[----:B---3--:R-:W-:Y:S08]  /*3890*/  HMMA.16816.F32.BF16 R52, R4, R20, R52 ;  /* 0x000000140434723c */ /* 0x008ff00000041834 */
[----:B------:R-:W-:Y:S08]  /*38a0*/  HMMA.16816.F32.BF16 R16, R8, R102, R92 ;  /* 0x000000660810723c */ /* 0x000ff0000004185c */
[----:B------:R-:W-:Y:S08]  /*38b0*/  HMMA.16816.F32.BF16 R20, R4, R22, R76 ;  /* 0x000000160414723c */ /* 0x000ff0000004184c */
[----:B------:R-:W-:Y:S08]  /*38c0*/  HMMA.16816.F32.BF16 R28, R8, R118, R88 ;  /* 0x00000076081c723c */ /* 0x000ff00000041858 */
[C---:B----4-:R-:W-:Y:S08]  /*38d0*/  HMMA.16816.F32.BF16 R96, R4.reuse, R48, R72 ;  /* 0x000000300460723c */ /* 0x050ff00000041848 */
[C---:B------:R-:W-:Y:S08]  /*38e0*/  HMMA.16816.F32.BF16 R100, R4.reuse, R50, R68 ;  /* 0x000000320464723c */ /* 0x040ff00000041844 */
[C---:B-----5:R-:W-:Y:S01]  /*38f0*/  HMMA.16816.F32.BF16 R92, R4.reuse, R36, R24 ;  /* 0x00000024045c723c */ /* 0x060fe20000041818 */
[----:B------:R-:W1:Y:S07]  /*3900*/  LDSM.16.M88.4 R24, [R229+0xa800] ;  /* 0x00a80000e518783b */ /* 0x000e6e0000000200 */
[C---:B------:R-:W-:Y:S08]  /*3910*/  HMMA.16816.F32.BF16 R8, R4.reuse, R84, R80 ;  /* 0x000000540408723c */ /* 0x040ff00000041850 */
[----:B------:R-:W-:Y:S08]  /*3920*/  HMMA.16816.F32.BF16 R56, R4, R86, R56 ;  /* 0x000000560438723c */ /* 0x000ff00000041838 */
[----:B------:R-:W-:Y:S08]  /*3930*/  HMMA.16816.F32.BF16 R72, R12, R104, R52 ;  /* 0x000000680c48723c */ /* 0x000ff00000041834 */
[----:B------:R-:W-:Y:S01]  /*3940*/  HMMA.16816.F32.BF16 R84, R4, R38, R16 ;  /* 0x000000260454723c */ /* 0x000fe20000041810 */
[----:B------:R-:W2:Y:S04]  /*3950*/  LDSM.16.M88.4 R16, [R229+0xb000] ;  /* 0x00b00000e510783b */ /* 0x000ea80000000200 */
[----:B------:R-:W-:Y:S03]  /*3960*/  LDSM.16.M88.4 R36, [R228+0x9000] ;  /* 0x00900000e424783b */ /* 0x000fe60000000200 */
[----:B------:R-:W-:Y:S01]  /*3970*/  HMMA.16816.F32.BF16 R52, R12, R106, R20 ;  /* 0x0000006a0c34723c */ /* 0x000fe20000041814 */
[----:B------:R-:W3:Y:S07]  /*3980*/  LDSM.16.M88.4 R20, [R229+0xb800] ;  /* 0x00b80000e514783b */ /* 0x000eee0000000200 */
[C---:B------:R-:W-:Y:S01]  /*3990*/  HMMA.16816.F32.BF16 R68, R4.reuse, R44, R64 ;  /* 0x0000002c0444723c */ /* 0x040fe20000041840 */
[----:B------:R-:W-:Y:S07]  /*39a0*/  LDSM.16.M88.4 R64, [R228+0x9800] ;  /* 0x00980000e440783b */ /* 0x000fee0000000200 */
[C---:B------:R-:W-:Y:S01]  /*39b0*/  HMMA.16816.F32.BF16 R88, R4.reuse, R46, R60 ;  /* 0x0000002e0458723c */ /* 0x040fe2000004183c */
[----:B------:R-:W-:Y:S07]  /*39c0*/  LDSM.16.M88.4 R60, [R228+0xa000] ;  /* 0x00a00000e43c783b */ /* 0x000fee0000000200 */
[C---:B------:R-:W-:Y:S08]  /*39d0*/  HMMA.16816.F32.BF16 R32, R4.reuse, R40, R32 ;  /* 0x000000280420723c */ /* 0x040ff00000041820 */
[----:B------:R-:W-:Y:S01]  /*39e0*/  HMMA.16816.F32.BF16 R28, R4, R42, R28 ;  /* 0x0000002a041c723c */ /* 0x000fe2000004181c */
[----:B------:R-:W4:Y:S07]  /*39f0*/  LDSM.16.M88.4 R4, [R240+0xc000] ;  /* 0x00c00000f004783b */ /* 0x000f2e0000000200 */
[C---:B------:R-:W-:Y:S01]  /*3a00*/  HMMA.16816.F32.BF16 R44, R12.reuse, R114, R100 ;  /* 0x000000720c2c723c */ /* 0x040fe20000041864 */
[----:B------:R-:W5:Y:S07]  /*3a10*/  LDSM.16.M88.4 R100, [R228+0xa800] ;  /* 0x00a80000e464783b */ /* 0x000f6e0000000200 */
[C---:B------:R-:W-:Y:S01]  /*3a20*/  HMMA.16816.F32.BF16 R76, R12.reuse, R110, R56 ;  /* 0x0000006e0c4c723c */ /* 0x040fe20000041838 */
[----:B------:R-:W3:Y:S07]  /*3a30*/  LDSM.16.M88.4 R56, [R228+0xb000] ;  /* 0x00b00000e438783b */ /* 0x000eee0000000200 */
[C---:B------:R-:W-:Y:S01]  /*3a40*/  HMMA.16816.F32.BF16 R80, R12.reuse, R108, R8 ;  /* 0x0000006c0c50723c */ /* 0x040fe20000041808 */
[----:B------:R-:W-:Y:S07]  /*3a50*/  LDSM.16.M88.4 R8, [R242+0xc000] ;  /* 0x00c00000f208783b */ /* 0x000fee0000000200 */
[C---:B------:R-:W-:Y:S01]  /*3a60*/  HMMA.16816.F32.BF16 R48, R12.reuse, R112, R96 ;  /* 0x000000700c30723c */ /* 0x040fe20000041860 */
[----:B------:R-:W4:Y:S07]  /*3a70*/  LDSM.16.M88.4 R96, [R231+0xa000] ;  /* 0x00a00000e760783b */ /* 0x000f2e0000000200 */
[C---:B-1----:R-:W-:Y:S08]  /*3a80*/  HMMA.16816.F32.BF16 R68, R12.reuse, R24, R68 ;  /* 0x000000180c44723c */ /* 0x042ff00000041844 */
[C---:B------:R-:W-:Y:S08]  /*3a90*/  HMMA.16816.F32.BF16 R40, R12.reuse, R26, R88 ;  /* 0x0000001a0c28723c */ /* 0x040ff00000041858 */
[C---:B--2---:R-:W-:Y:S08]  /*3aa0*/  HMMA.16816.F32.BF16 R32, R12.reuse, R16, R32 ;  /* 0x000000100c20723c */ /* 0x044ff00000041820 */
[C---:B------:R-:W-:Y:S08]  /*3ab0*/  HMMA.16816.F32.BF16 R28, R12.reuse, R18, R28 ;  /* 0x000000120c1c723c */ /* 0x040ff0000004181c */
[C---:B---3--:R-:W-:Y:S08]  /*3ac0*/  HMMA.16816.F32.BF16 R24, R12.reuse, R20, R92 ;  /* 0x000000140c18723c */ /* 0x048ff0000004185c */
[----:B------:R-:W-:Y:S01]  /*3ad0*/  HMMA.16816.F32.BF16 R12, R12, R22, R84 ;  /* 0x000000160c0c723c */ /* 0x000fe20000041854 */
[----:B------:R-:W1:Y:S07]  /*3ae0*/  LDSM.16.M88.4 R20, [R231+0x9800] ;  /* 0x00980000e714783b */ /* 0x000e6e0000000200 */
[C---:B----4-:R-:W-:Y:S01]  /*3af0*/  HMMA.16816.F32.BF16 R16, R4.reuse, R36, R80 ;  /* 0x000000240410723c */ /* 0x050fe20000041850 */
[----:B------:R-:W-:Y:S07]  /*3b00*/  LDSM.16.M88.4 R80, [R230] ;  /* 0x00000000e650783b */ /* 0x000fee0000000200 */
[C---:B------:R-:W-:Y:S08]  /*3b10*/  HMMA.16816.F32.BF16 R116, R4.reuse, R38, R76 ;  /* 0x000000260474723c */ /* 0x040ff0000004184c */
[C---:B------:R-:W-:Y:S08]  /*3b20*/  HMMA.16816.F32.BF16 R36, R4.reuse, R60, R48 ;  /* 0x0000003c0424723c */ /* 0x040ff00000041830 */
[C---:B------:R-:W-:Y:S01]  /*3b30*/  HMMA.16816.F32.BF16 R108, R4.reuse, R62, R44 ;  /* 0x0000003e046c723c */ /* 0x040fe2000004182c */
[----:B------:R-:W-:Y:S07]  /*3b40*/  LDSM.16.M88.4 R60, [R230+0x2000] ;  /* 0x00200000e63c783b */ /* 0x000fee0000000200 */
[C---:B-----5:R-:W-:Y:S01]  /*3b50*/  HMMA.16816.F32.BF16 R104, R4.reuse, R100, R68 ;  /* 0x000000640468723c */ /* 0x060fe20000041844 */
[----:B------:R-:W-:Y:S07]  /*3b60*/  LDSM.16.M88.4 R68, [R230+0x1000] ;  /* 0x00100000e644783b */ /* 0x000fee0000000200 */
[C---:B------:R-:W-:Y:S01]  /*3b70*/  HMMA.16816.F32.BF16 R120, R4.reuse, R64, R72 ;  /* 0x000000400478723c */ /* 0x040fe20000041848 */
[----:B------:R-:W-:Y:S07]  /*3b80*/  LDSM.16.M88.4 R72, [R230+0x800] ;  /* 0x00080000e648783b */ /* 0x000fee0000000200 */
[C---:B------:R-:W-:Y:S01]  /*3b90*/  HMMA.16816.F32.BF16 R112, R4.reuse, R66, R52 ;  /* 0x000000420470723c */ /* 0x040fe20000041834 */
[----:B------:R-:W-:Y:S07]  /*3ba0*/  LDSM.16.M88.4 R64, [R230+0x1800] ;  /* 0x00180000e640783b */ /* 0x000fee0000000200 */
[C---:B------:R-:W-:Y:S08]  /*3bb0*/  HMMA.16816.F32.BF16 R100, R4.reuse, R102, R40 ;  /* 0x000000660464723c */ /* 0x040ff00000041828 */
[C---:B------:R-:W-:Y:S08]  /*3bc0*/  HMMA.16816.F32.BF16 R92, R4.reuse, R56, R32 ;  /* 0x00000038045c723c */ /* 0x040ff00000041820 */
[C---:B------:R-:W-:Y:S01]  /*3bd0*/  HMMA.16816.F32.BF16 R88, R4.reuse, R58, R28 ;  /* 0x0000003a0458723c */ /* 0x040fe2000004181c */
[----:B------:R-:W-:Y:S07]  /*3be0*/  LDSM.16.M88.4 R56, [R230+0x2800] ;  /* 0x00280000e638783b */ /* 0x000fee0000000200 */
[C---:B------:R-:W-:Y:S08]  /*3bf0*/  HMMA.16816.F32.BF16 R84, R4.reuse, R128, R24 ;  /* 0x000000800454723c */ /* 0x040ff00000041818 */
[----:B------:R-:W-:Y:S01]  /*3c00*/  HMMA.16816.F32.BF16 R76, R4, R130, R12 ;  /* 0x00000082044c723c */ /* 0x000fe2000004180c */
[----:B------:R-:W2:Y:S01]  /*3c10*/  LDSM.16.M88.4 R4, [R241+0xc000] ;  /* 0x00c00000f104783b */ /* 0x000ea20000000200 */
[----:B------:R-:W-:Y:S01]  /*3c20*/  ISETP.GE.AND P0, PT, R163, 0x2, PT ;  /* 0x00000002a300780c */ /* 0x000fe20003f06270 */
[----:B------:R-:W-:-:S05]  /*3c30*/  DEPBAR.LE SB0, 0x0 ;  /* 0x000080000000791a */ /* 0x000fca0000000000 */
[C---:B------:R-:W-:Y:S08]  /*3c40*/  HMMA.16816.F32.BF16 R36, R8.reuse, R96, R36 ;  /* 0x000000600824723c */ /* 0x040ff00000041824 */
[C---:B------:R-:W-:Y:S08]  /*3c50*/  HMMA.16816.F32.BF16 R32, R8.reuse, R98, R108 ;  /* 0x000000620820723c */ /* 0x040ff0000004186c */
[C---:B------:R-:W-:Y:S08]  /*3c60*/  HMMA.16816.F32.BF16 R28, R8.reuse, R124, R104 ;  /* 0x0000007c081c723c */ /* 0x040ff00000041868 */
        /* <DEDUP_REMOVED lines=8> */
[----:B------:R-:W-:Y:S01]  /*3cf0*/  HMMA.16816.F32.BF16 R8, R8, R138, R76 ;  /* 0x0000008a0808723c */ /* 0x000fe2000004184c */
[----:B------:R-:W-:Y:S07]  /*3d00*/  BSSY B0, `(.L_x_3331) ;  /* 0x0000070000007945 */ /* 0x000fee0003800000 */
[C---:B--2---:R-:W-:Y:S01]  /*3d10*/  HMMA.16816.F32.BF16 R36, R4.reuse, R68, R36 ;  /* 0x000000440424723c */ /* 0x044fe20000041824 */
[----:B------:R-:W-:Y:S07]  /*3d20*/  BAR.SYNC.DEFER_BLOCKING 0x0 ;  /* 0x0000000000007b1d */ /* 0x000fee0000010000 */
[----:B------:R-:W-:Y:S01]  /*3d30*/  HMMA.16816.F32.BF16 R68, R4, R70, R32 ;  /* 0x000000460444723c */ /* 0x000fe20000041820 */
[----:B------:R-:W-:-:S07]  /*3d40*/  ISETP.GT.AND P6, PT, R160, 0x5f, PT ;  /* 0x0000005fa000780c */ /* 0x000fce0003fc4270 */
        /* <DEDUP_REMOVED lines=10> */
[----:B------:R-:W-:Y:S07]  /*3df0*/  @!UPT UIADD3 URZ, URZ, URZ, URZ ;  /* 0x0000003f3f3ff290 */ /* 0x000fee000fffe03f */
[----:B------:R-:W-:Y:S11]  /*3e00*/  @!P0 BRA `(.L_x_3332) ;  /* 0x000005f000008947 */ /* 0x000ff60003800000 */
        /* <DEDUP_REMOVED lines=29> */
.L_x_3395:
[----:B------:R-:W-:Y:S05]  /*3fe0*/  BRA.DIV ~URZ, `(.L_x_3334) ;  /* 0x000108227f007947 */ /* 0x000fea000b800000 */
[----:B------:R-:W3:Y:S01]  /*3ff0*/  SHFL.IDX PT, R3, R23, RZ, 0x181f ;  /* 0x00181fff17037589 */ /* 0x000ee200000e0000 */
[C---:B------:R-:W-:Y:S02]  /*4000*/  IADD3 R72, R245.reuse, 0xc0, RZ ;  /* 0x000000c0f5487810 */ /* 0x040fe40007ffe0ff */
[----:B------:R-:W-:Y:S01]  /*4010*/  ISETP.GE.AND P3, PT, R245, c[0x0][0x1d4], PT ;  /* 0x00007500f5007a0c */ /* 0x000fe20003f66270 */
[----:B------:R-:W4:Y:S03]  /*4020*/  SHFL.IDX PT, R0, R23, 0x1, 0x181f ;  /* 0x00381f0017007f89 */ /* 0x000f2600000e0000 */
[----:B------:R-:W-:Y:S01]  /*4030*/  SEL R5, RZ, 0x10, P3 ;  /* 0x00000010ff057807 */ /* 0x000fe20001800000 */
[----:B------:R-:W5:Y:S01]  /*4040*/  SHFL.IDX PT, R2, R22, 0x1, 0x181f ;  /* 0x00381f0016027f89 */ /* 0x000f6200000e0000 */
[----:B---3--:R-:W-:-:S02]  /*4050*/  IADD3 R20, P0, R3, R150, RZ ;  /* 0x0000009603147210 */ /* 0x008fc40007f1e0ff */
[C---:B------:R-:W-:Y:S02]  /*4060*/  IADD3 R18, P2, R3.reuse, R151, RZ ;  /* 0x0000009703127210 */ /* 0x040fe40007f5e0ff */
[----:B------:R-:W-:Y:S01]  /*4070*/  IADD3 R14, P1, R3, R153, RZ ;  /* 0x00000099030e7210 */ /* 0x000fe20007f3e0ff */
[--C-:B--2---:R-:W-:Y:S01]  /*4080*/  IMAD.X R21, R4, 0x1, R144.reuse, P0 ;  /* 0x0000000104157824 */ /* 0x104fe200000e0690 */
[----:B----4-:R-:W-:Y:S01]  /*4090*/  IADD3 R12, P0, R0, R150, RZ ;  /* 0x00000096000c7210 */ /* 0x010fe20007f1e0ff */
[----:B------:R-:W-:Y:S01]  /*40a0*/  IMAD.X R19, R4, 0x1, R145, P2 ;  /* 0x0000000104137824 */ /* 0x000fe200010e0691 */
[----:B------:R-:W-:Y:S01]  /*40b0*/  IADD3 R10, P2, R0, R151, RZ ;  /* 0x00000097000a7210 */ /* 0x000fe20007f5e0ff */
[----:B------:R-:W-:Y:S01]  /*40c0*/  IMAD.X R15, R4, 0x1, R147, P1 ;  /* 0x00000001040f7824 */ /* 0x000fe200008e0693 */
[-C--:B------:R-:W-:Y:S01]  /*40d0*/  IADD3 R8, P1, R0, R152.reuse, RZ ;  /* 0x0000009800087210 */ /* 0x080fe20007f3e0ff */
[----:B-----5:R-:W-:Y:S01]  /*40e0*/  IMAD.X R13, R2, 0x1, R144, P0 ;  /* 0x00000001020d7824 */ /* 0x020fe200000e0690 */
[----:B------:R-:W-:Y:S01]  /*40f0*/  IADD3 R6, P0, R0, R153, RZ ;  /* 0x0000009900067210 */ /* 0x000fe20007f1e0ff */
[----:B------:R-:W-:Y:S01]  /*4100*/  IMAD.X R11, R2, 0x1, R145, P2 ;  /* 0x00000001020b7824 */ /* 0x000fe200010e0691 */
[----:B------:R-:W-:Y:S01]  /*4110*/  ISETP.GE.AND P2, PT, R252, c[0x0][0x1d4], PT ;  /* 0x00007500fc007a0c */ /* 0x000fe20003f46270 */
[C---:B------:R-:W-:Y:S01]  /*4120*/  IMAD.X R9, R2.reuse, 0x1, R146, P1 ;  /* 0x0000000102097824 */ /* 0x040fe200008e0692 */
[----:B------:R-:W-:Y:S01]  /*4130*/  ISETP.GE.AND P1, PT, R251, c[0x0][0x1d4], PT ;  /* 0x00007500fb007a0c */ /* 0x000fe20003f26270 */
[----:B------:R-:W-:Y:S01]  /*4140*/  IMAD.X R7, R2, 0x1, R147, P0 ;  /* 0x0000000102077824 */ /* 0x000fe200000e0693 */
[----:B------:R-:W-:Y:S01]  /*4150*/  ISETP.GE.AND P0, PT, R72, c[0x0][0x1d4], PT ;  /* 0x0000750048007a0c */ /* 0x000fe20003f06270 */
[----:B------:R2:W-:Y:S01]  /*4160*/  LDGSTS.E.BYPASS.LTC128B.128 [R243+0xc100], [R20.64], !P3 ;  /* 0x0c10000014f37fae */ /* 0x0005e2000d901d46 */
[----:B------:R-:W-:-:S03]  /*4170*/  IADD3 R16, P4, R3, R152, RZ ;  /* 0x0000009803107210 */ /* 0x000fc60007f9e0ff */
[----:B------:R2:W3:Y:S02]  /*4180*/  SHFL.IDX PT, R0, R23, 0x2, 0x181f ;  /* 0x00581f0017007f89 */ /* 0x0004e400000e0000 */
[----:B------:R-:W-:Y:S02]  /*4190*/  IMAD.X R17, R4, 0x1, R146, P4 ;  /* 0x0000000104117824 */ /* 0x000fe400020e0692 */
        /* <DEDUP_REMOVED lines=11> */
.L_x_3396:
[----:B---3--:R-:W-:Y:S02]  /*4250*/  IADD3 R2, -R5, 0x10, RZ ;  /* 0x0000001005027810 */ /* 0x008fe40007ffe1ff */
[----:B--2---:R-:W-:Y:S02]  /*4260*/  IADD3 R6, -R13, 0x10, RZ ;  /* 0x000000100d067810 */ /* 0x004fe40007ffe1ff */
[----:B------:R-:W-:Y:S02]  /*4270*/  LOP3.LUT R2, R2, 0xf, RZ, 0xc0, !PT ;  /* 0x0000000f02027812 */ /* 0x000fe400078ec0ff */
[----:B------:R-:W-:Y:S02]  /*4280*/  IADD3 R3, -R14, 0x10, RZ ;  /* 0x000000100e037810 */ /* 0x000fe40007ffe1ff */
[----:B------:R-:W-:-:S02]  /*4290*/  IADD3 R10, P1, P0, R2, R0, R150 ;  /* 0x00000000020a7210 */ /* 0x000fc4000783e096 */
[----:B------:R-:W-:Y:S02]  /*42a0*/  LOP3.LUT R2, R6, 0xf, RZ, 0xc0, !PT ;  /* 0x0000000f06027812 */ /* 0x000fe400078ec0ff */
[----:B------:R-:W-:Y:S02]  /*42b0*/  IADD3 R7, -R12, 0x10, RZ ;  /* 0x000000100c077810 */ /* 0x000fe40007ffe1ff */
[----:B------:R-:W-:Y:S02]  /*42c0*/  LOP3.LUT R3, R3, 0xf, RZ, 0xc0, !PT ;  /* 0x0000000f03037812 */ /* 0x000fe400078ec0ff */
[----:B-1----:R-:W-:Y:S02]  /*42d0*/  IADD3.X R11, RZ, R4, R144, P1, P0 ;  /* 0x00000004ff0b7210 */ /* 0x002fe40000fe0490 */
[----:B------:R-:W-:Y:S02]  /*42e0*/  IADD3 R6, P1, P0, R2, R0, R152 ;  /* 0x0000000002067210 */ /* 0x000fe4000783e098 */
[----:B------:R-:W-:-:S02]  /*42f0*/  LOP3.LUT R2, R7, 0xf, RZ, 0xc0, !PT ;  /* 0x0000000f07027812 */ /* 0x000fc400078ec0ff */
[----:B------:R-:W-:Y:S02]  /*4300*/  IADD3 R8, P3, P2, R3, R0, R151 ;  /* 0x0000000003087210 */ /* 0x000fe40007a7e097 */
        /* <DEDUP_REMOVED lines=15> */
.L_x_3332:
[----:B------:R-:W-:Y:S05]  /*4400*/  BSYNC B0 ;  /* 0x0000000000007941 */ /* 0x000fea0003800000 */
.L_x_3331:
        /* <DEDUP_REMOVED lines=8> */
[----:B------:R-:W-:Y:S02]  /*4490*/  MOV R4, R0 ;  /* 0x0000000000047202 */ /* 0x000fe40000000f00 */
[----:B---3--:R-:W-:Y:S01]  /*44a0*/  IADD3 R0, -R3, 0x1, R148 ;  /* 0x0000000103007810 */ /* 0x008fe20007ffe194 */
[----:B------:R-:W-:Y:S01]  /*44b0*/  IMAD.IADD R6, R148, 0x1, -R3 ;  /* 0x0000000194067824 */ /* 0x000fe200078e0a03 */
[----:B------:R-:W-:Y:S02]  /*44c0*/  @P0 SHF.R.U32.HI R4, RZ, c[0x0][0x2cc], R2 ;  /* 0x0000b300ff040a19 */ /* 0x000fe40000011602 */
[----:B------:R-:W-:Y:S01]  /*44d0*/  IADD3 R5, R0, -c[0x0][0x168], RZ ;  /* 0x80005a0000057a10 */ /* 0x000fe20007ffe0ff */
[----:B------:R-:W-:Y:S05]  /*44e0*/  BRA.DIV ~URZ, `(.L_x_3335) ;  /* 0x000108227f007947 */ /* 0x000fea000b800000 */
[----:B------:R1:W2:Y:S02]  /*44f0*/  SHFL.IDX PT, R0, R4, RZ, 0x1c1f ;  /* 0x001c1fff04007589 */ /* 0x0002a400000e0000 */
.L_x_3397:
        /* <DEDUP_REMOVED lines=8> */
[----:B------:R-:W-:Y:S02]  /*4580*/  FSEL R9, R53, -INF , P1 ;  /* 0xff80000035097808 */ /* 0x000fe40000800000 */
[----:B------:R-:W-:Y:S02]  /*4590*/  FSEL R17, R49, -INF , P4 ;  /* 0xff80000031117808 */ /* 0x000fe40002000000 */
[----:B------:R-:W-:Y:S02]  /*45a0*/  FSEL R18, R44, -INF , P0 ;  /* 0xff8000002c127808 */ /* 0x000fe40000000000 */
[C---:B------:R-:W-:Y:S02]  /*45b0*/  ISETP.GT.AND P2, PT, R0.reuse, 0x8, PT ;  /* 0x000000080000780c */ /* 0x040fe40003f44270 */
[C---:B------:R-:W-:Y:S02]  /*45c0*/  ISETP.GT.AND P1, PT, R0.reuse, 0x11, PT ;  /* 0x000000110000780c */ /* 0x040fe40003f24270 */
[----:B------:R-:W-:-:S02]  /*45d0*/  ISETP.GT.AND P4, PT, R0, 0x19, PT ;  /* 0x000000190000780c */ /* 0x000fc40003f84270 */
[----:B------:R-:W-:Y:S02]  /*45e0*/  ISETP.GT.AND P0, PT, R0, 0x20, PT ;  /* 0x000000200000780c */ /* 0x000fe40003f04270 */
[----:B------:R-:W-:Y:S02]  /*45f0*/  FSEL R20, R40, -INF , P3 ;  /* 0xff80000028147808 */ /* 0x000fe40001800000 */
[----:B------:R-:W-:Y:S02]  /*4600*/  ISETP.GT.AND P3, PT, R0, 0x28, PT ;  /* 0x000000280000780c */ /* 0x000fe40003f64270 */
[----:B------:R-:W-:Y:S02]  /*4610*/  FSEL R16, R48, -INF , P2 ;  /* 0xff80000030107808 */ /* 0x000fe40001000000 */
        /* <DEDUP_REMOVED lines=8> */
[----:B------:R-:W-:Y:S02]  /*46a0*/  ISETP.GT.AND P3, PT, R0, 0x38, PT ;  /* 0x000000380000780c */ /* 0x000fe40003f64270 */
[----:B------:R-:W-:Y:S02]  /*46b0*/  FSEL R86, R37, -INF , P2 ;  /* 0xff80000025567808 */ /* 0x000fe40001000000 */
[----:B------:R-:W-:Y:S02]  /*46c0*/  FSEL R84, R69, -INF , P4 ;  /* 0xff80000045547808 */ /* 0x000fe40002000000 */
[----:B------:R-:W-:Y:S02]  /*46d0*/  FSEL R221, R32, -INF , P1 ;  /* 0xff80000020dd7808 */ /* 0x000fe40000800000 */
[----:B------:R-:W-:Y:S02]  /*46e0*/  FSEL R220, R33, -INF , P0 ;  /* 0xff80000021dc7808 */ /* 0x000fe40000000000 */
[----:B------:R-:W-:-:S02]  /*46f0*/  ISETP.GT.AND P4, PT, R0, 0x39, PT ;  /* 0x000000390000780c */ /* 0x000fc40003f84270 */
[C---:B------:R-:W-:Y:S02]  /*4700*/  ISETP.GT.AND P2, PT, R0.reuse, 0x40, PT ;  /* 0x000000400000780c */ /* 0x040fe40003f44270 */
[C---:B------:R-:W-:Y:S02]  /*4710*/  ISETP.GT.AND P1, PT, R0.reuse, 0x41, PT ;  /* 0x000000410000780c */ /* 0x040fe40003f24270 */
[----:B------:R-:W-:Y:S02]  /*4720*/  ISETP.GT.AND P0, PT, R0, 0x48, PT ;  /* 0x000000480000780c */ /* 0x000fe40003f04270 */
[----:B------:R-:W-:Y:S02]  /*4730*/  FSEL R219, R64, -INF , P3 ;  /* 0xff80000040db7808 */ /* 0x000fe40001800000 */
[----:B------:R-:W-:Y:S02]  /*4740*/  ISETP.GT.AND P3, PT, R0, 0x50, PT ;  /* 0x000000500000780c */ /* 0x000fe40003f64270 */
[----:B------:R-:W-:-:S02]  /*4750*/  FSEL R218, R65, -INF , P4 ;  /* 0xff80000041da7808 */ /* 0x000fc40002000000 */
        /* <DEDUP_REMOVED lines=8> */
[----:B------:R-:W-:Y:S02]  /*47e0*/  FSEL R226, R61, -INF , P4 ;  /* 0xff8000003de27808 */ /* 0x000fe40002000000 */
[----:B------:R-:W-:Y:S01]  /*47f0*/  FSEL R247, R25, -INF , P2 ;  /* 0xff80000019f77808 */ /* 0x000fe20001000000 */
[----:B------:R2:W-:Y:S01]  /*4800*/  STL [R1], R0 ;  /* 0x0000000001007387 */ /* 0x0005e20000100800 */
[----:B------:R-:W-:Y:S02]  /*4810*/  FSEL R244, R56, -INF , P1 ;  /* 0xff80000038f47808 */ /* 0x000fe40000800000 */
[----:B------:R-:W-:Y:S01]  /*4820*/  FSEL R238, R57, -INF , P0 ;  /* 0xff80000039ee7808 */ /* 0x000fe20000000000 */
[----:B------:R-:W-:Y:S05]  /*4830*/  BRA.DIV ~URZ, `(.L_x_3336) ;  /* 0x000105427f007947 */ /* 0x000fea000b800000 */
[----:B------:R-:W3:Y:S01]  /*4840*/  LDL R3, [R1] ;  /* 0x0000000001037983 */ /* 0x000ee20000100800 */
[----:B--2---:R-:W-:-:S03]  /*4850*/  FMNMX.FTZ R0, R8, R9, !PT ;  /* 0x0000000908007209 */ /* 0x004fc60007810000 */
        /* <DEDUP_REMOVED lines=19> */
[----:B------:R-:W-:-:S02]  /*4990*/  FSEL R13, R51, -INF , P0 ;  /* 0xff800000330d7808 */ /* 0x000fc40000000000 */
[C---:B------:R-:W-:Y:S02]  /*49a0*/  ISETP.GT.AND P1, PT, R5.reuse, 0x10, PT ;  /* 0x000000100500780c */ /* 0x040fe40003f24270 */
        /* <DEDUP_REMOVED lines=59> */
[C---:B------:R-:W-:Y:S02]  /*4d60*/  ISETP.GT.AND P0, PT, R5.reuse, 0x51, PT ;  /* 0x000000510500780c */ /* 0x040fe40003f04270 */
[----:B------:R-:W-:Y:S02]  /*4d70*/  FSEL R4, R26, -INF , P1 ;  /* 0xff8000001a047808 */ /* 0x000fe40000800000 */
[----:B------:R-:W-:Y:S02]  /*4d80*/  FMNMX.FTZ R2, R224, R2, !PT ;  /* 0x00000002e0027209 */ /* 0x000fe40007810000 */
[----:B------:R-:W-:Y:S01]  /*4d90*/  ISETP.GT.AND P1, PT, R5, 0x58, PT ;  /* 0x000000580500780c */ /* 0x000fe20003f24270 */
[----:B------:R-:W-:Y:S01]  /*4da0*/  STL [R1+0x8], R4 ;  /* 0x0000080401007387 */ /* 0x000fe20000100800 */
[----:B------:R-:W-:Y:S02]  /*4db0*/  FMNMX.FTZ R2, R4, R2, !PT ;  /* 0x0000000204027209 */ /* 0x000fe40007810000 */
[----:B------:R-:W-:-:S02]  /*4dc0*/  FSEL R250, R58, -INF , P1 ;  /* 0xff8000003afa7808 */ /* 0x000fc40000800000 */
[----:B---3--:R-:W-:Y:S02]  /*4dd0*/  FMNMX.FTZ R0, R3, R0, !PT ;  /* 0x0000000003007209 */ /* 0x008fe40007810000 */
[----:B------:R-:W-:Y:S02]  /*4de0*/  FSEL R3, R27, -INF , P0 ;  /* 0xff8000001b037808 */ /* 0x000fe40000000000 */
[----:B------:R-:W-:Y:S02]  /*4df0*/  FMNMX.FTZ R0, R247, R0, !PT ;  /* 0x00000000f7007209 */ /* 0x000fe40007810000 */
[----:B------:R-:W-:Y:S01]  /*4e00*/  ISETP.GT.AND P0, PT, R5, 0x59, PT ;  /* 0x000000590500780c */ /* 0x000fe20003f04270 */
[----:B------:R-:W-:Y:S01]  /*4e10*/  STL [R1+0x4], R3 ;  /* 0x0000040301007387 */ /* 0x000fe20000100800 */
[----:B------:R-:W-:Y:S02]  /*4e20*/  FMNMX.FTZ R0, R244, R0, !PT ;  /* 0x00000000f4007209 */ /* 0x000fe40007810000 */
[----:B------:R-:W-:-:S02]  /*4e30*/  FMNMX.FTZ R2, R3, R2, !PT ;  /* 0x0000000203027209 */ /* 0x000fc40007810000 */
        /* <DEDUP_REMOVED lines=11> */
.L_x_3398:
[C---:B------:R-:W-:Y:S01]  /*4ef0*/  FMUL.FTZ R0, R173.reuse, c[0x0][0x2d0] ;  /* 0x0000b400ad007a20 */ /* 0x040fe20000410000 */
[----:B------:R-:W-:Y:S01]  /*4f00*/  FSETP.NEU.FTZ.AND P0, PT, R173, -INF , PT ;  /* 0xff800000ad00780b */ /* 0x000fe20003f1d000 */
[----:B------:R-:W4:Y:S03]  /*4f10*/  LDL.LU R99, [R1] ;  /* 0x0000000001637983 */ /* 0x000f260000300800 */
[----:B------:R-:W-:Y:S02]  /*4f20*/  FSEL R0, R0, RZ, P0 ;  /* 0x000000ff00007208 */ /* 0x000fe40000000000 */
[----:B---3--:R-:W-:Y:S01]  /*4f30*/  FMNMX.FTZ R12, R12, R4, !PT ;  /* 0x000000040c0c7209 */ /* 0x008fe20007810000 */
[----:B------:R-:W-:Y:S01]  /*4f40*/  WARPSYNC 0xffffffff ;  /* 0xffffffff00007948 */ /* 0x000fe20003800000 */
[----:B------:R-:W-:Y:S01]  /*4f50*/  LDSM.16.MT88.4 R36, [R233] ;  /* 0x00000000e924783b */ /* 0x000fe20000004200 */
[--C-:B------:R-:W-:Y:S01]  /*4f60*/  FFMA.FTZ R2, R8, c[0x0][0x2d0], -R0.reuse ;  /* 0x0000b40008027a23 */ /* 0x100fe20000010800 */
[----:B------:R-:W-:Y:S01]  /*4f70*/  FSETP.NEU.FTZ.AND P0, PT, R12, -INF , PT ;  /* 0xff8000000c00780b */ /* 0x000fe20003f1d000 */
[--C-:B------:R-:W-:Y:S01]  /*4f80*/  FFMA.FTZ R3, R20, c[0x0][0x2d0], -R0.reuse ;  /* 0x0000b40014037a23 */ /* 0x100fe20000010800 */
[----:B------:R-:W-:Y:S01]  /*4f90*/  LDSM.16.MT88.4 R32, [R232+0x800] ;  /* 0x00080000e820783b */ /* 0x000fe20000004200 */
[----:B------:R1:W-:Y:S03]  /*4fa0*/  MUFU.EX2 R106, R2 ;  /* 0x00000002006a7308 */ /* 0x0003e60000000800 */
[----:B------:R-:W3:Y:S04]  /*4fb0*/  LDL.LU R95, [R1+0x4] ;  /* 0x00000400015f7983 */ /* 0x000ee80000300800 */
[----:B------:R-:W5:Y:S01]  /*4fc0*/  LDL.LU R94, [R1+0x8] ;  /* 0x00000800015e7983 */ /* 0x000f620000300800 */
[----:B------:R2:W-:Y:S03]  /*4fd0*/  MUFU.EX2 R102, R3 ;  /* 0x0000000300667308 */ /* 0x0005e60000000800 */
[----:B------:R-:W-:Y:S04]  /*4fe0*/  LDSM.16.MT88.4 R40, [R233+0x800] ;  /* 0x00080000e928783b */ /* 0x000fe80000004200 */
[----:B------:R-:W-:Y:S01]  /*4ff0*/  LDSM.16.MT88.4 R60, [R232+0x3000] ;  /* 0x00300000e83c783b */ /* 0x000fe20000004200 */
[----:B-1----:R-:W-:-:S03]  /*5000*/  FFMA.FTZ R2, R9, c[0x0][0x2d0], -R0 ;  /* 0x0000b40009027a23 */ /* 0x002fc60000010800 */
[----:B------:R-:W-:Y:S01]  /*5010*/  LDSM.16.MT88.4 R52, [R234] ;  /* 0x00000000ea34783b */ /* 0x000fe20000004200 */
[----:B------:R1:W1:Y:S03]  /*5020*/  MUFU.EX2 R107, R2 ;  /* 0x00000002006b7308 */ /* 0x0002660000000800 */
[----:B------:R-:W-:Y:S01]  /*5030*/  LDSM.16.MT88.4 R64, [R233+0x3000] ;  /* 0x00300000e940783b */ /* 0x000fe20000004200 */
[----:B--2---:R-:W-:-:S03]  /*5040*/  FFMA.FTZ R3, R21, c[0x0][0x2d0], -R0 ;  /* 0x0000b40015037a23 */ /* 0x004fc60000010800 */
[----:B------:R-:W2:Y:S01]  /*5050*/  LDSM.16.MT88.4 R20, [R232] ;  /* 0x00000000e814783b */ /* 0x000ea20000004200 */
[----:B------:R-:W-:Y:S03]  /*5060*/  MUFU.EX2 R104, R3 ;  /* 0x0000000300687308 */ /* 0x000fe60000000800 */
[----:B------:R-:W-:Y:S04]  /*5070*/  LDSM.16.MT88.4 R56, [R235+0x800] ;  /* 0x00080000eb38783b */ /* 0x000fe80000004200 */
[----:B------:R-:W-:Y:S01]  /*5080*/  LDSM.16.MT88.4 R44, [R234+0x800] ;  /* 0x00080000ea2c783b */ /* 0x000fe20000004200 */
[----:B-1----:R-:W-:Y:S01]  /*5090*/  FFMA.FTZ R2, R16, c[0x0][0x2d0], -R0 ;  /* 0x0000b40010027a23 */ /* 0x002fe20000010800 */
[----:B------:R-:W-:-:S02]  /*50a0*/  F2FP.BF16.PACK_AB R8, R107, R106 ;  /* 0x0000006a6b08723e */ /* 0x000fc400000010ff */
[----:B------:R-:W-:Y:S01]  /*50b0*/  LDSM.16.MT88.4 R72, [R233+0x3800] ;  /* 0x00380000e948783b */ /* 0x000fe20000004200 */
[----:B------:R1:W-:Y:S03]  /*50c0*/  MUFU.EX2 R105, R2 ;  /* 0x0000000200697308 */ /* 0x0003e60000000800 */
[----:B------:R-:W-:Y:S04]  /*50d0*/  LDSM.16.MT88.4 R76, [R232+0x6000] ;  /* 0x00600000e84c783b */ /* 0x000fe80000004200 */
[----:B------:R-:W-:Y:S01]  /*50e0*/  LDSM.16.MT88.4 R68, [R234+0x3000] ;  /* 0x00300000ea44783b */ /* 0x000fe20000004200 */
[----:B-1----:R-:W-:-:S04]  /*50f0*/  FFMA.FTZ R2, R17, c[0x0][0x2d0], -R0 ;  /* 0x0000b40011027a23 */ /* 0x002fc80000010800 */
[----:B------:R1:W-:Y:S02]  /*5100*/  MUFU.EX2 R100, R2 ;  /* 0x0000000200647308 */ /* 0x0003e40000000800 */
[----:B-1----:R-:W-:-:S06]  /*5110*/  FFMA.FTZ R2, R18, c[0x0][0x2d0], -R0 ;  /* 0x0000b40012027a23 */ /* 0x002fcc0000010800 */
[----:B------:R1:W-:Y:S02]  /*5120*/  MUFU.EX2 R97, R2 ;  /* 0x0000000200617308 */ /* 0x0003e40000000800 */
[----:B-1----:R-:W-:-:S06]  /*5130*/  FFMA.FTZ R2, R19, c[0x0][0x2d0], -R0 ;  /* 0x0000b40013027a23 */ /* 0x002fcc0000010800 */
[----:B------:R1:W1:Y:S02]  /*5140*/  MUFU.EX2 R93, R2 ;  /* 0x00000002005d7308 */ /* 0x0002640000000800 */
[----:B-1----:R-:W-:Y:S01]  /*5150*/  FMUL.FTZ R2, R12, c[0x0][0x2d0] ;  /* 0x0000b4000c027a20 */ /* 0x002fe20000410000 */
[----:B------:R-:W-:-:S04]  /*5160*/  F2FP.BF16.PACK_AB R4, R93, R97 ;  /* 0x000000615d04723e */ /* 0x000fc800000010ff */
[----:B------:R-:W-:-:S05]  /*5170*/  FSEL R2, R2, RZ, P0 ;  /* 0x000000ff02027208 */ /* 0x000fca0000000000 */
[----:B------:R-:W-:Y:S01]  /*5180*/  FFMA.FTZ R3, R6, c[0x0][0x2d0], -R2 ;  /* 0x0000b40006037a23 */ /* 0x000fe20000010802 */
[----:B------:R-:W-:-:S03]  /*5190*/  F2FP.BF16.PACK_AB R6, R104, R102 ;  /* 0x000000666806723e */ /* 0x000fc600000010ff */
[----:B------:R1:W-:Y:S02]  /*51a0*/  MUFU.EX2 R101, R3 ;  /* 0x0000000300657308 */ /* 0x0003e40000000800 */
[----:B-1----:R-:W-:-:S06]  /*51b0*/  FFMA.FTZ R3, R7, c[0x0][0x2d0], -R2 ;  /* 0x0000b40007037a23 */ /* 0x002fcc0000010802 */
[----:B------:R1:W1:Y:S02]  /*51c0*/  MUFU.EX2 R172, R3 ;  /* 0x0000000300ac7308 */ /* 0x0002640000000800 */
[----:B-1----:R-:W-:Y:S01]  /*51d0*/  FFMA.FTZ R3, R14, c[0x0][0x2d0], -R2 ;  /* 0x0000b4000e037a23 */ /* 0x002fe20000010802 */
[----:B------:R-:W-:-:S05]  /*51e0*/  F2FP.BF16.PACK_AB R9, R172, R101 ;  /* 0x00000065ac09723e */ /* 0x000fca00000010ff */
[----:B------:R1:W-:Y:S02]  /*51f0*/  MUFU.EX2 R98, R3 ;  /* 0x0000000300627308 */ /* 0x0003e40000000800 */
[----:B-1----:R-:W-:-:S06]  /*5200*/  FFMA.FTZ R3, R13, c[0x0][0x2d0], -R2 ;  /* 0x0000b4000d037a23 */ /* 0x002fcc0000010802 */
[----:B------:R1:W1:Y:S02]  /*5210*/  MUFU.EX2 R14, R3 ;  /* 0x00000003000e7308 */ /* 0x0002640000000800 */
[----:B-1----:R-:W-:Y:S01]  /*5220*/  FFMA.FTZ R3, R11, c[0x0][0x2d0], -R2 ;  /* 0x0000b4000b037a23 */ /* 0x002fe20000010802 */
[----:B------:R-:W-:-:S05]  /*5230*/  F2FP.BF16.PACK_AB R11, R14, R98 ;  /* 0x000000620e0b723e */ /* 0x000fca00000010ff */
[----:B------:R1:W-:Y:S02]  /*5240*/  MUFU.EX2 R96, R3 ;  /* 0x0000000300607308 */ /* 0x0003e40000000800 */
[----:B-1----:R-:W-:Y:S01]  /*5250*/  FFMA.FTZ R3, R10, c[0x0][0x2d0], -R2 ;  /* 0x0000b4000a037a23 */ /* 0x002fe20000010802 */
[----:B------:R-:W-:-:S05]  /*5260*/  F2FP.BF16.PACK_AB R10, R100, R105 ;  /* 0x00000069640a723e */ /* 0x000fca00000010ff */
[----:B------:R1:W1:Y:S02]  /*5270*/  MUFU.EX2 R92, R3 ;  /* 0x00000003005c7308 */ /* 0x0002640000000800 */
[C---:B--2---:R-:W-:Y:S08]  /*5280*/  HMMA.16816.F32.BF16 R16, R8.reuse, R20, RZ ;  /* 0x000000140810723c */ /* 0x044ff000000418ff */
[----:B------:R-:W-:Y:S01]  /*5290*/  HMMA.16816.F32.BF16 R28, R8, R22, RZ ;  /* 0x00000016081c723c */ /* 0x000fe200000418ff */
[----:B-1----:R-:W-:Y:S01]  /*52a0*/  FFMA.FTZ R3, R15, c[0x0][0x2d0], -R2 ;  /* 0x0000b4000f037a23 */ /* 0x002fe20000010802 */
[----:B------:R-:W-:-:S03]  /*52b0*/  F2FP.BF16.PACK_AB R5, R92, R96 ;  /* 0x000000605c05723e */ /* 0x000fc600000010ff */
[----:B------:R1:W-:Y:S03]  /*52c0*/  MUFU.EX2 R103, R3 ;  /* 0x0000000300677308 */ /* 0x0003e60000000800 */
[----:B------:R-:W-:Y:S01]  /*52d0*/  HMMA.16816.F32.BF16 R20, R8, R36, RZ ;  /* 0x000000240814723c */ /* 0x000fe200000418ff */
[----:B-1----:R-:W-:Y:S02]  /*52e0*/  FFMA.FTZ R3, R24, c[0x0][0x2d0], -R2 ;  /* 0x0000b40018037a23 */ /* 0x002fe40000010802 */
[----:B------:R-:W1:Y:S02]  /*52f0*/  LDSM.16.MT88.4 R24, [R235] ;  /* 0x00000000eb18783b */ /* 0x000e640000004200 */
[----:B------:R-:W2:Y:S02]  /*5300*/  MUFU.EX2 R13, R3 ;  /* 0x00000003000d7308 */ /* 0x000ea40000000800 */
[----:B--2---:R-:W-:Y:S01]  /*5310*/  F2FP.BF16.PACK_AB R7, R13, R103 ;  /* 0x000000670d07723e */ /* 0x004fe200000010ff */
[----:B------:R-:W-:-:S02]  /*5320*/  FFMA.FTZ R3, R87, c[0x0][0x2d0], -R0 ;  /* 0x0000b40057037a23 */ /* 0x000fc40000010800 */
[----:B----4-:R-:W-:-:S04]  /*5330*/  IMAD.MOV.U32 R15, RZ, RZ, R99 ;  /* 0x000000ffff0f7224 */ /* 0x010fc800078e0063 */
[----:B------:R-:W-:Y:S01]  /*5340*/  HMMA.16816.F32.BF16 R88, R4, R32, R16 ;  /* 0x000000200458723c */ /* 0x000fe20000041810 */
[----:B------:R-:W-:-:S06]  /*5350*/  FFMA.FTZ R15, R15, c[0x0][0x2d0], -R0 ;  /* 0x0000b4000f0f7a23 */ /* 0x000fcc0000010800 */
[----:B------:R-:W-:Y:S01]  /*5360*/  MUFU.EX2 R15, R15 ;  /* 0x0000000f000f7308 */ /* 0x000fe20000000800 */
        /* <DEDUP_REMOVED lines=12> */
[----:B------:R-:W4:Y:S07]  /*5430*/  LDSM.16.MT88.4 R52, [R235+0x3800] ;  /* 0x00380000eb34783b */ /* 0x000f2e0000004200 */
[----:B------:R-:W-:Y:S08]  /*5440*/  HMMA.16816.F32.BF16 R16, R8, R64, RZ ;  /* 0x000000400810723c */ /* 0x000ff000000418ff */
[C---:B------:R-:W-:Y:S08]  /*5450*/  HMMA.16816.F32.BF16 R184, R4.reuse, R58, R36 ;  /* 0x0000003a04b8723c */ /* 0x040ff00000041824 */
[C---:B------:R-:W-:Y:S08]  /*5460*/  HMMA.16816.F32.BF16 R196, R4.reuse, R44, R32 ;  /* 0x0000002c04c4723c */ /* 0x040ff00000041820 */
[C---:B------:R-:W-:Y:S01]  /*5470*/  HMMA.16816.F32.BF16 R180, R4.reuse, R46, R28 ;  /* 0x0000002e04b4723c */ /* 0x040fe2000004181c */
[----:B------:R-:W3:Y:S07]  /*5480*/  LDSM.16.MT88.4 R44, [R232+0x6800] ;  /* 0x00680000e82c783b */ /* 0x000eee0000004200 */
[----:B------:R-:W-:Y:S01]  /*5490*/  HMMA.16816.F32.BF16 R200, R4, R56, R48 ;  /* 0x0000003804c8723c */ /* 0x000fe20000041830 */
[----:B------:R-:W3:Y:S04]  /*54a0*/  LDSM.16.MT88.4 R56, [R233+0x6000] ;  /* 0x00600000e938783b */ /* 0x000ee80000004200 */
[----:B------:R-:W3:Y:S03]  /*54b0*/  LDSM.16.MT88.4 R48, [R234+0x3800] ;  /* 0x00380000ea30783b */ /* 0x000ee60000004200 */
[C---:B-1----:R-:W-:Y:S08]  /*54c0*/  HMMA.16816.F32.BF16 R36, R8.reuse, R60, RZ ;  /* 0x0000003c0824723c */ /* 0x042ff000000418ff */
[----:B------:R-:W-:Y:S01]  /*54d0*/  HMMA.16816.F32.BF16 R32, R8, R62, RZ ;  /* 0x0000003e0820723c */ /* 0x000fe200000418ff */
[----:B------:R-:W-:Y:S07]  /*54e0*/  LDSM.16.MT88.4 R60, [R234+0x6000] ;  /* 0x00600000ea3c783b */ /* 0x000fee0000004200 */
[C---:B--2---:R-:W-:Y:S08]  /*54f0*/  HMMA.16816.F32.BF16 R176, R4.reuse, R42, R20 ;  /* 0x0000002a04b0723c */ /* 0x044ff00000041814 */
[C---:B------:R-:W-:Y:S07]  /*5500*/  HMMA.16816.F32.BF16 R188, R4.reuse, R72, R16 ;  /* 0x0000004804bc723c */ /* 0x040fee0000041810 */
[----:B------:R-:W-:Y:S01]  /*5510*/  MOV R73, R107 ;  /* 0x0000006b00497202 */ /* 0x000fe20000000f00 */
[----:B------:R-:W-:Y:S01]  /*5520*/  HMMA.16816.F32.BF16 R192, R4, R40, R24 ;  /* 0x0000002804c0723c */ /* 0x000fe20000041818 */
[----:B------:R-:W-:-:S07]  /*5530*/  MOV R72, R106 ;  /* 0x0000006a00487202 */ /* 0x000fce0000000f00 */
[C---:B------:R-:W-:Y:S07]  /*5540*/  HMMA.16816.F32.BF16 R20, R8.reuse, R76, RZ ;  /* 0x0000004c0814723c */ /* 0x040fee00000418ff */
[----:B---3--:R-:W-:Y:S01]  /*5550*/  MOV R77, R95 ;  /* 0x0000005f004d7202 */ /* 0x008fe20000000f00 */
[----:B------:R-:W-:Y:S01]  /*5560*/  HMMA.16816.F32.BF16 R16, R8, R78, RZ ;  /* 0x0000004e0810723c */ /* 0x000fe200000418ff */
[----:B-----5:R-:W-:-:S06]  /*5570*/  MOV R76, R94 ;  /* 0x0000005e004c7202 */ /* 0x020fcc0000000f00 */
[----:B------:R-:W-:Y:S01]  /*5580*/  IMAD.MOV.U32 R79, RZ, RZ, R93 ;  /* 0x000000ffff4f7224 */ /* 0x000fe200078e005d */
[----:B------:R-:W-:Y:S01]  /*5590*/  HMMA.16816.F32.BF16 R40, R8, R66, RZ ;  /* 0x000000420828723c */ /* 0x000fe200000418ff */
[----:B------:R-:W-:Y:S07]  /*55a0*/  LDSM.16.MT88.4 R64, [R235+0x6000] ;  /* 0x00600000eb40783b */ /* 0x000fee0000004200 */
[C---:B----4-:R-:W-:Y:S01]  /*55b0*/  HMMA.16816.F32.BF16 R168, R4.reuse, R52, R36 ;  /* 0x0000003404a8723c */ /* 0x050fe20000041824 */
[----:B------:R-:W-:Y:S07]  /*55c0*/  LDSM.16.MT88.4 R36, [R235+0x6800] ;  /* 0x00680000eb24783b */ /* 0x000fee0000004200 */
[C---:B------:R-:W-:Y:S01]  /*55d0*/  HMMA.16816.F32.BF16 R152, R4.reuse, R54, R32 ;  /* 0x000000360498723c */ /* 0x040fe20000041820 */
[----:B------:R-:W1:Y:S07]  /*55e0*/  LDSM.16.MT88.4 R52, [R233+0x6800] ;  /* 0x00680000e934783b */ /* 0x000e6e0000004200 */
[C---:B------:R-:W-:Y:S08]  /*55f0*/  HMMA.16816.F32.BF16 R160, R4.reuse, R44, R20 ;  /* 0x0000002c04a0723c */ /* 0x040ff00000041814 */
[----:B------:R-:W-:Y:S01]  /*5600*/  HMMA.16816.F32.BF16 R140, R4, R46, R16 ;  /* 0x0000002e048c723c */ /* 0x000fe20000041810 */
[----:B------:R-:W-:Y:S07]  /*5610*/  LDSM.16.MT88.4 R44, [R234+0x6800] ;  /* 0x00680000ea2c783b */ /* 0x000fee0000004200 */
[----:B------:R-:W-:Y:S07]  /*5620*/  HMMA.16816.F32.BF16 R28, R8, R68, RZ ;  /* 0x00000044081c723c */ /* 0x000fee00000418ff */
[----:B------:R-:W-:Y:S01]  /*5630*/  IMAD.MOV.U32 R69, RZ, RZ, R105 ;  /* 0x000000ffff457224 */ /* 0x000fe200078e0069 */
[----:B------:R-:W-:Y:S01]  /*5640*/  HMMA.16816.F32.BF16 R156, R4, R74, R40 ;  /* 0x0000004a049c723c */ /* 0x000fe20000041828 */
[----:B------:R-:W2:Y:S01]  /*5650*/  LDSM.16.MT88.4 R40, [R232+0x9000] ;  /* 0x00900000e828783b */ /* 0x000ea20000004200 */
[----:B------:R-:W-:-:S05]  /*5660*/  MOV R68, R104 ;  /* 0x0000006800447202 */ /* 0x000fca0000000f00 */
[----:B------:R-:W-:Y:S01]  /*5670*/  MOV R75, R101 ;  /* 0x00000065004b7202 */ /* 0x000fe20000000f00 */
[----:B------:R-:W-:Y:S01]  /*5680*/  HMMA.16816.F32.BF16 R20, R8, R56, RZ ;  /* 0x000000380814723c */ /* 0x000fe200000418ff */
[----:B------:R-:W-:-:S06]  /*5690*/  MOV R74, R100 ;  /* 0x00000064004a7202 */ /* 0x000fcc0000000f00 */
[----:B------:R-:W-:Y:S01]  /*56a0*/  MOV R57, R98 ;  /* 0x0000006200397202 */ /* 0x000fe20000000f00 */
[----:B------:R-:W-:Y:S01]  /*56b0*/  HMMA.16816.F32.BF16 R16, R8, R58, RZ ;  /* 0x0000003a0810723c */ /* 0x000fe200000418ff */
[----:B------:R3:W-:Y:S01]  /*56c0*/  MUFU.EX2 R58, R3 ;  /* 0x00000003003a7308 */ /* 0x0007e20000000800 */
[----:B------:R-:W-:-:S05]  /*56d0*/  MOV R56, R97 ;  /* 0x0000006100387202 */ /* 0x000fca0000000f00 */
[----:B------:R-:W-:Y:S01]  /*56e0*/  IMAD.MOV.U32 R59, RZ, RZ, R96 ;  /* 0x000000ffff3b7224 */ /* 0x000fe200078e0060 */
[----:B------:R-:W-:Y:S07]  /*56f0*/  HMMA.16816.F32.BF16 R24, R8, R70, RZ ;  /* 0x000000460818723c */ /* 0x000fee00000418ff */
[----:B------:R-:W-:Y:S01]  /*5700*/  MOV R71, R103 ;  /* 0x0000006700477202 */ /* 0x000fe20000000f00 */
[----:B------:R-:W-:Y:S01]  /*5710*/  IMAD.MOV.U32 R70, RZ, RZ, R102 ;  /* 0x000000ffff467224 */ /* 0x000fe200078e0066 */
[----:B------:R-:W-:Y:S01]  /*5720*/  HMMA.16816.F32.BF16 R164, R4, R48, R28 ;  /* 0x0000003004a4723c */ /* 0x000fe2000004181c */
[----:B---3--:R-:W-:-:S07]  /*5730*/  FFMA.FTZ R3, R86, c[0x0][0x2d0], -R0 ;  /* 0x0000b40056037a23 */ /* 0x008fce0000010800 */
[C---:B-1----:R-:W-:Y:S08]  /*5740*/  HMMA.16816.F32.BF16 R100, R4.reuse, R52, R20 ;  /* 0x000000340464723c */ /* 0x042ff00000041814 */
[C---:B------:R-:W-:Y:S01]  /*5750*/  HMMA.16816.F32.BF16 R104, R4.reuse, R54, R16 ;  /* 0x000000360468723c */ /* 0x040fe20000041810 */
[----:B------:R-:W1:Y:S07]  /*5760*/  LDSM.16.MT88.4 R52, [R232+0x9800] ;  /* 0x00980000e834783b */ /* 0x000e6e0000004200 */
[----:B------:R-:W-:Y:S01]  /*5770*/  HMMA.16816.F32.BF16 R144, R4, R50, R24 ;  /* 0x000000320490723c */ /* 0x000fe20000041818 */
[----:B------:R-:W3:Y:S07]  /*5780*/  LDSM.16.MT88.4 R48, [R233+0x9000] ;  /* 0x00900000e930783b */ /* 0x000eee0000004200 */
[C---:B------:R-:W-:Y:S08]  /*5790*/  HMMA.16816.F32.BF16 R28, R8.reuse, R66, RZ ;  /* 0x00000042081c723c */ /* 0x040ff000000418ff */
[C---:B--2---:R-:W-:Y:S08]  /*57a0*/  HMMA.16816.F32.BF16 R16, R8.reuse, R40, RZ ;  /* 0x000000280810723c */ /* 0x044ff000000418ff */
[----:B------:R-:W-:Y:S01]  /*57b0*/  HMMA.16816.F32.BF16 R32, R8, R64, RZ ;  /* 0x000000400820723c */ /* 0x000fe200000418ff */
[----:B------:R2:W4:Y:S07]  /*57c0*/  MUFU.EX2 R65, R3 ;  /* 0x0000000300417308 */ /* 0x00052e0000000800 */
[C---:B------:R-:W-:Y:S01]  /*57d0*/  HMMA.16816.F32.BF16 R112, R4.reuse, R38, R28 ;  /* 0x000000260470723c */ /* 0x040fe2000004181c */
[----:B------:R-:W5:Y:S07]  /*57e0*/  LDSM.16.MT88.4 R28, [R233+0x9800] ;  /* 0x00980000e91c783b */ /* 0x000f6e0000004200 */
[----:B-1----:R-:W-:Y:S01]  /*57f0*/  HMMA.16816.F32.BF16 R132, R4, R52, R16 ;  /* 0x000000340484723c */ /* 0x002fe20000041810 */
[----:B--2---:R-:W-:-:S07]  /*5800*/  FFMA.FTZ R3, R85, c[0x0][0x2d0], -R0 ;  /* 0x0000b40055037a23 */ /* 0x004fce0000010800 */
[C---:B---3--:R-:W-:Y:S08]  /*5810*/  HMMA.16816.F32.BF16 R16, R8.reuse, R50, RZ ;  /* 0x000000320810723c */ /* 0x048ff000000418ff */
[C---:B------:R-:W-:Y:S01]  /*5820*/  HMMA.16816.F32.BF16 R24, R8.reuse, R60, RZ ;  /* 0x0000003c0818723c */ /* 0x040fe200000418ff */
[----:B------:R1:W-:Y:S07]  /*5830*/  MUFU.EX2 R60, R3 ;  /* 0x00000003003c7308 */ /* 0x0003ee0000000800 */
[----:B------:R-:W-:Y:S08]  /*5840*/  HMMA.16816.F32.BF16 R20, R8, R62, RZ ;  /* 0x0000003e0814723c */ /* 0x000ff000000418ff */
[----:B------:R-:W-:Y:S01]  /*5850*/  HMMA.16816.F32.BF16 R148, R4, R36, R32 ;  /* 0x000000240494723c */ /* 0x000fe20000041820 */
[----:B------:R-:W2:Y:S01]  /*5860*/  LDSM.16.MT88.4 R32, [R235+0x9000] ;  /* 0x00900000eb20783b */ /* 0x000ea20000004200 */
[----:B-1----:R-:W-:-:S04]  /*5870*/  FFMA.FTZ R3, R84, c[0x0][0x2d0], -R0 ;  /* 0x0000b40054037a23 */ /* 0x002fc80000010800 */
[----:B------:R1:W3:Y:S01]  /*5880*/  MUFU.EX2 R66, R3 ;  /* 0x0000000300427308 */ /* 0x0002e20000000800 */
[----:B------:R-:W-:Y:S01]  /*5890*/  MOV R37, R92 ;  /* 0x0000005c00257202 */ /* 0x000fe20000000f00 */
[C---:B-----5:R-:W-:Y:S01]  /*58a0*/  HMMA.16816.F32.BF16 R120, R4.reuse, R30, R16 ;  /* 0x0000001e0478723c */ /* 0x060fe20000041810 */
[----:B------:R-:W5:Y:S07]  /*58b0*/  LDSM.16.MT88.4 R16, [R234+0x9000] ;  /* 0x00900000ea10783b */ /* 0x000f6e0000004200 */
[----:B------:R-:W-:Y:S01]  /*58c0*/  HMMA.16816.F32.BF16 R136, R4, R44, R24 ;  /* 0x0000002c0488723c */ /* 0x000fe20000041818 */
[----:B-1----:R-:W-:-:S07]  /*58d0*/  FFMA.FTZ R3, R83, c[0x0][0x2d0], -R2 ;  /* 0x0000b40053037a23 */ /* 0x002fce0000010802 */
[----:B------:R-:W-:Y:S01]  /*58e0*/  HMMA.16816.F32.BF16 R116, R4, R46, R20 ;  /* 0x0000002e0474723c */ /* 0x000fe20000041814 */
[----:B------:R1:W-:Y:S07]  /*58f0*/  MUFU.EX2 R78, R3 ;  /* 0x00000003004e7308 */ /* 0x0003ee0000000800 */
[C---:B------:R-:W-:Y:S08]  /*5900*/  HMMA.16816.F32.BF16 R24, R8.reuse, R42, RZ ;  /* 0x0000002a0818723c */ /* 0x040ff000000418ff */
[----:B------:R-:W-:Y:S01]  /*5910*/  HMMA.16816.F32.BF16 R20, R8, R48, RZ ;  /* 0x000000300814723c */ /* 0x000fe200000418ff */
[----:B-1----:R-:W-:-:S04]  /*5920*/  FFMA.FTZ R3, R81, c[0x0][0x2d0], -R2 ;  /* 0x0000b40051037a23 */ /* 0x002fc80000010802 */
[----:B------:R1:W1:Y:S11]  /*5930*/  MUFU.EX2 R64, R3 ;  /* 0x0000000300407308 */ /* 0x0002760000000800 */
[----:B------:R-:W-:Y:S01]  /*5940*/  HMMA.16816.F32.BF16 R128, R4, R54, R24 ;  /* 0x000000360480723c */ /* 0x000fe20000041818 */
[----:B-1----:R-:W-:-:S07]  /*5950*/  FFMA.FTZ R3, R82, c[0x0][0x2d0], -R2 ;  /* 0x0000b40052037a23 */ /* 0x002fce0000010802 */
[----:B------:R-:W-:Y:S01]  /*5960*/  HMMA.16816.F32.BF16 R124, R4, R28, R20 ;  /* 0x0000001c047c723c */ /* 0x000fe20000041814 */
[----:B------:R-:W1:Y:S01]  /*5970*/  LDSM.16.MT88.4 R28, [R235+0x9800] ;  /* 0x00980000eb1c783b */ /* 0x000e620000004200 */
[----:B------:R3:W-:Y:S06]  /*5980*/  MUFU.EX2 R61, R3 ;  /* 0x00000003003d7308 */ /* 0x0007ec0000000800 */
[C---:B--2---:R-:W-:Y:S08]  /*5990*/  HMMA.16816.F32.BF16 R24, R8.reuse, R32, RZ ;  /* 0x000000200818723c */ /* 0x044ff000000418ff */
[----:B------:R-:W-:Y:S01]  /*59a0*/  HMMA.16816.F32.BF16 R20, R8, R34, RZ ;  /* 0x000000220814723c */ /* 0x000fe200000418ff */
[----:B---3--:R-:W-:-:S04]  /*59b0*/  FFMA.FTZ R3, R80, c[0x0][0x2d0], -R2 ;  /* 0x0000b40050037a23 */ /* 0x008fc80000010802 */
[----:B------:R2:W3:Y:S03]  /*59c0*/  MUFU.EX2 R67, R3 ;  /* 0x0000000300437308 */ /* 0x0004e60000000800 */
[C---:B-----5:R-:W-:Y:S08]  /*59d0*/  HMMA.16816.F32.BF16 R32, R8.reuse, R16, RZ ;  /* 0x000000100820723c */ /* 0x060ff000000418ff */
[----:B------:R-:W-:Y:S01]  /*59e0*/  HMMA.16816.F32.BF16 R8, R8, R18, RZ ;  /* 0x000000120808723c */ /* 0x000fe200000418ff */
[----:B------:R-:W5:Y:S01]  /*59f0*/  LDSM.16.MT88.4 R16, [R234+0x9800] ;  /* 0x00980000ea10783b */ /* 0x000f620000004200 */
[----:B--2---:R-:W-:-:S06]  /*5a00*/  FFMA.FTZ R3, R221, c[0x0][0x2d0], -R0 ;  /* 0x0000b400dd037a23 */ /* 0x004fcc0000010800 */
[C---:B-1----:R-:W-:Y:S08]  /*5a10*/  HMMA.16816.F32.BF16 R108, R4.reuse, R28, R24 ;  /* 0x0000001c046c723c */ /* 0x042ff00000041818 */
[C---:B------:R-:W-:Y:S08]  /*5a20*/  HMMA.16816.F32.BF16 R96, R4.reuse, R30, R20 ;  /* 0x0000001e0460723c */ /* 0x040ff00000041814 */
[C---:B-----5:R-:W-:Y:S08]  /*5a30*/  HMMA.16816.F32.BF16 R92, R4.reuse, R16, R32 ;  /* 0x00000010045c723c */ /* 0x060ff00000041820 */
[----:B------:R-:W-:Y:S01]  /*5a40*/  HMMA.16816.F32.BF16 R16, R4, R18, R8 ;  /* 0x000000120410723c */ /* 0x000fe20000041808 */
[----:B------:R-:W1:Y:S06]  /*5a50*/  LDSM.16.MT88.4 R8, [R232+0x1000] ;  /* 0x00100000e808783b */ /* 0x000e6c0000004200 */
[----:B----4-:R-:W-:-:S02]  /*5a60*/  F2FP.BF16.PACK_AB R4, R65, R58 ;  /* 0x0000003a4104723e */ /* 0x010fc400000010ff */
[----:B------:R-:W-:Y:S02]  /*5a70*/  F2FP.BF16.PACK_AB R6, R66, R60 ;  /* 0x0000003c4206723e */ /* 0x000fe400000010ff */
[----:B------:R-:W-:Y:S02]  /*5a80*/  F2FP.BF16.PACK_AB R5, R64, R78 ;  /* 0x0000004e4005723e */ /* 0x000fe400000010ff */
[----:B---3--:R-:W-:-:S07]  /*5a90*/  F2FP.BF16.PACK_AB R7, R67, R61 ;  /* 0x0000003d4307723e */ /* 0x008fce00000010ff */
        /* <DEDUP_REMOVED lines=8> */
[----:B------:R-:W-:Y:S01]  /*5b20*/  IMAD.MOV.U32 R215, RZ, RZ, R76 ;  /* 0x000000ffffd77224 */ /* 0x000fe200078e004c */
[----:B------:R-:W-:Y:S01]  /*5b30*/  HMMA.16816.F32.BF16 R48, R4, R10, R204 ;  /* 0x0000000a0430723c */ /* 0x000fe200000418cc */
[----:B------:R-:W1:Y:S01]  /*5b40*/  LDSM.16.MT88.4 R8, [R235+0x1000] ;  /* 0x00100000eb08783b */ /* 0x000e620000004200 */
[----:B------:R-:W-:-:S02]  /*5b50*/  MOV R214, R77 ;  /* 0x0000004d00d67202 */ /* 0x000fc40000000f00 */
[----:B------:R-:W-:Y:S02]  /*5b60*/  MOV R212, R37 ;  /* 0x0000002500d47202 */ /* 0x000fe40000000f00 */
[----:B------:R-:W-:Y:S01]  /*5b70*/  MOV R213, R70 ;  /* 0x0000004600d57202 */ /* 0x000fe20000000f00 */
[----:B------:R-:W-:Y:S01]  /*5b80*/  IMAD.MOV.U32 R206, RZ, RZ, R68 ;  /* 0x000000ffffce7224 */ /* 0x000fe200078e0044 */
[----:B------:R-:W-:Y:S01]  /*5b90*/  MOV R207, R71 ;  /* 0x0000004700cf7202 */ /* 0x000fe20000000f00 */
[C---:B-1----:R-:W-:Y:S07]  /*5ba0*/  HMMA.16816.F32.BF16 R80, R4.reuse, R8, R200 ;  /* 0x000000080450723c */ /* 0x042fee00000418c8 */
[----:B------:R-:W-:Y:S01]  /*5bb0*/  MOV R201, R66 ;  /* 0x0000004200c97202 */ /* 0x000fe20000000f00 */
[C---:B------:R-:W-:Y:S01]  /*5bc0*/  HMMA.16816.F32.BF16 R44, R4.reuse, R10, R184 ;  /* 0x0000000a042c723c */ /* 0x040fe200000418b8 */
[----:B------:R-:W1:Y:S01]  /*5bd0*/  LDSM.16.MT88.4 R8, [R234+0x1000] ;  /* 0x00100000ea08783b */ /* 0x000e620000004200 */
[----:B------:R-:W-:Y:S01]  /*5be0*/  IMAD.MOV.U32 R200, RZ, RZ, R67 ;  /* 0x000000ffffc87224 */ /* 0x000fe200078e0043 */
[----:B------:R-:W-:Y:S01]  /*5bf0*/  MOV R202, R61 ;  /* 0x0000003d00ca7202 */ /* 0x000fe20000000f00 */
[----:B------:R-:W-:Y:S01]  /*5c00*/  IMAD.MOV.U32 R203, RZ, RZ, R60 ;  /* 0x000000ffffcb7224 */ /* 0x000fe200078e003c */
[----:B------:R2:W-:Y:S02]  /*5c10*/  MUFU.EX2 R186, R3 ;  /* 0x0000000300ba7308 */ /* 0x0005e40000000800 */
[----:B------:R-:W-:Y:S01]  /*5c20*/  MOV R184, R79 ;  /* 0x0000004f00b87202 */ /* 0x000fe20000000f00 */
[----:B--2---:R-:W-:Y:S01]  /*5c30*/  FFMA.FTZ R3, R220, c[0x0][0x2d0], -R0 ;  /* 0x0000b400dc037a23 */ /* 0x004fe20000010800 */
[C---:B-1----:R-:W-:Y:S07]  /*5c40*/  HMMA.16816.F32.BF16 R76, R4.reuse, R8, R196 ;  /* 0x00000008044c723c */ /* 0x042fee00000418c4 */
[----:B------:R-:W-:Y:S01]  /*5c50*/  MOV R196, R74 ;  /* 0x0000004a00c47202 */ /* 0x000fe20000000f00 */
[----:B------:R-:W-:Y:S01]  /*5c60*/  HMMA.16816.F32.BF16 R40, R4, R10, R180 ;  /* 0x0000000a0428723c */ /* 0x000fe200000418b4 */
[----:B------:R-:W1:Y:S01]  /*5c70*/  LDSM.16.MT88.4 R8, [R232+0x4000] ;  /* 0x00400000e808783b */ /* 0x000e620000004200 */
[----:B------:R-:W-:Y:S01]  /*5c80*/  MOV R199, R59 ;  /* 0x0000003b00c77202 */ /* 0x000fe20000000f00 */
[----:B------:R-:W-:Y:S01]  /*5c90*/  IMAD.MOV.U32 R198, RZ, RZ, R56 ;  /* 0x000000ffffc67224 */ /* 0x000fe200078e0038 */
[----:B------:R-:W-:-:S03]  /*5ca0*/  MOV R197, R57 ;  /* 0x0000003900c57202 */ /* 0x000fc60000000f00 */
[----:B------:R-:W-:Y:S01]  /*5cb0*/  IMAD.MOV.U32 R183, RZ, RZ, R75 ;  /* 0x000000ffffb77224 */ /* 0x000fe200078e004b */
[----:B------:R-:W-:Y:S01]  /*5cc0*/  MOV R181, R72 ;  /* 0x0000004800b57202 */ /* 0x000fe20000000f00 */
[----:B------:R-:W-:Y:S01]  /*5cd0*/  IMAD.MOV.U32 R180, RZ, RZ, R73 ;  /* 0x000000ffffb47224 */ /* 0x000fe200078e0049 */
[----:B------:R-:W-:Y:S02]  /*5ce0*/  MOV R182, R69 ;  /* 0x0000004500b67202 */ /* 0x000fe40000000f00 */
[----:B------:R-:W-:Y:S02]  /*5cf0*/  MOV R221, R181 ;  /* 0x000000b500dd7202 */ /* 0x000fe40000000f00 */
[----:B------:R-:W-:Y:S01]  /*5d00*/  MOV R220, R180 ;  /* 0x000000b400dc7202 */ /* 0x000fe20000000f00 */
[C---:B-1----:R-:W-:Y:S01]  /*5d10*/  HMMA.16816.F32.BF16 R72, R4.reuse, R8, R192 ;  /* 0x000000080448723c */ /* 0x042fe200000418c0 */
[----:B------:R1:W2:Y:S07]  /*5d20*/  MUFU.EX2 R194, R3 ;  /* 0x0000000300c27308 */ /* 0x0002ae0000000800 */
[----:B------:R-:W-:Y:S01]  /*5d30*/  HMMA.16816.F32.BF16 R36, R4, R10, R176 ;  /* 0x0000000a0424723c */ /* 0x000fe200000418b0 */
[----:B------:R-:W3:Y:S01]  /*5d40*/  LDSM.16.MT88.4 R8, [R233+0x4000] ;  /* 0x00400000e908783b */ /* 0x000ee20000004200 */
[----:B-1----:R-:W-:-:S02]  /*5d50*/  FFMA.FTZ R3, R219, c[0x0][0x2d0], -R0 ;  /* 0x0000b400db037a23 */ /* 0x002fc40000010800 */
[----:B------:R-:W-:Y:S02]  /*5d60*/  IMAD.MOV.U32 R219, RZ, RZ, R182 ;  /* 0x000000ffffdb7224 */ /* 0x000fe400078e00b6 */
[----:B------:R1:W-:Y:S02]  /*5d70*/  MUFU.EX2 R185, R3 ;  /* 0x0000000300b97308 */ /* 0x0003e40000000800 */
[----:B-1----:R-:W-:Y:S01]  /*5d80*/  FFMA.FTZ R3, R218, c[0x0][0x2d0], -R0 ;  /* 0x0000b400da037a23 */ /* 0x002fe20000010800 */
[----:B------:R-:W-:-:S05]  /*5d90*/  MOV R218, R183 ;  /* 0x000000b700da7202 */ /* 0x000fca0000000f00 */
[----:B------:R1:W4:Y:S01]  /*5da0*/  MUFU.EX2 R204, R3 ;  /* 0x0000000300cc7308 */ /* 0x0003220000000800 */
[C---:B---3--:R-:W-:Y:S08]  /*5db0*/  HMMA.16816.F32.BF16 R68, R4.reuse, R8, R188 ;  /* 0x000000080444723c */ /* 0x048ff000000418bc */
[----:B------:R-:W-:Y:S01]  /*5dc0*/  HMMA.16816.F32.BF16 R32, R4, R10, R156 ;  /* 0x0000000a0420723c */ /* 0x000fe2000004189c */
[----:B------:R-:W3:Y:S01]  /*5dd0*/  LDSM.16.MT88.4 R8, [R235+0x4000] ;  /* 0x00400000eb08783b */ /* 0x000ee20000004200 */
[----:B-1----:R-:W-:Y:S01]  /*5de0*/  FFMA.FTZ R3, R217, c[0x0][0x2d0], -R2 ;  /* 0x0000b400d9037a23 */ /* 0x002fe20000010802 */
[----:B------:R-:W-:-:S03]  /*5df0*/  MOV R217, R196 ;  /* 0x000000c400d97202 */ /* 0x000fc60000000f00 */
[----:B------:R1:W-:Y:S02]  /*5e00*/  MUFU.EX2 R195, R3 ;  /* 0x0000000300c37308 */ /* 0x0003e40000000800 */
[----:B-1----:R-:W-:Y:S02]  /*5e10*/  FFMA.FTZ R3, R175, c[0x0][0x2d0], -R2 ;  /* 0x0000b400af037a23 */ /* 0x002fe40000010802 */
[----:B------:R-:W-:-:S04]  /*5e20*/  IMAD.MOV.U32 R175, RZ, RZ, R197 ;  /* 0x000000ffffaf7224 */ /* 0x000fc800078e00c5 */
[----:B------:R1:W5:Y:S01]  /*5e30*/  MUFU.EX2 R193, R3 ;  /* 0x0000000300c17308 */ /* 0x0003620000000800 */
[----:B---3--:R-:W-:Y:S01]  /*5e40*/  HMMA.16816.F32.BF16 R64, R4, R8, R168 ;  /* 0x000000080440723c */ /* 0x008fe200000418a8 */
[----:B-1----:R-:W-:Y:S01]  /*5e50*/  FFMA.FTZ R3, R216, c[0x0][0x2d0], -R2 ;  /* 0x0000b400d8037a23 */ /* 0x002fe20000010802 */
[----:B------:R-:W-:-:S05]  /*5e60*/  MOV R216, R198 ;  /* 0x000000c600d87202 */ /* 0x000fca0000000f00 */
[----:B------:R1:W-:Y:S01]  /*5e70*/  MUFU.EX2 R205, R3 ;  /* 0x0000000300cd7308 */ /* 0x0003e20000000800 */
[----:B------:R-:W-:Y:S01]  /*5e80*/  HMMA.16816.F32.BF16 R28, R4, R10, R152 ;  /* 0x0000000a041c723c */ /* 0x000fe20000041898 */
[----:B------:R-:W3:Y:S01]  /*5e90*/  LDSM.16.MT88.4 R8, [R234+0x4000] ;  /* 0x00400000ea08783b */ /* 0x000ee20000004200 */
[----:B-1----:R-:W-:Y:S01]  /*5ea0*/  FFMA.FTZ R3, R174, c[0x0][0x2d0], -R2 ;  /* 0x0000b400ae037a23 */ /* 0x002fe20000010802 */
[----:B------:R-:W-:-:S04]  /*5eb0*/  MOV R174, R199 ;  /* 0x000000c700ae7202 */ /* 0x000fc80000000f00 */
[----:B------:R1:W1:Y:S02]  /*5ec0*/  MUFU.EX2 R187, R3 ;  /* 0x0000000300bb7308 */ /* 0x0002640000000800 */
[----:B-1----:R-:W-:Y:S01]  /*5ed0*/  IMAD.MOV.U32 R3, RZ, RZ, R184 ;  /* 0x000000ffff037224 */ /* 0x002fe200078e00b8 */
        /* <DEDUP_REMOVED lines=27> */
[----:B--2---:R-:W-:-:S02]  /*6090*/  F2FP.BF16.PACK_AB R4, R194, R186 ;  /* 0x000000bac204723e */ /* 0x004fc400000010ff */
[----:B----4-:R-:W-:Y:S02]  /*60a0*/  F2FP.BF16.PACK_AB R6, R204, R185 ;  /* 0x000000b9cc06723e */ /* 0x010fe400000010ff */
[----:B-----5:R-:W-:Y:S02]  /*60b0*/  F2FP.BF16.PACK_AB R5, R193, R195 ;  /* 0x000000c3c105723e */ /* 0x020fe400000010ff */
[----:B------:R-:W-:-:S07]  /*60c0*/  F2FP.BF16.PACK_AB R7, R187, R205 ;  /* 0x000000cdbb07723e */ /* 0x000fce00000010ff */
        /* <DEDUP_REMOVED lines=10> */
[----:B------:R-:W-:Y:S02]  /*6170*/  MOV R52, R211 ;  /* 0x000000d300347202 */ /* 0x000fe40000000f00 */
[----:B-1----:R-:W-:Y:S07]  /*6180*/  HMMA.16816.F32.BF16 R208, R4, R8, R84 ;  /* 0x0000000804d0723c */ /* 0x002fee0000041854 */
[----:B------:R-:W-:Y:S01]  /*6190*/  IMAD.MOV.U32 R84, RZ, RZ, R200 ;  /* 0x000000ffff547224 */ /* 0x000fe200078e00c8 */
[----:B------:R-:W-:Y:S01]  /*61a0*/  MOV R85, R201 ;  /* 0x000000c900557202 */ /* 0x000fe20000000f00 */
[----:B------:R-:W-:Y:S01]  /*61b0*/  IMAD.MOV.U32 R87, RZ, RZ, R203 ;  /* 0x000000ffff577224 */ /* 0x000fe200078e00cb */
[----:B------:R-:W-:-:S02]  /*61c0*/  MOV R86, R202 ;  /* 0x000000ca00567202 */ /* 0x000fc40000000f00 */
[C---:B------:R-:W-:Y:S01]  /*61d0*/  HMMA.16816.F32.BF16 R200, R4.reuse, R10, R48 ;  /* 0x0000000a04c8723c */ /* 0x040fe20000041830 */
[----:B------:R-:W1:Y:S06]  /*61e0*/  LDSM.16.MT88.4 R8, [R235+0x1800] ;  /* 0x00180000eb08783b */ /* 0x000e6c0000004200 */
        /* <DEDUP_REMOVED lines=9> */
[----:B------:R-:W-:Y:S01]  /*6280*/  MOV R80, R91 ;  /* 0x0000005b00507202 */ /* 0x000fe20000000f00 */
[----:B------:R-:W-:-:S04]  /*6290*/  IMAD.MOV.U32 R81, RZ, RZ, R90 ;  /* 0x000000ffff517224 */ /* 0x000fc800078e005a */
        /* <DEDUP_REMOVED lines=17> */
[----:B------:R-:W-:Y:S01]  /*63b0*/  MOV R48, R49 ;  /* 0x0000003100307202 */ /* 0x000fe20000000f00 */
[----:B------:R-:W-:Y:S01]  /*63c0*/  IMAD.MOV.U32 R25, RZ, RZ, R175 ;  /* 0x000000ffff197224 */ /* 0x000fe200078e00af */
        /* <DEDUP_REMOVED lines=14> */
[----:B------:R-:W-:Y:S01]  /*64b0*/  IMAD.MOV.U32 R103, RZ, RZ, R80 ;  /* 0x000000ffff677224 */ /* 0x000fe200078e0050 */
        /* <DEDUP_REMOVED lines=9> */
[C---:B-1----:R-:W-:Y:S07]  /*6550*/  HMMA.16816.F32.BF16 R84, R4.reuse, R8, R148 ;  /* 0x000000080454723c */ /* 0x042fee0000041894 */
[----:B------:R-:W-:Y:S01]  /*6560*/  MOV R151, R52 ;  /* 0x0000003400977202 */ /* 0x000fe20000000f00 */
[----:B------:R-:W-:Y:S01]  /*6570*/  HMMA.16816.F32.BF16 R76, R4, R10, R112 ;  /* 0x0000000a044c723c */ /* 0x000fe20000041870 */
[----:B------:R-:W1:Y:S01]  /*6580*/  LDSM.16.MT88.4 R8, [R234+0x7800] ;  /* 0x00780000ea08783b */ /* 0x000e620000004200 */
[----:B------:R-:W-:Y:S01]  /*6590*/  IMAD.MOV.U32 R150, RZ, RZ, R53 ;  /* 0x000000ffff967224 */ /* 0x000fe200078e0035 */
[----:B------:R-:W-:-:S02]  /*65a0*/  MOV R149, R54 ;  /* 0x0000003600957202 */ /* 0x000fc40000000f00 */
[----:B------:R-:W-:Y:S02]  /*65b0*/  MOV R148, R55 ;  /* 0x0000003700947202 */ /* 0x000fe40000000f00 */
[----:B------:R-:W-:Y:S01]  /*65c0*/  IMAD.MOV.U32 R115, RZ, RZ, R3 ;  /* 0x000000ffff737224 */ /* 0x000fe200078e0003 */
[----:B------:R-:W-:Y:S01]  /*65d0*/  MOV R113, R217 ;  /* 0x000000d900717202 */ /* 0x000fe20000000f00 */
[--C-:B------:R-:W-:Y:S01]  /*65e0*/  FFMA.FTZ R3, R237, c[0x0][0x2d0], -R0.reuse ;  /* 0x0000b400ed037a23 */ /* 0x100fe20000010800 */
[----:B------:R-:W-:Y:S01]  /*65f0*/  MOV R112, R218 ;  /* 0x000000da00707202 */ /* 0x000fe20000000f00 */
[----:B------:R-:W-:Y:S01]  /*6600*/  IMAD.MOV.U32 R218, RZ, RZ, R219 ;  /* 0x000000ffffda7224 */ /* 0x000fe200078e00db */
[----:B------:R-:W-:Y:S01]  /*6610*/  MOV R114, R174 ;  /* 0x000000ae00727202 */ /* 0x000fe20000000f00 */
[----:B------:R2:W-:Y:S02]  /*6620*/  MUFU.EX2 R217, R3 ;  /* 0x0000000300d97308 */ /* 0x0005e40000000800 */
[----:B--2---:R-:W-:-:S06]  /*6630*/  FFMA.FTZ R3, R236, c[0x0][0x2d0], -R0 ;  /* 0x0000b400ec037a23 */ /* 0x004fcc0000010800 */
[----:B------:R2:W-:Y:S01]  /*6640*/  MUFU.EX2 R219, R3 ;  /* 0x0000000300db7308 */ /* 0x0005e20000000800 */
[C---:B-1----:R-:W-:Y:S07]  /*6650*/  HMMA.16816.F32.BF16 R68, R4.reuse, R8, R144 ;  /* 0x000000080444723c */ /* 0x042fee0000041890 */
[----:B------:R-:W-:Y:S01]  /*6660*/  MOV R146, R220 ;  /* 0x000000dc00927202 */ /* 0x000fe20000000f00 */
[----:B------:R-:W-:Y:S01]  /*6670*/  HMMA.16816.F32.BF16 R56, R4, R10, R116 ;  /* 0x0000000a0438723c */ /* 0x000fe20000041874 */
[----:B------:R-:W1:Y:S01]  /*6680*/  LDSM.16.MT88.4 R8, [R232+0xa800] ;  /* 0x00a80000e808783b */ /* 0x000e620000004200 */
[----:B--2---:R-:W-:Y:S01]  /*6690*/  FFMA.FTZ R3, R227, c[0x0][0x2d0], -R0 ;  /* 0x0000b400e3037a23 */ /* 0x004fe20000010800 */
[----:B------:R-:W-:-:S03]  /*66a0*/  MOV R147, R221 ;  /* 0x000000dd00937202 */ /* 0x000fc60000000f00 */
[----:B------:R2:W-:Y:S02]  /*66b0*/  MUFU.EX2 R220, R3 ;  /* 0x0000000300dc7308 */ /* 0x0005e40000000800 */
[----:B--2---:R-:W-:-:S06]  /*66c0*/  FFMA.FTZ R3, R226, c[0x0][0x2d0], -R0 ;  /* 0x0000b400e2037a23 */ /* 0x004fcc0000010800 */
[----:B------:R2:W3:Y:S01]  /*66d0*/  MUFU.EX2 R221, R3 ;  /* 0x0000000300dd7308 */ /* 0x0004e20000000800 */
[----:B-1----:R-:W-:Y:S01]  /*66e0*/  HMMA.16816.F32.BF16 R44, R4, R8, R140 ;  /* 0x00000008042c723c */ /* 0x002fe2000004188c */
[----:B--2---:R-:W-:-:S06]  /*66f0*/  FFMA.FTZ R3, R225, c[0x0][0x2d0], -R2 ;  /* 0x0000b400e1037a23 */ /* 0x004fcc0000010802 */
[----:B------:R1:W-:Y:S01]  /*6700*/  MUFU.EX2 R174, R3 ;  /* 0x0000000300ae7308 */ /* 0x0003e20000000800 */
[----:B------:R-:W-:Y:S01]  /*6710*/  HMMA.16816.F32.BF16 R32, R4, R10, R132 ;  /* 0x0000000a0420723c */ /* 0x000fe20000041884 */
[----:B------:R-:W2:Y:S01]  /*6720*/  LDSM.16.MT88.4 R8, [R233+0xa800] ;  /* 0x00a80000e908783b */ /* 0x000ea20000004200 */
[----:B-1----:R-:W-:-:S05]  /*6730*/  FFMA.FTZ R3, R222, c[0x0][0x2d0], -R2 ;  /* 0x0000b400de037a23 */ /* 0x002fca0000010802 */
[----:B------:R1:W-:Y:S02]  /*6740*/  MUFU.EX2 R216, R3 ;  /* 0x0000000300d87308 */ /* 0x0003e40000000800 */
[--C-:B-1----:R-:W-:Y:S01]  /*6750*/  FFMA.FTZ R3, R224, c[0x0][0x2d0], -R2.reuse ;  /* 0x0000b400e0037a23 */ /* 0x102fe20000010802 */
[C---:B--2---:R-:W-:Y:S08]  /*6760*/  HMMA.16816.F32.BF16 R80, R4.reuse, R8, R136 ;  /* 0x000000080450723c */ /* 0x044ff00000041888 */
[C---:B------:R-:W-:Y:S01]  /*6770*/  HMMA.16816.F32.BF16 R72, R4.reuse, R10, R128 ;  /* 0x0000000a0448723c */ /* 0x040fe20000041880 */
[----:B------:R-:W1:Y:S07]  /*6780*/  LDSM.16.MT88.4 R8, [R235+0xa800] ;  /* 0x00a80000eb08783b */ /* 0x000e6e0000004200 */
        /* <DEDUP_REMOVED lines=9> */
[----:B------:R-:W-:-:S02]  /*6820*/  FADD.FTZ R5, R112, R172 ;  /* 0x000000ac70057221 */ /* 0x000fc40000010000 */
[----:B------:R3:W4:Y:S01]  /*6830*/  MUFU.EX2 R175, R4 ;  /* 0x0000000400af7308 */ /* 0x0007220000000800 */
[----:B------:R-:W-:Y:S01]  /*6840*/  IMAD.MOV.U32 R112, RZ, RZ, R114 ;  /* 0x000000ffff707224 */ /* 0x000fe200078e0072 */
[----:B------:R-:W-:Y:S01]  /*6850*/  MOV R114, R148 ;  /* 0x0000009400727202 */ /* 0x000fe20000000f00 */
[----:B------:R-:W-:Y:S01]  /*6860*/  FADD.FTZ R25, R25, R5 ;  /* 0x0000000519197221 */ /* 0x000fe20000010000 */
[----:B------:R-:W-:Y:S01]  /*6870*/  MOV R148, R150 ;  /* 0x0000009600947202 */ /* 0x000fe20000000f00 */
[----:B------:R-:W-:Y:S01]  /*6880*/  IMAD.MOV.U32 R150, RZ, RZ, R104 ;  /* 0x000000ffff967224 */ /* 0x000fe200078e0068 */
[----:B------:R-:W-:Y:S02]  /*6890*/  MOV R104, R106 ;  /* 0x0000006a00687202 */ /* 0x000fe40000000f00 */
[----:B------:R-:W-:Y:S01]  /*68a0*/  MOV R106, R100 ;  /* 0x00000064006a7202 */ /* 0x000fe20000000f00 */
[----:B------:R-:W-:Y:S01]  /*68b0*/  IMAD.MOV.U32 R100, RZ, RZ, R102 ;  /* 0x000000ffff647224 */ /* 0x000fe200078e0066 */
[----:B------:R-:W-:Y:S01]  /*68c0*/  MOV R102, R20 ;  /* 0x0000001400667202 */ /* 0x000fe20000000f00 */
[----:B------:R-:W-:Y:S01]  /*68d0*/  IMAD.MOV.U32 R137, RZ, RZ, R150 ;  /* 0x000000ffff897224 */ /* 0x000fe200078e0096 */
[----:B------:R-:W-:Y:S01]  /*68e0*/  MOV R20, R22 ;  /* 0x0000001600147202 */ /* 0x000fe20000000f00 */
[----:B------:R-:W-:Y:S01]  /*68f0*/  IMAD.MOV.U32 R22, RZ, RZ, R26 ;  /* 0x000000ffff167224 */ /* 0x000fe200078e001a */
[----:B------:R-:W-:Y:S01]  /*6900*/  MOV R226, R102 ;  /* 0x0000006600e27202 */ /* 0x000fe20000000f00 */
[----:B------:R-:W-:Y:S01]  /*6910*/  IMAD.MOV.U32 R223, RZ, RZ, R100 ;  /* 0x000000ffffdf7224 */ /* 0x000fe200078e0064 */
[----:B------:R-:W-:Y:S01]  /*6920*/  MOV R236, R20 ;  /* 0x0000001400ec7202 */ /* 0x000fe20000000f00 */
[----:B---3--:R-:W-:Y:S01]  /*6930*/  FADD.FTZ R4, R147, R146 ;  /* 0x0000009293047221 */ /* 0x008fe20000010000 */
[----:B----4-:R-:W-:Y:S01]  /*6940*/  F2FP.BF16.PACK_AB R5, R175, R174 ;  /* 0x000000aeaf05723e */ /* 0x010fe200000010ff */
[----:B------:R-:W-:Y:S01]  /*6950*/  IMAD.MOV.U32 R224, RZ, RZ, R22 ;  /* 0x000000ffffe07224 */ /* 0x000fe200078e0016 */
[----:B------:R-:W-:Y:S01]  /*6960*/  MOV R139, R148 ;  /* 0x00000094008b7202 */ /* 0x000fe20000000f00 */
[----:B------:R-:W-:Y:S01]  /*6970*/  FADD.FTZ R4, R218, R4 ;  /* 0x00000004da047221 */ /* 0x000fe20000010000 */
[----:B------:R-:W-:Y:S01]  /*6980*/  MOV R130, R104 ;  /* 0x0000006800827202 */ /* 0x000fe20000000f00 */
[----:B------:R3:W4:Y:S01]  /*6990*/  MUFU.EX2 R218, R3 ;  /* 0x0000000300da7308 */ /* 0x0007220000000800 */
[----:B------:R-:W-:Y:S01]  /*69a0*/  MOV R128, R106 ;  /* 0x0000006a00807202 */ /* 0x000fe20000000f00 */
[----:B------:R-:W-:Y:S01]  /*69b0*/  IMAD.MOV.U32 R147, RZ, RZ, R112 ;  /* 0x000000ffff937224 */ /* 0x000fe200078e0070 */
[----:B------:R-:W-:-:S02]  /*69c0*/  MOV R26, R212 ;  /* 0x000000d4001a7202 */ /* 0x000fc40000000f00 */
[----:B------:R-:W-:Y:S01]  /*69d0*/  MOV R212, R13 ;  /* 0x0000000d00d47202 */ /* 0x000fe20000000f00 */
[----:B------:R-:W-:Y:S01]  /*69e0*/  FFMA.FTZ R13, R244, c[0x0][0x2d0], -R0 ;  /* 0x0000b400f40d7a23 */ /* 0x000fe20000010800 */
[----:B------:R-:W-:Y:S02]  /*69f0*/  MOV R145, R114 ;  /* 0x0000007200917202 */ /* 0x000fe40000000f00 */
[----:B------:R-:W-:Y:S02]  /*6a00*/  MOV R131, R212 ;  /* 0x000000d400837202 */ /* 0x000fe40000000f00 */
[----:B------:R-:W-:Y:S01]  /*6a10*/  MOV R244, R26 ;  /* 0x0000001a00f47202 */ /* 0x000fe20000000f00 */
[----:B---3--:R-:W-:Y:S01]  /*6a20*/  FADD.FTZ R3, R113, R4 ;  /* 0x0000000471037221 */ /* 0x008fe20000010000 */
[----:B------:R-:W-:Y:S01]  /*6a30*/  MOV R113, R115 ;  /* 0x0000007300717202 */ /* 0x000fe20000000f00 */
[----:B------:R-:W-:Y:S01]  /*6a40*/  IMAD.MOV.U32 R115, RZ, RZ, R149 ;  /* 0x000000ffff737224 */ /* 0x000fe200078e0095 */
[----:B------:R-:W-:Y:S01]  /*6a50*/  MOV R149, R151 ;  /* 0x0000009700957202 */ /* 0x000fe20000000f00 */
[----:B------:R-:W-:Y:S01]  /*6a60*/  FADD.FTZ R24, R24, R3 ;  /* 0x0000000318187221 */ /* 0x000fe20000010000 */
        /* <DEDUP_REMOVED lines=11> */
[--C-:B------:R-:W-:Y:S01]  /*6b20*/  FFMA.FTZ R14, R247, c[0x0][0x2d0], -R0.reuse ;  /* 0x0000b400f70e7a23 */ /* 0x100fe20000010800 */
[----:B------:R-:W-:Y:S01]  /*6b30*/  MOV R237, R21 ;  /* 0x0000001500ed7202 */ /* 0x000fe20000000f00 */
[----:B------:R-:W-:Y:S01]  /*6b40*/  IMAD.MOV.U32 R227, RZ, RZ, R103 ;  /* 0x000000ffffe37224 */ /* 0x000fe200078e0067 */
[----:B------:R-:W-:Y:S01]  /*6b50*/  MOV R247, R23 ;  /* 0x0000001700f77202 */ /* 0x000fe20000000f00 */
[----:B------:R-:W-:Y:S01]  /*6b60*/  FFMA.FTZ R0, R238, c[0x0][0x2d0], -R0 ;  /* 0x0000b400ee007a23 */ /* 0x000fe20000010800 */
[----:B------:R-:W3:Y:S01]  /*6b70*/  LDSM.16.MT88.4 R20, [R233+0x2000] ;  /* 0x00200000e914783b */ /* 0x000ee20000004200 */
[----:B------:R-:W-:Y:S01]  /*6b80*/  F2FP.BF16.PACK_AB R4, R219, R217 ;  /* 0x000000d9db04723e */ /* 0x000fe200000010ff */
[----:B------:R-:W-:Y:S01]  /*6b90*/  IMAD.MOV.U32 R238, RZ, RZ, R27 ;  /* 0x000000ffffee7224 */ /* 0x000fe200078e001b */
[----:B----4-:R-:W-:Y:S01]  /*6ba0*/  F2FP.BF16.PACK_AB R7, R218, R216 ;  /* 0x000000d8da07723e */ /* 0x010fe200000010ff */
[----:B------:R4:W-:Y:S01]  /*6bb0*/  MUFU.EX2 R172, R0 ;  /* 0x0000000000ac7308 */ /* 0x0009e20000000800 */
[----:B------:R-:W-:-:S02]  /*6bc0*/  MOV R225, R101 ;  /* 0x0000006500e17202 */ /* 0x000fc40000000f00 */
[----:B------:R-:W-:Y:S02]  /*6bd0*/  MOV R138, R149 ;  /* 0x00000095008a7202 */ /* 0x000fe40000000f00 */
[----:B------:R-:W-:Y:S01]  /*6be0*/  MOV R136, R151 ;  /* 0x0000009700887202 */ /* 0x000fe20000000f00 */
[----:B-1----:R-:W-:Y:S01]  /*6bf0*/  HMMA.16816.F32.BF16 R176, R4, R8, R176 ;  /* 0x0000000804b0723c */ /* 0x002fe200000418b0 */
[----:B------:R-:W-:Y:S01]  /*6c00*/  MOV R222, R107 ;  /* 0x0000006b00de7202 */ /* 0x000fe20000000f00 */
[----:B------:R-:W-:Y:S01]  /*6c10*/  MUFU.EX2 R26, R14 ;  /* 0x0000000e001a7308 */ /* 0x000fe20000000800 */
[----:B------:R-:W-:Y:S02]  /*6c20*/  MOV R3, R213 ;  /* 0x000000d500037202 */ /* 0x000fe40000000f00 */
[----:B------:R-:W-:-:S03]  /*6c30*/  MOV R146, R113 ;  /* 0x0000007100927202 */ /* 0x000fc60000000f00 */
[C---:B------:R-:W-:Y:S01]  /*6c40*/  HMMA.16816.F32.BF16 R92, R4.reuse, R10, R168 ;  /* 0x0000000a045c723c */ /* 0x040fe200000418a8 */
[----:B------:R-:W1:Y:S01]  /*6c50*/  LDSM.16.MT88.4 R8, [R234+0x2000] ;  /* 0x00200000ea08783b */ /* 0x000e620000004200 */
[----:B------:R-:W5:Y:S05]  /*6c60*/  MUFU.EX2 R27, R13 ;  /* 0x0000000d001b7308 */ /* 0x000f6a0000000800 */
[----:B------:R-:W-:Y:S01]  /*6c70*/  IMAD.MOV.U32 R171, RZ, RZ, R214 ;  /* 0x000000ffffab7224 */ /* 0x000fe200078e00d6 */
[----:B--2---:R-:W-:Y:S01]  /*6c80*/  HMMA.16816.F32.BF16 R140, R4, R16, R192 ;  /* 0x00000010048c723c */ /* 0x004fe200000418c0 */
[----:B------:R-:W-:Y:S01]  /*6c90*/  MOV R170, R215 ;  /* 0x000000d700aa7202 */ /* 0x000fe20000000f00 */
[----:B------:R-:W-:Y:S01]  /*6ca0*/  IMAD.MOV.U32 R168, RZ, RZ, R247 ;  /* 0x000000ffffa87224 */ /* 0x000fe200078e00f7 */
[----:B------:R-:W-:-:S02]  /*6cb0*/  MOV R169, R224 ;  /* 0x000000e000a97202 */ /* 0x000fc40000000f00 */
[----:B------:R-:W-:Y:S01]  /*6cc0*/  MOV R224, R128 ;  /* 0x0000008000e07202 */ /* 0x000fe20000000f00 */
[----:B----4-:R-:W-:Y:S01]  /*6cd0*/  FFMA.FTZ R0, R170, c[0x0][0x2d0], -R2 ;  /* 0x0000b400aa007a23 */ /* 0x010fe20000010802 */
[----:B------:R-:W-:Y:S01]  /*6ce0*/  MOV R247, R129 ;  /* 0x0000008100f77202 */ /* 0x000fe20000000f00 */
[----:B------:R-:W-:Y:S01]  /*6cf0*/  HMMA.16816.F32.BF16 R100, R4, R18, R184 ;  /* 0x000000120464723c */ /* 0x000fe200000418b8 */
[----:B------:R-:W2:Y:S01]  /*6d00*/  LDSM.16.MT88.4 R16, [R233+0x5000] ;  /* 0x00500000e910783b */ /* 0x000ea20000004200 */
[----:B------:R-:W-:Y:S01]  /*6d10*/  IMAD.MOV.U32 R128, RZ, RZ, R139 ;  /* 0x000000ffff807224 */ /* 0x000fe200078e008b */
[----:B------:R-:W-:Y:S02]  /*6d20*/  MOV R129, R144 ;  /* 0x0000009000817202 */ /* 0x000fe40000000f00 */
[----:B------:R-:W-:-:S03]  /*6d30*/  MOV R170, R137 ;  /* 0x0000008900aa7202 */ /* 0x000fc60000000f00 */
[C---:B---3--:R-:W-:Y:S08]  /*6d40*/  HMMA.16816.F32.BF16 R132, R4.reuse, R20, R208 ;  /* 0x000000140484723c */ /* 0x048ff000000418d0 */
[C---:B------:R-:W-:Y:S01]  /*6d50*/  HMMA.16816.F32.BF16 R96, R4.reuse, R22, R200 ;  /* 0x000000160460723c */ /* 0x040fe200000418c8 */
[----:B------:R-:W3:Y:S07]  /*6d60*/  LDSM.16.MT88.4 R20, [R232+0x5000] ;  /* 0x00500000e814783b */ /* 0x000eee0000004200 */
[C---:B-1----:R-:W-:Y:S01]  /*6d70*/  HMMA.16816.F32.BF16 R148, R4.reuse, R8, R180 ;  /* 0x000000080494723c */ /* 0x042fe200000418b4 */
[----:B------:R-:W-:Y:S07]  /*6d80*/  LDSM.16.MT88.4 R180, [R232+0x2800] ;  /* 0x00280000e8b4783b */ /* 0x000fee0000004200 */
[C---:B------:R-:W-:Y:S01]  /*6d90*/  HMMA.16816.F32.BF16 R104, R4.reuse, R10, R156 ;  /* 0x0000000a0468723c */ /* 0x040fe2000004189c */
[----:B------:R-:W1:Y:S07]  /*6da0*/  LDSM.16.MT88.4 R8, [R235+0x5000] ;  /* 0x00500000eb08783b */ /* 0x000e6e0000004200 */
[C---:B--2---:R-:W-:Y:S08]  /*6db0*/  HMMA.16816.F32.BF16 R212, R4.reuse, R16, R188 ;  /* 0x0000001004d4723c */ /* 0x044ff000000418bc */
[C---:B---3--:R-:W-:Y:S08]  /*6dc0*/  HMMA.16816.F32.BF16 R156, R4.reuse, R20, R204 ;  /* 0x00000014049c723c */ /* 0x048ff000000418cc */
[C---:B------:R-:W-:Y:S01]  /*6dd0*/  HMMA.16816.F32.BF16 R108, R4.reuse, R22, R196 ;  /* 0x00000016046c723c */ /* 0x040fe200000418c4 */
[----:B------:R-:W2:Y:S07]  /*6de0*/  LDSM.16.MT88.4 R20, [R234+0x5000] ;  /* 0x00500000ea14783b */ /* 0x000eae0000004200 */
[C---:B------:R-:W-:Y:S01]  /*6df0*/  HMMA.16816.F32.BF16 R204, R4.reuse, R18, R164 ;  /* 0x0000001204cc723c */ /* 0x040fe200000418a4 */
[----:B------:R-:W3:Y:S06]  /*6e00*/  LDSM.16.MT88.4 R16, [R232+0x8000] ;  /* 0x00800000e810783b */ /* 0x000eec0000004200 */
[----:B------:R-:W-:Y:S01]  /*6e10*/  MOV R167, R244 ;  /* 0x000000f400a77202 */ /* 0x000fe20000000f00 */
[----:B-1----:R-:W-:Y:S01]  /*6e20*/  HMMA.16816.F32.BF16 R200, R4, R8, R160 ;  /* 0x0000000804c8723c */ /* 0x002fe200000418a0 */
[----:B------:R-:W-:Y:S01]  /*6e30*/  IMAD.MOV.U32 R244, RZ, RZ, R130 ;  /* 0x000000fffff47224 */ /* 0x000fe200078e0082 */
[----:B------:R-:W-:Y:S01]  /*6e40*/  MOV R130, R145 ;  /* 0x0000009100827202 */ /* 0x000fe20000000f00 */
[----:B------:R-:W-:Y:S01]  /*6e50*/  LDSM.16.MT88.4 R160, [R232+0x5800] ;  /* 0x00580000e8a0783b */ /* 0x000fe20000004200 */
[----:B------:R-:W-:-:S02]  /*6e60*/  MOV R166, R238 ;  /* 0x000000ee00a67202 */ /* 0x000fc40000000f00 */
[----:B------:R-:W-:Y:S02]  /*6e70*/  MOV R238, R136 ;  /* 0x0000008800ee7202 */ /* 0x000fe40000000f00 */
[C---:B------:R-:W-:Y:S01]  /*6e80*/  HMMA.16816.F32.BF16 R196, R4.reuse, R10, R124 ;  /* 0x0000000a04c4723c */ /* 0x040fe2000004187c */
[----:B------:R-:W1:Y:S07]  /*6e90*/  LDSM.16.MT88.4 R8, [R233+0x8000] ;  /* 0x00800000e908783b */ /* 0x000e6e0000004200 */
[C---:B--2---:R-:W-:Y:S01]  /*6ea0*/  HMMA.16816.F32.BF16 R184, R4.reuse, R20, R152 ;  /* 0x0000001404b8723c */ /* 0x044fe20000041898 */
[----:B------:R-:W-:Y:S07]  /*6eb0*/  LDSM.16.MT88.4 R152, [R234+0x2800] ;  /* 0x00280000ea98783b */ /* 0x000fee0000004200 */
        /* <DEDUP_REMOVED lines=13> */
[----:B------:R-:W3:Y:S04]  /*6f90*/  LDSM.16.MT88.4 R16, [R235+0xb000] ;  /* 0x00b00000eb10783b */ /* 0x000ee80000004200 */
[----:B------:R-:W-:Y:S03]  /*6fa0*/  LDSM.16.MT88.4 R56, [R235+0x5800] ;  /* 0x00580000eb38783b */ /* 0x000fe60000004200 */
[C---:B-1----:R-:W-:Y:S08]  /*6fb0*/  HMMA.16816.F32.BF16 R44, R4.reuse, R8, R44 ;  /* 0x00000008042c723c */ /* 0x042ff0000004182c */
[C---:B------:R-:W-:Y:S01]  /*6fc0*/  HMMA.16816.F32.BF16 R32, R4.reuse, R10, R32 ;  /* 0x0000000a0420723c */ /* 0x040fe20000041820 */
[----:B------:R-:W1:Y:S07]  /*6fd0*/  LDSM.16.MT88.4 R8, [R234+0xb000] ;  /* 0x00b00000ea08783b */ /* 0x000e6e0000004200 */
[C---:B--2---:R-:W-:Y:S01]  /*6fe0*/  HMMA.16816.F32.BF16 R36, R4.reuse, R20, R80 ;  /* 0x000000140424723c */ /* 0x044fe20000041850 */
[----:B------:R-:W-:Y:S07]  /*6ff0*/  LDSM.16.MT88.4 R80, [R233+0x8800] ;  /* 0x00880000e950783b */ /* 0x000fee0000004200 */
[C---:B------:R-:W-:Y:S01]  /*7000*/  HMMA.16816.F32.BF16 R20, R4.reuse, R22, R72 ;  /* 0x000000160414723c */ /* 0x040fe20000041848 */
[----:B------:R-:W2:Y:S07]  /*7010*/  LDSM.16.MT88.4 R72, [R232+0x8800] ;  /* 0x00880000e848783b */ /* 0x000eae0000004200 */
[C---:B---3--:R-:W-:Y:S01]  /*7020*/  HMMA.16816.F32.BF16 R208, R4.reuse, R16, R64 ;  /* 0x0000001004d0723c */ /* 0x048fe20000041840 */
[----:B------:R-:W-:Y:S07]  /*7030*/  LDSM.16.MT88.4 R64, [R234+0x5800] ;  /* 0x00580000ea40783b */ /* 0x000fee0000004200 */
[C---:B------:R-:W-:Y:S08]  /*7040*/  HMMA.16816.F32.BF16 R16, R4.reuse, R18, R52 ;  /* 0x000000120410723c */ /* 0x040ff00000041834 */
[C---:B-1----:R-:W-:Y:S07]  /*7050*/  HMMA.16816.F32.BF16 R40, R4.reuse, R8, R40 ;  /* 0x000000080428723c */ /* 0x042fee0000041828 */
[----:B------:R-:W-:Y:S01]  /*7060*/  MOV R9, R129 ;  /* 0x0000008100097202 */ /* 0x000fe20000000f00 */
[----:B------:R-:W-:Y:S01]  /*7070*/  HMMA.16816.F32.BF16 R28, R4, R10, R28 ;  /* 0x0000000a041c723c */ /* 0x000fe2000004181c */
[----:B------:R1:W-:Y:S01]  /*7080*/  MUFU.EX2 R7, R0 ;  /* 0x0000000000077308 */ /* 0x0003e20000000800 */
[----:B------:R-:W-:Y:S01]  /*7090*/  MOV R8, R130 ;  /* 0x0000008200087202 */ /* 0x000fe20000000f00 */
[----:B------:R-:W3:Y:S04]  /*70a0*/  LDL R5, [R1+0x40] ;  /* 0x0000400001057983 */ /* 0x000ee80000100800 */
[----:B------:R-:W-:-:S02]  /*70b0*/  FADD.FTZ R4, R3, R25 ;  /* 0x0000001903047221 */ /* 0x000fc40000010000 */
[----:B------:R-:W-:Y:S02]  /*70c0*/  IMAD.MOV.U32 R11, RZ, RZ, R131 ;  /* 0x000000ffff0b7224 */ /* 0x000fe400078e0083 */
[--C-:B-1----:R-:W-:Y:S01]  /*70d0*/  FFMA.FTZ R0, R171, c[0x0][0x2d0], -R2.reuse ;  /* 0x0000b400ab007a23 */ /* 0x102fe20000010802 */
[----:B-----5:R-:W-:Y:S01]  /*70e0*/  F2FP.BF16.PACK_AB R130, R172, R27 ;  /* 0x0000001bac82723e */ /* 0x020fe200000010ff */
[--C-:B------:R-:W-:Y:S01]  /*70f0*/  FFMA.FTZ R3, R250, c[0x0][0x2d0], -R2.reuse ;  /* 0x0000b400fa037a23 */ /* 0x100fe20000010802 */
[----:B------:R-:W-:Y:S01]  /*7100*/  MOV R171, R138 ;  /* 0x0000008a00ab7202 */ /* 0x000fe20000000f00 */
[----:B------:R-:W-:Y:S01]  /*7110*/  FFMA.FTZ R2, R249, c[0x0][0x2d0], -R2 ;  /* 0x0000b400f9027a23 */ /* 0x000fe20000010802 */
[----:B------:R1:W4:Y:S01]  /*7120*/  MUFU.EX2 R14, R0 ;  /* 0x00000000000e7308 */ /* 0x0003220000000800 */
[----:B------:R-:W-:Y:S01]  /*7130*/  MOV R249, R128 ;  /* 0x0000008000f97202 */ /* 0x000fe20000000f00 */
[----:B------:R-:W-:Y:S01]  /*7140*/  FADD.FTZ R4, R147, R4 ;  /* 0x0000000493047221 */ /* 0x000fe20000010000 */
[----:B------:R-:W-:Y:S01]  /*7150*/  LDSM.16.MT88.4 R136, [R233+0x2800] ;  /* 0x00280000e988783b */ /* 0x000fe20000004200 */
[----:B------:R-:W-:Y:S01]  /*7160*/  IMAD.MOV.U32 R250, RZ, RZ, R171 ;  /* 0x000000fffffa7224 */ /* 0x000fe200078e00ab */
[----:B------:R-:W-:-:S03]  /*7170*/  MOV R25, R170 ;  /* 0x000000aa00197202 */ /* 0x000fc60000000f00 */
[----:B------:R5:W-:Y:S08]  /*7180*/  MUFU.EX2 R6, R3 ;  /* 0x0000000300067308 */ /* 0x000bf00000000800 */
[----:B------:R-:W2:Y:S01]  /*7190*/  MUFU.EX2 R13, R2 ;  /* 0x00000002000d7308 */ /* 0x000ea20000000800 */
[----:B------:R-:W-:Y:S01]  /*71a0*/  F2FP.BF16.PACK_AB R128, R26, R15 ;  /* 0x0000000f1a80723e */ /* 0x000fe200000010ff */
[----:B-1----:R-:W-:Y:S01]  /*71b0*/  FADD.FTZ R0, R146, R24 ;  /* 0x0000001892007221 */ /* 0x002fe20000010000 */
[----:B----4-:R-:W-:Y:S01]  /*71c0*/  F2FP.BF16.PACK_AB R129, R14, R7 ;  /* 0x000000070e81723e */ /* 0x010fe200000010ff */
[----:B------:R-:W-:Y:S02]  /*71d0*/  LDSM.16.MT88.4 R144, [R235+0x2800] ;  /* 0x00280000eb90783b */ /* 0x000fe40000004200 */
[----:B------:R-:W-:-:S04]  /*71e0*/  FADD.FTZ R0, R166, R0 ;  /* 0x00000000a6007221 */ /* 0x000fc80000010000 */
[----:B-----5:R-:W-:Y:S01]  /*71f0*/  FADD.FTZ R3, R168, R0 ;  /* 0x00000000a8037221 */ /* 0x020fe20000010000 */
[----:B--2---:R-:W-:Y:S01]  /*7200*/  F2FP.BF16.PACK_AB R131, R13, R6 ;  /* 0x000000060d83723e */ /* 0x004fe200000010ff */
[----:B------:R-:W-:-:S04]  /*7210*/  FADD.FTZ R2, R167, R4 ;  /* 0x00000004a7027221 */ /* 0x000fc80000010000 */
[----:B------:R-:W-:Y:S02]  /*7220*/  FADD.FTZ R0, R169, R2 ;  /* 0x00000002a9007221 */ /* 0x000fe40000010000 */
[C---:B------:R-:W-:Y:S01]  /*7230*/  HMMA.16816.F32.BF16 R68, R128.reuse, R72, R112 ;  /* 0x000000488044723c */ /* 0x040fe20000041870 */
[----:B------:R-:W1:Y:S07]  /*7240*/  LDSM.16.MT88.4 R112, [R233+0xb800] ;  /* 0x00b80000e970783b */ /* 0x000e6e0000004200 */
[C---:B------:R-:W-:Y:S01]  /*7250*/  HMMA.16816.F32.BF16 R156, R128.reuse, R160, R156 ;  /* 0x000000a0809c723c */ /* 0x040fe2000004189c */
[----:B------:R-:W-:Y:S01]  /*7260*/  MOV R4, c[0x0][0x2c4] ;  /* 0x0000b10000047a02 */ /* 0x000fe20000000f00 */
[----:B------:R-:W-:Y:S06]  /*7270*/  LDSM.16.MT88.4 R168, [R233+0x5800] ;  /* 0x00580000e9a8783b */ /* 0x000fec0000004200 */
[C---:B------:R-:W-:Y:S08]  /*7280*/  HMMA.16816.F32.BF16 R160, R128.reuse, R162, R108 ;  /* 0x000000a280a0723c */ /* 0x040ff0000004186c */
[C---:B-1----:R-:W-:Y:S08]  /*7290*/  HMMA.16816.F32.BF16 R108, R128.reuse, R112, R36 ;  /* 0x00000070806c723c */ /* 0x042ff00000041824 */
[----:B------:R-:W-:Y:S01]  /*72a0*/  HMMA.16816.F32.BF16 R112, R128, R114, R20 ;  /* 0x000000728070723c */ /* 0x000fe20000041814 */
[----:B------:R-:W2:Y:S01]  /*72b0*/  LDL.LU R20, [R1+0xc] ;  /* 0x00000c0001147983 */ /* 0x000ea20000300800 */
[----:B------:R-:W-:-:S02]  /*72c0*/  FADD.FTZ R0, R11, R0 ;  /* 0x000000000b007221 */ /* 0x000fc40000010000 */
[----:B------:R-:W-:Y:S02]  /*72d0*/  FADD.FTZ R2, R8, R3 ;  /* 0x0000000308027221 */ /* 0x000fe40000010000 */
[----:B------:R-:W-:Y:S02]  /*72e0*/  FADD.FTZ R0, R9, R0 ;  /* 0x0000000009007221 */ /* 0x000fe40000010000 */
[----:B------:R-:W-:Y:S01]  /*72f0*/  FADD.FTZ R2, R249, R2 ;  /* 0x00000002f9027221 */ /* 0x000fe20000010000 */
[----:B------:R-:W-:Y:S01]  /*7300*/  ISETP.NE.AND P1, PT, R4, 0x1, PT ;  /* 0x000000010400780c */ /* 0x000fe20003f25270 */
[----:B------:R-:W-:Y:S01]  /*7310*/  FADD.FTZ R0, R250, R0 ;  /* 0x00000000fa007221 */ /* 0x000fe20000010000 */
[----:B------:R-:W-:Y:S01]  /*7320*/  MOV R24, c[0x0][0x2ac] ;  /* 0x0000ab0000187a02 */ /* 0x000fe20000000f00 */
[----:B------:R-:W-:Y:S01]  /*7330*/  FADD.FTZ R2, R25, R2 ;  /* 0x0000000219027221 */ /* 0x000fe20000010000 */
[----:B------:R-:W-:Y:S01]  /*7340*/  HMMA.16816.F32.BF16 R132, R128, R136, R132 ;  /* 0x000000888084723c */ /* 0x000fe20000041884 */
        /* <DEDUP_REMOVED lines=59> */
[C---:B----4-:R-:W-:Y:S08]  /*7700*/  HMMA.16816.F32.BF16 R84, R128.reuse, R88, R84 ;  /* 0x000000588054723c */ /* 0x050ff00000041854 */
[C---:B------:R-:W-:Y:S08]  /*7710*/  HMMA.16816.F32.BF16 R100, R128.reuse, R104, R44 ;  /* 0x000000688064723c */ /* 0x040ff0000004182c */
        /* <DEDUP_REMOVED lines=15> */
.L_x_3348:
        /* <DEDUP_REMOVED lines=22> */
[----:B------:R-:W-:Y:S01]  /*7970*/  SHF.R.S32.HI R4, RZ, 0x1f, R246 ;  /* 0x0000001fff047819 */ /* 0x000fe200000114f6 */
[----:B------:R-:W-:Y:S01]  /*7980*/  IMAD.WIDE.U32 R2, R248, c[0x0][0x208], RZ ;  /* 0x00008200f8027a25 */ /* 0x000fe200078e00ff */
[C---:B------:R-:W-:Y:S02]  /*7990*/  IADD3 R7, R245.reuse, 0xc0, RZ ;  /* 0x000000c0f5077810 */ /* 0x040fe40007ffe0ff */
[----:B------:R-:W-:Y:S01]  /*79a0*/  IADD3 R12, R245, 0xc0, RZ ;  /* 0x000000c0f50c7810 */ /* 0x000fe20007ffe0ff */
[----:B------:R-:W3:Y:S01]  /*79b0*/  LDL R6, [R1+0x3c] ;  /* 0x00003c0001067983 */ /* 0x000ee20000100800 */
[----:B------:R-:W-:Y:S01]  /*79c0*/  SHF.R.S32.HI R7, RZ, 0x1f, R7 ;  /* 0x0000001fff077819 */ /* 0x000fe20000011407 */
[----:B------:R-:W-:Y:S02]  /*79d0*/  IMAD R0, R0, c[0x0][0x208], RZ ;  /* 0x0000820000007a24 */ /* 0x000fe400078e02ff */
[----:B------:R-:W-:Y:S02]  /*79e0*/  IMAD.SHL.U32 R31, R12, 0x2, RZ ;  /* 0x000000020c1f7824 */ /* 0x000fe400078e00ff */
[----:B------:R-:W-:Y:S02]  /*79f0*/  IMAD R0, R248, c[0x0][0x20c], R0 ;  /* 0x00008300f8007a24 */ /* 0x000fe400078e0200 */
[----:B------:R-:W-:Y:S02]  /*7a00*/  IMAD.SHL.U32 R30, R251, 0x2, RZ ;  /* 0x00000002fb1e7824 */ /* 0x000fe400078e00ff */
[----:B------:R-:W-:Y:S02]  /*7a10*/  IMAD.IADD R3, R3, 0x1, R0 ;  /* 0x0000000103037824 */ /* 0x000fe400078e0200 */
[----:B------:R-:W-:Y:S02]  /*7a20*/  IMAD R0, R4, c[0x0][0x218], RZ ;  /* 0x0000860004007a24 */ /* 0x000fe400078e02ff */
[C---:B------:R-:W-:Y:S04]  /*7a30*/  IMAD.WIDE.U32 R2, R246.reuse, c[0x0][0x218], R2 ;  /* 0x00008600f6027a25 */ /* 0x040fe800078e0002 */
[----:B------:R-:W-:Y:S02]  /*7a40*/  IMAD R0, R246, c[0x0][0x21c], R0 ;  /* 0x00008700f6007a24 */ /* 0x000fe400078e0200 */
[----:B------:R-:W-:Y:S02]  /*7a50*/  IMAD.SHL.U32 R29, R252, 0x2, RZ ;  /* 0x00000002fc1d7824 */ /* 0x000fe400078e00ff */
[----:B------:R-:W-:Y:S01]  /*7a60*/  IMAD.SHL.U32 R28, R245, 0x2, RZ ;  /* 0x00000002f51c7824 */ /* 0x000fe200078e00ff */
[----:B--2---:R-:W-:Y:S02]  /*7a70*/  IADD3 R5, P0, R14, R2, RZ ;  /* 0x000000020e057210 */ /* 0x004fe40007f1e0ff */
[----:B------:R-:W-:Y:S02]  /*7a80*/  SHF.L.U64.HI R14, R12, 0x1, R7 ;  /* 0x000000010c0e7819 */ /* 0x000fe40000010207 */
[----:B------:R-:W-:Y:S02]  /*7a90*/  SHF.R.S32.HI R7, RZ, 0x1f, R251 ;  /* 0x0000001fff077819 */ /* 0x000fe400000114fb */
[----:B---3--:R-:W-:Y:S02]  /*7aa0*/  IADD3.X R0, R6, R3, R0, P0, !PT ;  /* 0x0000000306007210 */ /* 0x008fe400007fe400 */
[----:B------:R-:W-:Y:S02]  /*7ab0*/  LEA R6, P0, R5, c[0x0][0x1f8], 0x1 ;  /* 0x00007e0005067a11 */ /* 0x000fe400078008ff */
        /* <DEDUP_REMOVED lines=8> */
.L_x_3399:
[----:B------:R-:W-:-:S05]  /*7b40*/  BRA.DIV ~URZ, `(.L_x_3341) ;  /* 0x0000da727f007947 */ /* 0x000fca000b800000 */
[----:B------:R-:W4:Y:S01]  /*7b50*/  SHFL.IDX PT, R3, R6, RZ, 0x181f ;  /* 0x00181fff06037589 */ /* 0x000f2200000e0000 */
[----:B------:R-:W-:Y:S02]  /*7b60*/  ISETP.GE.AND P4, PT, R245, c[0x0][0x1d4], PT ;  /* 0x00007500f5007a0c */ /* 0x000fe40003f86270 */
[----:B------:R-:W-:Y:S01]  /*7b70*/  ISETP.GE.AND P3, PT, R252, c[0x0][0x1d4], PT ;  /* 0x00007500fc007a0c */ /* 0x000fe20003f66270 */
[----:B------:R-:W5:Y:S01]  /*7b80*/  SHFL.IDX PT, R0, R6, 0x1, 0x181f ;  /* 0x00381f0006007f89 */ /* 0x000f6200000e0000 */
[----:B------:R-:W-:Y:S02]  /*7b90*/  ISETP.GE.AND P2, PT, R251, c[0x0][0x1d4], PT ;  /* 0x00007500fb007a0c */ /* 0x000fe40003f46270 */
[----:B------:R-:W-:Y:S01]  /*7ba0*/  IADD3 R36, R245, 0xc0, RZ ;  /* 0x000000c0f5247810 */ /* 0x000fe20007ffe0ff */
[----:B------:R-:W2:Y:S01]  /*7bb0*/  SHFL.IDX PT, R2, R5, 0x1, 0x181f ;  /* 0x00381f0005027f89 */ /* 0x000ea200000e0000 */
[----:B------:R-:W-:Y:S02]  /*7bc0*/  SEL R15, RZ, 0x10, P4 ;  /* 0x00000010ff0f7807 */ /* 0x000fe40002000000 */
[----:B------:R-:W-:Y:S02]  /*7bd0*/  ISETP.GE.AND P1, PT, R36, c[0x0][0x1d4], PT ;  /* 0x0000750024007a0c */ /* 0x000fe40003f26270 */
        /* <DEDUP_REMOVED lines=29> */
.L_x_3400:
        /* <DEDUP_REMOVED lines=28> */
.L_x_3339:
[----:B--234-:R-:W-:Y:S05]  /*7f70*/  BSYNC B0 ;  /* 0x0000000000007941 */ /* 0x01cfea0003800000 */
.L_x_3338:
        /* <DEDUP_REMOVED lines=52> */
[----:B------:R-:W2:Y:S06]  /*82c0*/  LDSM.16.M88.4 R184, [R230+-0x7000] ;  /* 0xff900000e6b8783b */ /* 0x000eac0000000200 */
        /* <DEDUP_REMOVED lines=18> */
[----:B------:R-:W2:Y:S06]  /*83f0*/  LDSM.16.M88.4 R188, [R229+0x5000] ;  /* 0x00500000e5bc783b */ /* 0x000eac0000000200 */
        /* <DEDUP_REMOVED lines=193> */
[----:B------:R-:W-:Y:S07]  /*9010*/  LDSM.16.M88.4 R192, [R230] ;  /* 0x00000000e6c0783b */ /* 0x000fee0000000200 */
        /* <DEDUP_REMOVED lines=16> */
[----:B------:R-:W-:Y:S05]  /*9120*/  DEPBAR.LE SB0, 0x0 ;  /* 0x000080000000791a */ /* 0x000fea0000000000 */
        /* <DEDUP_REMOVED lines=13> */
[----:B------:R-:W-:Y:S07]  /*9200*/  @!UPT UIADD3 URZ, URZ, URZ, URZ ;  /* 0x0000003f3f3ff290 */ /* 0x000fee000fffe03f */
[----:B------:R-:W-:-:S11]  /*9210*/  @!P0 BRA `(.L_x_3343) ;  /* 0x0000075000008947 */ /* 0x000fd60003800000 */
[----:B------:R-:W-:Y:S01]  /*9220*/  SHF.R.S32.HI R185, RZ, 0x1f, R251 ;  /* 0x0000001fffb97819 */ /* 0x000fe200000114fb */
[----:B------:R-:W2:Y:S01]  /*9230*/  LDL R2, [R1+0x18] ;  /* 0x0000180001027983 */ /* 0x000ea20000100800 */
[----:B------:R-:W-:Y:S01]  /*9240*/  SHF.R.S32.HI R186, RZ, 0x1f, R252 ;  /* 0x0000001fffba7819 */ /* 0x000fe200000114fc */
[----:B------:R-:W-:Y:S01]  /*9250*/  IMAD.MOV.U32 R3, RZ, RZ, c[0x0][0x2b8] ;  /* 0x0000ae00ff037624 */ /* 0x000fe200078e00ff */
[----:B------:R-:W-:Y:S01]  /*9260*/  SHF.L.U64.HI R187, R251, 0x1, R185 ;  /* 0x00000001fbbb7819 */ /* 0x000fe200000102b9 */
[----:B------:R-:W3:Y:S01]  /*9270*/  LDL R0, [R1+0x10] ;  /* 0x0000100001007983 */ /* 0x000ee20000100800 */
[----:B------:R-:W-:Y:S01]  /*9280*/  SHF.R.S32.HI R185, RZ, 0x1f, R245 ;  /* 0x0000001fffb97819 */ /* 0x000fe200000114f5 */
[----:B------:R-:W-:Y:S01]  /*9290*/  IMAD.MOV.U32 R246, RZ, RZ, RZ ;  /* 0x000000fffff67224 */ /* 0x000fe200078e00ff */
[----:B------:R-:W-:Y:S01]  /*92a0*/  ISETP.NE.AND P1, PT, R3, 0x1, PT ;  /* 0x000000010300780c */ /* 0x000fe20003f25270 */
[----:B------:R-:W-:Y:S01]  /*92b0*/  IMAD.SHL.U32 R196, R251, 0x2, RZ ;  /* 0x00000002fbc47824 */ /* 0x000fe200078e00ff */
[C---:B------:R-:W-:Y:S01]  /*92c0*/  SHF.L.U64.HI R186, R252.reuse, 0x1, R186 ;  /* 0x00000001fcba7819 */ /* 0x040fe200000102ba */
[----:B------:R-:W-:Y:S01]  /*92d0*/  IMAD.SHL.U32 R195, R252, 0x2, RZ ;  /* 0x00000002fcc37824 */ /* 0x000fe200078e00ff */
[C---:B------:R-:W-:Y:S01]  /*92e0*/  SHF.L.U64.HI R185, R245.reuse, 0x1, R185 ;  /* 0x00000001f5b97819 */ /* 0x040fe200000102b9 */
[C---:B------:R-:W-:Y:S01]  /*92f0*/  IMAD.SHL.U32 R194, R245.reuse, 0x2, RZ ;  /* 0x00000002f5c27824 */ /* 0x040fe200078e00ff */
[----:B------:R-:W4:Y:S06]  /*9300*/  LDL.64 R216, [R1+0x28] ;  /* 0x0000280001d87983 */ /* 0x000f2c0000100a00 */
[----:B------:R-:W5:Y:S04]  /*9310*/  LDL R172, [R1+0x38] ;  /* 0x0000380001ac7983 */ /* 0x000f680000100800 */
[----:B------:R-:W5:Y:S06]  /*9320*/  LDL.64 R220, [R1+0x20] ;  /* 0x0000200001dc7983 */ /* 0x000f6c0000100a00 */
[----:B------:R-:W5:Y:S01]  /*9330*/  LDL R218, [R1+0x1c] ;  /* 0x00001c0001da7983 */ /* 0x000f620000100800 */
[----:B----4-:R-:W-:Y:S01]  /*9340*/  IADD3 R217, R245, 0xc0, RZ ;  /* 0x000000c0f5d97810 */ /* 0x010fe20007ffe0ff */
[----:B--2---:R-:W-:Y:S03]  /*9350*/  IMAD R2, R247, 0x60, R2 ;  /* 0x00000060f7027824 */ /* 0x004fe600078e0202 */
[----:B------:R-:W-:Y:S02]  /*9360*/  SHF.R.S32.HI R217, RZ, 0x1f, R217 ;  /* 0x0000001fffd97819 */ /* 0x000fe400000114d9 */
[----:B---3--:R-:W-:Y:S05]  /*9370*/  IADD3 R2, R2, -0x60, R0 ;  /* 0xffffffa002027810 */ /* 0x008fea0007ffe000 */
[----:B------:R-:W-:Y:S04]  /*9380*/  @P1 IMAD.HI.U32 R3, R2, c[0x0][0x2bc], RZ ;  /* 0x0000af0002031a27 */ /* 0x000fe800078e00ff */
[----:B------:R-:W-:Y:S01]  /*9390*/  IMAD.MOV.U32 R0, RZ, RZ, R2 ;  /* 0x000000ffff007224 */ /* 0x000fe200078e0002 */
[----:B------:R-:W-:Y:S04]  /*93a0*/  @P1 SHF.R.U32.HI R0, RZ, c[0x0][0x2c0], R3 ;  /* 0x0000b000ff001a19 */ /* 0x000fe80000011603 */
[C---:B------:R-:W-:Y:S02]  /*93b0*/  @!P6 IADD3 R3, P0, R0.reuse, R216, RZ ;  /* 0x000000d80003e210 */ /* 0x040fe40007f1e0ff */
[----:B------:R-:W-:Y:S02]  /*93c0*/  IADD3 R216, R245, 0xc0, RZ ;  /* 0x000000c0f5d87810 */ /* 0x000fe40007ffe0ff */
[----:B-----5:R-:W-:Y:S01]  /*93d0*/  @!P6 LEA.HI.X.SX32 R173, R0, R172, 0x1, P0 ;  /* 0x000000ac00ade211 */ /* 0x020fe200000f0eff */
[----:B------:R-:W-:Y:S01]  /*93e0*/  IMAD.MOV R0, RZ, RZ, -R0 ;  /* 0x000000ffff007224 */ /* 0x000fe200078e0a00 */
[C---:B------:R-:W-:Y:S01]  /*93f0*/  @!P6 LEA R172, P0, R3.reuse, c[0x0][0x2a0], 0x2 ;  /* 0x0000a80003acea11 */ /* 0x040fe200078010ff */
[C---:B------:R-:W-:Y:S01]  /*9400*/  IMAD.SHL.U32 R197, R216.reuse, 0x2, RZ ;  /* 0x00000002d8c57824 */ /* 0x040fe200078e00ff */
[----:B------:R-:W-:Y:S01]  /*9410*/  SHF.L.U64.HI R188, R216, 0x1, R217 ;  /* 0x00000001d8bc7819 */ /* 0x000fe200000102d9 */
        /* <DEDUP_REMOVED lines=18> */
.L_x_3401:
[----:B------:R-:W-:-:S05]  /*9540*/  BRA.DIV ~URZ, `(.L_x_3345) ;  /* 0x0000c5e27f007947 */ /* 0x000fca000b800000 */
[----:B------:R-:W3:Y:S01]  /*9550*/  SHFL.IDX PT, R3, R184, RZ, 0x181f ;  /* 0x00181fffb8037589 */ /* 0x000ee200000e0000 */
[----:B------:R-:W-:Y:S02]  /*9560*/  ISETP.GE.AND P4, PT, R245, c[0x0][0x1d4], PT ;  /* 0x00007500f5007a0c */ /* 0x000fe40003f86270 */
[----:B------:R-:W-:Y:S01]  /*9570*/  ISETP.GE.AND P3, PT, R252, c[0x0][0x1d4], PT ;  /* 0x00007500fc007a0c */ /* 0x000fe20003f66270 */
[----:B------:R-:W4:Y:S01]  /*9580*/  SHFL.IDX PT, R0, R184, 0x1, 0x181f ;  /* 0x00381f00b8007f89 */ /* 0x000f2200000e0000 */
[----:B------:R-:W-:Y:S02]  /*9590*/  ISETP.GE.AND P2, PT, R251, c[0x0][0x1d4], PT ;  /* 0x00007500fb007a0c */ /* 0x000fe40003f46270 */
[----:B------:R-:W-:Y:S01]  /*95a0*/  IADD3 R198, R245, 0xc0, RZ ;  /* 0x000000c0f5c67810 */ /* 0x000fe20007ffe0ff */
[----:B------:R-:W5:Y:S01]  /*95b0*/  SHFL.IDX PT, R2, R173, 0x1, 0x181f ;  /* 0x00381f00ad027f89 */ /* 0x000f6200000e0000 */
[----:B------:R-:W-:Y:S02]  /*95c0*/  SEL R189, RZ, 0x10, P4 ;  /* 0x00000010ffbd7807 */ /* 0x000fe40002000000 */
[----:B------:R-:W-:Y:S02]  /*95d0*/  ISETP.GE.AND P1, PT, R198, c[0x0][0x1d4], PT ;  /* 0x00007500c6007a0c */ /* 0x000fe40003f26270 */
[C---:B---3--:R-:W-:Y:S05]  /*95e0*/  IADD3 R190, P0, R3.reuse, R194, RZ ;  /* 0x000000c203be7210 */ /* 0x048fea0007f1e0ff */
[C---:B--2---:R-:W-:Y:S05]  /*95f0*/  IMAD.X R191, R172.reuse, 0x1, R185, P0 ;  /* 0x00000001acbf7824 */ /* 0x044fea00000e06b9 */
[----:B------:R2:W-:Y:S02]  /*9600*/  LDGSTS.E.BYPASS.LTC128B.128 [R243+0xc100], [R190.64], !P4 ;  /* 0x0c100000bef37fae */ /* 0x0005e4000e101d46 */
[C---:B--2---:R-:W-:Y:S05]  /*9610*/  IADD3 R190, P0, R3.reuse, R195, RZ ;  /* 0x000000c303be7210 */ /* 0x044fea0007f1e0ff */
[C---:B------:R-:W-:Y:S05]  /*9620*/  IMAD.X R191, R172.reuse, 0x1, R186, P0 ;  /* 0x00000001acbf7824 */ /* 0x040fea00000e06ba */
[----:B------:R2:W-:Y:S02]  /*9630*/  LDGSTS.E.BYPASS.LTC128B.128 [R243+0xf100], [R190.64], !P3 ;  /* 0x0f100000bef37fae */ /* 0x0005e4000d901d46 */
[C---:B--2---:R-:W-:Y:S05]  /*9640*/  IADD3 R190, P0, R3.reuse, R196, RZ ;  /* 0x000000c403be7210 */ /* 0x044fea0007f1e0ff */
[C---:B------:R-:W-:Y:S01]  /*9650*/  IMAD.X R191, R172.reuse, 0x1, R187, P0 ;  /* 0x00000001acbf7824 */ /* 0x040fe200000e06bb */
[----:B------:R-:W-:Y:S04]  /*9660*/  IADD3 R192, P0, R3, R197, RZ ;  /* 0x000000c503c07210 */ /* 0x000fe80007f1e0ff */
[----:B------:R4:W-:Y:S01]  /*9670*/  LDGSTS.E.BYPASS.LTC128B.128 [R243+0x12100], [R190.64], !P2 ;  /* 0x12100000bef37fae */ /* 0x0009e2000d101d46 */
[----:B------:R-:W-:Y:S03]  /*9680*/  IMAD.X R193, R172, 0x1, R188, P0 ;  /* 0x00000001acc17824 */ /* 0x000fe600000e06bc */
[----:B------:R2:W3:Y:S04]  /*9690*/  SHFL.IDX PT, R172, R173, 0x2, 0x181f ;  /* 0x00581f00adac7f89 */ /* 0x0004e800000e0000 */
[----:B------:R1:W-:Y:S01]  /*96a0*/  LDGSTS.E.BYPASS.LTC128B.128 [R243+0x15100], [R192.64], !P1 ;  /* 0x15100000c0f37fae */ /* 0x0003e2000c901d46 */
[----:B----4-:R-:W-:Y:S05]  /*96b0*/  IADD3 R190, P0, R0, R194, RZ ;  /* 0x000000c200be7210 */ /* 0x010fea0007f1e0ff */
[----:B-----5:R-:W-:Y:S05]  /*96c0*/  IMAD.X R191, R2, 0x1, R185, P0 ;  /* 0x0000000102bf7824 */ /* 0x020fea00000e06b9 */
[----:B------:R4:W-:Y:S02]  /*96d0*/  LDGSTS.E.BYPASS.LTC128B.128 [R243+0xd100], [R190.64], !P4 ;  /* 0x0d100000bef37fae */ /* 0x0009e4000e101d46 */
[----:B----4-:R-:W-:Y:S05]  /*96e0*/  IADD3 R190, P0, R0, R195, RZ ;  /* 0x000000c300be7210 */ /* 0x010fea0007f1e0ff */
        /* <DEDUP_REMOVED lines=8> */
[----:B----4-:R-:W-:Y:S02]  /*9770*/  SEL R193, RZ, 0x10, P2 ;  /* 0x00000010ffc17807 */ /* 0x010fe40001000000 */
[----:B------:R-:W-:Y:S02]  /*9780*/  SEL R192, RZ, 0x10, P1 ;  /* 0x00000010ffc07807 */ /* 0x000fe40000800000 */
[----:B------:R4:W-:Y:S02]  /*9790*/  LDGSTS.E.BYPASS.LTC128B.128 [R243+0x16100], [R190.64], !P1 ;  /* 0x16100000bef37fae */ /* 0x0009e4000c901d46 */
[----:B----4-:R-:W-:Y:S02]  /*97a0*/  SEL R190, RZ, 0x10, P3 ;  /* 0x00000010ffbe7807 */ /* 0x010fe40001800000 */
.L_x_3402:
        /* <DEDUP_REMOVED lines=28> */
.L_x_3343:
[----:B------:R-:W-:Y:S05]  /*9970*/  BSYNC B0 ;  /* 0x0000000000007941 */ /* 0x000fea0003800000 */
.L_x_3342:
[----:B------:R-:W3:Y:S01]  /*9980*/  LDL R172, [R1+0x40] ;  /* 0x0000400001ac7983 */ /* 0x000ee20000100800 */
[----:B------:R-:W-:Y:S02]  /*9990*/  IMAD.MOV.U32 R173, RZ, RZ, c[0x0][0x2c4] ;  /* 0x0000b100ffad7624 */ /* 0x000fe400078e00ff */
[----:B------:R-:W-:Y:S01]  /*99a0*/  IMAD R0, R247, -0x60, RZ ;  /* 0xffffffa0f7007824 */ /* 0x000fe200078e02ff */
[----:B--2---:R-:W3:Y:S02]  /*99b0*/  LDL R3, [R1+0x4c] ;  /* 0x00004c0001037983 */ /* 0x004ee40000100800 */
[----:B------:R-:W-:Y:S02]  /*99c0*/  ISETP.NE.AND P0, PT, R173, 0x1, PT ;  /* 0x00000001ad00780c */ /* 0x000fe40003f05270 */
[----:B------:R-:W2:Y:S04]  /*99d0*/  LDL R2, [R1+0x50] ;  /* 0x0000500001027983 */ /* 0x000ea80000100800 */
[----:B------:R-:W0:Y:S01]  /*99e0*/  LDGDEPBAR ;  /* 0x00000000000079af */ /* 0x000e220000000000 */
[----:B---3--:R-:W-:Y:S01]  /*99f0*/  IADD3 R172, R3, R172, RZ ;  /* 0x000000ac03ac7210 */ /* 0x008fe20007ffe0ff */
[----:B------:R-:W-:Y:S01]  /*9a00*/  IMAD.MOV.U32 R3, RZ, RZ, c[0x0][0x2ac] ;  /* 0x0000ab00ff037624 */ /* 0x000fe200078e00ff */
[----:B--2---:R-:W-:Y:S04]  /*9a10*/  IADD3 R0, -R2, 0x1, R0 ;  /* 0x0000000102007810 */ /* 0x004fe80007ffe100 */
[----:B------:R-:W-:Y:S04]  /*9a20*/  @P0 IMAD.HI.U32 R2, R172, c[0x0][0x2c8], RZ ;  /* 0x0000b200ac020a27 */ /* 0x000fe800078e00ff */
[----:B------:R-:W-:Y:S01]  /*9a30*/  IMAD R0, R3, c[0x0][0x1d0], R0 ;  /* 0x0000740003007a24 */ /* 0x000fe200078e0200 */
[----:B------:R-:W-:Y:S04]  /*9a40*/  @P0 SHF.R.U32.HI R172, RZ, c[0x0][0x2cc], R2 ;  /* 0x0000b300ffac0a19 */ /* 0x000fe80000011602 */
[----:B------:R-:W-:Y:S01]  /*9a50*/  IADD3 R173, R0, -c[0x0][0x168], RZ ;  /* 0x80005a0000ad7a10 */ /* 0x000fe20007ffe0ff */
[----:B------:R-:W-:-:S05]  /*9a60*/  BRA.DIV ~URZ, `(.L_x_3346) ;  /* 0x0000c5c27f007947 */ /* 0x000fca000b800000 */
[----:B------:R1:W2:Y:S02]  /*9a70*/  SHFL.IDX PT, R0, R172, RZ, 0x1c1f ;  /* 0x001c1fffac007589 */ /* 0x0002a400000e0000 */
.L_x_3403:
[----:B--2---:R-:W-:Y:S05]  /*9a80*/  IMAD.IADD R0, R173, 0x1, R0 ;  /* 0x00000001ad007824 */ /* 0x004fea00078e0200 */
        /* <DEDUP_REMOVED lines=50> */
[----:B------:R-:W2:Y:S03]  /*9db0*/  SHFL.IDX PT, R0, R172, 0x1, 0x1c1f ;  /* 0x003c1f00ac007f89 */ /* 0x000ea600000e0000 */
[----:B------:R-:W-:Y:S04]  /*9dc0*/  FMNMX.FTZ R2, R5, R2, !PT ;  /* 0x0000000205027209 */ /* 0x000fe80007810000 */
[----:B------:R-:W-:Y:S04]  /*9dd0*/  FMNMX.FTZ R2, R8, R2, !PT ;  /* 0x0000000208027209 */ /* 0x000fe80007810000 */
[----:B------:R-:W-:Y:S04]  /*9de0*/  FMNMX.FTZ R2, R9, R2, !PT ;  /* 0x0000000209027209 */ /* 0x000fe80007810000 */
[----:B------:R-:W-:Y:S04]  /*9df0*/  FMNMX.FTZ R2, R196, R2, !PT ;  /* 0x00000002c4027209 */ /* 0x000fe80007810000 */
[----:B------:R-:W-:Y:S04]  /*9e00*/  FMNMX.FTZ R2, R195, R2, !PT ;  /* 0x00000002c3027209 */ /* 0x000fe80007810000 */
[----:B------:R-:W-:Y:S01]  /*9e10*/  FMNMX.FTZ R2, R194, R2, !PT ;  /* 0x00000002c2027209 */ /* 0x000fe20007810000 */
[----:B--2---:R-:W-:Y:S03]  /*9e20*/  IMAD.IADD R0, R173, 0x1, R0 ;  /* 0x00000001ad007824 */ /* 0x004fe600078e0200 */
[----:B------:R-:W-:Y:S02]  /*9e30*/  FMNMX.FTZ R2, R193, R2, !PT ;  /* 0x00000002c1027209 */ /* 0x000fe40007810000 */
[C---:B------:R-:W-:Y:S02]  /*9e40*/  ISETP.GT.AND P1, PT, R0.reuse, RZ, PT ;  /* 0x000000ff0000720c */ /* 0x040fe40003f24270 */
[----:B------:R-:W-:Y:S02]  /*9e50*/  ISETP.GT.AND P0, PT, R0, 0x1, PT ;  /* 0x000000010000780c */ /* 0x000fe40003f04270 */
[----:B------:R-:W-:Y:S02]  /*9e60*/  FSEL R6, R6, -INF , P1 ;  /* 0xff80000006067808 */ /* 0x000fe40000800000 */
[----:B------:R-:W-:Y:S02]  /*9e70*/  FSEL R7, R7, -INF , P0 ;  /* 0xff80000007077808 */ /* 0x000fe40000000000 */
[----:B------:R-:W-:Y:S02]  /*9e80*/  ISETP.GT.AND P1, PT, R0, 0x8, PT ;  /* 0x000000080000780c */ /* 0x000fe40003f24270 */
[----:B-1----:R-:W-:Y:S02]  /*9e90*/  FMNMX.FTZ R172, R6, R175, !PT ;  /* 0x000000af06ac7209 */ /* 0x002fe40007810000 */
[----:B------:R-:W-:Y:S02]  /*9ea0*/  ISETP.GT.AND P0, PT, R0, 0x9, PT ;  /* 0x000000090000780c */ /* 0x000fe40003f04270 */
[----:B------:R-:W-:Y:S02]  /*9eb0*/  FSEL R10, R10, -INF , P1 ;  /* 0xff8000000a0a7808 */ /* 0x000fe40000800000 */
[----:B------:R-:W-:Y:S02]  /*9ec0*/  FMNMX.FTZ R172, R7, R172, !PT ;  /* 0x000000ac07ac7209 */ /* 0x000fe40007810000 */
[----:B------:R-:W-:Y:S02]  /*9ed0*/  FSEL R11, R11, -INF , P0 ;  /* 0xff8000000b0b7808 */ /* 0x000fe40000000000 */
[----:B------:R-:W-:Y:S02]  /*9ee0*/  ISETP.GT.AND P1, PT, R0, 0x10, PT ;  /* 0x000000100000780c */ /* 0x000fe40003f24270 */
[----:B------:R-:W-:Y:S02]  /*9ef0*/  FMNMX.FTZ R172, R10, R172, !PT ;  /* 0x000000ac0aac7209 */ /* 0x000fe40007810000 */
        /* <DEDUP_REMOVED lines=83> */
.L_x_3404:
[----:B------:R-:W4:Y:S01]  /*a430*/  LDL.LU R17, [R1+0x4] ;  /* 0x0000040001117983 */ /* 0x000f220000300800 */
[C---:B------:R-:W-:Y:S01]  /*a440*/  FMUL.FTZ R188, R173.reuse, c[0x0][0x2d0] ;  /* 0x0000b400adbc7a20 */ /* 0x040fe20000410000 */
[----:B------:R-:W-:Y:S01]  /*a450*/  FSETP.NEU.FTZ.AND P0, PT, R173, -INF , PT ;  /* 0xff800000ad00780b */ /* 0x000fe20003f1d000 */
[----:B------:R-:W-:Y:S01]  /*a460*/  WARPSYNC 0xffffffff ;  /* 0xffffffff00007948 */ /* 0x000fe20003800000 */
[----:B---3--:R-:W-:Y:S01]  /*a470*/  FMNMX.FTZ R3, R0, R172, !PT ;  /* 0x000000ac00037209 */ /* 0x008fe20007810000 */
[----:B------:R-:W1:Y:S01]  /*a480*/  LDSM.16.MT88.4 R12, [R232] ;  /* 0x00000000e80c783b */ /* 0x000e620000004200 */
[----:B------:R-:W-:Y:S03]  /*a490*/  FSEL R188, R188, RZ, P0 ;  /* 0x000000ffbcbc7208 */ /* 0x000fe60000000000 */
[----:B--2---:R-:W-:Y:S02]  /*a4a0*/  FMUL.FTZ R172, R3, c[0x0][0x2d0] ;  /* 0x0000b40003ac7a20 */ /* 0x004fe40000410000 */
[--C-:B------:R-:W-:Y:S02]  /*a4b0*/  FFMA.FTZ R2, R5, c[0x0][0x2d0], -R188.reuse ;  /* 0x0000b40005027a23 */ /* 0x100fe400000108bc */
[--C-:B------:R-:W-:Y:S01]  /*a4c0*/  FFMA.FTZ R4, R4, c[0x0][0x2d0], -R188.reuse ;  /* 0x0000b40004047a23 */ /* 0x100fe200000108bc */
[----:B------:R-:W2:Y:S01]  /*a4d0*/  LDSM.16.MT88.4 R20, [R233] ;  /* 0x00000000e914783b */ /* 0x000ea20000004200 */
[----:B------:R3:W-:Y:S07]  /*a4e0*/  MUFU.EX2 R238, R2 ;  /* 0x0000000200ee7308 */ /* 0x0007ee0000000800 */
[----:B------:R-:W5:Y:S03]  /*a4f0*/  LDSM.16.MT88.4 R28, [R235] ;  /* 0x00000000eb1c783b */ /* 0x000f660000004200 */
[----:B------:R1:W-:Y:S05]  /*a500*/  MUFU.EX2 R184, R4 ;  /* 0x0000000400b87308 */ /* 0x0003ea0000000800 */
[----:B------:R-:W2:Y:S08]  /*a510*/  LDSM.16.MT88.4 R36, [R234] ;  /* 0x00000000ea24783b */ /* 0x000eb00000004200 */
[----:B------:R-:W2:Y:S01]  /*a520*/  LDSM.16.MT88.4 R44, [R232+0x3000] ;  /* 0x00300000e82c783b */ /* 0x000ea20000004200 */
[--C-:B---3--:R-:W-:Y:S04]  /*a530*/  FFMA.FTZ R2, R8, c[0x0][0x2d0], -R188.reuse ;  /* 0x0000b40008027a23 */ /* 0x108fe800000108bc */
[----:B------:R3:W-:Y:S01]  /*a540*/  MUFU.EX2 R250, R2 ;  /* 0x0000000200fa7308 */ /* 0x0007e20000000800 */
[----:B-1----:R-:W-:Y:S09]  /*a550*/  FFMA.FTZ R4, R9, c[0x0][0x2d0], -R188 ;  /* 0x0000b40009047a23 */ /* 0x002ff200000108bc */
[----:B------:R-:W-:Y:S01]  /*a560*/  MUFU.EX2 R16, R4 ;  /* 0x0000000400107308 */ /* 0x000fe20000000800 */
[----:B---3--:R-:W-:Y:S02]  /*a570*/  FSEL R2, R173, RZ, P0 ;  /* 0x000000ffad027208 */ /* 0x008fe40000000000 */
[----:B------:R-:W-:Y:S03]  /*a580*/  FSETP.NEU.FTZ.AND P0, PT, R3, -INF , PT ;  /* 0xff8000000300780b */ /* 0x000fe60003f1d000 */
[----:B------:R-:W-:Y:S01]  /*a590*/  FADD.FTZ R0, -R2, R174 ;  /* 0x000000ae02007221 */ /* 0x000fe20000010100 */
[----:B------:R-:W-:Y:S03]  /*a5a0*/  FSEL R172, R172, RZ, P0 ;  /* 0x000000ffacac7208 */ /* 0x000fe60000000000 */
[----:B------:R-:W-:Y:S02]  /*a5b0*/  FMUL.FTZ R0, R0, c[0x0][0x2d0] ;  /* 0x0000b40000007a20 */ /* 0x000fe40000410000 */
[--C-:B------:R-:W-:Y:S02]  /*a5c0*/  FFMA.FTZ R10, R10, c[0x0][0x2d0], -R172.reuse ;  /* 0x0000b4000a0a7a23 */ /* 0x100fe400000108ac */
[----:B------:R1:W4:Y:S01]  /*a5d0*/  MUFU.EX2 R2, R0 ;  /* 0x0000000000027308 */ /* 0x0003220000000800 */
[--C-:B------:R-:W-:Y:S02]  /*a5e0*/  FFMA.FTZ R11, R11, c[0x0][0x2d0], -R172.reuse ;  /* 0x0000b4000b0b7a23 */ /* 0x100fe400000108ac */
[--C-:B------:R-:W-:Y:S02]  /*a5f0*/  FFMA.FTZ R6, R6, c[0x0][0x2d0], -R172.reuse ;  /* 0x0000b40006067a23 */ /* 0x100fe400000108ac */
[----:B------:R-:W-:Y:S05]  /*a600*/  FFMA.FTZ R7, R7, c[0x0][0x2d0], -R172 ;  /* 0x0000b40007077a23 */ /* 0x000fea00000108ac */
[----:B------:R-:W-:Y:S10]  /*a610*/  MUFU.EX2 R244, R7 ;  /* 0x0000000700f47308 */ /* 0x000ff40000000800 */
[----:B------:R-:W-:Y:S01]  /*a620*/  MUFU.EX2 R249, R10 ;  /* 0x0000000a00f97308 */ /* 0x000fe20000000800 */
[----:B-1----:R-:W-:Y:S05]  /*a630*/  FSEL R0, R3, RZ, P0 ;  /* 0x000000ff03007208 */ /* 0x002fea0000000000 */
[----:B------:R-:W-:Y:S04]  /*a640*/  FADD.FTZ R0, -R0, R175 ;  /* 0x000000af00007221 */ /* 0x000fe80000010100 */
[----:B------:R-:W-:Y:S01]  /*a650*/  MUFU.EX2 R237, R6 ;  /* 0x0000000600ed7308 */ /* 0x000fe20000000800 */
[----:B------:R-:W-:Y:S09]  /*a660*/  FMUL.FTZ R0, R0, c[0x0][0x2d0] ;  /* 0x0000b40000007a20 */ /* 0x000ff20000410000 */
[----:B------:R-:W-:Y:S10]  /*a670*/  MUFU.EX2 R175, R11 ;  /* 0x0000000b00af7308 */ /* 0x000ff40000000800 */
[----:B------:R-:W1:Y:S01]  /*a680*/  MUFU.EX2 R0, R0 ;  /* 0x0000000000007308 */ /* 0x000e620000000800 */
[----:B----4-:R-:W-:Y:S01]  /*a690*/  FFMA.FTZ R174, R2, R17, R184 ;  /* 0x0000001102ae7223 */ /* 0x010fe200000100b8 */
[----:B------:R-:W-:Y:S01]  /*a6a0*/  F2FP.BF16.PACK_AB R184, R238, R184 ;  /* 0x000000b8eeb8723e */ /* 0x000fe200000010ff */
[----:B------:R-:W-:Y:S01]  /*a6b0*/  FMUL.FTZ R5, R2, R177 ;  /* 0x000000b102057220 */ /* 0x000fe20000410000 */
[----:B------:R-:W-:Y:S01]  /*a6c0*/  F2FP.BF16.PACK_AB R186, R16, R250 ;  /* 0x000000fa10ba723e */ /* 0x000fe200000010ff */
[----:B-1----:R-:W-:Y:S01]  /*a6d0*/  FMUL.FTZ R6, R0, R178 ;  /* 0x000000b200067220 */ /* 0x002fe20000410000 */
[----:B------:R-:W-:Y:S01]  /*a6e0*/  F2FP.BF16.PACK_AB R185, R244, R237 ;  /* 0x000000edf4b9723e */ /* 0x000fe200000010ff */
[----:B------:R-:W-:Y:S01]  /*a6f0*/  FMUL.FTZ R7, R0, R179 ;  /* 0x000000b300077220 */ /* 0x000fe20000410000 */
[----:B------:R-:W-:Y:S01]  /*a700*/  F2FP.BF16.PACK_AB R187, R175, R249 ;  /* 0x000000f9afbb723e */ /* 0x000fe200000010ff */
[C---:B------:R-:W-:Y:S01]  /*a710*/  FMUL.FTZ R4, R2.reuse, R176 ;  /* 0x000000b002047220 */ /* 0x040fe20000410000 */
[----:B------:R-:W3:Y:S01]  /*a720*/  LDL.LU R177, [R1+0x8] ;  /* 0x0000080001b17983 */ /* 0x000ee20000300800 */
[C---:B------:R-:W-:Y:S01]  /*a730*/  FMUL.FTZ R8, R2.reuse, R180 ;  /* 0x000000b402087220 */ /* 0x040fe20000410000 */
[----:B------:R-:W-:Y:S01]  /*a740*/  MOV R176, R16 ;  /* 0x0000001000b07202 */ /* 0x000fe20000000f00 */
[----:B------:R-:W-:Y:S02]  /*a750*/  FMUL.FTZ R9, R2, R181 ;  /* 0x000000b502097220 */ /* 0x000fe40000410000 */
[C---:B------:R-:W-:Y:S01]  /*a760*/  FMUL.FTZ R10, R0.reuse, R182 ;  /* 0x000000b6000a7220 */ /* 0x040fe20000410000 */
[C---:B------:R-:W-:Y:S05]  /*a770*/  HMMA.16816.F32.BF16 R4, R184.reuse, R12, R4 ;  /* 0x0000000cb804723c */ /* 0x040fea0000041804 */
[----:B------:R-:W-:Y:S02]  /*a780*/  FMUL.FTZ R11, R0, R183 ;  /* 0x000000b7000b7220 */ /* 0x000fe40000410000 */
[----:B------:R-:W-:Y:S01]  /*a790*/  LDSM.16.MT88.4 R180, [R232+0x2800] ;  /* 0x00280000e8b4783b */ /* 0x000fe20000004200 */
[C---:B------:R-:W-:Y:S04]  /*a7a0*/  FMUL.FTZ R12, R2.reuse, R132 ;  /* 0x00000084020c7220 */ /* 0x040fe80000410000 */
        /* <DEDUP_REMOVED lines=9> */
[C---:B------:R-:W-:Y:S02]  /*a840*/  FMUL.FTZ R19, R0.reuse, R139 ;  /* 0x0000008b00137220 */ /* 0x040fe40000410000 */
[----:B------:R-:W-:Y:S01]  /*a850*/  LDSM.16.MT88.4 R136, [R232+0x800] ;  /* 0x00080000e888783b */ /* 0x000fe20000004200 */
[----:B------:R-:W-:Y:S02]  /*a860*/  FMUL.FTZ R27, R0, R147 ;  /* 0x00000093001b7220 */ /* 0x000fe40000410000 */
[C---:B------:R-:W-:Y:S02]  /*a870*/  FMUL.FTZ R20, R2.reuse, R140 ;  /* 0x0000008c02147220 */ /* 0x040fe40000410000 */
[C---:B------:R-:W-:Y:S03]  /*a880*/  HMMA.16816.F32.BF16 R16, R184.reuse, R22, R16 ;  /* 0x00000016b810723c */ /* 0x040fe60000041810 */
[C---:B------:R-:W-:Y:S02]  /*a890*/  FMUL.FTZ R21, R2.reuse, R141 ;  /* 0x0000008d02157220 */ /* 0x040fe40000410000 */
[----:B------:R-:W-:Y:S02]  /*a8a0*/  FMUL.FTZ R24, R2, R144 ;  /* 0x0000009002187220 */ /* 0x000fe40000410000 */
[C---:B------:R-:W-:Y:S02]  /*a8b0*/  FMUL.FTZ R22, R0.reuse, R142 ;  /* 0x0000008e00167220 */ /* 0x040fe40000410000 */
[----:B------:R-:W-:Y:S02]  /*a8c0*/  FMUL.FTZ R23, R0, R143 ;  /* 0x0000008f00177220 */ /* 0x000fe40000410000 */
[----:B------:R-:W-:Y:S01]  /*a8d0*/  LDSM.16.MT88.4 R140, [R233+0x800] ;  /* 0x00080000e98c783b */ /* 0x000fe20000004200 */
[C---:B------:R-:W-:Y:S02]  /*a8e0*/  FMUL.FTZ R48, R2.reuse, R168 ;  /* 0x000000a802307220 */ /* 0x040fe40000410000 */
[C---:B------:R-:W-:Y:S02]  /*a8f0*/  FMUL.FTZ R49, R2.reuse, R169 ;  /* 0x000000a902317220 */ /* 0x040fe40000410000 */
[C---:B-----5:R-:W-:Y:S03]  /*a900*/  HMMA.16816.F32.BF16 R20, R184.reuse, R28, R20 ;  /* 0x0000001cb814723c */ /* 0x060fe60000041814 */
[----:B------:R-:W-:Y:S02]  /*a910*/  FMUL.FTZ R25, R2, R145 ;  /* 0x0000009102197220 */ /* 0x000fe40000410000 */
[C---:B------:R-:W-:Y:S02]  /*a920*/  FMUL.FTZ R26, R0.reuse, R146 ;  /* 0x00000092001a7220 */ /* 0x040fe40000410000 */
[C---:B------:R-:W-:Y:S02]  /*a930*/  FMUL.FTZ R50, R0.reuse, R170 ;  /* 0x000000aa00327220 */ /* 0x040fe40000410000 */
[----:B------:R-:W-:Y:S02]  /*a940*/  FMUL.FTZ R51, R0, R171 ;  /* 0x000000ab00337220 */ /* 0x000fe40000410000 */
[----:B------:R-:W-:Y:S01]  /*a950*/  LDSM.16.MT88.4 R168, [R233+0x5800] ;  /* 0x00580000e9a8783b */ /* 0x000fe20000004200 */
[C---:B------:R-:W-:Y:S03]  /*a960*/  HMMA.16816.F32.BF16 R24, R184.reuse, R30, R24 ;  /* 0x0000001eb818723c */ /* 0x040fe60000041818 */
[C---:B------:R-:W-:Y:S02]  /*a970*/  FMUL.FTZ R29, R2.reuse, R149 ;  /* 0x00000095021d7220 */ /* 0x040fe40000410000 */
[----:B------:R-:W-:Y:S02]  /*a980*/  FMUL.FTZ R28, R2, R148 ;  /* 0x00000094021c7220 */ /* 0x000fe40000410000 */
[C---:B------:R-:W-:Y:S02]  /*a990*/  FMUL.FTZ R30, R0.reuse, R150 ;  /* 0x00000096001e7220 */ /* 0x040fe40000410000 */
[----:B------:R-:W-:Y:S03]  /*a9a0*/  FMUL.FTZ R31, R0, R151 ;  /* 0x00000097001f7220 */ /* 0x000fe60000410000 */
[--C-:B------:R-:W-:Y:S02]  /*a9b0*/  FFMA.FTZ R150, R215, c[0x0][0x2d0], -R188.reuse ;  /* 0x0000b400d7967a23 */ /* 0x100fe400000108bc */
[--C-:B------:R-:W-:Y:S02]  /*a9c0*/  FFMA.FTZ R149, R214, c[0x0][0x2d0], -R188.reuse ;  /* 0x0000b400d6957a23 */ /* 0x100fe400000108bc */
[C---:B------:R-:W-:Y:S03]  /*a9d0*/  HMMA.16816.F32.BF16 R28, R184.reuse, R36, R28 ;  /* 0x00000024b81c723c */ /* 0x040fe6000004181c */
[----:B------:R-:W-:Y:S02]  /*a9e0*/  FMUL.FTZ R33, R2, R153 ;  /* 0x0000009902217220 */ /* 0x000fe40000410000 */
[C---:B------:R-:W-:Y:S02]  /*a9f0*/  FMUL.FTZ R34, R0.reuse, R154 ;  /* 0x0000009a00227220 */ /* 0x040fe40000410000 */
[----:B------:R-:W-:Y:S02]  /*aa00*/  FMUL.FTZ R35, R0, R155 ;  /* 0x0000009b00237220 */ /* 0x000fe40000410000 */
[----:B------:R-:W-:Y:S03]  /*aa10*/  FMUL.FTZ R32, R2, R152 ;  /* 0x0000009802207220 */ /* 0x000fe60000410000 */
[--C-:B------:R-:W-:Y:S02]  /*aa20*/  FFMA.FTZ R154, R212, c[0x0][0x2d0], -R188.reuse ;  /* 0x0000b400d49a7a23 */ /* 0x100fe400000108bc */
[--C-:B------:R-:W-:Y:S02]  /*aa30*/  FFMA.FTZ R153, R211, c[0x0][0x2d0], -R188.reuse ;  /* 0x0000b400d3997a23 */ /* 0x100fe400000108bc */
[C---:B------:R-:W-:Y:S03]  /*aa40*/  HMMA.16816.F32.BF16 R32, R184.reuse, R38, R32 ;  /* 0x00000026b820723c */ /* 0x040fe60000041820 */
[C---:B------:R-:W-:Y:S02]  /*aa50*/  FMUL.FTZ R36, R2.reuse, R156 ;  /* 0x0000009c02247220 */ /* 0x040fe40000410000 */
[----:B------:R-:W-:Y:S02]  /*aa60*/  FMUL.FTZ R37, R2, R157 ;  /* 0x0000009d02257220 */ /* 0x000fe40000410000 */
[C---:B------:R-:W-:Y:S02]  /*aa70*/  FMUL.FTZ R38, R0.reuse, R158 ;  /* 0x0000009e00267220 */ /* 0x040fe40000410000 */
[----:B------:R-:W-:Y:S03]  /*aa80*/  FMUL.FTZ R39, R0, R159 ;  /* 0x0000009f00277220 */ /* 0x000fe60000410000 */
[----:B------:R-:W-:Y:S02]  /*aa90*/  FFMA.FTZ R155, R210, c[0x0][0x2d0], -R188 ;  /* 0x0000b400d29b7a23 */ /* 0x000fe400000108bc */
[C---:B------:R-:W-:Y:S02]  /*aaa0*/  FMUL.FTZ R40, R2.reuse, R160 ;  /* 0x000000a002287220 */ /* 0x040fe40000410000 */
[C---:B------:R-:W-:Y:S03]  /*aab0*/  HMMA.16816.F32.BF16 R36, R184.reuse, R44, R36 ;  /* 0x0000002cb824723c */ /* 0x040fe60000041824 */
[----:B------:R-:W-:Y:S02]  /*aac0*/  FMUL.FTZ R41, R2, R161 ;  /* 0x000000a102297220 */ /* 0x000fe40000410000 */
[C---:B------:R-:W-:Y:S02]  /*aad0*/  FMUL.FTZ R42, R0.reuse, R162 ;  /* 0x000000a2002a7220 */ /* 0x040fe40000410000 */
[----:B------:R-:W-:Y:S02]  /*aae0*/  FMUL.FTZ R43, R0, R163 ;  /* 0x000000a3002b7220 */ /* 0x000fe40000410000 */
[C---:B------:R-:W-:Y:S03]  /*aaf0*/  FMUL.FTZ R44, R2.reuse, R164 ;  /* 0x000000a4022c7220 */ /* 0x040fe60000410000 */
[C---:B------:R-:W-:Y:S02]  /*ab00*/  FMUL.FTZ R45, R2.reuse, R165 ;  /* 0x000000a5022d7220 */ /* 0x040fe40000410000 */
[C---:B------:R-:W-:Y:S03]  /*ab10*/  HMMA.16816.F32.BF16 R40, R184.reuse, R46, R40 ;  /* 0x0000002eb828723c */ /* 0x040fe60000041828 */
        /* <DEDUP_REMOVED lines=38> */
[C---:B------:R-:W-:Y:S04]  /*ad80*/  FMUL.FTZ R82, R0.reuse, R82 ;  /* 0x0000005200527220 */ /* 0x040fe80000410000 */
        /* <DEDUP_REMOVED lines=46> */
[----:B------:R-:W-:Y:S02]  /*b070*/  FMUL.FTZ R123, R0, R123 ;  /* 0x0000007b007b7220 */ /* 0x000fe40000410000 */
[----:B------:R-:W-:Y:S04]  /*b080*/  FADD.FTZ R151, R238, R174 ;  /* 0x000000aeee977221 */ /* 0x000fe80000010000 */
[----:B------:R-:W-:Y:S02]  /*b090*/  FADD.FTZ R151, R250, R151 ;  /* 0x00000097fa977221 */ /* 0x000fe40000010000 */
[--C-:B------:R-:W-:Y:S02]  /*b0a0*/  FFMA.FTZ R148, R213, c[0x0][0x2d0], -R188.reuse ;  /* 0x0000b400d5947a23 */ /* 0x100fe400000108bc */
[C---:B------:R-:W-:Y:S02]  /*b0b0*/  FMUL.FTZ R124, R2.reuse, R124 ;  /* 0x0000007c027c7220 */ /* 0x040fe40000410000 */
[C---:B------:R-:W-:Y:S02]  /*b0c0*/  FMUL.FTZ R125, R2.reuse, R125 ;  /* 0x0000007d027d7220 */ /* 0x040fe40000410000 */
[C---:B------:R-:W-:Y:S02]  /*b0d0*/  FMUL.FTZ R128, R2.reuse, R128 ;  /* 0x0000008002807220 */ /* 0x040fe40000410000 */
[----:B------:R-:W-:Y:S02]  /*b0e0*/  FMUL.FTZ R129, R2, R129 ;  /* 0x0000008102817220 */ /* 0x000fe40000410000 */
[--C-:B------:R-:W-:Y:S02]  /*b0f0*/  FFMA.FTZ R2, R196, c[0x0][0x2d0], -R188.reuse ;  /* 0x0000b400c4027a23 */ /* 0x100fe400000108bc */
[C---:B------:R-:W-:Y:S02]  /*b100*/  FMUL.FTZ R126, R0.reuse, R126 ;  /* 0x0000007e007e7220 */ /* 0x040fe40000410000 */
[----:B------:R2:W-:Y:S01]  /*b110*/  MUFU.EX2 R157, R2 ;  /* 0x00000002009d7308 */ /* 0x0005e20000000800 */
[C---:B------:R-:W-:Y:S02]  /*b120*/  FMUL.FTZ R127, R0.reuse, R127 ;  /* 0x0000007f007f7220 */ /* 0x040fe40000410000 */
[C---:B------:R-:W-:Y:S02]  /*b130*/  FMUL.FTZ R130, R0.reuse, R130 ;  /* 0x0000008200827220 */ /* 0x040fe40000410000 */
[----:B------:R-:W-:Y:S02]  /*b140*/  FMUL.FTZ R131, R0, R131 ;  /* 0x0000008300837220 */ /* 0x000fe40000410000 */
[--C-:B------:R-:W-:Y:S01]  /*b150*/  FFMA.FTZ R156, R209, c[0x0][0x2d0], -R188.reuse ;  /* 0x0000b400d19c7a23 */ /* 0x100fe200000108bc */
[C---:B-1----:R-:W-:Y:S08]  /*b160*/  HMMA.16816.F32.BF16 R76, R184.reuse, R132, R76 ;  /* 0x00000084b84c723c */ /* 0x042ff0000004184c */
[C---:B------:R-:W-:Y:S01]  /*b170*/  HMMA.16816.F32.BF16 R80, R184.reuse, R134, R80 ;  /* 0x00000086b850723c */ /* 0x040fe20000041850 */
[----:B------:R-:W1:Y:S03]  /*b180*/  LDSM.16.MT88.4 R132, [R235+0x6000] ;  /* 0x00600000eb84783b */ /* 0x000e660000004200 */
[--C-:B--2---:R-:W-:Y:S04]  /*b190*/  FFMA.FTZ R2, R195, c[0x0][0x2d0], -R188.reuse ;  /* 0x0000b400c3027a23 */ /* 0x104fe800000108bc */
[----:B------:R2:W4:Y:S04]  /*b1a0*/  MUFU.EX2 R163, R2 ;  /* 0x0000000200a37308 */ /* 0x0005280000000800 */
[--C-:B--2---:R-:W-:Y:S06]  /*b1b0*/  FFMA.FTZ R2, R194, c[0x0][0x2d0], -R188.reuse ;  /* 0x0000b400c2027a23 */ /* 0x104fec00000108bc */
[----:B------:R2:W-:Y:S01]  /*b1c0*/  MUFU.EX2 R164, R2 ;  /* 0x0000000200a47308 */ /* 0x0005e20000000800 */
[C---:B-1----:R-:W-:Y:S08]  /*b1d0*/  HMMA.16816.F32.BF16 R84, R184.reuse, R132, R84 ;  /* 0x00000084b854723c */ /* 0x042ff00000041854 */
[C---:B------:R-:W-:Y:S01]  /*b1e0*/  HMMA.16816.F32.BF16 R88, R184.reuse, R134, R88 ;  /* 0x00000086b858723c */ /* 0x040fe20000041858 */
[----:B------:R-:W1:Y:S03]  /*b1f0*/  LDSM.16.MT88.4 R132, [R234+0x6000] ;  /* 0x00600000ea84783b */ /* 0x000e660000004200 */
[----:B--2---:R-:W-:Y:S04]  /*b200*/  FFMA.FTZ R2, R193, c[0x0][0x2d0], -R188 ;  /* 0x0000b400c1027a23 */ /* 0x004fe800000108bc */
[----:B------:R2:W-:Y:S04]  /*b210*/  MUFU.EX2 R167, R2 ;  /* 0x0000000200a77308 */ /* 0x0005e80000000800 */
[----:B--2---:R-:W-:Y:S01]  /*b220*/  FFMA.FTZ R2, R190, c[0x0][0x2d0], -R172 ;  /* 0x0000b400be027a23 */ /* 0x004fe200000108ac */
[C---:B-1----:R-:W-:Y:S03]  /*b230*/  HMMA.16816.F32.BF16 R92, R184.reuse, R132, R92 ;  /* 0x00000084b85c723c */ /* 0x042fe6000004185c */
[----:B------:R-:W-:Y:S02]  /*b240*/  FFMA.FTZ R190, R207, c[0x0][0x2d0], -R188 ;  /* 0x0000b400cfbe7a23 */ /* 0x000fe400000108bc */
[----:B------:R1:W-:Y:S03]  /*b250*/  MUFU.EX2 R158, R2 ;  /* 0x00000002009e7308 */ /* 0x0003e60000000800 */
[C---:B------:R-:W-:Y:S01]  /*b260*/  HMMA.16816.F32.BF16 R96, R184.reuse, R134, R96 ;  /* 0x00000086b860723c */ /* 0x040fe20000041860 */
[----:B------:R-:W2:Y:S06]  /*b270*/  LDSM.16.MT88.4 R132, [R232+0x9000] ;  /* 0x00900000e884783b */ /* 0x000eac0000004200 */
[----:B------:R-:W-:Y:S10]  /*b280*/  MUFU.EX2 R207, R149 ;  /* 0x0000009500cf7308 */ /* 0x000ff40000000800 */
[----:B------:R-:W-:Y:S01]  /*b290*/  MUFU.EX2 R190, R190 ;  /* 0x000000be00be7308 */ /* 0x000fe20000000800 */
[----:B-1----:R-:W-:Y:S02]  /*b2a0*/  FFMA.FTZ R2, R189, c[0x0][0x2d0], -R172 ;  /* 0x0000b400bd027a23 */ /* 0x002fe400000108ac */
[----:B------:R-:W-:Y:S07]  /*b2b0*/  FFMA.FTZ R189, R208, c[0x0][0x2d0], -R188 ;  /* 0x0000b400d0bd7a23 */ /* 0x000fee00000108bc */
[----:B------:R1:W-:Y:S10]  /*b2c0*/  MUFU.EX2 R208, R148 ;  /* 0x0000009400d07308 */ /* 0x0003f40000000800 */
[----:B------:R5:W3:Y:S01]  /*b2d0*/  MUFU.EX2 R159, R2 ;  /* 0x00000002009f7308 */ /* 0x000ae20000000800 */
[C---:B--2---:R-:W-:Y:S09]  /*b2e0*/  HMMA.16816.F32.BF16 R100, R184.reuse, R132, R100 ;  /* 0x00000084b864723c */ /* 0x044ff20000041864 */
[----:B------:R-:W-:Y:S01]  /*b2f0*/  MUFU.EX2 R189, R189 ;  /* 0x000000bd00bd7308 */ /* 0x000fe20000000800 */
[C---:B------:R-:W-:Y:S01]  /*b300*/  HMMA.16816.F32.BF16 R104, R184.reuse, R134, R104 ;  /* 0x00000086b868723c */ /* 0x040fe20000041868 */
[----:B------:R-:W2:Y:S02]  /*b310*/  LDSM.16.MT88.4 R132, [R233+0x9000] ;  /* 0x00900000e984783b */ /* 0x000ea40000004200 */
[----:B-1----:R-:W-:Y:S02]  /*b320*/  FADD.FTZ R148, R176, R151 ;  /* 0x00000097b0947221 */ /* 0x002fe40000010000 */
[----:B-----5:R-:W-:Y:S02]  /*b330*/  FFMA.FTZ R2, R191, c[0x0][0x2d0], -R172 ;  /* 0x0000b400bf027a23 */ /* 0x020fe400000108ac */
[----:B------:R-:W-:Y:S02]  /*b340*/  FFMA.FTZ R191, R206, c[0x0][0x2d0], -R188 ;  /* 0x0000b400cebf7a23 */ /* 0x000fe400000108bc */
[----:B------:R-:W-:Y:S10]  /*b350*/  MUFU.EX2 R206, R150 ;  /* 0x0000009600ce7308 */ /* 0x000ff40000000800 */
[----:B------:R3:W-:Y:S10]  /*b360*/  MUFU.EX2 R165, R2 ;  /* 0x0000000200a57308 */ /* 0x0007f40000000800 */
[----:B------:R-:W-:Y:S01]  /*b370*/  MUFU.EX2 R191, R191 ;  /* 0x000000bf00bf7308 */ /* 0x000fe20000000800 */
[C---:B--2---:R-:W-:Y:S08]  /*b380*/  HMMA.16816.F32.BF16 R108, R184.reuse, R132, R108 ;  /* 0x00000084b86c723c */ /* 0x044ff0000004186c */
[C---:B------:R-:W-:Y:S01]  /*b390*/  HMMA.16816.F32.BF16 R112, R184.reuse, R134, R112 ;  /* 0x00000086b870723c */ /* 0x040fe20000041870 */
[----:B------:R-:W1:Y:S03]  /*b3a0*/  LDSM.16.MT88.4 R132, [R235+0x9000] ;  /* 0x00900000eb84783b */ /* 0x000e660000004200 */
[----:B---3--:R-:W-:Y:S02]  /*b3b0*/  FFMA.FTZ R2, R0, R177, R237 ;  /* 0x000000b100027223 */ /* 0x008fe400000100ed */
[----:B------:R-:W-:Y:S04]  /*b3c0*/  FFMA.FTZ R0, R192, c[0x0][0x2d0], -R172 ;  /* 0x0000b400c0007a23 */ /* 0x000fe800000108ac */
[----:B------:R2:W3:Y:S02]  /*b3d0*/  MUFU.EX2 R166, R0 ;  /* 0x0000000000a67308 */ /* 0x0004e40000000800 */
[--C-:B--2---:R-:W-:Y:S08]  /*b3e0*/  FFMA.FTZ R0, R204, c[0x0][0x2d0], -R188.reuse ;  /* 0x0000b400cc007a23 */ /* 0x104ff000000108bc */
[----:B------:R2:W-:Y:S01]  /*b3f0*/  MUFU.EX2 R162, R0 ;  /* 0x0000000000a27308 */ /* 0x0005e20000000800 */
[C---:B-1----:R-:W-:Y:S08]  /*b400*/  HMMA.16816.F32.BF16 R116, R184.reuse, R132, R116 ;  /* 0x00000084b874723c */ /* 0x042ff00000041874 */
[C---:B------:R-:W-:Y:S01]  /*b410*/  HMMA.16816.F32.BF16 R120, R184.reuse, R134, R120 ;  /* 0x00000086b878723c */ /* 0x040fe20000041878 */
[----:B------:R-:W1:Y:S03]  /*b420*/  LDSM.16.MT88.4 R132, [R234+0x9000] ;  /* 0x00900000ea84783b */ /* 0x000e660000004200 */
[--C-:B--2---:R-:W-:Y:S04]  /*b430*/  FFMA.FTZ R0, R203, c[0x0][0x2d0], -R188.reuse ;  /* 0x0000b400cb007a23 */ /* 0x104fe800000108bc */
[----:B------:R2:W-:Y:S01]  /*b440*/  MUFU.EX2 R161, R0 ;  /* 0x0000000000a17308 */ /* 0x0005e20000000800 */
[C---:B-1----:R-:W-:Y:S03]  /*b450*/  HMMA.16816.F32.BF16 R124, R184.reuse, R132, R124 ;  /* 0x00000084b87c723c */ /* 0x042fe6000004187c */
[--C-:B--2---:R-:W-:Y:S04]  /*b460*/  FFMA.FTZ R0, R202, c[0x0][0x2d0], -R188.reuse ;  /* 0x0000b400ca007a23 */ /* 0x104fe800000108bc */
[----:B----4-:R-:W-:Y:S01]  /*b470*/  F2FP.BF16.PACK_AB R132, R163, R157 ;  /* 0x0000009da384723e */ /* 0x010fe200000010ff */
[----:B------:R-:W-:Y:S01]  /*b480*/  HMMA.16816.F32.BF16 R128, R184, R134, R128 ;  /* 0x00000086b880723c */ /* 0x000fe20000041880 */
[----:B------:R1:W-:Y:S03]  /*b490*/  MUFU.EX2 R145, R0 ;  /* 0x0000000000917308 */ /* 0x0003e60000000800 */
[----:B------:R-:W-:Y:S03]  /*b4a0*/  F2FP.BF16.PACK_AB R133, R159, R158 ;  /* 0x0000009e9f85723e */ /* 0x000fe600000010ff */
[----:B------:R-:W-:Y:S02]  /*b4b0*/  F2FP.BF16.PACK_AB R134, R167, R164 ;  /* 0x000000a4a786723e */ /* 0x000fe400000010ff */
[----:B---3--:R-:W-:Y:S03]  /*b4c0*/  F2FP.BF16.PACK_AB R135, R166, R165 ;  /* 0x000000a5a687723e */ /* 0x008fe600000010ff */
[----:B------:R-:W-:Y:S04]  /*b4d0*/  F2FP.BF16.PACK_AB R184, R190, R189 ;  /* 0x000000bdbeb8723e */ /* 0x000fe800000010ff */
[C---:B------:R-:W-:Y:S08]  /*b4e0*/  HMMA.16816.F32.BF16 R4, R132.reuse, R136, R4 ;  /* 0x000000888404723c */ /* 0x040ff00000041804 */
[C---:B------:R-:W-:Y:S01]  /*b4f0*/  HMMA.16816.F32.BF16 R8, R132.reuse, R138, R8 ;  /* 0x0000008a8408723c */ /* 0x040fe20000041808 */
[----:B------:R-:W2:Y:S03]  /*b500*/  LDSM.16.MT88.4 R136, [R235+0x800] ;  /* 0x00080000eb88783b */ /* 0x000ea60000004200 */
[----:B-1----:R-:W-:Y:S04]  /*b510*/  FFMA.FTZ R0, R201, c[0x0][0x2d0], -R188 ;  /* 0x0000b400c9007a23 */ /* 0x002fe800000108bc */
[C---:B------:R-:W-:Y:S01]  /*b520*/  HMMA.16816.F32.BF16 R12, R132.reuse, R140, R12 ;  /* 0x0000008c840c723c */ /* 0x040fe2000004180c */
[----:B------:R1:W-:Y:S07]  /*b530*/  MUFU.EX2 R146, R0 ;  /* 0x0000000000927308 */ /* 0x0003ee0000000800 */
[C---:B------:R-:W-:Y:S01]  /*b540*/  HMMA.16816.F32.BF16 R16, R132.reuse, R142, R16 ;  /* 0x0000008e8410723c */ /* 0x040fe20000041810 */
[----:B------:R-:W3:Y:S03]  /*b550*/  LDSM.16.MT88.4 R140, [R234+0x800] ;  /* 0x00080000ea8c783b */ /* 0x000ee60000004200 */
[--C-:B-1----:R-:W-:Y:S02]  /*b560*/  FFMA.FTZ R0, R197, c[0x0][0x2d0], -R172.reuse ;  /* 0x0000b400c5007a23 */ /* 0x102fe400000108ac */
[----:B------:R1:W-:Y:S02]  /*b570*/  MUFU.EX2 R197, R156 ;  /* 0x0000009c00c57308 */ /* 0x0003e40000000800 */
[C---:B--2---:R-:W-:Y:S08]  /*b580*/  HMMA.16816.F32.BF16 R20, R132.reuse, R136, R20 ;  /* 0x000000888414723c */ /* 0x044ff00000041814 */
[----:B------:R2:W-:Y:S01]  /*b590*/  MUFU.EX2 R160, R0 ;  /* 0x0000000000a07308 */ /* 0x0005e20000000800 */
[C---:B------:R-:W-:Y:S01]  /*b5a0*/  HMMA.16816.F32.BF16 R24, R132.reuse, R138, R24 ;  /* 0x0000008a8418723c */ /* 0x040fe20000041818 */
[----:B------:R-:W4:Y:S07]  /*b5b0*/  LDSM.16.MT88.4 R136, [R232+0x3800] ;  /* 0x00380000e888783b */ /* 0x000f2e0000004200 */
[C---:B---3--:R-:W-:Y:S04]  /*b5c0*/  HMMA.16816.F32.BF16 R28, R132.reuse, R140, R28 ;  /* 0x0000008c841c723c */ /* 0x048fe8000004181c */
[--C-:B-1----:R-:W-:Y:S04]  /*b5d0*/  FFMA.FTZ R156, R227, c[0x0][0x2d0], -R172.reuse ;  /* 0x0000b400e39c7a23 */ /* 0x102fe800000108ac */
[C---:B------:R-:W-:Y:S01]  /*b5e0*/  HMMA.16816.F32.BF16 R32, R132.reuse, R142, R32 ;  /* 0x0000008e8420723c */ /* 0x040fe20000041820 */
[----:B------:R-:W1:Y:S03]  /*b5f0*/  LDSM.16.MT88.4 R140, [R233+0x3800] ;  /* 0x00380000e98c783b */ /* 0x000e660000004200 */
[--C-:B--2---:R-:W-:Y:S02]  /*b600*/  FFMA.FTZ R0, R198, c[0x0][0x2d0], -R172.reuse ;  /* 0x0000b400c6007a23 */ /* 0x104fe400000108ac */
[----:B------:R-:W-:Y:S10]  /*b610*/  MUFU.EX2 R198, R155 ;  /* 0x0000009b00c67308 */ /* 0x000ff40000000800 */
[----:B------:R-:W2:Y:S01]  /*b620*/  MUFU.EX2 R144, R0 ;  /* 0x0000000000907308 */ /* 0x000ea20000000800 */
[C---:B----4-:R-:W-:Y:S08]  /*b630*/  HMMA.16816.F32.BF16 R36, R132.reuse, R136, R36 ;  /* 0x000000888424723c */ /* 0x050ff00000041824 */
[C---:B------:R-:W-:Y:S01]  /*b640*/  HMMA.16816.F32.BF16 R40, R132.reuse, R138, R40 ;  /* 0x0000008a8428723c */ /* 0x040fe20000041828 */
[----:B------:R-:W3:Y:S03]  /*b650*/  LDSM.16.MT88.4 R136, [R235+0x3800] ;  /* 0x00380000eb88783b */ /* 0x000ee60000004200 */
[----:B--2---:R-:W-:Y:S04]  /*b660*/  MOV R215, R144 ;  /* 0x0000009000d77202 */ /* 0x004fe80000000f00 */
[C---:B-1----:R-:W-:Y:S04]  /*b670*/  HMMA.16816.F32.BF16 R44, R132.reuse, R140, R44 ;  /* 0x0000008c842c723c */ /* 0x042fe8000004182c */
[--C-:B------:R-:W-:Y:S02]  /*b680*/  FFMA.FTZ R0, R199, c[0x0][0x2d0], -R172.reuse ;  /* 0x0000b400c7007a23 */ /* 0x100fe400000108ac */
[----:B------:R-:W-:Y:S02]  /*b690*/  MUFU.EX2 R199, R154 ;  /* 0x0000009a00c77308 */ /* 0x000fe40000000800 */
[C---:B------:R-:W-:Y:S01]  /*b6a0*/  HMMA.16816.F32.BF16 R48, R132.reuse, R142, R48 ;  /* 0x0000008e8430723c */ /* 0x040fe20000041830 */
[----:B------:R-:W1:Y:S07]  /*b6b0*/  LDSM.16.MT88.4 R140, [R234+0x3800] ;  /* 0x00380000ea8c783b */ /* 0x000e6e0000004200 */
[----:B------:R2:W-:Y:S01]  /*b6c0*/  MUFU.EX2 R238, R0 ;  /* 0x0000000000ee7308 */ /* 0x0005e20000000800 */
[C---:B---3--:R-:W-:Y:S03]  /*b6d0*/  HMMA.16816.F32.BF16 R52, R132.reuse, R136, R52 ;  /* 0x000000888434723c */ /* 0x048fe60000041834 */
[----:B--2---:R-:W-:Y:S05]  /*b6e0*/  FFMA.FTZ R0, R200, c[0x0][0x2d0], -R172 ;  /* 0x0000b400c8007a23 */ /* 0x004fea00000108ac */
[C---:B------:R-:W-:Y:S01]  /*b6f0*/  HMMA.16816.F32.BF16 R56, R132.reuse, R138, R56 ;  /* 0x0000008a8438723c */ /* 0x040fe20000041838 */
[----:B------:R-:W2:Y:S01]  /*b700*/  LDSM.16.MT88.4 R136, [R232+0x6800] ;  /* 0x00680000e888783b */ /* 0x000ea20000004200 */
[----:B------:R-:W-:Y:S06]  /*b710*/  MUFU.EX2 R200, R153 ;  /* 0x0000009900c87308 */ /* 0x000fec0000000800 */
[C---:B-1----:R-:W-:Y:S04]  /*b720*/  HMMA.16816.F32.BF16 R60, R132.reuse, R140, R60 ;  /* 0x0000008c843c723c */ /* 0x042fe8000004183c */
[----:B------:R1:W-:Y:S04]  /*b730*/  MUFU.EX2 R237, R0 ;  /* 0x0000000000ed7308 */ /* 0x0003e80000000800 */
[C---:B------:R-:W-:Y:S01]  /*b740*/  HMMA.16816.F32.BF16 R64, R132.reuse, R142, R64 ;  /* 0x0000008e8440723c */ /* 0x040fe20000041840 */
[----:B------:R-:W3:Y:S03]  /*b750*/  LDSM.16.MT88.4 R140, [R233+0x6800] ;  /* 0x00680000e98c783b */ /* 0x000ee60000004200 */
[----:B-1----:R-:W-:Y:S01]  /*b760*/  FADD.FTZ R0, R244, R2 ;  /* 0x00000002f4007221 */ /* 0x002fe20000010000 */
[----:B------:R-:W-:Y:S01]  /*b770*/  MOV R244, R146 ;  /* 0x0000009200f47202 */ /* 0x000fe20000000f00 */
[----:B------:R-:W-:Y:S01]  /*b780*/  FFMA.FTZ R2, R216, c[0x0][0x2d0], -R188 ;  /* 0x0000b400d8027a23 */ /* 0x000fe200000108bc */
[----:B------:R-:W-:Y:S01]  /*b790*/  MOV R216, R145 ;  /* 0x0000009100d87202 */ /* 0x000fe20000000f00 */
[----:B------:R-:W-:Y:S01]  /*b7a0*/  FADD.FTZ R152, R249, R0 ;  /* 0x00000000f9987221 */ /* 0x000fe20000010000 */
[C---:B--2---:R-:W-:Y:S01]  /*b7b0*/  HMMA.16816.F32.BF16 R68, R132.reuse, R136, R68 ;  /* 0x000000888444723c */ /* 0x044fe20000041844 */
[----:B------:R-:W-:Y:S02]  /*b7c0*/  LDSM.16.MT88.4 R144, [R235+0x1000] ;  /* 0x00100000eb90783b */ /* 0x000fe40000004200 */
[----:B------:R-:W-:Y:S02]  /*b7d0*/  FFMA.FTZ R188, R205, c[0x0][0x2d0], -R188 ;  /* 0x0000b400cdbc7a23 */ /* 0x000fe400000108bc */
[----:B------:R1:W-:Y:S01]  /*b7e0*/  MUFU.EX2 R205, R2 ;  /* 0x0000000200cd7308 */ /* 0x0003e20000000800 */
[----:B------:R-:W-:Y:S02]  /*b7f0*/  FFMA.FTZ R0, R217, c[0x0][0x2d0], -R172 ;  /* 0x0000b400d9007a23 */ /* 0x000fe400000108ac */
[C---:B------:R-:W-:Y:S01]  /*b800*/  HMMA.16816.F32.BF16 R72, R132.reuse, R138, R72 ;  /* 0x0000008a8448723c */ /* 0x040fe20000041848 */
[----:B------:R-:W2:Y:S06]  /*b810*/  LDSM.16.MT88.4 R136, [R235+0x6800] ;  /* 0x00680000eb88783b */ /* 0x000eac0000004200 */
[----:B------:R-:W4:Y:S01]  /*b820*/  MUFU.EX2 R192, R188 ;  /* 0x000000bc00c07308 */ /* 0x000f220000000800 */
[C---:B---3--:R-:W-:Y:S08]  /*b830*/  HMMA.16816.F32.BF16 R76, R132.reuse, R140, R76 ;  /* 0x0000008c844c723c */ /* 0x048ff0000004184c */
[C---:B------:R-:W-:Y:S01]  /*b840*/  HMMA.16816.F32.BF16 R80, R132.reuse, R142, R80 ;  /* 0x0000008e8450723c */ /* 0x040fe20000041850 */
[----:B------:R-:W3:Y:S01]  /*b850*/  LDSM.16.MT88.4 R140, [R234+0x6800] ;  /* 0x00680000ea8c783b */ /* 0x000ee20000004200 */
[----:B------:R5:W-:Y:S02]  /*b860*/  MUFU.EX2 R204, R0 ;  /* 0x0000000000cc7308 */ /* 0x000be40000000800 */
[----:B-1----:R-:W-:Y:S02]  /*b870*/  FADD.FTZ R2, R175, R152 ;  /* 0x00000098af027221 */ /* 0x002fe40000010000 */
[----:B------:R-:W-:Y:S03]  /*b880*/  FADD.FTZ R152, R157, R148 ;  /* 0x000000949d987221 */ /* 0x000fe60000010000 */
[----:B------:R-:W-:Y:S03]  /*b890*/  LDSM.16.MT88.4 R148, [R235+0x1800] ;  /* 0x00180000eb94783b */ /* 0x000fe60000004200 */
[----:B------:R-:W-:Y:S01]  /*b8a0*/  MUFU.EX2 R175, R156 ;  /* 0x0000009c00af7308 */ /* 0x000fe20000000800 */
[----:B------:R-:W-:Y:S01]  /*b8b0*/  FFMA.FTZ R157, R226, c[0x0][0x2d0], -R172 ;  /* 0x0000b400e29d7a23 */ /* 0x000fe200000108ac */
[----:B----4-:R-:W-:Y:S01]  /*b8c0*/  F2FP.BF16.PACK_AB R186, R192, R191 ;  /* 0x000000bfc0ba723e */ /* 0x010fe200000010ff */
[----:B------:R-:W-:Y:S02]  /*b8d0*/  FADD.FTZ R158, R158, R2 ;  /* 0x000000029e9e7221 */ /* 0x000fe40000010000 */
[----:B------:R-:W-:Y:S02]  /*b8e0*/  FFMA.FTZ R2, R236, c[0x0][0x2d0], -R172 ;  /* 0x0000b400ec027a23 */ /* 0x000fe400000108ac */
[----:B------:R-:W-:Y:S03]  /*b8f0*/  FADD.FTZ R158, R159, R158 ;  /* 0x0000009e9f9e7221 */ /* 0x000fe60000010000 */
[----:B------:R-:W1:Y:S01]  /*b900*/  MUFU.EX2 R188, R2 ;  /* 0x0000000200bc7308 */ /* 0x000e620000000800 */
[C---:B--2---:R-:W-:Y:S03]  /*b910*/  HMMA.16816.F32.BF16 R84, R132.reuse, R136, R84 ;  /* 0x000000888454723c */ /* 0x044fe60000041854 */
[----:B-----5:R-:W-:Y:S06]  /*b920*/  FFMA.FTZ R0, R218, c[0x0][0x2d0], -R172 ;  /* 0x0000b400da007a23 */ /* 0x020fec00000108ac */
[----:B------:R2:W4:Y:S01]  /*b930*/  MUFU.EX2 R203, R0 ;  /* 0x0000000000cb7308 */ /* 0x0005220000000800 */
[C---:B------:R-:W-:Y:S01]  /*b940*/  HMMA.16816.F32.BF16 R88, R132.reuse, R138, R88 ;  /* 0x0000008a8458723c */ /* 0x040fe20000041858 */
[----:B------:R-:W5:Y:S07]  /*b950*/  LDSM.16.MT88.4 R136, [R232+0x9800] ;  /* 0x00980000e888783b */ /* 0x000f6e0000004200 */
[C---:B---3--:R-:W-:Y:S01]  /*b960*/  HMMA.16816.F32.BF16 R92, R132.reuse, R140, R92 ;  /* 0x0000008c845c723c */ /* 0x048fe2000004185c */
[----:B------:R-:W-:Y:S03]  /*b970*/  MUFU.EX2 R174, R157 ;  /* 0x0000009d00ae7308 */ /* 0x000fe60000000800 */
[----:B-1----:R-:W-:Y:S01]  /*b980*/  F2FP.BF16.PACK_AB R185, R175, R188 ;  /* 0x000000bcafb9723e */ /* 0x002fe200000010ff */
[----:B------:R-:W-:Y:S03]  /*b990*/  FADD.FTZ R2, R165, R158 ;  /* 0x0000009ea5027221 */ /* 0x000fe60000010000 */
[C---:B------:R-:W-:Y:S01]  /*b9a0*/  HMMA.16816.F32.BF16 R96, R132.reuse, R142, R96 ;  /* 0x0000008e8460723c */ /* 0x040fe20000041860 */
[----:B------:R-:W1:Y:S03]  /*b9b0*/  LDSM.16.MT88.4 R140, [R233+0x9800] ;  /* 0x00980000e98c783b */ /* 0x000e660000004200 */
[----:B------:R-:W-:Y:S02]  /*b9c0*/  FADD.FTZ R2, R166, R2 ;  /* 0x00000002a6027221 */ /* 0x000fe40000010000 */
[----:B--2---:R-:W-:Y:S02]  /*b9d0*/  FFMA.FTZ R0, R219, c[0x0][0x2d0], -R172 ;  /* 0x0000b400db007a23 */ /* 0x004fe400000108ac */
[----:B------:R-:W-:Y:S02]  /*b9e0*/  FADD.FTZ R2, R160, R2 ;  /* 0x00000002a0027221 */ /* 0x000fe40000010000 */
[----:B------:R2:W3:Y:S02]  /*b9f0*/  MUFU.EX2 R202, R0 ;  /* 0x0000000000ca7308 */ /* 0x0004e40000000800 */
[----:B------:R-:W-:Y:S04]  /*ba00*/  FADD.FTZ R2, R215, R2 ;  /* 0x00000002d7027221 */ /* 0x000fe80000010000 */
[----:B------:R-:W-:Y:S04]  /*ba10*/  FADD.FTZ R2, R238, R2 ;  /* 0x00000002ee027221 */ /* 0x000fe80000010000 */
[----:B------:R-:W-:Y:S01]  /*ba20*/  FADD.FTZ R2, R237, R2 ;  /* 0x00000002ed027221 */ /* 0x000fe20000010000 */
[C---:B-----5:R-:W-:Y:S03]  /*ba30*/  HMMA.16816.F32.BF16 R100, R132.reuse, R136, R100 ;  /* 0x000000888464723c */ /* 0x060fe60000041864 */
[----:B------:R-:W-:Y:S04]  /*ba40*/  FADD.FTZ R2, R204, R2 ;  /* 0x00000002cc027221 */ /* 0x000fe80000010000 */
[----:B----4-:R-:W-:Y:S01]  /*ba50*/  FADD.FTZ R2, R203, R2 ;  /* 0x00000002cb027221 */ /* 0x010fe20000010000 */
[C---:B------:R-:W-:Y:S01]  /*ba60*/  HMMA.16816.F32.BF16 R104, R132.reuse, R138, R104 ;  /* 0x0000008a8468723c */ /* 0x040fe20000041868 */
[----:B------:R-:W4:Y:S03]  /*ba70*/  LDSM.16.MT88.4 R136, [R235+0x9800] ;  /* 0x00980000eb88783b */ /* 0x000f260000004200 */
[----:B--2---:R-:W-:Y:S02]  /*ba80*/  FFMA.FTZ R0, R220, c[0x0][0x2d0], -R172 ;  /* 0x0000b400dc007a23 */ /* 0x004fe400000108ac */
[----:B---3--:R-:W-:Y:S02]  /*ba90*/  FADD.FTZ R2, R202, R2 ;  /* 0x00000002ca027221 */ /* 0x008fe40000010000 */
[C---:B-1----:R-:W-:Y:S01]  /*baa0*/  HMMA.16816.F32.BF16 R108, R132.reuse, R140, R108 ;  /* 0x0000008c846c723c */ /* 0x042fe2000004186c */
[----:B------:R1:W2:Y:S07]  /*bab0*/  MUFU.EX2 R201, R0 ;  /* 0x0000000000c97308 */ /* 0x0002ae0000000800 */
[C---:B------:R-:W-:Y:S01]  /*bac0*/  HMMA.16816.F32.BF16 R112, R132.reuse, R142, R112 ;  /* 0x0000008e8470723c */ /* 0x040fe20000041870 */
[----:B------:R-:W3:Y:S03]  /*bad0*/  LDSM.16.MT88.4 R140, [R234+0x9800] ;  /* 0x00980000ea8c783b */ /* 0x000ee60000004200 */
[----:B-1----:R-:W-:Y:S02]  /*bae0*/  FFMA.FTZ R0, R221, c[0x0][0x2d0], -R172 ;  /* 0x0000b400dd007a23 */ /* 0x002fe400000108ac */
[----:B--2---:R-:W-:Y:S02]  /*baf0*/  FADD.FTZ R2, R201, R2 ;  /* 0x00000002c9027221 */ /* 0x004fe40000010000 */
[----:B------:R1:W2:Y:S01]  /*bb00*/  MUFU.EX2 R196, R0 ;  /* 0x0000000000c47308 */ /* 0x0002a20000000800 */
[C---:B----4-:R-:W-:Y:S08]  /*bb10*/  HMMA.16816.F32.BF16 R116, R132.reuse, R136, R116 ;  /* 0x000000888474723c */ /* 0x050ff00000041874 */
[C---:B------:R-:W-:Y:S01]  /*bb20*/  HMMA.16816.F32.BF16 R120, R132.reuse, R138, R120 ;  /* 0x0000008a8478723c */ /* 0x040fe20000041878 */
[----:B------:R-:W4:Y:S07]  /*bb30*/  LDSM.16.MT88.4 R136, [R232+0x1000] ;  /* 0x00100000e888783b */ /* 0x000f2e0000004200 */
[C---:B---3--:R-:W-:Y:S04]  /*bb40*/  HMMA.16816.F32.BF16 R124, R132.reuse, R140, R124 ;  /* 0x0000008c847c723c */ /* 0x048fe8000004187c */
[----:B-1----:R-:W-:Y:S02]  /*bb50*/  FFMA.FTZ R0, R222, c[0x0][0x2d0], -R172 ;  /* 0x0000b400de007a23 */ /* 0x002fe400000108ac */
[----:B--2---:R-:W-:Y:S02]  /*bb60*/  FADD.FTZ R2, R196, R2 ;  /* 0x00000002c4027221 */ /* 0x004fe40000010000 */
[----:B------:R-:W-:Y:S01]  /*bb70*/  HMMA.16816.F32.BF16 R128, R132, R142, R128 ;  /* 0x0000008e8480723c */ /* 0x000fe20000041880 */
[----:B------:R-:W1:Y:S01]  /*bb80*/  LDSM.16.MT88.4 R140, [R233+0x1000] ;  /* 0x00100000e98c783b */ /* 0x000e620000004200 */
[----:B------:R2:W3:Y:S05]  /*bb90*/  MUFU.EX2 R195, R0 ;  /* 0x0000000000c37308 */ /* 0x0004ea0000000800 */
[----:B------:R-:W-:Y:S02]  /*bba0*/  F2FP.BF16.PACK_AB R132, R161, R162 ;  /* 0x000000a2a184723e */ /* 0x000fe400000010ff */
[----:B------:R-:W-:Y:S03]  /*bbb0*/  F2FP.BF16.PACK_AB R133, R215, R160 ;  /* 0x000000a0d785723e */ /* 0x000fe600000010ff */
[----:B------:R-:W-:Y:S02]  /*bbc0*/  F2FP.BF16.PACK_AB R134, R244, R216 ;  /* 0x000000d8f486723e */ /* 0x000fe400000010ff */
[----:B------:R-:W-:Y:S07]  /*bbd0*/  F2FP.BF16.PACK_AB R135, R237, R238 ;  /* 0x000000eeed87723e */ /* 0x000fee00000010ff */
[C---:B----4-:R-:W-:Y:S03]  /*bbe0*/  HMMA.16816.F32.BF16 R4, R132.reuse, R136, R4 ;  /* 0x000000888404723c */ /* 0x050fe60000041804 */
[----:B--2---:R-:W-:Y:S02]  /*bbf0*/  FFMA.FTZ R0, R223, c[0x0][0x2d0], -R172 ;  /* 0x0000b400df007a23 */ /* 0x004fe400000108ac */
[----:B---3--:R-:W-:Y:S02]  /*bc00*/  FADD.FTZ R2, R195, R2 ;  /* 0x00000002c3027221 */ /* 0x008fe40000010000 */
[----:B------:R2:W3:Y:S01]  /*bc10*/  MUFU.EX2 R194, R0 ;  /* 0x0000000000c27308 */ /* 0x0004e20000000800 */
[C---:B------:R-:W-:Y:S01]  /*bc20*/  HMMA.16816.F32.BF16 R8, R132.reuse, R138, R8 ;  /* 0x0000008a8408723c */ /* 0x040fe20000041808 */
[----:B------:R-:W4:Y:S07]  /*bc30*/  LDSM.16.MT88.4 R136, [R234+0x1000] ;  /* 0x00100000ea88783b */ /* 0x000f2e0000004200 */
[C---:B-1----:R-:W-:Y:S08]  /*bc40*/  HMMA.16816.F32.BF16 R12, R132.reuse, R140, R12 ;  /* 0x0000008c840c723c */ /* 0x042ff0000004180c */
[C---:B------:R-:W-:Y:S01]  /*bc50*/  HMMA.16816.F32.BF16 R16, R132.reuse, R142, R16 ;  /* 0x0000008e8410723c */ /* 0x040fe20000041810 */
[----:B------:R-:W1:Y:S03]  /*bc60*/  LDSM.16.MT88.4 R140, [R232+0x4000] ;  /* 0x00400000e88c783b */ /* 0x000e660000004200 */
[--C-:B--2---:R-:W-:Y:S04]  /*bc70*/  FFMA.FTZ R0, R224, c[0x0][0x2d0], -R172.reuse ;  /* 0x0000b400e0007a23 */ /* 0x104fe800000108ac */
[C---:B------:R-:W-:Y:S01]  /*bc80*/  HMMA.16816.F32.BF16 R20, R132.reuse, R144, R20 ;  /* 0x000000908414723c */ /* 0x040fe20000041814 */
[----:B------:R2:W-:Y:S03]  /*bc90*/  MUFU.EX2 R193, R0 ;  /* 0x0000000000c17308 */ /* 0x0005e60000000800 */
[----:B------:R-:W-:Y:S02]  /*bca0*/  FFMA.FTZ R172, R225, c[0x0][0x2d0], -R172 ;  /* 0x0000b400e1ac7a23 */ /* 0x000fe400000108ac */
[----:B---3--:R-:W-:Y:S02]  /*bcb0*/  FADD.FTZ R2, R194, R2 ;  /* 0x00000002c2027221 */ /* 0x008fe40000010000 */
[C---:B------:R-:W-:Y:S01]  /*bcc0*/  HMMA.16816.F32.BF16 R24, R132.reuse, R146, R24 ;  /* 0x000000928418723c */ /* 0x040fe20000041818 */
[----:B------:R-:W3:Y:S02]  /*bcd0*/  LDSM.16.MT88.4 R144, [R233+0x4000] ;  /* 0x00400000e990783b */ /* 0x000ee40000004200 */
[----:B------:R-:W5:Y:S05]  /*bce0*/  MUFU.EX2 R172, R172 ;  /* 0x000000ac00ac7308 */ /* 0x000f6a0000000800 */
[C---:B----4-:R-:W-:Y:S08]  /*bcf0*/  HMMA.16816.F32.BF16 R28, R132.reuse, R136, R28 ;  /* 0x00000088841c723c */ /* 0x050ff0000004181c */
[C---:B------:R-:W-:Y:S01]  /*bd00*/  HMMA.16816.F32.BF16 R32, R132.reuse, R138, R32 ;  /* 0x0000008a8420723c */ /* 0x040fe20000041820 */
[----:B------:R-:W4:Y:S03]  /*bd10*/  LDSM.16.MT88.4 R136, [R235+0x4000] ;  /* 0x00400000eb88783b */ /* 0x000f260000004200 */
[----:B--2---:R-:W-:Y:S04]  /*bd20*/  FADD.FTZ R0, R163, R152 ;  /* 0x00000098a3007221 */ /* 0x004fe80000010000 */
[C---:B-1----:R-:W-:Y:S01]  /*bd30*/  HMMA.16816.F32.BF16 R36, R132.reuse, R140, R36 ;  /* 0x0000008c8424723c */ /* 0x042fe20000041824 */
[----:B------:R-:W-:Y:S03]  /*bd40*/  LDSM.16.MT88.4 R152, [R234+0x2000] ;  /* 0x00200000ea98783b */ /* 0x000fe60000004200 */
[----:B-----5:R-:W-:Y:S01]  /*bd50*/  F2FP.BF16.PACK_AB R187, R172, R174 ;  /* 0x000000aeacbb723e */ /* 0x020fe200000010ff */
[----:B------:R-:W-:Y:S03]  /*bd60*/  FADD.FTZ R0, R164, R0 ;  /* 0x00000000a4007221 */ /* 0x000fe60000010000 */
[C---:B------:R-:W-:Y:S01]  /*bd70*/  HMMA.16816.F32.BF16 R40, R132.reuse, R142, R40 ;  /* 0x0000008e8428723c */ /* 0x040fe20000041828 */
[----:B------:R-:W1:Y:S03]  /*bd80*/  LDSM.16.MT88.4 R140, [R234+0x4000] ;  /* 0x00400000ea8c783b */ /* 0x000e660000004200 */
[----:B------:R-:W-:Y:S04]  /*bd90*/  FADD.FTZ R0, R167, R0 ;  /* 0x00000000a7007221 */ /* 0x000fe80000010000 */
[C---:B---3--:R-:W-:Y:S04]  /*bda0*/  HMMA.16816.F32.BF16 R44, R132.reuse, R144, R44 ;  /* 0x00000090842c723c */ /* 0x048fe8000004182c */
[----:B------:R-:W-:Y:S04]  /*bdb0*/  FADD.FTZ R0, R162, R0 ;  /* 0x00000000a2007221 */ /* 0x000fe80000010000 */
[C---:B------:R-:W-:Y:S01]  /*bdc0*/  HMMA.16816.F32.BF16 R48, R132.reuse, R146, R48 ;  /* 0x000000928430723c */ /* 0x040fe20000041830 */
[----:B------:R-:W2:Y:S03]  /*bdd0*/  LDSM.16.MT88.4 R144, [R232+0x7000] ;  /* 0x00700000e890783b */ /* 0x000ea60000004200 */
[----:B------:R-:W-:Y:S04]  /*bde0*/  FADD.FTZ R0, R161, R0 ;  /* 0x00000000a1007221 */ /* 0x000fe80000010000 */
[----:B------:R-:W-:Y:S01]  /*bdf0*/  FADD.FTZ R0, R216, R0 ;  /* 0x00000000d8007221 */ /* 0x000fe20000010000 */
[C---:B----4-:R-:W-:Y:S01]  /*be00*/  HMMA.16816.F32.BF16 R52, R132.reuse, R136, R52 ;  /* 0x000000888434723c */ /* 0x050fe20000041834 */
[----:B------:R-:W-:Y:S02]  /*be10*/  LDSM.16.MT88.4 R160, [R232+0x5800] ;  /* 0x00580000e8a0783b */ /* 0x000fe40000004200 */
        /* <DEDUP_REMOVED lines=90> */
[----:B------:R-:W-:Y:S02]  /*c3c0*/  F2FP.BF16.PACK_AB R132, R200, R199 ;  /* 0x000000c7c884723e */ /* 0x000fe400000010ff */
[----:B------:R-:W-:Y:S03]  /*c3d0*/  F2FP.BF16.PACK_AB R134, R197, R198 ;  /* 0x000000c6c586723e */ /* 0x000fe600000010ff */
[----:B------:R-:W-:Y:S02]  /*c3e0*/  F2FP.BF16.PACK_AB R133, R195, R196 ;  /* 0x000000c4c385723e */ /* 0x000fe400000010ff */
[C---:B------:R-:W-:Y:S07]  /*c3f0*/  F2FP.BF16.PACK_AB R135, R193.reuse, R194 ;  /* 0x000000c2c187723e */ /* 0x040fee00000010ff */
        /* <DEDUP_REMOVED lines=11> */
[----:B------:R-:W-:Y:S07]  /*c4b0*/  LDSM.16.MT88.4 R152, [R233+0x8000] ;  /* 0x00800000e998783b */ /* 0x000fee0000004200 */
        /* <DEDUP_REMOVED lines=34> */
[C---:B------:R-:W-:Y:S01]  /*c6e0*/  HMMA.16816.F32.BF16 R176, R184.reuse, R180, R4 ;  /* 0x000000b4b8b0723c */ /* 0x040fe20000041804 */
[----:B------:R-:W1:Y:S07]  /*c6f0*/  LDSM.16.MT88.4 R4, [R235+0x5800] ;  /* 0x00580000eb04783b */ /* 0x000e6e0000004200 */
[C---:B------:R-:W-:Y:S01]  /*c700*/  HMMA.16816.F32.BF16 R180, R184.reuse, R182, R8 ;  /* 0x000000b6b8b4723c */ /* 0x040fe20000041808 */
[----:B------:R-:W4:Y:S07]  /*c710*/  LDSM.16.MT88.4 R8, [R234+0x5800] ;  /* 0x00580000ea08783b */ /* 0x000f2e0000004200 */
[C---:B--2---:R-:W-:Y:S01]  /*c720*/  HMMA.16816.F32.BF16 R132, R184.reuse, R136, R12 ;  /* 0x00000088b884723c */ /* 0x044fe2000004180c */
[----:B------:R-:W2:Y:S07]  /*c730*/  LDSM.16.MT88.4 R12, [R232+0x8800] ;  /* 0x00880000e80c783b */ /* 0x000eae0000004200 */
[C---:B------:R-:W-:Y:S01]  /*c740*/  HMMA.16816.F32.BF16 R136, R184.reuse, R138, R16 ;  /* 0x0000008ab888723c */ /* 0x040fe20000041810 */
[----:B------:R-:W5:Y:S07]  /*c750*/  LDSM.16.MT88.4 R16, [R233+0x8800] ;  /* 0x00880000e910783b */ /* 0x000f6e0000004200 */
[C---:B------:R-:W-:Y:S01]  /*c760*/  HMMA.16816.F32.BF16 R140, R184.reuse, R144, R20 ;  /* 0x00000090b88c723c */ /* 0x040fe20000041814 */
[----:B------:R-:W1:Y:S07]  /*c770*/  LDSM.16.MT88.4 R20, [R235+0x8800] ;  /* 0x00880000eb14783b */ /* 0x000e6e0000004200 */
[C---:B------:R-:W-:Y:S01]  /*c780*/  HMMA.16816.F32.BF16 R144, R184.reuse, R146, R24 ;  /* 0x00000092b890723c */ /* 0x040fe20000041818 */
[----:B------:R-:W1:Y:S07]  /*c790*/  LDSM.16.MT88.4 R24, [R234+0x8800] ;  /* 0x00880000ea18783b */ /* 0x000e6e0000004200 */
        /* <DEDUP_REMOVED lines=15> */
[C---:B-----5:R-:W-:Y:S01]  /*c890*/  HMMA.16816.F32.BF16 R76, R184.reuse, R16, R76 ;  /* 0x00000010b84c723c */ /* 0x060fe2000004184c */
[----:B------:R-:W4:Y:S07]  /*c8a0*/  LDL R16, [R1+0x14] ;  /* 0x0000140001107983 */ /* 0x000f2e0000100800 */
        /* <DEDUP_REMOVED lines=10> */
[C---:B--2---:R-:W-:Y:S07]  /*c950*/  HMMA.16816.F32.BF16 R116, R184.reuse, R12, R116 ;  /* 0x0000000cb874723c */ /* 0x044fee0000041874 */
        /* <DEDUP_REMOVED lines=17> */
[C---:B----4-:R-:W-:Y:S02]  /*ca70*/  ISETP.GT.AND P0, PT, R247.reuse, R16, PT ;  /* 0x00000010f700720c */ /* 0x050fe40003f04270 */
[----:B------:R-:W-:Y:S11]  /*ca80*/  IADD3 R247, R247, -0x1, RZ ;  /* 0xfffffffff7f77810 */ /* 0x000ff60007ffe0ff */
[----:B-1----:R-:W-:-:S05]  /*ca90*/  @P0 BRA `(.L_x_3348) ;  /* 0xffffad7000000947 */ /* 0x002fca000383ffff */
.L_x_3337:
[----:B-1----:R-:W-:-:S13]  /*caa0*/  ISETP.GE.AND P0, PT, R247, RZ, PT ;  /* 0x000000fff700720c */ /* 0x002fda0003f06270 */
[----:B------:R-:W-:Y:S05]  /*cab0*/  @!P0 BRA `(.L_x_3349) ;  /* 0x00004a8000008947 */ /* 0x000fea0003800000 */
[----:B------:R-:W-:Y:S02]  /*cac0*/  MOV R175, R12 ;  /* 0x0000000c00af7202 */ /* 0x000fe40000000f00 */
[----:B------:R-:W-:Y:S02]  /*cad0*/  MOV R174, R173 ;  /* 0x000000ad00ae7202 */ /* 0x000fe40000000f00 */
.L_x_3356:
[----:B------:R-:W-:Y:S01]  /*cae0*/  SHF.R.S32.HI R0, RZ, 0x1f, R248 ;  /* 0x0000001fff007819 */ /* 0x000fe200000114f8 */
[----:B------:R-:W2:Y:S01]  /*caf0*/  LDL.64 R6, [R1+0x30] ;  /* 0x0000300001067983 */ /* 0x000ea20000100a00 */
[----:B------:R-:W-:Y:S01]  /*cb00*/  SHF.R.S32.HI R4, RZ, 0x1f, R246 ;  /* 0x0000001fff047819 */ /* 0x000fe200000114f6 */
[----:B------:R-:W-:Y:S04]  /*cb10*/  DEPBAR.LE SB0, 0x0 ;  /* 0x000080000000791a */ /* 0x000fe80000000000 */
[----:B------:R-:W3:Y:S01]  /*cb20*/  LDL R5, [R1+0x3c] ;  /* 0x00003c0001057983 */ /* 0x000ee20000100800 */
[----:B------:R-:W-:Y:S01]  /*cb30*/  IADD3 R13, R245, 0xc0, RZ ;  /* 0x000000c0f50d7810 */ /* 0x000fe20007ffe0ff */
[----:B------:R-:W-:Y:S01]  /*cb40*/  WARPSYNC 0xffffffff ;  /* 0xffffffff00007948 */ /* 0x000fe20003800000 */
[----:B------:R-:W-:Y:S01]  /*cb50*/  IADD3 R238, R228, 0xb800, RZ ;  /* 0x0000b800e4ee7810 */ /* 0x000fe20007ffe0ff */
[----:B------:R-:W-:Y:S01]  /*cb60*/  BAR.SYNC.DEFER_BLOCKING 0x0 ;  /* 0x0000000000007b1d */ /* 0x000fe20000010000 */
[----:B------:R-:W-:Y:S01]  /*cb70*/  SHF.R.S32.HI R13, RZ, 0x1f, R13 ;  /* 0x0000001fff0d7819 */ /* 0x000fe2000001140d */
[----:B------:R-:W-:Y:S01]  /*cb80*/  IMAD R0, R0, c[0x0][0x208], RZ ;  /* 0x0000820000007a24 */ /* 0x000fe200078e02ff */
[----:B------:R-:W-:Y:S01]  /*cb90*/  IADD3 R237, R228, 0xb000, RZ ;  /* 0x0000b000e4ed7810 */ /* 0x000fe20007ffe0ff */
[----:B------:R-:W-:Y:S01]  /*cba0*/  IMAD.WIDE.U32 R2, R248, c[0x0][0x208], RZ ;  /* 0x00008200f8027a25 */ /* 0x000fe200078e00ff */
[C---:B------:R-:W-:Y:S02]  /*cbb0*/  IADD3 R236, R228.reuse, 0xa800, RZ ;  /* 0x0000a800e4ec7810 */ /* 0x040fe40007ffe0ff */
[----:B------:R-:W-:Y:S01]  /*cbc0*/  IADD3 R227, R228, 0xa000, RZ ;  /* 0x0000a000e4e37810 */ /* 0x000fe20007ffe0ff */
[----:B------:R-:W-:Y:S01]  /*cbd0*/  IMAD R0, R248, c[0x0][0x20c], R0 ;  /* 0x00008300f8007a24 */ /* 0x000fe200078e0200 */
[----:B------:R-:W-:Y:S01]  /*cbe0*/  IADD3 R226, R228, 0x9800, RZ ;  /* 0x00009800e4e27810 */ /* 0x000fe20007ffe0ff */
[----:B------:R-:W-:Y:S01]  /*cbf0*/  IMAD R4, R4, c[0x0][0x218], RZ ;  /* 0x0000860004047a24 */ /* 0x000fe200078e02ff */
[C---:B------:R-:W-:Y:S01]  /*cc00*/  IADD3 R225, R228.reuse, 0x9000, RZ ;  /* 0x00009000e4e17810 */ /* 0x040fe20007ffe0ff */
[----:B------:R-:W-:Y:S01]  /*cc10*/  IMAD.IADD R3, R3, 0x1, R0 ;  /* 0x0000000103037824 */ /* 0x000fe200078e0200 */
[----:B------:R-:W-:Y:S01]  /*cc20*/  IADD3 R224, R228, 0x8800, RZ ;  /* 0x00008800e4e07810 */ /* 0x000fe20007ffe0ff */
[----:B------:R-:W-:Y:S01]  /*cc30*/  IMAD R4, R246, c[0x0][0x21c], R4 ;  /* 0x00008700f6047a24 */ /* 0x000fe200078e0204 */
[----:B------:R-:W-:Y:S01]  /*cc40*/  IADD3 R223, R228, 0x8000, RZ ;  /* 0x00008000e4df7810 */ /* 0x000fe20007ffe0ff */
        /* <DEDUP_REMOVED lines=8> */
[C---:B------:R-:W-:Y:S01]  /*ccd0*/  IADD3 R218, R228.reuse, 0x5800, RZ ;  /* 0x00005800e4da7810 */ /* 0x040fe20007ffe0ff */
[C---:B------:R-:W-:Y:S01]  /*cce0*/  IMAD.SHL.U32 R36, R245.reuse, 0x2, RZ ;  /* 0x00000002f5247824 */ /* 0x040fe200078e00ff */
        /* <DEDUP_REMOVED lines=19> */
[----:B------:R-:W-:Y:S02]  /*ce20*/  IADD3 R6, R245, 0xc0, RZ ;  /* 0x000000c0f5067810 */ /* 0x000fe40007ffe0ff */
[----:B---3--:R-:W-:Y:S03]  /*ce30*/  IADD3.X R4, R5, R3, R4, P0, !PT ;  /* 0x0000000305047210 */ /* 0x008fe600007fe404 */
[----:B------:R-:W-:Y:S01]  /*ce40*/  IMAD.SHL.U32 R45, R6, 0x2, RZ ;  /* 0x00000002062d7824 */ /* 0x000fe200078e00ff */
[----:B------:R-:W-:Y:S02]  /*ce50*/  SHF.R.S32.HI R5, RZ, 0x1f, R251 ;  /* 0x0000001fff057819 */ /* 0x000fe400000114fb */
[----:B------:R-:W-:Y:S02]  /*ce60*/  LEA R7, P0, R12, c[0x0][0x1f8], 0x1 ;  /* 0x00007e000c077a11 */ /* 0x000fe400078008ff */
[----:B------:R-:W-:Y:S02]  /*ce70*/  SHF.L.U64.HI R20, R6, 0x1, R13 ;  /* 0x0000000106147819 */ /* 0x000fe4000001020d */
[----:B------:R-:W-:Y:S02]  /*ce80*/  SHF.R.S32.HI R6, RZ, 0x1f, R252 ;  /* 0x0000001fff067819 */ /* 0x000fe400000114fc */
[----:B------:R-:W-:Y:S02]  /*ce90*/  SHF.L.U64.HI R15, R251, 0x1, R5 ;  /* 0x00000001fb0f7819 */ /* 0x000fe40000010205 */
[----:B------:R-:W-:Y:S02]  /*cea0*/  SHF.R.S32.HI R5, RZ, 0x1f, R245 ;  /* 0x0000001fff057819 */ /* 0x000fe400000114f5 */
[----:B------:R-:W-:Y:S02]  /*ceb0*/  LEA.HI.X R12, R12, c[0x0][0x1fc], R4, 0x1, P0 ;  /* 0x00007f000c0c7a11 */ /* 0x000fe400000f0c04 */
[----:B------:R-:W-:Y:S02]  /*cec0*/  SHF.L.U64.HI R14, R252, 0x1, R6 ;  /* 0x00000001fc0e7819 */ /* 0x000fe40000010206 */
[----:B------:R-:W-:Y:S01]  /*ced0*/  SHF.L.U64.HI R13, R245, 0x1, R5 ;  /* 0x00000001f50d7819 */ /* 0x000fe20000010205 */
[----:B------:R-:W-:-:S05]  /*cee0*/  BRA.DIV ~URZ, `(.L_x_3350) ;  /* 0x000099227f007947 */ /* 0x000fca000b800000 */
[----:B-1--4-:R1:W2:Y:S02]  /*cef0*/  SHFL.IDX PT, R2, R12, RZ, 0x181f ;  /* 0x00181fff0c027589 */ /* 0x0122a400000e0000 */
.L_x_3405:
[----:B------:R-:W3:Y:S01]  /*cf00*/  SHFL.IDX PT, R6, R7, RZ, 0x181f ;  /* 0x00181fff07067589 */ /* 0x000ee200000e0000 */
[----:B------:R-:W-:Y:S01]  /*cf10*/  ISETP.GE.AND P1, PT, R245, c[0x0][0x1d4], PT ;  /* 0x00007500f5007a0c */ /* 0x000fe20003f26270 */
[----:B------:R-:W-:Y:S01]  /*cf20*/  BSSY B0, `(.L_x_3351) ;  /* 0x00001cb000007945 */ /* 0x000fe20003800000 */
[----:B------:R-:W-:Y:S02]  /*cf30*/  ISETP.GE.AND P5, PT, R252, c[0x0][0x1d4], PT ;  /* 0x00007500fc007a0c */ /* 0x000fe40003fa6270 */
[----:B------:R-:W4:Y:S01]  /*cf40*/  SHFL.IDX PT, R4, R7, 0x1, 0x181f ;  /* 0x00381f0007047f89 */ /* 0x000f2200000e0000 */
[----:B------:R-:W-:Y:S02]  /*cf50*/  ISETP.GE.AND P4, PT, R251, c[0x0][0x1d4], PT ;  /* 0x00007500fb007a0c */ /* 0x000fe40003f86270 */
[----:B------:R-:W-:Y:S02]  /*cf60*/  IADD3 R249, R245, 0xc0, RZ ;  /* 0x000000c0f5f97810 */ /* 0x000fe40007ffe0ff */
[----:B------:R5:W-:Y:S01]  /*cf70*/  SHFL.IDX PT, R3, R7, 0x2, 0x181f ;  /* 0x00581f0007037f89 */ /* 0x000be200000e0000 */
[----:B------:R-:W-:Y:S02]  /*cf80*/  SEL R244, RZ, 0x10, P1 ;  /* 0x00000010fff47807 */ /* 0x000fe40000800000 */
[----:B------:R-:W-:Y:S02]  /*cf90*/  ISETP.GE.AND P3, PT, R249, c[0x0][0x1d4], PT ;  /* 0x00007500f9007a0c */ /* 0x000fe40003f66270 */
[----:B------:R-:W1:Y:S01]  /*cfa0*/  SHFL.IDX PT, R5, R12, 0x1, 0x181f ;  /* 0x00381f000c057f89 */ /* 0x000e6200000e0000 */
[----:B------:R-:W-:Y:S02]  /*cfb0*/  SEL R21, RZ, 0x10, P5 ;  /* 0x00000010ff157807 */ /* 0x000fe40002800000 */
[----:B------:R-:W-:Y:S02]  /*cfc0*/  SEL R46, RZ, 0x10, P4 ;  /* 0x00000010ff2e7807 */ /* 0x000fe40002000000 */
[----:B------:R-:W-:Y:S02]  /*cfd0*/  SEL R47, RZ, 0x10, P3 ;  /* 0x00000010ff2f7807 */ /* 0x000fe40001800000 */
[----:B------:R-:W-:Y:S02]  /*cfe0*/  IADD3 R38, -R46, 0x10, RZ ;  /* 0x000000102e267810 */ /* 0x000fe40007ffe1ff */
[----:B------:R-:W-:Y:S02]  /*cff0*/  IADD3 R44, -R47, 0x10, RZ ;  /* 0x000000102f2c7810 */ /* 0x000fe40007ffe1ff */
[----:B------:R-:W-:Y:S02]  /*d000*/  LOP3.LUT R38, R38, 0xf, RZ, 0xc0, !PT ;  /* 0x0000000f26267812 */ /* 0x000fe400078ec0ff */
[----:B------:R-:W-:Y:S02]  /*d010*/  LOP3.LUT R44, R44, 0xf, RZ, 0xc0, !PT ;  /* 0x0000000f2c2c7812 */ /* 0x000fe400078ec0ff */
[CC--:B---3--:R-:W-:Y:S02]  /*d020*/  IADD3 R28, P0, R6.reuse, R36.reuse, RZ ;  /* 0x00000024061c7210 */ /* 0x0c8fe40007f1e0ff */
[----:B------:R-:W-:Y:S03]  /*d030*/  IADD3 R22, P2, R6, R37, RZ ;  /* 0x0000002506167210 */ /* 0x000fe60007f5e0ff */
[----:B--2---:R-:W-:Y:S01]  /*d040*/  IMAD.X R29, R2, 0x1, R13, P0 ;  /* 0x00000001021d7824 */ /* 0x004fe200000e060d */
[----:B------:R-:W-:Y:S01]  /*d050*/  IADD3 R30, P0, R6, R39, RZ ;  /* 0x00000027061e7210 */ /* 0x000fe20007f1e0ff */
[C---:B------:R-:W-:Y:S01]  /*d060*/  IMAD.X R23, R2.reuse, 0x1, R14, P2 ;  /* 0x0000000102177824 */ /* 0x040fe200010e060e */
[----:B------:R-:W-:Y:S02]  /*d070*/  ISETP.NE.U32.AND P2, PT, R21, RZ, PT ;  /* 0x000000ff1500720c */ /* 0x000fe40003f45070 */
[----:B------:R2:W-:Y:S01]  /*d080*/  LDGSTS.E.BYPASS.LTC128B.128 [R243+0x100], [R28.64], !P1 ;  /* 0x001000001cf37fae */ /* 0x0005e2000c901d46 */
[----:B------:R-:W-:Y:S01]  /*d090*/  IMAD.X R31, R2, 0x1, R15, P0 ;  /* 0x00000001021f7824 */ /* 0x000fe200000e060f */
[----:B------:R-:W-:Y:S03]  /*d0a0*/  IADD3 R6, P0, R6, R45, RZ ;  /* 0x0000002d06067210 */ /* 0x000fe60007f1e0ff */
[----:B------:R4:W-:Y:S02]  /*d0b0*/  LDGSTS.E.BYPASS.LTC128B.128 [R243+0x3100], [R22.64], !P5 ;  /* 0x0310000016f37fae */ /* 0x0009e4000e901d46 */
[----:B-----5:R-:W-:Y:S03]  /*d0c0*/  IMAD.X R7, R2, 0x1, R20, P0 ;  /* 0x0000000102077824 */ /* 0x020fe600000e0614 */
[----:B------:R3:W-:Y:S05]  /*d0d0*/  LDGSTS.E.BYPASS.LTC128B.128 [R243+0x6100], [R30.64], !P4 ;  /* 0x061000001ef37fae */ /* 0x0007ea000e101d46 */
[----:B------:R5:W-:Y:S05]  /*d0e0*/  LDGSTS.E.BYPASS.LTC128B.128 [R243+0x9100], [R6.64], !P3 ;  /* 0x0910000006f37fae */ /* 0x000bea000d901d46 */
[----:B------:R-:W2:Y:S01]  /*d0f0*/  SHFL.IDX PT, R2, R12, 0x2, 0x181f ;  /* 0x00581f000c027f89 */ /* 0x000ea200000e0000 */
[----:B----4-:R-:W-:Y:S05]  /*d100*/  IADD3 R22, P0, R4, R36, RZ ;  /* 0x0000002404167210 */ /* 0x010fea0007f1e0ff */
[C---:B-1----:R-:W-:Y:S01]  /*d110*/  IMAD.X R23, R5.reuse, 0x1, R13, P0 ;  /* 0x0000000105177824 */ /* 0x042fe200000e060d */
[----:B---3--:R-:W-:Y:S04]  /*d120*/  IADD3 R30, -R244, 0x10, RZ ;  /* 0x00000010f41e7810 */ /* 0x008fe80007ffe1ff */
[----:B------:R1:W-:Y:S01]  /*d130*/  LDGSTS.E.BYPASS.LTC128B.128 [R243+0x1100], [R22.64], !P1 ;  /* 0x0110000016f37fae */ /* 0x0003e2000c901d46 */
[----:B-----5:R-:W-:Y:S02]  /*d140*/  IADD3 R6, P0, R4, R37, RZ ;  /* 0x0000002504067210 */ /* 0x020fe40007f1e0ff */
[----:B------:R-:W-:Y:S03]  /*d150*/  LOP3.LUT R30, R30, 0xf, RZ, 0xc0, !PT ;  /* 0x0000000f1e1e7812 */ /* 0x000fe600078ec0ff */
[C---:B------:R-:W-:Y:S01]  /*d160*/  IMAD.X R7, R5.reuse, 0x1, R14, P0 ;  /* 0x0000000105077824 */ /* 0x040fe200000e060e */
[C---:B--2---:R-:W-:Y:S04]  /*d170*/  IADD3 R28, P0, R4.reuse, R45, RZ ;  /* 0x0000002d041c7210 */ /* 0x044fe80007f1e0ff */
[----:B------:R2:W-:Y:S01]  /*d180*/  LDGSTS.E.BYPASS.LTC128B.128 [R243+0x4100], [R6.64], !P5 ;  /* 0x0410000006f37fae */ /* 0x0005e2000e901d46 */
[C---:B------:R-:W-:Y:S01]  /*d190*/  IMAD.X R29, R5.reuse, 0x1, R20, P0 ;  /* 0x00000001051d7824 */ /* 0x040fe200000e0614 */
[----:B-1----:R-:W-:Y:S05]  /*d1a0*/  IADD3 R22, P1, R4, R39, RZ ;  /* 0x0000002704167210 */ /* 0x002fea0007f3e0ff */
[----:B------:R-:W-:Y:S01]  /*d1b0*/  IMAD.X R23, R5, 0x1, R15, P1 ;  /* 0x0000000105177824 */ /* 0x000fe200008e060f */
[-C--:B------:R-:W-:Y:S02]  /*d1c0*/  IADD3 R30, P1, P0, R30, R3.reuse, R36 ;  /* 0x000000031e1e7210 */ /* 0x080fe4000783e024 */
[----:B------:R-:W-:Y:S02]  /*d1d0*/  IADD3 R36, -R21, 0x10, RZ ;  /* 0x0000001015247810 */ /* 0x000fe40007ffe1ff */
[-C--:B------:R-:W-:Y:S01]  /*d1e0*/  IADD3.X R31, RZ, R2.reuse, R13, P1, P0 ;  /* 0x00000002ff1f7210 */ /* 0x080fe20000fe040d */
[C---:B--2---:R-:W-:Y:S01]  /*d1f0*/  HMMA.16816.F32.BF16 R4, R48.reuse, R8, RZ ;  /* 0x000000083004723c */ /* 0x044fe200000418ff */
[----:B------:R1:W-:Y:S02]  /*d200*/  LDGSTS.E.BYPASS.LTC128B.128 [R243+0x7100], [R22.64], !P4 ;  /* 0x0710000016f37fae */ /* 0x0003e4000e101d46 */
[----:B------:R-:W-:Y:S03]  /*d210*/  LOP3.LUT R36, R36, 0xf, RZ, 0xc0, !PT ;  /* 0x0000000f24247812 */ /* 0x000fe600078ec0ff */
[----:B------:R2:W-:Y:S01]  /*d220*/  LDGSTS.E.BYPASS.LTC128B.128 [R243+0xa100], [R28.64], !P3 ;  /* 0x0a1000001cf37fae */ /* 0x0005e2000d901d46 */
[-C--:B------:R-:W-:Y:S01]  /*d230*/  IADD3 R36, P1, P0, R36, R3.reuse, R37 ;  /* 0x0000000324247210 */ /* 0x080fe2000783e025 */
[C---:B------:R-:W-:Y:S04]  /*d240*/  HMMA.16816.F32.BF16 R8, R48.reuse, R10, RZ ;  /* 0x0000000a3008723c */ /* 0x040fe800000418ff */
[-C--:B------:R-:W-:Y:S02]  /*d250*/  IADD3.X R37, RZ, R2.reuse, R14, P1, P0 ;  /* 0x00000002ff257210 */ /* 0x080fe40000fe040e */
[-C--:B------:R-:W-:Y:S06]  /*d260*/  IADD3 R38, P1, P0, R38, R3.reuse, R39 ;  /* 0x0000000326267210 */ /* 0x080fec000783e027 */
[-C--:B------:R-:W-:Y:S02]  /*d270*/  IADD3.X R39, RZ, R2.reuse, R15, P1, P0 ;  /* 0x00000002ff277210 */ /* 0x080fe40000fe040f */
[C---:B------:R-:W-:Y:S01]  /*d280*/  HMMA.16816.F32.BF16 R12, R48.reuse, R16, RZ ;  /* 0x00000010300c723c */ /* 0x040fe200000418ff */
[----:B------:R-:W-:Y:S04]  /*d290*/  IADD3 R44, P1, P0, R44, R3, R45 ;  /* 0x000000032c2c7210 */ /* 0x000fe8000783e02d */
[----:B------:R-:W-:Y:S02]  /*d2a0*/  IADD3.X R45, RZ, R2, R20, P1, P0 ;  /* 0x00000002ff2d7210 */ /* 0x000fe40000fe0414 */
[----:B------:R-:W-:Y:S01]  /*d2b0*/  ISETP.NE.U32.AND P0, PT, R244, RZ, PT ;  /* 0x000000fff400720c */ /* 0x000fe20003f05070 */
[C---:B------:R-:W-:Y:S01]  /*d2c0*/  HMMA.16816.F32.BF16 R16, R48.reuse, R18, RZ ;  /* 0x000000123010723c */ /* 0x040fe200000418ff */
[----:B------:R-:W-:Y:S07]  /*d2d0*/  ISETP.NE.U32.AND P1, PT, R46, RZ, PT ;  /* 0x000000ff2e00720c */ /* 0x000fee0003f25070 */
[C---:B-1----:R-:W-:Y:S04]  /*d2e0*/  HMMA.16816.F32.BF16 R20, R48.reuse, R24, RZ ;  /* 0x000000183014723c */ /* 0x042fe800000418ff */
[----:B------:R2:W-:Y:S01]  /*d2f0*/  LDGSTS.E.BYPASS.LTC128B.128.ZFILL [R243+0x2100], [R30.64], P0 ;  /* 0x021000001ef37fae */ /* 0x0005e20008141d46 */
[----:B------:R-:W-:Y:S03]  /*d300*/  ISETP.NE.U32.AND P0, PT, R47, RZ, PT ;  /* 0x000000ff2f00720c */ /* 0x000fe60003f05070 */
[C---:B------:R-:W-:Y:S01]  /*d310*/  HMMA.16816.F32.BF16 R24, R48.reuse, R26, RZ ;  /* 0x0000001a3018723c */ /* 0x040fe200000418ff */
[----:B------:R1:W-:Y:S05]  /*d320*/  LDGSTS.E.BYPASS.LTC128B.128.ZFILL [R243+0x5100], [R36.64], P2 ;  /* 0x0510000024f37fae */ /* 0x0003ea0009141d46 */
[----:B------:R1:W-:Y:S05]  /*d330*/  LDGSTS.E.BYPASS.LTC128B.128.ZFILL [R243+0x8100], [R38.64], P1 ;  /* 0x0810000026f37fae */ /* 0x0003ea0008941d46 */
[----:B------:R3:W-:Y:S01]  /*d340*/  LDGSTS.E.BYPASS.LTC128B.128.ZFILL [R243+0xb100], [R44.64], P0 ;  /* 0x0b1000002cf37fae */ /* 0x0007e20008141d46 */
[----:B------:R-:W-:Y:S04]  /*d350*/  ISETP.GE.AND P0, PT, R247, 0x1, PT ;  /* 0x00000001f700780c */ /* 0x000fe80003f06270 */
        /* <DEDUP_REMOVED lines=25> */
[----:B------:R-:W5:Y:S05]  /*d4f0*/  LDSM.16.M88.4 R188, [R231+0x2000] ;  /* 0x00200000e7bc783b */ /* 0x000f6a0000000200 */
[----:B------:R-:W-:Y:S02]  /*d500*/  LDSM.16.M88.4 R212, [R231+0x3000] ;  /* 0x00300000e7d4783b */ /* 0x000fe40000000200 */
[C---:B-1----:R-:W-:Y:S08]  /*d510*/  HMMA.16816.F32.BF16 R4, R184.reuse, R192, R4 ;  /* 0x000000c0b804723c */ /* 0x042ff00000041804 */
        /* <DEDUP_REMOVED lines=16> */
[----:B------:R-:W5:Y:S05]  /*d620*/  LDSM.16.M88.4 R184, [R230+-0x7000] ;  /* 0xff900000e6b8783b */ /* 0x000f6a0000000200 */
[----:B------:R-:W-:Y:S02]  /*d630*/  LDSM.16.M88.4 R208, [R229+0x3000] ;  /* 0x00300000e5d0783b */ /* 0x000fe40000000200 */
[C---:B-1----:R-:W-:Y:S08]  /*d640*/  HMMA.16816.F32.BF16 R4, R192.reuse, R196, R4 ;  /* 0x000000c4c004723c */ /* 0x042ff00000041804 */
        /* <DEDUP_REMOVED lines=16> */
[----:B------:R-:W1:Y:S05]  /*d750*/  LDSM.16.M88.4 R192, [R229+0x5000] ;  /* 0x00500000e5c0783b */ /* 0x000e6a0000000200 */
[----:B------:R-:W1:Y:S02]  /*d760*/  LDSM.16.M88.4 R196, [R229+0x5800] ;  /* 0x00580000e5c4783b */ /* 0x000e640000000200 */
[C---:B--2---:R-:W-:Y:S08]  /*d770*/  HMMA.16816.F32.BF16 R4, R200.reuse, R208, R4 ;  /* 0x000000d0c804723c */ /* 0x044ff00000041804 */
[C---:B------:R-:W-:Y:S01]  /*d780*/  HMMA.16816.F32.BF16 R8, R200.reuse, R210, R8 ;  /* 0x000000d2c808723c */ /* 0x040fe20000041808 */
[----:B------:R-:W-:Y:S07]  /*d790*/  LDSM.16.M88.4 R208, [R0] ;  /* 0x0000000000d0783b */ /* 0x000fee0000000200 */
[C---:B---3--:R-:W-:Y:S08]  /*d7a0*/  HMMA.16816.F32.BF16 R12, R200.reuse, R204, R12 ;  /* 0x000000ccc80c723c */ /* 0x048ff0000004180c */
[C---:B------:R-:W-:Y:S01]  /*d7b0*/  HMMA.16816.F32.BF16 R16, R200.reuse, R206, R16 ;  /* 0x000000cec810723c */ /* 0x040fe20000041810 */
[----:B------:R-:W2:Y:S07]  /*d7c0*/  LDSM.16.M88.4 R204, [R240+0x4000] ;  /* 0x00400000f0cc783b */ /* 0x000eae0000000200 */
[C---:B----4-:R-:W-:Y:S08]  /*d7d0*/  HMMA.16816.F32.BF16 R20, R200.reuse, R188, R20 ;  /* 0x000000bcc814723c */ /* 0x050ff00000041814 */
[C---:B------:R-:W-:Y:S01]  /*d7e0*/  HMMA.16816.F32.BF16 R24, R200.reuse, R190, R24 ;  /* 0x000000bec818723c */ /* 0x040fe20000041818 */
[----:B------:R-:W3:Y:S07]  /*d7f0*/  LDSM.16.M88.4 R188, [R172] ;  /* 0x00000000acbc783b */ /* 0x000eee0000000200 */
[C---:B-----5:R-:W-:Y:S08]  /*d800*/  HMMA.16816.F32.BF16 R28, R200.reuse, R184, R28 ;  /* 0x000000b8c81c723c */ /* 0x060ff0000004181c */
[C---:B------:R-:W-:Y:S01]  /*d810*/  HMMA.16816.F32.BF16 R32, R200.reuse, R186, R32 ;  /* 0x000000bac820723c */ /* 0x040fe20000041820 */
[----:B------:R-:W4:Y:S07]  /*d820*/  LDSM.16.M88.4 R184, [R173] ;  /* 0x00000000adb8783b */ /* 0x000f2e0000000200 */
[C---:B-1----:R-:W-:Y:S08]  /*d830*/  HMMA.16816.F32.BF16 R36, R200.reuse, R192, R36 ;  /* 0x000000c0c824723c */ /* 0x042ff00000041824 */
[C---:B------:R-:W-:Y:S01]  /*d840*/  HMMA.16816.F32.BF16 R40, R200.reuse, R194, R40 ;  /* 0x000000c2c828723c */ /* 0x040fe20000041828 */
[----:B------:R-:W1:Y:S07]  /*d850*/  LDSM.16.M88.4 R192, [R216] ;  /* 0x00000000d8c0783b */ /* 0x000e6e0000000200 */
[C---:B------:R-:W-:Y:S08]  /*d860*/  HMMA.16816.F32.BF16 R44, R200.reuse, R196, R44 ;  /* 0x000000c4c82c723c */ /* 0x040ff0000004182c */
[----:B------:R-:W-:Y:S01]  /*d870*/  HMMA.16816.F32.BF16 R48, R200, R198, R48 ;  /* 0x000000c6c830723c */ /* 0x000fe20000041830 */
[----:B------:R-:W5:Y:S05]  /*d880*/  LDSM.16.M88.4 R196, [R217] ;  /* 0x00000000d9c4783b */ /* 0x000f6a0000000200 */
[----:B------:R-:W1:Y:S02]  /*d890*/  LDSM.16.M88.4 R200, [R218] ;  /* 0x00000000dac8783b */ /* 0x000e640000000200 */
        /* <DEDUP_REMOVED lines=12> */
[C---:B-----5:R-:W-:Y:S08]  /*d960*/  HMMA.16816.F32.BF16 R36, R204.reuse, R196, R36 ;  /* 0x000000c4cc24723c */ /* 0x060ff00000041824 */
[C---:B------:R-:W-:Y:S01]  /*d970*/  HMMA.16816.F32.BF16 R40, R204.reuse, R198, R40 ;  /* 0x000000c6cc28723c */ /* 0x040fe20000041828 */
[----:B------:R-:W5:Y:S07]  /*d980*/  LDSM.16.M88.4 R196, [R231+0x5000] ;  /* 0x00500000e7c4783b */ /* 0x000f6e0000000200 */
[C---:B------:R-:W-:Y:S08]  /*d990*/  HMMA.16816.F32.BF16 R44, R204.reuse, R200, R44 ;  /* 0x000000c8cc2c723c */ /* 0x040ff0000004182c */
[----:B------:R-:W-:Y:S01]  /*d9a0*/  HMMA.16816.F32.BF16 R48, R204, R202, R48 ;  /* 0x000000cacc30723c */ /* 0x000fe20000041830 */
[----:B------:R-:W1:Y:S05]  /*d9b0*/  LDSM.16.M88.4 R200, [R231+0x5800] ;  /* 0x00580000e7c8783b */ /* 0x000e6a0000000200 */
[----:B------:R-:W-:Y:S02]  /*d9c0*/  LDSM.16.M88.4 R204, [R241+0x4000] ;  /* 0x00400000f1cc783b */ /* 0x000fe40000000200 */
[C---:B--2---:R-:W-:Y:S08]  /*d9d0*/  HMMA.16816.F32.BF16 R4, R208.reuse, R212, R4 ;  /* 0x000000d4d004723c */ /* 0x044ff00000041804 */
[C---:B------:R-:W-:Y:S01]  /*d9e0*/  HMMA.16816.F32.BF16 R8, R208.reuse, R214, R8 ;  /* 0x000000d6d008723c */ /* 0x040fe20000041808 */
[----:B------:R-:W2:Y:S07]  /*d9f0*/  LDSM.16.M88.4 R212, [R230+-0x6000] ;  /* 0xffa00000e6d4783b */ /* 0x000eae0000000200 */
[C---:B---3--:R-:W-:Y:S08]  /*da00*/  HMMA.16816.F32.BF16 R12, R208.reuse, R188, R12 ;  /* 0x000000bcd00c723c */ /* 0x048ff0000004180c */
[C---:B------:R-:W-:Y:S01]  /*da10*/  HMMA.16816.F32.BF16 R16, R208.reuse, R190, R16 ;  /* 0x000000bed010723c */ /* 0x040fe20000041810 */
[----:B------:R-:W3:Y:S07]  /*da20*/  LDSM.16.M88.4 R188, [R230+-0x5800] ;  /* 0xffa80000e6bc783b */ /* 0x000eee0000000200 */
[C---:B----4-:R-:W-:Y:S08]  /*da30*/  HMMA.16816.F32.BF16 R20, R208.reuse, R184, R20 ;  /* 0x000000b8d014723c */ /* 0x050ff00000041814 */
[C---:B------:R-:W-:Y:S01]  /*da40*/  HMMA.16816.F32.BF16 R24, R208.reuse, R186, R24 ;  /* 0x000000bad018723c */ /* 0x040fe20000041818 */
[----:B------:R-:W4:Y:S07]  /*da50*/  LDSM.16.M88.4 R184, [R230+-0x5000] ;  /* 0xffb00000e6b8783b */ /* 0x000f2e0000000200 */
[C---:B-1----:R-:W-:Y:S08]  /*da60*/  HMMA.16816.F32.BF16 R28, R208.reuse, R192, R28 ;  /* 0x000000c0d01c723c */ /* 0x042ff0000004181c */
[C---:B------:R-:W-:Y:S01]  /*da70*/  HMMA.16816.F32.BF16 R32, R208.reuse, R194, R32 ;  /* 0x000000c2d020723c */ /* 0x040fe20000041820 */
[----:B------:R-:W1:Y:S07]  /*da80*/  LDSM.16.M88.4 R192, [R230+-0x4800] ;  /* 0xffb80000e6c0783b */ /* 0x000e6e0000000200 */
[C---:B-----5:R-:W-:Y:S08]  /*da90*/  HMMA.16816.F32.BF16 R36, R208.reuse, R196, R36 ;  /* 0x000000c4d024723c */ /* 0x060ff00000041824 */
[C---:B------:R-:W-:Y:S01]  /*daa0*/  HMMA.16816.F32.BF16 R40, R208.reuse, R198, R40 ;  /* 0x000000c6d028723c */ /* 0x040fe20000041828 */
[----:B------:R-:W5:Y:S07]  /*dab0*/  LDSM.16.M88.4 R196, [R230+-0x4000] ;  /* 0xffc00000e6c4783b */ /* 0x000f6e0000000200 */
[C---:B------:R-:W-:Y:S08]  /*dac0*/  HMMA.16816.F32.BF16 R44, R208.reuse, R200, R44 ;  /* 0x000000c8d02c723c */ /* 0x040ff0000004182c */
[----:B------:R-:W-:Y:S01]  /*dad0*/  HMMA.16816.F32.BF16 R48, R208, R202, R48 ;  /* 0x000000cad030723c */ /* 0x000fe20000041830 */
[----:B------:R-:W-:Y:S05]  /*dae0*/  LDSM.16.M88.4 R200, [R239+0x8000] ;  /* 0x00800000efc8783b */ /* 0x000fea0000000200 */
[----:B------:R-:W-:Y:S02]  /*daf0*/  LDSM.16.M88.4 R208, [R229+0x6000] ;  /* 0x00600000e5d0783b */ /* 0x000fe40000000200 */
[C---:B--2---:R-:W-:Y:S08]  /*db00*/  HMMA.16816.F32.BF16 R4, R204.reuse, R212, R4 ;  /* 0x000000d4cc04723c */ /* 0x044ff00000041804 */
[C---:B------:R-:W-:Y:S01]  /*db10*/  HMMA.16816.F32.BF16 R8, R204.reuse, R214, R8 ;  /* 0x000000d6cc08723c */ /* 0x040fe20000041808 */
[----:B------:R-:W-:Y:S05]  /*db20*/  LDSM.16.M88.4 R212, [R219] ;  /* 0x00000000dbd4783b */ /* 0x000fea0000000200 */
[----:B------:R-:W-:Y:S02]  /*db30*/  LDSM.16.M88.4 R216, [R220] ;  /* 0x00000000dcd8783b */ /* 0x000fe40000000200 */
[C---:B---3--:R-:W-:Y:S08]  /*db40*/  HMMA.16816.F32.BF16 R12, R204.reuse, R188, R12 ;  /* 0x000000bccc0c723c */ /* 0x048ff0000004180c */
[C---:B------:R-:W-:Y:S01]  /*db50*/  HMMA.16816.F32.BF16 R16, R204.reuse, R190, R16 ;  /* 0x000000becc10723c */ /* 0x040fe20000041810 */
[----:B------:R-:W2:Y:S07]  /*db60*/  LDSM.16.M88.4 R188, [R230+-0x3800] ;  /* 0xffc80000e6bc783b */ /* 0x000eae0000000200 */
[C---:B----4-:R-:W-:Y:S08]  /*db70*/  HMMA.16816.F32.BF16 R20, R204.reuse, R184, R20 ;  /* 0x000000b8cc14723c */ /* 0x050ff00000041814 */
[C---:B------:R-:W-:Y:S01]  /*db80*/  HMMA.16816.F32.BF16 R24, R204.reuse, R186, R24 ;  /* 0x000000bacc18723c */ /* 0x040fe20000041818 */
[----:B------:R-:W3:Y:S07]  /*db90*/  LDSM.16.M88.4 R184, [R229+0x6800] ;  /* 0x00680000e5b8783b */ /* 0x000eee0000000200 */
[C---:B-1----:R-:W-:Y:S08]  /*dba0*/  HMMA.16816.F32.BF16 R28, R204.reuse, R192, R28 ;  /* 0x000000c0cc1c723c */ /* 0x042ff0000004181c */
[C---:B------:R-:W-:Y:S01]  /*dbb0*/  HMMA.16816.F32.BF16 R32, R204.reuse, R194, R32 ;  /* 0x000000c2cc20723c */ /* 0x040fe20000041820 */
[----:B------:R-:W1:Y:S07]  /*dbc0*/  LDSM.16.M88.4 R192, [R229+0x7000] ;  /* 0x00700000e5c0783b */ /* 0x000e6e0000000200 */
[C---:B-----5:R-:W-:Y:S08]  /*dbd0*/  HMMA.16816.F32.BF16 R36, R204.reuse, R196, R36 ;  /* 0x000000c4cc24723c */ /* 0x060ff00000041824 */
[C---:B------:R-:W-:Y:S01]  /*dbe0*/  HMMA.16816.F32.BF16 R40, R204.reuse, R198, R40 ;  /* 0x000000c6cc28723c */ /* 0x040fe20000041828 */
[----:B------:R-:W4:Y:S07]  /*dbf0*/  LDSM.16.M88.4 R196, [R229+0x7800] ;  /* 0x00780000e5c4783b */ /* 0x000f2e0000000200 */
[C---:B--2---:R-:W-:Y:S08]  /*dc00*/  HMMA.16816.F32.BF16 R44, R204.reuse, R188, R44 ;  /* 0x000000bccc2c723c */ /* 0x044ff0000004182c */
[----:B------:R-:W-:Y:S01]  /*dc10*/  HMMA.16816.F32.BF16 R48, R204, R190, R48 ;  /* 0x000000becc30723c */ /* 0x000fe20000041830 */
[----:B------:R-:W2:Y:S05]  /*dc20*/  LDSM.16.M88.4 R188, [R229+0x8000] ;  /* 0x00800000e5bc783b */ /* 0x000eaa0000000200 */
[----:B------:R-:W5:Y:S02]  /*dc30*/  LDSM.16.M88.4 R204, [R229+0x8800] ;  /* 0x00880000e5cc783b */ /* 0x000f640000000200 */
[C---:B------:R-:W-:Y:S08]  /*dc40*/  HMMA.16816.F32.BF16 R4, R200.reuse, R208, R4 ;  /* 0x000000d0c804723c */ /* 0x040ff00000041804 */
[C---:B------:R-:W-:Y:S01]  /*dc50*/  HMMA.16816.F32.BF16 R8, R200.reuse, R210, R8 ;  /* 0x000000d2c808723c */ /* 0x040fe20000041808 */
[----:B------:R-:W2:Y:S07]  /*dc60*/  LDSM.16.M88.4 R208, [R240+0x8000] ;  /* 0x00800000f0d0783b */ /* 0x000eae0000000200 */
[C---:B---3--:R-:W-:Y:S08]  /*dc70*/  HMMA.16816.F32.BF16 R12, R200.reuse, R184, R12 ;  /* 0x000000b8c80c723c */ /* 0x048ff0000004180c */
[C---:B------:R-:W-:Y:S01]  /*dc80*/  HMMA.16816.F32.BF16 R16, R200.reuse, R186, R16 ;  /* 0x000000bac810723c */ /* 0x040fe20000041810 */
[----:B------:R-:W3:Y:S07]  /*dc90*/  LDSM.16.M88.4 R184, [R221] ;  /* 0x00000000ddb8783b */ /* 0x000eee0000000200 */
[C---:B-1----:R-:W-:Y:S08]  /*dca0*/  HMMA.16816.F32.BF16 R20, R200.reuse, R192, R20 ;  /* 0x000000c0c814723c */ /* 0x042ff00000041814 */
[C---:B------:R-:W-:Y:S01]  /*dcb0*/  HMMA.16816.F32.BF16 R24, R200.reuse, R194, R24 ;  /* 0x000000c2c818723c */ /* 0x040fe20000041818 */
[----:B------:R-:W1:Y:S05]  /*dcc0*/  LDSM.16.M88.4 R192, [R222] ;  /* 0x00000000dec0783b */ /* 0x000e6a0000000200 */
[----:B------:R-:W1:Y:S02]  /*dcd0*/  LDSM.16.M88.4 R220, [R223] ;  /* 0x00000000dfdc783b */ /* 0x000e640000000200 */
[C---:B----4-:R-:W-:Y:S08]  /*dce0*/  HMMA.16816.F32.BF16 R28, R200.reuse, R196, R28 ;  /* 0x000000c4c81c723c */ /* 0x050ff0000004181c */
[C---:B------:R-:W-:Y:S01]  /*dcf0*/  HMMA.16816.F32.BF16 R32, R200.reuse, R198, R32 ;  /* 0x000000c6c820723c */ /* 0x040fe20000041820 */
[----:B------:R-:W4:Y:S07]  /*dd00*/  LDSM.16.M88.4 R196, [R224] ;  /* 0x00000000e0c4783b */ /* 0x000f2e0000000200 */
[C---:B--2---:R-:W-:Y:S08]  /*dd10*/  HMMA.16816.F32.BF16 R36, R200.reuse, R188, R36 ;  /* 0x000000bcc824723c */ /* 0x044ff00000041824 */
[C---:B------:R-:W-:Y:S01]  /*dd20*/  HMMA.16816.F32.BF16 R40, R200.reuse, R190, R40 ;  /* 0x000000bec828723c */ /* 0x040fe20000041828 */
[----:B------:R-:W-:Y:S07]  /*dd30*/  LDSM.16.M88.4 R188, [R242+0x8000] ;  /* 0x00800000f2bc783b */ /* 0x000fee0000000200 */
[C---:B-----5:R-:W-:Y:S08]  /*dd40*/  HMMA.16816.F32.BF16 R44, R200.reuse, R204, R44 ;  /* 0x000000ccc82c723c */ /* 0x060ff0000004182c */
[----:B------:R-:W-:Y:S01]  /*dd50*/  HMMA.16816.F32.BF16 R48, R200, R206, R48 ;  /* 0x000000cec830723c */ /* 0x000fe20000041830 */
[----:B------:R-:W2:Y:S05]  /*dd60*/  LDSM.16.M88.4 R200, [R231+0x6000] ;  /* 0x00600000e7c8783b */ /* 0x000eaa0000000200 */
[----:B------:R-:W5:Y:S02]  /*dd70*/  LDSM.16.M88.4 R204, [R231+0x6800] ;  /* 0x00680000e7cc783b */ /* 0x000f640000000200 */
[C---:B------:R-:W-:Y:S08]  /*dd80*/  HMMA.16816.F32.BF16 R4, R208.reuse, R212, R4 ;  /* 0x000000d4d004723c */ /* 0x040ff00000041804 */
[C---:B------:R-:W-:Y:S01]  /*dd90*/  HMMA.16816.F32.BF16 R8, R208.reuse, R214, R8 ;  /* 0x000000d6d008723c */ /* 0x040fe20000041808 */
[----:B------:R-:W-:Y:S07]  /*dda0*/  LDSM.16.M88.4 R212, [R231+0x8000] ;  /* 0x00800000e7d4783b */ /* 0x000fee0000000200 */
[C---:B------:R-:W-:Y:S08]  /*ddb0*/  HMMA.16816.F32.BF16 R12, R208.reuse, R216, R12 ;  /* 0x000000d8d00c723c */ /* 0x040ff0000004180c */
[C---:B------:R-:W-:Y:S01]  /*ddc0*/  HMMA.16816.F32.BF16 R16, R208.reuse, R218, R16 ;  /* 0x000000dad010723c */ /* 0x040fe20000041810 */
[----:B------:R-:W-:Y:S07]  /*ddd0*/  LDSM.16.M88.4 R216, [R230+-0x3000] ;  /* 0xffd00000e6d8783b */ /* 0x000fee0000000200 */
        /* <DEDUP_REMOVED lines=8> */
[----:B------:R-:W-:Y:S07]  /*de60*/  LDSM.16.M88.4 R220, [R230+-0x2800] ;  /* 0xffd80000e6dc783b */ /* 0x000fee0000000200 */
[C---:B----4-:R-:W-:Y:S08]  /*de70*/  HMMA.16816.F32.BF16 R44, R208.reuse, R196, R44 ;  /* 0x000000c4d02c723c */ /* 0x050ff0000004182c */
[----:B------:R-:W-:Y:S01]  /*de80*/  HMMA.16816.F32.BF16 R48, R208, R198, R48 ;  /* 0x000000c6d030723c */ /* 0x000fe20000041830 */
[----:B------:R-:W4:Y:S05]  /*de90*/  LDSM.16.M88.4 R196, [R231+0x8800] ;  /* 0x00880000e7c4783b */ /* 0x000f2a0000000200 */
[----:B------:R-:W1:Y:S02]  /*dea0*/  LDSM.16.M88.4 R208, [R241+0x8000] ;  /* 0x00800000f1d0783b */ /* 0x000e640000000200 */
[C---:B--2---:R-:W-:Y:S08]  /*deb0*/  HMMA.16816.F32.BF16 R4, R188.reuse, R200, R4 ;  /* 0x000000c8bc04723c */ /* 0x044ff00000041804 */
[C---:B------:R-:W-:Y:S01]  /*dec0*/  HMMA.16816.F32.BF16 R8, R188.reuse, R202, R8 ;  /* 0x000000cabc08723c */ /* 0x040fe20000041808 */
[----:B------:R-:W2:Y:S07]  /*ded0*/  LDSM.16.M88.4 R200, [R230+-0x2000] ;  /* 0xffe00000e6c8783b */ /* 0x000eae0000000200 */
[C---:B-----5:R-:W-:Y:S08]  /*dee0*/  HMMA.16816.F32.BF16 R12, R188.reuse, R204, R12 ;  /* 0x000000ccbc0c723c */ /* 0x060ff0000004180c */
[C---:B------:R-:W-:Y:S01]  /*def0*/  HMMA.16816.F32.BF16 R16, R188.reuse, R206, R16 ;  /* 0x000000cebc10723c */ /* 0x040fe20000041810 */
[----:B------:R-:W-:Y:S07]  /*df00*/  LDSM.16.M88.4 R204, [R229+0x9000] ;  /* 0x00900000e5cc783b */ /* 0x000fee0000000200 */
[C---:B---3--:R-:W-:Y:S08]  /*df10*/  HMMA.16816.F32.BF16 R20, R188.reuse, R184, R20 ;  /* 0x000000b8bc14723c */ /* 0x048ff00000041814 */
[C---:B------:R-:W-:Y:S01]  /*df20*/  HMMA.16816.F32.BF16 R24, R188.reuse, R186, R24 ;  /* 0x000000babc18723c */ /* 0x040fe20000041818 */
[----:B------:R-:W3:Y:S07]  /*df30*/  LDSM.16.M88.4 R184, [R230+-0x1800] ;  /* 0xffe80000e6b8783b */ /* 0x000eee0000000200 */
[C---:B-1----:R-:W-:Y:S08]  /*df40*/  HMMA.16816.F32.BF16 R28, R188.reuse, R192, R28 ;  /* 0x000000c0bc1c723c */ /* 0x042ff0000004181c */
[C---:B------:R-:W-:Y:S01]  /*df50*/  HMMA.16816.F32.BF16 R32, R188.reuse, R194, R32 ;  /* 0x000000c2bc20723c */ /* 0x040fe20000041820 */
[----:B------:R-:W-:Y:S07]  /*df60*/  LDSM.16.M88.4 R192, [R230+-0x800] ;  /* 0xfff80000e6c0783b */ /* 0x000fee0000000200 */
[C---:B------:R-:W-:Y:S08]  /*df70*/  HMMA.16816.F32.BF16 R36, R188.reuse, R212, R36 ;  /* 0x000000d4bc24723c */ /* 0x040ff00000041824 */
[C---:B------:R-:W-:Y:S01]  /*df80*/  HMMA.16816.F32.BF16 R40, R188.reuse, R214, R40 ;  /* 0x000000d6bc28723c */ /* 0x040fe20000041828 */
[----:B------:R-:W-:Y:S07]  /*df90*/  LDSM.16.M88.4 R212, [R229+0x9800] ;  /* 0x00980000e5d4783b */ /* 0x000fee0000000200 */
[C---:B----4-:R-:W-:Y:S08]  /*dfa0*/  HMMA.16816.F32.BF16 R44, R188.reuse, R196, R44 ;  /* 0x000000c4bc2c723c */ /* 0x050ff0000004182c */
[----:B------:R-:W-:Y:S01]  /*dfb0*/  HMMA.16816.F32.BF16 R48, R188, R198, R48 ;  /* 0x000000c6bc30723c */ /* 0x000fe20000041830 */
[----:B------:R-:W1:Y:S05]  /*dfc0*/  LDSM.16.M88.4 R188, [R230+-0x1000] ;  /* 0xfff00000e6bc783b */ /* 0x000e6a0000000200 */
[----:B------:R-:W4:Y:S02]  /*dfd0*/  LDSM.16.M88.4 R196, [R239+0xc000] ;  /* 0x00c00000efc4783b */ /* 0x000f240000000200 */
        /* <DEDUP_REMOVED lines=17> */
[----:B------:R-:W1:Y:S05]  /*e0f0*/  LDSM.16.M88.4 R192, [R225] ;  /* 0x00000000e1c0783b */ /* 0x000e6a0000000200 */
[----:B------:R-:W-:Y:S02]  /*e100*/  LDSM.16.M88.4 R208, [R236] ;  /* 0x00000000ecd0783b */ /* 0x000fe40000000200 */
[C---:B----4-:R-:W-:Y:S08]  /*e110*/  HMMA.16816.F32.BF16 R4, R196.reuse, R204, R4 ;  /* 0x000000ccc404723c */ /* 0x050ff00000041804 */
[C---:B------:R-:W-:Y:S01]  /*e120*/  HMMA.16816.F32.BF16 R8, R196.reuse, R206, R8 ;  /* 0x000000cec408723c */ /* 0x040fe20000041808 */
[----:B------:R-:W-:Y:S07]  /*e130*/  LDSM.16.M88.4 R204, [R227] ;  /* 0x00000000e3cc783b */ /* 0x000fee0000000200 */
[C---:B------:R-:W-:Y:S08]  /*e140*/  HMMA.16816.F32.BF16 R12, R196.reuse, R212, R12 ;  /* 0x000000d4c40c723c */ /* 0x040ff0000004180c */
[C---:B------:R-:W-:Y:S01]  /*e150*/  HMMA.16816.F32.BF16 R16, R196.reuse, R214, R16 ;  /* 0x000000d6c410723c */ /* 0x040fe20000041810 */
[----:B------:R-:W-:Y:S07]  /*e160*/  LDSM.16.M88.4 R212, [R237] ;  /* 0x00000000edd4783b */ /* 0x000fee0000000200 */
[C---:B--2---:R-:W-:Y:S08]  /*e170*/  HMMA.16816.F32.BF16 R20, R196.reuse, R200, R20 ;  /* 0x000000c8c414723c */ /* 0x044ff00000041814 */
[C---:B------:R-:W-:Y:S01]  /*e180*/  HMMA.16816.F32.BF16 R24, R196.reuse, R202, R24 ;  /* 0x000000cac418723c */ /* 0x040fe20000041818 */
[----:B------:R-:W2:Y:S05]  /*e190*/  LDSM.16.M88.4 R200, [R226] ;  /* 0x00000000e2c8783b */ /* 0x000eaa0000000200 */
[----:B------:R-:W-:Y:S02]  /*e1a0*/  LDSM.16.M88.4 R224, [R231+0x9000] ;  /* 0x00900000e7e0783b */ /* 0x000fe40000000200 */
[C---:B------:R-:W-:Y:S08]  /*e1b0*/  HMMA.16816.F32.BF16 R28, R196.reuse, R216, R28 ;  /* 0x000000d8c41c723c */ /* 0x040ff0000004181c */
[C---:B------:R-:W-:Y:S01]  /*e1c0*/  HMMA.16816.F32.BF16 R32, R196.reuse, R218, R32 ;  /* 0x000000dac420723c */ /* 0x040fe20000041820 */
[----:B------:R-:W4:Y:S07]  /*e1d0*/  LDSM.16.M88.4 R216, [R238] ;  /* 0x00000000eed8783b */ /* 0x000f2e0000000200 */
[C---:B------:R-:W-:Y:S08]  /*e1e0*/  HMMA.16816.F32.BF16 R36, R196.reuse, R220, R36 ;  /* 0x000000dcc424723c */ /* 0x040ff00000041824 */
[C---:B------:R-:W-:Y:S01]  /*e1f0*/  HMMA.16816.F32.BF16 R40, R196.reuse, R222, R40 ;  /* 0x000000dec428723c */ /* 0x040fe20000041828 */
[----:B------:R-:W5:Y:S07]  /*e200*/  LDSM.16.M88.4 R220, [R242+0xc000] ;  /* 0x00c00000f2dc783b */ /* 0x000f6e0000000200 */
[C---:B---3--:R-:W-:Y:S08]  /*e210*/  HMMA.16816.F32.BF16 R44, R196.reuse, R184, R44 ;  /* 0x000000b8c42c723c */ /* 0x048ff0000004182c */
[----:B------:R-:W-:Y:S01]  /*e220*/  HMMA.16816.F32.BF16 R48, R196, R186, R48 ;  /* 0x000000bac430723c */ /* 0x000fe20000041830 */
[----:B------:R-:W3:Y:S05]  /*e230*/  LDSM.16.M88.4 R184, [R231+0x9800] ;  /* 0x00980000e7b8783b */ /* 0x000eea0000000200 */
[----:B------:R-:W3:Y:S02]  /*e240*/  LDSM.16.M88.4 R196, [R231+0xa000] ;  /* 0x00a00000e7c4783b */ /* 0x000ee40000000200 */
        /* <DEDUP_REMOVED lines=17> */
[----:B------:R-:W-:Y:S05]  /*e360*/  LDSM.16.M88.4 R188, [R230] ;  /* 0x00000000e6bc783b */ /* 0x000fea0000000200 */
[----:B------:R-:W-:Y:S02]  /*e370*/  LDSM.16.M88.4 R216, [R230+0x1800] ;  /* 0x00180000e6d8783b */ /* 0x000fe40000000200 */
[C---:B-----5:R-:W-:Y:S08]  /*e380*/  HMMA.16816.F32.BF16 R4, R220.reuse, R224, R4 ;  /* 0x000000e0dc04723c */ /* 0x060ff00000041804 */
[C---:B------:R-:W-:Y:S01]  /*e390*/  HMMA.16816.F32.BF16 R8, R220.reuse, R226, R8 ;  /* 0x000000e2dc08723c */ /* 0x040fe20000041808 */
[----:B------:R-:W-:Y:S07]  /*e3a0*/  LDSM.16.M88.4 R224, [R230+0x2000] ;  /* 0x00200000e6e0783b */ /* 0x000fee0000000200 */
[C---:B---3--:R-:W-:Y:S08]  /*e3b0*/  HMMA.16816.F32.BF16 R12, R220.reuse, R184, R12 ;  /* 0x000000b8dc0c723c */ /* 0x048ff0000004180c */
[C---:B------:R-:W-:Y:S01]  /*e3c0*/  HMMA.16816.F32.BF16 R16, R220.reuse, R186, R16 ;  /* 0x000000badc10723c */ /* 0x040fe20000041810 */
[----:B------:R-:W3:Y:S07]  /*e3d0*/  LDSM.16.M88.4 R184, [R241+0xc000] ;  /* 0x00c00000f1b8783b */ /* 0x000eee0000000200 */
[C---:B------:R-:W-:Y:S08]  /*e3e0*/  HMMA.16816.F32.BF16 R20, R220.reuse, R196, R20 ;  /* 0x000000c4dc14723c */ /* 0x040ff00000041814 */
[C---:B------:R-:W-:Y:S01]  /*e3f0*/  HMMA.16816.F32.BF16 R24, R220.reuse, R198, R24 ;  /* 0x000000c6dc18723c */ /* 0x040fe20000041818 */
[----:B------:R-:W4:Y:S01]  /*e400*/  LDSM.16.M88.4 R196, [R230+0x2800] ;  /* 0x00280000e6c4783b */ /* 0x000f220000000200 */
[----:B------:R-:W-:Y:S04]  /*e410*/  DEPBAR.LE SB0, 0x0 ;  /* 0x000080000000791a */ /* 0x000fe80000000000 */
[----:B------:R-:W-:Y:S02]  /*e420*/  BAR.SYNC.DEFER_BLOCKING 0x0 ;  /* 0x0000000000007b1d */ /* 0x000fe40000010000 */
        /* <DEDUP_REMOVED lines=25> */
[----:B------:R-:W-:Y:S01]  /*e5c0*/  IMAD.MOV.U32 R246, RZ, RZ, RZ ;  /* 0x000000fffff67224 */ /* 0x000fe200078e00ff */
[----:B------:R-:W-:Y:S01]  /*e5d0*/  SHF.R.S32.HI R185, RZ, 0x1f, R245 ;  /* 0x0000001fffb97819 */ /* 0x000fe200000114f5 */
[----:B------:R-:W-:Y:S01]  /*e5e0*/  IMAD.SHL.U32 R196, R249, 0x2, RZ ;  /* 0x00000002f9c47824 */ /* 0x000fe200078e00ff */
[----:B------:R-:W-:Y:S01]  /*e5f0*/  ISETP.NE.AND P2, PT, R0, 0x1, PT ;  /* 0x000000010000780c */ /* 0x000fe20003f45270 */
[----:B------:R-:W-:Y:S01]  /*e600*/  IMAD.SHL.U32 R195, R251, 0x2, RZ ;  /* 0x00000002fbc37824 */ /* 0x000fe200078e00ff */
[C---:B------:R-:W-:Y:S01]  /*e610*/  SHF.L.U64.HI R186, R252.reuse, 0x1, R186 ;  /* 0x00000001fcba7819 */ /* 0x040fe200000102ba */
[----:B------:R-:W-:Y:S01]  /*e620*/  IMAD.SHL.U32 R194, R252, 0x2, RZ ;  /* 0x00000002fcc27824 */ /* 0x000fe200078e00ff */
[C---:B------:R-:W-:Y:S01]  /*e630*/  SHF.L.U64.HI R185, R245.reuse, 0x1, R185 ;  /* 0x00000001f5b97819 */ /* 0x040fe200000102b9 */
[----:B------:R-:W-:Y:S01]  /*e640*/  IMAD.SHL.U32 R189, R245, 0x2, RZ ;  /* 0x00000002f5bd7824 */ /* 0x000fe200078e00ff */
[----:B------:R-:W3:Y:S04]  /*e650*/  LDL R3, [R1+0x10] ;  /* 0x0000100001037983 */ /* 0x000ee80000100800 */
[----:B------:R-:W4:Y:S06]  /*e660*/  LDL.64 R172, [R1+0x28] ;  /* 0x0000280001ac7983 */ /* 0x000f2c0000100a00 */
        /* <DEDUP_REMOVED lines=15> */
[----:B------:R-:W-:Y:S01]  /*e760*/  SHF.R.S32.HI R250, RZ, 0x1f, R250 ;  /* 0x0000001ffffa7819 */ /* 0x000fe200000114fa */
[----:B------:R-:W-:Y:S01]  /*e770*/  IMAD.WIDE.U32 R2, R248, c[0x0][0x1e0], RZ ;  /* 0x00007800f8027a25 */ /* 0x000fe200078e00ff */
[----:B------:R-:W-:Y:S01]  /*e780*/  SHF.R.S32.HI R0, RZ, 0x1f, R248 ;  /* 0x0000001fff007819 */ /* 0x000fe200000114f8 */
[----:B------:R-:W2:Y:S01]  /*e790*/  @!P6 LDG.E R246, [R172.64] ;  /* 0x00000006acf6e981 */ /* 0x000ea2000c1e1900 */
[----:B------:R-:W-:Y:S03]  /*e7a0*/  SHF.L.U64.HI R188, R249, 0x1, R250 ;  /* 0x00000001f9bc7819 */ /* 0x000fe600000102fa */
        /* <DEDUP_REMOVED lines=13> */
.L_x_3406:
[----:B------:R-:W-:-:S05]  /*e880*/  BRA.DIV ~URZ, `(.L_x_3354) ;  /* 0x000080627f007947 */ /* 0x000fca000b800000 */
[----:B------:R-:W3:Y:S01]  /*e890*/  SHFL.IDX PT, R0, R184, RZ, 0x181f ;  /* 0x00181fffb8007589 */ /* 0x000ee200000e0000 */
[C---:B------:R-:W-:Y:S02]  /*e8a0*/  IADD3 R190, -R244.reuse, 0x10, RZ ;  /* 0x00000010f4be7810 */ /* 0x040fe40007ffe1ff */
[----:B------:R-:W-:Y:S02]  /*e8b0*/  ISETP.NE.U32.AND P2, PT, R244, RZ, PT ;  /* 0x000000fff400720c */ /* 0x000fe40003f45070 */
[----:B------:R-:W-:Y:S04]  /*e8c0*/  LOP3.LUT R190, R190, 0xf, RZ, 0xc0, !PT ;  /* 0x0000000fbebe7812 */ /* 0x000fe800078ec0ff */
[----:B---3--:R-:W-:Y:S04]  /*e8d0*/  IADD3 R2, P1, P0, R190, R0, R189 ;  /* 0x00000000be027210 */ /* 0x008fe8000783e0bd */
[----:B--2---:R-:W-:Y:S02]  /*e8e0*/  IADD3.X R3, RZ, R172, R185, P1, P0 ;  /* 0x000000acff037210 */ /* 0x004fe40000fe04b9 */
[----:B------:R-:W-:Y:S03]  /*e8f0*/  IADD3 R192, P0, R0, R194, RZ ;  /* 0x000000c200c07210 */ /* 0x000fe60007f1e0ff */
[----:B------:R-:W-:Y:S01]  /*e900*/  @!PT LDS RZ, [RZ] ;  /* 0x00000000fffff984 */ /* 0x000fe20000000800 */
[----:B------:R-:W-:Y:S01]  /*e910*/  @!PT LDS RZ, [RZ] ;  /* 0x00000000fffff984 */ /* 0x000fe20000000800 */
[----:B------:R2:W-:Y:S02]  /*e920*/  LDGSTS.E.BYPASS.LTC128B.128.ZFILL [R243+0xc100], [R2.64], P2 ;  /* 0x0c10000002f37fae */ /* 0x0005e40009141d46 */
[----:B------:R-:W-:Y:S05]  /*e930*/  IMAD.X R193, R172, 0x1, R186, P0 ;  /* 0x00000001acc17824 */ /* 0x000fea00000e06ba */
[----:B------:R3:W-:Y:S01]  /*e940*/  LDGSTS.E.BYPASS.LTC128B.128 [R243+0xf100], [R192.64], !P5 ;  /* 0x0f100000c0f37fae */ /* 0x0007e2000e901d46 */
[-C--:B--2---:R-:W-:Y:S05]  /*e950*/  IADD3 R2, P0, R0, R195.reuse, RZ ;  /* 0x000000c300027210 */ /* 0x084fea0007f1e0ff */
[----:B------:R-:W-:Y:S05]  /*e960*/  IMAD.X R3, R172, 0x1, R187, P0 ;  /* 0x00000001ac037824 */ /* 0x000fea00000e06bb */
[----:B------:R2:W-:Y:S02]  /*e970*/  LDGSTS.E.BYPASS.LTC128B.128 [R243+0x12100], [R2.64], !P4 ;  /* 0x1210000002f37fae */ /* 0x0005e4000e101d46 */
[----:B--2---:R-:W-:Y:S02]  /*e980*/  IADD3 R2, P0, R0, R196, RZ ;  /* 0x000000c400027210 */ /* 0x004fe40007f1e0ff */
[----:B------:R-:W2:Y:S03]  /*e990*/  SHFL.IDX PT, R0, R184, 0x1, 0x181f ;  /* 0x00381f00b8007f89 */ /* 0x000ea600000e0000 */
[----:B------:R-:W-:Y:S02]  /*e9a0*/  IMAD.X R3, R172, 0x1, R188, P0 ;  /* 0x00000001ac037824 */ /* 0x000fe400000e06bc */
[----:B------:R-:W-:Y:S04]  /*e9b0*/  SHFL.IDX PT, R172, R173, 0x2, 0x181f ;  /* 0x00581f00adac7f89 */ /* 0x000fe800000e0000 */
[----:B------:R4:W-:Y:S01]  /*e9c0*/  LDGSTS.E.BYPASS.LTC128B.128 [R243+0x15100], [R2.64], !P3 ;  /* 0x1510000002f37fae */ /* 0x0009e2000d901d46 */
[----:B--2---:R-:W-:Y:S03]  /*e9d0*/  IADD3 R190, P1, P0, R190, R0, R189 ;  /* 0x00000000bebe7210 */ /* 0x004fe6000783e0bd */
[----:B----4-:R-:W2:Y:S02]  /*e9e0*/  SHFL.IDX PT, R2, R173, 0x1, 0x181f ;  /* 0x00381f00ad027f89 */ /* 0x010ea400000e0000 */
[----:B--2---:R-:W-:Y:S05]  /*e9f0*/  IADD3.X R191, RZ, R2, R185, P1, P0 ;  /* 0x00000002ffbf7210 */ /* 0x004fea0000fe04b9 */
[----:B------:R2:W-:Y:S02]  /*ea00*/  LDGSTS.E.BYPASS.LTC128B.128.ZFILL [R243+0xd100], [R190.64], P2 ;  /* 0x0d100000bef37fae */ /* 0x0005e40009141d46 */
[----:B--2---:R-:W-:Y:S05]  /*ea10*/  IADD3 R190, P0, R0, R194, RZ ;  /* 0x000000c200be7210 */ /* 0x004fea0007f1e0ff */
[----:B------:R-:W-:Y:S05]  /*ea20*/  IMAD.X R191, R2, 0x1, R186, P0 ;  /* 0x0000000102bf7824 */ /* 0x000fea00000e06ba */
[----:B------:R2:W-:Y:S02]  /*ea30*/  LDGSTS.E.BYPASS.LTC128B.128 [R243+0x10100], [R190.64], !P5 ;  /* 0x10100000bef37fae */ /* 0x0005e4000e901d46 */
[----:B--2---:R-:W-:Y:S05]  /*ea40*/  IADD3 R190, P0, R0, R195, RZ ;  /* 0x000000c300be7210 */ /* 0x004fea0007f1e0ff */
[----:B------:R-:W-:Y:S01]  /*ea50*/  IMAD.X R191, R2, 0x1, R187, P0 ;  /* 0x0000000102bf7824 */ /* 0x000fe200000e06bb */
[----:B---3--:R-:W-:Y:S02]  /*ea60*/  IADD3 R192, P0, R0, R196, RZ ;  /* 0x000000c400c07210 */ /* 0x008fe40007f1e0ff */
[----:B------:R2:W3:Y:S03]  /*ea70*/  SHFL.IDX PT, R0, R184, 0x2, 0x181f ;  /* 0x00581f00b8007f89 */ /* 0x0004e600000e0000 */
[----:B------:R-:W-:Y:S01]  /*ea80*/  IMAD.X R193, R2, 0x1, R188, P0 ;  /* 0x0000000102c17824 */ /* 0x000fe200000e06bc */
[----:B------:R2:W-:Y:S04]  /*ea90*/  LDGSTS.E.BYPASS.LTC128B.128 [R243+0x13100], [R190.64], !P4 ;  /* 0x13100000bef37fae */ /* 0x0005e8000e101d46 */
[----:B------:R2:W-:Y:S03]  /*eaa0*/  LDGSTS.E.BYPASS.LTC128B.128 [R243+0x16100], [R192.64], !P3 ;  /* 0x16100000c0f37fae */ /* 0x0005e6000d901d46 */
.L_x_3407:
[C---:B--2---:R-:W-:Y:S02]  /*eab0*/  IADD3 R192, -R244.reuse, 0x10, RZ ;  /* 0x00000010f4c07810 */ /* 0x044fe40007ffe1ff */
[----:B------:R-:W-:Y:S02]  /*eac0*/  ISETP.NE.U32.AND P2, PT, R244, RZ, PT ;  /* 0x000000fff400720c */ /* 0x000fe40003f45070 */
[----:B------:R-:W-:Y:S04]  /*ead0*/  LOP3.LUT R192, R192, 0xf, RZ, 0xc0, !PT ;  /* 0x0000000fc0c07812 */ /* 0x000fe800078ec0ff */
[----:B---3--:R-:W-:Y:S04]  /*eae0*/  IADD3 R192, P1, P0, R192, R0, R189 ;  /* 0x00000000c0c07210 */ /* 0x008fe8000783e0bd */
        /* <DEDUP_REMOVED lines=14> */
.L_x_3352:
[----:B------:R-:W-:Y:S05]  /*ebd0*/  BSYNC B0 ;  /* 0x0000000000007941 */ /* 0x000fea0003800000 */
.L_x_3351:
        /* <DEDUP_REMOVED lines=50> */
[----:B-1----:R-:W1:Y:S04]  /*ef00*/  SHFL.BFLY PT, R173, R172, 0x2, 0x1f ;  /* 0x0c401f00acad7f89 */ /* 0x002e6800000e0000 */
[----:B------:R-:W2:Y:S01]  /*ef10*/  SHFL.BFLY PT, R0, R184, 0x2, 0x1f ;  /* 0x0c401f00b8007f89 */ /* 0x000ea200000e0000 */
[----:B-1----:R-:W-:Y:S02]  /*ef20*/  FMNMX.FTZ R173, R172, R173, !PT ;  /* 0x000000adacad7209 */ /* 0x002fe40007810000 */
[----:B--2---:R-:W-:Y:S03]  /*ef30*/  FMNMX.FTZ R172, R184, R0, !PT ;  /* 0x00000000b8ac7209 */ /* 0x004fe60007810000 */
[----:B------:R-:W1:Y:S04]  /*ef40*/  SHFL.BFLY PT, R2, R173, 0x1, 0x1f ;  /* 0x0c201f00ad027f89 */ /* 0x000e6800000e0000 */
[----:B------:R2:W3:Y:S01]  /*ef50*/  SHFL.BFLY PT, R0, R172, 0x1, 0x1f ;  /* 0x0c201f00ac007f89 */ /* 0x0004e200000e0000 */
[----:B-1----:R-:W-:Y:S04]  /*ef60*/  FMNMX.FTZ R173, R173, R2, !PT ;  /* 0x00000002adad7209 */ /* 0x002fe80007810000 */
.L_x_3408:
[----:B---3--:R-:W-:Y:S01]  /*ef70*/  FMNMX.FTZ R3, R0, R172, !PT ;  /* 0x000000ac00037209 */ /* 0x008fe20007810000 */
[C---:B------:R-:W-:Y:S01]  /*ef80*/  FADD.FTZ R2, -R173.reuse, R174 ;  /* 0x000000aead027221 */ /* 0x040fe20000010100 */
[----:B------:R-:W-:Y:S01]  /*ef90*/  WARPSYNC 0xffffffff ;  /* 0xffffffff00007948 */ /* 0x000fe20003800000 */
[----:B------:R-:W-:Y:S01]  /*efa0*/  FMUL.FTZ R174, R173, c[0x0][0x2d0] ;  /* 0x0000b400adae7a20 */ /* 0x000fe20000410000 */
[----:B------:R-:W1:Y:S01]  /*efb0*/  LDSM.16.MT88.4 R188, [R232] ;  /* 0x00000000e8bc783b */ /* 0x000e620000004200 */
[----:B------:R-:W-:Y:S01]  /*efc0*/  FADD.FTZ R0, -R3, R175 ;  /* 0x000000af03007221 */ /* 0x000fe20000010100 */
[----:B------:R-:W-:Y:S01]  /*efd0*/  ISETP.GT.AND P0, PT, R247, RZ, PT ;  /* 0x000000fff700720c */ /* 0x000fe20003f04270 */
[----:B------:R-:W-:Y:S02]  /*efe0*/  FMUL.FTZ R175, R3, c[0x0][0x2d0] ;  /* 0x0000b40003af7a20 */ /* 0x000fe40000410000 */
[----:B------:R-:W-:Y:S02]  /*eff0*/  FMUL.FTZ R2, R2, c[0x0][0x2d0] ;  /* 0x0000b40002027a20 */ /* 0x000fe40000410000 */
[----:B------:R-:W-:Y:S01]  /*f000*/  FMUL.FTZ R0, R0, c[0x0][0x2d0] ;  /* 0x0000b40000007a20 */ /* 0x000fe20000410000 */
[----:B------:R-:W3:Y:S01]  /*f010*/  LDL.LU R199, [R1+0x4] ;  /* 0x0000040001c77983 */ /* 0x000ee20000300800 */
[--C-:B------:R-:W-:Y:S02]  /*f020*/  FFMA.FTZ R4, R4, c[0x0][0x2d0], -R174.reuse ;  /* 0x0000b40004047a23 */ /* 0x100fe400000108ae */
[--C-:B------:R-:W-:Y:S01]  /*f030*/  FFMA.FTZ R5, R5, c[0x0][0x2d0], -R174.reuse ;  /* 0x0000b40005057a23 */ /* 0x100fe200000108ae */
[----:B------:R-:W4:Y:S01]  /*f040*/  MUFU.EX2 R2, R2 ;  /* 0x0000000200027308 */ /* 0x000f220000000800 */
[--C-:B------:R-:W-:Y:S01]  /*f050*/  FFMA.FTZ R6, R6, c[0x0][0x2d0], -R175.reuse ;  /* 0x0000b40006067a23 */ /* 0x100fe200000108af */
[----:B------:R-:W5:Y:S01]  /*f060*/  LDL.LU R197, [R1+0x8] ;  /* 0x0000080001c57983 */ /* 0x000f620000300800 */
        /* <DEDUP_REMOVED lines=22> */
[----:B--2---:R-:W-:Y:S01]  /*f1d0*/  MUFU.EX2 R172, R6 ;  /* 0x0000000600ac7308 */ /* 0x004fe20000000800 */
        /* <DEDUP_REMOVED lines=27> */
[--C-:B------:R-:W-:Y:S02]  /*f390*/  FFMA.FTZ R46, R46, c[0x0][0x2d0], -R175.reuse ;  /* 0x0000b4002e2e7a23 */ /* 0x100fe400000108af */
[--C-:B------:R-:W-:Y:S01]  /*f3a0*/  FFMA.FTZ R47, R47, c[0x0][0x2d0], -R175.reuse ;  /* 0x0000b4002f2f7a23 */ /* 0x100fe200000108af */
[----:B------:R-:W1:Y:S01]  /*f3b0*/  MUFU.EX2 R203, R11 ;  /* 0x0000000b00cb7308 */ /* 0x000e620000000800 */
[----:B------:R-:W-:Y:S01]  /*f3c0*/  FFMA.FTZ R50, R50, c[0x0][0x2d0], -R175 ;  /* 0x0000b40032327a23 */ /* 0x000fe200000108af */
[----:B------:R-:W-:Y:S08]  /*f3d0*/  MOV R175, R3 ;  /* 0x0000000300af7202 */ /* 0x000ff00000000f00 */
[----:B------:R-:W-:Y:S10]  /*f3e0*/  MUFU.EX2 R212, R16 ;  /* 0x0000001000d47308 */ /* 0x000ff40000000800 */
[----:B------:R-:W1:Y:S10]  /*f3f0*/  MUFU.EX2 R213, R17 ;  /* 0x0000001100d57308 */ /* 0x000e740000000800 */
[----:B------:R-:W-:Y:S10]  /*f400*/  MUFU.EX2 R210, R18 ;  /* 0x0000001200d27308 */ /* 0x000ff40000000800 */
[----:B------:R1:W-:Y:S10]  /*f410*/  MUFU.EX2 R211, R19 ;  /* 0x0000001300d37308 */ /* 0x0003f40000000800 */
[----:B------:R-:W-:Y:S10]  /*f420*/  MUFU.EX2 R208, R21 ;  /* 0x0000001500d07308 */ /* 0x000ff40000000800 */
[----:B------:R-:W-:Y:S01]  /*f430*/  MUFU.EX2 R206, R23 ;  /* 0x0000001700ce7308 */ /* 0x000fe20000000800 */
[----:B-1----:R-:W-:Y:S09]  /*f440*/  LDSM.16.MT88.4 R16, [R235+0x800] ;  /* 0x00080000eb10783b */ /* 0x002ff20000004200 */
[----:B------:R-:W-:Y:S10]  /*f450*/  MUFU.EX2 R207, R24 ;  /* 0x0000001800cf7308 */ /* 0x000ff40000000800 */
[----:B------:R-:W-:Y:S10]  /*f460*/  MUFU.EX2 R209, R25 ;  /* 0x0000001900d17308 */ /* 0x000ff40000000800 */
[----:B------:R-:W-:Y:S10]  /*f470*/  MUFU.EX2 R205, R26 ;  /* 0x0000001a00cd7308 */ /* 0x000ff40000000800 */
[----:B------:R1:W-:Y:S10]  /*f480*/  MUFU.EX2 R204, R27 ;  /* 0x0000001b00cc7308 */ /* 0x0003f40000000800 */
[----:B------:R2:W-:Y:S10]  /*f490*/  MUFU.EX2 R198, R14 ;  /* 0x0000000e00c67308 */ /* 0x0005f40000000800 */
[----:B------:R-:W-:Y:S01]  /*f4a0*/  MUFU.EX2 R174, R174 ;  /* 0x000000ae00ae7308 */ /* 0x000fe20000000800 */
[----:B-1----:R-:W-:Y:S09]  /*f4b0*/  LDSM.16.MT88.4 R24, [R235+0x1000] ;  /* 0x00100000eb18783b */ /* 0x002ff20000004200 */
[----:B------:R-:W-:Y:S10]  /*f4c0*/  MUFU.EX2 R51, R51 ;  /* 0x0000003300337308 */ /* 0x000ff40000000800 */
[----:B------:R-:W-:Y:S10]  /*f4d0*/  MUFU.EX2 R200, R13 ;  /* 0x0000000d00c87308 */ /* 0x000ff40000000800 */
[----:B------:R-:W1:Y:S10]  /*f4e0*/  MUFU.EX2 R196, R15 ;  /* 0x0000000f00c47308 */ /* 0x000e740000000800 */
[----:B------:R-:W-:Y:S10]  /*f4f0*/  MUFU.EX2 R49, R41 ;  /* 0x0000002900317308 */ /* 0x000ff40000000800 */
[----:B------:R-:W-:Y:S10]  /*f500*/  MUFU.EX2 R41, R38 ;  /* 0x0000002600297308 */ /* 0x000ff40000000800 */
[----:B------:R-:W-:Y:S10]  /*f510*/  MUFU.EX2 R42, R42 ;  /* 0x0000002a002a7308 */ /* 0x000ff40000000800 */
[----:B------:R-:W-:Y:S10]  /*f520*/  MUFU.EX2 R43, R43 ;  /* 0x0000002b002b7308 */ /* 0x000ff40000000800 */
[----:B------:R-:W-:Y:S10]  /*f530*/  MUFU.EX2 R38, R45 ;  /* 0x0000002d00267308 */ /* 0x000ff40000000800 */
[----:B------:R-:W-:Y:S10]  /*f540*/  MUFU.EX2 R46, R46 ;  /* 0x0000002e002e7308 */ /* 0x000ff40000000800 */
[----:B------:R-:W-:Y:S10]  /*f550*/  MUFU.EX2 R47, R47 ;  /* 0x0000002f002f7308 */ /* 0x000ff40000000800 */
[----:B------:R-:W-:Y:S01]  /*f560*/  MUFU.EX2 R50, R50 ;  /* 0x0000003200327308 */ /* 0x000fe20000000800 */
[C---:B----4-:R-:W-:Y:S01]  /*f570*/  FMUL.FTZ R4, R2.reuse, R176 ;  /* 0x000000b002047220 */ /* 0x050fe20000410000 */
[----:B------:R-:W-:Y:S01]  /*f580*/  F2FP.BF16.PACK_AB R184, R193, R192 ;  /* 0x000000c0c1b8723e */ /* 0x000fe200000010ff */
[----:B------:R-:W-:Y:S01]  /*f590*/  FMUL.FTZ R5, R2, R177 ;  /* 0x000000b102057220 */ /* 0x000fe20000410000 */
[----:B--2---:R-:W-:Y:S01]  /*f5a0*/  F2FP.BF16.PACK_AB R186, R202, R195 ;  /* 0x000000c3caba723e */ /* 0x004fe200000010ff */
[----:B------:R-:W-:Y:S01]  /*f5b0*/  FMUL.FTZ R6, R0, R178 ;  /* 0x000000b200067220 */ /* 0x000fe20000410000 */
[----:B------:R-:W-:Y:S01]  /*f5c0*/  F2FP.BF16.PACK_AB R185, R194, R172 ;  /* 0x000000acc2b9723e */ /* 0x000fe200000010ff */
[----:B------:R-:W-:Y:S01]  /*f5d0*/  FMUL.FTZ R7, R0, R179 ;  /* 0x000000b300077220 */ /* 0x000fe20000410000 */
[----:B------:R-:W-:Y:S01]  /*f5e0*/  F2FP.BF16.PACK_AB R187, R203, R201 ;  /* 0x000000c9cbbb723e */ /* 0x000fe200000010ff */
[----:B------:R-:W2:Y:S01]  /*f5f0*/  LDSM.16.MT88.4 R176, [R233] ;  /* 0x00000000e9b0783b */ /* 0x000ea20000004200 */
[C---:B------:R-:W-:Y:S01]  /*f600*/  FMUL.FTZ R8, R2.reuse, R180 ;  /* 0x000000b402087220 */ /* 0x040fe20000410000 */
[----:B------:R-:W-:Y:S01]  /*f610*/  F2FP.BF16.PACK_AB R14, R213, R212 ;  /* 0x000000d4d50e723e */ /* 0x000fe200000010ff */
[----:B------:R-:W-:Y:S01]  /*f620*/  FMUL.FTZ R9, R2, R181 ;  /* 0x000000b502097220 */ /* 0x000fe20000410000 */
[----:B-1----:R-:W-:Y:S01]  /*f630*/  F2FP.BF16.PACK_AB R13, R196, R198 ;  /* 0x000000c6c40d723e */ /* 0x002fe200000010ff */
[C---:B------:R-:W-:Y:S01]  /*f640*/  FMUL.FTZ R10, R0.reuse, R182 ;  /* 0x000000b6000a7220 */ /* 0x040fe20000410000 */
[C---:B------:R-:W-:Y:S01]  /*f650*/  HMMA.16816.F32.BF16 R4, R184.reuse, R188, R4 ;  /* 0x000000bcb804723c */ /* 0x040fe20000041804 */
[----:B------:R-:W-:Y:S04]  /*f660*/  MUFU.EX2 R189, R31 ;  /* 0x0000001f00bd7308 */ /* 0x000fe80000000800 */
[----:B------:R-:W-:Y:S01]  /*f670*/  FMUL.FTZ R11, R0, R183 ;  /* 0x000000b7000b7220 */ /* 0x000fe20000410000 */
[----:B------:R-:W-:Y:S01]  /*f680*/  F2FP.BF16.PACK_AB R15, R211, R210 ;  /* 0x000000d2d30f723e */ /* 0x000fe200000010ff */
[----:B------:R-:W-:Y:S01]  /*f690*/  LDSM.16.MT88.4 R180, [R233+0x800] ;  /* 0x00080000e9b4783b */ /* 0x000fe20000004200 */
[C---:B------:R-:W-:Y:S03]  /*f6a0*/  FMUL.FTZ R132, R2.reuse, R132 ;  /* 0x0000008402847220 */ /* 0x040fe60000410000 */
[----:B------:R-:W1:Y:S01]  /*f6b0*/  MUFU.EX2 R188, R12 ;  /* 0x0000000c00bc7308 */ /* 0x000e620000000800 */
[C---:B------:R-:W-:Y:S03]  /*f6c0*/  HMMA.16816.F32.BF16 R8, R184.reuse, R190, R8 ;  /* 0x000000beb808723c */ /* 0x040fe60000041808 */
[----:B------:R-:W-:Y:S02]  /*f6d0*/  FMUL.FTZ R133, R2, R133 ;  /* 0x0000008502857220 */ /* 0x000fe40000410000 */
[C---:B------:R-:W-:Y:S02]  /*f6e0*/  FMUL.FTZ R134, R0.reuse, R134 ;  /* 0x0000008600867220 */ /* 0x040fe40000410000 */
[----:B------:R-:W-:Y:S02]  /*f6f0*/  FMUL.FTZ R135, R0, R135 ;  /* 0x0000008700877220 */ /* 0x000fe40000410000 */
[----:B------:R-:W-:Y:S03]  /*f700*/  MUFU.EX2 R191, R28 ;  /* 0x0000001c00bf7308 */ /* 0x000fe60000000800 */
[C---:B------:R-:W-:Y:S02]  /*f710*/  FMUL.FTZ R136, R2.reuse, R136 ;  /* 0x0000008802887220 */ /* 0x040fe40000410000 */
[----:B------:R-:W-:Y:S02]  /*f720*/  FMUL.FTZ R137, R2, R137 ;  /* 0x0000008902897220 */ /* 0x000fe40000410000 */
[C---:B------:R-:W-:Y:S02]  /*f730*/  FMUL.FTZ R138, R0.reuse, R138 ;  /* 0x0000008a008a7220 */ /* 0x040fe40000410000 */
[----:B------:R-:W-:Y:S01]  /*f740*/  FMUL.FTZ R139, R0, R139 ;  /* 0x0000008b008b7220 */ /* 0x000fe20000410000 */
[----:B------:R-:W-:Y:S01]  /*f750*/  MUFU.EX2 R190, R30 ;  /* 0x0000001e00be7308 */ /* 0x000fe20000000800 */
[C---:B------:R-:W-:Y:S01]  /*f760*/  FMUL.FTZ R140, R2.reuse, R140 ;  /* 0x0000008c028c7220 */ /* 0x040fe20000410000 */
[C---:B--2---:R-:W-:Y:S03]  /*f770*/  HMMA.16816.F32.BF16 R132, R184.reuse, R176, R132 ;  /* 0x000000b0b884723c */ /* 0x044fe60000041884 */
[----:B------:R-:W-:Y:S01]  /*f780*/  FMUL.FTZ R141, R2, R141 ;  /* 0x0000008d028d7220 */ /* 0x000fe20000410000 */
[----:B-1----:R-:W-:Y:S01]  /*f790*/  F2FP.BF16.PACK_AB R12, R200, R188 ;  /* 0x000000bcc80c723e */ /* 0x002fe200000010ff */
[C---:B------:R-:W-:Y:S02]  /*f7a0*/  FMUL.FTZ R142, R0.reuse, R142 ;  /* 0x0000008e008e7220 */ /* 0x040fe40000410000 */
[----:B------:R-:W-:Y:S01]  /*f7b0*/  FMUL.FTZ R143, R0, R143 ;  /* 0x0000008f008f7220 */ /* 0x000fe20000410000 */
[C---:B------:R-:W-:Y:S01]  /*f7c0*/  HMMA.16816.F32.BF16 R136, R184.reuse, R178, R136 ;  /* 0x000000b2b888723c */ /* 0x040fe20000041888 */
[----:B------:R-:W1:Y:S03]  /*f7d0*/  LDSM.16.MT88.4 R176, [R235] ;  /* 0x00000000ebb0783b */ /* 0x000e660000004200 */
        /* <DEDUP_REMOVED lines=23> */
[----:B------:R-:W1:Y:S03]  /*f950*/  LDSM.16.MT88.4 R176, [R234] ;  /* 0x00000000eab0783b */ /* 0x000e660000004200 */
        /* <DEDUP_REMOVED lines=99> */
[----:B---3--:R-:W-:Y:S02]  /*ff90*/  FFMA.FTZ R2, R2, R199, R192 ;  /* 0x000000c702027223 */ /* 0x008fe400000100c0 */
[----:B------:R-:W2:Y:S01]  /*ffa0*/  MUFU.EX2 R199, R20 ;  /* 0x0000001400c77308 */ /* 0x000ea20000000800 */
[----:B-----5:R-:W-:Y:S02]  /*ffb0*/  FFMA.FTZ R172, R0, R197, R172 ;  /* 0x000000c500ac7223 */ /* 0x020fe400000100ac */
[----:B------:R-:W-:Y:S02]  /*ffc0*/  FADD.FTZ R0, R193, R2 ;  /* 0x00000002c1007221 */ /* 0x000fe40000010000 */
[----:B------:R-:W-:Y:S02]  /*ffd0*/  FADD.FTZ R2, R194, R172 ;  /* 0x000000acc2027221 */ /* 0x000fe40000010000 */
[----:B------:R-:W-:Y:S02]  /*ffe0*/  FADD.FTZ R0, R195, R0 ;  /* 0x00000000c3007221 */ /* 0x000fe40000010000 */
[----:B------:R-:W-:Y:S01]  /*fff0*/  FADD.FTZ R2, R201, R2 ;  /* 0x00000002c9027221 */ /* 0x000fe20000010000 */
[----:B------:R3:W4:Y:S01]  /*10000*/  MUFU.EX2 R197, R22 ;  /* 0x0000001600c57308 */ /* 0x0007220000000800 */
[----:B------:R-:W-:Y:S09]  /*10010*/  FADD.FTZ R0, R202, R0 ;  /* 0x00000000ca007221 */ /* 0x000ff20000010000 */
[----:B------:R5:W2:Y:S01]  /*10020*/  MUFU.EX2 R192, R29 ;  /* 0x0000001d00c07308 */ /* 0x000aa20000000800 */
[C---:B-1----:R-:W-:Y:S09]  /*10030*/  HMMA.16816.F32.BF16 R60, R184.reuse, R176, R60 ;  /* 0x000000b0b83c723c */ /* 0x042ff2000004183c */
[----:B------:R-:W-:Y:S01]  /*10040*/  MUFU.EX2 R194, R33 ;  /* 0x0000002100c27308 */ /* 0x000fe20000000800 */
[----:B---3--:R-:W-:Y:S01]  /*10050*/  LDSM.16.MT88.4 R20, [R233+0x1000] ;  /* 0x00100000e914783b */ /* 0x008fe20000004200 */
[C---:B------:R-:W-:Y:S08]  /*10060*/  HMMA.16816.F32.BF16 R64, R184.reuse, R178, R64 ;  /* 0x000000b2b840723c */ /* 0x040ff00000041840 */
[----:B------:R1:W-:Y:S01]  /*10070*/  MUFU.EX2 R193, R32 ;  /* 0x0000002000c17308 */ /* 0x0003e20000000800 */
[----:B------:R-:W3:Y:S08]  /*10080*/  LDSM.16.MT88.4 R176, [R232+0x6000] ;  /* 0x00600000e8b0783b */ /* 0x000ef00000004200 */
[----:B-----5:R-:W-:Y:S01]  /*10090*/  LDSM.16.MT88.4 R28, [R235+0x1800] ;  /* 0x00180000eb1c783b */ /* 0x020fe20000004200 */
[----:B------:R-:W-:Y:S10]  /*100a0*/  MUFU.EX2 R172, R40 ;  /* 0x0000002800ac7308 */ /* 0x000ff40000000800 */
[----:B------:R-:W-:Y:S01]  /*100b0*/  MUFU.EX2 R40, R39 ;  /* 0x0000002700287308 */ /* 0x000fe20000000800 */
[----:B-1----:R-:W-:Y:S02]  /*100c0*/  FADD.FTZ R32, R203, R2 ;  /* 0x00000002cb207221 */ /* 0x002fe40000010000 */
[----:B------:R-:W-:Y:S02]  /*100d0*/  FADD.FTZ R2, R188, R0 ;  /* 0x00000000bc027221 */ /* 0x000fe40000010000 */
[----:B------:R-:W-:Y:S02]  /*100e0*/  FADD.FTZ R0, R198, R32 ;  /* 0x00000020c6007221 */ /* 0x000fe40000010000 */
[----:B------:R-:W-:Y:S03]  /*100f0*/  FADD.FTZ R2, R200, R2 ;  /* 0x00000002c8027221 */ /* 0x000fe60000010000 */
[----:B------:R-:W-:Y:S01]  /*10100*/  MUFU.EX2 R39, R48 ;  /* 0x0000003000277308 */ /* 0x000fe20000000800 */
[----:B------:R-:W-:Y:S02]  /*10110*/  FADD.FTZ R0, R196, R0 ;  /* 0x00000000c4007221 */ /* 0x000fe40000010000 */
[----:B------:R-:W-:Y:S02]  /*10120*/  FADD.FTZ R2, R212, R2 ;  /* 0x00000002d4027221 */ /* 0x000fe40000010000 */
[----:B------:R-:W-:Y:S02]  /*10130*/  FADD.FTZ R0, R210, R0 ;  /* 0x00000000d2007221 */ /* 0x000fe40000010000 */
[----:B------:R-:W-:Y:S02]  /*10140*/  FADD.FTZ R2, R213, R2 ;  /* 0x00000002d5027221 */ /* 0x000fe40000010000 */
        /* <DEDUP_REMOVED lines=25> */
[----:B------:R-:W3:Y:S10]  /*102e0*/  MUFU.EX2 R187, R34 ;  /* 0x0000002200bb7308 */ /* 0x000ef40000000800 */
[----:B------:R5:W1:Y:S10]  /*102f0*/  MUFU.EX2 R186, R35 ;  /* 0x0000002300ba7308 */ /* 0x000a740000000800 */
[----:B------:R2:W2:Y:S10]  /*10300*/  MUFU.EX2 R184, R36 ;  /* 0x0000002400b87308 */ /* 0x0004b40000000800 */
[----:B------:R-:W3:Y:S01]  /*10310*/  MUFU.EX2 R185, R37 ;  /* 0x0000002500b97308 */ /* 0x000ee20000000800 */
[----:B-----5:R-:W-:Y:S01]  /*10320*/  LDSM.16.MT88.4 R32, [R234+0x2000] ;  /* 0x00200000ea20783b */ /* 0x020fe20000004200 */
[C---:B-1----:R-:W-:Y:S08]  /*10330*/  HMMA.16816.F32.BF16 R4, R12.reuse, R176, R4 ;  /* 0x000000b00c04723c */ /* 0x042ff00000041804 */
[----:B------:R-:W1:Y:S01]  /*10340*/  MUFU.EX2 R37, R44 ;  /* 0x0000002c00257308 */ /* 0x000e620000000800 */
[----:B--2---:R-:W-:Y:S03]  /*10350*/  FADD.FTZ R36, R199, R2 ;  /* 0x00000002c7247221 */ /* 0x004fe60000010000 */
[----:B----4-:R-:W-:Y:S01]  /*10360*/  FADD.FTZ R2, R197, R0 ;  /* 0x00000000c5027221 */ /* 0x010fe20000010000 */
[C---:B------:R-:W-:Y:S01]  /*10370*/  HMMA.16816.F32.BF16 R8, R12.reuse, R178, R8 ;  /* 0x000000b20c08723c */ /* 0x040fe20000041808 */
[----:B------:R-:W2:Y:S02]  /*10380*/  LDSM.16.MT88.4 R176, [R234+0x800] ;  /* 0x00080000eab0783b */ /* 0x000ea40000004200 */
[----:B------:R-:W-:Y:S02]  /*10390*/  FADD.FTZ R2, R206, R2 ;  /* 0x00000002ce027221 */ /* 0x000fe40000010000 */
[----:B------:R-:W-:Y:S03]  /*103a0*/  FADD.FTZ R0, R208, R36 ;  /* 0x00000024d0007221 */ /* 0x000fe60000010000 */
        /* <DEDUP_REMOVED lines=14> */
[----:B---3--:R-:W-:Y:S01]  /*10490*/  FADD.FTZ R2, R187, R2 ;  /* 0x00000002bb027221 */ /* 0x008fe20000010000 */
        /* <DEDUP_REMOVED lines=8> */
[----:B------:R-:W-:Y:S04]  /*10520*/  FADD.FTZ R2, R42, R2 ;  /* 0x000000022a027221 */ /* 0x000fe80000010000 */
[----:B------:R-:W-:Y:S04]  /*10530*/  FADD.FTZ R0, R184, R0 ;  /* 0x00000000b8007221 */ /* 0x000fe80000010000 */
[----:B------:R-:W-:Y:S04]  /*10540*/  FADD.FTZ R0, R185, R0 ;  /* 0x00000000b9007221 */ /* 0x000fe80000010000 */
[----:B------:R-:W-:Y:S01]  /*10550*/  FADD.FTZ R0, R172, R0 ;  /* 0x00000000ac007221 */ /* 0x000fe20000010000 */
[C---:B----4-:R-:W-:Y:S03]  /*10560*/  HMMA.16816.F32.BF16 R156, R12.reuse, R16, R156 ;  /* 0x000000100c9c723c */ /* 0x050fe6000004189c */
[----:B------:R-:W-:Y:S05]  /*10570*/  FADD.FTZ R0, R49, R0 ;  /* 0x0000000031007221 */ /* 0x000fea0000010000 */
        /* <DEDUP_REMOVED lines=33> */
[----:B------:R-:W-:Y:S07]  /*10790*/  HMMA.16816.F32.BF16 R128, R12, R178, R128 ;  /* 0x000000b20c80723c */ /* 0x000fee0000041880 */
[----:B------:R-:W-:Y:S02]  /*107a0*/  F2FP.BF16.PACK_AB R12, R208, R199 ;  /* 0x000000c7d00c723e */ /* 0x000fe400000010ff */
[----:B------:R-:W-:Y:S03]  /*107b0*/  F2FP.BF16.PACK_AB R14, R209, R207 ;  /* 0x000000cfd10e723e */ /* 0x000fe600000010ff */
[----:B------:R-:W-:Y:S02]  /*107c0*/  F2FP.BF16.PACK_AB R13, R206, R197 ;  /* 0x000000c5ce0d723e */ /* 0x000fe400000010ff */
[----:B------:R-:W-:Y:S07]  /*107d0*/  F2FP.BF16.PACK_AB R15, R204, R205 ;  /* 0x000000cdcc0f723e */ /* 0x000fee00000010ff */
[C---:B---3--:R-:W-:Y:S08]  /*107e0*/  HMMA.16816.F32.BF16 R4, R12.reuse, R16, R4 ;  /* 0x000000100c04723c */ /* 0x048ff00000041804 */
        /* <DEDUP_REMOVED lines=50> */
[----:B------:R-:W-:Y:S07]  /*10b10*/  F2FP.BF16.PACK_AB R15, R186, R187 ;  /* 0x000000bbba0f723e */ /* 0x000fee00000010ff */
        /* <DEDUP_REMOVED lines=94> */
[C---:B-----5:R-:W-:Y:S08]  /*11100*/  HMMA.16816.F32.BF16 R116, R12.reuse, R32, R116 ;  /* 0x000000200c74723c */ /* 0x060ff00000041874 */
[C---:B------:R-:W-:Y:S01]  /*11110*/  HMMA.16816.F32.BF16 R120, R12.reuse, R34, R120 ;  /* 0x000000220c78723c */ /* 0x040fe20000041878 */
[----:B------:R-:W-:Y:S07]  /*11120*/  LDSM.16.MT88.4 R32, [R233+0x5800] ;  /* 0x00580000e920783b */ /* 0x000fee0000004200 */
[C---:B---3--:R-:W-:Y:S08]  /*11130*/  HMMA.16816.F32.BF16 R124, R12.reuse, R20, R124 ;  /* 0x000000140c7c723c */ /* 0x048ff0000004187c */
[----:B------:R-:W-:Y:S01]  /*11140*/  HMMA.16816.F32.BF16 R128, R12, R22, R128 ;  /* 0x000000160c80723c */ /* 0x000fe20000041880 */
[----:B------:R-:W3:Y:S06]  /*11150*/  LDSM.16.MT88.4 R20, [R235+0x2800] ;  /* 0x00280000eb14783b */ /* 0x000eec0000004200 */
[----:B-1----:R-:W-:Y:S02]  /*11160*/  F2FP.BF16.PACK_AB R12, R38, R37 ;  /* 0x00000025260c723e */ /* 0x002fe400000010ff */
[----:B------:R-:W-:Y:S03]  /*11170*/  F2FP.BF16.PACK_AB R14, R174, R39 ;  /* 0x00000027ae0e723e */ /* 0x000fe600000010ff */
[----:B------:R-:W-:Y:S02]  /*11180*/  F2FP.BF16.PACK_AB R13, R47, R46 ;  /* 0x0000002e2f0d723e */ /* 0x000fe400000010ff */
[----:B------:R-:W-:Y:S07]  /*11190*/  F2FP.BF16.PACK_AB R15, R51, R50 ;  /* 0x00000032330f723e */ /* 0x000fee00000010ff */
        /* <DEDUP_REMOVED lines=12> */
[----:B------:R-:W5:Y:S07]  /*11260*/  LDSM.16.MT88.4 R24, [R235+0x8800] ;  /* 0x00880000eb18783b */ /* 0x000f6e0000004200 */
[C---:B------:R-:W-:Y:S08]  /*11270*/  HMMA.16816.F32.BF16 R156, R12.reuse, R28, R156 ;  /* 0x0000001c0c9c723c */ /* 0x040ff0000004189c */
[C---:B------:R-:W-:Y:S01]  /*11280*/  HMMA.16816.F32.BF16 R160, R12.reuse, R30, R160 ;  /* 0x0000001e0ca0723c */ /* 0x040fe200000418a0 */
[----:B------:R-:W2:Y:S07]  /*11290*/  LDSM.16.MT88.4 R28, [R234+0x8800] ;  /* 0x00880000ea1c783b */ /* 0x000eae0000004200 */
[C---:B------:R-:W-:Y:S08]  /*112a0*/  HMMA.16816.F32.BF16 R164, R12.reuse, R32, R164 ;  /* 0x000000200ca4723c */ /* 0x040ff000000418a4 */
[C---:B------:R-:W-:Y:S08]  /*112b0*/  HMMA.16816.F32.BF16 R168, R12.reuse, R34, R168 ;  /* 0x000000220ca8723c */ /* 0x040ff000000418a8 */
        /* <DEDUP_REMOVED lines=10> */
[C---:B------:R-:W-:Y:S08]  /*11360*/  HMMA.16816.F32.BF16 R80, R12.reuse, R22, R80 ;  /* 0x000000160c50723c */ /* 0x040ff00000041850 */
[C---:B-----5:R-:W-:Y:S08]  /*11370*/  HMMA.16816.F32.BF16 R84, R12.reuse, R24, R84 ;  /* 0x000000180c54723c */ /* 0x060ff00000041854 */
[C---:B------:R-:W-:Y:S08]  /*11380*/  HMMA.16816.F32.BF16 R88, R12.reuse, R26, R88 ;  /* 0x0000001a0c58723c */ /* 0x040ff00000041858 */
[C---:B------:R-:W-:Y:S08]  /*11390*/  HMMA.16816.F32.BF16 R92, R12.reuse, R28, R92 ;  /* 0x0000001c0c5c723c */ /* 0x040ff0000004185c */
[C---:B------:R-:W-:Y:S08]  /*113a0*/  HMMA.16816.F32.BF16 R96, R12.reuse, R30, R96 ;  /* 0x0000001e0c60723c */ /* 0x040ff00000041860 */
[C---:B-1----:R-:W-:Y:S08]  /*113b0*/  HMMA.16816.F32.BF16 R100, R12.reuse, R4, R100 ;  /* 0x000000040c64723c */ /* 0x042ff00000041864 */
[C---:B------:R-:W-:Y:S01]  /*113c0*/  HMMA.16816.F32.BF16 R104, R12.reuse, R6, R104 ;  /* 0x000000060c68723c */ /* 0x040fe20000041868 */
[----:B------:R-:W1:Y:S07]  /*113d0*/  LDSM.16.MT88.4 R4, [R234+0xb800] ;  /* 0x00b80000ea04783b */ /* 0x000e6e0000004200 */
[C---:B----4-:R-:W-:Y:S08]  /*113e0*/  HMMA.16816.F32.BF16 R108, R12.reuse, R8, R108 ;  /* 0x000000080c6c723c */ /* 0x050ff0000004186c */
[C---:B------:R-:W-:Y:S08]  /*113f0*/  HMMA.16816.F32.BF16 R112, R12.reuse, R10, R112 ;  /* 0x0000000a0c70723c */ /* 0x040ff00000041870 */
[C---:B--2---:R-:W-:Y:S08]  /*11400*/  HMMA.16816.F32.BF16 R116, R12.reuse, R16, R116 ;  /* 0x000000100c74723c */ /* 0x044ff00000041874 */
        /* <DEDUP_REMOVED lines=12> */
[----:B------:R-:W-:Y:S01]  /*114d0*/  FADD.FTZ R4, R174, R4 ;  /* 0x00000004ae047221 */ /* 0x000fe20000010000 */
[----:B------:R-:W-:Y:S01]  /*114e0*/  MOV R174, R173 ;  /* 0x000000ad00ae7202 */ /* 0x000fe20000000f00 */
[----:B------:R-:W-:Y:S01]  /*114f0*/  FADD.FTZ R2, R51, R2 ;  /* 0x0000000233027221 */ /* 0x000fe20000010000 */
[----:B------:R-:W-:Y:S02]  /*11500*/  MOV R247, R0 ;  /* 0x0000000000f77202 */ /* 0x000fe40000000f00 */
[----:B------:R1:W-:Y:S04]  /*11510*/  STL [R1+0x4], R4 ;  /* 0x0000040401007387 */ /* 0x0003e80000100800 */
[----:B------:R1:W-:Y:S02]  /*11520*/  STL [R1+0x8], R2 ;  /* 0x0000080201007387 */ /* 0x0003e40000100800 */
[----:B-1----:R-:W-:-:S05]  /*11530*/  @P0 BRA `(.L_x_3356) ;  /* 0xffffb5a000000947 */ /* 0x002fca000383ffff */
.L_x_3349:
[----:B------:R-:W-:Y:S05]  /*11540*/  BRA.DIV ~URZ, `(.L_x_3357) ;  /* 0x000058e27f007947 */ /* 0x000fea000b800000 */
[----:B------:R-:W2:Y:S04]  /*11550*/  LDL R0, [R1+0x4] ;  /* 0x0000040001007983 */ /* 0x000ea80000100800 */
[----:B--2---:R1:W2:Y:S02]  /*11560*/  SHFL.BFLY PT, R4, R0, 0x2, 0x1f ;  /* 0x0c401f0000047f89 */ /* 0x0042a400000e0000 */
.L_x_3409:
        /* <DEDUP_REMOVED lines=9> */
.L_x_3410:
        /* <DEDUP_REMOVED lines=76> */
[----:B------:R4:W5:Y:S01]  /*11ac0*/  @P0 MUFU.LG2 R2, R3 ;  /* 0x0000000300020308 */ /* 0x0009620000000c00 */
[----:B-1-3--:R-:W-:Y:S02]  /*11ad0*/  @P1 FMUL.FTZ R5, R4, 0.69314718246459960938 ;  /* 0x3f31721804051820 */ /* 0x00afe40000410000 */
[----:B------:R-:W-:Y:S02]  /*11ae0*/  @P1 FMUL.FTZ R4, R6, c[0x0][0x2d0] ;  /* 0x0000b40006041a20 */ /* 0x000fe40000410000 */
[----:B--2---:R-:W-:Y:S02]  /*11af0*/  FMUL.FTZ R178, R0, R178 ;  /* 0x000000b200b27220 */ /* 0x004fe40000410000 */
[----:B------:R-:W-:Y:S02]  /*11b00*/  @P1 FFMA.FTZ R172, R4, R173, R5 ;  /* 0x000000ad04ac1223 */ /* 0x000fe40000010005 */
[----:B------:R-:W-:-:S02]  /*11b10*/  FMUL.FTZ R179, R0, R179 ;  /* 0x000000b300b37220 */ /* 0x000fc40000410000 */
[C---:B------:R-:W-:Y:S02]  /*11b20*/  FMUL.FTZ R182, R0.reuse, R182 ;  /* 0x000000b600b67220 */ /* 0x040fe40000410000 */
[C---:B------:R-:W-:Y:S02]  /*11b30*/  FMUL.FTZ R61, R0.reuse, R183 ;  /* 0x000000b7003d7220 */ /* 0x040fe40000410000 */
[----:B------:R-:W-:Y:S01]  /*11b40*/  FMUL.FTZ R134, R0, R134 ;  /* 0x0000008600867220 */ /* 0x000fe20000410000 */
[----:B----4-:R-:W-:Y:S01]  /*11b50*/  @P0 MOV R3, 0x3f317218 ;  /* 0x3f31721800030802 */ /* 0x010fe20000000f00 */
[----:B-----5:R-:W-:Y:S02]  /*11b60*/  @P0 FMUL.FTZ R2, R2, 0.69314718246459960938 ;  /* 0x3f31721802020820 */ /* 0x020fe40000410000 */
        /* <DEDUP_REMOVED lines=59> */
[----:B------:R-:W-:Y:S01]  /*11f20*/  FMUL.FTZ R131, R0, R131 ;  /* 0x0000008300837220 */ /* 0x000fe20000410000 */
[----:B------:R-:W-:Y:S01]  /*11f30*/  PRMT R0, R52, 0x7610, R0 ;  /* 0x0000761034007816 */ /* 0x000fe20000000000 */
[----:B------:R-:W-:Y:S02]  /*11f40*/  @P0 FFMA.FTZ R65, R3, R12, R2 ;  /* 0x0000000c03410223 */ /* 0x000fe40000010002 */
.L_x_3318:
        /* <DEDUP_REMOVED lines=19> */
.L_x_3360:
[----:B-1----:R-:W-:Y:S05]  /*12080*/  BSYNC B0 ;  /* 0x0000000000007941 */ /* 0x002fea0003800000 */
.L_x_3359:
        /* <DEDUP_REMOVED lines=145> */
[----:B-1----:R-:W-:Y:S01]  /*129a0*/  SHF.R.S32.HI R67, RZ, 0x1f, R69 ;  /* 0x0000001fff437819 */ /* 0x002fe20000011445 */
[----:B------:R-:W-:Y:S01]  /*129b0*/  IMAD.MOV.U32 R250, RZ, RZ, RZ ;  /* 0x000000fffffa7224 */ /* 0x000fe200078e00ff */
[----:B------:R-:W-:Y:S01]  /*129c0*/  MOV R2, 0x12a20 ;  /* 0x00012a2000027802 */ /* 0x000fe20000000f00 */
[----:B------:R-:W-:Y:S01]  /*129d0*/  IMAD.MOV.U32 R3, RZ, RZ, 0x1f ;  /* 0x0000001fff037424 */ /* 0x000fe200078e00ff */
[----:B------:R-:W-:-:S04]  /*129e0*/  LEA.HI R67, R67, R69, RZ, 0x7 ;  /* 0x0000004543437211 */ /* 0x000fc800078f38ff */
[----:B------:R-:W-:-:S05]  /*129f0*/  SHF.R.S32.HI R67, RZ, 0x7, R67 ;  /* 0x00000007ff437819 */ /* 0x000fca0000011443 */
[----:B------:R-:W-:Y:S02]  /*12a00*/  IMAD.MOV.U32 R249, RZ, RZ, R67 ;  /* 0x000000fffff97224 */ /* 0x000fe400078e0043 */
[----:B------:R-:W-:Y:S05]  /*12a10*/  CALL.REL.NOINC `($__internal_19_$__cuda_sm70_shflsync_idx_p) ;  /* 0x000049b000007944 */ /* 0x000fea0003c00000 */
.L_x_3363:
        /* <DEDUP_REMOVED lines=12> */
[----:B------:R-:W-:Y:S01]  /*12ae0*/  IADD3 R80, R245, 0xc0, RZ ;  /* 0x000000c0f5507810 */ /* 0x000fe20007ffe0ff */
[----:B------:R-:W-:Y:S01]  /*12af0*/  BSSY B0, `(.L_x_3364) ;  /* 0x0000071000007945 */ /* 0x000fe20003800000 */
[----:B------:R-:W-:-:S02]  /*12b00*/  SHF.R.S32.HI R82, RZ, 0x1f, R251 ;  /* 0x0000001fff527819 */ /* 0x000fc400000114fb */
[----:B------:R-:W-:Y:S02]  /*12b10*/  SHF.R.S32.HI R80, RZ, 0x1f, R80 ;  /* 0x0000001fff507819 */ /* 0x000fe40000011450 */
[----:B------:R-:W-:Y:S02]  /*12b20*/  SHF.R.S32.HI R83, RZ, 0x1f, R252 ;  /* 0x0000001fff537819 */ /* 0x000fe400000114fc */
[----:B------:R-:W-:Y:S02]  /*12b30*/  SHF.R.S32.HI R84, RZ, 0x1f, R245 ;  /* 0x0000001fff547819 */ /* 0x000fe400000114f5 */
[----:B----4-:R-:W-:Y:S01]  /*12b40*/  SHF.R.S32.HI R5, RZ, 0x1f, R10 ;  /* 0x0000001fff057819 */ /* 0x010fe2000001140a */
[----:B--2---:R-:W-:-:S04]  /*12b50*/  IMAD.IADD R4, R2, 0x1, R15 ;  /* 0x0000000102047824 */ /* 0x004fc800078e020f */
[----:B------:R-:W-:Y:S02]  /*12b60*/  IMAD R6, R5, c[0x0][0x490], RZ ;  /* 0x0001240005067a24 */ /* 0x000fe400078e02ff */
[----:B------:R-:W-:Y:S01]  /*12b70*/  @P0 IMAD.HI.U32 R7, R4, c[0x0][0x4ec], RZ ;  /* 0x00013b0004070a27 */ /* 0x000fe200078e00ff */
[----:B------:R-:W-:-:S03]  /*12b80*/  MOV R0, R4 ;  /* 0x0000000400007202 */ /* 0x000fc60000000f00 */
[----:B------:R-:W-:Y:S01]  /*12b90*/  IMAD.WIDE.U32 R2, R10, c[0x0][0x490], RZ ;  /* 0x000124000a027a25 */ /* 0x000fe200078e00ff */
[----:B------:R-:W-:-:S03]  /*12ba0*/  @P0 SHF.R.U32.HI R0, RZ, c[0x0][0x4f0], R7 ;  /* 0x00013c00ff000a19 */ /* 0x000fc60000011607 */
[----:B------:R-:W-:Y:S01]  /*12bb0*/  IMAD R6, R10, c[0x0][0x494], R6 ;  /* 0x000125000a067a24 */ /* 0x000fe200078e0206 */
[----:B------:R-:W-:Y:S01]  /*12bc0*/  SHF.R.S32.HI R11, RZ, 0x1f, R12 ;  /* 0x0000001fff0b7819 */ /* 0x000fe2000001140c */
[----:B------:R-:W-:Y:S02]  /*12bd0*/  IMAD.MOV R8, RZ, RZ, -R0 ;  /* 0x000000ffff087224 */ /* 0x000fe400078e0a00 */
        /* <DEDUP_REMOVED lines=9> */
[----:B------:R-:W-:Y:S02]  /*12c70*/  IADD3.X R5, R8, R7, R3, P1, !PT ;  /* 0x0000000708057210 */ /* 0x000fe40000ffe403 */
[----:B---3--:R-:W-:Y:S01]  /*12c80*/  IADD3 R8, R14, R15, RZ ;  /* 0x0000000f0e087210 */ /* 0x008fe20007ffe0ff */
[----:B------:R-:W-:-:S02]  /*12c90*/  IMAD R3, R6, c[0x0][0x488], RZ ;  /* 0x0001220006037a24 */ /* 0x000fc400078e02ff */
[C---:B------:R-:W-:Y:S02]  /*12ca0*/  IMAD R9, R10.reuse, c[0x0][0x3ec], R0 ;  /* 0x0000fb000a097a24 */ /* 0x040fe400078e0200 */
        /* <DEDUP_REMOVED lines=9> */
[----:B-1----:R-:W-:Y:S01]  /*12d40*/  SHF.R.S32.HI R14, RZ, 0x1f, R16 ;  /* 0x0000001fff0e7819 */ /* 0x002fe20000011410 */
[----:B------:R-:W-:Y:S01]  /*12d50*/  IMAD.MOV.U32 R2, RZ, RZ, R6 ;  /* 0x000000ffff027224 */ /* 0x000fe200078e0006 */
[----:B------:R-:W-:Y:S01]  /*12d60*/  LEA.HI.X R5, R4, c[0x0][0x454], R5, 0x2, P0 ;  /* 0x0001150004057a11 */ /* 0x000fe200000f1405 */
[----:B------:R-:W-:Y:S01]  /*12d70*/  IMAD R6, R11, c[0x0][0x3f0], RZ ;  /* 0x0000fc000b067a24 */ /* 0x000fe200078e02ff */
[----:B------:R-:W-:Y:S01]  /*12d80*/  LEA.HI R14, R14, R16, RZ, 0x5 ;  /* 0x000000100e0e7211 */ /* 0x000fe200078f28ff */
[----:B------:R-:W-:Y:S02]  /*12d90*/  SHFL.IDX PT, R4, R9, 0x1, 0x1c1f ;  /* 0x003c1f0009047f89 */ /* 0x000fe400000e0000 */
[----:B------:R-:W-:Y:S01]  /*12da0*/  IMAD R10, R12, c[0x0][0x3f4], R6 ;  /* 0x0000fd000c0a7a24 */ /* 0x000fe200078e0206 */
[----:B------:R-:W-:Y:S01]  /*12db0*/  LOP3.LUT R14, R14, 0xffffffe0, RZ, 0xc0, !PT ;  /* 0xffffffe00e0e7812 */ /* 0x000fe200078ec0ff */
[----:B------:R1:W-:Y:S01]  /*12dc0*/  SHFL.IDX PT, R6, R9, RZ, 0x1c1f ;  /* 0x001c1fff09067589 */ /* 0x0003e200000e0000 */
[----:B------:R-:W-:-:S03]  /*12dd0*/  IMAD.MOV R11, RZ, RZ, -R0 ;  /* 0x000000ffff0b7224 */ /* 0x000fc600078e0a00 */
[----:B------:R-:W2:Y:S01]  /*12de0*/  SHFL.IDX PT, R7, R5, RZ, 0x1c1f ;  /* 0x001c1fff05077589 */ /* 0x000ea200000e0000 */
[----:B------:R-:W-:-:S03]  /*12df0*/  IADD3 R14, -R14, R16, RZ ;  /* 0x000000100e0e7210 */ /* 0x000fc60007ffe1ff */
        /* <DEDUP_REMOVED lines=8> */
[----:B------:R-:W-:-:S03]  /*12e80*/  SHF.R.S32.HI R12, RZ, 0x1f, R0 ;  /* 0x0000001fff0c7819 */ /* 0x000fc60000011400 */
[----:B------:R-:W-:Y:S02]  /*12e90*/  IMAD.IADD R3, R3, 0x1, R10 ;  /* 0x0000000103037824 */ /* 0x000fe400078e020a */
[----:B------:R-:W-:-:S04]  /*12ea0*/  IMAD R10, R12, c[0x0][0x3e0], RZ ;  /* 0x0000f8000c0a7a24 */ /* 0x000fc800078e02ff */
[----:B--2---:R1:W-:Y:S01]  /*12eb0*/  @!P1 ST.E [R6.64], R172 ;  /* 0x000000ac06009985 */ /* 0x0043e2000c101906 */
[----:B------:R-:W-:-:S03]  /*12ec0*/  IMAD R9, R0, c[0x0][0x3e4], R10 ;  /* 0x0000f90000097a24 */ /* 0x000fc600078e020a */
[----:B---3--:R1:W-:Y:S01]  /*12ed0*/  @!P0 ST.E [R4.64], R65 ;  /* 0x0000004104008985 */ /* 0x0083e2000c101906 */
[----:B------:R-:W-:Y:S01]  /*12ee0*/  IMAD.WIDE.U32 R2, R0, c[0x0][0x3e0], R2 ;  /* 0x0000f80000027a25 */ /* 0x000fe200078e0002 */
[----:B------:R-:W-:Y:S02]  /*12ef0*/  SHF.R.S32.HI R0, RZ, 0x1f, R8 ;  /* 0x0000001fff007819 */ /* 0x000fe40000011408 */
[----:B------:R1:W2:Y:S04]  /*12f00*/  LDS.128 R44, [R243+0x1080] ;  /* 0x00108000f32c7984 */ /* 0x0002a80000000c00 */
        /* <DEDUP_REMOVED lines=11> */
[----:B------:R-:W-:Y:S01]  /*12fc0*/  SHF.R.S32.HI R13, RZ, 0x1f, R16 ;  /* 0x0000001fff0d7819 */ /* 0x000fe20000011410 */
[----:B------:R-:W-:Y:S01]  /*12fd0*/  IMAD R0, R0, c[0x0][0x3d8], RZ ;  /* 0x0000f60000007a24 */ /* 0x000fe200078e02ff */
[----:B------:R-:W-:-:S02]  /*12fe0*/  IADD3 R3, R3, R9, RZ ;  /* 0x0000000903037210 */ /* 0x000fc40007ffe0ff */
[----:B------:R-:W-:Y:S01]  /*12ff0*/  LEA.HI R13, R13, R16, RZ, 0x3 ;  /* 0x000000100d0d7211 */ /* 0x000fe200078f18ff */
[C---:B------:R-:W-:Y:S02]  /*13000*/  IMAD R0, R8.reuse, c[0x0][0x3dc], R0 ;  /* 0x0000f70008007a24 */ /* 0x040fe400078e0200 */
[----:B------:R-:W-:Y:S01]  /*13010*/  IMAD.WIDE.U32 R2, R8, c[0x0][0x3d8], R2 ;  /* 0x0000f60008027a25 */ /* 0x000fe200078e0002 */
[----:B------:R-:W-:-:S03]  /*13020*/  SHF.R.S32.HI R13, RZ, 0x3, R13 ;  /* 0x00000003ff0d7819 */ /* 0x000fc6000001140d */
[----:B------:R-:W-:Y:S01]  /*13030*/  IMAD.IADD R0, R3, 0x1, R0 ;  /* 0x0000000103007824 */ /* 0x000fe200078e0200 */
[C---:B------:R-:W-:Y:S02]  /*13040*/  LEA R14, P0, R2.reuse, c[0x0][0x380], 0x1 ;  /* 0x0000e000020e7a11 */ /* 0x040fe400078008ff */
[----:B------:R-:W-:Y:S02]  /*13050*/  IADD3 R13, R13, R15, RZ ;  /* 0x0000000f0d0d7210 */ /* 0x000fe40007ffe0ff */
        /* <DEDUP_REMOVED lines=18> */
[----:B------:R-:W-:Y:S02]  /*13180*/  @!P0 LEA R4, P4, R15, R0, 0x1 ;  /* 0x000000000f048211 */ /* 0x000fe400078808ff */
[-C--:B------:R-:W-:Y:S02]  /*13190*/  @!P2 LEA.HI.X R9, R252, R2.reuse, R83, 0x1, P6 ;  /* 0x00000002fc09a211 */ /* 0x080fe400030f0c53 */
[-C--:B------:R-:W-:Y:S02]  /*131a0*/  @!P1 LEA.HI.X R7, R251, R2.reuse, R82, 0x1, P5 ;  /* 0x00000002fb079211 */ /* 0x080fe400028f0c52 */
[----:B------:R-:W-:Y:S01]  /*131b0*/  @!P0 LEA.HI.X R5, R15, R2, R80, 0x1, P4 ;  /* 0x000000020f058211 */ /* 0x000fe200020f0c50 */
[----:B--2---:R1:W-:Y:S04]  /*131c0*/  @!P3 ST.E.128 [R10.64], R28 ;  /* 0x0000001c0a00b985 */ /* 0x0043e8000c101d06 */
[----:B---3--:R1:W-:Y:S04]  /*131d0*/  @!P2 ST.E.128 [R8.64], R24 ;  /* 0x000000180800a985 */ /* 0x0083e8000c101d06 */
[----:B----4-:R1:W-:Y:S04]  /*131e0*/  @!P1 ST.E.128 [R6.64], R20 ;  /* 0x0000001406009985 */ /* 0x0103e8000c101d06 */
[----:B-----5:R1:W-:Y:S02]  /*131f0*/  @!P0 ST.E.128 [R4.64], R16 ;  /* 0x0000001004008985 */ /* 0x0203e4000c101d06 */
.L_x_3365:
[----:B--234-:R-:W-:Y:S05]  /*13200*/  BSYNC B0 ;  /* 0x0000000000007941 */ /* 0x01cfea0003800000 */
.L_x_3364:
        /* <DEDUP_REMOVED lines=11> */
[C---:B------:R-:W-:Y:S02]  /*132c0*/  @!P2 LEA R8, P6, R252.reuse, R0, 0x1 ;  /* 0x00000000fc08a211 */ /* 0x040fe400078c08ff */
        /* <DEDUP_REMOVED lines=10> */
.L_x_3367:
[----:B------:R-:W-:Y:S05]  /*13370*/  BSYNC B0 ;  /* 0x0000000000007941 */ /* 0x000fea0003800000 */
.L_x_3366:
        /* <DEDUP_REMOVED lines=11> */
[C---:B------:R-:W-:Y:S02]  /*13430*/  @!P2 LEA R8, P6, R252.reuse, R0, 0x1 ;  /* 0x00000000fc08a211 */ /* 0x040fe400078c08ff */
        /* <DEDUP_REMOVED lines=10> */
.L_x_3369:
[----:B------:R-:W-:Y:S05]  /*134e0*/  BSYNC B0 ;  /* 0x0000000000007941 */ /* 0x000fea0003800000 */
.L_x_3368:
        /* <DEDUP_REMOVED lines=8> */
[-C--:B---3--:R-:W-:Y:S02]  /*13570*/  @!P2 LEA R8, P5, R245, R0.reuse, 0x1 ;  /* 0x00000000f508a211 */ /* 0x088fe400078a08ff */
[CC--:B------:R-:W-:Y:S02]  /*13580*/  @!P1 LEA R6, P4, R252.reuse, R0.reuse, 0x1 ;  /* 0x00000000fc069211 */ /* 0x0c0fe400078808ff */
        /* <DEDUP_REMOVED lines=13> */
.L_x_3362:
        /* <DEDUP_REMOVED lines=42> */
.L_x_3372:
[----:B------:R-:W-:Y:S05]  /*13900*/  BSYNC B0 ;  /* 0x0000000000007941 */ /* 0x000fea0003800000 */
.L_x_3371:
        /* <DEDUP_REMOVED lines=31> */
.L_x_3411:
[----:B------:R-:W-:Y:S05]  /*13b00*/  BRA.DIV ~URZ, `(.L_x_3374) ;  /* 0x000035027f007947 */ /* 0x000fea000b800000 */
[----:B------:R3:W4:Y:S02]  /*13b10*/  SHFL.IDX PT, R0, R13, RZ, 0x181f ;  /* 0x00181fff0d007589 */ /* 0x00072400000e0000 */
.L_x_3412:
        /* <DEDUP_REMOVED lines=12> */
[----:B------:R-:W-:Y:S02]  /*13be0*/  ISETP.GE.AND P2, PT, R252, c[0x0][0x3c8], PT ;  /* 0x0000f200fc007a0c */ /* 0x000fe40003f46270 */
[----:B------:R-:W-:Y:S02]  /*13bf0*/  IADD3 R15, R245, 0xc0, RZ ;  /* 0x000000c0f50f7810 */ /* 0x000fe40007ffe0ff */
[----:B------:R-:W-:Y:S02]  /*13c00*/  ISETP.GE.AND P1, PT, R251, c[0x0][0x3c8], PT ;  /* 0x0000f200fb007a0c */ /* 0x000fe40003f26270 */
[----:B------:R-:W-:Y:S02]  /*13c10*/  ISETP.GE.AND P0, PT, R15, c[0x0][0x3c8], PT ;  /* 0x0000f2000f007a0c */ /* 0x000fe40003f06270 */
[----:B------:R-:W-:-:S02]  /*13c20*/  SHF.R.S32.HI R2, RZ, 0x1f, R245 ;  /* 0x0000001fff027819 */ /* 0x000fc400000114f5 */
[C---:B------:R-:W-:Y:S02]  /*13c30*/  IADD3 R16, R245.reuse, 0xc0, RZ ;  /* 0x000000c0f5107810 */ /* 0x040fe40007ffe0ff */
[CC--:B----4-:R-:W-:Y:S02]  /*13c40*/  @!P3 LEA R10, P4, R245.reuse, R0.reuse, 0x1 ;  /* 0x00000000f50ab211 */ /* 0x0d0fe400078808ff */
[----:B------:R-:W-:Y:S02]  /*13c50*/  @!P2 LEA R8, P6, R252, R0, 0x1 ;  /* 0x00000000fc08a211 */ /* 0x000fe400078c08ff */
[----:B--2---:R-:W-:Y:S02]  /*13c60*/  @!P3 LEA.HI.X R11, R245, R4, R2, 0x1, P4 ;  /* 0x00000004f50bb211 */ /* 0x004fe400020f0c02 */
[----:B------:R-:W-:Y:S02]  /*13c70*/  SHF.R.S32.HI R2, RZ, 0x1f, R252 ;  /* 0x0000001fff027819 */ /* 0x000fe400000114fc */
[----:B------:R-:W-:Y:S01]  /*13c80*/  @!P1 LEA R6, P5, R251, R0, 0x1 ;  /* 0x00000000fb069211 */ /* 0x000fe200078a08ff */
[----:B------:R1:W-:Y:S01]  /*13c90*/  @!P3 ST.E.128 [R10.64], RZ ;  /* 0x000000ff0a00b985 */ /* 0x0003e2000c101d06 */
[----:B------:R-:W-:-:S02]  /*13ca0*/  SHF.R.S32.HI R17, RZ, 0x1f, R251 ;  /* 0x0000001fff117819 */ /* 0x000fc400000114fb */
[----:B------:R-:W-:Y:S02]  /*13cb0*/  @!P2 LEA.HI.X R9, R252, R4, R2, 0x1, P6 ;  /* 0x00000004fc09a211 */ /* 0x000fe400030f0c02 */
[----:B------:R-:W-:Y:S02]  /*13cc0*/  SHF.R.S32.HI R16, RZ, 0x1f, R16 ;  /* 0x0000001fff107819 */ /* 0x000fe40000011410 */
[----:B------:R-:W-:Y:S01]  /*13cd0*/  @!P0 LEA R2, P4, R15, R0, 0x1 ;  /* 0x000000000f028211 */ /* 0x000fe200078808ff */
[----:B------:R1:W-:Y:S01]  /*13ce0*/  @!P2 ST.E.128 [R8.64], RZ ;  /* 0x000000ff0800a985 */ /* 0x0003e2000c101d06 */
[-C--:B------:R-:W-:Y:S02]  /*13cf0*/  @!P1 LEA.HI.X R7, R251, R4.reuse, R17, 0x1, P5 ;  /* 0x00000004fb079211 */ /* 0x080fe400028f0c11 */
[----:B------:R-:W-:-:S03]  /*13d00*/  @!P0 LEA.HI.X R3, R15, R4, R16, 0x1, P4 ;  /* 0x000000040f038211 */ /* 0x000fc600020f0c10 */
[----:B------:R1:W-:Y:S04]  /*13d10*/  @!P1 ST.E.128 [R6.64], RZ ;  /* 0x000000ff06009985 */ /* 0x0003e8000c101d06 */
[----:B------:R1:W-:Y:S02]  /*13d20*/  @!P0 ST.E.128 [R2.64], RZ ;  /* 0x000000ff02008985 */ /* 0x0003e4000c101d06 */
.L_x_3376:
[----:B------:R-:W-:Y:S05]  /*13d30*/  BSYNC B0 ;  /* 0x0000000000007941 */ /* 0x000fea0003800000 */
.L_x_3375:
[----:B------:R-:W-:Y:S05]  /*13d40*/  BRA.DIV ~URZ, `(.L_x_3377) ;  /* 0x000033327f007947 */ /* 0x000fea000b800000 */
[----:B--2---:R2:W1:Y:S04]  /*13d50*/  SHFL.IDX PT, R4, R5, 0x1, 0x181f ;  /* 0x00381f0005047f89 */ /* 0x00446800000e0000 */
[----:B----4-:R2:W4:Y:S02]  /*13d60*/  SHFL.IDX PT, R0, R13, 0x1, 0x181f ;  /* 0x00381f000d007f89 */ /* 0x01052400000e0000 */
.L_x_3413:
[----:B-1----:R-:W-:Y:S01]  /*13d70*/  IADD3 R2, R12, 0x20, RZ ;  /* 0x000000200c027810 */ /* 0x002fe20007ffe0ff */
[----:B------:R-:W-:Y:S03]  /*13d80*/  BSSY B0, `(.L_x_3378) ;  /* 0x0000019000007945 */ /* 0x000fe60003800000 */
[----:B------:R-:W-:-:S13]  /*13d90*/  ISETP.GE.AND P0, PT, R2, R14, PT ;  /* 0x0000000e0200720c */ /* 0x000fda0003f06270 */
[----:B------:R-:W-:Y:S05]  /*13da0*/  @P0 BRA `(.L_x_3379) ;  /* 0x0000016000000947 */ /* 0x000fea0003800000 */
[C---:B------:R-:W-:Y:S02]  /*13db0*/  ISETP.GE.AND P3, PT, R245.reuse, c[0x0][0x3c8], PT ;  /* 0x0000f200f5007a0c */ /* 0x040fe40003f66270 */
[----:B------:R-:W-:Y:S02]  /*13dc0*/  IADD3 R15, R245, 0xc0, RZ ;  /* 0x000000c0f50f7810 */ /* 0x000fe40007ffe0ff */
[----:B------:R-:W-:Y:S02]  /*13dd0*/  ISETP.GE.AND P2, PT, R252, c[0x0][0x3c8], PT ;  /* 0x0000f200fc007a0c */ /* 0x000fe40003f46270 */
[----:B------:R-:W-:Y:S02]  /*13de0*/  ISETP.GE.AND P1, PT, R251, c[0x0][0x3c8], PT ;  /* 0x0000f200fb007a0c */ /* 0x000fe40003f26270 */
[----:B------:R-:W-:Y:S02]  /*13df0*/  ISETP.GE.AND P0, PT, R15, c[0x0][0x3c8], PT ;  /* 0x0000f2000f007a0c */ /* 0x000fe40003f06270 */
[----:B------:R-:W-:-:S02]  /*13e00*/  SHF.R.S32.HI R3, RZ, 0x1f, R245 ;  /* 0x0000001fff037819 */ /* 0x000fc400000114f5 */
[C---:B------:R-:W-:Y:S02]  /*13e10*/  IADD3 R16, R245.reuse, 0xc0, RZ ;  /* 0x000000c0f5107810 */ /* 0x040fe40007ffe0ff */
[C---:B----4-:R-:W-:Y:S02]  /*13e20*/  @!P3 LEA R10, P4, R245.reuse, R0, 0x1 ;  /* 0x00000000f50ab211 */ /* 0x050fe400078808ff */
[----:B------:R-:W-:Y:S02]  /*13e30*/  SHF.R.S32.HI R17, RZ, 0x1f, R251 ;  /* 0x0000001fff117819 */ /* 0x000fe400000114fb */
[----:B------:R-:W-:Y:S02]  /*13e40*/  @!P3 LEA.HI.X R11, R245, R4, R3, 0x1, P4 ;  /* 0x00000004f50bb211 */ /* 0x000fe400020f0c03 */
[-C--:B------:R-:W-:Y:S02]  /*13e50*/  @!P2 LEA R8, P6, R252, R0.reuse, 0x1 ;  /* 0x00000000fc08a211 */ /* 0x080fe400078c08ff */
[----:B------:R-:W-:Y:S01]  /*13e60*/  SHF.R.S32.HI R3, RZ, 0x1f, R252 ;  /* 0x0000001fff037819 */ /* 0x000fe200000114fc */
[----:B------:R1:W-:Y:S01]  /*13e70*/  @!P3 ST.E.128 [R10.64], RZ ;  /* 0x000000ff0a00b985 */ /* 0x0003e2000c101d06 */
[----:B------:R-:W-:-:S02]  /*13e80*/  @!P1 LEA R6, P5, R251, R0, 0x1 ;  /* 0x00000000fb069211 */ /* 0x000fc400078a08ff */
[----:B------:R-:W-:Y:S02]  /*13e90*/  SHF.R.S32.HI R16, RZ, 0x1f, R16 ;  /* 0x0000001fff107819 */ /* 0x000fe40000011410 */
[----:B------:R-:W-:Y:S02]  /*13ea0*/  @!P0 LEA R2, P4, R15, R0, 0x1 ;  /* 0x000000000f028211 */ /* 0x000fe400078808ff */
[-C--:B------:R-:W-:Y:S02]  /*13eb0*/  @!P2 LEA.HI.X R9, R252, R4.reuse, R3, 0x1, P6 ;  /* 0x00000004fc09a211 */ /* 0x080fe400030f0c03 */
[-C--:B------:R-:W-:Y:S02]  /*13ec0*/  @!P1 LEA.HI.X R7, R251, R4.reuse, R17, 0x1, P5 ;  /* 0x00000004fb079211 */ /* 0x080fe400028f0c11 */
[----:B------:R-:W-:Y:S01]  /*13ed0*/  @!P0 LEA.HI.X R3, R15, R4, R16, 0x1, P4 ;  /* 0x000000040f038211 */ /* 0x000fe200020f0c10 */
[----:B------:R1:W-:Y:S04]  /*13ee0*/  @!P2 ST.E.128 [R8.64], RZ ;  /* 0x000000ff0800a985 */ /* 0x0003e8000c101d06 */
[----:B------:R1:W-:Y:S04]  /*13ef0*/  @!P1 ST.E.128 [R6.64], RZ ;  /* 0x000000ff06009985 */ /* 0x0003e8000c101d06 */
[----:B------:R1:W-:Y:S02]  /*13f00*/  @!P0 ST.E.128 [R2.64], RZ ;  /* 0x000000ff02008985 */ /* 0x0003e4000c101d06 */
.L_x_3379:
[----:B------:R-:W-:Y:S05]  /*13f10*/  BSYNC B0 ;  /* 0x0000000000007941 */ /* 0x000fea0003800000 */
.L_x_3378:
[----:B------:R-:W-:Y:S05]  /*13f20*/  BRA.DIV ~URZ, `(.L_x_3380) ;  /* 0x000032227f007947 */ /* 0x000fea000b800000 */
[----:B------:R1:W2:Y:S02]  /*13f30*/  SHFL.IDX PT, R4, R5, 0x2, 0x181f ;  /* 0x00581f0005047f89 */ /* 0x0002a400000e0000 */
.L_x_3414:
[----:B------:R-:W-:Y:S05]  /*13f40*/  BRA.DIV ~URZ, `(.L_x_3381) ;  /* 0x000032727f007947 */ /* 0x000fea000b800000 */
[----:B----4-:R4:W1:Y:S02]  /*13f50*/  SHFL.IDX PT, R0, R13, 0x2, 0x181f ;  /* 0x00581f000d007f89 */ /* 0x01086400000e0000 */
.L_x_3415:
        /* <DEDUP_REMOVED lines=11> */
[C---:B------:R-:W-:Y:S02]  /*14010*/  @!P3 LEA R10, P4, R245.reuse, R0, 0x1 ;  /* 0x00000000f50ab211 */ /* 0x040fe400078808ff */
[----:B------:R-:W-:Y:S02]  /*14020*/  SHF.R.S32.HI R17, RZ, 0x1f, R251 ;  /* 0x0000001fff117819 */ /* 0x000fe400000114fb */
[----:B--2---:R-:W-:Y:S02]  /*14030*/  @!P3 LEA.HI.X R11, R245, R4, R3, 0x1, P4 ;  /* 0x00000004f50bb211 */ /* 0x004fe400020f0c03 */
        /* <DEDUP_REMOVED lines=12> */
.L_x_3383:
[----:B------:R-:W-:Y:S05]  /*14100*/  BSYNC B0 ;  /* 0x0000000000007941 */ /* 0x000fea0003800000 */
.L_x_3382:
[----:B------:R-:W-:Y:S05]  /*14110*/  BRA.DIV ~URZ, `(.L_x_3384) ;  /* 0x000031127f007947 */ /* 0x000fea000b800000 */
[----:B--2---:R2:W1:Y:S04]  /*14120*/  SHFL.IDX PT, R4, R5, 0x3, 0x181f ;  /* 0x00781f0005047f89 */ /* 0x00446800000e0000 */
[----:B------:R2:W3:Y:S02]  /*14130*/  SHFL.IDX PT, R0, R13, 0x3, 0x181f ;  /* 0x00781f000d007f89 */ /* 0x0004e400000e0000 */
.L_x_3416:
[----:B-1----:R-:W-:-:S04]  /*14140*/  IADD3 R2, R12, 0x60, RZ ;  /* 0x000000600c027810 */ /* 0x002fc80007ffe0ff */
[----:B------:R-:W-:-:S13]  /*14150*/  ISETP.GE.AND P0, PT, R2, R14, PT ;  /* 0x0000000e0200720c */ /* 0x000fda0003f06270 */
[----:B------:R-:W-:Y:S05]  /*14160*/  @P0 BRA `(.L_x_3370) ;  /* 0x0000016000000947 */ /* 0x000fea0003800000 */
[C---:B------:R-:W-:Y:S02]  /*14170*/  ISETP.GE.AND P3, PT, R245.reuse, c[0x0][0x3c8], PT ;  /* 0x0000f200f5007a0c */ /* 0x040fe40003f66270 */
[----:B--2---:R-:W-:Y:S02]  /*14180*/  IADD3 R5, R245, 0xc0, RZ ;  /* 0x000000c0f5057810 */ /* 0x004fe40007ffe0ff */
[----:B------:R-:W-:Y:S02]  /*14190*/  ISETP.GE.AND P2, PT, R252, c[0x0][0x3c8], PT ;  /* 0x0000f200fc007a0c */ /* 0x000fe40003f46270 */
[----:B------:R-:W-:Y:S02]  /*141a0*/  ISETP.GE.AND P1, PT, R251, c[0x0][0x3c8], PT ;  /* 0x0000f200fb007a0c */ /* 0x000fe40003f26270 */
[----:B------:R-:W-:Y:S02]  /*141b0*/  ISETP.GE.AND P0, PT, R5, c[0x0][0x3c8], PT ;  /* 0x0000f20005007a0c */ /* 0x000fe40003f06270 */
[----:B------:R-:W-:-:S02]  /*141c0*/  SHF.R.S32.HI R3, RZ, 0x1f, R245 ;  /* 0x0000001fff037819 */ /* 0x000fc400000114f5 */
[C---:B---34-:R-:W-:Y:S02]  /*141d0*/  IADD3 R13, R245.reuse, 0xc0, RZ ;  /* 0x000000c0f50d7810 */ /* 0x058fe40007ffe0ff */
[C---:B------:R-:W-:Y:S02]  /*141e0*/  @!P3 LEA R10, P4, R245.reuse, R0, 0x1 ;  /* 0x00000000f50ab211 */ /* 0x040fe400078808ff */
        /* <DEDUP_REMOVED lines=14> */
.L_x_3370:
[----:B------:R-:W-:Y:S05]  /*142d0*/  BSYNC B1 ;  /* 0x0000000000017941 */ /* 0x000fea0003800000 */
.L_x_3361:
        /* <DEDUP_REMOVED lines=10> */
.L_x_3417:
[----:B-1----:R-:W1:Y:S01]  /*14380*/  S2R R2, SR_TID.X ;  /* 0x0000000000027919 */ /* 0x002e620000002100 */
[----:B------:R-:W-:Y:S03]  /*14390*/  WARPSYNC 0xffffffff ;  /* 0xffffffff00007948 */ /* 0x000fe60003800000 */
[----:B------:R-:W-:Y:S06]  /*143a0*/  BAR.SYNC.DEFER_BLOCKING 0x4, 0x100 ;  /* 0x0104000000007b1d */ /* 0x000fec0000010000 */
[----:B--2---:R2:W-:Y:S01]  /*143b0*/  STL [R1+0x54], R0 ;  /* 0x0000540001007387 */ /* 0x0045e20000100800 */
[----:B-1----:R-:W-:-:S13]  /*143c0*/  LOP3.LUT P0, RZ, R2, 0xff, RZ, 0xc0, !PT ;  /* 0x000000ff02ff7812 */ /* 0x002fda000780c0ff */
[----:B------:R2:W-:Y:S04]  /*143d0*/  @!P0 STS [0x28100], R81 ;  /* 0x02810051ff008388 */ /* 0x0005e80000000800 */
[----:B------:R-:W-:Y:S06]  /*143e0*/  BAR.ARV 0x5, 0x100 ;  /* 0x0144000000007b1d */ /* 0x000fec0000002000 */
.L_x_3385:
[----:B--23--:R-:W2:Y:S02]  /*143f0*/  LDL R0, [R1+0x54] ;  /* 0x0000540001007983 */ /* 0x00cea40000100800 */
[----:B--2---:R-:W-:-:S13]  /*14400*/  ISETP.GE.AND P0, PT, R0, c[0x0][0x538], PT ;  /* 0x00014e0000007a0c */ /* 0x004fda0003f06270 */
[----:B-1--4-:R-:W-:Y:S01]  /*14410*/  @P0 CALL.REL.NOINC `(.L_x_3387) ;  /* 0x0000001000000944 */ /* 0x012fe20003c00000 */
[----:B------:R-:W-:Y:S05]  /*14420*/  BRA `(.L_x_3388) ;  /* 0xfffec48000007947 */ /* 0x000fea000383ffff */
.L_x_3387:
[----:B------:R-:W-:Y:S05]  /*14430*/  EXIT ;  /* 0x000000000000794d */ /* 0x000fea0003800000 */
.L_x_3319:
[----:B------:R-:W-:Y:S01]  /*14440*/  IMAD.MOV.U32 R249, RZ, RZ, R5 ;  /* 0x000000fffff97224 */ /* 0x000fe200078e0005 */
[----:B------:R-:W-:Y:S01]  /*14450*/  MOV R250, RZ ;  /* 0x000000ff00fa7202 */ /* 0x000fe20000000f00 */
[----:B------:R-:W-:Y:S01]  /*14460*/  IMAD.MOV.U32 R3, RZ, RZ, 0x181f ;  /* 0x0000181fff037424 */ /* 0x000fe200078e00ff */
[----:B------:R-:W-:Y:S02]  /*14470*/  MOV R2, 0x14490 ;  /* 0x0001449000027802 */ /* 0x000fe40000000f00 */
[----:B-----5:R-:W-:Y:S05]  /*14480*/  CALL.REL.NOINC `($__internal_19_$__cuda_sm70_shflsync_idx_p) ;  /* 0x00002f4000007944 */ /* 0x020fea0003c00000 */
[----:B------:R-:W-:Y:S01]  /*14490*/  MOV R4, R250 ;  /* 0x000000fa00047202 */ /* 0x000fe20000000f00 */
[----:B-1---5:R-:W-:Y:S05]  /*144a0*/  BRA `(.L_x_3389) ;  /* 0xfffed07000007947 */ /* 0x022fea000383ffff */
.L_x_3320:
[----:B------:R-:W-:Y:S01]  /*144b0*/  IMAD.MOV.U32 R249, RZ, RZ, R13 ;  /* 0x000000fffff97224 */ /* 0x000fe200078e000d */
[----:B------:R-:W-:Y:S01]  /*144c0*/  MOV R250, RZ ;  /* 0x000000ff00fa7202 */ /* 0x000fe20000000f00 */
[----:B------:R-:W-:Y:S01]  /*144d0*/  IMAD.MOV.U32 R3, RZ, RZ, 0x181f ;  /* 0x0000181fff037424 */ /* 0x000fe200078e00ff */
[----:B------:R-:W-:Y:S02]  /*144e0*/  MOV R2, 0x14500 ;  /* 0x0001450000027802 */ /* 0x000fe40000000f00 */
[----:B-12--5:R-:W-:Y:S05]  /*144f0*/  CALL.REL.NOINC `($__internal_19_$__cuda_sm70_shflsync_idx_p) ;  /* 0x00002ed000007944 */ /* 0x026fea0003c00000 */
[----:B-----5:R-:W-:Y:S01]  /*14500*/  MOV R0, R250 ;  /* 0x000000fa00007202 */ /* 0x020fe20000000f00 */
[----:B-1----:R-:W-:Y:S05]  /*14510*/  BRA `(.L_x_3390) ;  /* 0xfffed02000007947 */ /* 0x002fea000383ffff */
.L_x_3323:
[----:B------:R-:W-:Y:S01]  /*14520*/  IMAD.MOV.U32 R249, RZ, RZ, R5 ;  /* 0x000000fffff97224 */ /* 0x000fe200078e0005 */
[----:B------:R-:W-:Y:S01]  /*14530*/  MOV R250, 0x1 ;  /* 0x0000000100fa7802 */ /* 0x000fe20000000f00 */
[----:B-1----:R-:W-:Y:S01]  /*14540*/  IMAD.MOV.U32 R3, RZ, RZ, 0x181f ;  /* 0x0000181fff037424 */ /* 0x002fe200078e00ff */
[----:B------:R-:W-:-:S02]  /*14550*/  MOV R2, 0x14570 ;  /* 0x0001457000027802 */ /* 0x000fc40000000f00 */
[----:B--2-45:R-:W-:Y:S05]  /*14560*/  CALL.REL.NOINC `($__internal_19_$__cuda_sm70_shflsync_idx_p) ;  /* 0x00002e6000007944 */ /* 0x034fea0003c00000 */
[----:B------:R-:W-:Y:S01]  /*14570*/  IMAD.MOV.U32 R4, RZ, RZ, R250 ;  /* 0x000000ffff047224 */ /* 0x000fe200078e00fa */
[----:B------:R-:W-:Y:S01]  /*14580*/  MOV R250, 0x1 ;  /* 0x0000000100fa7802 */ /* 0x000fe20000000f00 */
[----:B------:R-:W-:Y:S01]  /*14590*/  IMAD.MOV.U32 R249, RZ, RZ, R13 ;  /* 0x000000fffff97224 */ /* 0x000fe200078e000d */
[----:B------:R-:W-:-:S02]  /*145a0*/  MOV R3, 0x181f ;  /* 0x0000181f00037802 */ /* 0x000fc40000000f00 */
[----:B------:R-:W-:Y:S02]  /*145b0*/  MOV R2, 0x145d0 ;  /* 0x000145d000027802 */ /* 0x000fe40000000f00 */
[----:B-1---5:R-:W-:Y:S05]  /*145c0*/  CALL.REL.NOINC `($__internal_19_$__cuda_sm70_shflsync_idx_p) ;  /* 0x00002e0000007944 */ /* 0x022fea0003c00000 */
[----:B-----5:R-:W-:Y:S01]  /*145d0*/  MOV R0, R250 ;  /* 0x000000fa00007202 */ /* 0x020fe20000000f00 */
[----:B-1----:R-:W-:Y:S05]  /*145e0*/  BRA `(.L_x_3391) ;  /* 0xfffed19000007947 */ /* 0x002fea000383ffff */
.L_x_3326:
[----:B------:R-:W-:Y:S01]  /*145f0*/  IMAD.MOV.U32 R249, RZ, RZ, R5 ;  /* 0x000000fffff97224 */ /* 0x000fe200078e0005 */
[----:B------:R-:W-:Y:S01]  /*14600*/  MOV R250, 0x2 ;  /* 0x0000000200fa7802 */ /* 0x000fe20000000f00 */
[----:B-1----:R-:W-:Y:S01]  /*14610*/  IMAD.MOV.U32 R3, RZ, RZ, 0x181f ;  /* 0x0000181fff037424 */ /* 0x002fe200078e00ff */
[----:B------:R-:W-:Y:S02]  /*14620*/  MOV R2, 0x14640 ;  /* 0x0001464000027802 */ /* 0x000fe40000000f00 */
[----:B--2345:R-:W-:Y:S05]  /*14630*/  CALL.REL.NOINC `($__internal_19_$__cuda_sm70_shflsync_idx_p) ;  /* 0x00002d9000007944 */ /* 0x03cfea0003c00000 */
[----:B------:R-:W-:Y:S01]  /*14640*/  MOV R4, R250 ;  /* 0x000000fa00047202 */ /* 0x000fe20000000f00 */
[----:B-1---5:R-:W-:Y:S05]  /*14650*/  BRA `(.L_x_3392) ;  /* 0xfffed2e000007947 */ /* 0x022fea000383ffff */
.L_x_3327:
[----:B------:R-:W-:Y:S01]  /*14660*/  IMAD.MOV.U32 R249, RZ, RZ, R13 ;  /* 0x000000fffff97224 */ /* 0x000fe200078e000d */
[----:B------:R-:W-:Y:S01]  /*14670*/  MOV R250, 0x2 ;  /* 0x0000000200fa7802 */ /* 0x000fe20000000f00 */
[----:B-1----:R-:W-:Y:S01]  /*14680*/  IMAD.MOV.U32 R3, RZ, RZ, 0x181f ;  /* 0x0000181fff037424 */ /* 0x002fe200078e00ff */
[----:B------:R-:W-:Y:S02]  /*14690*/  MOV R2, 0x146b0 ;  /* 0x000146b000027802 */ /* 0x000fe40000000f00 */
[----:B--2345:R-:W-:Y:S05]  /*146a0*/  CALL.REL.NOINC `($__internal_19_$__cuda_sm70_shflsync_idx_p) ;  /* 0x00002d2000007944 */ /* 0x03cfea0003c00000 */
[----:B-----5:R-:W-:Y:S01]  /*146b0*/  MOV R0, R250 ;  /* 0x000000fa00007202 */ /* 0x020fe20000000f00 */
[----:B-1----:R-:W-:Y:S05]  /*146c0*/  BRA `(.L_x_3393) ;  /* 0xfffed29000007947 */ /* 0x002fea000383ffff */
.L_x_3330:
[----:B------:R-:W-:Y:S01]  /*146d0*/  IMAD.MOV.U32 R249, RZ, RZ, R5 ;  /* 0x000000fffff97224 */ /* 0x000fe200078e0005 */
[----:B------:R-:W-:Y:S01]  /*146e0*/  MOV R250, 0x3 ;  /* 0x0000000300fa7802 */ /* 0x000fe20000000f00 */
[----:B-1----:R-:W-:Y:S01]  /*146f0*/  IMAD.MOV.U32 R3, RZ, RZ, 0x181f ;  /* 0x0000181fff037424 */ /* 0x002fe200078e00ff */
[----:B------:R-:W-:-:S02]  /*14700*/  MOV R2, 0x14720 ;  /* 0x0001472000027802 */ /* 0x000fc40000000f00 */
[----:B--2345:R-:W-:Y:S05]  /*14710*/  CALL.REL.NOINC `($__internal_19_$__cuda_sm70_shflsync_idx_p) ;  /* 0x00002cb000007944 */ /* 0x03cfea0003c00000 */
        /* <DEDUP_REMOVED lines=8> */
.L_x_3333:
[----:B------:R-:W-:Y:S01]  /*147a0*/  IMAD.MOV.U32 R249, RZ, RZ, R22 ;  /* 0x000000fffff97224 */ /* 0x000fe200078e0016 */
[----:B------:R-:W-:Y:S01]  /*147b0*/  MOV R250, RZ ;  /* 0x000000ff00fa7202 */ /* 0x000fe20000000f00 */
[----:B------:R-:W-:Y:S01]  /*147c0*/  IMAD.MOV.U32 R3, RZ, RZ, 0x181f ;  /* 0x0000181fff037424 */ /* 0x000fe200078e00ff */
[----:B------:R-:W-:Y:S02]  /*147d0*/  MOV R2, 0x147f0 ;  /* 0x000147f000027802 */ /* 0x000fe40000000f00 */
[----:B------:R-:W-:Y:S05]  /*147e0*/  CALL.REL.NOINC `($__internal_19_$__cuda_sm70_shflsync_idx_p) ;  /* 0x00002be000007944 */ /* 0x000fea0003c00000 */
[----:B------:R-:W-:Y:S01]  /*147f0*/  MOV R4, R250 ;  /* 0x000000fa00047202 */ /* 0x000fe20000000f00 */
[----:B-1---5:R-:W-:Y:S05]  /*14800*/  BRA `(.L_x_3395) ;  /* 0xfffef7d000007947 */ /* 0x022fea000383ffff */
.L_x_3334:
[----:B------:R-:W-:Y:S01]  /*14810*/  IMAD.MOV.U32 R249, RZ, RZ, R23 ;  /* 0x000000fffff97224 */ /* 0x000fe200078e0017 */
[----:B------:R-:W-:Y:S01]  /*14820*/  MOV R250, RZ ;  /* 0x000000ff00fa7202 */ /* 0x000fe20000000f00 */
[----:B------:R-:W-:Y:S01]  /*14830*/  IMAD.MOV.U32 R3, RZ, RZ, 0x181f ;  /* 0x0000181fff037424 */ /* 0x000fe200078e00ff */
[----:B------:R-:W-:Y:S02]  /*14840*/  MOV R2, 0x14860 ;  /* 0x0001486000027802 */ /* 0x000fe40000000f00 */
[----:B-12---:R-:W-:Y:S05]  /*14850*/  CALL.REL.NOINC `($__internal_19_$__cuda_sm70_shflsync_idx_p) ;  /* 0x00002b7000007944 */ /* 0x006fea0003c00000 */
[C---:B------:R-:W-:Y:S01]  /*14860*/  IADD3 R10, P1, R250.reuse, R150, RZ ;  /* 0x00000096fa0a7210 */ /* 0x040fe20007f3e0ff */
[----:B------:R-:W-:Y:S01]  /*14870*/  IMAD.MOV.U32 R249, RZ, RZ, R22 ;  /* 0x000000fffff97224 */ /* 0x000fe200078e0016 */
[----:B------:R-:W-:-:S02]  /*14880*/  IADD3 R8, P0, R250, R151, RZ ;  /* 0x00000097fa087210 */ /* 0x000fc40007f1e0ff */
[C---:B-----5:R-:W-:Y:S01]  /*14890*/  IADD3 R0, R245.reuse, 0xc0, RZ ;  /* 0x000000c0f5007810 */ /* 0x060fe20007ffe0ff */
[C---:B------:R-:W-:Y:S01]  /*148a0*/  IMAD.X R11, R4.reuse, 0x1, R144, P1 ;  /* 0x00000001040b7824 */ /* 0x040fe200008e0690 */
[----:B------:R-:W-:Y:S01]  /*148b0*/  ISETP.GE.AND P3, PT, R245, c[0x0][0x1d4], PT ;  /* 0x00007500f5007a0c */ /* 0x000fe20003f66270 */
[----:B------:R-:W-:Y:S01]  /*148c0*/  IMAD.X R9, R4, 0x1, R145, P0 ;  /* 0x0000000104097824 */ /* 0x000fe200000e0691 */
[----:B------:R-:W-:Y:S02]  /*148d0*/  ISETP.GE.AND P2, PT, R252, c[0x0][0x1d4], PT ;  /* 0x00007500fc007a0c */ /* 0x000fe40003f46270 */
[----:B------:R-:W-:Y:S02]  /*148e0*/  ISETP.GE.AND P1, PT, R251, c[0x0][0x1d4], PT ;  /* 0x00007500fb007a0c */ /* 0x000fe40003f26270 */
[----:B------:R-:W-:Y:S02]  /*148f0*/  ISETP.GE.AND P0, PT, R0, c[0x0][0x1d4], PT ;  /* 0x0000750000007a0c */ /* 0x000fe40003f06270 */
[----:B------:R-:W-:-:S02]  /*14900*/  IADD3 R6, P5, R250, R152, RZ ;  /* 0x00000098fa067210 */ /* 0x000fc40007fbe0ff */
[----:B------:R-:W-:Y:S01]  /*14910*/  IADD3 R2, P4, R250, R153, RZ ;  /* 0x00000099fa027210 */ /* 0x000fe20007f9e0ff */
[----:B------:R-:W-:Y:S01]  /*14920*/  IMAD.MOV.U32 R250, RZ, RZ, 0x1 ;  /* 0x00000001fffa7424 */ /* 0x000fe200078e00ff */
[----:B------:R-:W-:Y:S01]  /*14930*/  SEL R5, RZ, 0x10, P3 ;  /* 0x00000010ff057807 */ /* 0x000fe20001800000 */
[C---:B------:R-:W-:Y:S01]  /*14940*/  IMAD.X R7, R4.reuse, 0x1, R146, P5 ;  /* 0x0000000104077824 */ /* 0x040fe200028e0692 */
[----:B------:R-:W-:Y:S01]  /*14950*/  @!PT LDS RZ, [RZ] ;  /* 0x00000000fffff984 */ /* 0x000fe20000000800 */
[----:B------:R-:W-:Y:S01]  /*14960*/  @!PT LDS RZ, [RZ] ;  /* 0x00000000fffff984 */ /* 0x000fe20000000800 */
[----:B------:R-:W-:Y:S01]  /*14970*/  @!PT LDS RZ, [RZ] ;  /* 0x00000000fffff984 */ /* 0x000fe20000000800 */
[----:B------:R2:W-:Y:S01]  /*14980*/  LDGSTS.E.BYPASS.LTC128B.128 [R243+0xc100], [R10.64], !P3 ;  /* 0x0c1000000af37fae */ /* 0x0005e2000d901d46 */
[----:B------:R-:W-:Y:S01]  /*14990*/  IMAD.X R3, R4, 0x1, R147, P4 ;  /* 0x0000000104037824 */ /* 0x000fe200020e0693 */
[----:B------:R-:W-:Y:S02]  /*149a0*/  SEL R14, RZ, 0x10, P2 ;  /* 0x00000010ff0e7807 */ /* 0x000fe40001000000 */
[----:B------:R2:W-:Y:S01]  /*149b0*/  LDGSTS.E.BYPASS.LTC128B.128 [R243+0xf100], [R8.64], !P2 ;  /* 0x0f10000008f37fae */ /* 0x0005e2000d101d46 */
[----:B------:R-:W-:Y:S02]  /*149c0*/  SEL R13, RZ, 0x10, P1 ;  /* 0x00000010ff0d7807 */ /* 0x000fe40000800000 */
[----:B------:R-:W-:Y:S01]  /*149d0*/  SEL R12, RZ, 0x10, P0 ;  /* 0x00000010ff0c7807 */ /* 0x000fe20000000000 */
[----:B------:R2:W-:Y:S04]  /*149e0*/  LDGSTS.E.BYPASS.LTC128B.128 [R243+0x12100], [R6.64], !P1 ;  /* 0x1210000006f37fae */ /* 0x0005e8000c901d46 */
[----:B------:R3:W-:Y:S02]  /*149f0*/  LDGSTS.E.BYPASS.LTC128B.128 [R243+0x15100], [R2.64], !P0 ;  /* 0x1510000002f37fae */ /* 0x0007e4000c101d46 */
[----:B---3--:R-:W-:Y:S01]  /*14a00*/  IMAD.MOV.U32 R3, RZ, RZ, 0x181f ;  /* 0x0000181fff037424 */ /* 0x008fe200078e00ff */
[----:B------:R-:W-:-:S02]  /*14a10*/  MOV R2, 0x14a30 ;  /* 0x00014a3000027802 */ /* 0x000fc40000000f00 */
[----:B-12---:R-:W-:Y:S05]  /*14a20*/  CALL.REL.NOINC `($__internal_19_$__cuda_sm70_shflsync_idx_p) ;  /* 0x000029a000007944 */ /* 0x006fea0003c00000 */
[----:B-----5:R-:W-:Y:S01]  /*14a30*/  IMAD.MOV.U32 R0, RZ, RZ, R250 ;  /* 0x000000ffff007224 */ /* 0x020fe200078e00fa */
[----:B------:R-:W-:Y:S01]  /*14a40*/  MOV R250, 0x1 ;  /* 0x0000000100fa7802 */ /* 0x000fe20000000f00 */
[----:B------:R-:W-:Y:S01]  /*14a50*/  IMAD.MOV.U32 R249, RZ, RZ, R23 ;  /* 0x000000fffff97224 */ /* 0x000fe200078e0017 */
[----:B------:R-:W-:-:S02]  /*14a60*/  MOV R3, 0x181f ;  /* 0x0000181f00037802 */ /* 0x000fc40000000f00 */
[----:B------:R-:W-:Y:S02]  /*14a70*/  MOV R2, 0x14a90 ;  /* 0x00014a9000027802 */ /* 0x000fe40000000f00 */
[----:B-1----:R-:W-:Y:S05]  /*14a80*/  CALL.REL.NOINC `($__internal_19_$__cuda_sm70_shflsync_idx_p) ;  /* 0x0000294000007944 */ /* 0x002fea0003c00000 */
[----:B------:R-:W-:Y:S01]  /*14a90*/  IADD3 R10, -R5, 0x10, RZ ;  /* 0x00000010050a7810 */ /* 0x000fe20007ffe1ff */
[----:B------:R-:W-:Y:S01]  /*14aa0*/  IMAD.MOV.U32 R249, RZ, RZ, R22 ;  /* 0x000000fffff97224 */ /* 0x000fe200078e0016 */
[----:B------:R-:W-:Y:S02]  /*14ab0*/  IADD3 R6, -R13, 0x10, RZ ;  /* 0x000000100d067810 */ /* 0x000fe40007ffe1ff */
[----:B------:R-:W-:Y:S02]  /*14ac0*/  IADD3 R2, -R14, 0x10, RZ ;  /* 0x000000100e027810 */ /* 0x000fe40007ffe1ff */
[----:B------:R-:W-:Y:S02]  /*14ad0*/  LOP3.LUT R10, R10, 0xf, RZ, 0xc0, !PT ;  /* 0x0000000f0a0a7812 */ /* 0x000fe400078ec0ff */
[----:B------:R-:W-:Y:S02]  /*14ae0*/  IADD3 R3, -R12, 0x10, RZ ;  /* 0x000000100c037810 */ /* 0x000fe40007ffe1ff */
[----:B------:R-:W-:-:S02]  /*14af0*/  LOP3.LUT R6, R6, 0xf, RZ, 0xc0, !PT ;  /* 0x0000000f06067812 */ /* 0x000fc400078ec0ff */
[----:B------:R-:W-:Y:S02]  /*14b00*/  LOP3.LUT R2, R2, 0xf, RZ, 0xc0, !PT ;  /* 0x0000000f02027812 */ /* 0x000fe400078ec0ff */
[-C--:B------:R-:W-:Y:S02]  /*14b10*/  IADD3 R10, P1, P0, R10, R250.reuse, R150 ;  /* 0x000000fa0a0a7210 */ /* 0x080fe4000783e096 */
[----:B------:R-:W-:Y:S02]  /*14b20*/  LOP3.LUT R3, R3, 0xf, RZ, 0xc0, !PT ;  /* 0x0000000f03037812 */ /* 0x000fe400078ec0ff */
[-C--:B------:R-:W-:Y:S02]  /*14b30*/  IADD3 R6, P3, P2, R6, R250.reuse, R152 ;  /* 0x000000fa06067210 */ /* 0x080fe40007a7e098 */
[----:B------:R-:W-:Y:S02]  /*14b40*/  IADD3 R8, P5, P4, R2, R250, R151 ;  /* 0x000000fa02087210 */ /* 0x000fe40007cbe097 */
[----:B-----5:R-:W-:-:S02]  /*14b50*/  IADD3.X R11, RZ, R0, R144, P1, P0 ;  /* 0x00000000ff0b7210 */ /* 0x020fc40000fe0490 */
[----:B------:R-:W-:Y:S01]  /*14b60*/  IADD3 R2, P1, P0, R3, R250, R153 ;  /* 0x000000fa03027210 */ /* 0x000fe2000783e099 */
[----:B------:R-:W-:Y:S01]  /*14b70*/  IMAD.MOV.U32 R250, RZ, RZ, 0x2 ;  /* 0x00000002fffa7424 */ /* 0x000fe200078e00ff */
[-C--:B------:R-:W-:Y:S02]  /*14b80*/  IADD3.X R7, RZ, R0.reuse, R146, P3, P2 ;  /* 0x00000000ff077210 */ /* 0x080fe40001fe4492 */
[----:B------:R-:W-:Y:S02]  /*14b90*/  ISETP.NE.U32.AND P3, PT, R5, RZ, PT ;  /* 0x000000ff0500720c */ /* 0x000fe40003f65070 */
[----:B------:R-:W-:Y:S02]  /*14ba0*/  ISETP.NE.U32.AND P2, PT, R14, RZ, PT ;  /* 0x000000ff0e00720c */ /* 0x000fe40003f45070 */
[----:B------:R-:W-:Y:S02]  /*14bb0*/  IADD3.X R3, RZ, R0, R147, P1, P0 ;  /* 0x00000000ff037210 */ /* 0x000fe40000fe0493 */
[----:B------:R-:W-:-:S02]  /*14bc0*/  ISETP.NE.U32.AND P1, PT, R13, RZ, PT ;  /* 0x000000ff0d00720c */ /* 0x000fc40003f25070 */
[----:B------:R-:W-:Y:S02]  /*14bd0*/  ISETP.NE.U32.AND P0, PT, R12, RZ, PT ;  /* 0x000000ff0c00720c */ /* 0x000fe40003f05070 */
[----:B------:R-:W-:-:S03]  /*14be0*/  IADD3.X R9, RZ, R0, R145, P5, P4 ;  /* 0x00000000ff097210 */ /* 0x000fc60002fe8491 */
        /* <DEDUP_REMOVED lines=9> */
[----:B-12---:R-:W-:Y:S05]  /*14c80*/  CALL.REL.NOINC `($__internal_19_$__cuda_sm70_shflsync_idx_p) ;  /* 0x0000274000007944 */ /* 0x006fea0003c00000 */
        /* <DEDUP_REMOVED lines=8> */
.L_x_3335:
[----:B------:R-:W-:Y:S01]  /*14d10*/  IMAD.MOV.U32 R249, RZ, RZ, R4 ;  /* 0x000000fffff97224 */ /* 0x000fe200078e0004 */
[----:B------:R-:W-:Y:S01]  /*14d20*/  MOV R250, RZ ;  /* 0x000000ff00fa7202 */ /* 0x000fe20000000f00 */
[----:B------:R-:W-:Y:S01]  /*14d30*/  IMAD.MOV.U32 R3, RZ, RZ, 0x1c1f ;  /* 0x00001c1fff037424 */ /* 0x000fe200078e00ff */
[----:B------:R-:W-:Y:S02]  /*14d40*/  MOV R2, 0x14d60 ;  /* 0x00014d6000027802 */ /* 0x000fe40000000f00 */
[----:B------:R-:W-:Y:S05]  /*14d50*/  CALL.REL.NOINC `($__internal_19_$__cuda_sm70_shflsync_idx_p) ;  /* 0x0000267000007944 */ /* 0x000fea0003c00000 */
[----:B-----5:R-:W-:Y:S01]  /*14d60*/  MOV R0, R250 ;  /* 0x000000fa00007202 */ /* 0x020fe20000000f00 */
[----:B-1----:R-:W-:Y:S05]  /*14d70*/  BRA `(.L_x_3397) ;  /* 0xfffef78000007947 */ /* 0x002fea000383ffff */
.L_x_3336:
[----:B------:R-:W-:Y:S01]  /*14d80*/  IMAD.MOV.U32 R249, RZ, RZ, R4 ;  /* 0x000000fffff97224 */ /* 0x000fe200078e0004 */
[----:B------:R-:W-:Y:S01]  /*14d90*/  MOV R250, 0x1 ;  /* 0x0000000100fa7802 */ /* 0x000fe20000000f00 */
[----:B------:R-:W-:Y:S01]  /*14da0*/  IMAD.MOV.U32 R3, RZ, RZ, 0x1c1f ;  /* 0x00001c1fff037424 */ /* 0x000fe200078e00ff */
[----:B------:R-:W-:Y:S02]  /*14db0*/  MOV R2, 0x14dd0 ;  /* 0x00014dd000027802 */ /* 0x000fe40000000f00 */
[----:B-12---:R-:W-:Y:S05]  /*14dc0*/  CALL.REL.NOINC `($__internal_19_$__cuda_sm70_shflsync_idx_p) ;  /* 0x0000260000007944 */ /* 0x006fea0003c00000 */
[----:B------:R-:W2:Y:S01]  /*14dd0*/  LDL R2, [R1] ;  /* 0x0000000001027983 */ /* 0x000ea20000100800 */
        /* <DEDUP_REMOVED lines=80> */
[----:B------:R-:W-:Y:S02]  /*152e0*/  ISETP.GT.AND P0, PT, R0, 0x51, PT ;  /* 0x000000510000780c */ /* 0x000fe40003f04270 */
[----:B------:R-:W-:Y:S02]  /*152f0*/  FSEL R3, R26, -INF , P1 ;  /* 0xff8000001a037808 */ /* 0x000fe40000800000 */
[----:B------:R-:W-:Y:S02]  /*15300*/  FMNMX.FTZ R4, R224, R4, !PT ;  /* 0x00000004e0047209 */ /* 0x000fe40007810000 */
[----:B------:R-:W-:Y:S01]  /*15310*/  ISETP.GT.AND P1, PT, R0, 0x58, PT ;  /* 0x000000580000780c */ /* 0x000fe20003f24270 */
[----:B------:R-:W-:Y:S01]  /*15320*/  STL [R1+0x8], R3 ;  /* 0x0000080301007387 */ /* 0x000fe20000100800 */
[----:B------:R-:W-:Y:S02]  /*15330*/  FMNMX.FTZ R4, R3, R4, !PT ;  /* 0x0000000403047209 */ /* 0x000fe40007810000 */
[----:B------:R-:W-:-:S02]  /*15340*/  FSEL R250, R58, -INF , P1 ;  /* 0xff8000003afa7808 */ /* 0x000fc40000800000 */
[----:B--2---:R-:W-:Y:S02]  /*15350*/  FMNMX.FTZ R173, R2, R173, !PT ;  /* 0x000000ad02ad7209 */ /* 0x004fe40007810000 */
[----:B------:R-:W-:Y:S02]  /*15360*/  FSEL R2, R27, -INF , P0 ;  /* 0xff8000001b027808 */ /* 0x000fe40000000000 */
[----:B------:R-:W-:Y:S02]  /*15370*/  FMNMX.FTZ R173, R247, R173, !PT ;  /* 0x000000adf7ad7209 */ /* 0x000fe40007810000 */
[----:B------:R-:W-:Y:S01]  /*15380*/  ISETP.GT.AND P0, PT, R0, 0x59, PT ;  /* 0x000000590000780c */ /* 0x000fe20003f04270 */
[----:B------:R2:W-:Y:S01]  /*15390*/  STL [R1+0x4], R2 ;  /* 0x0000040201007387 */ /* 0x0005e20000100800 */
[----:B------:R-:W-:Y:S01]  /*153a0*/  FMNMX.FTZ R173, R244, R173, !PT ;  /* 0x000000adf4ad7209 */ /* 0x000fe20007810000 */
[----:B------:R-:W-:Y:S01]  /*153b0*/  IMAD.MOV.U32 R0, RZ, RZ, 0x2 ;  /* 0x00000002ff007424 */ /* 0x000fe200078e00ff */
[----:B------:R-:W-:-:S02]  /*153c0*/  FMNMX.FTZ R4, R2, R4, !PT ;  /* 0x0000000402047209 */ /* 0x000fc40007810000 */
[----:B------:R-:W-:Y:S02]  /*153d0*/  FMNMX.FTZ R173, R238, R173, !PT ;  /* 0x000000adeead7209 */ /* 0x000fe40007810000 */
[----:B------:R-:W-:Y:S02]  /*153e0*/  FSEL R249, R59, -INF , P0 ;  /* 0xff8000003bf97808 */ /* 0x000fe40000000000 */
[----:B------:R-:W-:Y:S01]  /*153f0*/  FMNMX.FTZ R4, R250, R4, !PT ;  /* 0x00000004fa047209 */ /* 0x000fe20007810000 */
[----:B------:R-:W-:-:S03]  /*15400*/  IMAD.MOV.U32 R172, RZ, RZ, R173 ;  /* 0x000000ffffac7224 */ /* 0x000fc600078e00ad */
[----:B------:R-:W-:Y:S02]  /*15410*/  FMNMX.FTZ R4, R249, R4, !PT ;  /* 0x00000004f9047209 */ /* 0x000fe40007810000 */
[----:B--2---:R-:W-:Y:S02]  /*15420*/  MOV R2, 0x15440 ;  /* 0x0001544000027802 */ /* 0x004fe40000000f00 */
[----:B-1----:R-:W-:Y:S05]  /*15430*/  CALL.REL.NOINC `($__internal_18_$__cuda_sm70_shflsync_bfly_p) ;  /* 0x00001f3000007944 */ /* 0x002fea0003c00000 */
[----:B------:R-:W-:Y:S01]  /*15440*/  FMNMX.FTZ R173, R173, R0, !PT ;  /* 0x00000000adad7209 */ /* 0x000fe20007810000 */
[----:B------:R-:W-:Y:S01]  /*15450*/  IMAD.MOV.U32 R0, RZ, RZ, 0x1 ;  /* 0x00000001ff007424 */ /* 0x000fe200078e00ff */
[----:B------:R-:W-:-:S03]  /*15460*/  MOV R2, 0x15490 ;  /* 0x0001549000027802 */ /* 0x000fc60000000f00 */
[----:B------:R-:W-:Y:S02]  /*15470*/  IMAD.MOV.U32 R172, RZ, RZ, R173 ;  /* 0x000000ffffac7224 */ /* 0x000fe400078e00ad */
[----:B------:R-:W-:Y:S05]  /*15480*/  CALL.REL.NOINC `($__internal_18_$__cuda_sm70_shflsync_bfly_p) ;  /* 0x00001ee000007944 */ /* 0x000fea0003c00000 */
[----:B------:R-:W-:Y:S01]  /*15490*/  FMNMX.FTZ R173, R173, R0, !PT ;  /* 0x00000000adad7209 */ /* 0x000fe20007810000 */
[----:B------:R-:W-:Y:S01]  /*154a0*/  IMAD.MOV.U32 R172, RZ, RZ, R4 ;  /* 0x000000ffffac7224 */ /* 0x000fe200078e0004 */
[----:B------:R-:W-:Y:S01]  /*154b0*/  MOV R2, 0x154e0 ;  /* 0x000154e000027802 */ /* 0x000fe20000000f00 */
[----:B------:R-:W-:Y:S02]  /*154c0*/  IMAD.MOV.U32 R0, RZ, RZ, 0x2 ;  /* 0x00000002ff007424 */ /* 0x000fe400078e00ff */
[----:B------:R-:W-:Y:S05]  /*154d0*/  CALL.REL.NOINC `($__internal_18_$__cuda_sm70_shflsync_bfly_p) ;  /* 0x00001e9000007944 */ /* 0x000fea0003c00000 */
[----:B------:R-:W-:Y:S01]  /*154e0*/  FMNMX.FTZ R4, R4, R0, !PT ;  /* 0x0000000004047209 */ /* 0x000fe20007810000 */
[----:B------:R-:W-:Y:S01]  /*154f0*/  IMAD.MOV.U32 R0, RZ, RZ, 0x1 ;  /* 0x00000001ff007424 */ /* 0x000fe200078e00ff */
[----:B------:R-:W-:-:S03]  /*15500*/  MOV R2, 0x15530 ;  /* 0x0001553000027802 */ /* 0x000fc60000000f00 */
[----:B------:R-:W-:Y:S02]  /*15510*/  IMAD.MOV.U32 R172, RZ, RZ, R4 ;  /* 0x000000ffffac7224 */ /* 0x000fe400078e0004 */
[----:B------:R-:W-:Y:S05]  /*15520*/  CALL.REL.NOINC `($__internal_18_$__cuda_sm70_shflsync_bfly_p) ;  /* 0x00001e4000007944 */ /* 0x000fea0003c00000 */
[----:B------:R-:W-:Y:S01]  /*15530*/  MOV R12, R0 ;  /* 0x00000000000c7202 */ /* 0x000fe20000000f00 */
[----:B------:R-:W-:Y:S05]  /*15540*/  BRA `(.L_x_3398) ;  /* 0xfffef9a000007947 */ /* 0x000fea000383ffff */
.L_x_3340:
[----:B------:R-:W-:Y:S01]  /*15550*/  MOV R250, RZ ;  /* 0x000000ff00fa7202 */ /* 0x000fe20000000f00 */
[----:B------:R-:W-:Y:S01]  /*15560*/  IMAD.MOV.U32 R249, RZ, RZ, R5 ;  /* 0x000000fffff97224 */ /* 0x000fe200078e0005 */
[----:B------:R-:W-:Y:S01]  /*15570*/  MOV R2, 0x155a0 ;  /* 0x000155a000027802 */ /* 0x000fe20000000f00 */
[----:B------:R-:W-:Y:S02]  /*15580*/  IMAD.MOV.U32 R3, RZ, RZ, 0x181f ;  /* 0x0000181fff037424 */ /* 0x000fe400078e00ff */
[----:B-1----:R-:W-:Y:S05]  /*15590*/  CALL.REL.NOINC `($__internal_19_$__cuda_sm70_shflsync_idx_p) ;  /* 0x00001e3000007944 */ /* 0x002fea0003c00000 */
[----:B------:R-:W-:Y:S01]  /*155a0*/  MOV R4, R250 ;  /* 0x000000fa00047202 */ /* 0x000fe20000000f00 */
[----:B-1---5:R-:W-:-:S05]  /*155b0*/  BRA `(.L_x_3399) ;  /* 0xffff258000007947 */ /* 0x022fca000383ffff */
.L_x_3341:
[----:B------:R-:W-:Y:S01]  /*155c0*/  MOV R250, RZ ;  /* 0x000000ff00fa7202 */ /* 0x000fe20000000f00 */
[----:B------:R-:W-:Y:S01]  /*155d0*/  IMAD.MOV.U32 R249, RZ, RZ, R6 ;  /* 0x000000fffff97224 */ /* 0x000fe200078e0006 */
[----:B------:R-:W-:Y:S01]  /*155e0*/  MOV R2, 0x15610 ;  /* 0x0001561000027802 */ /* 0x000fe20000000f00 */
[----:B------:R-:W-:Y:S02]  /*155f0*/  IMAD.MOV.U32 R3, RZ, RZ, 0x181f ;  /* 0x0000181fff037424 */ /* 0x000fe400078e00ff */
[----:B-123--:R-:W-:Y:S05]  /*15600*/  CALL.REL.NOINC `($__internal_19_$__cuda_sm70_shflsync_idx_p) ;  /* 0x00001dc000007944 */ /* 0x00efea0003c00000 */
[----:B------:R-:W-:Y:S01]  /*15610*/  ISETP.GE.AND P3, PT, R245, c[0x0][0x1d4], PT ;  /* 0x00007500f5007a0c */ /* 0x000fe20003f66270 */
[----:B------:R-:W-:Y:S01]  /*15620*/  IMAD.MOV.U32 R249, RZ, RZ, R5 ;  /* 0x000000fffff97224 */ /* 0x000fe200078e0005 */
[----:B------:R-:W-:Y:S02]  /*15630*/  IADD3 R20, P0, R250, R28, RZ ;  /* 0x0000001cfa147210 */ /* 0x000fe40007f1e0ff */
[----:B------:R-:W-:Y:S02]  /*15640*/  ISETP.GE.AND P2, PT, R252, c[0x0][0x1d4], PT ;  /* 0x00007500fc007a0c */ /* 0x000fe40003f46270 */
[----:B------:R-:W-:Y:S01]  /*15650*/  ISETP.GE.AND P1, PT, R251, c[0x0][0x1d4], PT ;  /* 0x00007500fb007a0c */ /* 0x000fe20003f26270 */
[----:B------:R-:W-:Y:S01]  /*15660*/  IMAD.X R21, R4, 0x1, R7, P0 ;  /* 0x0000000104157824 */ /* 0x000fe200000e0607 */
[----:B------:R-:W-:Y:S02]  /*15670*/  IADD3 R2, P0, R250, R29, RZ ;  /* 0x0000001dfa027210 */ /* 0x000fe40007f1e0ff */
[----:B-----5:R-:W-:Y:S02]  /*15680*/  IADD3 R0, R245, 0xc0, RZ ;  /* 0x000000c0f5007810 */ /* 0x020fe40007ffe0ff */
[----:B------:R-:W-:Y:S01]  /*15690*/  SEL R15, RZ, 0x10, P3 ;  /* 0x00000010ff0f7807 */ /* 0x000fe20001800000 */
[----:B------:R-:W-:Y:S01]  /*156a0*/  @!PT LDS RZ, [RZ] ;  /* 0x00000000fffff984 */ /* 0x000fe20000000800 */
[----:B------:R-:W-:Y:S01]  /*156b0*/  @!PT LDS RZ, [RZ] ;  /* 0x00000000fffff984 */ /* 0x000fe20000000800 */
[----:B------:R-:W-:Y:S01]  /*156c0*/  @!PT LDS RZ, [RZ] ;  /* 0x00000000fffff984 */ /* 0x000fe20000000800 */
[----:B------:R2:W-:Y:S01]  /*156d0*/  LDGSTS.E.BYPASS.LTC128B.128 [R243+0x100], [R20.64], !P3 ;  /* 0x0010000014f37fae */ /* 0x0005e2000d901d46 */
[----:B------:R-:W-:Y:S01]  /*156e0*/  SEL R23, RZ, 0x10, P1 ;  /* 0x00000010ff177807 */ /* 0x000fe20000800000 */
[----:B------:R-:W-:Y:S05]  /*156f0*/  IMAD.X R3, R4, 0x1, R12, P0 ;  /* 0x0000000104037824 */ /* 0x000fea00000e060c */
[----:B------:R3:W-:Y:S01]  /*15700*/  LDGSTS.E.BYPASS.LTC128B.128 [R243+0x3100], [R2.64], !P2 ;  /* 0x0310000002f37fae */ /* 0x0007e2000d101d46 */
[----:B--2---:R-:W-:Y:S02]  /*15710*/  SEL R20, RZ, 0x10, P2 ;  /* 0x00000010ff147807 */ /* 0x004fe40001000000 */
[----:B---3--:R-:W-:Y:S05]  /*15720*/  IADD3 R2, P0, R250, R30, RZ ;  /* 0x0000001efa027210 */ /* 0x008fea0007f1e0ff */
[----:B------:R-:W-:Y:S05]  /*15730*/  IMAD.X R3, R4, 0x1, R13, P0 ;  /* 0x0000000104037824 */ /* 0x000fea00000e060d */
[----:B------:R2:W-:Y:S02]  /*15740*/  LDGSTS.E.BYPASS.LTC128B.128 [R243+0x6100], [R2.64], !P1 ;  /* 0x0610000002f37fae */ /* 0x0005e4000c901d46 */
[----:B--2---:R-:W-:Y:S01]  /*15750*/  IADD3 R2, P0, R250, R31, RZ ;  /* 0x0000001ffa027210 */ /* 0x004fe20007f1e0ff */
[----:B------:R-:W-:Y:S04]  /*15760*/  IMAD.MOV.U32 R250, RZ, RZ, 0x1 ;  /* 0x00000001fffa7424 */ /* 0x000fe800078e00ff */
[----:B------:R-:W-:Y:S01]  /*15770*/  IMAD.X R3, R4, 0x1, R14, P0 ;  /* 0x0000000104037824 */ /* 0x000fe200000e060e */
[----:B------:R-:W-:Y:S04]  /*15780*/  ISETP.GE.AND P0, PT, R0, c[0x0][0x1d4], PT ;  /* 0x0000750000007a0c */ /* 0x000fe80003f06270 */
[----:B------:R-:W-:Y:S09]  /*15790*/  SEL R22, RZ, 0x10, P0 ;  /* 0x00000010ff167807 */ /* 0x000ff20000000000 */
[----:B------:R2:W-:Y:S02]  /*157a0*/  LDGSTS.E.BYPASS.LTC128B.128 [R243+0x9100], [R2.64], !P0 ;  /* 0x0910000002f37fae */ /* 0x0005e4000c101d46 */
[----:B--2---:R-:W-:Y:S01]  /*157b0*/  MOV R2, 0x157e0 ;  /* 0x000157e000027802 */ /* 0x004fe20000000f00 */
[----:B------:R-:W-:Y:S02]  /*157c0*/  IMAD.MOV.U32 R3, RZ, RZ, 0x181f ;  /* 0x0000181fff037424 */ /* 0x000fe400078e00ff */
[----:B-1----:R-:W-:Y:S05]  /*157d0*/  CALL.REL.NOINC `($__internal_19_$__cuda_sm70_shflsync_idx_p) ;  /* 0x00001bf000007944 */ /* 0x002fea0003c00000 */
[----:B------:R-:W-:Y:S01]  /*157e0*/  MOV R3, 0x181f ;  /* 0x0000181f00037802 */ /* 0x000fe20000000f00 */
[----:B-----5:R-:W-:Y:S01]  /*157f0*/  IMAD.MOV.U32 R0, RZ, RZ, R250 ;  /* 0x000000ffff007224 */ /* 0x020fe200078e00fa */
[----:B------:R-:W-:Y:S01]  /*15800*/  MOV R250, 0x1 ;  /* 0x0000000100fa7802 */ /* 0x000fe20000000f00 */
[----:B------:R-:W-:Y:S01]  /*15810*/  IMAD.MOV.U32 R249, RZ, RZ, R6 ;  /* 0x000000fffff97224 */ /* 0x000fe200078e0006 */
[----:B------:R-:W-:Y:S02]  /*15820*/  MOV R2, 0x15840 ;  /* 0x0001584000027802 */ /* 0x000fe40000000f00 */
[----:B-1----:R-:W-:Y:S05]  /*15830*/  CALL.REL.NOINC `($__internal_19_$__cuda_sm70_shflsync_idx_p) ;  /* 0x00001b9000007944 */ /* 0x002fea0003c00000 */
[C---:B------:R-:W-:Y:S01]  /*15840*/  IADD3 R2, -R15.reuse, 0x10, RZ ;  /* 0x000000100f027810 */ /* 0x040fe20007ffe1ff */
[----:B------:R-:W-:Y:S01]  /*15850*/  IMAD.MOV.U32 R249, RZ, RZ, R5 ;  /* 0x000000fffff97224 */ /* 0x000fe200078e0005 */
        /* <DEDUP_REMOVED lines=24> */
[----:B------:R-:W-:Y:S03]  /*159e0*/  IMAD.MOV.U32 R250, RZ, RZ, 0x2 ;  /* 0x00000002fffa7424 */ /* 0x000fe600078e00ff */
[----:B------:R-:W-:Y:S05]  /*159f0*/  IADD3.X R3, RZ, R0, R14, P1, P0 ;  /* 0x00000000ff037210 */ /* 0x000fea0000fe040e */
[----:B------:R2:W-:Y:S02]  /*15a00*/  LDGSTS.E.BYPASS.LTC128B.128.ZFILL [R243+0xa100], [R2.64], P2 ;  /* 0x0a10000002f37fae */ /* 0x0005e40009141d46 */
[----:B--2---:R-:W-:Y:S01]  /*15a10*/  MOV R2, 0x15a40 ;  /* 0x00015a4000027802 */ /* 0x004fe20000000f00 */
[----:B------:R-:W-:Y:S02]  /*15a20*/  IMAD.MOV.U32 R3, RZ, RZ, 0x181f ;  /* 0x0000181fff037424 */ /* 0x000fe400078e00ff */
[----:B-1----:R-:W-:Y:S05]  /*15a30*/  CALL.REL.NOINC `($__internal_19_$__cuda_sm70_shflsync_idx_p) ;  /* 0x0000199000007944 */ /* 0x002fea0003c00000 */
[----:B------:R-:W-:Y:S01]  /*15a40*/  MOV R3, 0x181f ;  /* 0x0000181f00037802 */ /* 0x000fe20000000f00 */
[----:B------:R-:W-:Y:S01]  /*15a50*/  IMAD.MOV.U32 R4, RZ, RZ, R250 ;  /* 0x000000ffff047224 */ /* 0x000fe200078e00fa */
[----:B------:R-:W-:Y:S01]  /*15a60*/  MOV R250, 0x2 ;  /* 0x0000000200fa7802 */ /* 0x000fe20000000f00 */
[----:B------:R-:W-:Y:S01]  /*15a70*/  IMAD.MOV.U32 R249, RZ, RZ, R6 ;  /* 0x000000fffff97224 */ /* 0x000fe200078e0006 */
[----:B------:R-:W-:Y:S02]  /*15a80*/  MOV R2, 0x15aa0 ;  /* 0x00015aa000027802 */ /* 0x000fe40000000f00 */
[----:B-1---5:R-:W-:Y:S05]  /*15a90*/  CALL.REL.NOINC `($__internal_19_$__cuda_sm70_shflsync_idx_p) ;  /* 0x0000193000007944 */ /* 0x022fea0003c00000 */
[----:B-----5:R-:W-:Y:S01]  /*15aa0*/  MOV R0, R250 ;  /* 0x000000fa00007202 */ /* 0x020fe20000000f00 */
[----:B-1----:R-:W-:-:S05]  /*15ab0*/  BRA `(.L_x_3400) ;  /* 0xffff22f000007947 */ /* 0x002fca000383ffff */
.L_x_3344:
[----:B------:R-:W-:Y:S01]  /*15ac0*/  MOV R250, RZ ;  /* 0x000000ff00fa7202 */ /* 0x000fe20000000f00 */
[----:B------:R-:W-:Y:S01]  /*15ad0*/  IMAD.MOV.U32 R249, RZ, RZ, R173 ;  /* 0x000000fffff97224 */ /* 0x000fe200078e00ad */
[----:B------:R-:W-:Y:S01]  /*15ae0*/  MOV R2, 0x15b10 ;  /* 0x00015b1000027802 */ /* 0x000fe20000000f00 */
[----:B------:R-:W-:Y:S02]  /*15af0*/  IMAD.MOV.U32 R3, RZ, RZ, 0x181f ;  /* 0x0000181fff037424 */ /* 0x000fe400078e00ff */
[----:B------:R-:W-:Y:S05]  /*15b00*/  CALL.REL.NOINC `($__internal_19_$__cuda_sm70_shflsync_idx_p) ;  /* 0x000018c000007944 */ /* 0x000fea0003c00000 */
[----:B------:R-:W-:Y:S01]  /*15b10*/  MOV R172, R250 ;  /* 0x000000fa00ac7202 */ /* 0x000fe20000000f00 */
[----:B-1---5:R-:W-:-:S05]  /*15b20*/  BRA `(.L_x_3401) ;  /* 0xffff3a1000007947 */ /* 0x022fca000383ffff */
.L_x_3345:
[----:B------:R-:W-:Y:S01]  /*15b30*/  MOV R250, RZ ;  /* 0x000000ff00fa7202 */ /* 0x000fe20000000f00 */
[----:B------:R-:W-:Y:S01]  /*15b40*/  IMAD.MOV.U32 R249, RZ, RZ, R184 ;  /* 0x000000fffff97224 */ /* 0x000fe200078e00b8 */
[----:B------:R-:W-:Y:S01]  /*15b50*/  MOV R2, 0x15b80 ;  /* 0x00015b8000027802 */ /* 0x000fe20000000f00 */
[----:B------:R-:W-:Y:S02]  /*15b60*/  IMAD.MOV.U32 R3, RZ, RZ, 0x181f ;  /* 0x0000181fff037424 */ /* 0x000fe400078e00ff */
[----:B-12---:R-:W-:Y:S05]  /*15b70*/  CALL.REL.NOINC `($__internal_19_$__cuda_sm70_shflsync_idx_p) ;  /* 0x0000185000007944 */ /* 0x006fea0003c00000 */
        /* <DEDUP_REMOVED lines=75> */
.L_x_3346:
[----:B------:R-:W-:Y:S01]  /*16030*/  MOV R250, RZ ;  /* 0x000000ff00fa7202 */ /* 0x000fe20000000f00 */
[----:B------:R-:W-:Y:S01]  /*16040*/  IMAD.MOV.U32 R249, RZ, RZ, R172 ;  /* 0x000000fffff97224 */ /* 0x000fe200078e00ac */
[----:B------:R-:W-:Y:S01]  /*16050*/  MOV R2, 0x16080 ;  /* 0x0001608000027802 */ /* 0x000fe20000000f00 */
[----:B------:R-:W-:Y:S02]  /*16060*/  IMAD.MOV.U32 R3, RZ, RZ, 0x1c1f ;  /* 0x00001c1fff037424 */ /* 0x000fe400078e00ff */
[----:B------:R-:W-:Y:S05]  /*16070*/  CALL.REL.NOINC `($__internal_19_$__cuda_sm70_shflsync_idx_p) ;  /* 0x0000135000007944 */ /* 0x000fea0003c00000 */
[----:B-----5:R-:W-:Y:S01]  /*16080*/  MOV R0, R250 ;  /* 0x000000fa00007202 */ /* 0x020fe20000000f00 */
[----:B-1----:R-:W-:-:S05]  /*16090*/  BRA `(.L_x_3403) ;  /* 0xffff39e000007947 */ /* 0x002fca000383ffff */
.L_x_3347:
[----:B------:R-:W-:Y:S01]  /*160a0*/  MOV R250, 0x1 ;  /* 0x0000000100fa7802 */ /* 0x000fe20000000f00 */
[----:B------:R-:W-:Y:S01]  /*160b0*/  IMAD.MOV.U32 R249, RZ, RZ, R172 ;  /* 0x000000fffff97224 */ /* 0x000fe200078e00ac */
[----:B------:R-:W-:Y:S01]  /*160c0*/  MOV R2, 0x160f0 ;  /* 0x000160f000027802 */ /* 0x000fe20000000f00 */
[----:B------:R-:W-:Y:S02]  /*160d0*/  IMAD.MOV.U32 R3, RZ, RZ, 0x1c1f ;  /* 0x00001c1fff037424 */ /* 0x000fe400078e00ff */
[----:B-1----:R-:W-:Y:S05]  /*160e0*/  CALL.REL.NOINC `($__internal_19_$__cuda_sm70_shflsync_idx_p) ;  /* 0x000012e000007944 */ /* 0x002fea0003c00000 */
        /* <DEDUP_REMOVED lines=99> */
[----:B-1----:R-:W-:Y:S05]  /*16720*/  CALL.REL.NOINC `($__internal_18_$__cuda_sm70_shflsync_bfly_p) ;  /* 0x00000c4000007944 */ /* 0x002fea0003c00000 */
[----:B------:R-:W-:Y:S01]  /*16730*/  FMNMX.FTZ R172, R172, R0, !PT ;  /* 0x00000000acac7209 */ /* 0x000fe20007810000 */
[----:B------:R-:W-:Y:S01]  /*16740*/  IMAD.MOV.U32 R0, RZ, RZ, 0x1 ;  /* 0x00000001ff007424 */ /* 0x000fe200078e00ff */
[----:B------:R-:W-:Y:S02]  /*16750*/  MOV R2, 0x16770 ;  /* 0x0001677000027802 */ /* 0x000fe40000000f00 */
        /* <DEDUP_REMOVED lines=8> */
[----:B------:R-:W-:Y:S02]  /*167e0*/  MOV R2, 0x16800 ;  /* 0x0001680000027802 */ /* 0x000fe40000000f00 */
[----:B------:R-:W-:Y:S05]  /*167f0*/  CALL.REL.NOINC `($__internal_18_$__cuda_sm70_shflsync_bfly_p) ;  /* 0x00000b7000007944 */ /* 0x000fea0003c00000 */
[----:B------:R-:W-:-:S05]  /*16800*/  BRA `(.L_x_3404) ;  /* 0xffff3c2000007947 */ /* 0x000fca000383ffff */
.L_x_3350:
[----:B-1--4-:R-:W-:Y:S01]  /*16810*/  MOV R250, RZ ;  /* 0x000000ff00fa7202 */ /* 0x012fe20000000f00 */
[----:B------:R-:W-:Y:S01]  /*16820*/  IMAD.MOV.U32 R249, RZ, RZ, R12 ;  /* 0x000000fffff97224 */ /* 0x000fe200078e000c */
[----:B------:R-:W-:Y:S01]  /*16830*/  MOV R2, 0x16860 ;  /* 0x0001686000027802 */ /* 0x000fe20000000f00 */
[----:B------:R-:W-:Y:S02]  /*16840*/  IMAD.MOV.U32 R3, RZ, RZ, 0x181f ;  /* 0x0000181fff037424 */ /* 0x000fe400078e00ff */
[----:B------:R-:W-:Y:S05]  /*16850*/  CALL.REL.NOINC `($__internal_19_$__cuda_sm70_shflsync_idx_p) ;  /* 0x00000b7000007944 */ /* 0x000fea0003c00000 */
[----:B------:R-:W-:Y:S01]  /*16860*/  MOV R2, R250 ;  /* 0x000000fa00027202 */ /* 0x000fe20000000f00 */
[----:B-1---5:R-:W-:-:S05]  /*16870*/  BRA `(.L_x_3405) ;  /* 0xffff668000007947 */ /* 0x022fca000383ffff */
.L_x_3353:
[----:B------:R-:W-:Y:S01]  /*16880*/  MOV R250, RZ ;  /* 0x000000ff00fa7202 */ /* 0x000fe20000000f00 */
[----:B------:R-:W-:Y:S01]  /*16890*/  IMAD.MOV.U32 R249, RZ, RZ, R173 ;  /* 0x000000fffff97224 */ /* 0x000fe200078e00ad */
[----:B------:R-:W-:Y:S01]  /*168a0*/  MOV R2, 0x168d0 ;  /* 0x000168d000027802 */ /* 0x000fe20000000f00 */
[----:B------:R-:W-:Y:S02]  /*168b0*/  IMAD.MOV.U32 R3, RZ, RZ, 0x181f ;  /* 0x0000181fff037424 */ /* 0x000fe400078e00ff */
[----:B------:R-:W-:Y:S05]  /*168c0*/  CALL.REL.NOINC `($__internal_19_$__cuda_sm70_shflsync_idx_p) ;  /* 0x00000b0000007944 */ /* 0x000fea0003c00000 */
[----:B------:R-:W-:Y:S01]  /*168d0*/  MOV R172, R250 ;  /* 0x000000fa00ac7202 */ /* 0x000fe20000000f00 */
[----:B-1---5:R-:W-:-:S05]  /*168e0*/  BRA `(.L_x_3406) ;  /* 0xffff7f9000007947 */ /* 0x022fca000383ffff */
.L_x_3354:
[----:B------:R-:W-:Y:S01]  /*168f0*/  MOV R250, RZ ;  /* 0x000000ff00fa7202 */ /* 0x000fe20000000f00 */
[----:B------:R-:W-:Y:S01]  /*16900*/  IMAD.MOV.U32 R249, RZ, RZ, R184 ;  /* 0x000000fffff97224 */ /* 0x000fe200078e00b8 */
[----:B------:R-:W-:Y:S01]  /*16910*/  MOV R2, 0x16940 ;  /* 0x0001694000027802 */ /* 0x000fe20000000f00 */
[----:B------:R-:W-:Y:S02]  /*16920*/  IMAD.MOV.U32 R3, RZ, RZ, 0x181f ;  /* 0x0000181fff037424 */ /* 0x000fe400078e00ff */
[----:B-12---:R-:W-:Y:S05]  /*16930*/  CALL.REL.NOINC `($__internal_19_$__cuda_sm70_shflsync_idx_p) ;  /* 0x00000a9000007944 */ /* 0x006fea0003c00000 */
[----:B------:R-:W-:Y:S01]  /*16940*/  IADD3 R2, -R244, 0x10, RZ ;  /* 0x00000010f4027810 */ /* 0x000fe20007ffe1ff */
[----:B------:R-:W-:Y:S03]  /*16950*/  IMAD.MOV.U32 R249, RZ, RZ, R173 ;  /* 0x000000fffff97224 */ /* 0x000fe600078e00ad */
        /* <DEDUP_REMOVED lines=16> */
[----:B------:R-:W-:Y:S04]  /*16a60*/  IMAD.MOV.U32 R250, RZ, RZ, 0x1 ;  /* 0x00000001fffa7424 */ /* 0x000fe800078e00ff */
[----:B------:R-:W-:Y:S05]  /*16a70*/  IMAD.X R3, R172, 0x1, R188, P0 ;  /* 0x00000001ac037824 */ /* 0x000fea00000e06bc */
[----:B------:R2:W-:Y:S02]  /*16a80*/  LDGSTS.E.BYPASS.LTC128B.128 [R243+0x15100], [R2.64], !P3 ;  /* 0x1510000002f37fae */ /* 0x0005e4000d901d46 */
[----:B--2---:R-:W-:Y:S01]  /*16a90*/  MOV R2, 0x16ac0 ;  /* 0x00016ac000027802 */ /* 0x004fe20000000f00 */
[----:B------:R-:W-:Y:S02]  /*16aa0*/  IMAD.MOV.U32 R3, RZ, RZ, 0x181f ;  /* 0x0000181fff037424 */ /* 0x000fe400078e00ff */
[----:B-1-3-5:R-:W-:Y:S05]  /*16ab0*/  CALL.REL.NOINC `($__internal_19_$__cuda_sm70_shflsync_idx_p) ;  /* 0x0000091000007944 */ /* 0x02afea0003c00000 */
[----:B------:R-:W-:Y:S01]  /*16ac0*/  MOV R3, 0x181f ;  /* 0x0000181f00037802 */ /* 0x000fe20000000f00 */
[----:B-----5:R-:W-:Y:S01]  /*16ad0*/  IMAD.MOV.U32 R0, RZ, RZ, R250 ;  /* 0x000000ffff007224 */ /* 0x020fe200078e00fa */
[----:B------:R-:W-:Y:S01]  /*16ae0*/  MOV R250, 0x1 ;  /* 0x0000000100fa7802 */ /* 0x000fe20000000f00 */
[----:B------:R-:W-:Y:S01]  /*16af0*/  IMAD.MOV.U32 R249, RZ, RZ, R184 ;  /* 0x000000fffff97224 */ /* 0x000fe200078e00b8 */
[----:B------:R-:W-:Y:S02]  /*16b00*/  MOV R2, 0x16b20 ;  /* 0x00016b2000027802 */ /* 0x000fe40000000f00 */
[----:B-1----:R-:W-:Y:S05]  /*16b10*/  CALL.REL.NOINC `($__internal_19_$__cuda_sm70_shflsync_idx_p) ;  /* 0x000008b000007944 */ /* 0x002fea0003c00000 */
[----:B------:R-:W-:Y:S01]  /*16b20*/  IADD3 R2, -R244, 0x10, RZ ;  /* 0x00000010f4027810 */ /* 0x000fe20007ffe1ff */
[----:B------:R-:W-:Y:S03]  /*16b30*/  IMAD.MOV.U32 R249, RZ, RZ, R173 ;  /* 0x000000fffff97224 */ /* 0x000fe600078e00ad */
        /* <DEDUP_REMOVED lines=21> */
[----:B-1-3--:R-:W-:Y:S05]  /*16c90*/  CALL.REL.NOINC `($__internal_19_$__cuda_sm70_shflsync_idx_p) ;  /* 0x0000073000007944 */ /* 0x00afea0003c00000 */
        /* <DEDUP_REMOVED lines=8> */
.L_x_3355:
[----:B------:R-:W-:Y:S02]  /*16d20*/  MOV R0, 0x2 ;  /* 0x0000000200007802 */ /* 0x000fe40000000f00 */
        /* <DEDUP_REMOVED lines=16> */
.L_x_3357:
[----:B------:R1:W5:Y:S01]  /*16e30*/  LDL R172, [R1+0x4] ;  /* 0x0000040001ac7983 */ /* 0x0003620000100800 */
[----:B------:R-:W-:-:S02]  /*16e40*/  MOV R0, 0x2 ;  /* 0x0000000200007802 */ /* 0x000fc40000000f00 */
[----:B------:R-:W-:Y:S02]  /*16e50*/  MOV R2, 0x16e70 ;  /* 0x00016e7000027802 */ /* 0x000fe40000000f00 */
[----:B-1---5:R-:W-:Y:S05]  /*16e60*/  CALL.REL.NOINC `($__internal_18_$__cuda_sm70_shflsync_bfly_p) ;  /* 0x0000050000007944 */ /* 0x022fea0003c00000 */
[----:B------:R-:W-:Y:S01]  /*16e70*/  MOV R4, R0 ;  /* 0x0000000000047202 */ /* 0x000fe20000000f00 */
[----:B------:R-:W-:Y:S05]  /*16e80*/  BRA `(.L_x_3409) ;  /* 0xffffa6e000007947 */ /* 0x000fea000383ffff */
.L_x_3358:
[----:B------:R-:W-:Y:S01]  /*16e90*/  IMAD.MOV.U32 R172, RZ, RZ, R4 ;  /* 0x000000ffffac7224 */ /* 0x000fe200078e0004 */
[----:B------:R-:W-:Y:S02]  /*16ea0*/  MOV R0, 0x1 ;  /* 0x0000000100007802 */ /* 0x000fe40000000f00 */
[----:B------:R-:W-:Y:S02]  /*16eb0*/  MOV R2, 0x16ed0 ;  /* 0x00016ed000027802 */ /* 0x000fe40000000f00 */
[----:B------:R-:W-:Y:S05]  /*16ec0*/  CALL.REL.NOINC `($__internal_18_$__cuda_sm70_shflsync_bfly_p) ;  /* 0x000004a000007944 */ /* 0x000fea0003c00000 */
[----:B------:R1:W5:Y:S01]  /*16ed0*/  LDL R172, [R1+0x8] ;  /* 0x0000080001ac7983 */ /* 0x0003620000100800 */
[----:B------:R-:W-:Y:S01]  /*16ee0*/  FADD.FTZ R4, R4, R0 ;  /* 0x0000000004047221 */ /* 0x000fe20000010000 */
[----:B------:R-:W-:Y:S02]  /*16ef0*/  MOV R0, 0x2 ;  /* 0x0000000200007802 */ /* 0x000fe40000000f00 */
[----:B------:R-:W-:Y:S02]  /*16f00*/  MOV R2, 0x16f20 ;  /* 0x00016f2000027802 */ /* 0x000fe40000000f00 */
[----:B-1---5:R-:W-:Y:S05]  /*16f10*/  CALL.REL.NOINC `($__internal_18_$__cuda_sm70_shflsync_bfly_p) ;  /* 0x0000045000007944 */ /* 0x022fea0003c00000 */
[----:B------:R-:W2:Y:S02]  /*16f20*/  LDL.LU R2, [R1+0x8] ;  /* 0x0000080001027983 */ /* 0x000ea40000300800 */
[----:B--2---:R-:W-:Y:S01]  /*16f30*/  FADD.FTZ R5, R2, R0 ;  /* 0x0000000002057221 */ /* 0x004fe20000010000 */
[----:B------:R-:W-:-:S02]  /*16f40*/  MOV R0, 0x1 ;  /* 0x0000000100007802 */ /* 0x000fc40000000f00 */
[----:B------:R-:W-:Y:S02]  /*16f50*/  MOV R2, 0x16f80 ;  /* 0x00016f8000027802 */ /* 0x000fe40000000f00 */
[----:B------:R-:W-:Y:S02]  /*16f60*/  MOV R172, R5 ;  /* 0x0000000500ac7202 */ /* 0x000fe40000000f00 */
[----:B------:R-:W-:Y:S05]  /*16f70*/  CALL.REL.NOINC `($__internal_18_$__cuda_sm70_shflsync_bfly_p) ;  /* 0x000003f000007944 */ /* 0x000fea0003c00000 */
[----:B------:R-:W-:Y:S01]  /*16f80*/  MOV R3, R0 ;  /* 0x0000000000037202 */ /* 0x000fe20000000f00 */
[----:B------:R-:W-:Y:S05]  /*16f90*/  BRA `(.L_x_3410) ;  /* 0xffffa66000007947 */ /* 0x000fea000383ffff */
.L_x_3373:
[----:B------:R-:W-:Y:S01]  /*16fa0*/  IMAD.MOV.U32 R249, RZ, RZ, R5 ;  /* 0x000000fffff97224 */ /* 0x000fe200078e0005 */
[----:B------:R-:W-:Y:S01]  /*16fb0*/  MOV R250, RZ ;  /* 0x000000ff00fa7202 */ /* 0x000fe20000000f00 */
[----:B------:R-:W-:Y:S01]  /*16fc0*/  IMAD.MOV.U32 R3, RZ, RZ, 0x181f ;  /* 0x0000181fff037424 */ /* 0x000fe200078e00ff */
[----:B------:R-:W-:Y:S02]  /*16fd0*/  MOV R2, 0x16ff0 ;  /* 0x00016ff000027802 */ /* 0x000fe40000000f00 */
[----:B------:R-:W-:Y:S05]  /*16fe0*/  CALL.REL.NOINC `($__internal_19_$__cuda_sm70_shflsync_idx_p) ;  /* 0x000003e000007944 */ /* 0x000fea0003c00000 */
[----:B------:R-:W-:Y:S01]  /*16ff0*/  MOV R4, R250 ;  /* 0x000000fa00047202 */ /* 0x000fe20000000f00 */
[----:B-1---5:R-:W-:Y:S05]  /*17000*/  BRA `(.L_x_3411) ;  /* 0xffffcaf000007947 */ /* 0x022fea000383ffff */
.L_x_3374:
[----:B------:R-:W-:Y:S01]  /*17010*/  IMAD.MOV.U32 R249, RZ, RZ, R13 ;  /* 0x000000fffff97224 */ /* 0x000fe200078e000d */
[----:B------:R-:W-:Y:S01]  /*17020*/  MOV R250, RZ ;  /* 0x000000ff00fa7202 */ /* 0x000fe20000000f00 */
[----:B------:R-:W-:Y:S01]  /*17030*/  IMAD.MOV.U32 R3, RZ, RZ, 0x181f ;  /* 0x0000181fff037424 */ /* 0x000fe200078e00ff */
[----:B------:R-:W-:-:S02]  /*17040*/  MOV R2, 0x17060 ;  /* 0x0001706000027802 */ /* 0x000fc40000000f00 */
[----:B-12---:R-:W-:Y:S05]  /*17050*/  CALL.REL.NOINC `($__internal_19_$__cuda_sm70_shflsync_idx_p) ;  /* 0x0000037000007944 */ /* 0x006fea0003c00000 */
[----:B-----5:R-:W-:Y:S01]  /*17060*/  MOV R0, R250 ;  /* 0x000000fa00007202 */ /* 0x020fe20000000f00 */
[----:B-1----:R-:W-:Y:S05]  /*17070*/  BRA `(.L_x_3412) ;  /* 0xffffcaa000007947 */ /* 0x002fea000383ffff */
.L_x_3377:
[----:B------:R-:W-:Y:S01]  /*17080*/  IMAD.MOV.U32 R249, RZ, RZ, R5 ;  /* 0x000000fffff97224 */ /* 0x000fe200078e0005 */
[----:B------:R-:W-:Y:S01]  /*17090*/  MOV R250, 0x1 ;  /* 0x0000000100fa7802 */ /* 0x000fe20000000f00 */
[----:B-1----:R-:W-:Y:S01]  /*170a0*/  IMAD.MOV.U32 R3, RZ, RZ, 0x181f ;  /* 0x0000181fff037424 */ /* 0x002fe200078e00ff */
[----:B------:R-:W-:-:S02]  /*170b0*/  MOV R2, 0x170d0 ;  /* 0x000170d000027802 */ /* 0x000fc40000000f00 */
[----:B--234-:R-:W-:Y:S05]  /*170c0*/  CALL.REL.NOINC `($__internal_19_$__cuda_sm70_shflsync_idx_p) ;  /* 0x0000030000007944 */ /* 0x01cfea0003c00000 */
        /* <DEDUP_REMOVED lines=8> */
.L_x_3380:
[----:B------:R-:W-:Y:S01]  /*17150*/  IMAD.MOV.U32 R249, RZ, RZ, R5 ;  /* 0x000000fffff97224 */ /* 0x000fe200078e0005 */
[----:B------:R-:W-:Y:S01]  /*17160*/  MOV R250, 0x2 ;  /* 0x0000000200fa7802 */ /* 0x000fe20000000f00 */
[----:B-1----:R-:W-:Y:S01]  /*17170*/  IMAD.MOV.U32 R3, RZ, RZ, 0x181f ;  /* 0x0000181fff037424 */ /* 0x002fe200078e00ff */
[----:B------:R-:W-:Y:S02]  /*17180*/  MOV R2, 0x171a0 ;  /* 0x000171a000027802 */ /* 0x000fe40000000f00 */
[----:B--234-:R-:W-:Y:S05]  /*17190*/  CALL.REL.NOINC `($__internal_19_$__cuda_sm70_shflsync_idx_p) ;  /* 0x0000023000007944 */ /* 0x01cfea0003c00000 */
[----:B------:R-:W-:Y:S01]  /*171a0*/  MOV R4, R250 ;  /* 0x000000fa00047202 */ /* 0x000fe20000000f00 */
[----:B-1---5:R-:W-:Y:S05]  /*171b0*/  BRA `(.L_x_3414) ;  /* 0xffffcd8000007947 */ /* 0x022fea000383ffff */
.L_x_3381:
[----:B------:R-:W-:Y:S01]  /*171c0*/  IMAD.MOV.U32 R249, RZ, RZ, R13 ;  /* 0x000000fffff97224 */ /* 0x000fe200078e000d */
[----:B------:R-:W-:Y:S01]  /*171d0*/  MOV R250, 0x2 ;  /* 0x0000000200fa7802 */ /* 0x000fe20000000f00 */
[----:B-1----:R-:W-:Y:S01]  /*171e0*/  IMAD.MOV.U32 R3, RZ, RZ, 0x181f ;  /* 0x0000181fff037424 */ /* 0x002fe200078e00ff */
[----:B------:R-:W-:Y:S02]  /*171f0*/  MOV R2, 0x17210 ;  /* 0x0001721000027802 */ /* 0x000fe40000000f00 */
[----:B--234-:R-:W-:Y:S05]  /*17200*/  CALL.REL.NOINC `($__internal_19_$__cuda_sm70_shflsync_idx_p) ;  /* 0x000001c000007944 */ /* 0x01cfea0003c00000 */
[----:B-----5:R-:W-:Y:S01]  /*17210*/  MOV R0, R250 ;  /* 0x000000fa00007202 */ /* 0x020fe20000000f00 */
[----:B-1----:R-:W-:Y:S05]  /*17220*/  BRA `(.L_x_3415) ;  /* 0xffffcd3000007947 */ /* 0x002fea000383ffff */
.L_x_3384:
        /* <DEDUP_REMOVED lines=13> */
.L_x_3386:
[----:B------:R-:W-:Y:S01]  /*17300*/  IMAD.MOV.U32 R249, RZ, RZ, R81 ;  /* 0x000000fffff97224 */ /* 0x000fe200078e0051 */
[----:B------:R-:W-:Y:S01]  /*17310*/  MOV R250, RZ ;  /* 0x000000ff00fa7202 */ /* 0x000fe20000000f00 */
[----:B-1----:R-:W-:Y:S01]  /*17320*/  IMAD.MOV.U32 R3, RZ, RZ, 0x1f ;  /* 0x0000001fff037424 */ /* 0x002fe200078e00ff */
[----:B------:R-:W-:Y:S02]  /*17330*/  MOV R2, 0x17350 ;  /* 0x0001735000027802 */ /* 0x000fe40000000f00 */
[----:B--234-:R-:W-:Y:S05]  /*17340*/  CALL.REL.NOINC `($__internal_19_$__cuda_sm70_shflsync_idx_p) ;  /* 0x0000008000007944 */ /* 0x01cfea0003c00000 */
[----:B-----5:R-:W-:Y:S01]  /*17350*/  MOV R0, R250 ;  /* 0x000000fa00007202 */ /* 0x020fe20000000f00 */
[----:B-1----:R-:W-:Y:S05]  /*17360*/  BRA `(.L_x_3417) ;  /* 0xffffd01000007947 */ /* 0x002fea000383ffff */
        .weak           $__internal_18_$__cuda_sm70_shflsync_bfly_p
        .type           $__internal_18_$__cuda_sm70_shflsync_bfly_p,@function
        .size           $__internal_18_$__cuda_sm70_shflsync_bfly_p,($__internal_19_$__cuda_sm70_shflsync_idx_p - $__internal_18_$__cuda_sm70_shflsync_bfly_p)
$__internal_18_$__cuda_sm70_shflsync_bfly_p:
[----:B------:R-:W-:Y:S02]  /*17370*/  MOV R185, 0xffffffff ;  /* 0xffffffff00b97802 */ /* 0x000fe40000000f00 */
[----:B------:R-:W-:Y:S02]  /*17380*/  MOV R3, 0x1f ;  /* 0x0000001f00037802 */ /* 0x000fe40000000f00 */
[----:B------:R-:W-:Y:S04]  /*17390*/  WARPSYNC R185 ;  /* 0x000000b900007348 */ /* 0x000fe80003800000 */
[----:B------:R1:W2:Y:S02]  /*173a0*/  SHFL.BFLY PT, R0, R172, R0, R3 ;  /* 0x0c000000ac007389 */ /* 0x0002a400000e0003 */
[----:B-1----:R-:W-:-:S04]  /*173b0*/  MOV R3, 0x0 ;  /* 0x0000000000037802 */ /* 0x002fc80000000f00 */
[----:B--2---:R-:W-:Y:S05]  /*173c0*/  RET.REL.NODEC R2 `(_ZN7cutlass13device_kernelIN5flash19enable_sm80_to_sm89INS1_16FlashAttnFwdSm80INS1_25CollectiveMainloopFwdSm80ILi8ELi1ELb0EN4cute5tupleIJNS5_1CILi128EEENS7_ILi96EEENS7_ILi256EEEEEELi256ENS_10bfloat16_tEfNS_4arch4Sm80ELb1ELb0ELb0ELb0ELb1ELb0ELb1ELb0EEENS1_21CollectiveEpilogueFwdINS6_IJS8_SA_S9_EEENS6_IJNS7_ILi1EEESI_SI_EEESC_SE_Li256ELb0ELb1ELb0ELb0EEENS1_30DynamicPersistentTileSchedulerILi256ELi256ELb0ELb1ELb0EEEEEEEEEvNT_6ParamsE) ;  /* 0xfffe8c3002007950 */ /* 0x004fea0003c3ffff */
        .weak           $__internal_19_$__cuda_sm70_shflsync_idx_p
        .type           $__internal_19_$__cuda_sm70_shflsync_idx_p,@function
        .size           $__internal_19_$__cuda_sm70_shflsync_idx_p,(.L_x_3681 - $__internal_19_$__cuda_sm70_shflsync_idx_p)
$__internal_19_$__cuda_sm70_shflsync_idx_p:
[----:B------:R1:W-:Y:S02]  /*173d0*/  STL [R1+0x80], R0 ;  /* 0x0000800001007387 */ /* 0x0003e40000100800 */
[----:B-1----:R-:W-:-:S04]  /*173e0*/  MOV R0, 0xffffffff ;  /* 0xffffffff00007802 */ /* 0x002fc80000000f00 */
[----:B------:R-:W-:Y:S04]  /*173f0*/  WARPSYNC R0 ;  /* 0x0000000000007348 */ /* 0x000fe80003800000 */
[----:B------:R1:W2:Y:S04]  /*17400*/  SHFL.IDX PT, R250, R249, R250, R3 ;  /* 0x000000faf9fa7389 */ /* 0x0002a800000e0003 */
[----:B-1----:R1:W5:Y:S01]  /*17410*/  LDL.LU R0, [R1+0x80] ;  /* 0x0000800001007983 */ /* 0x0023620000300800 */
[----:B------:R-:W-:-:S04]  /*17420*/  MOV R3, 0x0 ;  /* 0x0000000000037802 */ /* 0x000fc80000000f00 */
[----:B--2---:R-:W-:Y:S05]  /*17430*/  RET.REL.NODEC R2 `(_ZN7cutlass13device_kernelIN5flash19enable_sm80_to_sm89INS1_16FlashAttnFwdSm80INS1_25CollectiveMainloopFwdSm80ILi8ELi1ELb0EN4cute5tupleIJNS5_1CILi128EEENS7_ILi96EEENS7_ILi256EEEEEELi256ENS_10bfloat16_tEfNS_4arch4Sm80ELb1ELb0ELb0ELb0ELb1ELb0ELb1ELb0EEENS1_21CollectiveEpilogueFwdINS6_IJS8_SA_S9_EEENS6_IJNS7_ILi1EEESI_SI_EEESC_SE_Li256ELb0ELb1ELb0ELb0EEENS1_30DynamicPersistentTileSchedulerILi256ELi256ELb0ELb1ELb0EEEEEEEEEvNT_6ParamsE) ;  /* 0xfffe8bc002007950 */ /* 0x004fea0003c3ffff */
.L_x_3418:
        /* <DEDUP_REMOVED lines=12> */
.L_x_3681:


//--------------------- .text._ZN7cutlass13device_kernelIN5flash19enable_sm80_to_sm89INS1_16FlashAttnFwdSm80INS1_25CollectiveMainloopFwdSm80ILi8ELi1ELb0EN4cute5tupleIJNS5_1CILi128EEENS7_ILi96EEENS7_ILi256EEEEEELi256ENS_10bfloat16_tEfNS_4arch4Sm80ELb1ELb0ELb0ELb1ELb1ELb0ELb1ELb0EEENS1_21CollectiveEpilogueFwdINS6_IJS8_SA_S9_EEENS6_IJNS7_ILi1EEESI_SI_EEESC_SE_Li256ELb1ELb1ELb0ELb0EEENS1_19SingleTileSchedulerILb1ELb0ELb1ELi128EEEEEEEEEvNT_6ParamsE --------------------------
	.section	.text._ZN7cutlass13device_kernelIN5flash19enable_sm80_to_sm89INS1_16FlashAttnFwdSm80INS1_25CollectiveMainloopFwdSm80ILi8ELi1ELb0EN4cute5tupleIJNS5_1CILi128EEENS7_ILi96EEENS7_ILi256EEEEEELi256ENS_10bfloat16_tEfNS_4arch4Sm80ELb1ELb0ELb0ELb1ELb1ELb0ELb1ELb0EEENS1_21CollectiveEpilogueFwdINS6_IJS8_SA_S9_EEENS6_IJNS7_ILi1EEESI_SI_EEESC_SE_Li256ELb1ELb1ELb0ELb0EEENS1_19SingleTileSchedulerILb1ELb0ELb1ELi128EEEEEEEEEvNT_6ParamsE,"ax",@progbits
	.sectioninfo	@"SHI_REGISTERS=255"
	.align	128
.text._ZN7cutlass13device_kernelIN5flash19enable_sm80_to_sm89INS1_16FlashAttnFwdSm80INS1_25CollectiveMainloopFwdSm80ILi8ELi1ELb0EN4cute5tupleIJNS5_1CILi128EEENS7_ILi96EEENS7_ILi256EEEEEELi256ENS_10bfloat16_tEfNS_4arch4Sm80ELb1ELb0ELb0ELb1ELb1ELb0ELb1ELb0EEENS1_21CollectiveEpilogueFwdINS6_IJS8_SA_S9_EEENS6_IJNS7_ILi1EEESI_SI_EEESC_SE_Li256ELb1ELb1ELb0ELb0EEENS1_19SingleTileSchedulerILb1ELb0ELb1ELi128EEEEEEEEEvNT_6ParamsE:
        .type           _ZN7cutlass13device_kernelIN5flash19enable_sm80_to_sm89INS1_16FlashAttnFwdSm80INS1_25CollectiveMainloopFwdSm80ILi8ELi1ELb0EN4cute5tupleIJNS5_1CILi128EEENS7_ILi96EEENS7_ILi256EEEEEELi256ENS_10bfloat16_tEfNS_4arch4Sm80ELb1ELb0ELb0ELb1ELb1ELb0ELb1ELb0EEENS1_21CollectiveEpilogueFwdINS6_IJS8_SA_S9_EEENS6_IJNS7_ILi1EEESI_SI_EEESC_SE_Li256ELb1ELb1ELb0ELb0EEENS1_19SingleTileSchedulerILb1ELb0ELb1ELi128EEEEEEEEEvNT_6ParamsE,@function
        .size           _ZN7cutlass13device_kernelIN5flash19enable_sm80_to_sm89INS1_16FlashAttnFwdSm80INS1_25CollectiveMainloopFwdSm80ILi8ELi1ELb0EN4cute5tupleIJNS5_1CILi128EEENS7_ILi96EEENS7_ILi256EEEEEELi256ENS_10bfloat16_tEfNS_4arch4Sm80ELb1ELb0ELb0ELb1ELb1ELb0ELb1ELb0EEENS1_21CollectiveEpilogueFwdINS6_IJS8_SA_S9_EEENS6_IJNS7_ILi1EEESI_SI_EEESC_SE_Li256ELb1ELb1ELb0ELb0EEENS1_19SingleTileSchedulerILb1ELb0ELb1ELi128EEEEEEEEEvNT_6ParamsE,(.L_x_3684 - _ZN7cutlass13device_kernelIN5flash19enable_sm80_to_sm89INS1_16FlashAttnFwdSm80INS1_25CollectiveMainloopFwdSm80ILi8ELi1ELb0EN4cute5tupleIJNS5_1CILi128EEENS7_ILi96EEENS7_ILi256EEEEEELi256ENS_10bfloat16_tEfNS_4arch4Sm80ELb1ELb0ELb0ELb1ELb1ELb0ELb1ELb0EEENS1_21CollectiveEpilogueFwdINS6_IJS8_SA_S9_EEENS6_IJNS7_ILi1EEESI_SI_EEESC_SE_Li256ELb1ELb1ELb0ELb0EEENS1_19SingleTileSchedulerILb1ELb0ELb1ELi128EEEEEEEEEvNT_6ParamsE)
        .other          _ZN7cutlass13device_kernelIN5flash19enable_sm80_to_sm89INS1_16FlashAttnFwdSm80INS1_25CollectiveMainloopFwdSm80ILi8ELi1ELb0EN4cute5tupleIJNS5_1CILi128EEENS7_ILi96EEENS7_ILi256EEEEEELi256ENS_10bfloat16_tEfNS_4arch4Sm80ELb1ELb0ELb0ELb1ELb1ELb0ELb1ELb0EEENS1_21CollectiveEpilogueFwdINS6_IJS8_SA_S9_EEENS6_IJNS7_ILi1EEESI_SI_EEESC_SE_Li256ELb1ELb1ELb0ELb0EEENS1_19SingleTileSchedulerILb1ELb0ELb1ELi128EEEEEEEEEvNT_6ParamsE,@"STO_CUDA_ENTRY STV_DEFAULT"
_ZN7cutlass13device_kernelIN5flash19enable_sm80_to_sm89INS1_16FlashAttnFwdSm80INS1_25CollectiveMainloopFwdSm80ILi8ELi1ELb0EN4cute5tupleIJNS5_1CILi128EEENS7_ILi96EEENS7_ILi256EEEEEELi256ENS_10bfloat16_tEfNS_4arch4Sm80ELb1ELb0ELb0ELb1ELb1ELb0ELb1ELb0EEENS1_21CollectiveEpilogueFwdINS6_IJS8_SA_S9_EEENS6_IJNS7_ILi1EEESI_SI_EEESC_SE_Li256ELb1ELb1ELb0ELb0EEENS1_19SingleTileSchedulerILb1ELb0ELb1ELi128EEEEEEEEEvNT_6ParamsE:
        /* <DEDUP_REMOVED lines=21> */
.L_x_3420:
        /* <DEDUP_REMOVED lines=13> */
.L_x_3422:
[----:B------:R-:W-:Y:S02]  /*0220*/  ULDC UR5, c[0x0][0x54c] ;  /* 0x0001530000057ab9 */ /* 0x000fe40000000800 */
.L_x_3421:
[----:B------:R-:W-:Y:S02]  /*0230*/  ULDC UR4, c[0x0][0x548] ;  /* 0x0001520000047ab9 */ /* 0x000fe40000000800 */
[----:B------:R-:W-:-:S02]  /*0240*/  USHF.L.U32 UR11, UR10, 0x7, URZ ;  /* 0x000000070a0b7899 */ /* 0x000fc4000800063f */
[----:B------:R-:W-:-:S04]  /*0250*/  UIMAD UR4, UR5, UR4, URZ ;  /* 0x00000004050472a4 */ /* 0x000fc8000f8e023f */
[----:B------:R-:W-:-:S04]  /*0260*/  UISETP.GE.AND UP0, UPT, UR11, UR4, UPT ;  /* 0x000000040b00728c */ /* 0x000fc8000bf06270 */
[----:B------:R-:W-:Y:S01]  /*0270*/  USEL UR14, UR14, 0xffffffff, !UP0 ;  /* 0xffffffff0e0e7887 */ /* 0x000fe2000c000000 */
[----:B------:R-:W-:Y:S05]  /*0280*/  BRA `(.L_x_3423) ;  /* 0x000001b000007947 */ /* 0x000fea0003800000 */
.L_x_3419:
        /* <DEDUP_REMOVED lines=8> */
.L_x_3424:
        /* <DEDUP_REMOVED lines=13> */
.L_x_3426:
[----:B------:R-:W-:Y:S02]  /*03e0*/  ULDC UR5, c[0x0][0x54c] ;  /* 0x0001530000057ab9 */ /* 0x000fe40000000800 */
.L_x_3425:
[----:B------:R-:W-:Y:S02]  /*03f0*/  ULDC UR4, c[0x0][0x548] ;  /* 0x0001520000047ab9 */ /* 0x000fe40000000800 */
[----:B------:R-:W-:-:S02]  /*0400*/  USHF.L.U32 UR11, UR10, 0x7, URZ ;  /* 0x000000070a0b7899 */ /* 0x000fc4000800063f */
[----:B------:R-:W-:-:S04]  /*0410*/  UIMAD UR4, UR5, UR4, URZ ;  /* 0x00000004050472a4 */ /* 0x000fc8000f8e023f */
[----:B------:R-:W-:-:S04]  /*0420*/  UISETP.GE.AND UP0, UPT, UR11, UR4, UPT ;  /* 0x000000040b00728c */ /* 0x000fc8000bf06270 */
[----:B------:R-:W-:-:S06]  /*0430*/  USEL UR14, UR14, 0xffffffff, !UP0 ;  /* 0xffffffff0e0e7887 */ /* 0x000fcc000c000000 */
.L_x_3423:
        /* <DEDUP_REMOVED lines=47> */
.L_x_3427:
        /* <DEDUP_REMOVED lines=10> */
.L_x_3428:
        /* <DEDUP_REMOVED lines=12> */
.L_x_3429:
        /* <DEDUP_REMOVED lines=8> */
[----:B------:R-:W-:Y:S01]  /*0910*/  UIADD3 UR6, UR7, 0x5f, URZ ;  /* 0x0000005f07067890 */ /* 0x000fe2000fffe03f */
[----:B------:R-:W-:Y:S01]  /*0920*/  IMAD.MOV.U32 R128, RZ, RZ, RZ ;  /* 0x000000ffff807224 */ /* 0x000fe200078e00ff */
[----:B------:R-:W-:Y:S01]  /*0930*/  MOV R126, RZ ;  /* 0x000000ff007e7202 */ /* 0x000fe20000000f00 */
[----:B------:R-:W-:Y:S01]  /*0940*/  CS2R R8, SRZ ;  /* 0x0000000000087805 */ /* 0x000fe2000001ff00 */
[----:B------:R-:W-:Y:S01]  /*0950*/  IMAD.MOV.U32 R124, RZ, RZ, RZ ;  /* 0x000000ffff7c7224 */ /* 0x000fe200078e00ff */
[----:B------:R-:W-:Y:S01]  /*0960*/  @UP1 UIADD3 UR20, UR11, 0x7f, URZ ;  /* 0x0000007f0b141890 */ /* 0x000fe2000fffe03f */
[----:B------:R-:W-:Y:S01]  /*0970*/  MOV R122, RZ ;  /* 0x000000ff007a7202 */ /* 0x000fe20000000f00 */
[----:B------:R-:W-:Y:S01]  /*0980*/  CS2R R12, SRZ ;  /* 0x00000000000c7805 */ /* 0x000fe2000001ff00 */
[----:B------:R-:W-:Y:S01]  /*0990*/  IMAD.MOV.U32 R120, RZ, RZ, RZ ;  /* 0x000000ffff787224 */ /* 0x000fe200078e00ff */
[----:B------:R-:W-:Y:S01]  /*09a0*/  UIMAD.WIDE.U32 UR20, UR20, UR4, URZ ;  /* 0x00000004141472a5 */ /* 0x000fe2000f8e003f */
[----:B------:R-:W-:Y:S01]  /*09b0*/  MOV R118, RZ ;  /* 0x000000ff00767202 */ /* 0x000fe20000000f00 */
[----:B------:R-:W-:Y:S01]  /*09c0*/  UIADD3 UR4, UR11, 0x7f, URZ ;  /* 0x0000007f0b047890 */ /* 0x000fe2000fffe03f */
[----:B------:R-:W-:Y:S01]  /*09d0*/  CS2R R16, SRZ ;  /* 0x0000000000107805 */ /* 0x000fe2000001ff00 */
[----:B------:R-:W-:Y:S01]  /*09e0*/  @UP1 USHF.R.U32.HI UR4, URZ, UR5, UR21 ;  /* 0x000000053f041299 */ /* 0x000fe20008011615 */
[----:B------:R-:W-:Y:S01]  /*09f0*/  IMAD.MOV.U32 R116, RZ, RZ, RZ ;  /* 0x000000ffff747224 */ /* 0x000fe200078e00ff */
[----:B---3--:R-:W-:Y:S01]  /*0a00*/  UIADD3 UR5, UR7, 0x60, -UR13 ;  /* 0x0000006007057890 */ /* 0x008fe2000fffe80d */
[----:B------:R-:W-:Y:S01]  /*0a10*/  MOV R114, RZ ;  /* 0x000000ff00727202 */ /* 0x000fe20000000f00 */
[----:B------:R-:W-:Y:S01]  /*0a20*/  UIMAD.WIDE UR20, UR6, 0x2aaaaaab, URZ ;  /* 0x2aaaaaab061478a5 */ /* 0x000fe2000f8e023f */
[----:B------:R-:W-:Y:S01]  /*0a30*/  CS2R R18, SRZ ;  /* 0x0000000000127805 */ /* 0x000fe2000001ff00 */
[----:B------:R-:W-:Y:S01]  /*0a40*/  UIADD3 UR4, UR5, UR4, URZ ;  /* 0x0000000405047290 */ /* 0x000fe2000fffe03f */
[----:B------:R-:W-:Y:S01]  /*0a50*/  IMAD.MOV.U32 R112, RZ, RZ, RZ ;  /* 0x000000ffff707224 */ /* 0x000fe200078e00ff */
[----:B------:R-:W-:Y:S01]  /*0a60*/  MOV R110, RZ ;  /* 0x000000ff006e7202 */ /* 0x000fe20000000f00 */
[----:B------:R-:W-:Y:S01]  /*0a70*/  CS2R R20, SRZ ;  /* 0x0000000000147805 */ /* 0x000fe2000001ff00 */
[----:B------:R-:W-:Y:S01]  /*0a80*/  UIMAD.WIDE UR4, UR4, 0x2aaaaaab, URZ ;  /* 0x2aaaaaab040478a5 */ /* 0x000fe2000f8e023f */
[----:B------:R-:W-:Y:S01]  /*0a90*/  IMAD.MOV.U32 R108, RZ, RZ, RZ ;  /* 0x000000ffff6c7224 */ /* 0x000fe200078e00ff */
[----:B------:R-:W-:Y:S01]  /*0aa0*/  UMOV UR19, UR21 ;  /* 0x0000001500137c82 */ /* 0x000fe20008000000 */
[----:B------:R-:W-:Y:S01]  /*0ab0*/  CS2R R106, SRZ ;  /* 0x00000000006a7805 */ /* 0x000fe2000001ff00 */
[----:B------:R-:W-:Y:S01]  /*0ac0*/  USHF.R.U32.HI UR6, URZ, 0x1f, UR19 ;  /* 0x0000001f3f067899 */ /* 0x000fe20008011613 */
[----:B------:R-:W-:Y:S01]  /*0ad0*/  MOV R104, RZ ;  /* 0x000000ff00687202 */ /* 0x000fe20000000f00 */
[----:B------:R-:W-:Y:S01]  /*0ae0*/  USHF.R.U32.HI UR4, URZ, 0x1f, UR5 ;  /* 0x0000001f3f047899 */ /* 0x000fe20008011605 */
[----:B------:R-:W-:Y:S01]  /*0af0*/  CS2R R102, SRZ ;  /* 0x0000000000667805 */ /* 0x000fe2000001ff00 */
[----:B------:R-:W-:Y:S01]  /*0b00*/  ULEA.HI.SX32 UR6, UR19, UR6, 0x1c ;  /* 0x0000000613067291 */ /* 0x000fe2000f8fe23f */
[----:B------:R-:W-:Y:S01]  /*0b10*/  IMAD.MOV.U32 R23, RZ, RZ, RZ ;  /* 0x000000ffff177224 */ /* 0x000fe200078e00ff */
[----:B------:R-:W-:Y:S01]  /*0b20*/  ULEA.HI.SX32 UR4, UR5, UR4, 0x1c ;  /* 0x0000000405047291 */ /* 0x000fe2000f8fe23f */
[----:B------:R-:W-:Y:S01]  /*0b30*/  MOV R100, RZ ;  /* 0x000000ff00647202 */ /* 0x000fe20000000f00 */
[----:B------:R-:W-:Y:S01]  /*0b40*/  CS2R R98, SRZ ;  /* 0x0000000000627805 */ /* 0x000fe2000001ff00 */
[----:B------:R-:W-:Y:S01]  /*0b50*/  CS2R R24, SRZ ;  /* 0x0000000000187805 */ /* 0x000fe2000001ff00 */
[----:B------:R-:W-:Y:S01]  /*0b60*/  UISETP.LT.AND UP0, UPT, UR6, UR4, UPT ;  /* 0x000000040600728c */ /* 0x000fe2000bf01270 */
[----:B------:R-:W-:Y:S01]  /*0b70*/  IMAD.MOV.U32 R96, RZ, RZ, RZ ;  /* 0x000000ffff607224 */ /* 0x000fe200078e00ff */
[----:B------:R-:W-:Y:S01]  /*0b80*/  CS2R R94, SRZ ;  /* 0x00000000005e7805 */ /* 0x000fe2000001ff00 */
[----:B------:R-:W-:Y:S01]  /*0b90*/  MOV R92, RZ ;  /* 0x000000ff005c7202 */ /* 0x000fe20000000f00 */
[----:B------:R-:W-:Y:S01]  /*0ba0*/  USEL UR6, UR6, UR4, UP0 ;  /* 0x0000000406067287 */ /* 0x000fe20008000000 */
[----:B------:R-:W-:Y:S01]  /*0bb0*/  CS2R R90, SRZ ;  /* 0x00000000005a7805 */ /* 0x000fe2000001ff00 */
[----:B------:R-:W-:Y:S01]  /*0bc0*/  CS2R R26, SRZ ;  /* 0x00000000001a7805 */ /* 0x000fe2000001ff00 */
[----:B------:R-:W-:Y:S01]  /*0bd0*/  IMAD.MOV.U32 R88, RZ, RZ, RZ ;  /* 0x000000ffff587224 */ /* 0x000fe200078e00ff */
[----:B------:R-:W-:Y:S01]  /*0be0*/  UISETP.GE.AND UP0, UPT, UR6, 0x1, UPT ;  /* 0x000000010600788c */ /* 0x000fe2000bf06270 */
[----:B------:R-:W-:Y:S01]  /*0bf0*/  CS2R R86, SRZ ;  /* 0x0000000000567805 */ /* 0x000fe2000001ff00 */
[----:B------:R-:W-:Y:S01]  /*0c00*/  MOV R84, RZ ;  /* 0x000000ff00547202 */ /* 0x000fe20000000f00 */
[----:B------:R-:W-:Y:S01]  /*0c10*/  CS2R R82, SRZ ;  /* 0x0000000000527805 */ /* 0x000fe2000001ff00 */
[----:B------:R-:W-:Y:S01]  /*0c20*/  CS2R R28, SRZ ;  /* 0x00000000001c7805 */ /* 0x000fe2000001ff00 */
[----:B------:R-:W-:Y:S01]  /*0c30*/  IMAD.MOV.U32 R80, RZ, RZ, RZ ;  /* 0x000000ffff507224 */ /* 0x000fe200078e00ff */
[----:B------:R-:W-:Y:S01]  /*0c40*/  PLOP3.LUT P0, PT, PT, PT, UP0, 0x80, 0x0 ;  /* 0x000000000000781c */ /* 0x000fe20003f0f008 */
        /* <DEDUP_REMOVED lines=72> */
[----:B------:R-:W-:Y:S02]  /*10d0*/  UIMAD.WIDE.U32 UR20, UR9, UR4, UR20 ;  /* 0x00000004091472a5 */ /* 0x000fe4000f8e0014 */
[----:B------:R-:W-:Y:S02]  /*10e0*/  UIMAD UR15, UR9, UR5, UR15 ;  /* 0x00000005090f72a4 */ /* 0x000fe4000f8e020f */
[----:B------:R-:W-:Y:S02]  /*10f0*/  USEL UR18, UR18, URZ, !UP2 ;  /* 0x0000003f12127287 */ /* 0x000fe4000d000000 */
[----:B------:R-:W-:-:S02]  /*1100*/  ULDC.64 UR4, c[0x0][0x1c0] ;  /* 0x0000700000047ab9 */ /* 0x000fc40000000a00 */
[----:B------:R-:W-:Y:S01]  /*1110*/  USEL UR19, UR14, URZ, !UP2 ;  /* 0x0000003f0e137287 */ /* 0x000fe2000d000000 */
        /* <DEDUP_REMOVED lines=16> */
[----:B------:R-:W-:Y:S01]  /*1220*/  IMAD.U32 R3, RZ, RZ, UR5 ;  /* 0x00000005ff037e24 */ /* 0x000fe2000f8e00ff */
[----:B------:R1:W-:Y:S02]  /*1230*/  STL [R1+0x4c], R159 ;  /* 0x00004c9f01007387 */ /* 0x0003e40000100800 */
[C---:B------:R-:W-:Y:S01]  /*1240*/  IADD3 R42, R157.reuse, 0x40, RZ ;  /* 0x000000409d2a7810 */ /* 0x040fe20007ffe0ff */
[----:B------:R-:W-:Y:S01]  /*1250*/  @P1 IMAD.HI.U32 R2, R4, c[0x0][0x2c8], RZ ;  /* 0x0000b20004021a27 */ /* 0x000fe200078e00ff */
[----:B------:R1:W-:Y:S01]  /*1260*/  STL [R1+0x44], R157 ;  /* 0x0000449d01007387 */ /* 0x0003e20000100800 */
[C---:B------:R-:W-:Y:S02]  /*1270*/  IADD3 R64, R157.reuse, 0x80, RZ ;  /* 0x000000809d407810 */ /* 0x040fe40007ffe0ff */
[----:B------:R-:W-:Y:S01]  /*1280*/  IMAD.MOV.U32 R0, RZ, RZ, R4 ;  /* 0x000000ffff007224 */ /* 0x000fe200078e0004 */
[----:B------:R-:W-:Y:S01]  /*1290*/  @P0 SHF.R.U32.HI R0, RZ, c[0x0][0x2cc], R2 ;  /* 0x0000b300ff000a19 */ /* 0x000fe20000011602 */
[----:B------:R-:W-:Y:S01]  /*12a0*/  IMAD.U32 R2, RZ, RZ, UR20 ;  /* 0x00000014ff027e24 */ /* 0x000fe2000f8e00ff */
[----:B------:R-:W-:-:S02]  /*12b0*/  IADD3 R41, R157, 0xc0, RZ ;  /* 0x000000c09d297810 */ /* 0x000fc40007ffe0ff */
[--C-:B------:R-:W-:Y:S01]  /*12c0*/  SHF.R.S32.HI R6, RZ, 0x1f, R0.reuse ;  /* 0x0000001fff067819 */ /* 0x100fe20000011400 */
[----:B------:R-:W-:Y:S01]  /*12d0*/  IMAD.MOV R5, RZ, RZ, -R0 ;  /* 0x000000ffff057224 */ /* 0x000fe200078e0a00 */
[----:B------:R-:W-:Y:S01]  /*12e0*/  ISETP.GE.AND P4, PT, R157, c[0x0][0x198], PT ;  /* 0x000066009d007a0c */ /* 0x000fe20003f86270 */
[----:B------:R-:W-:Y:S01]  /*12f0*/  IMAD.WIDE.U32 R2, R0, c[0x0][0x1b0], R2 ;  /* 0x00006c0000027a25 */ /* 0x000fe200078e0002 */
[----:B------:R-:W-:Y:S02]  /*1300*/  ISETP.GE.AND P3, PT, R42, c[0x0][0x198], PT ;  /* 0x000066002a007a0c */ /* 0x000fe40003f66270 */
[----:B------:R-:W-:Y:S01]  /*1310*/  ISETP.GE.AND P6, PT, R64, c[0x0][0x198], PT ;  /* 0x0000660040007a0c */ /* 0x000fe20003fc6270 */
[----:B------:R-:W-:Y:S01]  /*1320*/  IMAD R4, R5, c[0x0][0x2c4], R4 ;  /* 0x0000b10005047a24 */ /* 0x000fe200078e0204 */
[----:B------:R-:W-:Y:S01]  /*1330*/  ISETP.GE.AND P5, PT, R41, c[0x0][0x198], PT ;  /* 0x0000660029007a0c */ /* 0x000fe20003fa6270 */
        /* <DEDUP_REMOVED lines=9> */
[----:B------:R-:W-:Y:S02]  /*13d0*/  IMAD.IADD R4, R3, 0x1, R5 ;  /* 0x0000000103047824 */ /* 0x000fe400078e0205 */
[----:B------:R-:W-:Y:S02]  /*13e0*/  IMAD.IADD R3, R149, 0x1, -R0 ;  /* 0x0000000195037824 */ /* 0x000fe400078e0a00 */
[----:B------:R-:W-:Y:S01]  /*13f0*/  IMAD.SHL.U32 R0, R24, 0x40, RZ ;  /* 0x0000004018007824 */ /* 0x000fe200078e00ff */
[----:B------:R-:W-:Y:S02]  /*1400*/  LEA.HI.X R14, R2, c[0x0][0x164], R4, 0x1, P0 ;  /* 0x00005900020e7a11 */ /* 0x000fe400000f0c04 */
[----:B------:R-:W-:Y:S01]  /*1410*/  SHF.R.S32.HI R2, RZ, 0x1f, R3 ;  /* 0x0000001fff027819 */ /* 0x000fe20000011403 */
[----:B------:R1:W3:Y:S01]  /*1420*/  SHFL.IDX PT, R4, R15, RZ, 0x181f ;  /* 0x00181fff0f047589 */ /* 0x0002e200000e0000 */
[----:B------:R-:W-:-:S02]  /*1430*/  LOP3.LUT R0, R0, 0x1c0, RZ, 0xc0, !PT ;  /* 0x000001c000007812 */ /* 0x000fc400078ec0ff */
[----:B------:R-:W-:Y:S01]  /*1440*/  LEA.HI R19, R2, R3, RZ, 0x3 ;  /* 0x0000000302137211 */ /* 0x000fe200078f18ff */
[----:B------:R1:W4:Y:S01]  /*1450*/  SHFL.IDX PT, R5, R14, RZ, 0x181f ;  /* 0x00181fff0e057589 */ /* 0x00032200000e0000 */
[----:B------:R-:W-:Y:S02]  /*1460*/  ISETP.GE.AND P0, PT, R13, UR4, PT ;  /* 0x000000040d007c0c */ /* 0x000fe4000bf06270 */
[----:B------:R-:W-:Y:S02]  /*1470*/  LOP3.LUT R6, R19, 0xfffffff8, RZ, 0xc0, !PT ;  /* 0xfffffff813067812 */ /* 0x000fe400078ec0ff */
[----:B------:R-:W-:Y:S02]  /*1480*/  SHF.R.U32.HI R2, RZ, 0x3, R0 ;  /* 0x00000003ff027819 */ /* 0x000fe40000011600 */
[----:B------:R-:W-:Y:S01]  /*1490*/  LOP3.LUT R0, R0, 0x38, R157, 0xf8, !PT ;  /* 0x0000003800007812 */ /* 0x000fe200078ef89d */
[----:B------:R-:W-:Y:S02]  /*14a0*/  IMAD.IADD R18, R3, 0x1, -R6 ;  /* 0x0000000103127824 */ /* 0x000fe400078e0a06 */
[----:B------:R-:W-:Y:S01]  /*14b0*/  IMAD.MOV.U32 R3, RZ, RZ, 0x10 ;  /* 0x00000010ff037424 */ /* 0x000fe200078e00ff */
[----:B------:R-:W-:Y:S01]  /*14c0*/  LOP3.LUT R2, R0, R2, RZ, 0x3c, !PT ;  /* 0x0000000200027212 */ /* 0x000fe200078e3cff */
[----:B------:R-:W-:Y:S01]  /*14d0*/  IMAD.MOV.U32 R6, RZ, RZ, 0x20 ;  /* 0x00000020ff067424 */ /* 0x000fe200078e00ff */
[----:B--2---:R2:W5:Y:S01]  /*14e0*/  @P2 R2UR UR19, R7 ;  /* 0x00000000071323c2 */ /* 0x00456200000e0000 */
[----:B------:R-:W-:Y:S01]  /*14f0*/  R2P PR, R18, 0x6 ;  /* 0x0000000612007804 */ /* 0x000fe20000000000 */
[----:B-----5:R-:W-:-:S04]  /*1500*/  @!UP0 UMOV UR19, UR14 ;  /* 0x0000000e00138c82 */ /* 0x020fc80008000000 */
[----:B------:R-:W-:Y:S02]  /*1510*/  SEL R3, R3, 0xfffffff0, !P1 ;  /* 0xfffffff003037807 */ /* 0x000fe40004800000 */
[----:B--2---:R-:W-:-:S05]  /*1520*/  LEA.HI R7, R148, R149, RZ, 0x6 ;  /* 0x0000009594077211 */ /* 0x004fca00078f30ff */
[----:B------:R-:W-:-:S05]  /*1530*/  IMAD.SHL.U32 R0, R7, 0x8, RZ ;  /* 0x0000000807007824 */ /* 0x000fca00078e00ff */
[----:B------:R-:W-:Y:S02]  /*1540*/  LOP3.LUT R251, R2, 0xfffffe00, R0, 0xf8, !PT ;  /* 0xfffffe0002fb7812 */ /* 0x000fe400078ef800 */
[----:B------:R-:W-:Y:S01]  /*1550*/  SEL R2, R6, 0xffffffe0, !P2 ;  /* 0xffffffe006027807 */ /* 0x000fe20005000000 */
[----:B------:R-:W-:Y:S05]  /*1560*/  @P0 BRA `(.L_x_3432) ;  /* 0x0000013000000947 */ /* 0x000fea0003800000 */
[----:B-1-34-:R-:W-:Y:S01]  /*1570*/  SHF.R.S32.HI R7, RZ, 0x1f, R42 ;  /* 0x0000001fff077819 */ /* 0x01afe2000001142a */
[----:B------:R-:W-:Y:S01]  /*1580*/  IMAD.WIDE R10, R157, 0x2, R4 ;  /* 0x000000029d0a7825 */ /* 0x000fe200078e0204 */
[----:B------:R-:W-:Y:S02]  /*1590*/  SHF.R.S32.HI R6, RZ, 0x1f, R64 ;  /* 0x0000001fff067819 */ /* 0x000fe40000011440 */
[----:B------:R-:W-:Y:S02]  /*15a0*/  SHF.R.S32.HI R0, RZ, 0x1f, R41 ;  /* 0x0000001fff007819 */ /* 0x000fe40000011429 */
[----:B------:R-:W-:Y:S02]  /*15b0*/  LEA.HI R7, R7, R42, RZ, 0x3 ;  /* 0x0000002a07077211 */ /* 0x000fe400078f18ff */
[----:B------:R-:W-:-:S02]  /*15c0*/  LEA.HI R6, R6, R64, RZ, 0x3 ;  /* 0x0000004006067211 */ /* 0x000fc400078f18ff */
        /* <DEDUP_REMOVED lines=13> */
.L_x_3432:
[----:B-1-34-:R-:W-:Y:S05]  /*16a0*/  BSYNC B0 ;  /* 0x0000000000007941 */ /* 0x01afea0003800000 */
.L_x_3431:
[----:B------:R-:W-:Y:S01]  /*16b0*/  IADD3 R0, R13, 0x20, RZ ;  /* 0x000000200d007810 */ /* 0x000fe20007ffe0ff */
[----:B------:R1:W2:Y:S01]  /*16c0*/  SHFL.IDX PT, R5, R14, 0x1, 0x181f ;  /* 0x00381f000e057f89 */ /* 0x0002a200000e0000 */
[----:B------:R-:W-:Y:S02]  /*16d0*/  BSSY B0, `(.L_x_3433) ;  /* 0x0000017000007945 */ /* 0x000fe40003800000 */
[----:B------:R-:W-:Y:S01]  /*16e0*/  ISETP.GE.AND P0, PT, R0, UR4, PT ;  /* 0x0000000400007c0c */ /* 0x000fe2000bf06270 */
        /* <DEDUP_REMOVED lines=21> */
.L_x_3434:
[----:B------:R-:W-:Y:S05]  /*1840*/  BSYNC B0 ;  /* 0x0000000000007941 */ /* 0x000fea0003800000 */
.L_x_3433:
[----:B--2---:R-:W-:Y:S01]  /*1850*/  IADD3 R0, R13, 0x40, RZ ;  /* 0x000000400d007810 */ /* 0x004fe20007ffe0ff */
[----:B------:R2:W4:Y:S01]  /*1860*/  SHFL.IDX PT, R5, R14, 0x2, 0x181f ;  /* 0x00581f000e057f89 */ /* 0x00052200000e0000 */
[----:B------:R-:W-:Y:S02]  /*1870*/  BSSY B0, `(.L_x_3435) ;  /* 0x0000017000007945 */ /* 0x000fe40003800000 */
[----:B------:R-:W-:Y:S01]  /*1880*/  ISETP.GE.AND P0, PT, R0, UR4, PT ;  /* 0x0000000400007c0c */ /* 0x000fe2000bf06270 */
[----:B---3--:R2:W3:-:S12]  /*1890*/  SHFL.IDX PT, R4, R15, 0x2, 0x181f ;  /* 0x00581f000f047f89 */ /* 0x0084d800000e0000 */
        /* <DEDUP_REMOVED lines=20> */
.L_x_3436:
[----:B------:R-:W-:Y:S05]  /*19e0*/  BSYNC B0 ;  /* 0x0000000000007941 */ /* 0x000fea0003800000 */
.L_x_3435:
[----:B------:R-:W-:Y:S01]  /*19f0*/  IMAD.MOV.U32 R160, RZ, RZ, c[0x0][0x2b8] ;  /* 0x0000ae00ffa07624 */ /* 0x000fe200078e00ff */
[----:B------:R-:W-:Y:S01]  /*1a00*/  UMOV UR15, 0x60 ;  /* 0x00000060000f7882 */ /* 0x000fe20000000000 */
[----:B---3--:R-:W-:Y:S01]  /*1a10*/  SHFL.IDX PT, R4, R15, 0x3, 0x181f ;  /* 0x00781f000f047f89 */ /* 0x008fe200000e0000 */
[----:B------:R-:W-:Y:S01]  /*1a20*/  UIMAD UR15, UR6, UR15, -0x60 ;  /* 0xffffffa0060f74a4 */ /* 0x000fe2000f8e020f */
[----:B------:R-:W-:Y:S01]  /*1a30*/  IADD3 R6, R13, 0x60, RZ ;  /* 0x000000600d067810 */ /* 0x000fe20007ffe0ff */
[----:B------:R-:W-:Y:S01]  /*1a40*/  IMAD.SHL.U32 R251, R251, 0x2, RZ ;  /* 0x00000002fbfb7824 */ /* 0x000fe200078e00ff */
[----:B------:R-:W-:Y:S01]  /*1a50*/  ISETP.NE.AND P2, PT, R160, 0x1, PT ;  /* 0x00000001a000780c */ /* 0x000fe20003f45270 */
[----:B----4-:R-:W3:Y:S01]  /*1a60*/  SHFL.IDX PT, R5, R14, 0x3, 0x181f ;  /* 0x00781f000e057f89 */ /* 0x010ee200000e0000 */
[----:B------:R-:W-:Y:S01]  /*1a70*/  ISETP.GE.AND P0, PT, R6, UR4, PT ;  /* 0x0000000406007c0c */ /* 0x000fe2000bf06270 */
[----:B------:R-:W-:Y:S01]  /*1a80*/  USHF.R.S32.HI UR18, URZ, 0x1f, UR19 ;  /* 0x0000001f3f127899 */ /* 0x000fe20008011413 */
[----:B------:R-:W-:Y:S01]  /*1a90*/  IADD3 R0, R159, UR15, RZ ;  /* 0x0000000f9f007c10 */ /* 0x000fe2000fffe0ff */
[----:B------:R-:W-:Y:S01]  /*1aa0*/  ULDC.64 UR4, c[0x0][0x2b0] ;  /* 0x0000ac0000047ab9 */ /* 0x000fe20000000a00 */
[----:B------:R-:W-:Y:S01]  /*1ab0*/  SHF.R.S32.HI R12, RZ, 0x1f, R41 ;  /* 0x0000001fff0c7819 */ /* 0x000fe20000011429 */
[----:B------:R-:W-:Y:S01]  /*1ac0*/  UIMAD UR18, UR18, UR4, URZ ;  /* 0x00000004121272a4 */ /* 0x000fe2000f8e023f */
[C---:B------:R-:W-:Y:S01]  /*1ad0*/  IADD3 R11, R0.reuse, UR12, RZ ;  /* 0x0000000c000b7c10 */ /* 0x040fe2000fffe0ff */
[----:B------:R-:W-:Y:S01]  /*1ae0*/  UIMAD.WIDE.U32 UR20, UR19, UR4, URZ ;  /* 0x00000004131472a5 */ /* 0x000fe2000f8e003f */
[----:B------:R-:W-:Y:S01]  /*1af0*/  ISETP.GE.AND P1, PT, R0, UR7, PT ;  /* 0x0000000700007c0c */ /* 0x000fe2000bf26270 */
[----:B------:R-:W-:Y:S01]  /*1b00*/  UIMAD UR18, UR19, UR5, UR18 ;  /* 0x00000005131272a4 */ /* 0x000fe2000f8e0212 */
[----:B------:R-:W-:Y:S01]  /*1b10*/  SHF.R.S32.HI R0, RZ, 0x1f, R42 ;  /* 0x0000001fff007819 */ /* 0x000fe2000001142a */
[----:B------:R-:W-:Y:S01]  /*1b20*/  @P2 IMAD.HI.U32 R6, R11, c[0x0][0x2bc], RZ ;  /* 0x0000af000b062a27 */ /* 0x000fe200078e00ff */
[----:B------:R-:W-:Y:S01]  /*1b30*/  LEA.HI R12, R12, R41, RZ, 0x3 ;  /* 0x000000290c0c7211 */ /* 0x000fe200078f18ff */
[----:B------:R-:W-:Y:S01]  /*1b40*/  UIADD3 UR18, UR21, UR18, URZ ;  /* 0x0000001215127290 */ /* 0x000fe2000fffe03f */
[----:B------:R-:W-:Y:S01]  /*1b50*/  LEA.HI R0, R0, R42, RZ, 0x3 ;  /* 0x0000002a00007211 */ /* 0x000fe200078f18ff */
[----:B------:R-:W-:Y:S01]  /*1b60*/  IMAD.MOV.U32 R10, RZ, RZ, R11 ;  /* 0x000000ffff0a7224 */ /* 0x000fe200078e000b */
[----:B------:R-:W-:Y:S01]  /*1b70*/  @P2 SHF.R.U32.HI R10, RZ, c[0x0][0x2c0], R6 ;  /* 0x0000b000ff0a2a19 */ /* 0x000fe20000011606 */
[----:B------:R-:W-:Y:S01]  /*1b80*/  IMAD.MOV.U32 R20, RZ, RZ, RZ ;  /* 0x000000ffff147224 */ /* 0x000fe200078e00ff */
[----:B------:R-:W-:Y:S01]  /*1b90*/  SHF.R.S32.HI R6, RZ, 0x1f, R64 ;  /* 0x0000001fff067819 */ /* 0x000fe20000011440 */
[----:B------:R-:W-:Y:S01]  /*1ba0*/  ULDC.64 UR4, c[0x0][0x1e8] ;  /* 0x00007a0000047ab9 */ /* 0x000fe20000000a00 */
[----:B------:R-:W-:-:S02]  /*1bb0*/  LOP3.LUT R155, R0, 0xfffffff8, RZ, 0xc0, !PT ;  /* 0xfffffff8009b7812 */ /* 0x000fc400078ec0ff */
[----:B------:R-:W-:Y:S01]  /*1bc0*/  LEA.HI R6, R6, R64, RZ, 0x3 ;  /* 0x0000004006067211 */ /* 0x000fe200078f18ff */
[--C-:B---3--:R-:W-:Y:S01]  /*1bd0*/  @!P0 IMAD.WIDE R8, R157, 0x2, R4.reuse ;  /* 0x000000029d088825 */ /* 0x108fe200078e0204 */
[----:B------:R-:W-:Y:S02]  /*1be0*/  LOP3.LUT R151, R12, 0xfffffff8, RZ, 0xc0, !PT ;  /* 0xfffffff80c977812 */ /* 0x000fe400078ec0ff */
[----:B------:R-:W-:Y:S01]  /*1bf0*/  ISETP.GT.OR P1, PT, R159, 0x5f, P1 ;  /* 0x0000005f9f00780c */ /* 0x000fe20000f24670 */
[----:B------:R-:W-:Y:S01]  /*1c00*/  UIMAD UR19, UR8, UR4, URZ ;  /* 0x00000004081372a4 */ /* 0x000fe2000f8e023f */
[----:B------:R-:W-:Y:S01]  /*1c10*/  LOP3.LUT R153, R6, 0xfffffff8, RZ, 0xc0, !PT ;  /* 0xfffffff806997812 */ /* 0x000fe200078ec0ff */
[----:B------:R-:W-:Y:S01]  /*1c20*/  @!P0 IMAD.WIDE R6, R155, 0x2, R4 ;  /* 0x000000029b068825 */ /* 0x000fe200078e0204 */
[----:B------:R-:W-:Y:S01]  /*1c30*/  @!PT LDS RZ, [RZ] ;  /* 0x00000000fffff984 */ /* 0x000fe20000000800 */
[----:B------:R3:W-:Y:S04]  /*1c40*/  @!P0 LDGSTS.E.BYPASS.LTC128B.128 [R251+0x1b100], [R8.64], !P4 ;  /* 0x1b10000008fb8fae */ /* 0x0007e8000e101d50 */
[----:B------:R4:W-:Y:S01]  /*1c50*/  @!P0 LDGSTS.E.BYPASS.LTC128B.128 [R251+0x1f100], [R6.64], !P3 ;  /* 0x1f10000006fb8fae */ /* 0x0009e2000d901d50 */
[----:B------:R-:W-:-:S03]  /*1c60*/  UIMAD.WIDE.U32 UR22, UR9, UR4, URZ ;  /* 0x00000004091672a5 */ /* 0x000fc6000f8e003f */
[----:B------:R-:W-:Y:S01]  /*1c70*/  STL [R1+0x64], R155 ;  /* 0x0000649b01007387 */ /* 0x000fe20000100800 */
[C---:B------:R-:W-:Y:S01]  /*1c80*/  @!P1 IADD3 R0, P2, R10.reuse, UR20, RZ ;  /* 0x000000140a009c10 */ /* 0x040fe2000ff5e0ff */
[----:B------:R-:W-:Y:S02]  /*1c90*/  UIMAD UR19, UR9, UR5, UR19 ;  /* 0x00000005091372a4 */ /* 0x000fe4000f8e0213 */
[----:B------:R-:W-:Y:S01]  /*1ca0*/  STL [R1+0x60], R153 ;  /* 0x0000609901007387 */ /* 0x000fe20000100800 */
[----:B------:R-:W-:Y:S01]  /*1cb0*/  ULDC.64 UR4, c[0x0][0x210] ;  /* 0x0000840000047ab9 */ /* 0x000fe20000000a00 */
[----:B---3--:R-:W-:Y:S01]  /*1cc0*/  @!P0 IMAD.WIDE R8, R153, 0x2, R4 ;  /* 0x0000000299088825 */ /* 0x008fe200078e0204 */
[----:B----4-:R-:W-:-:S03]  /*1cd0*/  @!P1 LEA.HI.X.SX32 R7, R10, UR18, 0x1, P2 ;  /* 0x000000120a079c11 */ /* 0x010fc600090f0eff */
[----:B------:R-:W-:Y:S01]  /*1ce0*/  @!P0 IMAD.WIDE R4, R151, 0x2, R4 ;  /* 0x0000000297048825 */ /* 0x000fe200078e0204 */
[----:B------:R3:W-:Y:S01]  /*1cf0*/  @!P0 LDGSTS.E.BYPASS.LTC128B.128 [R251+0x23100], [R8.64], !P6 ;  /* 0x2310000008fb8fae */ /* 0x0007e2000f101d50 */
[----:B------:R-:W-:-:S03]  /*1d00*/  @!P1 LEA R6, P2, R0, c[0x0][0x2a0], 0x2 ;  /* 0x0000a80000069a11 */ /* 0x000fc600078410ff */
[----:B------:R4:W-:Y:S01]  /*1d10*/  @!P0 LDGSTS.E.BYPASS.LTC128B.128 [R251+0x27100], [R4.64], !P5 ;  /* 0x2710000004fb8fae */ /* 0x0009e2000e901d50 */
[----:B------:R-:W-:-:S03]  /*1d20*/  @!P1 LEA.HI.X R7, R0, c[0x0][0x2a4], R7, 0x2, P2 ;  /* 0x0000a90000079a11 */ /* 0x000fc600010f1407 */
[----:B------:R-:W0:Y:S04]  /*1d30*/  LDGDEPBAR ;  /* 0x00000000000079af */ /* 0x000e280000000000 */
[----:B------:R-:W-:Y:S01]  /*1d40*/  BAR.SYNC.DEFER_BLOCKING 0x0 ;  /* 0x0000000000007b1d */ /* 0x000fe20000010000 */
[----:B------:R-:W-:-:S05]  /*1d50*/  UIADD3 UR19, UR23, UR19, URZ ;  /* 0x0000001317137290 */ /* 0x000fca000fffe03f */
[----:B------:R-:W-:Y:S04]  /*1d60*/  STL [R1+0x48], R151 ;  /* 0x0000489701007387 */ /* 0x000fe80000100800 */
[----:B--2---:R5:W2:Y:S01]  /*1d70*/  @!P1 LDG.E R20, [R6.64] ;  /* 0x0000001006149981 */ /* 0x004aa2000c1e1900 */
[----:B------:R-:W-:Y:S01]  /*1d80*/  IMAD.MOV R0, RZ, RZ, -R10 ;  /* 0x000000ffff007224 */ /* 0x000fe200078e0a0a */
[----:B------:R-:W-:Y:S01]  /*1d90*/  SHF.R.S32.HI R10, RZ, 0x4, R16 ;  /* 0x00000004ff0a7819 */ /* 0x000fe20000011410 */
[----:B---3--:R-:W-:Y:S01]  /*1da0*/  IMAD.SHL.U32 R9, R24, 0x8, RZ ;  /* 0x0000000818097824 */ /* 0x008fe200078e00ff */
[----:B------:R-:W-:Y:S01]  /*1db0*/  UIMAD UR8, UR8, UR4, URZ ;  /* 0x00000004080872a4 */ /* 0x000fe2000f8e023f */
[----:B------:R-:W-:Y:S01]  /*1dc0*/  IMAD R21, R0, c[0x0][0x2b8], R11 ;  /* 0x0000ae0000157a24 */ /* 0x000fe200078e020b */
[----:B------:R-:W-:Y:S01]  /*1dd0*/  LEA.HI R8, R16, R10, RZ, 0x1 ;  /* 0x0000000a10087211 */ /* 0x000fe200078f08ff */
[----:B------:R-:W-:Y:S01]  /*1de0*/  IMAD.SHL.U32 R0, R40, 0x40, RZ ;  /* 0x0000004028007824 */ /* 0x000fe200078e00ff */
[----:B------:R-:W-:Y:S01]  /*1df0*/  UIMAD.WIDE.U32 UR24, UR9, UR4, URZ ;  /* 0x00000004091872a5 */ /* 0x000fe2000f8e003f */
[----:B----4-:R-:W-:Y:S01]  /*1e00*/  IMAD.WIDE.U32 R4, R21, c[0x0][0x1e0], RZ ;  /* 0x0000780015047a25 */ /* 0x010fe200078e00ff */
[----:B------:R-:W-:Y:S01]  /*1e10*/  LOP3.LUT R8, R8, 0xfffffffe, RZ, 0xc0, !PT ;  /* 0xfffffffe08087812 */ /* 0x000fe200078ec0ff */
[----:B------:R-:W-:Y:S01]  /*1e20*/  UIMAD UR8, UR9, UR5, UR8 ;  /* 0x00000005090872a4 */ /* 0x000fe2000f8e0208 */
[----:B------:R-:W-:Y:S01]  /*1e30*/  LOP3.LUT R0, R0, 0x1c0, RZ, 0xc0, !PT ;  /* 0x000001c000007812 */ /* 0x000fe200078ec0ff */
[----:B------:R-:W-:Y:S01]  /*1e40*/  UIADD3 UR4, UR6, -0x1, URZ ;  /* 0xffffffff06047890 */ /* 0x000fe2000fffe03f */
[----:B------:R-:W-:Y:S01]  /*1e50*/  LOP3.LUT P1, RZ, R40, 0x2, RZ, 0xc0, !PT ;  /* 0x0000000228ff7812 */ /* 0x000fe2000782c0ff */
[----:B------:R-:W-:Y:S01]  /*1e60*/  IMAD.IADD R17, R10, 0x1, -R8 ;  /* 0x000000010a117824 */ /* 0x000fe200078e0a08 */
[----:B------:R-:W-:Y:S01]  /*1e70*/  LOP3.LUT R9, R0, 0x8, R9, 0xf8, !PT ;  /* 0x0000000800097812 */ /* 0x000fe200078ef809 */
[----:B------:R-:W-:Y:S01]  /*1e80*/  UIADD3 UR8, UR25, UR8, URZ ;  /* 0x0000000819087290 */ /* 0x000fe2000fffe03f */
[----:B------:R-:W-:Y:S01]  /*1e90*/  SHF.R.U32.HI R0, RZ, 0x3, R0 ;  /* 0x00000003ff007819 */ /* 0x000fe20000011600 */
[----:B------:R-:W-:Y:S01]  /*1ea0*/  UIMAD UR4, UR4, -0x60, UR7 ;  /* 0xffffffa0040478a4 */ /* 0x000fe2000f8e0207 */
[----:B------:R-:W-:Y:S01]  /*1eb0*/  STL [R1+0x2c], R21 ;  /* 0x00002c1501007387 */ /* 0x000fe20000100800 */
[----:B------:R-:W-:Y:S01]  /*1ec0*/  ISETP.GE.AND P2, PT, R157, c[0x0][0x1d4], PT ;  /* 0x000075009d007a0c */ /* 0x000fe20003f46270 */
[----:B------:R-:W-:Y:S01]  /*1ed0*/  UISETP.GE.AND UP0, UPT, UR6, 0x2, UPT ;  /* 0x000000020600788c */ /* 0x000fe2000bf06270 */
[----:B------:R-:W-:-:S02]  /*1ee0*/  LOP3.LUT R11, R9, R0, RZ, 0x3c, !PT ;  /* 0x00000000090b7212 */ /* 0x000fc400078e3cff */
[----:B-----5:R-:W-:Y:S02]  /*1ef0*/  SHF.R.S32.HI R6, RZ, 0x1f, R21 ;  /* 0x0000001fff067819 */ /* 0x020fe40000011415 */
[----:B------:R-:W-:Y:S02]  /*1f00*/  IADD3 R24, -R24, UR4, RZ ;  /* 0x0000000418187c10 */ /* 0x000fe4000fffe1ff */
[----:B------:R-:W-:Y:S01]  /*1f10*/  ISETP.GE.AND P5, PT, R42, c[0x0][0x1d4], PT ;  /* 0x000075002a007a0c */ /* 0x000fe20003fa6270 */
[----:B------:R-:W-:Y:S01]  /*1f20*/  IMAD R7, R6, c[0x0][0x1e0], RZ ;  /* 0x0000780006077a24 */ /* 0x000fe200078e02ff */
[----:B------:R-:W-:Y:S01]  /*1f30*/  ISETP.GE.AND P4, PT, R64, c[0x0][0x1d4], PT ;  /* 0x0000750040007a0c */ /* 0x000fe20003f86270 */
[----:B------:R-:W-:Y:S01]  /*1f40*/  IMAD R0, R6, c[0x0][0x208], RZ ;  /* 0x0000820006007a24 */ /* 0x000fe200078e02ff */
[----:B------:R-:W-:Y:S01]  /*1f50*/  ISETP.GE.AND P6, PT, R41, c[0x0][0x1d4], PT ;  /* 0x0000750029007a0c */ /* 0x000fe20003fc6270 */
[C---:B------:R-:W-:Y:S01]  /*1f60*/  IMAD R7, R21.reuse, c[0x0][0x1e4], R7 ;  /* 0x0000790015077a24 */ /* 0x040fe200078e0207 */
[----:B------:R-:W-:Y:S01]  /*1f70*/  LEA.HI R147, R148, R149, RZ, 0x5 ;  /* 0x0000009594937211 */ /* 0x000fe200078f28ff */
[----:B------:R-:W-:Y:S01]  /*1f80*/  IMAD R0, R21, c[0x0][0x20c], R0 ;  /* 0x0000830015007a24 */ /* 0x000fe200078e0200 */
[----:B------:R-:W-:Y:S01]  /*1f90*/  SHF.R.S32.HI R158, RZ, 0x1f, R157 ;  /* 0x0000001fff9e7819 */ /* 0x000fe2000001149d */
[----:B------:R-:W-:Y:S01]  /*1fa0*/  IMAD.IADD R5, R5, 0x1, R7 ;  /* 0x0000000105057824 */ /* 0x000fe200078e0207 */
[----:B------:R-:W-:-:S02]  /*1fb0*/  SHF.R.S32.HI R146, RZ, 0x5, R147 ;  /* 0x00000005ff927819 */ /* 0x000fc40000011493 */
[----:B------:R-:W-:Y:S02]  /*1fc0*/  SHF.R.S32.HI R156, RZ, 0x1f, R155 ;  /* 0x0000001fff9c7819 */ /* 0x000fe4000001149b */
[----:B------:R-:W-:Y:S02]  /*1fd0*/  SHF.R.S32.HI R154, RZ, 0x1f, R153 ;  /* 0x0000001fff9a7819 */ /* 0x000fe40000011499 */
[----:B------:R-:W-:Y:S02]  /*1fe0*/  SHF.R.S32.HI R152, RZ, 0x1f, R151 ;  /* 0x0000001fff987819 */ /* 0x000fe40000011497 */
[----:B------:R-:W-:Y:S02]  /*1ff0*/  SEL R150, RZ, 0x10, P6 ;  /* 0x00000010ff967807 */ /* 0x000fe40003000000 */
[----:B------:R-:W-:Y:S02]  /*2000*/  IADD3 R252, R251, 0x100, RZ ;  /* 0x00000100fbfc7810 */ /* 0x000fe40007ffe0ff */
[----:B--2---:R-:W-:Y:S01]  /*2010*/  SHF.R.S32.HI R9, RZ, 0x1f, R20 ;  /* 0x0000001fff097819 */ /* 0x004fe20000011414 */
[----:B------:R-:W-:Y:S01]  /*2020*/  IMAD.WIDE.U32 R6, R20, c[0x0][0x1f0], R4 ;  /* 0x00007c0014067a25 */ /* 0x000fe200078e0004 */
[----:B------:R-:W-:Y:S03]  /*2030*/  STL [R1+0x28], R20 ;  /* 0x0000281401007387 */ /* 0x000fe60000100800 */
[----:B------:R-:W-:Y:S01]  /*2040*/  IMAD R8, R9, c[0x0][0x1f0], RZ ;  /* 0x00007c0009087a24 */ /* 0x000fe200078e02ff */
[----:B------:R-:W-:Y:S01]  /*2050*/  IADD3 R6, P0, R6, UR22, RZ ;  /* 0x0000001606067c10 */ /* 0x000fe2000ff1e0ff */
[----:B------:R-:W-:Y:S01]  /*2060*/  IMAD.WIDE.U32 R4, R21, c[0x0][0x208], RZ ;  /* 0x0000820015047a25 */ /* 0x000fe200078e00ff */
[----:B------:R-:W-:Y:S03]  /*2070*/  STL [R1+0x74], R158 ;  /* 0x0000749e01007387 */ /* 0x000fe60000100800 */
[----:B------:R-:W-:Y:S01]  /*2080*/  IMAD R8, R20, c[0x0][0x1f4], R8 ;  /* 0x00007d0014087a24 */ /* 0x000fe200078e0208 */
[----:B------:R-:W-:Y:S01]  /*2090*/  STL [R1+0x6c], R156 ;  /* 0x00006c9c01007387 */ /* 0x000fe20000100800 */
[----:B------:R-:W-:-:S02]  /*20a0*/  IMAD.IADD R5, R5, 0x1, R0 ;  /* 0x0000000105057824 */ /* 0x000fc400078e0200 */
[----:B------:R-:W-:Y:S01]  /*20b0*/  IMAD R0, R17, 0x200, R11 ;  /* 0x0000020011007824 */ /* 0x000fe200078e020b */
[----:B------:R-:W-:Y:S01]  /*20c0*/  IADD3.X R7, R7, UR19, R8, P0, !PT ;  /* 0x0000001307077c10 */ /* 0x000fe200087fe408 */
[----:B------:R-:W-:Y:S01]  /*20d0*/  STL [R1+0x70], R154 ;  /* 0x0000709a01007387 */ /* 0x000fe20000100800 */
[----:B------:R-:W-:Y:S01]  /*20e0*/  LEA R10, P0, R6, c[0x0][0x1c8], 0x1 ;  /* 0x00007200060a7a11 */ /* 0x000fe200078008ff */
[----:B------:R-:W-:Y:S02]  /*20f0*/  IMAD.SHL.U32 R216, R0, 0x2, RZ ;  /* 0x0000000200d87824 */ /* 0x000fe400078e00ff */
[----:B------:R-:W-:Y:S01]  /*2100*/  IMAD R0, R9, c[0x0][0x218], RZ ;  /* 0x0000860009007a24 */ /* 0x000fe200078e02ff */
[----:B-1----:R-:W-:Y:S01]  /*2110*/  LEA.HI.X R14, R6, c[0x0][0x1cc], R7, 0x1, P0 ;  /* 0x00007300060e7a11 */ /* 0x002fe200000f0c07 */
[----:B------:R-:W-:Y:S01]  /*2120*/  IMAD.WIDE.U32 R6, R20, c[0x0][0x218], R4 ;  /* 0x0000860014067a25 */ /* 0x000fe200078e0004 */
[C---:B------:R-:W-:Y:S01]  /*2130*/  IADD3 R9, R216.reuse, 0xc100, RZ ;  /* 0x0000c100d8097810 */ /* 0x040fe20007ffe0ff */
[----:B------:R-:W-:Y:S01]  /*2140*/  SHFL.IDX PT, R4, R10, RZ, 0x181f ;  /* 0x00181fff0a047589 */ /* 0x000fe200000e0000 */
[----:B------:R-:W-:Y:S01]  /*2150*/  IADD3 R227, R216, 0xc120, RZ ;  /* 0x0000c120d8e37810 */ /* 0x000fe20007ffe0ff */
[----:B------:R-:W-:Y:S01]  /*2160*/  IMAD R8, R20, c[0x0][0x21c], R0 ;  /* 0x0000870014087a24 */ /* 0x000fe200078e0200 */
[----:B------:R-:W-:Y:S01]  /*2170*/  IADD3 R0, P0, R6, UR24, RZ ;  /* 0x0000001806007c10 */ /* 0x000fe2000ff1e0ff */
[----:B------:R-:W1:Y:S01]  /*2180*/  SHFL.IDX PT, R5, R14, RZ, 0x181f ;  /* 0x00181fff0e057589 */ /* 0x000e6200000e0000 */
[----:B------:R-:W-:Y:S01]  /*2190*/  @P1 IADD3 R227, R9, -0x20, RZ ;  /* 0xffffffe009e31810 */ /* 0x000fe20007ffe0ff */
[----:B------:R-:W-:Y:S01]  /*21a0*/  IMAD.U32 R9, RZ, RZ, UR9 ;  /* 0x00000009ff097e24 */ /* 0x000fe2000f8e00ff */
[----:B------:R-:W-:Y:S01]  /*21b0*/  IADD3.X R8, R7, UR8, R8, P0, !PT ;  /* 0x0000000807087c10 */ /* 0x000fe200087fe408 */
[----:B------:R-:W-:Y:S01]  /*21c0*/  IMAD R7, R21, c[0x0][0x1e0], RZ ;  /* 0x0000780015077a24 */ /* 0x000fe200078e02ff */
[----:B------:R-:W-:Y:S01]  /*21d0*/  LEA R6, P0, R0, c[0x0][0x1f8], 0x1 ;  /* 0x00007e0000067a11 */ /* 0x000fe200078008ff */
[----:B------:R-:W-:Y:S01]  /*21e0*/  STL [R1+0x50], R152 ;  /* 0x0000509801007387 */ /* 0x000fe20000100800 */
[----:B------:R-:W-:Y:S01]  /*21f0*/  IADD3 R250, R227, 0x800, RZ ;  /* 0x00000800e3fa7810 */ /* 0x000fe20007ffe0ff */
[----:B------:R-:W-:Y:S01]  /*2200*/  IMAD R7, R20, c[0x0][0x1f0], R7 ;  /* 0x00007c0014077a24 */ /* 0x000fe200078e0207 */
[----:B------:R-:W-:Y:S01]  /*2210*/  LEA.HI.X R0, R0, c[0x0][0x1fc], R8, 0x1, P0 ;  /* 0x00007f0000007a11 */ /* 0x000fe200000f0c08 */
[----:B------:R-:W2:Y:S01]  /*2220*/  SHFL.IDX PT, R15, R6, RZ, 0x181f ;  /* 0x00181fff060f7589 */ /* 0x000ea200000e0000 */
[----:B------:R-:W-:Y:S01]  /*2230*/  ISETP.GE.AND P0, PT, R24, 0x1, PT ;  /* 0x000000011800780c */ /* 0x000fe20003f06270 */
[----:B------:R-:W-:Y:S01]  /*2240*/  IMAD R16, R9, c[0x0][0x1e8], R7 ;  /* 0x00007a0009107a24 */ /* 0x000fe200078e0207 */
[C---:B------:R-:W-:Y:S01]  /*2250*/  IADD3 R249, R227.reuse, 0x1000, RZ ;  /* 0x00001000e3f97810 */ /* 0x040fe20007ffe0ff */
[----:B------:R-:W3:Y:S01]  /*2260*/  SHFL.IDX PT, R32, R0, RZ, 0x181f ;  /* 0x00181fff00207589 */ /* 0x000ee200000e0000 */
[----:B------:R-:W-:-:S02]  /*2270*/  IADD3 R248, R227, 0x1800, RZ ;  /* 0x00001800e3f87810 */ /* 0x000fc40007ffe0ff */
[C---:B------:R-:W-:Y:S01]  /*2280*/  IADD3 R247, R227.reuse, 0x2000, RZ ;  /* 0x00002000e3f77810 */ /* 0x040fe20007ffe0ff */
[----:B------:R-:W4:Y:S01]  /*2290*/  SHFL.IDX PT, R20, R6, 0x1, 0x181f ;  /* 0x00381f0006147f89 */ /* 0x000f2200000e0000 */
[C---:B------:R-:W-:Y:S02]  /*22a0*/  IADD3 R246, R227.reuse, 0x2800, RZ ;  /* 0x00002800e3f67810 */ /* 0x040fe40007ffe0ff */
[C---:B------:R-:W-:Y:S01]  /*22b0*/  IADD3 R245, R227.reuse, 0x3000, RZ ;  /* 0x00003000e3f57810 */ /* 0x040fe20007ffe0ff */
[----:B------:R-:W5:Y:S01]  /*22c0*/  SHFL.IDX PT, R33, R0, 0x1, 0x181f ;  /* 0x00381f0000217f89 */ /* 0x000f6200000e0000 */
[----:B------:R-:W-:Y:S01]  /*22d0*/  IADD3 R244, R227, 0x3800, RZ ;  /* 0x00003800e3f47810 */ /* 0x000fe20007ffe0ff */
[----:B-1----:R-:W-:Y:S01]  /*22e0*/  @P0 IMAD.WIDE R12, R157, 0x2, R4 ;  /* 0x000000029d0c0825 */ /* 0x002fe200078e0204 */
[C---:B------:R-:W-:Y:S01]  /*22f0*/  IADD3 R243, R227.reuse, 0x4000, RZ ;  /* 0x00004000e3f37810 */ /* 0x040fe20007ffe0ff */
[----:B------:R1:W2:Y:S01]  /*2300*/  SHFL.IDX PT, R21, R6, 0x2, 0x181f ;  /* 0x00581f0006157f89 */ /* 0x0002a200000e0000 */
[----:B------:R-:W-:-:S02]  /*2310*/  IADD3 R242, R227, 0x4800, RZ ;  /* 0x00004800e3f27810 */ /* 0x000fc40007ffe0ff */
[C---:B------:R-:W-:Y:S01]  /*2320*/  IADD3 R241, R227.reuse, 0x5000, RZ ;  /* 0x00005000e3f17810 */ /* 0x040fe20007ffe0ff */
[----:B------:R2:W-:Y:S01]  /*2330*/  SHFL.IDX PT, R8, R10, 0x1, 0x181f ;  /* 0x00381f000a087f89 */ /* 0x0005e200000e0000 */
[C---:B------:R-:W-:Y:S02]  /*2340*/  IADD3 R240, R227.reuse, 0x5800, RZ ;  /* 0x00005800e3f07810 */ /* 0x040fe40007ffe0ff */
[C---:B------:R-:W-:Y:S01]  /*2350*/  IADD3 R239, R227.reuse, 0x6000, RZ ;  /* 0x00006000e3ef7810 */ /* 0x040fe20007ffe0ff */
[----:B------:R-:W3:Y:S01]  /*2360*/  SHFL.IDX PT, R9, R14, 0x1, 0x181f ;  /* 0x00381f000e097f89 */ /* 0x000ee200000e0000 */
[C---:B------:R-:W-:Y:S02]  /*2370*/  IADD3 R238, R227.reuse, 0x6800, RZ ;  /* 0x00006800e3ee7810 */ /* 0x040fe40007ffe0ff */
[C---:B------:R-:W-:Y:S01]  /*2380*/  IADD3 R237, R227.reuse, 0x7000, RZ ;  /* 0x00007000e3ed7810 */ /* 0x040fe20007ffe0ff */
[----:B------:R3:W4:Y:S01]  /*2390*/  SHFL.IDX PT, R25, R0, 0x2, 0x181f ;  /* 0x00581f0000197f89 */ /* 0x00072200000e0000 */
[----:B------:R-:W-:-:S02]  /*23a0*/  IADD3 R236, R227, 0x7800, RZ ;  /* 0x00007800e3ec7810 */ /* 0x000fc40007ffe0ff */
[C---:B------:R-:W-:Y:S01]  /*23b0*/  IADD3 R235, R227.reuse, 0x8000, RZ ;  /* 0x00008000e3eb7810 */ /* 0x040fe20007ffe0ff */
[----:B------:R4:W-:Y:S01]  /*23c0*/  @P0 LDGSTS.E.BYPASS.LTC128B.128 [R251+0xc100], [R12.64], !P2 ;  /* 0x0c1000000cfb0fae */ /* 0x0009e2000d101d50 */
[C---:B------:R-:W-:Y:S02]  /*23d0*/  IADD3 R234, R227.reuse, 0x8800, RZ ;  /* 0x00008800e3ea7810 */ /* 0x040fe40007ffe0ff */
[C---:B------:R-:W-:Y:S02]  /*23e0*/  IADD3 R233, R227.reuse, 0x9000, RZ ;  /* 0x00009000e3e97810 */ /* 0x040fe40007ffe0ff */
[----:B------:R-:W-:Y:S01]  /*23f0*/  IADD3 R232, R227, 0x9800, RZ ;  /* 0x00009800e3e87810 */ /* 0x000fe20007ffe0ff */
[--C-:B-1----:R-:W-:Y:S01]  /*2400*/  @P0 IMAD.WIDE R6, R153, 0x2, R4.reuse ;  /* 0x0000000299060825 */ /* 0x102fe200078e0204 */
[C---:B------:R-:W-:Y:S02]  /*2410*/  IADD3 R231, R227.reuse, 0xa000, RZ ;  /* 0x0000a000e3e77810 */ /* 0x040fe40007ffe0ff */
[----:B------:R-:W-:Y:S01]  /*2420*/  IADD3 R230, R227, 0xa800, RZ ;  /* 0x0000a800e3e67810 */ /* 0x000fe20007ffe0ff */
[----:B--2---:R-:W-:Y:S01]  /*2430*/  @P0 IMAD.WIDE R10, R155, 0x2, R4 ;  /* 0x000000029b0a0825 */ /* 0x004fe200078e0204 */
[----:B------:R-:W-:-:S02]  /*2440*/  IADD3 R229, R227, 0xb000, RZ ;  /* 0x0000b000e3e57810 */ /* 0x000fc40007ffe0ff */
[----:B------:R-:W-:Y:S01]  /*2450*/  IADD3 R228, R227, 0xb800, RZ ;  /* 0x0000b800e3e47810 */ /* 0x000fe20007ffe0ff */
[----:B------:R-:W-:Y:S01]  /*2460*/  @P0 IMAD.WIDE R4, R151, 0x2, R4 ;  /* 0x0000000297040825 */ /* 0x000fe200078e0204 */
[----:B------:R1:W-:Y:S03]  /*2470*/  @P0 LDGSTS.E.BYPASS.LTC128B.128 [R251+0xf100], [R10.64], !P5 ;  /* 0x0f1000000afb0fae */ /* 0x0003e6000e901d50 */
[----:B---3--:R-:W-:Y:S01]  /*2480*/  IMAD.SHL.U32 R0, R18, 0x40, RZ ;  /* 0x0000004012007824 */ /* 0x008fe200078e00ff */
[----:B------:R2:W-:Y:S04]  /*2490*/  @P0 LDGSTS.E.BYPASS.LTC128B.128 [R251+0x12100], [R6.64], !P4 ;  /* 0x1210000006fb0fae */ /* 0x0005e8000e101d50 */
[----:B------:R3:W-:Y:S01]  /*24a0*/  @P0 LDGSTS.E.BYPASS.LTC128B.128 [R251+0x15100], [R4.64], !P6 ;  /* 0x1510000004fb0fae */ /* 0x0007e2000f101d50 */
[----:B------:R-:W-:Y:S01]  /*24b0*/  ISETP.GE.AND P0, PT, R24, 0x21, PT ;  /* 0x000000211800780c */ /* 0x000fe20003f06270 */
[----:B----4-:R-:W-:Y:S01]  /*24c0*/  IMAD.WIDE R12, R157, 0x2, RZ ;  /* 0x000000029d0c7825 */ /* 0x010fe200078e02ff */
[----:B------:R-:W-:-:S04]  /*24d0*/  LOP3.LUT R0, R0, 0x1c0, RZ, 0xc0, !PT ;  /* 0x000001c000007812 */ /* 0x000fc800078ec0ff */
[----:B------:R-:W-:-:S05]  /*24e0*/  IADD3 R38, P1, R15, R12, RZ ;  /* 0x0000000c0f267210 */ /* 0x000fca0007f3e0ff */
[----:B------:R-:W-:Y:S01]  /*24f0*/  IMAD.X R39, R32, 0x1, R13, P1 ;  /* 0x0000000120277824 */ /* 0x000fe200008e060d */
[----:B------:R-:W-:-:S05]  /*2500*/  IADD3 R36, P1, R12, R20, RZ ;  /* 0x000000140c247210 */ /* 0x000fca0007f3e0ff */
[----:B-----5:R-:W-:Y:S01]  /*2510*/  IMAD.X R37, R13, 0x1, R33, P1 ;  /* 0x000000010d257824 */ /* 0x020fe200008e0621 */
[----:B------:R-:W-:Y:S01]  /*2520*/  IADD3 R34, P1, R12, R21, RZ ;  /* 0x000000150c227210 */ /* 0x000fe20007f3e0ff */
[----:B-1----:R-:W-:Y:S01]  /*2530*/  @P0 IMAD.WIDE R10, R157, 0x2, R8 ;  /* 0x000000029d0a0825 */ /* 0x002fe200078e0208 */
[----:B--2---:R-:W-:Y:S01]  /*2540*/  LEA R6, R16, c[0x0][0x1c8], 0x1 ;  /* 0x0000720010067a11 */ /* 0x004fe200078e08ff */
[----:B------:R-:W-:Y:S02]  /*2550*/  SHFL.IDX PT, R7, R14, 0x2, 0x181f ;  /* 0x00581f000e077f89 */ /* 0x000fe400000e0000 */
[----:B------:R-:W-:Y:S02]  /*2560*/  IMAD.X R35, R13, 0x1, R25, P1 ;  /* 0x000000010d237824 */ /* 0x000fe400008e0619 */
[--C-:B---3--:R-:W-:Y:S01]  /*2570*/  @P0 IMAD.WIDE R4, R155, 0x2, R8.reuse ;  /* 0x000000029b040825 */ /* 0x108fe200078e0208 */
[----:B------:R1:W-:Y:S03]  /*2580*/  @P0 LDGSTS.E.BYPASS.LTC128B.128 [R251+0xd100], [R10.64], !P2 ;  /* 0x0d1000000afb0fae */ /* 0x0003e6000d101d50 */
[--C-:B------:R-:W-:Y:S01]  /*2590*/  @P0 IMAD.WIDE R12, R153, 0x2, R8.reuse ;  /* 0x00000002990c0825 */ /* 0x100fe200078e0208 */
[----:B------:R-:W1:Y:S03]  /*25a0*/  SHFL.IDX PT, R6, R6, 0x2, 0x181f ;  /* 0x00581f0006067f89 */ /* 0x000e6600000e0000 */
[----:B------:R-:W-:Y:S01]  /*25b0*/  @P0 IMAD.WIDE R8, R151, 0x2, R8 ;  /* 0x0000000297080825 */ /* 0x000fe200078e0208 */
[----:B------:R2:W-:Y:S04]  /*25c0*/  @P0 LDGSTS.E.BYPASS.LTC128B.128 [R251+0x10100], [R4.64], !P5 ;  /* 0x1010000004fb0fae */ /* 0x0005e8000e901d50 */
[----:B------:R3:W-:Y:S04]  /*25d0*/  @P0 LDGSTS.E.BYPASS.LTC128B.128 [R251+0x13100], [R12.64], !P4 ;  /* 0x131000000cfb0fae */ /* 0x0007e8000e101d50 */
[----:B------:R4:W-:Y:S01]  /*25e0*/  @P0 LDGSTS.E.BYPASS.LTC128B.128 [R251+0x16100], [R8.64], !P6 ;  /* 0x1610000008fb0fae */ /* 0x0009e2000f101d50 */
[----:B------:R-:W-:-:S13]  /*25f0*/  ISETP.GT.AND P0, PT, R24, 0x40, PT ;  /* 0x000000401800780c */ /* 0x000fda0003f04270 */
[----:B-1----:R-:W-:-:S05]  /*2600*/  @P0 IMAD.WIDE R10, R157, 0x2, R6 ;  /* 0x000000029d0a0825 */ /* 0x002fca00078e0206 */
[----:B------:R1:W-:Y:S01]  /*2610*/  @P0 LDGSTS.E.BYPASS.LTC128B.128 [R251+0xe100], [R10.64], !P2 ;  /* 0x0e1000000afb0fae */ /* 0x0003e2000d101d50 */
[----:B--2---:R-:W-:-:S05]  /*2620*/  IMAD.WIDE R4, R155, 0x2, RZ ;  /* 0x000000029b047825 */ /* 0x004fca00078e02ff */
[----:B------:R-:W-:Y:S01]  /*2630*/  IADD3 R30, P1, R15, R4, RZ ;  /* 0x000000040f1e7210 */ /* 0x000fe20007f3e0ff */
[----:B----4-:R-:W-:-:S04]  /*2640*/  IMAD.SHL.U32 R8, R17, 0x8, RZ ;  /* 0x0000000811087824 */ /* 0x010fc800078e00ff */
[----:B------:R-:W-:Y:S01]  /*2650*/  IMAD.X R31, R32, 0x1, R5, P1 ;  /* 0x00000001201f7824 */ /* 0x000fe200008e0605 */
[----:B------:R-:W-:Y:S02]  /*2660*/  IADD3 R28, P1, R4, R20, RZ ;  /* 0x00000014041c7210 */ /* 0x000fe40007f3e0ff */
[----:B---3--:R-:W-:Y:S01]  /*2670*/  LOP3.LUT R12, R0, 0x8, R8, 0xf8, !PT ;  /* 0x00000008000c7812 */ /* 0x008fe200078ef808 */
[----:B------:R-:W-:Y:S01]  /*2680*/  @P0 IMAD.WIDE R8, R155, 0x2, R6 ;  /* 0x000000029b080825 */ /* 0x000fe200078e0206 */
[----:B------:R-:W-:-:S03]  /*2690*/  SHF.R.U32.HI R0, RZ, 0x3, R0 ;  /* 0x00000003ff007819 */ /* 0x000fc60000011600 */
[----:B------:R-:W-:Y:S01]  /*26a0*/  IMAD.X R29, R5, 0x1, R33, P1 ;  /* 0x00000001051d7824 */ /* 0x000fe200008e0621 */
[----:B------:R2:W-:Y:S01]  /*26b0*/  @P0 LDGSTS.E.BYPASS.LTC128B.128 [R251+0x11100], [R8.64], !P5 ;  /* 0x1110000008fb0fae */ /* 0x0005e2000e901d50 */
[----:B------:R-:W-:Y:S02]  /*26c0*/  IADD3 R26, P1, R4, R21, RZ ;  /* 0x00000015041a7210 */ /* 0x000fe40007f3e0ff */
[----:B------:R-:W-:Y:S01]  /*26d0*/  LOP3.LUT R145, R12, R0, RZ, 0x3c, !PT ;  /* 0x000000000c917212 */ /* 0x000fe200078e3cff */
[----:B------:R-:W-:Y:S02]  /*26e0*/  IMAD.SHL.U32 R0, R19, 0x40, RZ ;  /* 0x0000004013007824 */ /* 0x000fe400078e00ff */
[----:B------:R-:W-:Y:S02]  /*26f0*/  IMAD.X R27, R5, 0x1, R25, P1 ;  /* 0x00000001051b7824 */ /* 0x000fe400008e0619 */
[----:B------:R-:W-:Y:S01]  /*2700*/  IMAD.WIDE R4, R153, 0x2, RZ ;  /* 0x0000000299047825 */ /* 0x000fe200078e02ff */
[----:B------:R-:W-:-:S04]  /*2710*/  LOP3.LUT R144, R0, 0xfffffe00, RZ, 0xc0, !PT ;  /* 0xfffffe0000907812 */ /* 0x000fc800078ec0ff */
[----:B------:R-:W-:Y:S01]  /*2720*/  IADD3 R16, P1, R4, R20, RZ ;  /* 0x0000001404107210 */ /* 0x000fe20007f3e0ff */
[----:B------:R-:W-:-:S04]  /*2730*/  IMAD R0, R146, 0x400, R144 ;  /* 0x0000040092007824 */ /* 0x000fc800078e0290 */
[----:B------:R-:W-:Y:S02]  /*2740*/  IMAD.X R17, R5, 0x1, R33, P1 ;  /* 0x0000000105117824 */ /* 0x000fe400008e0621 */
[----:B------:R-:W-:-:S04]  /*2750*/  IMAD.IADD R0, R145, 0x1, R0 ;  /* 0x0000000191007824 */ /* 0x000fc800078e0200 */
[----:B------:R-:W-:Y:S02]  /*2760*/  IMAD.SHL.U32 R223, R0, 0x2, RZ ;  /* 0x0000000200df7824 */ /* 0x000fe400078e00ff */
[----:B------:R-:W-:Y:S02]  /*2770*/  IMAD.MOV.U32 R0, RZ, RZ, 0x40 ;  /* 0x00000040ff007424 */ /* 0x000fe400078e00ff */
[----:B--2---:R-:W-:-:S04]  /*2780*/  @P0 IMAD.WIDE R8, R153, 0x2, R6 ;  /* 0x0000000299080825 */ /* 0x004fc800078e0206 */
[----:B------:R-:W-:Y:S01]  /*2790*/  @P0 IMAD.WIDE R6, R151, 0x2, R6 ;  /* 0x0000000297060825 */ /* 0x000fe200078e0206 */
[----:B------:R1:W-:Y:S03]  /*27a0*/  @P0 LDGSTS.E.BYPASS.LTC128B.128 [R251+0x14100], [R8.64], !P4 ;  /* 0x1410000008fb0fae */ /* 0x0003e6000e101d50 */
[--C-:B------:R-:W-:Y:S01]  /*27b0*/  IMAD R224, R3, 0x2, R223.reuse ;  /* 0x0000000203e07824 */ /* 0x100fe200078e02df */
[----:B------:R2:W-:Y:S01]  /*27c0*/  @P0 LDGSTS.E.BYPASS.LTC128B.128 [R251+0x17100], [R6.64], !P6 ;  /* 0x1710000006fb0fae */ /* 0x0005e2000f101d50 */
[----:B------:R-:W-:Y:S01]  /*27d0*/  IADD3 R18, P0, R15, R4, RZ ;  /* 0x000000040f127210 */ /* 0x000fe20007f1e0ff */
[C---:B------:R-:W-:Y:S02]  /*27e0*/  IMAD R226, R2.reuse, 0x2, R223 ;  /* 0x0000000202e27824 */ /* 0x040fe400078e02df */
[----:B------:R-:W0:Y:S01]  /*27f0*/  LDGDEPBAR ;  /* 0x00000000000079af */ /* 0x000e220000000000 */
[----:B------:R-:W-:-:S02]  /*2800*/  IMAD R225, R2, 0x2, R224 ;  /* 0x0000000202e17824 */ /* 0x000fc400078e02e0 */
[----:B------:R-:W-:Y:S01]  /*2810*/  IMAD.X R19, R32, 0x1, R5, P0 ;  /* 0x0000000120137824 */ /* 0x000fe200000e0605 */
[----:B------:R-:W-:-:S05]  /*2820*/  IADD3 R22, P0, R4, R21, RZ ;  /* 0x0000001504167210 */ /* 0x000fca0007f1e0ff */
[----:B------:R-:W-:Y:S02]  /*2830*/  IMAD.X R23, R5, 0x1, R25, P0 ;  /* 0x0000000105177824 */ /* 0x000fe400000e0619 */
[----:B--2---:R-:W-:Y:S01]  /*2840*/  IMAD.WIDE R6, R151, 0x2, RZ ;  /* 0x0000000297067825 */ /* 0x004fe200078e02ff */
        /* <DEDUP_REMOVED lines=8> */
[C---:B------:R-:W-:Y:S01]  /*28d0*/  IMAD.X R13, R7.reuse, 0x1, R33, P1 ;  /* 0x00000001070d7824 */ /* 0x040fe200008e0621 */
[----:B------:R-:W-:Y:S01]  /*28e0*/  ISETP.GE.AND P1, PT, R42, c[0x0][0x1d4], PT ;  /* 0x000075002a007a0c */ /* 0x000fe20003f26270 */
[----:B------:R-:W-:Y:S01]  /*28f0*/  IMAD.X R21, R7, 0x1, R25, P0 ;  /* 0x0000000107157824 */ /* 0x000fe200000e0619 */
[----:B------:R-:W-:-:S02]  /*2900*/  ISETP.LT.OR P0, PT, R24, 0x1, P3 ;  /* 0x000000011800780c */ /* 0x000fc40001f01670 */
[----:B------:R-:W-:Y:S01]  /*2910*/  ISETP.GE.AND P3, PT, R64, c[0x0][0x1d4], PT ;  /* 0x0000750040007a0c */ /* 0x000fe20003f66270 */
[----:B------:R-:W-:Y:S04]  /*2920*/  LDSM.16.M88.4 R4, [R223+0x18100] ;  /* 0x01810000df04783b */ /* 0x000fe80000000200 */
[----:B-1----:R-:W-:Y:S04]  /*2930*/  LDSM.16.M88.4 R8, [R224+0x18100] ;  /* 0x01810000e008783b */ /* 0x002fe80000000200 */
[----:B------:R-:W1:Y:S04]  /*2940*/  LDSM.16.M88.4 R44, [R216+0xc100] ;  /* 0x00c10000d82c783b */ /* 0x000e680000000200 */
[----:B------:R-:W-:Y:S04]  /*2950*/  LDSM.16.M88.4 R48, [R216+0xc900] ;  /* 0x00c90000d830783b */ /* 0x000fe80000000200 */
[----:B------:R-:W-:Y:S04]  /*2960*/  LDSM.16.M88.4 R56, [R216+0xd100] ;  /* 0x00d10000d838783b */ /* 0x000fe80000000200 */
[----:B------:R-:W-:Y:S04]  /*2970*/  LDSM.16.M88.4 R60, [R216+0xd900] ;  /* 0x00d90000d83c783b */ /* 0x000fe80000000200 */
[----:B------:R-:W-:Y:S04]  /*2980*/  LDSM.16.M88.4 R68, [R216+0xe100] ;  /* 0x00e10000d844783b */ /* 0x000fe80000000200 */
[----:B------:R-:W2:Y:S04]  /*2990*/  LDSM.16.M88.4 R80, [R216+0xe900] ;  /* 0x00e90000d850783b */ /* 0x000ea80000000200 */
[----:B------:R-:W3:Y:S04]  /*29a0*/  LDSM.16.M88.4 R76, [R227] ;  /* 0x00000000e34c783b */ /* 0x000ee80000000200 */
[----:B------:R-:W-:Y:S04]  /*29b0*/  LDSM.16.M88.4 R72, [R227+0x800] ;  /* 0x00080000e348783b */ /* 0x000fe80000000200 */
[----:B------:R-:W-:Y:S04]  /*29c0*/  LDSM.16.M88.4 R92, [R227+0x1000] ;  /* 0x00100000e35c783b */ /* 0x000fe80000000200 */
[----:B------:R-:W-:Y:S04]  /*29d0*/  LDSM.16.M88.4 R112, [R227+0x1800] ;  /* 0x00180000e370783b */ /* 0x000fe80000000200 */
[----:B------:R-:W4:Y:S01]  /*29e0*/  LDSM.16.M88.4 R116, [R227+0x2000] ;  /* 0x00200000e374783b */ /* 0x000f220000000200 */
[C---:B-1----:R-:W-:Y:S03]  /*29f0*/  HMMA.16816.F32.BF16 R52, R4.reuse, R44, RZ ;  /* 0x0000002c0434723c */ /* 0x042fe600000418ff */
[----:B------:R-:W1:Y:S04]  /*2a00*/  LDSM.16.M88.4 R120, [R227+0x2800] ;  /* 0x00280000e378783b */ /* 0x000e680000000200 */
[----:B------:R-:W-:Y:S01]  /*2a10*/  @!PT LDS RZ, [RZ] ;  /* 0x00000000fffff984 */ /* 0x000fe20000000800 */
[----:B------:R-:W-:Y:S01]  /*2a20*/  @!PT LDS RZ, [RZ] ;  /* 0x00000000fffff984 */ /* 0x000fe20000000800 */
[----:B------:R-:W-:Y:S01]  /*2a30*/  @!PT LDS RZ, [RZ] ;  /* 0x00000000fffff984 */ /* 0x000fe20000000800 */
[----:B------:R5:W-:Y:S01]  /*2a40*/  LDGSTS.E.BYPASS.LTC128B.128 [R251+0x100], [R38.64], !P0 ;  /* 0x0010000026fb7fae */ /* 0x000be2000c101d50 */
[C---:B------:R-:W-:Y:S01]  /*2a50*/  ISETP.LT.OR P0, PT, R24.reuse, 0x1, P1 ;  /* 0x000000011800780c */ /* 0x040fe20000f01670 */
[C---:B--2---:R-:W-:Y:S11]  /*2a60*/  HMMA.16816.F32.BF16 R108, R4.reuse, R80, RZ ;  /* 0x00000050046c723c */ /* 0x044ff600000418ff */
[----:B------:R-:W-:Y:S01]  /*2a70*/  @!UPT UIADD3 URZ, URZ, URZ, URZ ;  /* 0x0000003f3f3ff290 */ /* 0x000fe2000fffe03f */
[----:B------:R2:W-:Y:S01]  /*2a80*/  LDGSTS.E.BYPASS.LTC128B.128 [R251+0x3100], [R30.64], !P0 ;  /* 0x031000001efb7fae */ /* 0x0005e2000c101d50 */
[C---:B------:R-:W-:Y:S02]  /*2a90*/  ISETP.LT.OR P0, PT, R24.reuse, 0x1, P3 ;  /* 0x000000011800780c */ /* 0x040fe40001f01670 */
[----:B------:R-:W-:Y:S01]  /*2aa0*/  ISETP.GE.AND P3, PT, R41, c[0x0][0x1d4], PT ;  /* 0x0000750029007a0c */ /* 0x000fe20003f66270 */
[----:B------:R-:W-:Y:S10]  /*2ab0*/  HMMA.16816.F32.BF16 R104, R4, R82, RZ ;  /* 0x000000520468723c */ /* 0x000ff400000418ff */
[----:B------:R1:W-:Y:S01]  /*2ac0*/  LDGSTS.E.BYPASS.LTC128B.128 [R251+0x6100], [R18.64], !P0 ;  /* 0x0610000012fb7fae */ /* 0x0003e2000c101d50 */
[----:B------:R-:W-:Y:S01]  /*2ad0*/  ISETP.LT.OR P0, PT, R24, 0x1, P3 ;  /* 0x000000011800780c */ /* 0x000fe20001f01670 */
[----:B---3--:R-:W-:Y:S11]  /*2ae0*/  HMMA.16816.F32.BF16 R100, R8, R76, R52 ;  /* 0x0000004c0864723c */ /* 0x008ff60000041834 */
[----:B------:R-:W-:Y:S01]  /*2af0*/  @!UPT UIADD3 URZ, URZ, URZ, URZ ;  /* 0x0000003f3f3ff290 */ /* 0x000fe2000fffe03f */
[----:B------:R3:W-:Y:S01]  /*2b00*/  LDGSTS.E.BYPASS.LTC128B.128 [R251+0x9100], [R14.64], !P0 ;  /* 0x091000000efb7fae */ /* 0x0007e2000c101d50 */
[----:B------:R-:W-:-:S04]  /*2b10*/  ISETP.GE.AND P0, PT, R157, c[0x0][0x1d4], PT ;  /* 0x000075009d007a0c */ /* 0x000fc80003f06270 */
[C---:B------:R-:W-:Y:S11]  /*2b20*/  ISETP.LT.OR P0, PT, R24.reuse, 0x21, P0 ;  /* 0x000000211800780c */ /* 0x040ff60000701670 */
[----:B------:R-:W-:Y:S02]  /*2b30*/  @!UPT UIADD3 URZ, URZ, URZ, URZ ;  /* 0x0000003f3f3ff290 */ /* 0x000fe4000fffe03f */
[----:B------:R5:W-:Y:S01]  /*2b40*/  LDGSTS.E.BYPASS.LTC128B.128 [R251+0x1100], [R36.64], !P0 ;  /* 0x0110000024fb7fae */ /* 0x000be2000c101d50 */
[----:B------:R-:W-:Y:S11]  /*2b50*/  ISETP.LT.OR P0, PT, R24, 0x21, P1 ;  /* 0x000000211800780c */ /* 0x000ff60000f01670 */
[----:B------:R-:W-:Y:S02]  /*2b60*/  @!UPT UIADD3 URZ, URZ, URZ, URZ ;  /* 0x0000003f3f3ff290 */ /* 0x000fe4000fffe03f */
[----:B------:R2:W-:Y:S01]  /*2b70*/  LDGSTS.E.BYPASS.LTC128B.128 [R251+0x4100], [R28.64], !P0 ;  /* 0x041000001cfb7fae */ /* 0x0005e2000c101d50 */
[----:B------:R-:W-:-:S04]  /*2b80*/  ISETP.GE.AND P0, PT, R64, c[0x0][0x1d4], PT ;  /* 0x0000750040007a0c */ /* 0x000fc80003f06270 */
[C---:B------:R-:W-:Y:S01]  /*2b90*/  ISETP.LT.OR P0, PT, R24.reuse, 0x21, P0 ;  /* 0x000000211800780c */ /* 0x040fe20000701670 */
[C---:B-----5:R-:W-:Y:S11]  /*2ba0*/  HMMA.16816.F32.BF16 R36, R4.reuse, R68, RZ ;  /* 0x000000440424723c */ /* 0x060ff600000418ff */
[----:B------:R-:W-:Y:S01]  /*2bb0*/  @!UPT UIADD3 URZ, URZ, URZ, URZ ;  /* 0x0000003f3f3ff290 */ /* 0x000fe2000fffe03f */
[----:B------:R1:W-:Y:S01]  /*2bc0*/  LDGSTS.E.BYPASS.LTC128B.128 [R251+0x7100], [R16.64], !P0 ;  /* 0x0710000010fb7fae */ /* 0x0003e2000c101d50 */
[----:B------:R-:W-:Y:S01]  /*2bd0*/  ISETP.LT.OR P0, PT, R24, 0x21, P3 ;  /* 0x000000211800780c */ /* 0x000fe20001f01670 */
[----:B--2---:R-:W-:Y:S11]  /*2be0*/  HMMA.16816.F32.BF16 R28, R4, R48, RZ ;  /* 0x00000030041c723c */ /* 0x004ff600000418ff */
[----:B------:R-:W-:Y:S01]  /*2bf0*/  @!UPT UIADD3 URZ, URZ, URZ, URZ ;  /* 0x0000003f3f3ff290 */ /* 0x000fe2000fffe03f */
[----:B------:R3:W-:Y:S01]  /*2c00*/  LDGSTS.E.BYPASS.LTC128B.128 [R251+0xa100], [R12.64], !P0 ;  /* 0x0a1000000cfb7fae */ /* 0x0007e2000c101d50 */
[----:B------:R-:W-:-:S04]  /*2c10*/  ISETP.GE.AND P0, PT, R157, c[0x0][0x1d4], PT ;  /* 0x000075009d007a0c */ /* 0x000fc80003f06270 */
[C---:B------:R-:W-:Y:S01]  /*2c20*/  ISETP.LT.OR P0, PT, R24.reuse, 0x41, P0 ;  /* 0x000000411800780c */ /* 0x040fe20000701670 */
[----:B----4-:R-:W-:Y:S08]  /*2c30*/  HMMA.16816.F32.BF16 R36, R8, R116, R36 ;  /* 0x000000740824723c */ /* 0x010ff00000041824 */
[----:B-1----:R-:W-:Y:S04]  /*2c40*/  HMMA.16816.F32.BF16 R16, R4, R50, RZ ;  /* 0x000000320410723c */ /* 0x002fe800000418ff */
[----:B------:R1:W-:Y:S01]  /*2c50*/  LDGSTS.E.BYPASS.LTC128B.128 [R251+0x2100], [R34.64], !P0 ;  /* 0x0210000022fb7fae */ /* 0x0003e2000c101d50 */
[----:B------:R-:W-:-:S02]  /*2c60*/  ISETP.LT.OR P0, PT, R24, 0x41, P1 ;  /* 0x000000411800780c */ /* 0x000fc40000f01670 */
[----:B------:R-:W-:Y:S01]  /*2c70*/  ISETP.GE.AND P1, PT, R64, c[0x0][0x1d4], PT ;  /* 0x0000750040007a0c */ /* 0x000fe20003f26270 */
[----:B------:R-:W-:Y:S03]  /*2c80*/  HMMA.16816.F32.BF16 R48, R4, R58, RZ ;  /* 0x0000003a0430723c */ /* 0x000fe600000418ff */
[----:B------:R-:W-:-:S05]  /*2c90*/  ISETP.LT.OR P1, PT, R24, 0x41, P1 ;  /* 0x000000411800780c */ /* 0x000fca0000f21670 */
[----:B---3--:R-:W-:Y:S02]  /*2ca0*/  HMMA.16816.F32.BF16 R12, R4, R56, RZ ;  /* 0x00000038040c723c */ /* 0x008fe400000418ff */
[----:B------:R2:W-:Y:S01]  /*2cb0*/  LDGSTS.E.BYPASS.LTC128B.128 [R251+0x5100], [R26.64], !P0 ;  /* 0x051000001afb7fae */ /* 0x0005e2000c101d50 */
[----:B------:R-:W-:-:S04]  /*2cc0*/  LOP3.LUT P0, RZ, R40, 0x4, RZ, 0xc0, !PT ;  /* 0x0000000428ff7812 */ /* 0x000fc8000780c0ff */
[----:B------:R-:W-:Y:S01]  /*2cd0*/  SEL R0, R0, 0xffffffc0, !P0 ;  /* 0xffffffc000007807 */ /* 0x000fe20004000000 */
[C---:B------:R-:W-:Y:S01]  /*2ce0*/  HMMA.16816.F32.BF16 R40, R4.reuse, R62, RZ ;  /* 0x0000003e0428723c */ /* 0x040fe200000418ff */
[----:B------:R-:W-:Y:S01]  /*2cf0*/  ISETP.LT.OR P0, PT, R24, 0x41, P3 ;  /* 0x000000411800780c */ /* 0x000fe20001f01670 */
[----:B------:R3:W-:Y:S01]  /*2d00*/  LDGSTS.E.BYPASS.LTC128B.128 [R251+0x8100], [R22.64], !P1 ;  /* 0x0810000016fb7fae */ /* 0x0007e2000c901d50 */
[----:B------:R-:W-:Y:S01]  /*2d10*/  ISETP.GT.AND P3, PT, R159, 0x5f, PT ;  /* 0x0000005f9f00780c */ /* 0x000fe20003f64270 */
[----:B------:R-:W-:Y:S02]  /*2d20*/  IMAD.IADD R222, R216, 0x1, R0 ;  /* 0x00000001d8de7824 */ /* 0x000fe400078e0200 */
[----:B------:R-:W-:Y:S02]  /*2d30*/  IMAD.IADD R221, R0, 0x1, R227 ;  /* 0x0000000100dd7824 */ /* 0x000fe400078e02e3 */
[C---:B-1----:R-:W-:Y:S06]  /*2d40*/  HMMA.16816.F32.BF16 R32, R4.reuse, R46, RZ ;  /* 0x0000002e0420723c */ /* 0x042fec00000418ff */
[----:B------:R3:W-:Y:S01]  /*2d50*/  LDGSTS.E.BYPASS.LTC128B.128 [R251+0xb100], [R20.64], !P0 ;  /* 0x0b10000014fb7fae */ /* 0x0007e2000c101d50 */
[----:B------:R-:W-:Y:S01]  /*2d60*/  PLOP3.LUT P0, PT, PT, PT, UP0, 0x40, 0x0 ;  /* 0x000000000000781c */ /* 0x000fe20003f0e808 */
[C---:B------:R-:W-:Y:S02]  /*2d70*/  HMMA.16816.F32.BF16 R44, R4.reuse, R60, RZ ;  /* 0x0000003c042c723c */ /* 0x040fe400000418ff */
[----:B------:R-:W-:Y:S04]  /*2d80*/  LDSM.16.M88.4 R64, [R222+0xc100] ;  /* 0x00c10000de40783b */ /* 0x000fe80000000200 */
[----:B------:R-:W-:Y:S02]  /*2d90*/  LDSM.16.M88.4 R60, [R222+0xd100] ;  /* 0x00d10000de3c783b */ /* 0x000fe40000000200 */
[----:B------:R-:W-:Y:S02]  /*2da0*/  HMMA.16816.F32.BF16 R56, R4, R70, RZ ;  /* 0x000000460438723c */ /* 0x000fe400000418ff */
[----:B------:R-:W1:Y:S04]  /*2db0*/  LDSM.16.M88.4 R4, [R226+0x18100] ;  /* 0x01810000e204783b */ /* 0x000e680000000200 */
[----:B--2---:R-:W-:Y:S02]  /*2dc0*/  LDSM.16.M88.4 R24, [R222+0xe900] ;  /* 0x00e90000de18783b */ /* 0x004fe40000000200 */
[C---:B------:R-:W-:Y:S02]  /*2dd0*/  HMMA.16816.F32.BF16 R96, R8.reuse, R78, R32 ;  /* 0x0000004e0860723c */ /* 0x040fe40000041820 */
[----:B------:R-:W-:Y:S04]  /*2de0*/  LDSM.16.M88.4 R128, [R227+0xb800] ;  /* 0x00b80000e380783b */ /* 0x000fe80000000200 */
[----:B------:R-:W-:Y:S02]  /*2df0*/  LDSM.16.M88.4 R140, [R222+0x15100] ;  /* 0x01510000de8c783b */ /* 0x000fe40000000200 */
[C---:B------:R-:W-:Y:S02]  /*2e00*/  HMMA.16816.F32.BF16 R52, R8.reuse, R114, R40 ;  /* 0x000000720834723c */ /* 0x040fe40000041828 */
[----:B------:R-:W2:Y:S04]  /*2e10*/  LDSM.16.M88.4 R40, [R222+0xd900] ;  /* 0x00d90000de28783b */ /* 0x000ea80000000200 */
[----:B------:R-:W-:Y:S02]  /*2e20*/  LDSM.16.M88.4 R124, [R222+0x16900] ;  /* 0x01690000de7c783b */ /* 0x000fe40000000200 */
[C---:B------:R-:W-:Y:S02]  /*2e30*/  HMMA.16816.F32.BF16 R88, R8.reuse, R72, R28 ;  /* 0x000000480858723c */ /* 0x040fe4000004181c */
[----:B------:R-:W-:Y:S04]  /*2e40*/  LDSM.16.M88.4 R28, [R222+0xe100] ;  /* 0x00e10000de1c783b */ /* 0x000fe80000000200 */
[----:B------:R-:W-:Y:S02]  /*2e50*/  LDSM.16.M88.4 R132, [R222+0x17100] ;  /* 0x01710000de84783b */ /* 0x000fe40000000200 */
[C---:B------:R-:W-:Y:S02]  /*2e60*/  HMMA.16816.F32.BF16 R84, R8.reuse, R74, R16 ;  /* 0x0000004a0854723c */ /* 0x040fe40000041810 */
[----:B------:R-:W4:Y:S04]  /*2e70*/  LDSM.16.M88.4 R72, [R222+0xc900] ;  /* 0x00c90000de48783b */ /* 0x000f280000000200 */
[----:B------:R-:W-:Y:S02]  /*2e80*/  LDSM.16.M88.4 R16, [R225+0x18100] ;  /* 0x01810000e110783b */ /* 0x000fe40000000200 */
[C---:B------:R-:W-:Y:S02]  /*2e90*/  HMMA.16816.F32.BF16 R68, R8.reuse, R112, R44 ;  /* 0x000000700844723c */ /* 0x040fe4000004182c */
[----:B------:R-:W5:Y:S04]  /*2ea0*/  LDSM.16.M88.4 R112, [R221] ;  /* 0x00000000dd70783b */ /* 0x000f680000000200 */
[----:B------:R-:W-:Y:S02]  /*2eb0*/  LDSM.16.M88.4 R136, [R222+0x17900] ;  /* 0x01790000de88783b */ /* 0x000fe40000000200 */
[C---:B------:R-:W-:Y:S02]  /*2ec0*/  HMMA.16816.F32.BF16 R80, R8.reuse, R92, R12 ;  /* 0x0000005c0850723c */ /* 0x040fe4000004180c */
[----:B------:R-:W0:Y:S06]  /*2ed0*/  LDGDEPBAR ;  /* 0x00000000000079af */ /* 0x000e2c0000000000 */
[C---:B------:R-:W-:Y:S01]  /*2ee0*/  HMMA.16816.F32.BF16 R76, R8.reuse, R94, R48 ;  /* 0x0000005e084c723c */ /* 0x040fe20000041830 */
[----:B------:R-:W-:Y:S07]  /*2ef0*/  LDSM.16.M88.4 R92, [R221+0x1000] ;  /* 0x00100000dd5c783b */ /* 0x000fee0000000200 */
[C---:B---3--:R-:W-:Y:S01]  /*2f00*/  HMMA.16816.F32.BF16 R20, R8.reuse, R120, R108 ;  /* 0x000000780814723c */ /* 0x048fe2000004186c */
[----:B------:R-:W-:Y:S07]  /*2f10*/  LDSM.16.M88.4 R108, [R221+0x800] ;  /* 0x00080000dd6c783b */ /* 0x000fee0000000200 */
[C---:B------:R-:W-:Y:S08]  /*2f20*/  HMMA.16816.F32.BF16 R32, R8.reuse, R118, R56 ;  /* 0x000000760820723c */ /* 0x040ff00000041838 */
[----:B------:R-:W-:Y:S01]  /*2f30*/  HMMA.16816.F32.BF16 R12, R8, R122, R104 ;  /* 0x0000007a080c723c */ /* 0x000fe20000041868 */
[----:B------:R-:W-:Y:S07]  /*2f40*/  LDSM.16.M88.4 R104, [R227+0x3000] ;  /* 0x00300000e368783b */ /* 0x000fee0000000200 */
[C---:B-1----:R-:W-:Y:S01]  /*2f50*/  HMMA.16816.F32.BF16 R8, R4.reuse, R64, R100 ;  /* 0x000000400408723c */ /* 0x042fe20000041864 */
[----:B------:R-:W-:Y:S07]  /*2f60*/  LDSM.16.M88.4 R100, [R227+0x4000] ;  /* 0x00400000e364783b */ /* 0x000fee0000000200 */
[C---:B------:R-:W-:Y:S01]  /*2f70*/  HMMA.16816.F32.BF16 R44, R4.reuse, R66, R96 ;  /* 0x00000042042c723c */ /* 0x040fe20000041860 */
[----:B------:R-:W1:Y:S04]  /*2f80*/  LDSM.16.M88.4 R64, [R221+0x1800] ;  /* 0x00180000dd40783b */ /* 0x000e680000000200 */
[----:B------:R-:W3:Y:S03]  /*2f90*/  LDSM.16.M88.4 R96, [R221+0x2000] ;  /* 0x00200000dd60783b */ /* 0x000ee60000000200 */
[C---:B--2---:R-:W-:Y:S08]  /*2fa0*/  HMMA.16816.F32.BF16 R68, R4.reuse, R40, R68 ;  /* 0x000000280444723c */ /* 0x044ff00000041844 */
[C---:B----4-:R-:W-:Y:S08]  /*2fb0*/  HMMA.16816.F32.BF16 R48, R4.reuse, R72, R88 ;  /* 0x000000480430723c */ /* 0x050ff00000041858 */
[C---:B------:R-:W-:Y:S08]  /*2fc0*/  HMMA.16816.F32.BF16 R56, R4.reuse, R42, R52 ;  /* 0x0000002a0438723c */ /* 0x040ff00000041834 */
[C---:B------:R-:W-:Y:S08]  /*2fd0*/  HMMA.16816.F32.BF16 R80, R4.reuse, R60, R80 ;  /* 0x0000003c0450723c */ /* 0x040ff00000041850 */
[C---:B------:R-:W-:Y:S01]  /*2fe0*/  HMMA.16816.F32.BF16 R76, R4.reuse, R62, R76 ;  /* 0x0000003e044c723c */ /* 0x040fe2000004184c */
[----:B------:R-:W-:Y:S07]  /*2ff0*/  LDSM.16.M88.4 R60, [R216+0x10900] ;  /* 0x01090000d83c783b */ /* 0x000fee0000000200 */
[C---:B------:R-:W-:Y:S01]  /*3000*/  HMMA.16816.F32.BF16 R88, R4.reuse, R24, R20 ;  /* 0x000000180458723c */ /* 0x040fe20000041814 */
[----:B------:R-:W2:Y:S07]  /*3010*/  LDSM.16.M88.4 R20, [R221+0x2800] ;  /* 0x00280000dd14783b */ /* 0x000eae0000000200 */
[C---:B------:R-:W-:Y:S08]  /*3020*/  HMMA.16816.F32.BF16 R84, R4.reuse, R74, R84 ;  /* 0x0000004a0454723c */ /* 0x040ff00000041854 */
[C---:B------:R-:W-:Y:S08]  /*3030*/  HMMA.16816.F32.BF16 R52, R4.reuse, R28, R36 ;  /* 0x0000001c0434723c */ /* 0x040ff00000041824 */
[C---:B------:R-:W-:Y:S01]  /*3040*/  HMMA.16816.F32.BF16 R32, R4.reuse, R30, R32 ;  /* 0x0000001e0420723c */ /* 0x040fe20000041820 */
[----:B------:R-:W-:Y:S07]  /*3050*/  LDSM.16.M88.4 R28, [R216+0xf100] ;  /* 0x00f10000d81c783b */ /* 0x000fee0000000200 */
[----:B------:R-:W-:Y:S01]  /*3060*/  HMMA.16816.F32.BF16 R24, R4, R26, R12 ;  /* 0x0000001a0418723c */ /* 0x000fe2000004180c */
[----:B------:R-:W4:Y:S04]  /*3070*/  LDSM.16.M88.4 R4, [R223+0x1c100] ;  /* 0x01c10000df04783b */ /* 0x000f280000000200 */
[----:B------:R-:W-:Y:S03]  /*3080*/  LDSM.16.M88.4 R12, [R224+0x1c100] ;  /* 0x01c10000e00c783b */ /* 0x000fe60000000200 */
[C---:B-----5:R-:W-:Y:S01]  /*3090*/  HMMA.16816.F32.BF16 R36, R16.reuse, R114, R44 ;  /* 0x000000721024723c */ /* 0x060fe2000004182c */
[----:B------:R-:W5:Y:S07]  /*30a0*/  LDSM.16.M88.4 R44, [R216+0xf900] ;  /* 0x00f90000d82c783b */ /* 0x000f6e0000000200 */
[C---:B-1----:R-:W-:Y:S08]  /*30b0*/  HMMA.16816.F32.BF16 R72, R16.reuse, R64, R68 ;  /* 0x000000401048723c */ /* 0x042ff00000041844 */
[C---:B------:R-:W-:Y:S01]  /*30c0*/  HMMA.16816.F32.BF16 R68, R16.reuse, R66, R56 ;  /* 0x000000421044723c */ /* 0x040fe20000041838 */
[----:B------:R-:W1:Y:S04]  /*30d0*/  LDSM.16.M88.4 R56, [R216+0x11100] ;  /* 0x01110000d838783b */ /* 0x000e680000000200 */
[----:B------:R-:W1:Y:S03]  /*30e0*/  LDSM.16.M88.4 R64, [R216+0x10100] ;  /* 0x01010000d840783b */ /* 0x000e660000000200 */
[C---:B------:R-:W-:Y:S08]  /*30f0*/  HMMA.16816.F32.BF16 R80, R16.reuse, R92, R80 ;  /* 0x0000005c1050723c */ /* 0x040ff00000041850 */
[C---:B------:R-:W-:Y:S01]  /*3100*/  HMMA.16816.F32.BF16 R76, R16.reuse, R94, R76 ;  /* 0x0000005e104c723c */ /* 0x040fe2000004184c */
[----:B------:R-:W1:Y:S07]  /*3110*/  LDSM.16.M88.4 R92, [R216+0x11900] ;  /* 0x01190000d85c783b */ /* 0x000e6e0000000200 */
[C---:B------:R-:W-:Y:S08]  /*3120*/  HMMA.16816.F32.BF16 R8, R16.reuse, R112, R8 ;  /* 0x000000701008723c */ /* 0x040ff00000041808 */
[C---:B------:R-:W-:Y:S08]  /*3130*/  HMMA.16816.F32.BF16 R84, R16.reuse, R110, R84 ;  /* 0x0000006e1054723c */ /* 0x040ff00000041854 */
[C---:B------:R-:W-:Y:S01]  /*3140*/  HMMA.16816.F32.BF16 R40, R16.reuse, R108, R48 ;  /* 0x0000006c1028723c */ /* 0x040fe20000041830 */
[----:B------:R-:W-:Y:S07]  /*3150*/  LDSM.16.M88.4 R108, [R227+0x4800] ;  /* 0x00480000e36c783b */ /* 0x000fee0000000200 */
[C---:B---3--:R-:W-:Y:S08]  /*3160*/  HMMA.16816.F32.BF16 R52, R16.reuse, R96, R52 ;  /* 0x000000601034723c */ /* 0x048ff00000041834 */
[C---:B------:R-:W-:Y:S01]  /*3170*/  HMMA.16816.F32.BF16 R48, R16.reuse, R98, R32 ;  /* 0x000000621030723c */ /* 0x040fe20000041820 */
[----:B------:R-:W3:Y:S07]  /*3180*/  LDSM.16.M88.4 R96, [R227+0x3800] ;  /* 0x00380000e360783b */ /* 0x000eee0000000200 */
[C---:B--2---:R-:W-:Y:S08]  /*3190*/  HMMA.16816.F32.BF16 R88, R16.reuse, R20, R88 ;  /* 0x000000141058723c */ /* 0x044ff00000041858 */
[----:B------:R-:W-:Y:S08]  /*31a0*/  HMMA.16816.F32.BF16 R32, R16, R22, R24 ;  /* 0x000000161020723c */ /* 0x000ff00000041818 */
[C---:B----4-:R-:W-:Y:S01]  /*31b0*/  HMMA.16816.F32.BF16 R20, R4.reuse, R30, R36 ;  /* 0x0000001e0414723c */ /* 0x050fe20000041824 */
[----:B------:R-:W-:Y:S07]  /*31c0*/  LDSM.16.M88.4 R36, [R227+0x5800] ;  /* 0x00580000e324783b */ /* 0x000fee0000000200 */
[C---:B------:R-:W-:Y:S01]  /*31d0*/  HMMA.16816.F32.BF16 R24, R4.reuse, R28, R8 ;  /* 0x0000001c0418723c */ /* 0x040fe20000041808 */
[----:B------:R-:W-:Y:S07]  /*31e0*/  LDSM.16.M88.4 R28, [R222+0xf100] ;  /* 0x00f10000de1c783b */ /* 0x000fee0000000200 */
[C---:B-----5:R-:W-:Y:S08]  /*31f0*/  HMMA.16816.F32.BF16 R8, R4.reuse, R46, R84 ;  /* 0x0000002e0408723c */ /* 0x060ff00000041854 */
[C---:B------:R-:W-:Y:S08]  /*3200*/  HMMA.16816.F32.BF16 R72, R4.reuse, R60, R72 ;  /* 0x0000003c0448723c */ /* 0x040ff00000041848 */
[C---:B------:R-:W-:Y:S08]  /*3210*/  HMMA.16816.F32.BF16 R84, R4.reuse, R62, R68 ;  /* 0x0000003e0454723c */ /* 0x040ff00000041844 */
[C---:B------:R-:W-:Y:S01]  /*3220*/  HMMA.16816.F32.BF16 R16, R4.reuse, R44, R40 ;  /* 0x0000002c0410723c */ /* 0x040fe20000041828 */
[----:B------:R-:W2:Y:S07]  /*3230*/  LDSM.16.M88.4 R44, [R227+0x5000] ;  /* 0x00500000e32c783b */ /* 0x000eae0000000200 */
[C---:B-1----:R-:W-:Y:S08]  /*3240*/  HMMA.16816.F32.BF16 R68, R4.reuse, R56, R52 ;  /* 0x000000380444723c */ /* 0x042ff00000041834 */
[C---:B------:R-:W-:Y:S08]  /*3250*/  HMMA.16816.F32.BF16 R60, R4.reuse, R58, R48 ;  /* 0x0000003a043c723c */ /* 0x040ff00000041830 */
[C---:B------:R-:W-:Y:S08]  /*3260*/  HMMA.16816.F32.BF16 R80, R4.reuse, R64, R80 ;  /* 0x000000400450723c */ /* 0x040ff00000041850 */
[C---:B------:R-:W-:Y:S01]  /*3270*/  HMMA.16816.F32.BF16 R76, R4.reuse, R66, R76 ;  /* 0x00000042044c723c */ /* 0x040fe2000004184c */
[----:B------:R-:W-:Y:S07]  /*3280*/  LDSM.16.M88.4 R64, [R222+0x10100] ;  /* 0x01010000de40783b */ /* 0x000fee0000000200 */
[C---:B------:R-:W-:Y:S01]  /*3290*/  HMMA.16816.F32.BF16 R56, R4.reuse, R92, R88 ;  /* 0x0000005c0438723c */ /* 0x040fe20000041858 */
[----:B------:R-:W-:Y:S07]  /*32a0*/  LDSM.16.M88.4 R88, [R222+0x11100] ;  /* 0x01110000de58783b */ /* 0x000fee0000000200 */
[----:B------:R-:W-:Y:S01]  /*32b0*/  HMMA.16816.F32.BF16 R52, R4, R94, R32 ;  /* 0x0000005e0434723c */ /* 0x000fe20000041820 */
[----:B------:R-:W1:Y:S07]  /*32c0*/  LDSM.16.M88.4 R4, [R226+0x1c100] ;  /* 0x01c10000e204783b */ /* 0x000e6e0000000200 */
[C---:B------:R-:W-:Y:S08]  /*32d0*/  HMMA.16816.F32.BF16 R40, R12.reuse, R106, R20 ;  /* 0x0000006a0c28723c */ /* 0x040ff00000041814 */
[C---:B------:R-:W-:Y:S01]  /*32e0*/  HMMA.16816.F32.BF16 R48, R12.reuse, R104, R24 ;  /* 0x000000680c30723c */ /* 0x040fe20000041818 */
[----:B------:R-:W4:Y:S04]  /*32f0*/  LDSM.16.M88.4 R24, [R222+0xf900] ;  /* 0x00f90000de18783b */ /* 0x000f280000000200 */
[----:B------:R-:W-:Y:S03]  /*3300*/  LDSM.16.M88.4 R104, [R221+0x3800] ;  /* 0x00380000dd68783b */ /* 0x000fe60000000200 */
[C---:B------:R-:W-:Y:S08]  /*3310*/  HMMA.16816.F32.BF16 R76, R12.reuse, R102, R76 ;  /* 0x000000660c4c723c */ /* 0x040ff0000004184c */
[C---:B---3--:R-:W-:Y:S08]  /*3320*/  HMMA.16816.F32.BF16 R32, R12.reuse, R96, R16 ;  /* 0x000000600c20723c */ /* 0x048ff00000041810 */
[C---:B------:R-:W-:Y:S01]  /*3330*/  HMMA.16816.F32.BF16 R20, R12.reuse, R98, R8 ;  /* 0x000000620c14723c */ /* 0x040fe20000041808 */
[----:B------:R-:W-:Y:S04]  /*3340*/  LDSM.16.M88.4 R8, [R225+0x1c100] ;  /* 0x01c10000e108783b */ /* 0x000fe80000000200 */
[----:B------:R-:W-:Y:S03]  /*3350*/  LDSM.16.M88.4 R96, [R222+0x11900] ;  /* 0x01190000de60783b */ /* 0x000fe60000000200 */
[C---:B------:R-:W-:Y:S08]  /*3360*/  HMMA.16816.F32.BF16 R72, R12.reuse, R108, R72 ;  /* 0x0000006c0c48723c */ /* 0x040ff00000041848 */
[C---:B------:R-:W-:Y:S01]  /*3370*/  HMMA.16816.F32.BF16 R84, R12.reuse, R110, R84 ;  /* 0x0000006e0c54723c */ /* 0x040fe20000041854 */
[----:B------:R-:W3:Y:S07]  /*3380*/  LDSM.16.M88.4 R108, [R221+0x3000] ;  /* 0x00300000dd6c783b */ /* 0x000eee0000000200 */
[C---:B------:R-:W-:Y:S01]  /*3390*/  HMMA.16816.F32.BF16 R16, R12.reuse, R100, R80 ;  /* 0x000000640c10723c */ /* 0x040fe20000041850 */
[----:B------:R-:W5:Y:S07]  /*33a0*/  LDSM.16.M88.4 R80, [R222+0x10900] ;  /* 0x01090000de50783b */ /* 0x000f6e0000000200 */
[C---:B--2---:R-:W-:Y:S08]  /*33b0*/  HMMA.16816.F32.BF16 R68, R12.reuse, R44, R68 ;  /* 0x0000002c0c44723c */ /* 0x044ff00000041844 */
[C---:B------:R-:W-:Y:S08]  /*33c0*/  HMMA.16816.F32.BF16 R60, R12.reuse, R46, R60 ;  /* 0x0000002e0c3c723c */ /* 0x040ff0000004183c */
[C---:B------:R-:W-:Y:S08]  /*33d0*/  HMMA.16816.F32.BF16 R56, R12.reuse, R36, R56 ;  /* 0x000000240c38723c */ /* 0x040ff00000041838 */
[----:B------:R-:W-:Y:S08]  /*33e0*/  HMMA.16816.F32.BF16 R52, R12, R38, R52 ;  /* 0x000000260c34723c */ /* 0x000ff00000041834 */
[C---:B-1----:R-:W-:Y:S01]  /*33f0*/  HMMA.16816.F32.BF16 R12, R4.reuse, R30, R40 ;  /* 0x0000001e040c723c */ /* 0x042fe20000041828 */
[----:B------:R-:W1:Y:S07]  /*3400*/  LDSM.16.M88.4 R40, [R221+0x4000] ;  /* 0x00400000dd28783b */ /* 0x000e6e0000000200 */
[C---:B------:R-:W-:Y:S08]  /*3410*/  HMMA.16816.F32.BF16 R48, R4.reuse, R28, R48 ;  /* 0x0000001c0430723c */ /* 0x040ff00000041830 */
[C---:B------:R-:W-:Y:S08]  /*3420*/  HMMA.16816.F32.BF16 R28, R4.reuse, R66, R76 ;  /* 0x00000042041c723c */ /* 0x040ff0000004184c */
[C---:B----4-:R-:W-:Y:S08]  /*3430*/  HMMA.16816.F32.BF16 R44, R4.reuse, R24, R32 ;  /* 0x00000018042c723c */ /* 0x050ff00000041820 */
[C---:B------:R-:W-:Y:S08]  /*3440*/  HMMA.16816.F32.BF16 R36, R4.reuse, R26, R20 ;  /* 0x0000001a0424723c */ /* 0x040ff00000041814 */
[----:B------:R-:W-:Y:S01]  /*3450*/  HMMA.16816.F32.BF16 R32, R4, R64, R16 ;  /* 0x000000400420723c */ /* 0x000fe20000041810 */
[----:B------:R-:W2:Y:S07]  /*3460*/  LDSM.16.M88.4 R16, [R221+0x4800] ;  /* 0x00480000dd10783b */ /* 0x000eae0000000200 */
[----:B---3--:R-:W-:Y:S08]  /*3470*/  HMMA.16816.F32.BF16 R92, R8, R108, R48 ;  /* 0x0000006c085c723c */ /* 0x008ff00000041830 */
[C---:B-----5:R-:W-:Y:S01]  /*3480*/  HMMA.16816.F32.BF16 R24, R4.reuse, R80, R72 ;  /* 0x000000500418723c */ /* 0x060fe20000041848 */
[----:B------:R-:W-:Y:S07]  /*3490*/  LDSM.16.M88.4 R72, [R216+0x12100] ;  /* 0x01210000d848783b */ /* 0x000fee0000000200 */
[C---:B------:R-:W-:Y:S08]  /*34a0*/  HMMA.16816.F32.BF16 R20, R4.reuse, R82, R84 ;  /* 0x000000520414723c */ /* 0x040ff00000041854 */
[----:B------:R-:W-:Y:S01]  /*34b0*/  HMMA.16816.F32.BF16 R100, R4, R96, R56 ;  /* 0x000000600464723c */ /* 0x000fe20000041838 */
[----:B------:R-:W-:Y:S07]  /*34c0*/  LDSM.16.M88.4 R56, [R221+0x5800] ;  /* 0x00580000dd38783b */ /* 0x000fee0000000200 */
[----:B------:R-:W-:Y:S01]  /*34d0*/  HMMA.16816.F32.BF16 R108, R8, R110, R12 ;  /* 0x0000006e086c723c */ /* 0x000fe2000004180c */
[----:B------:R-:W3:Y:S07]  /*34e0*/  LDSM.16.M88.4 R12, [R221+0x5000] ;  /* 0x00500000dd0c783b */ /* 0x000eee0000000200 */
[C---:B------:R-:W-:Y:S08]  /*34f0*/  HMMA.16816.F32.BF16 R84, R4.reuse, R88, R68 ;  /* 0x000000580454723c */ /* 0x040ff00000041844 */
        /* <DEDUP_REMOVED lines=9> */
[C---:B--2---:R-:W-:Y:S01]  /*3590*/  HMMA.16816.F32.BF16 R60, R8.reuse, R16, R24 ;  /* 0x00000010083c723c */ /* 0x044fe20000041818 */
[----:B------:R-:W2:Y:S07]  /*35a0*/  LDSM.16.M88.4 R24, [R216+0x13900] ;  /* 0x01390000d818783b */ /* 0x000eae0000000200 */
[C---:B------:R-:W-:Y:S08]  /*35b0*/  HMMA.16816.F32.BF16 R64, R8.reuse, R40, R32 ;  /* 0x000000280840723c */ /* 0x040ff00000041820 */
[C---:B------:R-:W-:Y:S01]  /*35c0*/  HMMA.16816.F32.BF16 R40, R8.reuse, R18, R20 ;  /* 0x000000120828723c */ /* 0x040fe20000041814 */
[----:B------:R-:W5:Y:S07]  /*35d0*/  LDSM.16.M88.4 R20, [R216+0x14900] ;  /* 0x01490000d814783b */ /* 0x000f6e0000000200 */
[C---:B---3--:R-:W-:Y:S08]  /*35e0*/  HMMA.16816.F32.BF16 R48, R8.reuse, R12, R84 ;  /* 0x0000000c0830723c */ /* 0x048ff00000041854 */
[C---:B------:R-:W-:Y:S01]  /*35f0*/  HMMA.16816.F32.BF16 R36, R8.reuse, R14, R80 ;  /* 0x0000000e0824723c */ /* 0x040fe20000041850 */
[----:B------:R-:W-:Y:S04]  /*3600*/  LDSM.16.M88.4 R12, [R224+0x20100] ;  /* 0x02010000e00c783b */ /* 0x000fe80000000200 */
[----:B------:R-:W-:Y:S03]  /*3610*/  LDSM.16.M88.4 R80, [R227+0x8000] ;  /* 0x00800000e350783b */ /* 0x000fe60000000200 */
[C---:B------:R-:W-:Y:S08]  /*3620*/  HMMA.16816.F32.BF16 R32, R8.reuse, R56, R100 ;  /* 0x000000380820723c */ /* 0x040ff00000041864 */
[----:B------:R-:W-:Y:S08]  /*3630*/  HMMA.16816.F32.BF16 R16, R8, R58, R96 ;  /* 0x0000003a0810723c */ /* 0x000ff00000041860 */
[C---:B----4-:R-:W-:Y:S08]  /*3640*/  HMMA.16816.F32.BF16 R8, R4.reuse, R72, R92 ;  /* 0x000000480408723c */ /* 0x050ff0000004185c */
[C---:B-1----:R-:W-:Y:S08]  /*3650*/  HMMA.16816.F32.BF16 R100, R4.reuse, R28, R88 ;  /* 0x0000001c0464723c */ /* 0x042ff00000041858 */
[C---:B------:R-:W-:Y:S01]  /*3660*/  HMMA.16816.F32.BF16 R92, R4.reuse, R30, R76 ;  /* 0x0000001e045c723c */ /* 0x040fe2000004184c */
[----:B------:R-:W1:Y:S04]  /*3670*/  LDSM.16.M88.4 R28, [R227+0x6000] ;  /* 0x00600000e31c783b */ /* 0x000e680000000200 */
[----:B------:R-:W-:Y:S03]  /*3680*/  LDSM.16.M88.4 R76, [R227+0x7000] ;  /* 0x00700000e34c783b */ /* 0x000fe60000000200 */
[C---:B------:R-:W-:Y:S01]  /*3690*/  HMMA.16816.F32.BF16 R56, R4.reuse, R74, R108 ;  /* 0x0000004a0438723c */ /* 0x040fe2000004186c */
[----:B------:R-:W3:Y:S07]  /*36a0*/  LDSM.16.M88.4 R72, [R227+0x7800] ;  /* 0x00780000e348783b */ /* 0x000eee0000000200 */
[C---:B--2---:R-:W-:Y:S01]  /*36b0*/  HMMA.16816.F32.BF16 R108, R4.reuse, R24, R60 ;  /* 0x00000018046c723c */ /* 0x044fe2000004183c */
[----:B------:R-:W-:Y:S07]  /*36c0*/  LDSM.16.M88.4 R60, [R222+0x12100] ;  /* 0x01210000de3c783b */ /* 0x000fee0000000200 */
[C---:B------:R-:W-:Y:S01]  /*36d0*/  HMMA.16816.F32.BF16 R104, R4.reuse, R26, R40 ;  /* 0x0000001a0468723c */ /* 0x040fe20000041828 */
[----:B------:R-:W2:Y:S04]  /*36e0*/  LDSM.16.M88.4 R24, [R227+0x6800] ;  /* 0x00680000e318783b */ /* 0x000ea80000000200 */
        /* <DEDUP_REMOVED lines=8> */
[C---:B-----5:R-:W-:Y:S08]  /*3770*/  HMMA.16816.F32.BF16 R84, R4.reuse, R20, R32 ;  /* 0x000000140454723c */ /* 0x060ff00000041820 */
[----:B------:R-:W-:Y:S08]  /*3780*/  HMMA.16816.F32.BF16 R64, R4, R22, R16 ;  /* 0x000000160440723c */ /* 0x000ff00000041810 */
[C---:B-1----:R-:W-:Y:S01]  /*3790*/  HMMA.16816.F32.BF16 R4, R12.reuse, R28, R8 ;  /* 0x0000001c0c04723c */ /* 0x042fe20000041808 */
[----:B------:R-:W1:Y:S07]  /*37a0*/  LDSM.16.M88.4 R8, [R226+0x20100] ;  /* 0x02010000e208783b */ /* 0x000e6e0000000200 */
[C---:B------:R-:W-:Y:S08]  /*37b0*/  HMMA.16816.F32.BF16 R56, R12.reuse, R30, R56 ;  /* 0x0000001e0c38723c */ /* 0x040ff00000041838 */
[C---:B---3--:R-:W-:Y:S01]  /*37c0*/  HMMA.16816.F32.BF16 R20, R12.reuse, R74, R104 ;  /* 0x0000004a0c14723c */ /* 0x048fe20000041868 */
[----:B------:R-:W-:Y:S07]  /*37d0*/  LDSM.16.M88.4 R104, [R216+0x15900] ;  /* 0x01590000d868783b */ /* 0x000fee0000000200 */
[C---:B--2---:R-:W-:Y:S01]  /*37e0*/  HMMA.16816.F32.BF16 R52, R12.reuse, R24, R100 ;  /* 0x000000180c34723c */ /* 0x044fe20000041864 */
[----:B------:R-:W-:Y:S07]  /*37f0*/  LDSM.16.M88.4 R100, [R222+0x14900] ;  /* 0x01490000de64783b */ /* 0x000fee0000000200 */
[C---:B------:R-:W-:Y:S08]  /*3800*/  HMMA.16816.F32.BF16 R36, R12.reuse, R26, R92 ;  /* 0x0000001a0c24723c */ /* 0x040ff0000004185c */
[C---:B------:R-:W-:Y:S08]  /*3810*/  HMMA.16816.F32.BF16 R16, R12.reuse, R80, R96 ;  /* 0x000000500c10723c */ /* 0x040ff00000041860 */
[----:B------:R-:W-:Y:S08]  /*3820*/  HMMA.16816.F32.BF16 R88, R12, R82, R88 ;  /* 0x000000520c58723c */ /* 0x000ff00000041858 */
[C---:B-1----:R-:W-:Y:S01]  /*3830*/  HMMA.16816.F32.BF16 R80, R8.reuse, R60, R4 ;  /* 0x0000003c0850723c */ /* 0x042fe20000041804 */
[----:B------:R-:W-:Y:S07]  /*3840*/  LDSM.16.M88.4 R4, [R225+0x20100] ;  /* 0x02010000e104783b */ /* 0x000fee0000000200 */
[----:B------:R-:W-:Y:S08]  /*3850*/  HMMA.16816.F32.BF16 R56, R8, R62, R56 ;  /* 0x0000003e0838723c */ /* 0x000ff00000041838 */
[----:B------:R-:W-:Y:S01]  /*3860*/  HMMA.16816.F32.BF16 R32, R12, R76, R116 ;  /* 0x0000004c0c20723c */ /* 0x000fe20000041874 */
[----:B------:R-:W1:Y:S07]  /*3870*/  LDSM.16.M88.4 R116, [R222+0x14100] ;  /* 0x01410000de74783b */ /* 0x000e6e0000000200 */
[----:B------:R-:W-:Y:S01]  /*3880*/  HMMA.16816.F32.BF16 R60, R8, R42, R20 ;  /* 0x0000002a083c723c */ /* 0x000fe20000041814 */
[----:B------:R-:W2:Y:S07]  /*3890*/  LDSM.16.M88.4 R20, [R221+0x6800] ;  /* 0x00680000dd14783b */ /* 0x000eae0000000200 */
[C---:B------:R-:W-:Y:S01]  /*38a0*/  HMMA.16816.F32.BF16 R24, R12.reuse, R72, R108 ;  /* 0x000000480c18723c */ /* 0x040fe2000004186c */
[----:B------:R-:W-:Y:S07]  /*38b0*/  LDSM.16.M88.4 R108, [R216+0x15100] ;  /* 0x01510000d86c783b */ /* 0x000fee0000000200 */
[C---:B------:R-:W-:Y:S01]  /*38c0*/  HMMA.16816.F32.BF16 R28, R12.reuse, R78, R112 ;  /* 0x0000004e0c1c723c */ /* 0x040fe20000041870 */
[----:B------:R-:W-:Y:S07]  /*38d0*/  LDSM.16.M88.4 R112, [R216+0x16100] ;  /* 0x01610000d870783b */ /* 0x000fee0000000200 */
[----:B------:R-:W-:Y:S01]  /*38e0*/  HMMA.16816.F32.BF16 R96, R12, R68, R84 ;  /* 0x000000440c60723c */ /* 0x000fe20000041854 */
[----:B------:R-:W-:Y:S07]  /*38f0*/  LDSM.16.M88.4 R84, [R221+0x6000] ;  /* 0x00600000dd54783b */ /* 0x000fee0000000200 */
[----:B------:R-:W-:Y:S08]  /*3900*/  HMMA.16816.F32.BF16 R52, R8, R48, R52 ;  /* 0x000000300834723c */ /* 0x000ff00000041834 */
[----:B------:R-:W-:Y:S01]  /*3910*/  HMMA.16816.F32.BF16 R92, R12, R70, R64 ;  /* 0x000000460c5c723c */ /* 0x000fe20000041840 */
[----:B------:R-:W-:Y:S07]  /*3920*/  LDSM.16.M88.4 R12, [R223+0x24100] ;  /* 0x02410000df0c783b */ /* 0x000fee0000000200 */
[C---:B------:R-:W-:Y:S01]  /*3930*/  HMMA.16816.F32.BF16 R76, R8.reuse, R50, R36 ;  /* 0x00000032084c723c */ /* 0x040fe20000041824 */
[----:B------:R-:W3:Y:S04]  /*3940*/  LDSM.16.M88.4 R48, [R221+0x7000] ;  /* 0x00700000dd30783b */ /* 0x000ee80000000200 */
[----:B------:R-:W4:Y:S03]  /*3950*/  LDSM.16.M88.4 R36, [R221+0x8800] ;  /* 0x00880000dd24783b */ /* 0x000f260000000200 */
[C---:B------:R-:W-:Y:S08]  /*3960*/  HMMA.16816.F32.BF16 R72, R8.reuse, R44, R32 ;  /* 0x0000002c0848723c */ /* 0x040ff00000041820 */
[C---:B------:R-:W-:Y:S01]  /*3970*/  HMMA.16816.F32.BF16 R64, R8.reuse, R40, R24 ;  /* 0x000000280840723c */ /* 0x040fe20000041818 */
[----:B------:R-:W-:Y:S07]  /*3980*/  LDSM.16.M88.4 R40, [R221+0x8000] ;  /* 0x00800000dd28783b */ /* 0x000fee0000000200 */
[C---:B------:R-:W-:Y:S01]  /*3990*/  HMMA.16816.F32.BF16 R68, R8.reuse, R46, R28 ;  /* 0x0000002e0844723c */ /* 0x040fe2000004181c */
[----:B------:R-:W5:Y:S07]  /*39a0*/  LDSM.16.M88.4 R44, [R221+0x7800] ;  /* 0x00780000dd2c783b */ /* 0x000f6e0000000200 */
[C---:B-1----:R-:W-:Y:S08]  /*39b0*/  HMMA.16816.F32.BF16 R32, R8.reuse, R116, R16 ;  /* 0x000000740820723c */ /* 0x042ff00000041810 */
[----:B------:R-:W-:Y:S08]  /*39c0*/  HMMA.16816.F32.BF16 R24, R8, R100, R96 ;  /* 0x000000640818723c */ /* 0x000ff00000041860 */
[----:B--2---:R-:W-:Y:S08]  /*39d0*/  HMMA.16816.F32.BF16 R52, R4, R20, R52 ;  /* 0x000000140434723c */ /* 0x004ff00000041834 */
[----:B------:R-:W-:Y:S08]  /*39e0*/  HMMA.16816.F32.BF16 R16, R8, R102, R92 ;  /* 0x000000660810723c */ /* 0x000ff0000004185c */
[----:B------:R-:W-:Y:S08]  /*39f0*/  HMMA.16816.F32.BF16 R20, R4, R22, R76 ;  /* 0x000000160414723c */ /* 0x000ff0000004184c */
[----:B------:R-:W-:Y:S08]  /*3a00*/  HMMA.16816.F32.BF16 R28, R8, R118, R88 ;  /* 0x00000076081c723c */ /* 0x000ff00000041858 */
[C---:B---3--:R-:W-:Y:S08]  /*3a10*/  HMMA.16816.F32.BF16 R96, R4.reuse, R48, R72 ;  /* 0x000000300460723c */ /* 0x048ff00000041848 */
[C---:B------:R-:W-:Y:S08]  /*3a20*/  HMMA.16816.F32.BF16 R8, R4.reuse, R84, R80 ;  /* 0x000000540408723c */ /* 0x040ff00000041850 */
[C---:B------:R-:W-:Y:S08]  /*3a30*/  HMMA.16816.F32.BF16 R56, R4.reuse, R86, R56 ;  /* 0x000000560438723c */ /* 0x040ff00000041838 */
[C---:B------:R-:W-:Y:S08]  /*3a40*/  HMMA.16816.F32.BF16 R100, R4.reuse, R50, R68 ;  /* 0x000000320464723c */ /* 0x040ff00000041844 */
[----:B----4-:R-:W-:Y:S01]  /*3a50*/  HMMA.16816.F32.BF16 R92, R4, R36, R24 ;  /* 0x00000024045c723c */ /* 0x010fe20000041818 */
[----:B------:R-:W1:Y:S07]  /*3a60*/  LDSM.16.M88.4 R24, [R216+0x16900] ;  /* 0x01690000d818783b */ /* 0x000e6e0000000200 */
[----:B------:R-:W-:Y:S08]  /*3a70*/  HMMA.16816.F32.BF16 R72, R12, R104, R52 ;  /* 0x000000680c48723c */ /* 0x000ff00000041834 */
[----:B------:R-:W-:Y:S01]  /*3a80*/  HMMA.16816.F32.BF16 R84, R4, R38, R16 ;  /* 0x000000260454723c */ /* 0x000fe20000041810 */
[----:B------:R-:W2:Y:S04]  /*3a90*/  LDSM.16.M88.4 R16, [R216+0x17100] ;  /* 0x01710000d810783b */ /* 0x000ea80000000200 */
[----:B------:R-:W-:Y:S03]  /*3aa0*/  LDSM.16.M88.4 R36, [R227+0x9000] ;  /* 0x00900000e324783b */ /* 0x000fe60000000200 */
[----:B------:R-:W-:Y:S01]  /*3ab0*/  HMMA.16816.F32.BF16 R52, R12, R106, R20 ;  /* 0x0000006a0c34723c */ /* 0x000fe20000041814 */
[----:B------:R-:W3:Y:S07]  /*3ac0*/  LDSM.16.M88.4 R20, [R216+0x17900] ;  /* 0x01790000d814783b */ /* 0x000eee0000000200 */
[C---:B-----5:R-:W-:Y:S01]  /*3ad0*/  HMMA.16816.F32.BF16 R68, R4.reuse, R44, R64 ;  /* 0x0000002c0444723c */ /* 0x060fe20000041840 */
        /* <DEDUP_REMOVED lines=11> */
[----:B------:R-:W3:Y:S07]  /*3b90*/  LDSM.16.M88.4 R8, [R226+0x24100] ;  /* 0x02410000e208783b */ /* 0x000eee0000000200 */
[C---:B-1----:R-:W-:Y:S08]  /*3ba0*/  HMMA.16816.F32.BF16 R68, R12.reuse, R24, R68 ;  /* 0x000000180c44723c */ /* 0x042ff00000041844 */
[C---:B------:R-:W-:Y:S08]  /*3bb0*/  HMMA.16816.F32.BF16 R40, R12.reuse, R26, R88 ;  /* 0x0000001a0c28723c */ /* 0x040ff00000041858 */
[C---:B------:R-:W-:Y:S01]  /*3bc0*/  HMMA.16816.F32.BF16 R48, R12.reuse, R112, R96 ;  /* 0x000000700c30723c */ /* 0x040fe20000041860 */
[----:B------:R-:W-:Y:S07]  /*3bd0*/  LDSM.16.M88.4 R96, [R222+0x16100] ;  /* 0x01610000de60783b */ /* 0x000fee0000000200 */
[C---:B--2---:R-:W-:Y:S08]  /*3be0*/  HMMA.16816.F32.BF16 R32, R12.reuse, R16, R32 ;  /* 0x000000100c20723c */ /* 0x044ff00000041820 */
[C---:B------:R-:W-:Y:S08]  /*3bf0*/  HMMA.16816.F32.BF16 R28, R12.reuse, R18, R28 ;  /* 0x000000120c1c723c */ /* 0x040ff0000004181c */
[C---:B---3--:R-:W-:Y:S08]  /*3c00*/  HMMA.16816.F32.BF16 R24, R12.reuse, R20, R92 ;  /* 0x000000140c18723c */ /* 0x048ff0000004185c */
[----:B------:R-:W-:Y:S01]  /*3c10*/  HMMA.16816.F32.BF16 R12, R12, R22, R84 ;  /* 0x000000160c0c723c */ /* 0x000fe20000041854 */
[----:B------:R-:W1:Y:S07]  /*3c20*/  LDSM.16.M88.4 R20, [R222+0x15900] ;  /* 0x01590000de14783b */ /* 0x000e6e0000000200 */
[C---:B----4-:R-:W-:Y:S01]  /*3c30*/  HMMA.16816.F32.BF16 R16, R4.reuse, R36, R80 ;  /* 0x000000240410723c */ /* 0x050fe20000041850 */
[----:B------:R-:W-:Y:S07]  /*3c40*/  LDSM.16.M88.4 R80, [R221+0x9000] ;  /* 0x00900000dd50783b */ /* 0x000fee0000000200 */
[C---:B------:R-:W-:Y:S01]  /*3c50*/  HMMA.16816.F32.BF16 R120, R4.reuse, R64, R72 ;  /* 0x000000400478723c */ /* 0x040fe20000041848 */
[----:B------:R-:W-:Y:S07]  /*3c60*/  LDSM.16.M88.4 R72, [R221+0x9800] ;  /* 0x00980000dd48783b */ /* 0x000fee0000000200 */
[C---:B------:R-:W-:Y:S08]  /*3c70*/  HMMA.16816.F32.BF16 R116, R4.reuse, R38, R76 ;  /* 0x000000260474723c */ /* 0x040ff0000004184c */
[C---:B------:R-:W-:Y:S01]  /*3c80*/  HMMA.16816.F32.BF16 R112, R4.reuse, R66, R52 ;  /* 0x000000420470723c */ /* 0x040fe20000041834 */
[----:B------:R-:W-:Y:S07]  /*3c90*/  LDSM.16.M88.4 R64, [R221+0xa800] ;  /* 0x00a80000dd40783b */ /* 0x000fee0000000200 */
[C---:B-----5:R-:W-:Y:S01]  /*3ca0*/  HMMA.16816.F32.BF16 R104, R4.reuse, R100, R68 ;  /* 0x000000640468723c */ /* 0x060fe20000041844 */
[----:B------:R-:W-:Y:S07]  /*3cb0*/  LDSM.16.M88.4 R68, [R221+0xa000] ;  /* 0x00a00000dd44783b */ /* 0x000fee0000000200 */
[C---:B------:R-:W-:Y:S08]  /*3cc0*/  HMMA.16816.F32.BF16 R36, R4.reuse, R60, R48 ;  /* 0x0000003c0424723c */ /* 0x040ff00000041830 */
        /* <DEDUP_REMOVED lines=9> */
[----:B------:R-:W-:-:S06]  /*3d60*/  DEPBAR.LE SB0, 0x0 ;  /* 0x000080000000791a */ /* 0x000fcc0000000000 */
        /* <DEDUP_REMOVED lines=40> */
[----:B------:R-:W-:Y:S01]  /*3ff0*/  SEL R36, RZ, 0x10, P2 ;  /* 0x00000010ff247807 */ /* 0x000fe20001000000 */
[C---:B------:R-:W-:Y:S01]  /*4000*/  IMAD.SHL.U32 R16, R157.reuse, 0x2, RZ ;  /* 0x000000029d107824 */ /* 0x040fe200078e00ff */
[----:B------:R-:W-:Y:S01]  /*4010*/  SEL R35, RZ, 0x10, P5 ;  /* 0x00000010ff237807 */ /* 0x000fe20002800000 */
[----:B------:R-:W-:Y:S01]  /*4020*/  IMAD R9, R0, c[0x0][0x2b8], R4 ;  /* 0x0000ae0000097a24 */ /* 0x000fe200078e0204 */
[----:B------:R-:W-:Y:S01]  /*4030*/  SHF.L.U64.HI R14, R157, 0x1, R158 ;  /* 0x000000019d0e7819 */ /* 0x000fe2000001029e */
[----:B------:R-:W-:Y:S01]  /*4040*/  IMAD.SHL.U32 R12, R155, 0x2, RZ ;  /* 0x000000029b0c7824 */ /* 0x000fe200078e00ff */
[----:B------:R-:W-:Y:S01]  /*4050*/  SEL R34, RZ, 0x10, P4 ;  /* 0x00000010ff227807 */ /* 0x000fe20002000000 */
[----:B------:R-:W-:Y:S01]  /*4060*/  IMAD.WIDE.U32 R4, R9, c[0x0][0x1e0], RZ ;  /* 0x0000780009047a25 */ /* 0x000fe200078e00ff */
[----:B------:R-:W-:Y:S01]  /*4070*/  SHF.R.S32.HI R0, RZ, 0x1f, R9 ;  /* 0x0000001fff007819 */ /* 0x000fe20000011409 */
[----:B------:R1:W-:Y:S01]  /*4080*/  STL [R1+0x2c], R9 ;  /* 0x00002c0901007387 */ /* 0x0003e20000100800 */
[----:B------:R-:W-:Y:S01]  /*4090*/  SHF.L.U64.HI R13, R155, 0x1, R156 ;  /* 0x000000019b0d7819 */ /* 0x000fe2000001029c */
[C---:B------:R-:W-:Y:S01]  /*40a0*/  IMAD.SHL.U32 R10, R153.reuse, 0x2, RZ ;  /* 0x00000002990a7824 */ /* 0x040fe200078e00ff */
[----:B------:R-:W-:Y:S01]  /*40b0*/  SHF.L.U64.HI R11, R153, 0x1, R154 ;  /* 0x00000001990b7819 */ /* 0x000fe2000001029a */
[----:B------:R-:W-:Y:S01]  /*40c0*/  IMAD R0, R0, c[0x0][0x1e0], RZ ;  /* 0x0000780000007a24 */ /* 0x000fe200078e02ff */
[----:B------:R-:W-:-:S03]  /*40d0*/  SHF.L.U64.HI R15, R151, 0x1, R152 ;  /* 0x00000001970f7819 */ /* 0x000fc60000010298 */
[----:B------:R-:W-:-:S04]  /*40e0*/  IMAD R0, R9, c[0x0][0x1e4], R0 ;  /* 0x0000790009007a24 */ /* 0x000fc800078e0200 */
[----:B------:R-:W-:Y:S02]  /*40f0*/  IMAD.IADD R5, R5, 0x1, R0 ;  /* 0x0000000105057824 */ /* 0x000fe400078e0200 */
[----:B-1----:R-:W-:Y:S01]  /*4100*/  IMAD.SHL.U32 R9, R151, 0x2, RZ ;  /* 0x0000000297097824 */ /* 0x002fe200078e00ff */
[----:B--2---:R-:W-:Y:S01]  /*4110*/  SHF.R.S32.HI R0, RZ, 0x1f, R8 ;  /* 0x0000001fff007819 */ /* 0x004fe20000011408 */
[----:B------:R-:W-:Y:S01]  /*4120*/  IMAD.WIDE.U32 R4, R8, c[0x0][0x1f0], R4 ;  /* 0x00007c0008047a25 */ /* 0x000fe200078e0004 */
[----:B------:R1:W-:Y:S03]  /*4130*/  STL [R1+0x28], R8 ;  /* 0x0000280801007387 */ /* 0x0003e60000100800 */
[----:B------:R-:W-:-:S04]  /*4140*/  IMAD R0, R0, c[0x0][0x1f0], RZ ;  /* 0x00007c0000007a24 */ /* 0x000fc800078e02ff */
[----:B------:R-:W-:Y:S01]  /*4150*/  IMAD R6, R8, c[0x0][0x1f4], R0 ;  /* 0x00007d0008067a24 */ /* 0x000fe200078e0200 */
[----:B------:R-:W-:-:S04]  /*4160*/  IADD3 R0, P0, R4, UR22, RZ ;  /* 0x0000001604007c10 */ /* 0x000fc8000ff1e0ff */
[----:B------:R-:W-:Y:S02]  /*4170*/  IADD3.X R4, R5, UR19, R6, P0, !PT ;  /* 0x0000001305047c10 */ /* 0x000fe400087fe406 */
[----:B------:R-:W-:Y:S02]  /*4180*/  LEA R7, P0, R0, c[0x0][0x1c8], 0x1 ;  /* 0x0000720000077a11 */ /* 0x000fe400078008ff */
[----:B------:R-:W-:-:S04]  /*4190*/  IADD3 R5, -R36, 0x10, RZ ;  /* 0x0000001024057810 */ /* 0x000fc80007ffe1ff */
[----:B------:R-:W-:Y:S02]  /*41a0*/  LOP3.LUT R5, R5, 0xf, RZ, 0xc0, !PT ;  /* 0x0000000f05057812 */ /* 0x000fe400078ec0ff */
[----:B-1----:R-:W-:Y:S02]  /*41b0*/  LEA.HI.X R8, R0, c[0x0][0x1cc], R4, 0x1, P0 ;  /* 0x0000730000087a11 */ /* 0x002fe400000f0c04 */
[----:B------:R-:W1:Y:S04]  /*41c0*/  SHFL.IDX PT, R0, R7, 0x2, 0x181f ;  /* 0x00581f0007007f89 */ /* 0x000e6800000e0000 */
[----:B------:R-:W2:Y:S04]  /*41d0*/  SHFL.IDX PT, R4, R8, 0x2, 0x181f ;  /* 0x00581f0008047f89 */ /* 0x000ea800000e0000 */
[----:B------:R-:W-:Y:S01]  /*41e0*/  SHFL.IDX PT, R6, R8, RZ, 0x181f ;  /* 0x00181fff08067589 */ /* 0x000fe200000e0000 */
[----:B-1----:R-:W-:-:S02]  /*41f0*/  IADD3 R32, P1, P0, R5, R0, R16 ;  /* 0x0000000005207210 */ /* 0x002fc4000783e010 */
[----:B------:R-:W-:Y:S02]  /*4200*/  IADD3 R5, -R35, 0x10, RZ ;  /* 0x0000001023057810 */ /* 0x000fe40007ffe1ff */
[----:B--2---:R-:W-:Y:S02]  /*4210*/  IADD3.X R33, RZ, R4, R14, P1, P0 ;  /* 0x00000004ff217210 */ /* 0x004fe40000fe040e */
[----:B------:R-:W-:-:S04]  /*4220*/  LOP3.LUT R5, R5, 0xf, RZ, 0xc0, !PT ;  /* 0x0000000f05057812 */ /* 0x000fc800078ec0ff */
        /* <DEDUP_REMOVED lines=11> */
[----:B------:R-:W2:Y:S04]  /*42e0*/  SHFL.IDX PT, R0, R7, 0x1, 0x181f ;  /* 0x00381f0007007f89 */ /* 0x000ea800000e0000 */
[----:B------:R-:W3:Y:S01]  /*42f0*/  SHFL.IDX PT, R4, R8, 0x1, 0x181f ;  /* 0x00381f0008047f89 */ /* 0x000ee200000e0000 */
        /* <DEDUP_REMOVED lines=13> */
[----:B---3--:R-:W-:Y:S01]  /*43d0*/  IMAD.X R17, R4, 0x1, R14, P0 ;  /* 0x0000000104117824 */ /* 0x008fe200000e060e */
        /* <DEDUP_REMOVED lines=18> */
.L_x_3437:
[----:B------:R-:W-:Y:S01]  /*4500*/  LOP3.LUT R0, R147, 0xffffffe0, RZ, 0xc0, !PT ;  /* 0xffffffe093007812 */ /* 0x000fe200078ec0ff */
[----:B------:R-:W-:Y:S01]  /*4510*/  STL [R1+0x84], R223 ;  /* 0x000084df01007387 */ /* 0x000fe20000100800 */
[----:B------:R-:W-:Y:S02]  /*4520*/  LEA.HI R4, R148, R149, RZ, 0x2 ;  /* 0x0000009594047211 */ /* 0x000fe400078f10ff */
[----:B-1----:R-:W-:Y:S01]  /*4530*/  SHF.R.S32.HI R6, RZ, 0x1f, R146 ;  /* 0x0000001fff067819 */ /* 0x002fe20000011492 */
[C---:B------:R-:W-:Y:S01]  /*4540*/  IMAD.IADD R0, R149.reuse, 0x1, -R0 ;  /* 0x0000000195007824 */ /* 0x040fe200078e0a00 */
[----:B------:R-:W-:Y:S01]  /*4550*/  LOP3.LUT R4, R4, 0xfffffffc, RZ, 0xc0, !PT ;  /* 0xfffffffc04047812 */ /* 0x000fe200078ec0ff */
[----:B------:R-:W-:Y:S01]  /*4560*/  STL [R1+0x80], R222 ;  /* 0x000080de01007387 */ /* 0x000fe20000100800 */
[----:B------:R-:W-:Y:S02]  /*4570*/  LEA.HI R6, R6, R146, RZ, 0x3 ;  /* 0x0000009206067211 */ /* 0x000fe400078f18ff */
[----:B------:R-:W-:Y:S01]  /*4580*/  SHF.R.S32.HI R5, RZ, 0x1f, R0 ;  /* 0x0000001fff057819 */ /* 0x000fe20000011400 */
[----:B------:R-:W-:Y:S01]  /*4590*/  IMAD.IADD R4, R149, 0x1, -R4 ;  /* 0x0000000195047824 */ /* 0x000fe200078e0a04 */
[----:B------:R-:W-:Y:S01]  /*45a0*/  LOP3.LUT R6, R6, 0xffffff8, RZ, 0xc0, !PT ;  /* 0x0ffffff806067812 */ /* 0x000fe200078ec0ff */
[----:B------:R-:W-:Y:S01]  /*45b0*/  STL [R1+0x7c], R221 ;  /* 0x00007cdd01007387 */ /* 0x000fe20000100800 */
[----:B------:R-:W-:-:S02]  /*45c0*/  LEA.HI R5, R5, R0, RZ, 0x2 ;  /* 0x0000000005057211 */ /* 0x000fc400078f10ff */
[----:B------:R-:W-:Y:S01]  /*45d0*/  LEA.HI R7, R4, R4, RZ, 0x1 ;  /* 0x0000000404077211 */ /* 0x000fe200078f08ff */
[----:B------:R-:W-:Y:S01]  /*45e0*/  STL [R1+0x78], R216 ;  /* 0x000078d801007387 */ /* 0x000fe20000100800 */
[----:B------:R-:W-:Y:S02]  /*45f0*/  IADD3 R8, -R6, R146, RZ ;  /* 0x0000009206087210 */ /* 0x000fe40007ffe1ff */
[----:B------:R-:W-:Y:S02]  /*4600*/  LEA.HI.SX32 R6, R5, UR11, 0x1e ;  /* 0x0000000b05067c11 */ /* 0x000fe4000f8ff2ff */
[----:B------:R-:W-:Y:S01]  /*4610*/  PLOP3.LUT P0, PT, PT, PT, UP1, 0x80, 0x0 ;  /* 0x000000000000781c */ /* 0x000fe20003f0f018 */
[----:B------:R-:W-:Y:S01]  /*4620*/  @UP1 USHF.L.U32 UR10, UR10, 0x7, URZ ;  /* 0x000000070a0a1899 */ /* 0x000fe2000800063f */
[----:B------:R-:W-:Y:S01]  /*4630*/  LOP3.LUT R7, R7, 0x1ffffffe, RZ, 0xc0, !PT ;  /* 0x1ffffffe07077812 */ /* 0x000fe200078ec0ff */
[----:B------:R-:W-:Y:S01]  /*4640*/  IMAD R6, R8, 0x10, R6 ;  /* 0x0000001008067824 */ /* 0x000fe200078e0206 */
[----:B------:R-:W-:Y:S01]  /*4650*/  LOP3.LUT R5, R5, 0x7ffffffc, RZ, 0xc0, !PT ;  /* 0x7ffffffc05057812 */ /* 0x000fe200078ec0ff */
[----:B------:R-:W-:Y:S01]  /*4660*/  UIADD3 UR6, UR6, -0x2, URZ ;  /* 0xfffffffe06067890 */ /* 0x000fe2000fffe03f */
[----:B------:R-:W0:Y:S01]  /*4670*/  LDGDEPBAR ;  /* 0x00000000000079af */ /* 0x000e220000000000 */
[----:B------:R-:W-:-:S02]  /*4680*/  IMAD.IADD R4, R4, 0x1, -R7 ;  /* 0x0000000104047824 */ /* 0x000fc400078e0a07 */
[----:B------:R-:W-:Y:S01]  /*4690*/  IMAD.IADD R5, R0, 0x1, -R5 ;  /* 0x0000000100057824 */ /* 0x000fe200078e0a05 */
[----:B------:R-:W-:Y:S02]  /*46a0*/  MOV R0, UR4 ;  /* 0x0000000400007c02 */ /* 0x000fe40008000f00 */
[----:B------:R-:W-:Y:S01]  /*46b0*/  LEA R9, R4, R6, 0x3 ;  /* 0x0000000604097211 */ /* 0x000fe200078e18ff */
[----:B------:R-:W-:-:S04]  /*46c0*/  IMAD.SHL.U32 R8, R5, 0x2, RZ ;  /* 0x0000000205087824 */ /* 0x000fc800078e00ff */
[----:B------:R-:W-:Y:S01]  /*46d0*/  @P0 IMAD.HI.U32 R6, R9, c[0x0][0x2c8], RZ ;  /* 0x0000b20009060a27 */ /* 0x000fe200078e00ff */
[----:B------:R-:W-:Y:S01]  /*46e0*/  PLOP3.LUT P0, PT, PT, PT, UP1, 0x80, 0x0 ;  /* 0x000000000000781c */ /* 0x000fe20003f0f018 */
[----:B------:R-:W-:Y:S01]  /*46f0*/  STL [R1+0x58], R9 ;  /* 0x0000580901007387 */ /* 0x000fe20000100800 */
[----:B------:R-:W-:Y:S01]  /*4700*/  IADD3 R0, -R8, 0x1, R0 ;  /* 0x0000000108007810 */ /* 0x000fe20007ffe100 */
[----:B------:R-:W-:Y:S02]  /*4710*/  IMAD.MOV.U32 R4, RZ, RZ, R9 ;  /* 0x000000ffff047224 */ /* 0x000fe400078e0009 */
[----:B------:R-:W-:Y:S01]  /*4720*/  STL [R1+0x5c], R8 ;  /* 0x00005c0801007387 */ /* 0x000fe20000100800 */
[----:B------:R-:W-:-:S07]  /*4730*/  IADD3 R5, R0, -UR13, RZ ;  /* 0x8000000d00057c10 */ /* 0x000fce000fffe0ff */
[----:B------:R-:W-:Y:S02]  /*4740*/  @P0 SHF.R.U32.HI R4, RZ, c[0x0][0x2cc], R6 ;  /* 0x0000b300ff040a19 */ /* 0x000fe40000011606 */
[----:B------:R-:W-:Y:S01]  /*4750*/  IADD3 R6, -R8, UR4, RZ ;  /* 0x0000000408067c10 */ /* 0x000fe2000fffe1ff */
[----:B------:R-:W-:Y:S02]  /*4760*/  ULDC.64 UR4, c[0x0][0x2c8] ;  /* 0x0000b20000047ab9 */ /* 0x000fe40000000a00 */
[----:B------:R-:W1:Y:S04]  /*4770*/  SHFL.IDX PT, R7, R4, RZ, 0x1c1f ;  /* 0x001c1fff04077589 */ /* 0x000e6800000e0000 */
[----:B------:R-:W2:Y:S01]  /*4780*/  SHFL.IDX PT, R4, R4, 0x1, 0x1c1f ;  /* 0x003c1f0004047f89 */ /* 0x000ea200000e0000 */
[C---:B-1----:R-:W-:Y:S01]  /*4790*/  IMAD.IADD R0, R5.reuse, 0x1, R7 ;  /* 0x0000000105007824 */ /* 0x042fe200078e0207 */
[----:B--2---:R-:W-:-:S04]  /*47a0*/  IADD3 R5, R5, R4, RZ ;  /* 0x0000000405057210 */ /* 0x004fc80007ffe0ff */
[----:B------:R-:W-:-:S04]  /*47b0*/  IMNMX R0, R6, R0, PT ;  /* 0x0000000006007217 */ /* 0x000fc80003800200 */
[----:B------:R-:W-:-:S04]  /*47c0*/  ISETP.GT.AND P0, PT, R0, RZ, PT ;  /* 0x000000ff0000720c */ /* 0x000fc80003f04270 */
[----:B------:R-:W-:Y:S02]  /*47d0*/  FSEL R7, R84, -INF , P0 ;  /* 0xff80000054077808 */ /* 0x000fe40000000000 */
[----:B------:R-:W-:-:S04]  /*47e0*/  ISETP.GT.AND P0, PT, R0, 0x1, PT ;  /* 0x000000010000780c */ /* 0x000fc80003f04270 */
        /* <DEDUP_REMOVED lines=65> */
[----:B------:R-:W-:-:S02]  /*4c00*/  IMNMX R0, R6, R5, PT ;  /* 0x0000000506007217 */ /* 0x000fc40003800200 */
[----:B------:R-:W-:Y:S02]  /*4c10*/  FSEL R25, R57, -INF , P0 ;  /* 0xff80000039197808 */ /* 0x000fe40000000000 */
[----:B------:R-:W-:Y:S02]  /*4c20*/  ISETP.GT.AND P0, PT, R0, RZ, PT ;  /* 0x000000ff0000720c */ /* 0x000fe40003f04270 */
[----:B------:R-:W-:Y:S02]  /*4c30*/  FMNMX.FTZ R4, R103, R4, !PT ;  /* 0x0000000467047209 */ /* 0x000fe40007810000 */
[----:B------:R-:W-:Y:S02]  /*4c40*/  FSEL R15, R86, -INF , P0 ;  /* 0xff800000560f7808 */ /* 0x000fe40000000000 */
[----:B------:R-:W-:Y:S02]  /*4c50*/  ISETP.GT.AND P0, PT, R0, 0x1, PT ;  /* 0x000000010000780c */ /* 0x000fe40003f04270 */
[----:B------:R-:W-:-:S02]  /*4c60*/  FMNMX.FTZ R4, R25, R4, !PT ;  /* 0x0000000419047209 */ /* 0x000fc40007810000 */
[----:B------:R-:W-:Y:S02]  /*4c70*/  FSEL R17, R87, -INF , P0 ;  /* 0xff80000057117808 */ /* 0x000fe40000000000 */
[----:B------:R-:W-:Y:S01]  /*4c80*/  ISETP.GT.AND P0, PT, R0, 0x8, PT ;  /* 0x000000080000780c */ /* 0x000fe20003f04270 */
[----:B------:R-:W1:Y:S01]  /*4c90*/  SHFL.BFLY PT, R6, R4, 0x2, 0x1f ;  /* 0x0c401f0004067f89 */ /* 0x000e6200000e0000 */
        /* <DEDUP_REMOVED lines=60> */
[----:B-1----:R-:W-:Y:S02]  /*5060*/  FMNMX.FTZ R4, R6, R4, !PT ;  /* 0x0000000406047209 */ /* 0x002fe40007810000 */
[----:B------:R-:W-:Y:S02]  /*5070*/  FSEL R222, R58, -INF , P0 ;  /* 0xff8000003ade7808 */ /* 0x000fe40000000000 */
[----:B------:R-:W-:Y:S01]  /*5080*/  ISETP.GT.AND P0, PT, R0, 0x59, PT ;  /* 0x000000590000780c */ /* 0x000fe20003f04270 */
[----:B------:R-:W1:Y:S01]  /*5090*/  SHFL.BFLY PT, R173, R4, 0x1, 0x1f ;  /* 0x0c201f0004ad7f89 */ /* 0x000e6200000e0000 */
[----:B------:R-:W-:-:S02]  /*50a0*/  FMNMX.FTZ R172, R206, R172, !PT ;  /* 0x000000acceac7209 */ /* 0x000fc40007810000 */
[----:B------:R-:W-:Y:S02]  /*50b0*/  FSEL R212, R59, -INF , P0 ;  /* 0xff8000003bd47808 */ /* 0x000fe40000000000 */
        /* <DEDUP_REMOVED lines=9> */
[----:B------:R-:W1:Y:S02]  /*5150*/  SHFL.BFLY PT, R4, R172, 0x1, 0x1f ;  /* 0x0c201f00ac047f89 */ /* 0x000e6400000e0000 */
[----:B------:R2:W-:Y:S02]  /*5160*/  MUFU.EX2 R207, R0 ;  /* 0x0000000000cf7308 */ /* 0x0005e40000000800 */
[----:B--2---:R-:W-:-:S06]  /*5170*/  FFMA.FTZ R0, R8, c[0x0][0x2d0], -R13 ;  /* 0x0000b40008007a23 */ /* 0x004fcc000001080d */
[----:B------:R2:W3:Y:S01]  /*5180*/  MUFU.EX2 R210, R0 ;  /* 0x0000000000d27308 */ /* 0x0004e20000000800 */
[----:B-1----:R-:W-:Y:S01]  /*5190*/  FMNMX.FTZ R172, R4, R172, !PT ;  /* 0x000000ac04ac7209 */ /* 0x002fe20007810000 */
[----:B------:R-:W-:-:S03]  /*51a0*/  FFMA.FTZ R4, R16, c[0x0][0x2d0], -R13 ;  /* 0x0000b40010047a23 */ /* 0x000fc6000001080d */
[----:B------:R-:W-:-:S03]  /*51b0*/  FSETP.NEU.FTZ.AND P0, PT, R172, -INF , PT ;  /* 0xff800000ac00780b */ /* 0x000fc60003f1d000 */
[----:B------:R-:W-:Y:S01]  /*51c0*/  MUFU.EX2 R213, R4 ;  /* 0x0000000400d57308 */ /* 0x000fe20000000800 */
[----:B--2---:R-:W-:Y:S01]  /*51d0*/  FFMA.FTZ R0, R9, c[0x0][0x2d0], -R13 ;  /* 0x0000b40009007a23 */ /* 0x004fe2000001080d */
[----:B---3--:R-:W-:-:S06]  /*51e0*/  F2FP.BF16.PACK_AB R8, R210, R207 ;  /* 0x000000cfd208723e */ /* 0x008fcc00000010ff */
[----:B------:R1:W-:Y:S02]  /*51f0*/  MUFU.EX2 R107, R0 ;  /* 0x00000000006b7308 */ /* 0x0003e40000000800 */
[----:B-1----:R-:W-:-:S06]  /*5200*/  FFMA.FTZ R0, R10, c[0x0][0x2d0], -R13 ;  /* 0x0000b4000a007a23 */ /* 0x002fcc000001080d */
[----:B------:R1:W2:Y:S02]  /*5210*/  MUFU.EX2 R223, R0 ;  /* 0x0000000000df7308 */ /* 0x0002a40000000800 */
[----:B-1----:R-:W-:Y:S01]  /*5220*/  FFMA.FTZ R0, R11, c[0x0][0x2d0], -R13 ;  /* 0x0000b4000b007a23 */ /* 0x002fe2000001080d */
[----:B--2---:R-:W-:-:S05]  /*5230*/  F2FP.BF16.PACK_AB R10, R223, R107 ;  /* 0x0000006bdf0a723e */ /* 0x004fca00000010ff */
[----:B------:R1:W-:Y:S02]  /*5240*/  MUFU.EX2 R216, R0 ;  /* 0x0000000000d87308 */ /* 0x0003e40000000800 */
[----:B-1----:R-:W-:Y:S02]  /*5250*/  FFMA.FTZ R0, R12, c[0x0][0x2d0], -R13 ;  /* 0x0000b4000c007a23 */ /* 0x002fe4000001080d */
[----:B------:R-:W-:-:S04]  /*5260*/  FMUL.FTZ R12, R172, c[0x0][0x2d0] ;  /* 0x0000b400ac0c7a20 */ /* 0x000fc80000410000 */
[----:B------:R1:W-:Y:S01]  /*5270*/  MUFU.EX2 R211, R0 ;  /* 0x0000000000d37308 */ /* 0x0003e20000000800 */
[----:B------:R-:W-:Y:S01]  /*5280*/  FSEL R12, R12, RZ, P0 ;  /* 0x000000ff0c0c7208 */ /* 0x000fe20000000000 */
[----:B-1----:R-:W-:-:S06]  /*5290*/  FFMA.FTZ R0, R14, c[0x0][0x2d0], -R13 ;  /* 0x0000b4000e007a23 */ /* 0x002fcc000001080d */
[----:B------:R1:W-:Y:S02]  /*52a0*/  MUFU.EX2 R101, R0 ;  /* 0x0000000000657308 */ /* 0x0003e40000000800 */
[----:B-1----:R-:W-:-:S04]  /*52b0*/  IMAD.IADD R0, R144, 0x1, R145 ;  /* 0x0000000190007824 */ /* 0x002fc800078e0291 */
[----:B------:R-:W-:Y:S02]  /*52c0*/  IMAD.SHL.U32 R217, R0, 0x2, RZ ;  /* 0x0000000200d97824 */ /* 0x000fe400078e00ff */
[----:B------:R-:W-:Y:S02]  /*52d0*/  FFMA.FTZ R0, R15, c[0x0][0x2d0], -R12 ;  /* 0x0000b4000f007a23 */ /* 0x000fe4000001080c */
[C---:B------:R-:W-:Y:S01]  /*52e0*/  IMAD R220, R2.reuse, 0x2, R217 ;  /* 0x0000000202dc7824 */ /* 0x040fe200078e02d9 */
[----:B------:R-:W-:Y:S01]  /*52f0*/  LEA R218, R3, R217, 0x1 ;  /* 0x000000d903da7211 */ /* 0x000fe200078e08ff */
[----:B------:R1:W-:Y:S01]  /*5300*/  MUFU.EX2 R15, R0 ;  /* 0x00000000000f7308 */ /* 0x0003e20000000800 */
[----:B------:R-:W2:Y:S02]  /*5310*/  LDSM.16.MT88.4 R4, [R217+0x100] ;  /* 0x00010000d904783b */ /* 0x000ea40000004200 */
[----:B------:R-:W-:Y:S01]  /*5320*/  LEA R219, R2, R218, 0x1 ;  /* 0x000000da02db7211 */ /* 0x000fe200078e08ff */
[----:B------:R-:W-:Y:S01]  /*5330*/  IMAD.MOV.U32 R2, RZ, RZ, R88 ;  /* 0x000000ffff027224 */ /* 0x000fe200078e0058 */
[----:B------:R-:W-:Y:S04]  /*5340*/  LDSM.16.MT88.4 R44, [R217+0x900] ;  /* 0x00090000d92c783b */ /* 0x000fe80000004200 */
[----:B------:R-:W-:Y:S04]  /*5350*/  LDSM.16.MT88.4 R36, [R218+0x900] ;  /* 0x00090000da24783b */ /* 0x000fe80000004200 */
[----:B------:R-:W3:Y:S01]  /*5360*/  LDSM.16.MT88.4 R28, [R220+0x100] ;  /* 0x00010000dc1c783b */ /* 0x000ee20000004200 */
[----:B-1----:R-:W-:-:S03]  /*5370*/  FFMA.FTZ R0, R17, c[0x0][0x2d0], -R12 ;  /* 0x0000b40011007a23 */ /* 0x002fc6000001080c */
[----:B------:R-:W1:Y:S01]  /*5380*/  LDSM.16.MT88.4 R72, [R217+0x3100] ;  /* 0x00310000d948783b */ /* 0x000e620000004200 */
[----:B------:R4:W4:Y:S03]  /*5390*/  MUFU.EX2 R14, R0 ;  /* 0x00000000000e7308 */ /* 0x0009260000000800 */
[----:B------:R-:W-:Y:S04]  /*53a0*/  LDSM.16.MT88.4 R84, [R220+0x3100] ;  /* 0x00310000dc54783b */ /* 0x000fe80000004200 */
[----:B------:R-:W-:Y:S04]  /*53b0*/  LDSM.16.MT88.4 R80, [R218+0x3100] ;  /* 0x00310000da50783b */ /* 0x000fe80000004200 */
[----:B------:R-:W-:Y:S04]  /*53c0*/  LDSM.16.MT88.4 R64, [R219+0x900] ;  /* 0x00090000db40783b */ /* 0x000fe80000004200 */
[----:B------:R-:W-:Y:S01]  /*53d0*/  LDSM.16.MT88.4 R68, [R220+0x3900] ;  /* 0x00390000dc44783b */ /* 0x000fe20000004200 */
[----:B----4-:R-:W-:Y:S01]  /*53e0*/  FFMA.FTZ R0, R18, c[0x0][0x2d0], -R12 ;  /* 0x0000b40012007a23 */ /* 0x010fe2000001080c */
[----:B------:R-:W-:-:S02]  /*53f0*/  F2FP.BF16.PACK_AB R9, R14, R15 ;  /* 0x0000000f0e09723e */ /* 0x000fc400000010ff */
[----:B------:R-:W4:Y:S01]  /*5400*/  LDSM.16.MT88.4 R16, [R218+0x100] ;  /* 0x00010000da10783b */ /* 0x000f220000004200 */
[----:B------:R2:W-:Y:S03]  /*5410*/  MUFU.EX2 R3, R0 ;  /* 0x0000000000037308 */ /* 0x0005e60000000800 */
[----:B------:R-:W-:Y:S04]  /*5420*/  LDSM.16.MT88.4 R60, [R217+0x3900] ;  /* 0x00390000d93c783b */ /* 0x000fe80000004200 */
[----:B------:R-:W-:Y:S04]  /*5430*/  LDSM.16.MT88.4 R76, [R219+0x3100] ;  /* 0x00310000db4c783b */ /* 0x000fe80000004200 */
[----:B------:R-:W-:Y:S04]  /*5440*/  LDSM.16.MT88.4 R56, [R218+0x3900] ;  /* 0x00390000da38783b */ /* 0x000fe80000004200 */
[----:B------:R-:W-:Y:S01]  /*5450*/  LDSM.16.MT88.4 R88, [R220+0x900] ;  /* 0x00090000dc58783b */ /* 0x000fe20000004200 */
[----:B--2---:R-:W-:-:S03]  /*5460*/  FFMA.FTZ R0, R22, c[0x0][0x2d0], -R12 ;  /* 0x0000b40016007a23 */ /* 0x004fc6000001080c */
[----:B------:R-:W-:Y:S01]  /*5470*/  LDSM.16.MT88.4 R96, [R218+0x6100] ;  /* 0x00610000da60783b */ /* 0x000fe20000004200 */
[----:B------:R2:W1:Y:S03]  /*5480*/  MUFU.EX2 R100, R0 ;  /* 0x0000000000647308 */ /* 0x0004660000000800 */
[----:B------:R-:W-:Y:S01]  /*5490*/  LDSM.16.MT88.4 R92, [R219+0x3900] ;  /* 0x00390000db5c783b */ /* 0x000fe20000004200 */
[----:B--2---:R-:W-:Y:S01]  /*54a0*/  FFMA.FTZ R0, R21, c[0x0][0x2d0], -R12 ;  /* 0x0000b40015007a23 */ /* 0x004fe2000001080c */
[----:B-1----:R-:W-:-:S03]  /*54b0*/  F2FP.BF16.PACK_AB R11, R100, R3 ;  /* 0x00000003640b723e */ /* 0x002fc600000010ff */
[----:B------:R1:W-:Y:S04]  /*54c0*/  MUFU.EX2 R111, R0 ;  /* 0x00000000006f7308 */ /* 0x0003e80000000800 */
[C---:B------:R-:W-:Y:S07]  /*54d0*/  HMMA.16816.F32.BF16 R40, R8.reuse, R4, RZ ;  /* 0x000000040828723c */ /* 0x040fee00000418ff */
[----:B------:R-:W-:Y:S01]  /*54e0*/  F2FP.BF16.PACK_AB R4, R211, R216 ;  /* 0x000000d8d304723e */ /* 0x000fe200000010ff */
[----:B------:R-:W-:Y:S01]  /*54f0*/  HMMA.16816.F32.BF16 R32, R8, R6, RZ ;  /* 0x000000060820723c */ /* 0x000fe200000418ff */
[----:B-1----:R-:W-:-:S06]  /*5500*/  FFMA.FTZ R0, R20, c[0x0][0x2d0], -R12 ;  /* 0x0000b40014007a23 */ /* 0x002fcc000001080c */
[----:B------:R-:W-:Y:S01]  /*5510*/  F2FP.BF16.PACK_AB R6, R213, R101 ;  /* 0x00000065d506723e */ /* 0x000fe200000010ff */
[----:B------:R1:W2:Y:S01]  /*5520*/  MUFU.EX2 R105, R0 ;  /* 0x0000000000697308 */ /* 0x0002a20000000800 */
[C---:B---3--:R-:W-:Y:S08]  /*5530*/  HMMA.16816.F32.BF16 R52, R8.reuse, R28, RZ ;  /* 0x0000001c0834723c */ /* 0x048ff000000418ff */
[C---:B------:R-:W-:Y:S01]  /*5540*/  HMMA.16816.F32.BF16 R48, R8.reuse, R30, RZ ;  /* 0x0000001e0830723c */ /* 0x040fe200000418ff */
[--C-:B-1----:R-:W-:Y:S01]  /*5550*/  FFMA.FTZ R0, R23, c[0x0][0x2d0], -R12.reuse ;  /* 0x0000b40017007a23 */ /* 0x102fe2000001080c */
[----:B--2---:R-:W-:Y:S01]  /*5560*/  F2FP.BF16.PACK_AB R5, R105, R111 ;  /* 0x0000006f6905723e */ /* 0x004fe200000010ff */
[----:B------:R-:W1:Y:S05]  /*5570*/  LDSM.16.MT88.4 R20, [R219+0x100] ;  /* 0x00010000db14783b */ /* 0x000e6a0000004200 */
[----:B------:R-:W-:Y:S01]  /*5580*/  HMMA.16816.F32.BF16 R28, R8, R74, RZ ;  /* 0x0000004a081c723c */ /* 0x000fe200000418ff */
[----:B------:R2:W-:Y:S02]  /*5590*/  MUFU.EX2 R102, R0 ;  /* 0x0000000000667308 */ /* 0x0005e40000000800 */
[----:B--2---:R-:W-:-:S06]  /*55a0*/  FFMA.FTZ R0, R24, c[0x0][0x2d0], -R12 ;  /* 0x0000b40018007a23 */ /* 0x004fcc000001080c */
[----:B------:R2:W3:Y:S02]  /*55b0*/  MUFU.EX2 R110, R0 ;  /* 0x00000000006e7308 */ /* 0x0004e40000000800 */
[----:B--2---:R-:W-:Y:S01]  /*55c0*/  IMAD.MOV.U32 R0, RZ, RZ, R25 ;  /* 0x000000ffff007224 */ /* 0x004fe200078e0019 */
[----:B---3--:R-:W-:Y:S01]  /*55d0*/  F2FP.BF16.PACK_AB R7, R110, R102 ;  /* 0x000000666e07723e */ /* 0x008fe200000010ff */
[C---:B----4-:R-:W-:Y:S08]  /*55e0*/  HMMA.16816.F32.BF16 R24, R8.reuse, R16, RZ ;  /* 0x000000100818723c */ /* 0x050ff000000418ff */
[----:B------:R-:W-:Y:S08]  /*55f0*/  HMMA.16816.F32.BF16 R16, R8, R18, RZ ;  /* 0x000000120810723c */ /* 0x000ff000000418ff */
[----:B------:R-:W-:Y:S08]  /*5600*/  HMMA.16816.F32.BF16 R192, R4, R44, R40 ;  /* 0x0000002c04c0723c */ /* 0x000ff00000041828 */
[----:B-1----:R-:W-:Y:S08]  /*5610*/  HMMA.16816.F32.BF16 R40, R8, R20, RZ ;  /* 0x000000140828723c */ /* 0x002ff000000418ff */
[C---:B------:R-:W-:Y:S08]  /*5620*/  HMMA.16816.F32.BF16 R188, R4.reuse, R46, R32 ;  /* 0x0000002e04bc723c */ /* 0x040ff00000041820 */
[C---:B------:R-:W-:Y:S08]  /*5630*/  HMMA.16816.F32.BF16 R184, R4.reuse, R36, R24 ;  /* 0x0000002404b8723c */ /* 0x040ff00000041818 */
[----:B------:R-:W-:Y:S08]  /*5640*/  HMMA.16816.F32.BF16 R180, R4, R38, R16 ;  /* 0x0000002604b4723c */ /* 0x000ff00000041810 */
[C---:B------:R-:W-:Y:S08]  /*5650*/  HMMA.16816.F32.BF16 R36, R8.reuse, R22, RZ ;  /* 0x000000160824723c */ /* 0x040ff000000418ff */
[C---:B------:R-:W-:Y:S01]  /*5660*/  HMMA.16816.F32.BF16 R32, R8.reuse, R72, RZ ;  /* 0x000000480820723c */ /* 0x040fe200000418ff */
[----:B------:R-:W1:Y:S07]  /*5670*/  LDSM.16.MT88.4 R72, [R217+0x6100] ;  /* 0x00610000d948783b */ /* 0x000e6e0000004200 */
[C---:B------:R-:W-:Y:S08]  /*5680*/  HMMA.16816.F32.BF16 R44, R8.reuse, R86, RZ ;  /* 0x00000056082c723c */ /* 0x040ff000000418ff */
[C---:B------:R-:W-:Y:S08]  /*5690*/  HMMA.16816.F32.BF16 R20, R8.reuse, R82, RZ ;  /* 0x000000520814723c */ /* 0x040ff000000418ff */
[C---:B------:R-:W-:Y:S01]  /*56a0*/  HMMA.16816.F32.BF16 R16, R8.reuse, R84, RZ ;  /* 0x000000540810723c */ /* 0x040fe200000418ff */
[----:B------:R-:W-:Y:S07]  /*56b0*/  LDSM.16.MT88.4 R84, [R220+0x6900] ;  /* 0x00690000dc54783b */ /* 0x000fee0000004200 */
[----:B------:R-:W-:Y:S01]  /*56c0*/  HMMA.16816.F32.BF16 R24, R8, R80, RZ ;  /* 0x000000500818723c */ /* 0x000fe200000418ff */
[----:B------:R-:W-:Y:S07]  /*56d0*/  LDSM.16.MT88.4 R80, [R219+0x6900] ;  /* 0x00690000db50783b */ /* 0x000fee0000004200 */
[C---:B------:R-:W-:Y:S01]  /*56e0*/  HMMA.16816.F32.BF16 R128, R4.reuse, R64, R40 ;  /* 0x000000400480723c */ /* 0x040fe20000041828 */
[----:B------:R-:W2:Y:S07]  /*56f0*/  LDSM.16.MT88.4 R40, [R220+0x6100] ;  /* 0x00610000dc28783b */ /* 0x000eae0000004200 */
[C---:B------:R-:W-:Y:S01]  /*5700*/  HMMA.16816.F32.BF16 R176, R4.reuse, R66, R36 ;  /* 0x0000004204b0723c */ /* 0x040fe20000041824 */
[----:B------:R-:W3:Y:S07]  /*5710*/  LDSM.16.MT88.4 R36, [R217+0x6900] ;  /* 0x00690000d924783b */ /* 0x000eee0000004200 */
[C---:B------:R-:W-:Y:S01]  /*5720*/  HMMA.16816.F32.BF16 R196, R4.reuse, R70, R44 ;  /* 0x0000004604c4723c */ /* 0x040fe2000004182c */
[----:B------:R-:W4:Y:S07]  /*5730*/  LDSM.16.MT88.4 R44, [R219+0x6100] ;  /* 0x00610000db2c783b */ /* 0x000f2e0000004200 */
[----:B------:R-:W-:Y:S08]  /*5740*/  HMMA.16816.F32.BF16 R168, R4, R60, R32 ;  /* 0x0000003c04a8723c */ /* 0x000ff00000041820 */
[----:B------:R-:W-:Y:S08]  /*5750*/  HMMA.16816.F32.BF16 R32, R8, R76, RZ ;  /* 0x0000004c0820723c */ /* 0x000ff000000418ff */
[----:B------:R-:W-:Y:S08]  /*5760*/  HMMA.16816.F32.BF16 R164, R4, R62, R28 ;  /* 0x0000003e04a4723c */ /* 0x000ff0000004181c */
[----:B------:R-:W-:Y:S01]  /*5770*/  HMMA.16816.F32.BF16 R28, R8, R78, RZ ;  /* 0x0000004e081c723c */ /* 0x000fe200000418ff */
[----:B------:R-:W-:Y:S07]  /*5780*/  LDSM.16.MT88.4 R76, [R219+0x9100] ;  /* 0x00910000db4c783b */ /* 0x000fee0000004200 */
[C---:B------:R-:W-:Y:S08]  /*5790*/  HMMA.16816.F32.BF16 R144, R4.reuse, R58, R20 ;  /* 0x0000003a0490723c */ /* 0x040ff00000041814 */
[----:B------:R-:W-:Y:S01]  /*57a0*/  HMMA.16816.F32.BF16 R148, R4, R68, R16 ;  /* 0x000000440494723c */ /* 0x000fe20000041810 */
[----:B------:R-:W2:Y:S07]  /*57b0*/  LDSM.16.MT88.4 R68, [R218+0x6900] ;  /* 0x00690000da44783b */ /* 0x000eae0000004200 */
[----:B-1----:R-:W-:Y:S08]  /*57c0*/  HMMA.16816.F32.BF16 R20, R8, R74, RZ ;  /* 0x0000004a0814723c */ /* 0x002ff000000418ff */
[C---:B------:R-:W-:Y:S01]  /*57d0*/  HMMA.16816.F32.BF16 R132, R4.reuse, R90, R48 ;  /* 0x0000005a0484723c */ /* 0x040fe20000041830 */
[----:B------:R-:W1:Y:S07]  /*57e0*/  LDSM.16.MT88.4 R48, [R217+0x9100] ;  /* 0x00910000d930783b */ /* 0x000e6e0000004200 */
[----:B------:R-:W-:Y:S08]  /*57f0*/  HMMA.16816.F32.BF16 R140, R4, R56, R24 ;  /* 0x00000038048c723c */ /* 0x000ff00000041818 */
[C---:B------:R-:W-:Y:S01]  /*5800*/  HMMA.16816.F32.BF16 R24, R8.reuse, R72, RZ ;  /* 0x000000480818723c */ /* 0x040fe200000418ff */
[----:B------:R-:W1:Y:S07]  /*5810*/  LDSM.16.MT88.4 R72, [R220+0x9100] ;  /* 0x00910000dc48783b */ /* 0x000e6e0000004200 */
[----:B------:R-:W-:Y:S07]  /*5820*/  HMMA.16816.F32.BF16 R16, R8, R96, RZ ;  /* 0x000000600810723c */ /* 0x000fee00000418ff */
[----:B------:R-:W-:Y:S01]  /*5830*/  IMAD.MOV.U32 R97, RZ, RZ, R116 ;  /* 0x000000ffff617224 */ /* 0x000fe200078e0074 */
[----:B------:R-:W-:Y:S01]  /*5840*/  HMMA.16816.F32.BF16 R160, R4, R92, R32 ;  /* 0x0000005c04a0723c */ /* 0x000fe20000041820 */
[----:B------:R-:W-:-:S06]  /*5850*/  MOV R96, R111 ;  /* 0x0000006f00607202 */ /* 0x000fcc0000000f00 */
[----:B------:R-:W-:Y:S01]  /*5860*/  IMAD.MOV.U32 R93, RZ, RZ, R110 ;  /* 0x000000ffff5d7224 */ /* 0x000fe200078e006e */
[----:B--2---:R-:W-:Y:S01]  /*5870*/  HMMA.16816.F32.BF16 R32, R8, R40, RZ ;  /* 0x000000280820723c */ /* 0x004fe200000418ff */
[----:B------:R-:W-:-:S07]  /*5880*/  IMAD.MOV.U32 R92, RZ, RZ, R109 ;  /* 0x000000ffff5c7224 */ /* 0x000fce00078e006d */
[----:B------:R-:W-:Y:S07]  /*5890*/  HMMA.16816.F32.BF16 R156, R4, R94, R28 ;  /* 0x0000005e049c723c */ /* 0x000fee000004181c */
[----:B------:R-:W-:Y:S01]  /*58a0*/  MOV R95, R108 ;  /* 0x0000006c005f7202 */ /* 0x000fe20000000f00 */
[----:B------:R-:W-:Y:S08]  /*58b0*/  HMMA.16816.F32.BF16 R28, R8, R42, RZ ;  /* 0x0000002a081c723c */ /* 0x000ff000000418ff */
[C---:B---3--:R-:W-:Y:S08]  /*58c0*/  HMMA.16816.F32.BF16 R120, R4.reuse, R38, R20 ;  /* 0x000000260478723c */ /* 0x048ff00000041814 */
[----:B------:R-:W-:Y:S01]  /*58d0*/  HMMA.16816.F32.BF16 R136, R4, R88, R52 ;  /* 0x000000580488723c */ /* 0x000fe20000041834 */
[----:B------:R-:W2:Y:S04]  /*58e0*/  LDSM.16.MT88.4 R52, [R218+0x9100] ;  /* 0x00910000da34783b */ /* 0x000ea80000004200 */
[----:B------:R-:W3:Y:S03]  /*58f0*/  LDSM.16.MT88.4 R88, [R217+0x9900] ;  /* 0x00990000d958783b */ /* 0x000ee60000004200 */
[----:B----4-:R-:W-:Y:S08]  /*5900*/  HMMA.16816.F32.BF16 R20, R8, R46, RZ ;  /* 0x0000002e0814723c */ /* 0x010ff000000418ff */
[C---:B------:R-:W-:Y:S08]  /*5910*/  HMMA.16816.F32.BF16 R152, R4.reuse, R36, R24 ;  /* 0x000000240498723c */ /* 0x040ff00000041818 */
[----:B------:R-:W-:Y:S07]  /*5920*/  HMMA.16816.F32.BF16 R116, R4, R68, R16 ;  /* 0x000000440474723c */ /* 0x000fee0000041810 */
[----:B------:R-:W-:Y:S01]  /*5930*/  IMAD.MOV.U32 R68, RZ, RZ, R107 ;  /* 0x000000ffff447224 */ /* 0x000fe200078e006b */
[----:B------:R-:W-:Y:S01]  /*5940*/  HMMA.16816.F32.BF16 R24, R8, R44, RZ ;  /* 0x0000002c0818723c */ /* 0x000fe200000418ff */
[----:B------:R-:W-:-:S07]  /*5950*/  IMAD.MOV.U32 R69, RZ, RZ, R97 ;  /* 0x000000ffff457224 */ /* 0x000fce00078e0061 */
[C---:B-1----:R-:W-:Y:S08]  /*5960*/  HMMA.16816.F32.BF16 R16, R8.reuse, R48, RZ ;  /* 0x000000300810723c */ /* 0x042ff000000418ff */
[C---:B------:R-:W-:Y:S08]  /*5970*/  HMMA.16816.F32.BF16 R60, R8.reuse, R50, RZ ;  /* 0x00000032083c723c */ /* 0x040ff000000418ff */
[C---:B------:R-:W-:Y:S07]  /*5980*/  HMMA.16816.F32.BF16 R48, R8.reuse, R72, RZ ;  /* 0x000000480830723c */ /* 0x040fee00000418ff */
[----:B------:R-:W-:Y:S01]  /*5990*/  IMAD.MOV.U32 R72, RZ, RZ, R106 ;  /* 0x000000ffff487224 */ /* 0x000fe200078e006a */
[----:B------:R-:W-:Y:S01]  /*59a0*/  HMMA.16816.F32.BF16 R44, R8, R74, RZ ;  /* 0x0000004a082c723c */ /* 0x000fe200000418ff */
[----:B------:R-:W-:-:S06]  /*59b0*/  MOV R73, R105 ;  /* 0x0000006900497202 */ /* 0x000fcc0000000f00 */
[----:B------:R-:W-:Y:S01]  /*59c0*/  IMAD.MOV.U32 R74, RZ, RZ, R104 ;  /* 0x000000ffff4a7224 */ /* 0x000fe200078e0068 */
[----:B--2---:R-:W-:Y:S01]  /*59d0*/  HMMA.16816.F32.BF16 R56, R8, R52, RZ ;  /* 0x000000340838723c */ /* 0x004fe200000418ff */
[----:B------:R-:W-:-:S07]  /*59e0*/  IMAD.MOV.U32 R75, RZ, RZ, R103 ;  /* 0x000000ffff4b7224 */ /* 0x000fce00078e0067 */
[----:B------:R-:W-:Y:S07]  /*59f0*/  HMMA.16816.F32.BF16 R104, R4, R84, R32 ;  /* 0x000000540468723c */ /* 0x000fee0000041820 */
[----:B------:R-:W-:Y:S01]  /*5a00*/  MOV R34, R102 ;  /* 0x0000006600227202 */ /* 0x000fe20000000f00 */
[----:B------:R-:W-:Y:S01]  /*5a10*/  IMAD.MOV.U32 R33, RZ, RZ, R101 ;  /* 0x000000ffff217224 */ /* 0x000fe200078e0065 */
[----:B------:R-:W-:Y:S01]  /*5a20*/  HMMA.16816.F32.BF16 R52, R8, R54, RZ ;  /* 0x000000360834723c */ /* 0x000fe200000418ff */
[----:B------:R-:W-:-:S02]  /*5a30*/  IMAD.MOV.U32 R32, RZ, RZ, R100 ;  /* 0x000000ffff207224 */ /* 0x000fc400078e0064 */
[----:B------:R-:W-:-:S05]  /*5a40*/  IMAD.MOV.U32 R35, RZ, RZ, R69 ;  /* 0x000000ffff237224 */ /* 0x000fca00078e0045 */
[C---:B------:R-:W-:Y:S07]  /*5a50*/  HMMA.16816.F32.BF16 R100, R4.reuse, R86, R28 ;  /* 0x000000560464723c */ /* 0x040fee000004181c */
[----:B------:R-:W-:Y:S01]  /*5a60*/  MOV R31, R95 ;  /* 0x0000005f001f7202 */ /* 0x000fe20000000f00 */
[----:B------:R-:W-:Y:S01]  /*5a70*/  IMAD.MOV.U32 R30, RZ, RZ, R92 ;  /* 0x000000ffff1e7224 */ /* 0x000fe200078e005c */
[----:B---3--:R-:W-:Y:S01]  /*5a80*/  HMMA.16816.F32.BF16 R84, R4, R88, R16 ;  /* 0x000000580454723c */ /* 0x008fe20000041810 */
[----:B------:R-:W-:Y:S01]  /*5a90*/  IMAD.MOV.U32 R29, RZ, RZ, R93 ;  /* 0x000000ffff1d7224 */ /* 0x000fe200078e005d */
[----:B------:R-:W-:Y:S01]  /*5aa0*/  LDSM.16.MT88.4 R16, [R220+0x9900] ;  /* 0x00990000dc10783b */ /* 0x000fe20000004200 */
[----:B------:R-:W-:-:S05]  /*5ab0*/  MOV R28, R96 ;  /* 0x00000060001c7202 */ /* 0x000fca0000000f00 */
[----:B------:R-:W-:Y:S01]  /*5ac0*/  HMMA.16816.F32.BF16 R92, R4, R82, R20 ;  /* 0x00000052045c723c */ /* 0x000fe20000041814 */
[----:B------:R-:W1:Y:S07]  /*5ad0*/  LDSM.16.MT88.4 R20, [R218+0x9900] ;  /* 0x00990000da14783b */ /* 0x000e6e0000004200 */
[C---:B------:R-:W-:Y:S08]  /*5ae0*/  HMMA.16816.F32.BF16 R64, R8.reuse, R98, RZ ;  /* 0x000000620840723c */ /* 0x040ff000000418ff */
[C---:B------:R-:W-:Y:S08]  /*5af0*/  HMMA.16816.F32.BF16 R40, R8.reuse, R76, RZ ;  /* 0x0000004c0828723c */ /* 0x040ff000000418ff */
[----:B------:R-:W-:Y:S01]  /*5b00*/  HMMA.16816.F32.BF16 R36, R8, R78, RZ ;  /* 0x0000004e0824723c */ /* 0x000fe200000418ff */
[----:B------:R-:W2:Y:S07]  /*5b10*/  LDSM.16.MT88.4 R8, [R219+0x9900] ;  /* 0x00990000db08783b */ /* 0x000eae0000004200 */
[C---:B------:R-:W-:Y:S07]  /*5b20*/  HMMA.16816.F32.BF16 R88, R4.reuse, R90, R60 ;  /* 0x0000005a0458723c */ /* 0x040fee000004183c */
[----:B------:R-:W-:Y:S01]  /*5b30*/  IMAD.MOV.U32 R62, RZ, RZ, R0 ;  /* 0x000000ffff3e7224 */ /* 0x000fe200078e0000 */
[----:B------:R-:W-:Y:S01]  /*5b40*/  HMMA.16816.F32.BF16 R96, R4, R80, R24 ;  /* 0x000000500460723c */ /* 0x000fe20000041818 */
[----:B------:R-:W-:Y:S01]  /*5b50*/  FFMA.FTZ R0, R127, c[0x0][0x2d0], -R13 ;  /* 0x0000b4007f007a23 */ /* 0x000fe2000001080d */
[----:B------:R-:W-:Y:S01]  /*5b60*/  MOV R61, R222 ;  /* 0x000000de003d7202 */ /* 0x000fe20000000f00 */
[----:B------:R-:W-:Y:S01]  /*5b70*/  IMAD.MOV.U32 R63, RZ, RZ, R2 ;  /* 0x000000ffff3f7224 */ /* 0x000fe200078e0002 */
[----:B------:R-:W-:Y:S01]  /*5b80*/  LDSM.16.MT88.4 R24, [R219+0x1100] ;  /* 0x00110000db18783b */ /* 0x000fe20000004200 */
[----:B------:R-:W-:-:S02]  /*5b90*/  FFMA.FTZ R2, R113, c[0x0][0x2d0], -R12 ;  /* 0x0000b40071027a23 */ /* 0x000fc4000001080c */
[----:B------:R-:W-:Y:S01]  /*5ba0*/  IMAD.MOV.U32 R127, RZ, RZ, R30 ;  /* 0x000000ffff7f7224 */ /* 0x000fe200078e001e */
[----:B-1----:R-:W-:Y:S01]  /*5bb0*/  HMMA.16816.F32.BF16 R80, R4, R20, R56 ;  /* 0x000000140450723c */ /* 0x002fe20000041838 */
[----:B------:R1:W3:Y:S01]  /*5bc0*/  MUFU.EX2 R20, R0 ;  /* 0x0000000000147308 */ /* 0x0002e20000000800 */
[----:B------:R-:W-:-:S05]  /*5bd0*/  IMAD.MOV.U32 R30, RZ, RZ, R33 ;  /* 0x000000ffff1e7224 */ /* 0x000fca00078e0021 */
[----:B------:R-:W-:Y:S01]  /*5be0*/  IMAD.MOV.U32 R59, RZ, RZ, R74 ;  /* 0x000000ffff3b7224 */ /* 0x000fe200078e004a */
[C---:B------:R-:W-:Y:S01]  /*5bf0*/  HMMA.16816.F32.BF16 R76, R4.reuse, R22, R52 ;  /* 0x00000016044c723c */ /* 0x040fe20000041834 */
[----:B------:R-:W-:Y:S01]  /*5c00*/  MOV R58, R75 ;  /* 0x0000004b003a7202 */ /* 0x000fe20000000f00 */
[----:B------:R-:W-:Y:S02]  /*5c10*/  IMAD.MOV.U32 R57, RZ, RZ, R72 ;  /* 0x000000ffff397224 */ /* 0x000fe400078e0048 */
[----:B------:R-:W-:Y:S02]  /*5c20*/  IMAD.MOV.U32 R56, RZ, RZ, R73 ;  /* 0x000000ffff387224 */ /* 0x000fe400078e0049 */
[----:B------:R-:W-:Y:S01]  /*5c30*/  IMAD.MOV.U32 R113, RZ, RZ, R59 ;  /* 0x000000ffff717224 */ /* 0x000fe200078e003b */
[----:B------:R-:W-:Y:S01]  /*5c40*/  MOV R54, R68 ;  /* 0x0000004400367202 */ /* 0x000fe20000000f00 */
[----:B------:R-:W-:Y:S01]  /*5c50*/  HMMA.16816.F32.BF16 R108, R4, R70, R64 ;  /* 0x00000046046c723c */ /* 0x000fe20000041840 */
[----:B-1----:R-:W-:-:S02]  /*5c60*/  FFMA.FTZ R0, R126, c[0x0][0x2d0], -R13 ;  /* 0x0000b4007e007a23 */ /* 0x002fc4000001080d */
[----:B------:R3:W-:Y:S05]  /*5c70*/  MUFU.EX2 R126, R2 ;  /* 0x00000002007e7308 */ /* 0x0007ea0000000800 */
[C---:B------:R-:W-:Y:S03]  /*5c80*/  HMMA.16816.F32.BF16 R72, R4.reuse, R16, R48 ;  /* 0x000000100448723c */ /* 0x040fe60000041830 */
[----:B------:R1:W4:Y:S05]  /*5c90*/  MUFU.EX2 R55, R0 ;  /* 0x0000000000377308 */ /* 0x00032a0000000800 */
[----:B------:R-:W-:Y:S01]  /*5ca0*/  HMMA.16816.F32.BF16 R64, R4, R18, R44 ;  /* 0x000000120440723c */ /* 0x000fe2000004182c */
[----:B------:R-:W-:Y:S01]  /*5cb0*/  LDSM.16.MT88.4 R16, [R218+0x1100] ;  /* 0x00110000da10783b */ /* 0x000fe20000004200 */
[----:B---3--:R-:W-:-:S03]  /*5cc0*/  IMAD.MOV.U32 R2, RZ, RZ, R20 ;  /* 0x000000ffff027224 */ /* 0x008fc600078e0014 */
[----:B------:R-:W3:Y:S03]  /*5cd0*/  LDSM.16.MT88.4 R20, [R217+0x1100] ;  /* 0x00110000d914783b */ /* 0x000ee60000004200 */
[----:B--2---:R-:W-:Y:S01]  /*5ce0*/  HMMA.16816.F32.BF16 R48, R4, R8, R40 ;  /* 0x000000080430723c */ /* 0x004fe20000041828 */
[----:B-1----:R-:W-:-:S04]  /*5cf0*/  FFMA.FTZ R0, R125, c[0x0][0x2d0], -R13 ;  /* 0x0000b4007d007a23 */ /* 0x002fc8000001080d */
[----:B------:R1:W-:Y:S03]  /*5d00*/  MUFU.EX2 R125, R0 ;  /* 0x00000000007d7308 */ /* 0x0003e60000000800 */
[----:B------:R-:W-:Y:S01]  /*5d10*/  HMMA.16816.F32.BF16 R36, R4, R10, R36 ;  /* 0x0000000a0424723c */ /* 0x000fe20000041824 */
[----:B------:R-:W2:Y:S06]  /*5d20*/  LDSM.16.MT88.4 R8, [R220+0x1100] ;  /* 0x00110000dc08783b */ /* 0x000eac0000004200 */
[----:B----4-:R-:W-:Y:S01]  /*5d30*/  F2FP.BF16.PACK_AB R4, R55, R2 ;  /* 0x000000023704723e */ /* 0x010fe200000010ff */
[----:B-1----:R-:W-:-:S04]  /*5d40*/  FFMA.FTZ R0, R124, c[0x0][0x2d0], -R13 ;  /* 0x0000b4007c007a23 */ /* 0x002fc8000001080d */
[----:B------:R1:W4:Y:S02]  /*5d50*/  MUFU.EX2 R222, R0 ;  /* 0x0000000000de7308 */ /* 0x0003240000000800 */
[----:B-1----:R-:W-:Y:S01]  /*5d60*/  FFMA.FTZ R0, R115, c[0x0][0x2d0], -R12 ;  /* 0x0000b40073007a23 */ /* 0x002fe2000001080c */
[----:B----4-:R-:W-:Y:S02]  /*5d70*/  F2FP.BF16.PACK_AB R6, R222, R125 ;  /* 0x0000007dde06723e */ /* 0x010fe400000010ff */
[----:B------:R-:W-:-:S03]  /*5d80*/  MOV R115, R29 ;  /* 0x0000001d00737202 */ /* 0x000fc60000000f00 */
[----:B------:R1:W4:Y:S01]  /*5d90*/  MUFU.EX2 R52, R0 ;  /* 0x0000000000347308 */ /* 0x0003220000000800 */
[----:B------:R-:W-:Y:S01]  /*5da0*/  MOV R29, R32 ;  /* 0x00000020001d7202 */ /* 0x000fe20000000f00 */
[----:B-1----:R-:W-:Y:S02]  /*5db0*/  FFMA.FTZ R0, R114, c[0x0][0x2d0], -R12 ;  /* 0x0000b40072007a23 */ /* 0x002fe4000001080c */
[----:B------:R-:W-:-:S04]  /*5dc0*/  IMAD.MOV.U32 R114, RZ, RZ, R28 ;  /* 0x000000ffff727224 */ /* 0x000fc800078e001c */
[----:B------:R1:W-:Y:S01]  /*5dd0*/  MUFU.EX2 R124, R0 ;  /* 0x00000000007c7308 */ /* 0x0003e20000000800 */
[----:B------:R-:W-:Y:S02]  /*5de0*/  IMAD.MOV.U32 R28, RZ, RZ, R31 ;  /* 0x000000ffff1c7224 */ /* 0x000fe400078e001f */
[----:B------:R-:W-:Y:S02]  /*5df0*/  IMAD.MOV.U32 R31, RZ, RZ, R34 ;  /* 0x000000ffff1f7224 */ /* 0x000fe400078e0022 */
[----:B-1----:R-:W-:Y:S01]  /*5e00*/  FFMA.FTZ R0, R112, c[0x0][0x2d0], -R12 ;  /* 0x0000b40070007a23 */ /* 0x002fe2000001080c */
[----:B------:R-:W-:-:S03]  /*5e10*/  MOV R112, R58 ;  /* 0x0000003a00707202 */ /* 0x000fc60000000f00 */
[----:B------:R4:W1:Y:S02]  /*5e20*/  MUFU.EX2 R40, R0 ;  /* 0x0000000000287308 */ /* 0x0008640000000800 */
[----:B----4-:R-:W-:Y:S02]  /*5e30*/  MOV R0, R52 ;  /* 0x0000003400007202 */ /* 0x010fe40000000f00 */
[----:B-1----:R-:W-:Y:S02]  /*5e40*/  F2FP.BF16.PACK_AB R7, R40, R126 ;  /* 0x0000007e2807723e */ /* 0x002fe400000010ff */
[----:B------:R-:W-:-:S07]  /*5e50*/  F2FP.BF16.PACK_AB R5, R124, R0 ;  /* 0x000000007c05723e */ /* 0x000fce00000010ff */
[C---:B---3--:R-:W-:Y:S07]  /*5e60*/  HMMA.16816.F32.BF16 R68, R4.reuse, R20, R192 ;  /* 0x000000140444723c */ /* 0x048fee00000418c0 */
[----:B------:R-:W-:Y:S01]  /*5e70*/  IMAD.MOV.U32 R192, RZ, RZ, R61 ;  /* 0x000000ffffc07224 */ /* 0x000fe200078e003d */
[----:B------:R-:W-:Y:S01]  /*5e80*/  MOV R194, R40 ;  /* 0x0000002800c27202 */ /* 0x000fe20000000f00 */
[----:B------:R-:W-:Y:S01]  /*5e90*/  IMAD.MOV.U32 R193, RZ, RZ, R62 ;  /* 0x000000ffffc17224 */ /* 0x000fe200078e003e */
[----:B--2---:R-:W-:Y:S01]  /*5ea0*/  HMMA.16816.F32.BF16 R44, R4, R8, R136 ;  /* 0x00000008042c723c */ /* 0x004fe20000041888 */
[----:B------:R-:W-:-:S07]  /*5eb0*/  IMAD.MOV.U32 R195, RZ, RZ, R63 ;  /* 0x000000ffffc37224 */ /* 0x000fce00078e003f */
[C---:B------:R-:W-:Y:S01]  /*5ec0*/  HMMA.16816.F32.BF16 R60, R4.reuse, R22, R188 ;  /* 0x00000016043c723c */ /* 0x040fe200000418bc */
[----:B------:R-:W1:Y:S06]  /*5ed0*/  LDSM.16.MT88.4 R20, [R220+0x4100] ;  /* 0x00410000dc14783b */ /* 0x000e6c0000004200 */
[----:B------:R-:W-:Y:S01]  /*5ee0*/  IMAD.MOV.U32 R188, RZ, RZ, R54 ;  /* 0x000000ffffbc7224 */ /* 0x000fe200078e0036 */
[----:B------:R-:W-:Y:S01]  /*5ef0*/  MOV R191, R55 ;  /* 0x0000003700bf7202 */ /* 0x000fe20000000f00 */
[----:B------:R-:W-:Y:S01]  /*5f00*/  IMAD.MOV.U32 R189, RZ, RZ, R56 ;  /* 0x000000ffffbd7224 */ /* 0x000fe200078e0038 */
[----:B------:R-:W-:Y:S01]  /*5f10*/  HMMA.16816.F32.BF16 R52, R4, R18, R180 ;  /* 0x000000120434723c */ /* 0x000fe200000418b4 */
[----:B------:R-:W-:-:S07]  /*5f20*/  IMAD.MOV.U32 R190, RZ, RZ, R57 ;  /* 0x000000ffffbe7224 */ /* 0x000fce00078e0039 */
[C---:B------:R-:W-:Y:S01]  /*5f30*/  HMMA.16816.F32.BF16 R56, R4.reuse, R16, R184 ;  /* 0x000000100438723c */ /* 0x040fe200000418b8 */
[----:B------:R-:W2:Y:S06]  /*5f40*/  LDSM.16.MT88.4 R16, [R217+0x4100] ;  /* 0x00410000d910783b */ /* 0x000eac0000004200 */
[----:B------:R-:W-:Y:S01]  /*5f50*/  MOV R187, R35 ;  /* 0x0000002300bb7202 */ /* 0x000fe20000000f00 */
[C---:B------:R-:W-:Y:S01]  /*5f60*/  HMMA.16816.F32.BF16 R40, R4.reuse, R10, R132 ;  /* 0x0000000a0428723c */ /* 0x040fe20000041884 */
[----:B------:R-:W3:Y:S07]  /*5f70*/  LDSM.16.MT88.4 R8, [R218+0x4100] ;  /* 0x00410000da08783b */ /* 0x000eee0000004200 */
[C---:B------:R-:W-:Y:S08]  /*5f80*/  HMMA.16816.F32.BF16 R32, R4.reuse, R24, R128 ;  /* 0x000000180420723c */ /* 0x040ff00000041880 */
[C---:B-1----:R-:W-:Y:S07]  /*5f90*/  HMMA.16816.F32.BF16 R148, R4.reuse, R20, R148 ;  /* 0x000000140494723c */ /* 0x042fee0000041894 */
[----:B------:R-:W-:Y:S01]  /*5fa0*/  IMAD.MOV.U32 R20, RZ, RZ, R30 ;  /* 0x000000ffff147224 */ /* 0x000fe200078e001e */
[C---:B------:R-:W-:Y:S01]  /*5fb0*/  HMMA.16816.F32.BF16 R128, R4.reuse, R26, R176 ;  /* 0x0000001a0480723c */ /* 0x040fe200000418b0 */
[----:B------:R-:W-:Y:S01]  /*5fc0*/  MOV R21, R189 ;  /* 0x000000bd00157202 */ /* 0x000fe20000000f00 */
[----:B------:R-:W-:Y:S05]  /*5fd0*/  LDSM.16.MT88.4 R24, [R217+0xa100] ;  /* 0x00a10000d918783b */ /* 0x000fea0000004200 */
[----:B------:R-:W-:Y:S01]  /*5fe0*/  IMAD.MOV.U32 R179, RZ, RZ, R187 ;  /* 0x000000ffffb37224 */ /* 0x000fe200078e00bb */
[----:B------:R-:W-:Y:S01]  /*5ff0*/  HMMA.16816.F32.BF16 R196, R4, R22, R196 ;  /* 0x0000001604c4723c */ /* 0x000fe200000418c4 */
[----:B------:R-:W-:-:S06]  /*6000*/  IMAD.MOV.U32 R178, RZ, RZ, R188 ;  /* 0x000000ffffb27224 */ /* 0x000fcc00078e00bc */
[----:B------:R-:W-:Y:S01]  /*6010*/  IMAD.MOV.U32 R23, RZ, RZ, R191 ;  /* 0x000000ffff177224 */ /* 0x000fe200078e00bf */
[C---:B--2---:R-:W-:Y:S08]  /*6020*/  HMMA.16816.F32.BF16 R132, R4.reuse, R16, R168 ;  /* 0x000000100484723c */ /* 0x044ff000000418a8 */
[C---:B------:R-:W-:Y:S01]  /*6030*/  HMMA.16816.F32.BF16 R136, R4.reuse, R18, R164 ;  /* 0x000000120488723c */ /* 0x040fe200000418a4 */
[----:B------:R-:W1:Y:S06]  /*6040*/  LDSM.16.MT88.4 R16, [R219+0x4100] ;  /* 0x00410000db10783b */ /* 0x000e6c0000004200 */
[----:B------:R-:W-:Y:S01]  /*6050*/  IMAD.MOV.U32 R165, RZ, RZ, R127 ;  /* 0x000000ffffa57224 */ /* 0x000fe200078e007f */
[----:B------:R-:W-:Y:S01]  /*6060*/  MOV R166, R28 ;  /* 0x0000001c00a67202 */ /* 0x000fe20000000f00 */
[----:B------:R-:W-:Y:S01]  /*6070*/  IMAD.MOV.U32 R167, RZ, RZ, R29 ;  /* 0x000000ffffa77224 */ /* 0x000fe200078e001d */
[----:B------:R-:W-:Y:S01]  /*6080*/  MOV R127, R31 ;  /* 0x0000001f007f7202 */ /* 0x000fe20000000f00 */
[----:B------:R-:W-:Y:S01]  /*6090*/  IMAD.MOV.U32 R164, RZ, RZ, R190 ;  /* 0x000000ffffa47224 */ /* 0x000fe200078e00be */
[----:B------:R-:W2:Y:S01]  /*60a0*/  LDSM.16.MT88.4 R28, [R218+0x7100] ;  /* 0x00710000da1c783b */ /* 0x000ea20000004200 */
[C---:B---3--:R-:W-:Y:S08]  /*60b0*/  HMMA.16816.F32.BF16 R140, R4.reuse, R8, R140 ;  /* 0x00000008048c723c */ /* 0x048ff0000004188c */
[C---:B------:R-:W-:Y:S01]  /*60c0*/  HMMA.16816.F32.BF16 R144, R4.reuse, R10, R144 ;  /* 0x0000000a0490723c */ /* 0x040fe20000041890 */
[----:B------:R-:W3:Y:S07]  /*60d0*/  LDSM.16.MT88.4 R8, [R217+0x7100] ;  /* 0x00710000d908783b */ /* 0x000eee0000004200 */
[C---:B-1----:R-:W-:Y:S08]  /*60e0*/  HMMA.16816.F32.BF16 R188, R4.reuse, R16, R160 ;  /* 0x0000001004bc723c */ /* 0x042ff000000418a0 */
[C---:B------:R-:W-:Y:S01]  /*60f0*/  HMMA.16816.F32.BF16 R184, R4.reuse, R18, R156 ;  /* 0x0000001204b8723c */ /* 0x040fe2000004189c */
[----:B------:R-:W1:Y:S07]  /*6100*/  LDSM.16.MT88.4 R16, [R220+0x7100] ;  /* 0x00710000dc10783b */ /* 0x000e6e0000004200 */
[C---:B--2---:R-:W-:Y:S07]  /*6110*/  HMMA.16816.F32.BF16 R160, R4.reuse, R28, R116 ;  /* 0x0000001c04a0723c */ /* 0x044fee0000041874 */
[----:B------:R-:W-:Y:S01]  /*6120*/  IMAD.MOV.U32 R29, RZ, RZ, R192 ;  /* 0x000000ffff1d7224 */ /* 0x000fe200078e00c0 */
[----:B------:R-:W-:Y:S01]  /*6130*/  MOV R28, R193 ;  /* 0x000000c1001c7202 */ /* 0x000fe20000000f00 */
[----:B------:R-:W-:Y:S01]  /*6140*/  IMAD.MOV.U32 R119, RZ, RZ, R194 ;  /* 0x000000ffff777224 */ /* 0x000fe200078e00c2 */
[----:B---3--:R-:W-:Y:S01]  /*6150*/  HMMA.16816.F32.BF16 R168, R4, R10, R120 ;  /* 0x0000000a04a8723c */ /* 0x008fe20000041878 */
[----:B------:R-:W-:-:S07]  /*6160*/  IMAD.MOV.U32 R118, RZ, RZ, R195 ;  /* 0x000000ffff767224 */ /* 0x000fce00078e00c3 */
[C---:B------:R-:W-:Y:S07]  /*6170*/  HMMA.16816.F32.BF16 R192, R4.reuse, R30, R108 ;  /* 0x0000001e04c0723c */ /* 0x040fee000004186c */
[----:B------:R-:W-:Y:S01]  /*6180*/  MOV R110, R178 ;  /* 0x000000b2006e7202 */ /* 0x000fe20000000f00 */
[----:B------:R-:W-:Y:S01]  /*6190*/  IMAD.MOV.U32 R111, RZ, RZ, R179 ;  /* 0x000000ffff6f7224 */ /* 0x000fe200078e00b3 */
[----:B------:R-:W-:Y:S01]  /*61a0*/  HMMA.16816.F32.BF16 R120, R4, R24, R84 ;  /* 0x000000180478723c */ /* 0x000fe20000041854 */
[----:B------:R-:W-:-:S02]  /*61b0*/  IMAD.MOV.U32 R109, RZ, RZ, R210 ;  /* 0x000000ffff6d7224 */ /* 0x000fc400078e00d2 */
[----:B------:R-:W-:Y:S02]  /*61c0*/  IMAD.MOV.U32 R108, RZ, RZ, R207 ;  /* 0x000000ffff6c7224 */ /* 0x000fe400078e00cf */
[----:B------:R-:W-:Y:S02]  /*61d0*/  IMAD.MOV.U32 R31, RZ, RZ, R113 ;  /* 0x000000ffff1f7224 */ /* 0x000fe400078e0071 */
[----:B------:R-:W-:Y:S01]  /*61e0*/  IMAD.MOV.U32 R25, RZ, RZ, R20 ;  /* 0x000000ffff197224 */ /* 0x000fe200078e0014 */
[----:B-1----:R-:W-:Y:S01]  /*61f0*/  HMMA.16816.F32.BF16 R176, R4, R16, R104 ;  /* 0x0000001004b0723c */ /* 0x002fe20000041868 */
[----:B------:R-:W-:Y:S01]  /*6200*/  MOV R24, R21 ;  /* 0x0000001500187202 */ /* 0x000fe20000000f00 */
[----:B------:R-:W-:-:S05]  /*6210*/  IMAD.MOV.U32 R30, RZ, RZ, R114 ;  /* 0x000000ffff1e7224 */ /* 0x000fca00078e0072 */
[----:B------:R-:W-:Y:S01]  /*6220*/  IMAD.MOV.U32 R107, RZ, RZ, R164 ;  /* 0x000000ffff6b7224 */ /* 0x000fe200078e00a4 */
[----:B------:R-:W-:Y:S01]  /*6230*/  MOV R106, R165 ;  /* 0x000000a5006a7202 */ /* 0x000fe20000000f00 */
[----:B------:R-:W-:Y:S01]  /*6240*/  IMAD.MOV.U32 R105, RZ, RZ, R166 ;  /* 0x000000ffff697224 */ /* 0x000fe200078e00a6 */
[C---:B------:R-:W-:Y:S01]  /*6250*/  HMMA.16816.F32.BF16 R180, R4.reuse, R8, R152 ;  /* 0x0000000804b4723c */ /* 0x040fe20000041898 */
[----:B------:R-:W-:Y:S01]  /*6260*/  IMAD.MOV.U32 R104, RZ, RZ, R167 ;  /* 0x000000ffff687224 */ /* 0x000fe200078e00a7 */
[----:B------:R-:W1:Y:S06]  /*6270*/  LDSM.16.MT88.4 R8, [R219+0x7100] ;  /* 0x00710000db08783b */ /* 0x000e6c0000004200 */
[C---:B------:R-:W-:Y:S01]  /*6280*/  HMMA.16816.F32.BF16 R164, R4.reuse, R18, R100 ;  /* 0x0000001204a4723c */ /* 0x040fe20000041864 */
[----:B------:R-:W2:Y:S06]  /*6290*/  LDSM.16.MT88.4 R16, [R220+0xa100] ;  /* 0x00a10000dc10783b */ /* 0x000eac0000004200 */
[----:B------:R-:W-:Y:S01]  /*62a0*/  MOV R100, R23 ;  /* 0x0000001700647202 */ /* 0x000fe20000000f00 */
[----:B------:R-:W-:Y:S01]  /*62b0*/  HMMA.16816.F32.BF16 R152, R4, R26, R88 ;  /* 0x0000001a0498723c */ /* 0x000fe20000041858 */
[----:B------:R-:W3:Y:S01]  /*62c0*/  LDSM.16.MT88.4 R20, [R218+0xa100] ;  /* 0x00a10000da14783b */ /* 0x000ee20000004200 */
[----:B------:R-:W-:Y:S01]  /*62d0*/  IMAD.MOV.U32 R101, RZ, RZ, R111 ;  /* 0x000000ffff657224 */ /* 0x000fe200078e006f */
[----:B------:R-:W-:Y:S01]  /*62e0*/  MOV R102, R29 ;  /* 0x0000001d00667202 */ /* 0x000fe20000000f00 */
[----:B------:R-:W-:Y:S01]  /*62f0*/  IMAD.MOV.U32 R111, RZ, RZ, R212 ;  /* 0x000000ffff6f7224 */ /* 0x000fe200078e00d4 */
[----:B------:R-:W-:Y:S01]  /*6300*/  MOV R103, R206 ;  /* 0x000000ce00677202 */ /* 0x000fe20000000f00 */
[----:B------:R-:W-:-:S02]  /*6310*/  IMAD.MOV.U32 R29, RZ, RZ, R2 ;  /* 0x000000ffff1d7224 */ /* 0x000fc400078e0002 */
[----:B------:R-:W-:Y:S02]  /*6320*/  IMAD.MOV.U32 R27, RZ, RZ, R118 ;  /* 0x000000ffff1b7224 */ /* 0x000fe400078e0076 */
[----:B------:R-:W-:Y:S02]  /*6330*/  IMAD.MOV.U32 R26, RZ, RZ, R119 ;  /* 0x000000ffff1a7224 */ /* 0x000fe400078e0077 */
[----:B------:R-:W-:Y:S01]  /*6340*/  FFMA.FTZ R2, R175, c[0x0][0x2d0], -R12 ;  /* 0x0000b400af027a23 */ /* 0x000fe2000001080c */
[C---:B-1----:R-:W-:Y:S07]  /*6350*/  HMMA.16816.F32.BF16 R156, R4.reuse, R8, R96 ;  /* 0x00000008049c723c */ /* 0x042fee0000041860 */
[----:B------:R-:W-:Y:S01]  /*6360*/  IMAD.MOV.U32 R99, RZ, RZ, R124 ;  /* 0x000000ffff637224 */ /* 0x000fe200078e007c */
[----:B------:R-:W-:Y:S01]  /*6370*/  MOV R97, R126 ;  /* 0x0000007e00617202 */ /* 0x000fe20000000f00 */
[----:B------:R-:W-:Y:S01]  /*6380*/  IMAD.MOV.U32 R98, RZ, RZ, R125 ;  /* 0x000000ffff627224 */ /* 0x000fe200078e007d */
[----:B--2---:R-:W-:Y:S01]  /*6390*/  HMMA.16816.F32.BF16 R88, R4, R18, R64 ;  /* 0x000000120458723c */ /* 0x004fe20000041840 */
[----:B------:R-:W-:-:S06]  /*63a0*/  IMAD.MOV.U32 R96, RZ, RZ, R127 ;  /* 0x000000ffff607224 */ /* 0x000fcc00078e007f */
[----:B------:R-:W-:Y:S01]  /*63b0*/  IMAD.MOV.U32 R65, RZ, RZ, R99 ;  /* 0x000000ffff417224 */ /* 0x000fe200078e0063 */
        /* <DEDUP_REMOVED lines=9> */
[----:B------:R-:W-:Y:S01]  /*6450*/  FFMA.FTZ R0, R205, c[0x0][0x2d0], -R13 ;  /* 0x0000b400cd007a23 */ /* 0x000fe2000001080d */
[C---:B------:R-:W-:Y:S01]  /*6460*/  HMMA.16816.F32.BF16 R124, R4.reuse, R10, R92 ;  /* 0x0000000a047c723c */ /* 0x040fe2000004185c */
[----:B------:R-:W-:Y:S01]  /*6470*/  MOV R110, R211 ;  /* 0x000000d3006e7202 */ /* 0x000fe20000000f00 */
[----:B------:R-:W1:Y:S01]  /*6480*/  LDSM.16.MT88.4 R8, [R219+0xa100] ;  /* 0x00a10000db08783b */ /* 0x000e620000004200 */
[----:B------:R2:W-:Y:S01]  /*6490*/  MUFU.EX2 R212, R0 ;  /* 0x0000000000d47308 */ /* 0x0005e20000000800 */
[----:B------:R-:W-:Y:S01]  /*64a0*/  IMAD.MOV.U32 R81, RZ, RZ, R213 ;  /* 0x000000ffff517224 */ /* 0x000fe200078e00d5 */
[----:B------:R-:W-:Y:S01]  /*64b0*/  MOV R80, R115 ;  /* 0x0000007300507202 */ /* 0x000fe20000000f00 */
[----:B------:R-:W-:Y:S01]  /*64c0*/  IMAD.MOV.U32 R82, RZ, RZ, R28 ;  /* 0x000000ffff527224 */ /* 0x000fe200078e001c */
[----:B------:R-:W-:Y:S01]  /*64d0*/  MOV R28, R112 ;  /* 0x00000070001c7202 */ /* 0x000fe20000000f00 */
[C---:B------:R-:W-:Y:S01]  /*64e0*/  HMMA.16816.F32.BF16 R92, R4.reuse, R16, R72 ;  /* 0x00000010045c723c */ /* 0x040fe20000041848 */
[----:B------:R-:W3:Y:S01]  /*64f0*/  LDSM.16.MT88.4 R16, [R218+0x1900] ;  /* 0x00190000da10783b */ /* 0x000ee20000004200 */
[----:B------:R-:W-:Y:S01]  /*6500*/  IMAD.MOV.U32 R205, RZ, RZ, R80 ;  /* 0x000000ffffcd7224 */ /* 0x000fe200078e0050 */
[----:B------:R4:W-:Y:S04]  /*6510*/  MUFU.EX2 R208, R2 ;  /* 0x0000000200d07308 */ /* 0x0009e80000000800 */
[----:B------:R-:W-:Y:S01]  /*6520*/  IMAD.MOV.U32 R75, RZ, RZ, R82 ;  /* 0x000000ffff4b7224 */ /* 0x000fe200078e0052 */
[----:B------:R-:W-:Y:S01]  /*6530*/  HMMA.16816.F32.BF16 R112, R4, R22, R76 ;  /* 0x000000160470723c */ /* 0x000fe2000004184c */
[----:B--2---:R-:W-:Y:S01]  /*6540*/  FFMA.FTZ R0, R204, c[0x0][0x2d0], -R13 ;  /* 0x0000b400cc007a23 */ /* 0x004fe2000001080d */
[----:B------:R-:W-:-:S03]  /*6550*/  MOV R204, R81 ;  /* 0x0000005100cc7202 */ /* 0x000fc60000000f00 */
[----:B------:R2:W1:Y:S01]  /*6560*/  MUFU.EX2 R211, R0 ;  /* 0x0000000000d37308 */ /* 0x0004620000000800 */
[----:B----4-:R-:W-:Y:S01]  /*6570*/  MOV R2, R102 ;  /* 0x0000006600027202 */ /* 0x010fe20000000f00 */
[----:B--2---:R-:W-:Y:S01]  /*6580*/  FFMA.FTZ R0, R203, c[0x0][0x2d0], -R13 ;  /* 0x0000b400cb007a23 */ /* 0x004fe2000001080d */
[C---:B-1----:R-:W-:Y:S05]  /*6590*/  HMMA.16816.F32.BF16 R84, R4.reuse, R8, R48 ;  /* 0x000000080454723c */ /* 0x042fea0000041830 */
[----:B------:R1:W-:Y:S02]  /*65a0*/  MUFU.EX2 R210, R0 ;  /* 0x0000000000d27308 */ /* 0x0003e40000000800 */
[----:B------:R-:W-:Y:S01]  /*65b0*/  IMAD.MOV.U32 R48, RZ, RZ, R24 ;  /* 0x000000ffff307224 */ /* 0x000fe200078e0018 */
[----:B------:R-:W-:Y:S01]  /*65c0*/  HMMA.16816.F32.BF16 R76, R4, R10, R36 ;  /* 0x0000000a044c723c */ /* 0x000fe20000041824 */
[----:B------:R-:W-:Y:S01]  /*65d0*/  LDSM.16.MT88.4 R8, [R220+0x1900] ;  /* 0x00190000dc08783b */ /* 0x000fe20000004200 */
[----:B------:R-:W-:Y:S01]  /*65e0*/  MOV R49, R25 ;  /* 0x0000001900317202 */ /* 0x000fe20000000f00 */
[----:B------:R-:W-:-:S02]  /*65f0*/  IMAD.MOV.U32 R50, RZ, RZ, R96 ;  /* 0x000000ffff327224 */ /* 0x000fc400078e0060 */
[----:B------:R-:W-:Y:S02]  /*6600*/  IMAD.MOV.U32 R51, RZ, RZ, R97 ;  /* 0x000000ffff337224 */ /* 0x000fe400078e0061 */
[----:B------:R-:W-:Y:S01]  /*6610*/  F2FP.BF16.PACK_AB R4, R211, R212 ;  /* 0x000000d4d304723e */ /* 0x000fe200000010ff */
[----:B------:R-:W-:Y:S01]  /*6620*/  IMAD.MOV.U32 R37, RZ, RZ, R83 ;  /* 0x000000ffff257224 */ /* 0x000fe200078e0053 */
[----:B------:R-:W-:Y:S01]  /*6630*/  MOV R38, R26 ;  /* 0x0000001a00267202 */ /* 0x000fe20000000f00 */
[----:B-1----:R-:W-:Y:S02]  /*6640*/  FFMA.FTZ R0, R202, c[0x0][0x2d0], -R13 ;  /* 0x0000b400ca007a23 */ /* 0x002fe4000001080d */
[----:B------:R-:W-:Y:S02]  /*6650*/  IMAD.MOV.U32 R39, RZ, RZ, R27 ;  /* 0x000000ffff277224 */ /* 0x000fe400078e001b */
[----:B------:R1:W2:Y:S01]  /*6660*/  MUFU.EX2 R213, R0 ;  /* 0x0000000000d57308 */ /* 0x0002a20000000800 */
[----:B------:R-:W-:Y:S01]  /*6670*/  LDSM.16.MT88.4 R24, [R219+0x1900] ;  /* 0x00190000db18783b */ /* 0x000fe20000004200 */
[----:B------:R-:W-:-:S02]  /*6680*/  IMAD.MOV.U32 R36, RZ, RZ, R66 ;  /* 0x000000ffff247224 */ /* 0x000fc400078e0042 */
[----:B------:R-:W-:Y:S02]  /*6690*/  IMAD.MOV.U32 R96, RZ, RZ, R105 ;  /* 0x000000ffff607224 */ /* 0x000fe400078e0069 */
[----:B------:R-:W-:Y:S02]  /*66a0*/  IMAD.MOV.U32 R97, RZ, RZ, R106 ;  /* 0x000000ffff617224 */ /* 0x000fe400078e006a */
[----:B------:R-:W-:Y:S01]  /*66b0*/  IMAD.MOV.U32 R175, RZ, RZ, R38 ;  /* 0x000000ffffaf7224 */ /* 0x000fe200078e0026 */
[----:B------:R-:W-:Y:S01]  /*66c0*/  MOV R38, R96 ;  /* 0x0000006000267202 */ /* 0x000fe20000000f00 */
[----:B-1----:R-:W-:Y:S01]  /*66d0*/  FFMA.FTZ R0, R201, c[0x0][0x2d0], -R12 ;  /* 0x0000b400c9007a23 */ /* 0x002fe2000001080c */
[----:B--2---:R-:W-:-:S03]  /*66e0*/  F2FP.BF16.PACK_AB R6, R213, R210 ;  /* 0x000000d2d506723e */ /* 0x004fc600000010ff */
[----:B------:R1:W-:Y:S02]  /*66f0*/  MUFU.EX2 R207, R0 ;  /* 0x0000000000cf7308 */ /* 0x0003e40000000800 */
[----:B-1----:R-:W-:-:S06]  /*6700*/  FFMA.FTZ R0, R200, c[0x0][0x2d0], -R12 ;  /* 0x0000b400c8007a23 */ /* 0x002fcc000001080c */
[----:B------:R1:W2:Y:S02]  /*6710*/  MUFU.EX2 R206, R0 ;  /* 0x0000000000ce7308 */ /* 0x0002a40000000800 */
[----:B-1----:R-:W-:Y:S01]  /*6720*/  FFMA.FTZ R0, R174, c[0x0][0x2d0], -R12 ;  /* 0x0000b400ae007a23 */ /* 0x002fe2000001080c */
[----:B--2---:R-:W-:Y:S01]  /*6730*/  F2FP.BF16.PACK_AB R5, R206, R207 ;  /* 0x000000cfce05723e */ /* 0x004fe200000010ff */
[----:B------:R-:W-:-:S04]  /*6740*/  IMAD.MOV.U32 R174, RZ, RZ, R21 ;  /* 0x000000ffffae7224 */ /* 0x000fc800078e0015 */
[----:B------:R-:W1:Y:S01]  /*6750*/  MUFU.EX2 R209, R0 ;  /* 0x0000000000d17308 */ /* 0x000e620000000800 */
[----:B------:R-:W2:Y:S01]  /*6760*/  LDSM.16.MT88.4 R20, [R217+0x1900] ;  /* 0x00190000d914783b */ /* 0x000ea20000004200 */
[----:B-1----:R-:W-:Y:S02]  /*6770*/  F2FP.BF16.PACK_AB R7, R209, R208 ;  /* 0x000000d0d107723e */ /* 0x002fe400000010ff */
[----:B------:R-:W-:Y:S01]  /*6780*/  MOV R0, R39 ;  /* 0x0000002700007202 */ /* 0x000fe20000000f00 */
[----:B------:R-:W-:-:S04]  /*6790*/  IMAD.MOV.U32 R39, RZ, RZ, R98 ;  /* 0x000000ffff277224 */ /* 0x000fc800078e0062 */
[----:B---3--:R-:W-:Y:S01]  /*67a0*/  HMMA.16816.F32.BF16 R80, R4, R16, R56 ;  /* 0x000000100450723c */ /* 0x008fe20000041838 */
[----:B------:R-:W-:-:S06]  /*67b0*/  FFMA.FTZ R0, R0, c[0x0][0x2d0], -R13 ;  /* 0x0000b40000007a23 */ /* 0x000fcc000001080d */
[----:B------:R-:W-:Y:S01]  /*67c0*/  MOV R56, R75 ;  /* 0x0000004b00387202 */ /* 0x000fe20000000f00 */
[----:B------:R-:W-:Y:S01]  /*67d0*/  IMAD.MOV.U32 R58, RZ, RZ, R64 ;  /* 0x000000ffff3a7224 */ /* 0x000fe200078e0040 */
[C---:B------:R-:W-:Y:S01]  /*67e0*/  HMMA.16816.F32.BF16 R72, R4.reuse, R18, R52 ;  /* 0x000000120448723c */ /* 0x040fe20000041834 */
[----:B------:R-:W1:Y:S01]  /*67f0*/  LDSM.16.MT88.4 R16, [R217+0x4900] ;  /* 0x00490000d910783b */ /* 0x000e620000004200 */
[----:B------:R-:W-:Y:S01]  /*6800*/  MOV R59, R65 ;  /* 0x00000041003b7202 */ /* 0x000fe20000000f00 */
[----:B------:R-:W-:Y:S02]  /*6810*/  IMAD.MOV.U32 R57, RZ, RZ, R51 ;  /* 0x000000ffff397224 */ /* 0x000fe400078e0033 */
[----:B------:R-:W-:Y:S02]  /*6820*/  IMAD.MOV.U32 R51, RZ, RZ, R97 ;  /* 0x000000ffff337224 */ /* 0x000fe400078e0061 */
[----:B------:R-:W-:Y:S01]  /*6830*/  IMAD.MOV.U32 R55, RZ, RZ, R37 ;  /* 0x000000ffff377224 */ /* 0x000fe200078e0025 */
[----:B------:R-:W-:Y:S01]  /*6840*/  MOV R54, R50 ;  /* 0x0000003200367202 */ /* 0x000fe20000000f00 */
[----:B--2---:R-:W-:Y:S01]  /*6850*/  HMMA.16816.F32.BF16 R200, R4, R20, R68 ;  /* 0x0000001404c8723c */ /* 0x004fe20000041844 */
[----:B------:R-:W-:-:S02]  /*6860*/  IMAD.MOV.U32 R37, RZ, RZ, R67 ;  /* 0x000000ffff257224 */ /* 0x000fc400078e0043 */
[----:B------:R-:W-:Y:S01]  /*6870*/  IMAD.MOV.U32 R52, RZ, RZ, R48 ;  /* 0x000000ffff347224 */ /* 0x000fe200078e0030 */
[----:B------:R-:W-:Y:S01]  /*6880*/  MOV R48, R99 ;  /* 0x0000006300307202 */ /* 0x000fe20000000f00 */
[----:B------:R-:W-:Y:S02]  /*6890*/  IMAD.MOV.U32 R53, RZ, RZ, R49 ;  /* 0x000000ffff357224 */ /* 0x000fe400078e0031 */
[----:B------:R-:W-:Y:S01]  /*68a0*/  IMAD.MOV.U32 R49, RZ, RZ, R100 ;  /* 0x000000ffff317224 */ /* 0x000fe200078e0064 */
[----:B------:R-:W-:Y:S01]  /*68b0*/  HMMA.16816.F32.BF16 R68, R4, R8, R44 ;  /* 0x000000080444723c */ /* 0x000fe2000004182c */
[----:B------:R-:W-:-:S07]  /*68c0*/  IMAD.MOV.U32 R50, RZ, RZ, R101 ;  /* 0x000000ffff327224 */ /* 0x000fce00078e0065 */
[C---:B------:R-:W-:Y:S01]  /*68d0*/  HMMA.16816.F32.BF16 R64, R4.reuse, R10, R40 ;  /* 0x0000000a0440723c */ /* 0x040fe20000041828 */
[----:B------:R-:W2:Y:S06]  /*68e0*/  LDSM.16.MT88.4 R8, [R218+0x4900] ;  /* 0x00490000da08783b */ /* 0x000eac0000004200 */
[----:B------:R-:W-:Y:S01]  /*68f0*/  IMAD.MOV.U32 R41, RZ, RZ, R108 ;  /* 0x000000ffff297224 */ /* 0x000fe200078e006c */
[----:B------:R-:W-:Y:S01]  /*6900*/  HMMA.16816.F32.BF16 R104, R4, R22, R60 ;  /* 0x000000160468723c */ /* 0x000fe2000004183c */
[----:B------:R-:W-:Y:S01]  /*6910*/  MOV R42, R109 ;  /* 0x0000006d002a7202 */ /* 0x000fe20000000f00 */
[----:B------:R-:W-:Y:S01]  /*6920*/  IMAD.MOV.U32 R43, RZ, RZ, R110 ;  /* 0x000000ffff2b7224 */ /* 0x000fe200078e006e */
[----:B------:R-:W3:Y:S01]  /*6930*/  LDSM.16.MT88.4 R20, [R220+0x4900] ;  /* 0x00490000dc14783b */ /* 0x000ee20000004200 */
[----:B------:R-:W-:-:S04]  /*6940*/  IMAD.MOV.U32 R40, RZ, RZ, R103 ;  /* 0x000000ffff287224 */ /* 0x000fc800078e0067 */
[C---:B------:R-:W-:Y:S07]  /*6950*/  HMMA.16816.F32.BF16 R44, R4.reuse, R24, R32 ;  /* 0x00000018042c723c */ /* 0x040fee0000041820 */
[----:B------:R-:W-:Y:S01]  /*6960*/  IMAD.MOV.U32 R35, RZ, RZ, R111 ;  /* 0x000000ffff237224 */ /* 0x000fe200078e006f */
[----:B-1----:R-:W-:Y:S01]  /*6970*/  HMMA.16816.F32.BF16 R96, R4, R18, R136 ;  /* 0x000000120460723c */ /* 0x002fe20000041888 */
[----:B------:R-:W-:Y:S01]  /*6980*/  IMAD.MOV.U32 R24, RZ, RZ, R54 ;  /* 0x000000ffff187224 */ /* 0x000fe200078e0036 */
[----:B------:R-:W-:Y:S01]  /*6990*/  MOV R32, R56 ;  /* 0x0000003800207202 */ /* 0x000fe20000000f00 */
[----:B------:R-:W-:-:S02]  /*69a0*/  IMAD.MOV.U32 R25, RZ, RZ, R55 ;  /* 0x000000ffff197224 */ /* 0x000fc400078e0037 */
[----:B------:R-:W-:Y:S02]  /*69b0*/  IMAD.MOV.U32 R33, RZ, RZ, R204 ;  /* 0x000000ffff217224 */ /* 0x000fe400078e00cc */
[----:B------:R-:W-:Y:S01]  /*69c0*/  IMAD.MOV.U32 R34, RZ, RZ, R205 ;  /* 0x000000ffff227224 */ /* 0x000fe200078e00cd */
[C---:B------:R-:W-:Y:S01]  /*69d0*/  HMMA.16816.F32.BF16 R108, R4.reuse, R16, R132 ;  /* 0x00000010046c723c */ /* 0x040fe20000041884 */
[----:B------:R-:W1:Y:S01]  /*69e0*/  LDSM.16.MT88.4 R16, [R219+0x4900] ;  /* 0x00490000db10783b */ /* 0x000e620000004200 */
[----:B------:R-:W-:Y:S01]  /*69f0*/  MOV R205, R30 ;  /* 0x0000001e00cd7202 */ /* 0x000fe20000000f00 */
[----:B------:R-:W-:Y:S02]  /*6a00*/  IMAD.MOV.U32 R204, RZ, RZ, R31 ;  /* 0x000000ffffcc7224 */ /* 0x000fe400078e001f */
[----:B------:R-:W-:Y:S02]  /*6a10*/  IMAD.MOV.U32 R56, RZ, RZ, R28 ;  /* 0x000000ffff387224 */ /* 0x000fe400078e001c */
[----:B------:R-:W-:Y:S01]  /*6a20*/  IMAD.MOV.U32 R135, RZ, RZ, R43 ;  /* 0x000000ffff877224 */ /* 0x000fe200078e002b */
[C---:B------:R-:W-:Y:S07]  /*6a30*/  HMMA.16816.F32.BF16 R100, R4.reuse, R26, R128 ;  /* 0x0000001a0464723c */ /* 0x040fee0000041880 */
[----:B------:R-:W-:Y:S01]  /*6a40*/  IMAD.MOV.U32 R26, RZ, RZ, R52 ;  /* 0x000000ffff1a7224 */ /* 0x000fe200078e0034 */
[----:B------:R-:W-:Y:S01]  /*6a50*/  MOV R27, R53 ;  /* 0x00000035001b7202 */ /* 0x000fe20000000f00 */
[C---:B--2---:R-:W-:Y:S07]  /*6a60*/  HMMA.16816.F32.BF16 R60, R4.reuse, R8, R140 ;  /* 0x00000008043c723c */ /* 0x044fee000004188c */
[----:B------:R-:W-:Y:S01]  /*6a70*/  MOV R143, R35 ;  /* 0x00000023008f7202 */ /* 0x000fe20000000f00 */
[----:B------:R-:W-:Y:S01]  /*6a80*/  HMMA.16816.F32.BF16 R52, R4, R10, R144 ;  /* 0x0000000a0434723c */ /* 0x000fe20000041890 */
[----:B------:R-:W2:Y:S01]  /*6a90*/  LDSM.16.MT88.4 R8, [R217+0x7900] ;  /* 0x00790000d908783b */ /* 0x000ea20000004200 */
[----:B------:R-:W-:Y:S01]  /*6aa0*/  MOV R35, R29 ;  /* 0x0000001d00237202 */ /* 0x000fe20000000f00 */
[----:B------:R-:W-:Y:S01]  /*6ab0*/  IMAD.MOV.U32 R142, RZ, RZ, R40 ;  /* 0x000000ffff8e7224 */ /* 0x000fe200078e0028 */
[----:B------:R-:W-:Y:S01]  /*6ac0*/  MOV R140, R42 ;  /* 0x0000002a008c7202 */ /* 0x000fe20000000f00 */
[----:B------:R-:W4:Y:S01]  /*6ad0*/  LDSM.16.MT88.4 R28, [R218+0x7900] ;  /* 0x00790000da1c783b */ /* 0x000f220000004200 */
[----:B------:R-:W-:-:S02]  /*6ae0*/  IMAD.MOV.U32 R141, RZ, RZ, R41 ;  /* 0x000000ffff8d7224 */ /* 0x000fc400078e0029 */
[C---:B---3--:R-:W-:Y:S07]  /*6af0*/  HMMA.16816.F32.BF16 R128, R4.reuse, R22, R196 ;  /* 0x000000160480723c */ /* 0x048fee00000418c4 */
[----:B------:R-:W-:Y:S01]  /*6b00*/  IMAD.MOV.U32 R199, RZ, RZ, R135 ;  /* 0x000000ffffc77224 */ /* 0x000fe200078e0087 */
[----:B-1----:R-:W-:Y:S01]  /*6b10*/  HMMA.16816.F32.BF16 R136, R4, R18, R184 ;  /* 0x000000120488723c */ /* 0x002fe200000418b8 */
[----:B------:R-:W-:Y:S01]  /*6b20*/  IMAD.MOV.U32 R198, RZ, RZ, R26 ;  /* 0x000000ffffc67224 */ /* 0x000fe200078e001a */
[----:B------:R-:W-:Y:S01]  /*6b30*/  MOV R197, R27 ;  /* 0x0000001b00c57202 */ /* 0x000fe20000000f00 */
[----:B------:R-:W-:-:S04]  /*6b40*/  IMAD.MOV.U32 R196, RZ, RZ, R24 ;  /* 0x000000ffffc47224 */ /* 0x000fc800078e0018 */
[----:B------:R-:W-:Y:S01]  /*6b50*/  IMAD.MOV.U32 R187, RZ, RZ, R25 ;  /* 0x000000ffffbb7224 */ /* 0x000fe200078e0019 */
[C---:B------:R-:W-:Y:S01]  /*6b60*/  HMMA.16816.F32.BF16 R132, R4.reuse, R16, R188 ;  /* 0x000000100484723c */ /* 0x040fe200000418bc */
[----:B------:R-:W1:Y:S01]  /*6b70*/  LDSM.16.MT88.4 R16, [R220+0x7900] ;  /* 0x00790000dc10783b */ /* 0x000e620000004200 */
[----:B------:R-:W-:Y:S01]  /*6b80*/  MOV R186, R32 ;  /* 0x0000002000ba7202 */ /* 0x000fe20000000f00 */
[----:B------:R-:W-:Y:S02]  /*6b90*/  IMAD.MOV.U32 R184, RZ, RZ, R34 ;  /* 0x000000ffffb87224 */ /* 0x000fe400078e0022 */
[----:B------:R-:W3:Y:S01]  /*6ba0*/  LDSM.16.MT88.4 R24, [R217+0xa900] ;  /* 0x00a90000d918783b */ /* 0x000ee20000004200 */
[----:B------:R-:W-:Y:S02]  /*6bb0*/  IMAD.MOV.U32 R185, RZ, RZ, R33 ;  /* 0x000000ffffb97224 */ /* 0x000fe400078e0021 */
[C---:B------:R-:W-:Y:S01]  /*6bc0*/  HMMA.16816.F32.BF16 R40, R4.reuse, R20, R148 ;  /* 0x000000140428723c */ /* 0x040fe20000041894 */
[----:B------:R-:W-:Y:S07]  /*6bd0*/  LDSM.16.MT88.4 R20, [R218+0xa900] ;  /* 0x00a90000da14783b */ /* 0x000fee0000004200 */
[C---:B--2---:R-:W-:Y:S08]  /*6be0*/  HMMA.16816.F32.BF16 R144, R4.reuse, R8, R180 ;  /* 0x000000080490723c */ /* 0x044ff000000418b4 */
[C---:B------:R-:W-:Y:S01]  /*6bf0*/  HMMA.16816.F32.BF16 R148, R4.reuse, R10, R168 ;  /* 0x0000000a0494723c */ /* 0x040fe200000418a8 */
[----:B------:R-:W2:Y:S07]  /*6c00*/  LDSM.16.MT88.4 R8, [R219+0x7900] ;  /* 0x00790000db08783b */ /* 0x000eae0000004200 */
[C---:B----4-:R-:W-:Y:S07]  /*6c10*/  HMMA.16816.F32.BF16 R180, R4.reuse, R30, R192 ;  /* 0x0000001e04b4723c */ /* 0x050fee00000418c0 */
[----:B------:R-:W-:Y:S01]  /*6c20*/  IMAD.MOV.U32 R30, RZ, RZ, R57 ;  /* 0x000000ffff1e7224 */ /* 0x000fe200078e0039 */
[----:B-1----:R-:W-:Y:S01]  /*6c30*/  HMMA.16816.F32.BF16 R168, R4, R16, R176 ;  /* 0x0000001004a8723c */ /* 0x002fe200000418b0 */
[----:B------:R-:W-:Y:S01]  /*6c40*/  IMAD.MOV.U32 R192, RZ, RZ, R59 ;  /* 0x000000ffffc07224 */ /* 0x000fe200078e003b */
[----:B------:R-:W-:Y:S01]  /*6c50*/  MOV R194, R37 ;  /* 0x0000002500c27202 */ /* 0x000fe20000000f00 */
[----:B------:R-:W-:Y:S01]  /*6c60*/  IMAD.MOV.U32 R193, RZ, RZ, R36 ;  /* 0x000000ffffc17224 */ /* 0x000fe200078e0024 */
[----:B------:R-:W-:Y:S01]  /*6c70*/  MOV R31, R58 ;  /* 0x0000003a001f7202 */ /* 0x000fe20000000f00 */
[----:B------:R-:W-:-:S02]  /*6c80*/  IMAD.MOV.U32 R195, RZ, RZ, R38 ;  /* 0x000000ffffc37224 */ /* 0x000fc400078e0026 */
[----:B------:R-:W-:Y:S01]  /*6c90*/  IMAD.MOV.U32 R176, RZ, RZ, R39 ;  /* 0x000000ffffb07224 */ /* 0x000fe200078e0027 */
[----:B------:R-:W-:Y:S01]  /*6ca0*/  HMMA.16816.F32.BF16 R160, R4, R28, R160 ;  /* 0x0000001c04a0723c */ /* 0x000fe200000418a0 */
[----:B------:R-:W-:Y:S01]  /*6cb0*/  IMAD.MOV.U32 R178, RZ, RZ, R49 ;  /* 0x000000ffffb27224 */ /* 0x000fe200078e0031 */
[----:B------:R-:W-:Y:S01]  /*6cc0*/  MOV R177, R48 ;  /* 0x0000003000b17202 */ /* 0x000fe20000000f00 */
[----:B------:R-:W-:-:S04]  /*6cd0*/  IMAD.MOV.U32 R179, RZ, RZ, R50 ;  /* 0x000000ffffb37224 */ /* 0x000fc800078e0032 */
[----:B------:R-:W-:Y:S01]  /*6ce0*/  IMAD.MOV.U32 R28, RZ, RZ, R56 ;  /* 0x000000ffff1c7224 */ /* 0x000fe200078e0038 */
[C---:B------:R-:W-:Y:S01]  /*6cf0*/  HMMA.16816.F32.BF16 R188, R4.reuse, R18, R164 ;  /* 0x0000001204bc723c */ /* 0x040fe200000418a4 */
[----:B------:R-:W-:Y:S01]  /*6d00*/  MOV R29, R35 ;  /* 0x00000023001d7202 */ /* 0x000fe20000000f00 */
[----:B------:R-:W1:Y:S05]  /*6d10*/  LDSM.16.MT88.4 R16, [R220+0xa900] ;  /* 0x00a90000dc10783b */ /* 0x000e6a0000004200 */
[----:B------:R-:W-:Y:S01]  /*6d20*/  IMAD.MOV.U32 R166, RZ, RZ, R176 ;  /* 0x000000ffffa67224 */ /* 0x000fe200078e00b0 */
[----:B------:R-:W-:Y:S01]  /*6d30*/  MOV R167, R51 ;  /* 0x0000003300a77202 */ /* 0x000fe20000000f00 */
[----:B------:R-:W-:Y:S01]  /*6d40*/  IMAD.MOV.U32 R176, RZ, RZ, R178 ;  /* 0x000000ffffb07224 */ /* 0x000fe200078e00b2 */
[----:B------:R-:W-:Y:S01]  /*6d50*/  MOV R178, R30 ;  /* 0x0000001e00b27202 */ /* 0x000fe20000000f00 */
[----:B------:R-:W-:Y:S01]  /*6d60*/  IMAD.MOV.U32 R30, RZ, RZ, R192 ;  /* 0x000000ffff1e7224 */ /* 0x000fe200078e00c0 */
[----:B---3--:R-:W-:Y:S01]  /*6d70*/  HMMA.16816.F32.BF16 R120, R4, R24, R120 ;  /* 0x000000180478723c */ /* 0x008fe20000041878 */
[----:B------:R-:W-:Y:S01]  /*6d80*/  IMAD.MOV.U32 R192, RZ, RZ, R194 ;  /* 0x000000ffffc07224 */ /* 0x000fe200078e00c2 */
[----:B------:R-:W-:Y:S01]  /*6d90*/  MOV R194, R28 ;  /* 0x0000001c00c27202 */ /* 0x000fe20000000f00 */
[----:B------:R-:W-:-:S02]  /*6da0*/  IMAD.MOV.U32 R28, RZ, RZ, R184 ;  /* 0x000000ffff1c7224 */ /* 0x000fc400078e00b8 */
[----:B------:R-:W-:Y:S01]  /*6db0*/  IMAD.MOV.U32 R184, RZ, RZ, R186 ;  /* 0x000000ffffb87224 */ /* 0x000fe200078e00ba */
[----:B------:R-:W-:Y:S01]  /*6dc0*/  MOV R186, R196 ;  /* 0x000000c400ba7202 */ /* 0x000fe20000000f00 */
[----:B------:R-:W-:Y:S01]  /*6dd0*/  IMAD.MOV.U32 R165, RZ, RZ, R167 ;  /* 0x000000ffffa57224 */ /* 0x000fe200078e00a7 */
[----:B------:R-:W-:Y:S01]  /*6de0*/  MOV R167, R177 ;  /* 0x000000b100a77202 */ /* 0x000fe20000000f00 */
[----:B------:R-:W-:Y:S01]  /*6df0*/  IMAD.MOV.U32 R196, RZ, RZ, R198 ;  /* 0x000000ffffc47224 */ /* 0x000fe200078e00c6 */
[C---:B--2---:R-:W-:Y:S01]  /*6e00*/  HMMA.16816.F32.BF16 R156, R4.reuse, R8, R156 ;  /* 0x00000008049c723c */ /* 0x044fe2000004189c */
[----:B------:R-:W-:Y:S01]  /*6e10*/  IMAD.MOV.U32 R198, RZ, RZ, R140 ;  /* 0x000000ffffc67224 */ /* 0x000fe200078e008c */
[----:B------:R-:W-:Y:S01]  /*6e20*/  MOV R140, R142 ;  /* 0x0000008e008c7202 */ /* 0x000fe20000000f00 */
[----:B------:R-:W-:Y:S02]  /*6e30*/  IMAD.MOV.U32 R177, RZ, RZ, R179 ;  /* 0x000000ffffb17224 */ /* 0x000fe400078e00b3 */
[----:B------:R-:W-:Y:S01]  /*6e40*/  IMAD.MOV.U32 R179, RZ, RZ, R31 ;  /* 0x000000ffffb37224 */ /* 0x000fe200078e001f */
[----:B------:R-:W-:Y:S01]  /*6e50*/  MOV R31, R193 ;  /* 0x000000c1001f7202 */ /* 0x000fe20000000f00 */
[----:B------:R-:W-:Y:S01]  /*6e60*/  IMAD.MOV.U32 R142, RZ, RZ, R174 ;  /* 0x000000ffff8e7224 */ /* 0x000fe200078e00ae */
[C---:B------:R-:W-:Y:S01]  /*6e70*/  HMMA.16816.F32.BF16 R124, R4.reuse, R10, R124 ;  /* 0x0000000a047c723c */ /* 0x040fe2000004187c */
[----:B------:R2:W-:Y:S01]  /*6e80*/  MUFU.EX2 R174, R0 ;  /* 0x0000000000ae7308 */ /* 0x0005e20000000800 */
[----:B------:R-:W-:Y:S01]  /*6e90*/  IMAD.MOV.U32 R193, RZ, RZ, R195 ;  /* 0x000000ffffc17224 */ /* 0x000fe200078e00c3 */
[----:B------:R-:W3:Y:S01]  /*6ea0*/  LDSM.16.MT88.4 R8, [R219+0xa900] ;  /* 0x00a90000db08783b */ /* 0x000ee20000004200 */
[----:B------:R-:W-:Y:S01]  /*6eb0*/  IMAD.MOV.U32 R195, RZ, RZ, R29 ;  /* 0x000000ffffc37224 */ /* 0x000fe200078e001d */
[----:B------:R-:W-:Y:S01]  /*6ec0*/  MOV R29, R185 ;  /* 0x000000b9001d7202 */ /* 0x000fe20000000f00 */
[----:B------:R-:W-:Y:S01]  /*6ed0*/  IMAD.MOV.U32 R164, RZ, RZ, R166 ;  /* 0x000000ffffa47224 */ /* 0x000fe200078e00a6 */
[----:B------:R-:W-:Y:S01]  /*6ee0*/  MOV R166, R176 ;  /* 0x000000b000a67202 */ /* 0x000fe20000000f00 */
[----:B------:R-:W-:Y:S01]  /*6ef0*/  IMAD.MOV.U32 R185, RZ, RZ, R187 ;  /* 0x000000ffffb97224 */ /* 0x000fe200078e00bb */
[----:B------:R-:W-:Y:S01]  /*6f00*/  HMMA.16816.F32.BF16 R116, R4, R20, R116 ;  /* 0x000000140474723c */ /* 0x000fe20000041874 */
[----:B------:R-:W-:-:S02]  /*6f10*/  IMAD.MOV.U32 R176, RZ, RZ, R178 ;  /* 0x000000ffffb07224 */ /* 0x000fc400078e00b2 */
[----:B------:R-:W-:Y:S01]  /*6f20*/  IMAD.MOV.U32 R187, RZ, RZ, R197 ;  /* 0x000000ffffbb7224 */ /* 0x000fe200078e00c5 */
[----:B------:R-:W-:Y:S01]  /*6f30*/  MOV R197, R199 ;  /* 0x000000c700c57202 */ /* 0x000fe20000000f00 */
[----:B--2---:R-:W-:-:S03]  /*6f40*/  FFMA.FTZ R0, R165, c[0x0][0x2d0], -R13 ;  /* 0x0000b400a5007a23 */ /* 0x004fc6000001080d */
[C---:B-1----:R-:W-:Y:S01]  /*6f50*/  HMMA.16816.F32.BF16 R56, R4.reuse, R16, R92 ;  /* 0x000000100438723c */ /* 0x042fe2000004185c */
[----:B------:R-:W-:Y:S02]  /*6f60*/  IMAD.MOV.U32 R165, RZ, RZ, R167 ;  /* 0x000000ffffa57224 */ /* 0x000fe400078e00a7 */
[----:B------:R-:W-:Y:S01]  /*6f70*/  IMAD.MOV.U32 R167, RZ, RZ, R177 ;  /* 0x000000ffffa77224 */ /* 0x000fe200078e00b1 */
[----:B------:R-:W-:Y:S01]  /*6f80*/  MOV R177, R179 ;  /* 0x000000b300b17202 */ /* 0x000fe20000000f00 */
[----:B------:R-:W-:Y:S02]  /*6f90*/  IMAD.MOV.U32 R179, RZ, RZ, R31 ;  /* 0x000000ffffb37224 */ /* 0x000fe400078e001f */
        /* <DEDUP_REMOVED lines=8> */
[----:B------:R-:W-:Y:S01]  /*7020*/  IMAD.MOV.U32 R192, RZ, RZ, R194 ;  /* 0x000000ffffc07224 */ /* 0x000fe200078e00c2 */
[----:B------:R-:W1:Y:S01]  /*7030*/  LDSM.16.MT88.4 R16, [R218+0x2100] ;  /* 0x00210000da10783b */ /* 0x000e620000004200 */
[----:B------:R-:W-:Y:S01]  /*7040*/  IMAD.MOV.U32 R186, RZ, RZ, R196 ;  /* 0x000000ffffba7224 */ /* 0x000fe200078e00c4 */
[----:B------:R-:W-:Y:S01]  /*7050*/  MOV R196, R198 ;  /* 0x000000c600c47202 */ /* 0x000fe20000000f00 */
[----:B------:R-:W-:Y:S01]  /*7060*/  IMAD.MOV.U32 R199, RZ, RZ, R141 ;  /* 0x000000ffffc77224 */ /* 0x000fe200078e008d */
[----:B------:R2:W4:Y:S01]  /*7070*/  MUFU.EX2 R198, R0 ;  /* 0x0000000000c67308 */ /* 0x0005220000000800 */
[----:B------:R-:W-:Y:S01]  /*7080*/  IMAD.MOV.U32 R194, RZ, RZ, R28 ;  /* 0x000000ffffc27224 */ /* 0x000fe200078e001c */
[----:B------:R-:W-:Y:S01]  /*7090*/  HMMA.16816.F32.BF16 R112, R4, R22, R112 ;  /* 0x000000160470723c */ /* 0x000fe20000041870 */
[----:B------:R-:W-:Y:S01]  /*70a0*/  IMAD.MOV.U32 R28, RZ, RZ, R185 ;  /* 0x000000ffff1c7224 */ /* 0x000fe200078e00b9 */
[----:B------:R-:W-:Y:S01]  /*70b0*/  MOV R185, R187 ;  /* 0x000000bb00b97202 */ /* 0x000fe20000000f00 */
[----:B------:R-:W-:Y:S01]  /*70c0*/  IMAD.MOV.U32 R25, RZ, RZ, R165 ;  /* 0x000000ffff197224 */ /* 0x000fe200078e00a5 */
[----:B------:R-:W-:Y:S01]  /*70d0*/  LDSM.16.MT88.4 R20, [R217+0x2100] ;  /* 0x00210000d914783b */ /* 0x000fe20000004200 */
[----:B------:R-:W-:-:S02]  /*70e0*/  IMAD.MOV.U32 R187, RZ, RZ, R197 ;  /* 0x000000ffffbb7224 */ /* 0x000fc400078e00c5 */
[----:B------:R-:W-:Y:S01]  /*70f0*/  IMAD.MOV.U32 R165, RZ, RZ, R167 ;  /* 0x000000ffffa57224 */ /* 0x000fe200078e00a7 */
[----:B------:R-:W-:Y:S01]  /*7100*/  MOV R167, R177 ;  /* 0x000000b100a77202 */ /* 0x000fe20000000f00 */
[----:B------:R-:W-:Y:S01]  /*7110*/  IMAD.MOV.U32 R141, RZ, RZ, R143 ;  /* 0x000000ffff8d7224 */ /* 0x000fe200078e008f */
[----:B------:R-:W-:Y:S01]  /*7120*/  MOV R143, R223 ;  /* 0x000000df008f7202 */ /* 0x000fe20000000f00 */
[----:B------:R-:W-:Y:S01]  /*7130*/  IMAD.MOV.U32 R197, RZ, RZ, R199 ;  /* 0x000000ffffc57224 */ /* 0x000fe200078e00c7 */
[C---:B---3--:R-:W-:Y:S01]  /*7140*/  HMMA.16816.F32.BF16 R36, R4.reuse, R8, R84 ;  /* 0x000000080424723c */ /* 0x048fe20000041854 */
[----:B--2---:R-:W-:Y:S01]  /*7150*/  FFMA.FTZ R0, R164, c[0x0][0x2d0], -R13 ;  /* 0x0000b400a4007a23 */ /* 0x004fe2000001080d */
[----:B------:R-:W-:Y:S01]  /*7160*/  MOV R164, R166 ;  /* 0x000000a600a47202 */ /* 0x000fe20000000f00 */
[----:B------:R-:W-:Y:S01]  /*7170*/  IMAD.MOV.U32 R166, RZ, RZ, R176 ;  /* 0x000000ffffa67224 */ /* 0x000fe200078e00b0 */
[----:B------:R-:W-:Y:S01]  /*7180*/  UIMAD.WIDE.U32 UR26, UR10, UR4, URZ ;  /* 0x000000040a1a72a5 */ /* 0x000fe2000f8e003f */
[----:B------:R-:W-:Y:S01]  /*7190*/  IMAD.MOV.U32 R199, RZ, RZ, R140 ;  /* 0x000000ffffc77224 */ /* 0x000fe200078e008c */
[----:B------:R2:W5:Y:S01]  /*71a0*/  LDL.LU R223, [R1+0x84] ;  /* 0x0000840001df7983 */ /* 0x0005620000300800 */
[----:B------:R-:W-:Y:S01]  /*71b0*/  IMAD.MOV.U32 R176, RZ, RZ, R178 ;  /* 0x000000ffffb07224 */ /* 0x000fe200078e00b2 */
[----:B------:R-:W-:Y:S01]  /*71c0*/  MOV R178, R30 ;  /* 0x0000001e00b27202 */ /* 0x000fe20000000f00 */
[----:B------:R-:W-:Y:S01]  /*71d0*/  IMAD.MOV.U32 R177, RZ, RZ, R179 ;  /* 0x000000ffffb17224 */ /* 0x000fe200078e00b3 */
        /* <DEDUP_REMOVED lines=8> */
[----:B------:R-:W3:Y:S01]  /*7260*/  LDSM.16.MT88.4 R8, [R220+0x2100] ;  /* 0x00210000dc08783b */ /* 0x000ee20000004200 */
[----:B------:R-:W-:Y:S01]  /*7270*/  IMAD.MOV.U32 R195, RZ, RZ, R196 ;  /* 0x000000ffffc37224 */ /* 0x000fe200078e00c4 */
[----:B------:R-:W-:Y:S01]  /*7280*/  MOV R196, R199 ;  /* 0x000000c700c47202 */ /* 0x000fe20000000f00 */
[----:B------:R-:W-:Y:S01]  /*7290*/  IMAD.MOV.U32 R141, RZ, RZ, R142 ;  /* 0x000000ffff8d7224 */ /* 0x000fe200078e008e */
[----:B------:R1:W-:Y:S01]  /*72a0*/  MUFU.EX2 R199, R0 ;  /* 0x0000000000c77308 */ /* 0x0003e20000000800 */
[----:B------:R-:W-:Y:S01]  /*72b0*/  IMAD.MOV.U32 R184, RZ, RZ, R185 ;  /* 0x000000ffffb87224 */ /* 0x000fe200078e00b9 */
[----:B------:R-:W-:Y:S01]  /*72c0*/  HMMA.16816.F32.BF16 R152, R4, R26, R152 ;  /* 0x0000001a0498723c */ /* 0x000fe20000041898 */
[----:B------:R-:W-:Y:S01]  /*72d0*/  IMAD.MOV.U32 R142, RZ, RZ, R143 ;  /* 0x000000ffff8e7224 */ /* 0x000fe200078e008f */
[----:B------:R-:W-:Y:S01]  /*72e0*/  MOV R143, R2 ;  /* 0x00000002008f7202 */ /* 0x000fe20000000f00 */
[----:B------:R-:W-:Y:S01]  /*72f0*/  IMAD.MOV.U32 R185, RZ, RZ, R186 ;  /* 0x000000ffffb97224 */ /* 0x000fe200078e00ba */
[----:B------:R-:W-:Y:S01]  /*7300*/  MOV R186, R187 ;  /* 0x000000bb00ba7202 */ /* 0x000fe20000000f00 */
[----:B------:R-:W-:-:S02]  /*7310*/  IMAD.MOV.U32 R187, RZ, RZ, R197 ;  /* 0x000000ffffbb7224 */ /* 0x000fc400078e00c5 */
[----:B------:R-:W-:Y:S02]  /*7320*/  IMAD.MOV.U32 R2, RZ, RZ, R222 ;  /* 0x000000ffff027224 */ /* 0x000fe400078e00de */
[----:B------:R-:W-:Y:S02]  /*7330*/  IMAD.MOV.U32 R197, RZ, RZ, R140 ;  /* 0x000000ffffc57224 */ /* 0x000fe400078e008c */
[----:B-1----:R-:W-:Y:S01]  /*7340*/  FFMA.FTZ R0, R25, c[0x0][0x2d0], -R13 ;  /* 0x0000b40019007a23 */ /* 0x002fe2000001080d */
[----:B------:R-:W-:Y:S01]  /*7350*/  MOV R25, R165 ;  /* 0x000000a500197202 */ /* 0x000fe20000000f00 */
[----:B------:R-:W-:Y:S02]  /*7360*/  IMAD.MOV.U32 R165, RZ, RZ, R167 ;  /* 0x000000ffffa57224 */ /* 0x000fe400078e00a7 */
[----:B------:R-:W-:Y:S01]  /*7370*/  IMAD.MOV.U32 R24, RZ, RZ, R164 ;  /* 0x000000ffff187224 */ /* 0x000fe200078e00a4 */
[----:B----4-:R-:W-:Y:S01]  /*7380*/  F2FP.BF16.PACK_AB R4, R198, R174 ;  /* 0x000000aec604723e */ /* 0x010fe200000010ff */
[----:B------:R-:W-:Y:S01]  /*7390*/  IMAD.MOV.U32 R140, RZ, RZ, R141 ;  /* 0x000000ffff8c7224 */ /* 0x000fe200078e008d */
[----:B------:R-:W-:Y:S01]  /*73a0*/  MOV R141, R142 ;  /* 0x0000008e008d7202 */ /* 0x000fe20000000f00 */
[----:B------:R-:W-:Y:S01]  /*73b0*/  IMAD.MOV.U32 R167, RZ, RZ, R177 ;  /* 0x000000ffffa77224 */ /* 0x000fe200078e00b1 */
[----:B------:R-:W-:Y:S01]  /*73c0*/  MOV R177, R179 ;  /* 0x000000b300b17202 */ /* 0x000fe20000000f00 */
[----:B------:R-:W-:Y:S01]  /*73d0*/  IMAD.MOV.U32 R142, RZ, RZ, R143 ;  /* 0x000000ffff8e7224 */ /* 0x000fe200078e008f */
[----:B------:R-:W-:Y:S01]  /*73e0*/  @UP1 UMOV UR15, UR27 ;  /* 0x0000001b000f1c82 */ /* 0x000fe20008000000 */
[----:B------:R-:W-:Y:S01]  /*73f0*/  IMAD.MOV.U32 R179, RZ, RZ, R31 ;  /* 0x000000ffffb37224 */ /* 0x000fe200078e001f */
[----:B------:R2:W5:Y:S01]  /*7400*/  LDL.LU R222, [R1+0x80] ;  /* 0x0000800001de7983 */ /* 0x0005620000300800 */
[----:B------:R-:W-:Y:S01]  /*7410*/  IMAD.MOV.U32 R143, RZ, RZ, R2 ;  /* 0x000000ffff8f7224 */ /* 0x000fe200078e0002 */
[----:B------:R-:W-:Y:S01]  /*7420*/  MOV R2, R175 ;  /* 0x000000af00027202 */ /* 0x000fe20000000f00 */
[----:B------:R-:W-:Y:S01]  /*7430*/  IMAD.MOV.U32 R31, RZ, RZ, R193 ;  /* 0x000000ffff1f7224 */ /* 0x000fe200078e00c1 */
[----:B------:R-:W-:-:S02]  /*7440*/  MOV R193, R195 ;  /* 0x000000c300c17202 */ /* 0x000fc40000000f00 */
[----:B------:R-:W-:Y:S02]  /*7450*/  MOV R195, R196 ;  /* 0x000000c400c37202 */ /* 0x000fe40000000f00 */
[----:B------:R-:W-:Y:S02]  /*7460*/  MOV R196, R140 ;  /* 0x0000008c00c47202 */ /* 0x000fe40000000f00 */
[----:B------:R-:W-:Y:S01]  /*7470*/  MOV R140, R142 ;  /* 0x0000008e008c7202 */ /* 0x000fe20000000f00 */
[----:B------:R-:W-:Y:S01]  /*7480*/  IMAD.MOV.U32 R164, RZ, RZ, R166 ;  /* 0x000000ffffa47224 */ /* 0x000fe200078e00a6 */
[----:B------:R-:W-:Y:S02]  /*7490*/  MOV R142, R2 ;  /* 0x00000002008e7202 */ /* 0x000fe40000000f00 */
[----:B------:R-:W-:Y:S02]  /*74a0*/  MOV R2, R205 ;  /* 0x000000cd00027202 */ /* 0x000fe40000000f00 */
[----:B------:R-:W-:Y:S01]  /*74b0*/  MOV R166, R176 ;  /* 0x000000b000a67202 */ /* 0x000fe20000000f00 */
[----:B------:R1:W4:Y:S01]  /*74c0*/  MUFU.EX2 R205, R0 ;  /* 0x0000000000cd7308 */ /* 0x0003220000000800 */
[----:B------:R-:W-:-:S02]  /*74d0*/  IMAD.MOV.U32 R176, RZ, RZ, R178 ;  /* 0x000000ffffb07224 */ /* 0x000fc400078e00b2 */
[----:B------:R-:W-:Y:S01]  /*74e0*/  IMAD.MOV.U32 R178, RZ, RZ, R30 ;  /* 0x000000ffffb27224 */ /* 0x000fe200078e001e */
[----:B------:R-:W-:Y:S01]  /*74f0*/  MOV R30, R192 ;  /* 0x000000c0001e7202 */ /* 0x000fe20000000f00 */
[----:B------:R-:W-:Y:S02]  /*7500*/  IMAD.MOV.U32 R192, RZ, RZ, R194 ;  /* 0x000000ffffc07224 */ /* 0x000fe400078e00c2 */
[----:B-1----:R-:W-:Y:S01]  /*7510*/  FFMA.FTZ R0, R24, c[0x0][0x2d0], -R12 ;  /* 0x0000b40018007a23 */ /* 0x002fe2000001080c */
        /* <DEDUP_REMOVED lines=9> */
[----:B------:R-:W-:-:S02]  /*75b0*/  IMAD.MOV.U32 R194, RZ, RZ, R187 ;  /* 0x000000ffffc27224 */ /* 0x000fc400078e00bb */
[----:B------:R-:W-:Y:S01]  /*75c0*/  IMAD.MOV.U32 R179, RZ, RZ, R30 ;  /* 0x000000ffffb37224 */ /* 0x000fe200078e001e */
[----:B------:R-:W-:Y:S01]  /*75d0*/  MOV R30, R31 ;  /* 0x0000001f001e7202 */ /* 0x000fe20000000f00 */
        /* <DEDUP_REMOVED lines=18> */
[----:B----4-:R-:W-:Y:S01]  /*7700*/  F2FP.BF16.PACK_AB R6, R205, R199 ;  /* 0x000000c7cd06723e */ /* 0x010fe200000010ff */
[----:B------:R-:W-:Y:S01]  /*7710*/  IMAD.MOV.U32 R140, RZ, RZ, R141 ;  /* 0x000000ffff8c7224 */ /* 0x000fe200078e008d */
[----:B------:R-:W-:Y:S01]  /*7720*/  MOV R141, R142 ;  /* 0x0000008e008d7202 */ /* 0x000fe20000000f00 */
[----:B------:R-:W-:Y:S01]  /*7730*/  IMAD.MOV.U32 R142, RZ, RZ, R143 ;  /* 0x000000ffff8e7224 */ /* 0x000fe200078e008f */
[----:B------:R-:W-:Y:S01]  /*7740*/  MOV R143, R2 ;  /* 0x00000002008f7202 */ /* 0x000fe20000000f00 */
[----:B------:R-:W-:-:S02]  /*7750*/  IMAD.MOV.U32 R2, RZ, RZ, R175 ;  /* 0x000000ffff027224 */ /* 0x000fc400078e00af */
[----:B------:R-:W-:Y:S01]  /*7760*/  IMAD.MOV.U32 R93, RZ, RZ, R164 ;  /* 0x000000ffff5d7224 */ /* 0x000fe200078e00a4 */
[----:B------:R1:W-:Y:S01]  /*7770*/  MUFU.EX2 R175, R0 ;  /* 0x0000000000af7308 */ /* 0x0003e20000000800 */
[----:B------:R-:W-:Y:S01]  /*7780*/  MOV R165, R196 ;  /* 0x000000c400a57202 */ /* 0x000fe20000000f00 */
[----:B------:R-:W-:Y:S01]  /*7790*/  IMAD.MOV.U32 R86, RZ, RZ, R30 ;  /* 0x000000ffff567224 */ /* 0x000fe200078e001e */
[----:B------:R-:W-:Y:S01]  /*77a0*/  MOV R166, R2 ;  /* 0x0000000200a67202 */ /* 0x000fe20000000f00 */
[----:B------:R-:W-:Y:S01]  /*77b0*/  FFMA.FTZ R2, R215, c[0x0][0x2d0], -R12 ;  /* 0x0000b400d7027a23 */ /* 0x000fe2000001080c */
[----:B------:R-:W-:Y:S01]  /*77c0*/  MOV R94, R25 ;  /* 0x00000019005e7202 */ /* 0x000fe20000000f00 */
[----:B------:R-:W-:Y:S01]  /*77d0*/  IMAD.MOV.U32 R31, RZ, RZ, R192 ;  /* 0x000000ffff1f7224 */ /* 0x000fe200078e00c0 */
[----:B------:R-:W-:Y:S01]  /*77e0*/  MOV R95, R177 ;  /* 0x000000b1005f7202 */ /* 0x000fe20000000f00 */
[----:B------:R-:W-:Y:S01]  /*77f0*/  IMAD.MOV.U32 R192, RZ, RZ, R197 ;  /* 0x000000ffffc07224 */ /* 0x000fe200078e00c5 */
[----:B------:R-:W-:Y:S01]  /*7800*/  MOV R87, R179 ;  /* 0x000000b300577202 */ /* 0x000fe20000000f00 */
[----:B------:R-:W-:Y:S01]  /*7810*/  IMAD.MOV.U32 R89, RZ, RZ, R176 ;  /* 0x000000ffff597224 */ /* 0x000fe200078e00b0 */
[----:B------:R-:W-:Y:S01]  /*7820*/  @UP1 USHF.R.U32.HI UR11, URZ, UR5, UR15 ;  /* 0x000000053f0b1299 */ /* 0x000fe2000801160f */
[----:B------:R-:W-:Y:S01]  /*7830*/  IMAD.MOV.U32 R88, RZ, RZ, R178 ;  /* 0x000000ffff587224 */ /* 0x000fe200078e00b2 */
[----:B------:R2:W5:Y:S01]  /*7840*/  LDL.LU R221, [R1+0x7c] ;  /* 0x00007c0001dd7983 */ /* 0x0005620000300800 */
[----:B-1----:R-:W-:Y:S01]  /*7850*/  FFMA.FTZ R0, R24, c[0x0][0x2d0], -R12 ;  /* 0x0000b40018007a23 */ /* 0x002fe2000001080c */
[----:B------:R-:W-:Y:S01]  /*7860*/  MUFU.EX2 R197, R2 ;  /* 0x0000000200c57308 */ /* 0x000fe20000000800 */
[----:B------:R-:W-:Y:S01]  /*7870*/  IMAD.MOV.U32 R167, RZ, RZ, R204 ;  /* 0x000000ffffa77224 */ /* 0x000fe200078e00cc */
[----:B------:R-:W-:Y:S01]  /*7880*/  MOV R30, R193 ;  /* 0x000000c1001e7202 */ /* 0x000fe20000000f00 */
[----:B------:R-:W-:Y:S01]  /*7890*/  IMAD.MOV.U32 R79, RZ, RZ, R194 ;  /* 0x000000ffff4f7224 */ /* 0x000fe200078e00c2 */
[----:B------:R-:W-:Y:S01]  /*78a0*/  MOV R84, R195 ;  /* 0x000000c300547202 */ /* 0x000fe20000000f00 */
[----:B------:R-:W-:Y:S01]  /*78b0*/  IMAD.MOV.U32 R164, RZ, RZ, R187 ;  /* 0x000000ffffa47224 */ /* 0x000fe200078e00bb */
[----:B------:R-:W1:Y:S02]  /*78c0*/  LDSM.16.MT88.4 R24, [R219+0x2100] ;  /* 0x00210000db18783b */ /* 0x000e640000004200 */
[----:B------:R4:W2:Y:S01]  /*78d0*/  MUFU.EX2 R196, R0 ;  /* 0x0000000000c47308 */ /* 0x0008a20000000800 */
[----:B------:R-:W-:Y:S01]  /*78e0*/  UIADD3 UR11, UR11, UR7, -UR13 ;  /* 0x000000070b0b7290 */ /* 0x000fe2000fffe80d */
[----:B------:R1:W5:Y:S01]  /*78f0*/  LDL.LU R216, [R1+0x78] ;  /* 0x0000780001d87983 */ /* 0x0003620000300800 */
[----:B----4-:R-:W-:-:S05]  /*7900*/  FFMA.FTZ R0, R214, c[0x0][0x2d0], -R12 ;  /* 0x0000b400d6007a23 */ /* 0x010fca000001080c */
[----:B------:R-:W4:Y:S01]  /*7910*/  MUFU.EX2 R204, R0 ;  /* 0x0000000000cc7308 */ /* 0x000f220000000800 */
[----:B--2---:R-:W-:Y:S01]  /*7920*/  F2FP.BF16.PACK_AB R5, R196, R175 ;  /* 0x000000afc405723e */ /* 0x004fe200000010ff */
[----:B------:R-:W-:Y:S01]  /*7930*/  IMAD.MOV.U32 R194, RZ, RZ, R141 ;  /* 0x000000ffffc27224 */ /* 0x000fe200078e008d */
[----:B------:R-:W-:Y:S01]  /*7940*/  MOV R193, R140 ;  /* 0x0000008c00c17202 */ /* 0x000fe20000000f00 */
[----:B------:R-:W-:Y:S01]  /*7950*/  IMAD.MOV.U32 R187, RZ, RZ, R143 ;  /* 0x000000ffffbb7224 */ /* 0x000fe200078e008f */
[----:B------:R-:W-:Y:S02]  /*7960*/  MOV R195, R142 ;  /* 0x0000008e00c37202 */ /* 0x000fe40000000f00 */
[----:B----4-:R-:W-:-:S07]  /*7970*/  F2FP.BF16.PACK_AB R7, R204, R197 ;  /* 0x000000c5cc07723e */ /* 0x010fce00000010ff */
[C---:B------:R-:W-:Y:S08]  /*7980*/  HMMA.16816.F32.BF16 R80, R4.reuse, R16, R80 ;  /* 0x000000100450723c */ /* 0x040ff00000041850 */
[C---:B------:R-:W-:Y:S01]  /*7990*/  HMMA.16816.F32.BF16 R72, R4.reuse, R18, R72 ;  /* 0x000000120448723c */ /* 0x040fe20000041848 */
[----:B------:R-:W2:Y:S07]  /*79a0*/  LDSM.16.MT88.4 R16, [R217+0x5100] ;  /* 0x00510000d910783b */ /* 0x000eae0000004200 */
[C---:B---3--:R-:W-:Y:S08]  /*79b0*/  HMMA.16816.F32.BF16 R140, R4.reuse, R8, R68 ;  /* 0x00000008048c723c */ /* 0x048ff00000041844 */
[C---:B------:R-:W-:Y:S01]  /*79c0*/  HMMA.16816.F32.BF16 R68, R4.reuse, R10, R64 ;  /* 0x0000000a0444723c */ /* 0x040fe20000041840 */
[----:B------:R-:W3:Y:S07]  /*79d0*/  LDSM.16.MT88.4 R8, [R218+0x5100] ;  /* 0x00510000da08783b */ /* 0x000eee0000004200 */
[C---:B------:R-:W-:Y:S08]  /*79e0*/  HMMA.16816.F32.BF16 R176, R4.reuse, R20, R200 ;  /* 0x0000001404b0723c */ /* 0x040ff000000418c8 */
[----:B------:R-:W-:Y:S01]  /*79f0*/  HMMA.16816.F32.BF16 R104, R4, R22, R104 ;  /* 0x000000160468723c */ /* 0x000fe20000041868 */
[----:B------:R-:W4:Y:S01]  /*7a00*/  LDSM.16.MT88.4 R20, [R220+0x5100] ;  /* 0x00510000dc14783b */ /* 0x000f220000004200 */
[----:B------:R-:W-:Y:S01]  /*7a10*/  MOV R2, R192 ;  /* 0x000000c000027202 */ /* 0x000fe20000000f00 */
[----:B------:R-:W-:Y:S01]  /*7a20*/  IMAD.MOV.U32 R214, RZ, RZ, R193 ;  /* 0x000000ffffd67224 */ /* 0x000fe200078e00c1 */
[----:B------:R-:W-:Y:S01]  /*7a30*/  MOV R215, R194 ;  /* 0x000000c200d77202 */ /* 0x000fe20000000f00 */
[----:B------:R-:W-:-:S03]  /*7a40*/  IMAD.MOV.U32 R0, RZ, RZ, R195 ;  /* 0x000000ffff007224 */ /* 0x000fc600078e00c3 */
[C---:B-1----:R-:W-:Y:S07]  /*7a50*/  HMMA.16816.F32.BF16 R64, R4.reuse, R26, R100 ;  /* 0x0000001a0440723c */ /* 0x042fee0000041864 */
[----:B------:R-:W-:Y:S01]  /*7a60*/  MOV R27, R164 ;  /* 0x000000a4001b7202 */ /* 0x000fe20000000f00 */
[----:B--2---:R-:W-:Y:S01]  /*7a70*/  HMMA.16816.F32.BF16 R192, R4, R16, R108 ;  /* 0x0000001004c0723c */ /* 0x004fe2000004186c */
[----:B------:R-:W-:-:S06]  /*7a80*/  IMAD.MOV.U32 R26, RZ, RZ, R165 ;  /* 0x000000ffff1a7224 */ /* 0x000fcc00078e00a5 */
[----:B------:R-:W-:Y:S01]  /*7a90*/  MOV R108, R166 ;  /* 0x000000a6006c7202 */ /* 0x000fe20000000f00 */
[C---:B------:R-:W-:Y:S01]  /*7aa0*/  HMMA.16816.F32.BF16 R96, R4.reuse, R18, R96 ;  /* 0x000000120460723c */ /* 0x040fe20000041860 */
[----:B------:R-:W-:Y:S01]  /*7ab0*/  IMAD.MOV.U32 R109, RZ, RZ, R167 ;  /* 0x000000ffff6d7224 */ /* 0x000fe200078e00a7 */
[----:B------:R-:W1:Y:S06]  /*7ac0*/  LDSM.16.MT88.4 R16, [R219+0x5100] ;  /* 0x00510000db10783b */ /* 0x000e6c0000004200 */
[C---:B---3--:R-:W-:Y:S08]  /*7ad0*/  HMMA.16816.F32.BF16 R164, R4.reuse, R8, R60 ;  /* 0x0000000804a4723c */ /* 0x048ff0000004183c */
[----:B------:R-:W-:Y:S01]  /*7ae0*/  HMMA.16816.F32.BF16 R52, R4, R10, R52 ;  /* 0x0000000a0434723c */ /* 0x000fe20000041834 */
[----:B------:R-:W2:Y:S01]  /*7af0*/  LDSM.16.MT88.4 R8, [R217+0x8100] ;  /* 0x00810000d908783b */ /* 0x000ea20000004200 */
[----:B------:R-:W-:Y:S01]  /*7b00*/  MOV R110, R30 ;  /* 0x0000001e006e7202 */ /* 0x000fe20000000f00 */
[----:B------:R-:W-:-:S05]  /*7b10*/  IMAD.MOV.U32 R111, RZ, RZ, R31 ;  /* 0x000000ffff6f7224 */ /* 0x000fca00078e001f */
[C---:B----4-:R-:W-:Y:S07]  /*7b20*/  HMMA.16816.F32.BF16 R40, R4.reuse, R20, R40 ;  /* 0x000000140428723c */ /* 0x050fee0000041828 */
[----:B------:R-:W-:Y:S01]  /*7b30*/  MOV R20, R28 ;  /* 0x0000001c00147202 */ /* 0x000fe20000000f00 */
[----:B------:R-:W-:Y:S02]  /*7b40*/  IMAD.MOV.U32 R21, RZ, RZ, R29 ;  /* 0x000000ffff157224 */ /* 0x000fe400078e001d */
[----:B------:R-:W3:Y:S01]  /*7b50*/  LDSM.16.MT88.4 R28, [R218+0x8100] ;  /* 0x00810000da1c783b */ /* 0x000ee20000004200 */
[----:B------:R-:W-:Y:S01]  /*7b60*/  HMMA.16816.F32.BF16 R44, R4, R24, R44 ;  /* 0x00000018042c723c */ /* 0x000fe2000004182c */
[----:B------:R-:W-:-:S06]  /*7b70*/  IMAD.MOV.U32 R200, RZ, RZ, R88 ;  /* 0x000000ffffc87224 */ /* 0x000fcc00078e0058 */
[----:B------:R-:W-:Y:S01]  /*7b80*/  MOV R25, R79 ;  /* 0x0000004f00197202 */ /* 0x000fe20000000f00 */
[C---:B------:R-:W-:Y:S07]  /*7b90*/  HMMA.16816.F32.BF16 R60, R4.reuse, R22, R128 ;  /* 0x00000016043c723c */ /* 0x040fee0000041880 */
[----:B------:R-:W-:Y:S01]  /*7ba0*/  MOV R22, R89 ;  /* 0x0000005900167202 */ /* 0x000fe20000000f00 */
[----:B-1----:R-:W-:Y:S01]  /*7bb0*/  HMMA.16816.F32.BF16 R76, R4, R16, R132 ;  /* 0x00000010044c723c */ /* 0x002fe20000041884 */
[----:B------:R-:W-:Y:S01]  /*7bc0*/  IMAD.MOV.U32 R129, RZ, RZ, R90 ;  /* 0x000000ffff817224 */ /* 0x000fe200078e005a */
[----:B------:R-:W-:Y:S01]  /*7bd0*/  MOV R128, R91 ;  /* 0x0000005b00807202 */ /* 0x000fe20000000f00 */
[----:B------:R-:W-:Y:S01]  /*7be0*/  IMAD.MOV.U32 R23, RZ, RZ, R92 ;  /* 0x000000ffff177224 */ /* 0x000fe200078e005c */
[----:B------:R-:W-:Y:S01]  /*7bf0*/  MOV R130, R93 ;  /* 0x0000005d00827202 */ /* 0x000fe20000000f00 */
[----:B------:R-:W-:-:S02]  /*7c00*/  IMAD.MOV.U32 R131, RZ, RZ, R94 ;  /* 0x000000ffff837224 */ /* 0x000fc400078e005e */
[----:B------:R-:W-:Y:S01]  /*7c10*/  MOV R135, R95 ;  /* 0x0000005f00877202 */ /* 0x000fe20000000f00 */
[C---:B--2---:R-:W-:Y:S08]  /*7c20*/  HMMA.16816.F32.BF16 R88, R4.reuse, R8, R144 ;  /* 0x000000080458723c */ /* 0x044ff00000041890 */
[----:B------:R-:W-:Y:S01]  /*7c30*/  HMMA.16816.F32.BF16 R92, R4, R10, R148 ;  /* 0x0000000a045c723c */ /* 0x000fe20000041894 */
[----:B------:R-:W1:Y:S01]  /*7c40*/  LDSM.16.MT88.4 R8, [R219+0x8100] ;  /* 0x00810000db08783b */ /* 0x000e620000004200 */
[----:B------:R-:W-:Y:S01]  /*7c50*/  IMAD.MOV.U32 R24, RZ, RZ, R84 ;  /* 0x000000ffff187224 */ /* 0x000fe200078e0054 */
[----:B------:R-:W-:Y:S01]  /*7c60*/  MOV R203, R85 ;  /* 0x0000005500cb7202 */ /* 0x000fe20000000f00 */
[----:B------:R-:W-:Y:S01]  /*7c70*/  IMAD.MOV.U32 R202, RZ, RZ, R86 ;  /* 0x000000ffffca7224 */ /* 0x000fe200078e0056 */
[----:B------:R-:W-:-:S03]  /*7c80*/  MOV R201, R87 ;  /* 0x0000005700c97202 */ /* 0x000fc60000000f00 */
[C---:B------:R-:W-:Y:S01]  /*7c90*/  HMMA.16816.F32.BF16 R84, R4.reuse, R18, R136 ;  /* 0x000000120454723c */ /* 0x040fe20000041888 */
[----:B------:R-:W2:Y:S07]  /*7ca0*/  LDSM.16.MT88.4 R16, [R220+0x8100] ;  /* 0x00810000dc10783b */ /* 0x000eae0000004200 */
[----:B---3--:R-:W-:Y:S07]  /*7cb0*/  HMMA.16816.F32.BF16 R100, R4, R28, R160 ;  /* 0x0000001c0464723c */ /* 0x008fee00000418a0 */
[----:B------:R-:W-:-:S02]  /*7cc0*/  IMAD.MOV.U32 R160, RZ, RZ, R135 ;  /* 0x000000ffffa07224 */ /* 0x000fc400078e0087 */
[----:B------:R-:W-:Y:S02]  /*7cd0*/  IMAD.MOV.U32 R135, RZ, RZ, R23 ;  /* 0x000000ffff877224 */ /* 0x000fe400078e0017 */
[----:B------:R-:W-:Y:S02]  /*7ce0*/  IMAD.MOV.U32 R23, RZ, RZ, R131 ;  /* 0x000000ffff177224 */ /* 0x000fe400078e0083 */
[----:B------:R-:W-:Y:S01]  /*7cf0*/  IMAD.MOV.U32 R131, RZ, RZ, R21 ;  /* 0x000000ffff837224 */ /* 0x000fe200078e0015 */
[----:B------:R-:W-:Y:S01]  /*7d00*/  MOV R136, R185 ;  /* 0x000000b900887202 */ /* 0x000fe20000000f00 */
[----:B------:R-:W-:Y:S02]  /*7d10*/  IMAD.MOV.U32 R147, RZ, RZ, R184 ;  /* 0x000000ffff937224 */ /* 0x000fe400078e00b8 */
[----:B------:R-:W-:Y:S01]  /*7d20*/  IMAD.MOV.U32 R137, RZ, RZ, R186 ;  /* 0x000000ffff897224 */ /* 0x000fe200078e00ba */
[----:B------:R-:W-:Y:S02]  /*7d30*/  MOV R161, R131 ;  /* 0x0000008300a17202 */ /* 0x000fe40000000f00 */
[----:B------:R-:W-:-:S02]  /*7d40*/  MOV R131, R187 ;  /* 0x000000bb00837202 */ /* 0x000fc40000000f00 */
[C---:B-1----:R-:W-:Y:S08]  /*7d50*/  HMMA.16816.F32.BF16 R184, R4.reuse, R8, R156 ;  /* 0x0000000804b8723c */ /* 0x042ff0000004189c */
[----:B------:R-:W-:Y:S01]  /*7d60*/  HMMA.16816.F32.BF16 R124, R4, R10, R124 ;  /* 0x0000000a047c723c */ /* 0x000fe2000004187c */
[----:B------:R-:W1:Y:S01]  /*7d70*/  LDSM.16.MT88.4 R8, [R219+0xb100] ;  /* 0x00b10000db08783b */ /* 0x000e620000004200 */
[----:B------:R-:W-:-:S02]  /*7d80*/  MOV R134, R22 ;  /* 0x0000001600867202 */ /* 0x000fc40000000f00 */
[----:B------:R-:W-:Y:S01]  /*7d90*/  MOV R22, R130 ;  /* 0x0000008200167202 */ /* 0x000fe20000000f00 */
[----:B------:R-:W-:Y:S01]  /*7da0*/  IMAD.MOV.U32 R21, RZ, RZ, R109 ;  /* 0x000000ffff157224 */ /* 0x000fe200078e006d */
[----:B------:R-:W-:Y:S01]  /*7db0*/  MOV R130, R20 ;  /* 0x0000001400827202 */ /* 0x000fe20000000f00 */
[----:B------:R-:W-:Y:S01]  /*7dc0*/  IMAD.MOV.U32 R109, RZ, RZ, R111 ;  /* 0x000000ffff6d7224 */ /* 0x000fe200078e006f */
[----:B------:R-:W-:Y:S01]  /*7dd0*/  MOV R20, R108 ;  /* 0x0000006c00147202 */ /* 0x000fe20000000f00 */
[----:B------:R-:W-:Y:S01]  /*7de0*/  IMAD.MOV.U32 R111, RZ, RZ, R27 ;  /* 0x000000ffff6f7224 */ /* 0x000fe200078e001b */
[----:B------:R-:W-:Y:S02]  /*7df0*/  MOV R108, R110 ;  /* 0x0000006e006c7202 */ /* 0x000fe40000000f00 */
        /* <DEDUP_REMOVED lines=14> */
[----:B------:R-:W3:Y:S01]  /*7ee0*/  LDSM.16.MT88.4 R24, [R217+0xb100] ;  /* 0x00b10000d918783b */ /* 0x000ee20000004200 */
[C---:B--2---:R-:W-:Y:S03]  /*7ef0*/  HMMA.16816.F32.BF16 R108, R4.reuse, R16, R168 ;  /* 0x00000010046c723c */ /* 0x044fe600000418a8 */
[----:B------:R-:W2:Y:S05]  /*7f00*/  LDSM.16.MT88.4 R20, [R218+0xb100] ;  /* 0x00b10000da14783b */ /* 0x000eaa0000004200 */
[----:B------:R-:W-:Y:S01]  /*7f10*/  HMMA.16816.F32.BF16 R188, R4, R18, R188 ;  /* 0x0000001204bc723c */ /* 0x000fe200000418bc */
[----:B------:R-:W4:Y:S01]  /*7f20*/  LDSM.16.MT88.4 R16, [R220+0xb100] ;  /* 0x00b10000dc10783b */ /* 0x000f220000004200 */
[----:B------:R-:W-:-:S06]  /*7f30*/  FFMA.FTZ R0, R0, c[0x0][0x2d0], -R13 ;  /* 0x0000b40000007a23 */ /* 0x000fcc000001080d */
[C---:B-1----:R-:W-:Y:S01]  /*7f40*/  HMMA.16816.F32.BF16 R36, R4.reuse, R8, R36 ;  /* 0x000000080424723c */ /* 0x042fe20000041824 */
[----:B------:R1:W-:Y:S07]  /*7f50*/  MUFU.EX2 R8, R0 ;  /* 0x0000000000087308 */ /* 0x0003ee0000000800 */
[----:B------:R-:W-:Y:S01]  /*7f60*/  HMMA.16816.F32.BF16 R32, R4, R10, R32 ;  /* 0x0000000a0420723c */ /* 0x000fe20000041820 */
[----:B-1----:R-:W-:Y:S01]  /*7f70*/  FFMA.FTZ R0, R183, c[0x0][0x2d0], -R13 ;  /* 0x0000b400b7007a23 */ /* 0x002fe2000001080d */
[----:B------:R-:W-:Y:S01]  /*7f80*/  MOV R144, R201 ;  /* 0x000000c900907202 */ /* 0x000fe20000000f00 */
[----:B------:R-:W-:Y:S01]  /*7f90*/  IMAD.MOV.U32 R151, RZ, RZ, R200 ;  /* 0x000000ffff977224 */ /* 0x000fe200078e00c8 */
[----:B------:R-:W-:Y:S01]  /*7fa0*/  MOV R146, R203 ;  /* 0x000000cb00927202 */ /* 0x000fe20000000f00 */
[----:B------:R1:W-:Y:S01]  /*7fb0*/  MUFU.EX2 R9, R0 ;  /* 0x0000000000097308 */ /* 0x0003e20000000800 */
[----:B------:R-:W-:-:S02]  /*7fc0*/  IMAD.MOV.U32 R145, RZ, RZ, R202 ;  /* 0x000000ffff917224 */ /* 0x000fc400078e00ca */
[----:B---3--:R-:W-:Y:S01]  /*7fd0*/  HMMA.16816.F32.BF16 R120, R4, R24, R120 ;  /* 0x000000180478723c */ /* 0x008fe20000041878 */
[----:B------:R-:W-:Y:S01]  /*7fe0*/  MOV R169, R148 ;  /* 0x0000009400a97202 */ /* 0x000fe20000000f00 */
[----:B------:R-:W-:Y:S01]  /*7ff0*/  FFMA.FTZ R2, R2, c[0x0][0x2d0], -R12 ;  /* 0x0000b40002027a23 */ /* 0x000fe2000001080c */
[----:B------:R-:W-:Y:S01]  /*8000*/  MOV R171, R150 ;  /* 0x0000009600ab7202 */ /* 0x000fe20000000f00 */
[----:B------:R-:W-:Y:S01]  /*8010*/  IMAD.MOV.U32 R170, RZ, RZ, R163 ;  /* 0x000000ffffaa7224 */ /* 0x000fe200078e00a3 */
[----:B------:R-:W-:Y:S01]  /*8020*/  LDSM.16.MT88.4 R180, [R217+0x2900] ;  /* 0x00290000d9b4783b */ /* 0x000fe20000004200 */
[----:B-1----:R-:W-:-:S04]  /*8030*/  FFMA.FTZ R0, R160, c[0x0][0x2d0], -R13 ;  /* 0x0000b400a0007a23 */ /* 0x002fc8000001080d */
[----:B------:R1:W-:Y:S01]  /*8040*/  MUFU.EX2 R11, R0 ;  /* 0x00000000000b7308 */ /* 0x0003e20000000800 */
[----:B--2---:R-:W-:Y:S01]  /*8050*/  HMMA.16816.F32.BF16 R116, R4, R20, R116 ;  /* 0x000000140474723c */ /* 0x004fe20000041874 */
[----:B-1----:R-:W-:-:S06]  /*8060*/  FFMA.FTZ R0, R161, c[0x0][0x2d0], -R13 ;  /* 0x0000b400a1007a23 */ /* 0x002fcc000001080d */
[----:B------:R1:W2:Y:S01]  /*8070*/  MUFU.EX2 R10, R0 ;  /* 0x00000000000a7308 */ /* 0x0002a20000000800 */
[----:B------:R-:W-:Y:S01]  /*8080*/  HMMA.16816.F32.BF16 R24, R4, R26, R152 ;  /* 0x0000001a0418723c */ /* 0x000fe20000041898 */
[----:B------:R-:W-:-:S07]  /*8090*/  IMAD.MOV.U32 R163, RZ, RZ, R149 ;  /* 0x000000ffffa37224 */ /* 0x000fce00078e0095 */
[----:B------:R-:W-:Y:S01]  /*80a0*/  HMMA.16816.F32.BF16 R20, R4, R22, R112 ;  /* 0x000000160414723c */ /* 0x000fe20000041870 */
[----:B-1----:R-:W-:-:S07]  /*80b0*/  FFMA.FTZ R0, R162, c[0x0][0x2d0], -R12 ;  /* 0x0000b400a2007a23 */ /* 0x002fce000001080c */
[----:B----4-:R-:W-:Y:S01]  /*80c0*/  HMMA.16816.F32.BF16 R200, R4, R16, R56 ;  /* 0x0000001004c8723c */ /* 0x010fe20000041838 */
[----:B------:R-:W-:-:S07]  /*80d0*/  IMAD.MOV.U32 R160, RZ, RZ, R151 ;  /* 0x000000ffffa07224 */ /* 0x000fce00078e0097 */
[----:B------:R-:W-:Y:S01]  /*80e0*/  HMMA.16816.F32.BF16 R48, R4, R18, R48 ;  /* 0x000000120430723c */ /* 0x000fe20000041830 */
[----:B------:R1:W-:Y:S01]  /*80f0*/  MUFU.EX2 R4, R0 ;  /* 0x0000000000047308 */ /* 0x0003e20000000800 */
[----:B------:R-:W-:Y:S01]  /*8100*/  MOV R161, R144 ;  /* 0x0000009000a17202 */ /* 0x000fe20000000f00 */
[----:B------:R-:W-:Y:S01]  /*8110*/  IMAD.MOV.U32 R162, RZ, RZ, R145 ;  /* 0x000000ffffa27224 */ /* 0x000fe200078e0091 */
[----:B------:R-:W-:Y:S01]  /*8120*/  MOV R150, R136 ;  /* 0x0000008800967202 */ /* 0x000fe20000000f00 */
[----:B------:R-:W-:Y:S01]  /*8130*/  IMAD.MOV.U32 R149, RZ, RZ, R147 ;  /* 0x000000ffff957224 */ /* 0x000fe200078e0093 */
[----:B------:R-:W3:Y:S01]  /*8140*/  LDSM.16.MT88.4 R152, [R219+0x2900] ;  /* 0x00290000db98783b */ /* 0x000ee20000004200 */
[----:B------:R-:W-:Y:S02]  /*8150*/  IMAD.MOV.U32 R151, RZ, RZ, R137 ;  /* 0x000000ffff977224 */ /* 0x000fe400078e0089 */
[----:B------:R4:W-:Y:S01]  /*8160*/  MUFU.EX2 R5, R2 ;  /* 0x0000000200057308 */ /* 0x0009e20000000800 */
[----:B------:R-:W-:Y:S01]  /*8170*/  MOV R113, R129 ;  /* 0x0000008100717202 */ /* 0x000fe20000000f00 */
[----:B------:R-:W-:Y:S01]  /*8180*/  IMAD.MOV.U32 R114, RZ, RZ, R130 ;  /* 0x000000ffff727224 */ /* 0x000fe200078e0082 */
[----:B------:R-:W-:-:S02]  /*8190*/  MOV R115, R131 ;  /* 0x0000008300737202 */ /* 0x000fc40000000f00 */
[----:B------:R-:W-:Y:S02]  /*81a0*/  MOV R148, R146 ;  /* 0x0000009200947202 */ /* 0x000fe40000000f00 */
[----:B------:R-:W-:Y:S01]  /*81b0*/  MOV R159, R171 ;  /* 0x000000ab009f7202 */ /* 0x000fe20000000f00 */
[----:B-1----:R-:W-:Y:S01]  /*81c0*/  FFMA.FTZ R0, R138, c[0x0][0x2d0], -R12 ;  /* 0x0000b4008a007a23 */ /* 0x002fe2000001080c */
[----:B------:R-:W-:Y:S01]  /*81d0*/  MOV R17, R133 ;  /* 0x0000008500117202 */ /* 0x000fe20000000f00 */
[----:B------:R-:W-:Y:S01]  /*81e0*/  IMAD.MOV.U32 R168, RZ, RZ, R160 ;  /* 0x000000ffffa87224 */ /* 0x000fe200078e00a0 */
[----:B------:R-:W-:Y:S01]  /*81f0*/  LDSM.16.MT88.4 R56, [R220+0x5900] ;  /* 0x00590000dc38783b */ /* 0x000fe20000004200 */
[----:B------:R1:W1:Y:S01]  /*8200*/  MUFU.EX2 R6, R0 ;  /* 0x0000000000067308 */ /* 0x0002620000000800 */
[----:B------:R-:W-:Y:S02]  /*8210*/  IMAD.MOV.U32 R160, RZ, RZ, R149 ;  /* 0x000000ffffa07224 */ /* 0x000fe400078e0095 */
[----:B----4-:R-:W-:Y:S01]  /*8220*/  FADD.FTZ R2, R170, R169 ;  /* 0x000000a9aa027221 */ /* 0x010fe20000010000 */
[----:B------:R-:W-:Y:S01]  /*8230*/  MOV R169, R161 ;  /* 0x000000a100a97202 */ /* 0x000fe20000000f00 */
[----:B------:R-:W-:Y:S01]  /*8240*/  IMAD.MOV.U32 R170, RZ, RZ, R162 ;  /* 0x000000ffffaa7224 */ /* 0x000fe200078e00a2 */
[----:B------:R-:W-:Y:S01]  /*8250*/  MOV R161, R150 ;  /* 0x0000009600a17202 */ /* 0x000fe20000000f00 */
[----:B------:R-:W-:Y:S01]  /*8260*/  IMAD.MOV.U32 R162, RZ, RZ, R151 ;  /* 0x000000ffffa27224 */ /* 0x000fe200078e0097 */
[----:B--2---:R-:W-:Y:S01]  /*8270*/  F2FP.BF16.PACK_AB R130, R10, R11 ;  /* 0x0000000b0a82723e */ /* 0x004fe200000010ff */
[----:B------:R-:W-:Y:S01]  /*8280*/  IMAD.MOV.U32 R18, RZ, RZ, R128 ;  /* 0x000000ffff127224 */ /* 0x000fe200078e0080 */
[----:B------:R-:W-:Y:S01]  /*8290*/  MOV R19, R135 ;  /* 0x0000008700137202 */ /* 0x000fe20000000f00 */
[----:B------:R-:W-:Y:S01]  /*82a0*/  IMAD.MOV.U32 R16, RZ, RZ, R134 ;  /* 0x000000ffff107224 */ /* 0x000fe200078e0086 */
[----:B------:R-:W-:Y:S01]  /*82b0*/  LDSM.16.MT88.4 R144, [R220+0x2900] ;  /* 0x00290000dc90783b */ /* 0x000fe20000004200 */
[----:B-1----:R-:W-:-:S03]  /*82c0*/  FFMA.FTZ R0, R139, c[0x0][0x2d0], -R12 ;  /* 0x0000b4008b007a23 */ /* 0x002fc6000001080c */
[----:B------:R-:W-:Y:S01]  /*82d0*/  LDSM.16.MT88.4 R136, [R218+0x2900] ;  /* 0x00290000da88783b */ /* 0x000fe20000004200 */
[----:B------:R1:W2:Y:S01]  /*82e0*/  MUFU.EX2 R7, R0 ;  /* 0x0000000000077308 */ /* 0x0002a20000000800 */
[----:B------:R-:W-:Y:S01]  /*82f0*/  MOV R12, R160 ;  /* 0x000000a0000c7202 */ /* 0x000fe20000000f00 */
[----:B-1----:R-:W-:Y:S01]  /*8300*/  FADD.FTZ R0, R15, R14 ;  /* 0x0000000e0f007221 */ /* 0x002fe20000010000 */
[----:B------:R-:W-:Y:S01]  /*8310*/  MOV R15, R162 ;  /* 0x000000a2000f7202 */ /* 0x000fe20000000f00 */
[----:B------:R-:W-:Y:S02]  /*8320*/  IMAD.MOV.U32 R14, RZ, RZ, R161 ;  /* 0x000000ffff0e7224 */ /* 0x000fe400078e00a1 */
[----:B------:R-:W-:Y:S02]  /*8330*/  FADD.FTZ R3, R3, R0 ;  /* 0x0000000003037221 */ /* 0x000fe40000010000 */
[----:B------:R-:W-:Y:S02]  /*8340*/  IMAD.MOV.U32 R0, RZ, RZ, R163 ;  /* 0x000000ffff007224 */ /* 0x000fe400078e00a3 */
[----:B------:R-:W1:Y:S01]  /*8350*/  LDSM.16.MT88.4 R160, [R217+0x5900] ;  /* 0x00590000d9a0783b */ /* 0x000e620000004200 */
[----:B------:R-:W-:-:S02]  /*8360*/  F2FP.BF16.PACK_AB R128, R9, R8 ;  /* 0x000000080980723e */ /* 0x000fc400000010ff */
[----:B------:R-:W-:Y:S02]  /*8370*/  F2FP.BF16.PACK_AB R129, R6, R4 ;  /* 0x000000040681723e */ /* 0x000fe400000010ff */
[----:B--2---:R-:W-:Y:S02]  /*8380*/  F2FP.BF16.PACK_AB R131, R7, R5 ;  /* 0x000000050783723e */ /* 0x004fe400000010ff */
[----:B------:R-:W-:Y:S01]  /*8390*/  MOV R171, R148 ;  /* 0x0000009400ab7202 */ /* 0x000fe20000000f00 */
[----:B------:R-:W-:-:S04]  /*83a0*/  FADD.FTZ R2, R132, R2 ;  /* 0x0000000284027221 */ /* 0x000fc80000010000 */
[----:B---3--:R-:W-:Y:S01]  /*83b0*/  HMMA.16816.F32.BF16 R148, R128, R152, R44 ;  /* 0x000000988094723c */ /* 0x008fe2000004182c */
[----:B------:R-:W-:-:S06]  /*83c0*/  FADD.FTZ R0, R0, R2 ;  /* 0x0000000200007221 */ /* 0x000fcc0000010000 */
[----:B------:R-:W-:Y:S02]  /*83d0*/  IMAD.MOV.U32 R47, RZ, RZ, R159 ;  /* 0x000000ffff2f7224 */ /* 0x000fe400078e009f */
[----:B------:R-:W-:Y:S01]  /*83e0*/  IMAD.MOV.U32 R13, RZ, RZ, R171 ;  /* 0x000000ffff0d7224 */ /* 0x000fe200078e00ab */
[----:B------:R-:W-:Y:S01]  /*83f0*/  MOV R44, R170 ;  /* 0x000000aa002c7202 */ /* 0x000fe20000000f00 */
[----:B-1----:R-:W-:Y:S07]  /*8400*/  HMMA.16816.F32.BF16 R156, R128, R160, R192 ;  /* 0x000000a0809c723c */ /* 0x002fee00000418c0 */
[----:B------:R-:W-:Y:S01]  /*8410*/  MOV R193, R113 ;  /* 0x0000007100c17202 */ /* 0x000fe20000000f00 */
[----:B------:R-:W-:Y:S01]  /*8420*/  IMAD.MOV.U32 R194, RZ, RZ, R114 ;  /* 0x000000ffffc27224 */ /* 0x000fe200078e0072 */
[----:B------:R-:W-:Y:S01]  /*8430*/  MOV R195, R115 ;  /* 0x0000007300c37202 */ /* 0x000fe20000000f00 */
[----:B------:R-:W-:Y:S01]  /*8440*/  IMAD.MOV.U32 R45, RZ, RZ, R169 ;  /* 0x000000ffff2d7224 */ /* 0x000fe200078e00a9 */
[----:B------:R-:W-:Y:S01]  /*8450*/  MOV R46, R168 ;  /* 0x000000a8002e7202 */ /* 0x000fe20000000f00 */
[----:B------:R-:W-:Y:S01]  /*8460*/  FADD.FTZ R3, R193, R3 ;  /* 0x00000003c1037221 */ /* 0x000fe20000010000 */
[----:B------:R-:W1:Y:S01]  /*8470*/  LDSM.16.MT88.4 R168, [R218+0x5900] ;  /* 0x00590000daa8783b */ /* 0x000e620000004200 */
[----:B------:R-:W-:-:S02]  /*8480*/  FADD.FTZ R0, R194, R0 ;  /* 0x00000000c2007221 */ /* 0x000fc40000010000 */
[----:B------:R-:W-:Y:S01]  /*8490*/  FADD.FTZ R3, R195, R3 ;  /* 0x00000003c3037221 */ /* 0x000fe20000010000 */
[C---:B------:R-:W-:Y:S01]  /*84a0*/  HMMA.16816.F32.BF16 R132, R128.reuse, R136, R80 ;  /* 0x000000888084723c */ /* 0x040fe20000041850 */
[----:B------:R-:W-:Y:S01]  /*84b0*/  FADD.FTZ R2, R15, R0 ;  /* 0x000000000f027221 */ /* 0x000fe20000010000 */
[----:B------:R-:W-:Y:S01]  /*84c0*/  LDSM.16.MT88.4 R80, [R218+0x8900] ;  /* 0x00890000da50783b */ /* 0x000fe20000004200 */
[----:B------:R-:W-:Y:S02]  /*84d0*/  FADD.FTZ R0, R14, R3 ;  /* 0x000000030e007221 */ /* 0x000fe40000010000 */
[----:B------:R-:W-:Y:S01]  /*84e0*/  FADD.FTZ R2, R12, R2 ;  /* 0x000000020c027221 */ /* 0x000fe20000010000 */
[----:B------:R-:W-:Y:S01]  /*84f0*/  LDSM.16.MT88.4 R112, [R218+0xb900] ;  /* 0x00b90000da70783b */ /* 0x000fe20000004200 */
[----:B------:R-:W-:Y:S02]  /*8500*/  FADD.FTZ R0, R13, R0 ;  /* 0x000000000d007221 */ /* 0x000fe40000010000 */
[----:B------:R-:W-:Y:S01]  /*8510*/  FADD.FTZ R2, R44, R2 ;  /* 0x000000022c027221 */ /* 0x000fe20000010000 */
[----:B------:R-:W-:Y:S01]  /*8520*/  HMMA.16816.F32.BF16 R136, R128, R138, R72 ;  /* 0x0000008a8088723c */ /* 0x000fe20000041848 */
[----:B------:R-:W-:Y:S01]  /*8530*/  FADD.FTZ R0, R45, R0 ;  /* 0x000000002d007221 */ /* 0x000fe20000010000 */
[----:B------:R-:W-:Y:S01]  /*8540*/  LDSM.16.MT88.4 R72, [R217+0x8900] ;  /* 0x00890000d948783b */ /* 0x000fe20000004200 */
[----:B------:R-:W-:-:S02]  /*8550*/  FADD.FTZ R2, R46, R2 ;  /* 0x000000022e027221 */ /* 0x000fc40000010000 */
[----:B------:R-:W-:Y:S01]  /*8560*/  FADD.FTZ R0, R47, R0 ;  /* 0x000000002f007221 */ /* 0x000fe20000010000 */
[----:B------:R-:W-:Y:S02]  /*8570*/  LDSM.16.MT88.4 R12, [R219+0xb900] ;  /* 0x00b90000db0c783b */ /* 0x000fe40000004200 */
[----:B------:R-:W-:Y:S02]  /*8580*/  HMMA.16816.F32.BF16 R152, R128, R154, R64 ;  /* 0x0000009a8098723c */ /* 0x000fe40000041840 */
[----:B------:R-:W2:Y:S01]  /*8590*/  LDSM.16.MT88.4 R64, [R219+0x5900] ;  /* 0x00590000db40783b */ /* 0x000ea20000004200 */
[----:B------:R-:W-:-:S05]  /*85a0*/  FADD.FTZ R2, R18, R2 ;  /* 0x0000000212027221 */ /* 0x000fca0000010000 */
[----:B------:R-:W-:Y:S01]  /*85b0*/  HMMA.16816.F32.BF16 R176, R128, R180, R176 ;  /* 0x000000b480b0723c */ /* 0x000fe200000418b0 */
[----:B------:R-:W-:-:S07]  /*85c0*/  FADD.FTZ R0, R19, R0 ;  /* 0x0000000013007221 */ /* 0x000fce0000010000 */
[----:B------:R-:W-:Y:S01]  /*85d0*/  HMMA.16816.F32.BF16 R180, R128, R182, R104 ;  /* 0x000000b680b4723c */ /* 0x000fe20000041868 */
[----:B------:R-:W3:Y:S01]  /*85e0*/  LDSM.16.MT88.4 R104, [R217+0xb900] ;  /* 0x00b90000d968783b */ /* 0x000ee20000004200 */
[----:B------:R-:W-:Y:S02]  /*85f0*/  FADD.FTZ R2, R16, R2 ;  /* 0x0000000210027221 */ /* 0x000fe40000010000 */
[----:B------:R-:W-:Y:S02]  /*8600*/  FADD.FTZ R0, R17, R0 ;  /* 0x0000000011007221 */ /* 0x000fe40000010000 */
[----:B------:R-:W-:Y:S02]  /*8610*/  FADD.FTZ R3, R214, R2 ;  /* 0x00000002d6037221 */ /* 0x000fe40000010000 */
        /* <DEDUP_REMOVED lines=8> */
[----:B------:R-:W-:Y:S02]  /*86a0*/  FADD.FTZ R2, R209, R2 ;  /* 0x00000002d1027221 */ /* 0x000fe40000010000 */
[----:B------:R-:W-:Y:S02]  /*86b0*/  FADD.FTZ R0, R174, R0 ;  /* 0x00000000ae007221 */ /* 0x000fe40000010000 */
[----:B------:R-:W-:Y:S01]  /*86c0*/  FADD.FTZ R3, R175, R2 ;  /* 0x00000002af037221 */ /* 0x000fe20000010000 */
[----:B-1----:R-:W-:Y:S01]  /*86d0*/  HMMA.16816.F32.BF16 R164, R128, R168, R164 ;  /* 0x000000a880a4723c */ /* 0x002fe200000418a4 */
[----:B------:R-:W-:Y:S02]  /*86e0*/  FADD.FTZ R2, R198, R0 ;  /* 0x00000000c6027221 */ /* 0x000fe40000010000 */
[----:B------:R-:W-:-:S05]  /*86f0*/  FADD.FTZ R0, R196, R3 ;  /* 0x00000003c4007221 */ /* 0x000fca0000010000 */
[----:B------:R-:W-:Y:S01]  /*8700*/  HMMA.16816.F32.BF16 R168, R128, R170, R52 ;  /* 0x000000aa80a8723c */ /* 0x000fe20000041834 */
[----:B------:R-:W-:Y:S02]  /*8710*/  FADD.FTZ R3, R199, R2 ;  /* 0x00000002c7037221 */ /* 0x000fe40000010000 */
[----:B------:R-:W-:-:S05]  /*8720*/  FADD.FTZ R2, R197, R0 ;  /* 0x00000000c5027221 */ /* 0x000fca0000010000 */
[----:B------:R-:W-:Y:S01]  /*8730*/  HMMA.16816.F32.BF16 R140, R128, R144, R140 ;  /* 0x00000090808c723c */ /* 0x000fe2000004188c */
[----:B------:R-:W-:-:S07]  /*8740*/  FADD.FTZ R0, R205, R3 ;  /* 0x00000003cd007221 */ /* 0x000fce0000010000 */
[----:B------:R-:W-:Y:S01]  /*8750*/  HMMA.16816.F32.BF16 R52, R128, R56, R40 ;  /* 0x000000388034723c */ /* 0x000fe20000041828 */
[----:B------:R-:W-:-:S07]  /*8760*/  FADD.FTZ R2, R204, R2 ;  /* 0x00000002cc027221 */ /* 0x000fce0000010000 */
[C---:B------:R-:W-:Y:S08]  /*8770*/  HMMA.16816.F32.BF16 R144, R128.reuse, R146, R68 ;  /* 0x000000928090723c */ /* 0x040ff00000041844 */
[----:B------:R-:W-:Y:S01]  /*8780*/  HMMA.16816.F32.BF16 R56, R128, R58, R60 ;  /* 0x0000003a8038723c */ /* 0x000fe2000004183c */
[----:B------:R-:W-:-:S07]  /*8790*/  UIMAD.WIDE UR4, UR11, 0x2aaaaaab, URZ ;  /* 0x2aaaaaab0b0478a5 */ /* 0x000fce000f8e023f */
[C---:B--2---:R-:W-:Y:S08]  /*87a0*/  HMMA.16816.F32.BF16 R60, R128.reuse, R64, R76 ;  /* 0x00000040803c723c */ /* 0x044ff0000004184c */
[C---:B------:R-:W-:Y:S01]  /*87b0*/  HMMA.16816.F32.BF16 R68, R128.reuse, R72, R88 ;  /* 0x000000488044723c */ /* 0x040fe20000041858 */
[----:B------:R-:W1:Y:S07]  /*87c0*/  LDSM.16.MT88.4 R88, [R220+0x8900] ;  /* 0x00890000dc58783b */ /* 0x000e6e0000004200 */
[C---:B------:R-:W-:Y:S01]  /*87d0*/  HMMA.16816.F32.BF16 R160, R128.reuse, R162, R96 ;  /* 0x000000a280a0723c */ /* 0x040fe20000041860 */
[----:B------:R-:W2:Y:S07]  /*87e0*/  LDSM.16.MT88.4 R96, [R219+0x8900] ;  /* 0x00890000db60783b */ /* 0x000eae0000004200 */
[----:B------:R-:W-:Y:S01]  /*87f0*/  HMMA.16816.F32.BF16 R76, R128, R80, R100 ;  /* 0x00000050804c723c */ /* 0x000fe20000041864 */
[----:B------:R-:W-:-:S07]  /*8800*/  FADD.FTZ R0, R8, R0 ;  /* 0x0000000008007221 */ /* 0x000fce0000010000 */
[----:B---3--:R-:W-:Y:S01]  /*8810*/  HMMA.16816.F32.BF16 R100, R128, R104, R120 ;  /* 0x000000688064723c */ /* 0x008fe20000041878 */
[----:B------:R-:W3:Y:S01]  /*8820*/  LDSM.16.MT88.4 R120, [R220+0xb900] ;  /* 0x00b90000dc78783b */ /* 0x000ee20000004200 */
[----:B------:R-:W-:Y:S01]  /*8830*/  FADD.FTZ R2, R4, R2 ;  /* 0x0000000204027221 */ /* 0x000fe20000010000 */
[----:B------:R-:W-:Y:S01]  /*8840*/  USHF.R.U32.HI UR4, URZ, 0x1f, UR5 ;  /* 0x0000001f3f047899 */ /* 0x000fe20008011605 */
[----:B------:R-:W-:Y:S02]  /*8850*/  FADD.FTZ R0, R9, R0 ;  /* 0x0000000009007221 */ /* 0x000fe40000010000 */
[----:B------:R-:W-:Y:S01]  /*8860*/  FADD.FTZ R2, R6, R2 ;  /* 0x0000000206027221 */ /* 0x000fe20000010000 */
[----:B------:R-:W-:Y:S01]  /*8870*/  ULEA.HI.SX32 UR4, UR5, UR4, 0x1c ;  /* 0x0000000405047291 */ /* 0x000fe2000f8fe23f */
[----:B------:R-:W-:Y:S02]  /*8880*/  FADD.FTZ R0, R11, R0 ;  /* 0x000000000b007221 */ /* 0x000fe40000010000 */
[----:B------:R-:W-:Y:S01]  /*8890*/  FADD.FTZ R2, R5, R2 ;  /* 0x0000000205027221 */ /* 0x000fe20000010000 */
[----:B------:R-:W-:Y:S01]  /*88a0*/  UISETP.LT.AND UP0, UPT, URZ, UR4, UPT ;  /* 0x000000043f00728c */ /* 0x000fe2000bf01270 */
[----:B------:R-:W-:-:S02]  /*88b0*/  FADD.FTZ R3, R10, R0 ;  /* 0x000000000a037221 */ /* 0x000fc40000010000 */
[----:B------:R-:W-:Y:S01]  /*88c0*/  FADD.FTZ R0, R7, R2 ;  /* 0x0000000207007221 */ /* 0x000fe20000010000 */
[----:B------:R-:W-:-:S04]  /*88d0*/  USEL UR4, URZ, UR4, !UP0 ;  /* 0x000000043f047287 */ /* 0x000fc8000c000000 */
[----:B------:R-:W-:Y:S01]  /*88e0*/  UISETP.GE.AND UP0, UPT, UR6, UR4, UPT ;  /* 0x000000040600728c */ /* 0x000fe2000bf06270 */
[----:B------:R4:W-:Y:S04]  /*88f0*/  STL [R1+0x24], R0 ;  /* 0x0000240001007387 */ /* 0x0009e80000100800 */
[----:B------:R4:W-:Y:S01]  /*8900*/  STL [R1+0x20], R3 ;  /* 0x0000200301007387 */ /* 0x0009e20000100800 */
[----:B------:R-:W-:Y:S01]  /*8910*/  PLOP3.LUT P0, PT, PT, PT, UP0, 0x40, 0x0 ;  /* 0x000000000000781c */ /* 0x000fe20003f0e808 */
[C---:B------:R-:W-:Y:S08]  /*8920*/  HMMA.16816.F32.BF16 R64, R128.reuse, R66, R84 ;  /* 0x000000428040723c */ /* 0x040ff00000041854 */
[C---:B------:R-:W-:Y:S08]  /*8930*/  HMMA.16816.F32.BF16 R72, R128.reuse, R74, R92 ;  /* 0x0000004a8048723c */ /* 0x040ff0000004185c */
[C---:B-1----:R-:W-:Y:S08]  /*8940*/  HMMA.16816.F32.BF16 R84, R128.reuse, R88, R108 ;  /* 0x000000588054723c */ /* 0x042ff0000004186c */
[C---:B--2---:R-:W-:Y:S08]  /*8950*/  HMMA.16816.F32.BF16 R92, R128.reuse, R96, R184 ;  /* 0x00000060805c723c */ /* 0x044ff000000418b8 */
        /* <DEDUP_REMOVED lines=11> */
[----:B----4-:R-:W2:Y:S04]  /*8a10*/  LDL R47, [R1+0x58] ;  /* 0x00005800012f7983 */ /* 0x010ea80000100800 */
[----:B------:R-:W3:Y:S04]  /*8a20*/  LDL.LU R18, [R1+0x74] ;  /* 0x0000740001127983 */ /* 0x000ee80000300800 */
[----:B------:R-:W3:Y:S04]  /*8a30*/  LDL R19, [R1+0x44] ;  /* 0x0000440001137983 */ /* 0x000ee80000100800 */
[----:B------:R-:W4:Y:S04]  /*8a40*/  LDL R16, [R1+0x6c] ;  /* 0x00006c0001107983 */ /* 0x000f280000100800 */
[----:B------:R-:W4:Y:S04]  /*8a50*/  LDL R17, [R1+0x64] ;  /* 0x0000640001117983 */ /* 0x000f280000100800 */
[----:B------:R-:W4:Y:S04]  /*8a60*/  LDL R214, [R1+0x70] ;  /* 0x0000700001d67983 */ /* 0x000f280000100800 */
[----:B------:R-:W4:Y:S01]  /*8a70*/  LDL R215, [R1+0x60] ;  /* 0x0000600001d77983 */ /* 0x000f220000100800 */
[----:B------:R-:W-:Y:S01]  /*8a80*/  PLOP3.LUT P0, PT, PT, PT, UP1, 0x80, 0x0 ;  /* 0x000000000000781c */ /* 0x000fe20003f0f018 */
[----:B------:R-:W-:-:S02]  /*8a90*/  IMAD.MOV.U32 R175, RZ, RZ, R172 ;  /* 0x000000ffffaf7224 */ /* 0x000fc400078e00ac */
[----:B------:R-:W-:-:S10]  /*8aa0*/  IMAD.MOV.U32 R3, RZ, RZ, R173 ;  /* 0x000000ffff037224 */ /* 0x000fd400078e00ad */
[----:B--2---:R-:W-:Y:S01]  /*8ab0*/  @P0 IMAD.HI.U32 R0, R47, c[0x0][0x2c8], RZ ;  /* 0x0000b2002f000a27 */ /* 0x004fe200078e00ff */
[----:B------:R-:W-:Y:S02]  /*8ac0*/  PLOP3.LUT P0, PT, PT, PT, UP1, 0x80, 0x0 ;  /* 0x000000000000781c */ /* 0x000fe40003f0f018 */
[----:B---3--:R-:W-:-:S05]  /*8ad0*/  SHF.L.U64.HI R2, R19, 0x1, R18 ;  /* 0x0000000113027819 */ /* 0x008fca0000010212 */
[----:B------:R1:W-:Y:S06]  /*8ae0*/  STL [R1+0x40], R2 ;  /* 0x0000400201007387 */ /* 0x0003ec0000100800 */
[----:B------:R-:W-:Y:S02]  /*8af0*/  @P0 SHF.R.U32.HI R0, RZ, c[0x0][0x2cc], R0 ;  /* 0x0000b300ff000a19 */ /* 0x000fe40000011600 */
[C---:B----4-:R-:W-:Y:S01]  /*8b00*/  SHF.L.U64.HI R5, R17.reuse, 0x1, R16 ;  /* 0x0000000111057819 */ /* 0x050fe20000010210 */
[----:B------:R-:W-:Y:S02]  /*8b10*/  IMAD.SHL.U32 R4, R17, 0x2, RZ ;  /* 0x0000000211047824 */ /* 0x000fe400078e00ff */
[----:B-1----:R-:W-:-:S05]  /*8b20*/  IMAD.SHL.U32 R2, R19, 0x2, RZ ;  /* 0x0000000213027824 */ /* 0x002fca00078e00ff */
[----:B------:R1:W-:Y:S04]  /*8b30*/  STL [R1+0x68], R2 ;  /* 0x0000680201007387 */ /* 0x0003e80000100800 */
[----:B------:R2:W-:Y:S04]  /*8b40*/  STL [R1+0x3c], R5 ;  /* 0x00003c0501007387 */ /* 0x0005e80000100800 */
[----:B------:R3:W-:Y:S01]  /*8b50*/  STL [R1+0x38], R4 ;  /* 0x0000380401007387 */ /* 0x0007e20000100800 */
[----:B-1----:R-:W-:Y:S02]  /*8b60*/  SEL R2, RZ, 0x10, P5 ;  /* 0x00000010ff027807 */ /* 0x002fe40002800000 */
[----:B------:R-:W-:-:S02]  /*8b70*/  SEL R2, RZ, 0x10, P4 ;  /* 0x00000010ff027807 */ /* 0x000fc40002000000 */
[C---:B--2---:R-:W-:Y:S01]  /*8b80*/  SHF.L.U64.HI R5, R215.reuse, 0x1, R214 ;  /* 0x00000001d7057819 */ /* 0x044fe200000102d6 */
[----:B---3--:R-:W-:-:S04]  /*8b90*/  IMAD.SHL.U32 R4, R215, 0x2, RZ ;  /* 0x00000002d7047824 */ /* 0x008fc800078e00ff */
[----:B------:R1:W-:Y:S04]  /*8ba0*/  STL [R1+0x34], R5 ;  /* 0x0000340501007387 */ /* 0x0003e80000100800 */
[----:B------:R1:W-:Y:S04]  /*8bb0*/  STL [R1+0x30], R4 ;  /* 0x0000300401007387 */ /* 0x0003e80000100800 */
[----:B------:R1:W-:Y:S02]  /*8bc0*/  @P0 STL [R1+0x54], R0 ;  /* 0x0000540001000387 */ /* 0x0003e40000100800 */
.L_x_3441:
[----:B------:R-:W-:Y:S04]  /*8bd0*/  DEPBAR.LE SB0, 0x0 ;  /* 0x000080000000791a */ /* 0x000fe80000000000 */
[----:B------:R-:W-:Y:S01]  /*8be0*/  BAR.SYNC.DEFER_BLOCKING 0x0 ;  /* 0x0000000000007b1d */ /* 0x000fe20000010000 */
[----:B------:R-:W-:Y:S05]  /*8bf0*/  ISETP.LE.AND P0, PT, RZ, UR6, PT ;  /* 0x00000006ff007c0c */ /* 0x000fea000bf03270 */
[----:B-----5:R2:W3:Y:S04]  /*8c00*/  LDSM.16.M88.4 R48, [R223+0x18100] ;  /* 0x01810000df30783b */ /* 0x0204e80000000200 */
        /* <DEDUP_REMOVED lines=14> */
[----:B---34-:R-:W3:Y:S01]  /*8cf0*/  LDL R2, [R1+0x2c] ;  /* 0x00002c0001027983 */ /* 0x018ee20000100800 */
[----:B------:R-:W-:Y:S03]  /*8d00*/  SEL R23, RZ, 0x10, P5 ;  /* 0x00000010ff177807 */ /* 0x000fe60002800000 */
[----:B------:R-:W4:Y:S04]  /*8d10*/  LDL R6, [R1+0x28] ;  /* 0x0000280001067983 */ /* 0x000f280000100800 */
        /* <DEDUP_REMOVED lines=8> */
[----:B-1-3--:R-:W-:Y:S01]  /*8da0*/  SHF.R.S32.HI R0, RZ, 0x1f, R2 ;  /* 0x0000001fff007819 */ /* 0x00afe20000011402 */
        /* <DEDUP_REMOVED lines=12> */
[----:B------:R-:W1:Y:S01]  /*8e70*/  SHFL.IDX PT, R0, R6, RZ, 0x181f ;  /* 0x00181fff06007589 */ /* 0x000e6200000e0000 */
[C---:B--2---:R-:W-:Y:S01]  /*8e80*/  IMAD.SHL.U32 R12, R13.reuse, 0x2, RZ ;  /* 0x000000020d0c7824 */ /* 0x044fe200078e00ff */
[----:B-----5:R-:W-:Y:S02]  /*8e90*/  SHF.L.U64.HI R13, R13, 0x1, R20 ;  /* 0x000000010d0d7819 */ /* 0x020fe40000010214 */
[----:B------:R-:W2:Y:S01]  /*8ea0*/  SHFL.IDX PT, R2, R7, RZ, 0x181f ;  /* 0x00181fff07027589 */ /* 0x000ea200000e0000 */
[----:B-1----:R-:W-:Y:S05]  /*8eb0*/  IADD3 R14, P0, R0, R36, RZ ;  /* 0x00000024000e7210 */ /* 0x002fea0007f1e0ff */
[----:B--2---:R-:W-:Y:S01]  /*8ec0*/  IMAD.X R15, R2, 0x1, R31, P0 ;  /* 0x00000001020f7824 */ /* 0x004fe200000e061f */
[----:B------:R-:W-:Y:S04]  /*8ed0*/  IADD3 R4, P0, R0, R22, RZ ;  /* 0x0000001600047210 */ /* 0x000fe80007f1e0ff */
[----:B------:R-:W-:Y:S01]  /*8ee0*/  @!PT LDS RZ, [RZ] ;  /* 0x00000000fffff984 */ /* 0x000fe20000000800 */
[----:B------:R1:W-:Y:S01]  /*8ef0*/  LDGSTS.E.BYPASS.LTC128B.128 [R252], [R14.64], !P2 ;  /* 0x000000000efc7fae */ /* 0x0003e2000d101d50 */
[----:B------:R-:W-:Y:S05]  /*8f00*/  IMAD.X R5, R2, 0x1, R30, P0 ;  /* 0x0000000102057824 */ /* 0x000fea00000e061e */
[----:B------:R2:W-:Y:S02]  /*8f10*/  LDGSTS.E.BYPASS.LTC128B.128 [R252+0x3000], [R4.64], !P5 ;  /* 0x0300000004fc7fae */ /* 0x0005e4000e901d50 */
[-C--:B--2---:R-:W-:Y:S05]  /*8f20*/  IADD3 R4, P0, R0, R29.reuse, RZ ;  /* 0x0000001d00047210 */ /* 0x084fea0007f1e0ff */
[----:B------:R-:W-:Y:S01]  /*8f30*/  IMAD.X R5, R2, 0x1, R28, P0 ;  /* 0x0000000102057824 */ /* 0x000fe200000e061c */
[----:B------:R-:W-:Y:S02]  /*8f40*/  IADD3 R20, P0, R0, R12, RZ ;  /* 0x0000000c00147210 */ /* 0x000fe40007f1e0ff */
[----:B------:R-:W-:Y:S03]  /*8f50*/  SHFL.IDX PT, R0, R6, 0x2, 0x181f ;  /* 0x00581f0006007f89 */ /* 0x000fe600000e0000 */
[----:B------:R-:W-:Y:S01]  /*8f60*/  IMAD.X R21, R2, 0x1, R13, P0 ;  /* 0x0000000102157824 */ /* 0x000fe200000e060d */
[----:B------:R2:W-:Y:S04]  /*8f70*/  LDGSTS.E.BYPASS.LTC128B.128 [R252+0x6000], [R4.64], !P4 ;  /* 0x0600000004fc7fae */ /* 0x0005e8000e101d50 */
[----:B------:R3:W-:Y:S04]  /*8f80*/  LDGSTS.E.BYPASS.LTC128B.128 [R252+0x9000], [R20.64], !P6 ;  /* 0x0900000014fc7fae */ /* 0x0007e8000f101d50 */
[----:B------:R-:W-:Y:S04]  /*8f90*/  SHFL.IDX PT, R2, R7, 0x2, 0x181f ;  /* 0x00581f0007027f89 */ /* 0x000fe800000e0000 */
[----:B--2---:R-:W1:Y:S04]  /*8fa0*/  SHFL.IDX PT, R4, R6, 0x1, 0x181f ;  /* 0x00381f0006047f89 */ /* 0x004e6800000e0000 */
[----:B------:R-:W2:Y:S01]  /*8fb0*/  SHFL.IDX PT, R5, R7, 0x1, 0x181f ;  /* 0x00381f0007057f89 */ /* 0x000ea200000e0000 */
[C---:B-1----:R-:W-:Y:S05]  /*8fc0*/  IADD3 R14, P0, R4.reuse, R36, RZ ;  /* 0x00000024040e7210 */ /* 0x042fea0007f1e0ff */
[C---:B--2---:R-:W-:Y:S05]  /*8fd0*/  IMAD.X R15, R5.reuse, 0x1, R31, P0 ;  /* 0x00000001050f7824 */ /* 0x044fea00000e061f */
[----:B------:R1:W-:Y:S02]  /*8fe0*/  LDGSTS.E.BYPASS.LTC128B.128 [R252+0x1000], [R14.64], !P2 ;  /* 0x010000000efc7fae */ /* 0x0003e4000d101d50 */
[C---:B-1----:R-:W-:Y:S05]  /*8ff0*/  IADD3 R14, P0, R4.reuse, R22, RZ ;  /* 0x00000016040e7210 */ /* 0x042fea0007f1e0ff */
[C---:B------:R-:W-:Y:S01]  /*9000*/  IMAD.X R15, R5.reuse, 0x1, R30, P0 ;  /* 0x00000001050f7824 */ /* 0x040fe200000e061e */
[C---:B------:R-:W-:Y:S04]  /*9010*/  IADD3 R6, P0, R4.reuse, R29, RZ ;  /* 0x0000001d04067210 */ /* 0x040fe80007f1e0ff */
[----:B------:R3:W-:Y:S01]  /*9020*/  LDGSTS.E.BYPASS.LTC128B.128 [R252+0x4000], [R14.64], !P5 ;  /* 0x040000000efc7fae */ /* 0x0007e2000e901d50 */
[C---:B------:R-:W-:Y:S01]  /*9030*/  IMAD.X R7, R5.reuse, 0x1, R28, P0 ;  /* 0x0000000105077824 */ /* 0x040fe200000e061c */
[----:B------:R-:W-:Y:S04]  /*9040*/  IADD3 R4, P0, R4, R12, RZ ;  /* 0x0000000c04047210 */ /* 0x000fe80007f1e0ff */
[----:B------:R3:W-:Y:S01]  /*9050*/  LDGSTS.E.BYPASS.LTC128B.128 [R252+0x7000], [R6.64], !P4 ;  /* 0x0700000006fc7fae */ /* 0x0007e2000e101d50 */
[----:B------:R-:W-:Y:S05]  /*9060*/  IMAD.X R5, R5, 0x1, R13, P0 ;  /* 0x0000000105057824 */ /* 0x000fea00000e060d */
[----:B------:R1:W-:Y:S02]  /*9070*/  LDGSTS.E.BYPASS.LTC128B.128 [R252+0xa000], [R4.64], !P6 ;  /* 0x0a00000004fc7fae */ /* 0x0003e4000f101d50 */
[----:B-1----:R-:W-:Y:S05]  /*9080*/  IADD3 R4, P0, R0, R36, RZ ;  /* 0x0000002400047210 */ /* 0x002fea0007f1e0ff */
[----:B------:R-:W-:Y:S05]  /*9090*/  IMAD.X R5, R2, 0x1, R31, P0 ;  /* 0x0000000102057824 */ /* 0x000fea00000e061f */
[----:B------:R1:W-:Y:S02]  /*90a0*/  LDGSTS.E.BYPASS.LTC128B.128 [R252+0x2000], [R4.64], !P2 ;  /* 0x0200000004fc7fae */ /* 0x0003e4000d101d50 */
[C---:B-1----:R-:W-:Y:S04]  /*90b0*/  IADD3 R4, -R23.reuse, 0x10, RZ ;  /* 0x0000001017047810 */ /* 0x042fe80007ffe1ff */
[----:B------:R-:W-:Y:S04]  /*90c0*/  LOP3.LUT R4, R4, 0xf, RZ, 0xc0, !PT ;  /* 0x0000000f04047812 */ /* 0x000fe800078ec0ff */
[----:B------:R-:W-:Y:S02]  /*90d0*/  IADD3 R4, P1, P0, R4, R0, R22 ;  /* 0x0000000004047210 */ /* 0x000fe4000783e016 */
[----:B------:R-:W-:Y:S02]  /*90e0*/  SEL R22, RZ, 0x10, P6 ;  /* 0x00000010ff167807 */ /* 0x000fe40003000000 */
[----:B------:R-:W-:Y:S02]  /*90f0*/  IADD3.X R5, RZ, R2, R30, P1, P0 ;  /* 0x00000002ff057210 */ /* 0x000fe40000fe041e */
[----:B------:R-:W-:Y:S02]  /*9100*/  ISETP.NE.U32.AND P0, PT, R23, RZ, PT ;  /* 0x000000ff1700720c */ /* 0x000fe40003f05070 */
[----:B------:R-:W-:Y:S11]  /*9110*/  SEL R23, RZ, 0x10, P4 ;  /* 0x00000010ff177807 */ /* 0x000ff60002000000 */
[----:B------:R1:W-:Y:S02]  /*9120*/  LDGSTS.E.BYPASS.LTC128B.128.ZFILL [R252+0x5000], [R4.64], P0 ;  /* 0x0500000004fc7fae */ /* 0x0003e40008141d50 */
[----:B-1----:R-:W-:Y:S04]  /*9130*/  IADD3 R4, -R22, 0x10, RZ ;  /* 0x0000001016047810 */ /* 0x002fe80007ffe1ff */
[----:B------:R-:W-:Y:S04]  /*9140*/  LOP3.LUT R4, R4, 0xf, RZ, 0xc0, !PT ;  /* 0x0000000f04047812 */ /* 0x000fe800078ec0ff */
[----:B------:R-:W-:Y:S02]  /*9150*/  IADD3 R12, P1, P0, R4, R0, R12 ;  /* 0x00000000040c7210 */ /* 0x000fe4000783e00c */
[C---:B------:R-:W-:Y:S02]  /*9160*/  IADD3 R4, -R23.reuse, 0x10, RZ ;  /* 0x0000001017047810 */ /* 0x040fe40007ffe1ff */
[----:B------:R-:W-:Y:S02]  /*9170*/  IADD3.X R13, RZ, R2, R13, P1, P0 ;  /* 0x00000002ff0d7210 */ /* 0x000fe40000fe040d */
[----:B------:R-:W-:Y:S04]  /*9180*/  LOP3.LUT R4, R4, 0xf, RZ, 0xc0, !PT ;  /* 0x0000000f04047812 */ /* 0x000fe800078ec0ff */
[----:B------:R-:W-:Y:S04]  /*9190*/  IADD3 R4, P1, P0, R4, R0, R29 ;  /* 0x0000000004047210 */ /* 0x000fe8000783e01d */
[----:B------:R-:W-:Y:S02]  /*91a0*/  IADD3.X R5, RZ, R2, R28, P1, P0 ;  /* 0x00000002ff057210 */ /* 0x000fe40000fe041c */
[----:B------:R-:W-:Y:S11]  /*91b0*/  ISETP.NE.U32.AND P0, PT, R23, RZ, PT ;  /* 0x000000ff1700720c */ /* 0x000ff60003f05070 */
[----:B------:R-:W-:Y:S02]  /*91c0*/  @!UPT UIADD3 URZ, URZ, URZ, URZ ;  /* 0x0000003f3f3ff290 */ /* 0x000fe4000fffe03f */
[----:B------:R3:W-:Y:S01]  /*91d0*/  LDGSTS.E.BYPASS.LTC128B.128.ZFILL [R252+0x8000], [R4.64], P0 ;  /* 0x0800000004fc7fae */ /* 0x0007e20008141d50 */
[----:B------:R-:W-:Y:S11]  /*91e0*/  ISETP.NE.U32.AND P0, PT, R22, RZ, PT ;  /* 0x000000ff1600720c */ /* 0x000ff60003f05070 */
[----:B------:R-:W-:Y:S02]  /*91f0*/  @!UPT UIADD3 URZ, URZ, URZ, URZ ;  /* 0x0000003f3f3ff290 */ /* 0x000fe4000fffe03f */
[----:B------:R3:W-:Y:S02]  /*9200*/  LDGSTS.E.BYPASS.LTC128B.128.ZFILL [R252+0xb000], [R12.64], P0 ;  /* 0x0b0000000cfc7fae */ /* 0x0007e40008141d50 */
.L_x_3439:
        /* <DEDUP_REMOVED lines=89> */
[----:B------:R-:W2:Y:S06]  /*97a0*/  LDSM.16.M88.4 R184, [R241] ;  /* 0x00000000f1b8783b */ /* 0x000eac0000000200 */
        /* <DEDUP_REMOVED lines=206> */
[----:B------:R-:W2:Y:S01]  /*a490*/  LDL R0, [R1+0x4c] ;  /* 0x00004c0001007983 */ /* 0x000ea20000100800 */
[----:B------:R-:W-:Y:S01]  /*a4a0*/  IMAD.MOV.U32 R2, RZ, RZ, c[0x0][0x2b8] ;  /* 0x0000ae00ff027624 */ /* 0x000fe200078e00ff */
[----:B------:R-:W-:Y:S01]  /*a4b0*/  UIMAD UR5, UR6, 0x60, UR12 ;  /* 0x00000060060578a4 */ /* 0x000fe2000f8e020c */
[----:B------:R-:W-:Y:S01]  /*a4c0*/  IMAD.MOV.U32 R184, RZ, RZ, RZ ;  /* 0x000000ffffb87224 */ /* 0x000fe200078e00ff */
[----:B------:R-:W3:Y:S01]  /*a4d0*/  LDL R201, [R1+0x38] ;  /* 0x0000380001c97983 */ /* 0x000ee20000100800 */
[----:B------:R-:W-:Y:S02]  /*a4e0*/  SEL R215, RZ, 0x10, P5 ;  /* 0x00000010ffd77807 */ /* 0x000fe40002800000 */
[----:B------:R-:W-:Y:S01]  /*a4f0*/  ISETP.NE.AND P1, PT, R2, 0x1, PT ;  /* 0x000000010200780c */ /* 0x000fe20003f25270 */
[----:B------:R-:W4:Y:S01]  /*a500*/  LDL R198, [R1+0x3c] ;  /* 0x00003c0001c67983 */ /* 0x000f220000100800 */
[----:B------:R-:W-:Y:S01]  /*a510*/  IMAD.U32 R2, RZ, RZ, UR5 ;  /* 0x00000005ff027e24 */ /* 0x000fe2000f8e00ff */
[----:B------:R-:W-:Y:S02]  /*a520*/  SEL R212, RZ, 0x10, P4 ;  /* 0x00000010ffd47807 */ /* 0x000fe40002000000 */
[----:B------:R-:W5:Y:S01]  /*a530*/  LDL R199, [R1+0x30] ;  /* 0x0000300001c77983 */ /* 0x000f620000100800 */
[----:B------:R-:W-:Y:S02]  /*a540*/  IADD3 R194, -R215, 0x10, RZ ;  /* 0x00000010d7c27810 */ /* 0x000fe40007ffe1ff */
[----:B------:R-:W-:Y:S01]  /*a550*/  IADD3 R192, -R212, 0x10, RZ ;  /* 0x00000010d4c07810 */ /* 0x000fe20007ffe1ff */
[----:B------:R-:W3:Y:S01]  /*a560*/  LDL R196, [R1+0x34] ;  /* 0x0000340001c47983 */ /* 0x000ee20000100800 */
[----:B------:R-:W-:Y:S02]  /*a570*/  LOP3.LUT R194, R194, 0xf, RZ, 0xc0, !PT ;  /* 0x0000000fc2c27812 */ /* 0x000fe400078ec0ff */
[----:B------:R-:W-:Y:S01]  /*a580*/  LOP3.LUT R192, R192, 0xf, RZ, 0xc0, !PT ;  /* 0x0000000fc0c07812 */ /* 0x000fe200078ec0ff */
        /* <DEDUP_REMOVED lines=15> */
[----:B------:R-:W-:Y:S02]  /*a680*/  IMAD R0, R0, c[0x0][0x1e0], RZ ;  /* 0x0000780000007a24 */ /* 0x000fe400078e02ff */
[----:B------:R-:W1:Y:S02]  /*a690*/  LDL R213, [R1+0x48] ;  /* 0x0000480001d57983 */ /* 0x000e640000100800 */
[C---:B------:R-:W-:Y:S02]  /*a6a0*/  IMAD R0, R185.reuse, c[0x0][0x1e4], R0 ;  /* 0x00007900b9007a24 */ /* 0x040fe400078e0200 */
[----:B------:R-:W4:Y:S01]  /*a6b0*/  LDL R200, [R1+0x50] ;  /* 0x0000500001c87983 */ /* 0x000f220000100800 */
[----:B--2---:R-:W-:Y:S04]  /*a6c0*/  IMAD.WIDE.U32 R172, R185, c[0x0][0x1e0], RZ ;  /* 0x00007800b9ac7a25 */ /* 0x004fe800078e00ff */
[----:B------:R-:W-:Y:S01]  /*a6d0*/  IMAD.IADD R173, R173, 0x1, R0 ;  /* 0x00000001adad7824 */ /* 0x000fe200078e0200 */
[----:B---3--:R2:W-:Y:S01]  /*a6e0*/  STL [R1+0x28], R184 ;  /* 0x000028b801007387 */ /* 0x0085e20000100800 */
[----:B------:R-:W-:Y:S02]  /*a6f0*/  SHF.R.S32.HI R0, RZ, 0x1f, R184 ;  /* 0x0000001fff007819 */ /* 0x000fe400000114b8 */
[----:B------:R-:W-:Y:S04]  /*a700*/  IMAD.WIDE.U32 R172, R184, c[0x0][0x1f0], R172 ;  /* 0x00007c00b8ac7a25 */ /* 0x000fe800078e00ac */
[----:B------:R-:W-:Y:S02]  /*a710*/  IMAD R0, R0, c[0x0][0x1f0], RZ ;  /* 0x00007c0000007a24 */ /* 0x000fe400078e02ff */
[----:B-1----:R-:W-:Y:S02]  /*a720*/  IMAD.SHL.U32 R185, R213, 0x2, RZ ;  /* 0x00000002d5b97824 */ /* 0x002fe400078e00ff */
[----:B------:R-:W-:Y:S01]  /*a730*/  IMAD R0, R184, c[0x0][0x1f4], R0 ;  /* 0x00007d00b8007a24 */ /* 0x000fe200078e0200 */
[----:B--2---:R-:W-:Y:S04]  /*a740*/  IADD3 R184, P0, R172, UR22, RZ ;  /* 0x00000016acb87c10 */ /* 0x004fe8000ff1e0ff */
[----:B------:R-:W-:Y:S02]  /*a750*/  IADD3.X R172, R173, UR19, R0, P0, !PT ;  /* 0x00000013adac7c10 */ /* 0x000fe400087fe400 */
[C---:B------:R-:W-:Y:S04]  /*a760*/  LEA R174, P0, R184.reuse, c[0x0][0x1c8], 0x1 ;  /* 0x00007200b8ae7a11 */ /* 0x040fe800078008ff */
[----:B------:R-:W-:Y:S01]  /*a770*/  LEA.HI.X R184, R184, c[0x0][0x1cc], R172, 0x1, P0 ;  /* 0x00007300b8b87a11 */ /* 0x000fe200000f0cac */
[----:B------:R-:W-:Y:S04]  /*a780*/  SHFL.IDX PT, R0, R174, RZ, 0x181f ;  /* 0x00181fffae007589 */ /* 0x000fe800000e0000 */
[----:B------:R-:W1:Y:S04]  /*a790*/  SHFL.IDX PT, R172, R174, 0x2, 0x181f ;  /* 0x00581f00aeac7f89 */ /* 0x000e6800000e0000 */
[----:B------:R-:W4:Y:S04]  /*a7a0*/  SHFL.IDX PT, R173, R184, 0x2, 0x181f ;  /* 0x00581f00b8ad7f89 */ /* 0x000f2800000e0000 */
[----:B------:R-:W2:Y:S01]  /*a7b0*/  SHFL.IDX PT, R2, R184, RZ, 0x181f ;  /* 0x00181fffb8027589 */ /* 0x000ea200000e0000 */
[-C--:B-1----:R-:W-:Y:S04]  /*a7c0*/  IADD3 R194, P1, P0, R194, R172.reuse, R201 ;  /* 0x000000acc2c27210 */ /* 0x082fe8000783e0c9 */
[-C--:B----4-:R-:W-:Y:S02]  /*a7d0*/  IADD3.X R195, RZ, R173.reuse, R198, P1, P0 ;  /* 0x000000adffc37210 */ /* 0x090fe40000fe04c6 */
[-C--:B-----5:R-:W-:Y:S04]  /*a7e0*/  IADD3 R192, P1, P0, R192, R172.reuse, R199 ;  /* 0x000000acc0c07210 */ /* 0x0a0fe8000783e0c7 */
[----:B------:R-:W-:Y:S02]  /*a7f0*/  IADD3.X R193, RZ, R173, R196, P1, P0 ;  /* 0x000000adffc17210 */ /* 0x000fe40000fe04c4 */
[----:B------:R-:W-:Y:S05]  /*a800*/  IADD3 R188, P0, R0, R197, RZ ;  /* 0x000000c500bc7210 */ /* 0x000fea0007f1e0ff */
[----:B--2---:R-:W-:Y:S01]  /*a810*/  IMAD.X R189, R2, 0x1, R214, P0 ;  /* 0x0000000102bd7824 */ /* 0x004fe200000e06d6 */
[----:B------:R-:W-:Y:S04]  /*a820*/  IADD3 R186, P0, R0, R201, RZ ;  /* 0x000000c900ba7210 */ /* 0x000fe80007f1e0ff */
[----:B------:R1:W-:Y:S01]  /*a830*/  LDGSTS.E.BYPASS.LTC128B.128 [R251+0xc100], [R188.64], !P2 ;  /* 0x0c100000bcfb7fae */ /* 0x0003e2000d101d50 */
[----:B------:R-:W-:Y:S05]  /*a840*/  IMAD.X R187, R2, 0x1, R198, P0 ;  /* 0x0000000102bb7824 */ /* 0x000fea00000e06c6 */
[----:B------:R2:W-:Y:S02]  /*a850*/  LDGSTS.E.BYPASS.LTC128B.128 [R251+0xf100], [R186.64], !P5 ;  /* 0x0f100000bafb7fae */ /* 0x0005e4000e901d50 */
[----:B--2---:R-:W-:Y:S05]  /*a860*/  IADD3 R186, P0, R0, R199, RZ ;  /* 0x000000c700ba7210 */ /* 0x004fea0007f1e0ff */
[----:B------:R-:W-:Y:S01]  /*a870*/  IMAD.X R187, R2, 0x1, R196, P0 ;  /* 0x0000000102bb7824 */ /* 0x000fe200000e06c4 */
[----:B------:R-:W-:Y:S02]  /*a880*/  IADD3 R190, P0, R0, R185, RZ ;  /* 0x000000b900be7210 */ /* 0x000fe40007f1e0ff */
[----:B------:R-:W1:Y:S04]  /*a890*/  SHFL.IDX PT, R0, R174, 0x1, 0x181f ;  /* 0x00381f00ae007f89 */ /* 0x000e6800000e0000 */
[----:B------:R2:W-:Y:S02]  /*a8a0*/  LDGSTS.E.BYPASS.LTC128B.128 [R251+0x12100], [R186.64], !P4 ;  /* 0x12100000bafb7fae */ /* 0x0005e4000e101d50 */
[----:B--2---:R-:W-:Y:S02]  /*a8b0*/  SHF.L.U64.HI R186, R213, 0x1, R200 ;  /* 0x00000001d5ba7819 */ /* 0x004fe400000102c8 */
[----:B------:R-:W-:Y:S03]  /*a8c0*/  SEL R213, RZ, 0x10, P6 ;  /* 0x00000010ffd57807 */ /* 0x000fe60003000000 */
[----:B------:R-:W-:Y:S01]  /*a8d0*/  IMAD.X R191, R2, 0x1, R186, P0 ;  /* 0x0000000102bf7824 */ /* 0x000fe200000e06ba */
[----:B-1----:R-:W-:Y:S01]  /*a8e0*/  IADD3 R188, P0, R0, R197, RZ ;  /* 0x000000c500bc7210 */ /* 0x002fe20007f1e0ff */
[----:B------:R-:W1:Y:S04]  /*a8f0*/  SHFL.IDX PT, R2, R184, 0x1, 0x181f ;  /* 0x00381f00b8027f89 */ /* 0x000e6800000e0000 */
[----:B------:R2:W-:Y:S01]  /*a900*/  LDGSTS.E.BYPASS.LTC128B.128 [R251+0x15100], [R190.64], !P6 ;  /* 0x15100000befb7fae */ /* 0x0005e2000f101d50 */
[----:B-1----:R-:W-:Y:S05]  /*a910*/  IMAD.X R189, R2, 0x1, R214, P0 ;  /* 0x0000000102bd7824 */ /* 0x002fea00000e06d6 */
[----:B------:R1:W-:Y:S01]  /*a920*/  LDGSTS.E.BYPASS.LTC128B.128 [R251+0xd100], [R188.64], !P2 ;  /* 0x0d100000bcfb7fae */ /* 0x0003e2000d101d50 */
[----:B--2---:R-:W-:Y:S04]  /*a930*/  IADD3 R190, -R213, 0x10, RZ ;  /* 0x00000010d5be7810 */ /* 0x004fe80007ffe1ff */
[----:B------:R-:W-:Y:S02]  /*a940*/  LOP3.LUT R190, R190, 0xf, RZ, 0xc0, !PT ;  /* 0x0000000fbebe7812 */ /* 0x000fe400078ec0ff */
[----:B-1----:R-:W-:Y:S05]  /*a950*/  IADD3 R188, P0, R0, R201, RZ ;  /* 0x000000c900bc7210 */ /* 0x002fea0007f1e0ff */
[----:B------:R-:W-:Y:S01]  /*a960*/  IMAD.X R189, R2, 0x1, R198, P0 ;  /* 0x0000000102bd7824 */ /* 0x000fe200000e06c6 */
[----:B------:R-:W-:Y:S04]  /*a970*/  IADD3 R190, P1, P0, R190, R172, R185 ;  /* 0x000000acbebe7210 */ /* 0x000fe8000783e0b9 */
[----:B------:R1:W-:Y:S01]  /*a980*/  LDGSTS.E.BYPASS.LTC128B.128 [R251+0x10100], [R188.64], !P5 ;  /* 0x10100000bcfb7fae */ /* 0x0003e2000e901d50 */
[----:B------:R-:W-:Y:S02]  /*a990*/  IADD3.X R191, RZ, R173, R186, P1, P0 ;  /* 0x000000adffbf7210 */ /* 0x000fe40000fe04ba */
[C---:B------:R-:W-:Y:S02]  /*a9a0*/  IADD3 R184, P1, R0.reuse, R199, RZ ;  /* 0x000000c700b87210 */ /* 0x040fe40007f3e0ff */
[----:B-1----:R-:W-:Y:S03]  /*a9b0*/  IADD3 R188, P0, R0, R185, RZ ;  /* 0x000000b900bc7210 */ /* 0x002fe60007f1e0ff */
[C---:B------:R-:W-:Y:S02]  /*a9c0*/  IMAD.X R185, R2.reuse, 0x1, R196, P1 ;  /* 0x0000000102b97824 */ /* 0x040fe400008e06c4 */
[----:B------:R-:W-:Y:S03]  /*a9d0*/  IMAD.X R189, R2, 0x1, R186, P0 ;  /* 0x0000000102bd7824 */ /* 0x000fe600000e06ba */
[----:B------:R1:W-:Y:S01]  /*a9e0*/  LDGSTS.E.BYPASS.LTC128B.128 [R251+0x13100], [R184.64], !P4 ;  /* 0x13100000b8fb7fae */ /* 0x0003e2000e101d50 */
[----:B------:R-:W-:Y:S03]  /*a9f0*/  IADD3 R172, P0, R172, R197, RZ ;  /* 0x000000c5acac7210 */ /* 0x000fe60007f1e0ff */
[----:B------:R1:W-:Y:S02]  /*aa00*/  LDGSTS.E.BYPASS.LTC128B.128 [R251+0x16100], [R188.64], !P6 ;  /* 0x16100000bcfb7fae */ /* 0x0003e4000f101d50 */
[----:B------:R-:W-:Y:S01]  /*aa10*/  IMAD.X R173, R173, 0x1, R214, P0 ;  /* 0x00000001adad7824 */ /* 0x000fe200000e06d6 */
[----:B------:R-:W-:Y:S04]  /*aa20*/  ISETP.NE.U32.AND P0, PT, R215, RZ, PT ;  /* 0x000000ffd700720c */ /* 0x000fe80003f05070 */
[----:B------:R1:W-:Y:S09]  /*aa30*/  LDGSTS.E.BYPASS.LTC128B.128 [R251+0xe100], [R172.64], !P2 ;  /* 0x0e100000acfb7fae */ /* 0x0003f2000d101d50 */
[----:B------:R1:W-:Y:S01]  /*aa40*/  LDGSTS.E.BYPASS.LTC128B.128.ZFILL [R251+0x11100], [R194.64], P0 ;  /* 0x11100000c2fb7fae */ /* 0x0003e20008141d50 */
[----:B------:R-:W-:Y:S11]  /*aa50*/  ISETP.NE.U32.AND P0, PT, R212, RZ, PT ;  /* 0x000000ffd400720c */ /* 0x000ff60003f05070 */
[----:B------:R-:W-:Y:S02]  /*aa60*/  @!UPT UIADD3 URZ, URZ, URZ, URZ ;  /* 0x0000003f3f3ff290 */ /* 0x000fe4000fffe03f */
[----:B------:R1:W-:Y:S01]  /*aa70*/  LDGSTS.E.BYPASS.LTC128B.128.ZFILL [R251+0x14100], [R192.64], P0 ;  /* 0x14100000c0fb7fae */ /* 0x0003e20008141d50 */
[----:B------:R-:W-:Y:S11]  /*aa80*/  ISETP.NE.U32.AND P0, PT, R213, RZ, PT ;  /* 0x000000ffd500720c */ /* 0x000ff60003f05070 */
[----:B------:R-:W-:Y:S02]  /*aa90*/  @!UPT UIADD3 URZ, URZ, URZ, URZ ;  /* 0x0000003f3f3ff290 */ /* 0x000fe4000fffe03f */
[----:B------:R1:W-:Y:S02]  /*aaa0*/  LDGSTS.E.BYPASS.LTC128B.128.ZFILL [R251+0x17100], [R190.64], P0 ;  /* 0x17100000befb7fae */ /* 0x0003e40008141d50 */
.L_x_3440:
[----:B------:R-:W2:Y:S01]  /*aab0*/  LDL R2, [R1+0x54] ;  /* 0x0000540001027983 */ /* 0x000ea20000100800 */
[----:B------:R-:W-:Y:S01]  /*aac0*/  PLOP3.LUT P0, PT, PT, PT, UP1, 0x80, 0x0 ;  /* 0x000000000000781c */ /* 0x000fe20003f0f018 */
[----:B------:R-:W-:Y:S02]  /*aad0*/  UIMAD UR5, UR6, -0x60, URZ ;  /* 0xffffffa0060578a4 */ /* 0x000fe4000f8e023f */
[----:B------:R3:W2:Y:S01]  /*aae0*/  LDL R0, [R1+0x58] ;  /* 0x0000580001007983 */ /* 0x0006a20000100800 */
[----:B------:R-:W-:Y:S02]  /*aaf0*/  UISETP.GT.AND UP0, UPT, UR6, UR4, UPT ;  /* 0x000000040600728c */ /* 0x000fe4000bf04270 */
[----:B------:R-:W-:Y:S01]  /*ab00*/  UIADD3 UR6, UR6, -0x1, URZ ;  /* 0xffffffff06067890 */ /* 0x000fe2000fffe03f */
[----:B------:R-:W4:Y:S04]  /*ab10*/  LDL R174, [R1+0x5c] ;  /* 0x00005c0001ae7983 */ /* 0x000f280000100800 */
[----:B------:R-:W0:Y:S02]  /*ab20*/  LDGDEPBAR ;  /* 0x00000000000079af */ /* 0x000e240000000000 */
[----:B--2---:R-:W-:Y:S02]  /*ab30*/  @P0 MOV R0, R2 ;  /* 0x0000000200000202 */ /* 0x004fe40000000f00 */
[----:B------:R-:W-:Y:S04]  /*ab40*/  MOV R2, UR13 ;  /* 0x0000000d00027c02 */ /* 0x000fe80008000f00 */
[----:B-1----:R-:W-:Y:S08]  /*ab50*/  SHFL.IDX PT, R173, R0, 0x1, 0x1c1f ;  /* 0x003c1f0000ad7f89 */ /* 0x002ff000000e0000 */
[----:B------:R1:W2:Y:S02]  /*ab60*/  SHFL.IDX PT, R172, R0, RZ, 0x1c1f ;  /* 0x001c1fff00ac7589 */ /* 0x0002a400000e0000 */
[----:B-1----:R-:W-:Y:S04]  /*ab70*/  MOV R0, UR5 ;  /* 0x0000000500007c02 */ /* 0x002fe80008000f00 */
[----:B----4-:R-:W-:Y:S04]  /*ab80*/  IADD3 R0, -R174, 0x1, R0 ;  /* 0x00000001ae007810 */ /* 0x010fe80007ffe100 */
[----:B------:R-:W-:Y:S04]  /*ab90*/  IADD3 R0, -R2, UR7, R0 ;  /* 0x0000000702007c10 */ /* 0x000fe8000fffe100 */
[C---:B--2---:R-:W-:Y:S02]  /*aba0*/  IADD3 R2, R0.reuse, R172, RZ ;  /* 0x000000ac00027210 */ /* 0x044fe40007ffe0ff */
[----:B------:R-:W-:Y:S02]  /*abb0*/  IADD3 R0, R0, R173, RZ ;  /* 0x000000ad00007210 */ /* 0x000fe40007ffe0ff */
[----:B------:R-:W-:Y:S04]  /*abc0*/  ISETP.GT.AND P0, PT, R2, RZ, PT ;  /* 0x000000ff0200720c */ /* 0x000fe80003f04270 */
[----:B------:R-:W-:Y:S02]  /*abd0*/  FSEL R4, R4, -INF , P0 ;  /* 0xff80000004047808 */ /* 0x000fe40000000000 */
[----:B------:R-:W-:Y:S02]  /*abe0*/  ISETP.GT.AND P0, PT, R2, 0x1, PT ;  /* 0x000000010200780c */ /* 0x000fe40003f04270 */
[----:B------:R-:W-:Y:S02]  /*abf0*/  FMNMX.FTZ R173, R4, R3, !PT ;  /* 0x0000000304ad7209 */ /* 0x000fe40007810000 */
[----:B------:R-:W-:Y:S02]  /*ac00*/  FSEL R5, R5, -INF , P0 ;  /* 0xff80000005057808 */ /* 0x000fe40000000000 */
[----:B------:R-:W-:Y:S02]  /*ac10*/  ISETP.GT.AND P0, PT, R0, RZ, PT ;  /* 0x000000ff0000720c */ /* 0x000fe40003f04270 */
[----:B------:R-:W-:Y:S02]  /*ac20*/  FMNMX.FTZ R173, R5, R173, !PT ;  /* 0x000000ad05ad7209 */ /* 0x000fe40007810000 */
[----:B------:R-:W-:Y:S02]  /*ac30*/  FSEL R6, R6, -INF , P0 ;  /* 0xff80000006067808 */ /* 0x000fe40000000000 */
[----:B------:R-:W-:Y:S04]  /*ac40*/  ISETP.GT.AND P0, PT, R0, 0x1, PT ;  /* 0x000000010000780c */ /* 0x000fe80003f04270 */
        /* <DEDUP_REMOVED lines=96> */
[C---:B------:R-:W-:Y:S02]  /*b250*/  ISETP.GT.AND P0, PT, R2.reuse, 0x49, PT ;  /* 0x000000490200780c */ /* 0x040fe40003f04270 */
[----:B------:R-:W-:Y:S02]  /*b260*/  MOV R40, R30 ;  /* 0x0000001e00287202 */ /* 0x000fe40000000f00 */
[----:B------:R-:W-:Y:S02]  /*b270*/  FSEL R207, R41, -INF , P0 ;  /* 0xff80000029cf7808 */ /* 0x000fe40000000000 */
[----:B------:R-:W-:Y:S02]  /*b280*/  ISETP.GT.AND P0, PT, R2, 0x50, PT ;  /* 0x000000500200780c */ /* 0x000fe40003f04270 */
[----:B------:R-:W-:Y:S02]  /*b290*/  MOV R41, R31 ;  /* 0x0000001f00297202 */ /* 0x000fe40000000f00 */
        /* <DEDUP_REMOVED lines=10> */
[----:B------:R-:W-:Y:S02]  /*b340*/  MOV R49, R34 ;  /* 0x0000002200317202 */ /* 0x000fe40000000f00 */
[----:B------:R-:W-:Y:S02]  /*b350*/  ISETP.GT.AND P0, PT, R0, 0x48, PT ;  /* 0x000000480000780c */ /* 0x000fe40003f04270 */
[----:B------:R-:W-:Y:S02]  /*b360*/  FMNMX.FTZ R2, R49, R2, !PT ;  /* 0x0000000231027209 */ /* 0x000fe40007810000 */
[----:B------:R-:W-:Y:S02]  /*b370*/  FSEL R16, R42, -INF , P0 ;  /* 0xff8000002a107808 */ /* 0x000fe40000000000 */
[----:B------:R-:W-:Y:S02]  /*b380*/  FMNMX.FTZ R2, R35, R2, !PT ;  /* 0x0000000223027209 */ /* 0x000fe40007810000 */
[----:B------:R-:W-:Y:S02]  /*b390*/  ISETP.GT.AND P0, PT, R0, 0x49, PT ;  /* 0x000000490000780c */ /* 0x000fe40003f04270 */
[----:B------:R-:W-:Y:S02]  /*b3a0*/  FMNMX.FTZ R2, R38, R2, !PT ;  /* 0x0000000226027209 */ /* 0x000fe40007810000 */
[----:B------:R-:W-:Y:S02]  /*b3b0*/  FMNMX.FTZ R173, R207, R173, !PT ;  /* 0x000000adcfad7209 */ /* 0x000fe40007810000 */
[----:B------:R-:W-:Y:S02]  /*b3c0*/  FMNMX.FTZ R2, R39, R2, !PT ;  /* 0x0000000227027209 */ /* 0x000fe40007810000 */
[----:B------:R-:W-:Y:S02]  /*b3d0*/  FMNMX.FTZ R173, R206, R173, !PT ;  /* 0x000000adcead7209 */ /* 0x000fe40007810000 */
[----:B------:R-:W-:Y:S02]  /*b3e0*/  FSEL R17, R43, -INF , P0 ;  /* 0xff8000002b117808 */ /* 0x000fe40000000000 */
[----:B------:R-:W-:Y:S02]  /*b3f0*/  ISETP.GT.AND P0, PT, R0, 0x50, PT ;  /* 0x000000500000780c */ /* 0x000fe40003f04270 */
[----:B------:R-:W-:Y:S02]  /*b400*/  FMNMX.FTZ R2, R16, R2, !PT ;  /* 0x0000000210027209 */ /* 0x000fe40007810000 */
[----:B------:R-:W-:Y:S02]  /*b410*/  FSEL R18, R46, -INF , P0 ;  /* 0xff8000002e127808 */ /* 0x000fe40000000000 */
[C---:B------:R-:W-:Y:S02]  /*b420*/  ISETP.GT.AND P0, PT, R0.reuse, 0x51, PT ;  /* 0x000000510000780c */ /* 0x040fe40003f04270 */
[----:B------:R-:W-:Y:S02]  /*b430*/  FMNMX.FTZ R2, R17, R2, !PT ;  /* 0x0000000211027209 */ /* 0x000fe40007810000 */
[----:B------:R-:W-:Y:S02]  /*b440*/  FMNMX.FTZ R173, R205, R173, !PT ;  /* 0x000000adcdad7209 */ /* 0x000fe40007810000 */
[----:B------:R-:W-:Y:S02]  /*b450*/  FSEL R13, R47, -INF , P0 ;  /* 0xff8000002f0d7808 */ /* 0x000fe40000000000 */
[----:B------:R-:W-:Y:S01]  /*b460*/  ISETP.GT.AND P0, PT, R0, 0x58, PT ;  /* 0x000000580000780c */ /* 0x000fe20003f04270 */
[----:B------:R-:W-:Y:S01]  /*b470*/  LDSM.16.MT88.4 R44, [R217+0x3100] ;  /* 0x00310000d92c783b */ /* 0x000fe20000004200 */
[----:B------:R-:W-:Y:S02]  /*b480*/  FMNMX.FTZ R2, R18, R2, !PT ;  /* 0x0000000212027209 */ /* 0x000fe40007810000 */
[----:B------:R-:W-:Y:S02]  /*b490*/  FMNMX.FTZ R173, R204, R173, !PT ;  /* 0x000000adccad7209 */ /* 0x000fe40007810000 */
[----:B------:R-:W-:Y:S02]  /*b4a0*/  FSEL R14, R50, -INF , P0 ;  /* 0xff800000320e7808 */ /* 0x000fe40000000000 */
[----:B------:R-:W-:Y:S02]  /*b4b0*/  ISETP.GT.AND P0, PT, R0, 0x59, PT ;  /* 0x000000590000780c */ /* 0x000fe40003f04270 */
[----:B------:R-:W-:Y:S02]  /*b4c0*/  FMNMX.FTZ R0, R13, R2, !PT ;  /* 0x000000020d007209 */ /* 0x000fe40007810000 */
[----:B------:R-:W-:Y:S02]  /*b4d0*/  FMNMX.FTZ R173, R203, R173, !PT ;  /* 0x000000adcbad7209 */ /* 0x000fe40007810000 */
[----:B------:R-:W-:Y:S02]  /*b4e0*/  FMNMX.FTZ R0, R14, R0, !PT ;  /* 0x000000000e007209 */ /* 0x000fe40007810000 */
[----:B------:R-:W-:Y:S01]  /*b4f0*/  FSEL R174, R51, -INF , P0 ;  /* 0xff80000033ae7808 */ /* 0x000fe20000000000 */
[----:B------:R-:W1:Y:S01]  /*b500*/  SHFL.BFLY PT, R12, R173, 0x2, 0x1f ;  /* 0x0c401f00ad0c7f89 */ /* 0x000e6200000e0000 */
[----:B------:R-:W-:Y:S02]  /*b510*/  MOV R48, R27 ;  /* 0x0000001b00307202 */ /* 0x000fe40000000f00 */
[----:B------:R-:W-:Y:S02]  /*b520*/  FMNMX.FTZ R0, R174, R0, !PT ;  /* 0x00000000ae007209 */ /* 0x000fe40007810000 */
[----:B------:R-:W-:Y:S03]  /*b530*/  MOV R50, R35 ;  /* 0x0000002300327202 */ /* 0x000fe60000000f00 */
[----:B------:R-:W2:Y:S01]  /*b540*/  SHFL.BFLY PT, R2, R0, 0x2, 0x1f ;  /* 0x0c401f0000027f89 */ /* 0x000ea200000e0000 */
[----:B-1----:R-:W-:Y:S07]  /*b550*/  FMNMX.FTZ R173, R12, R173, !PT ;  /* 0x000000ad0cad7209 */ /* 0x002fee0007810000 */
[----:B------:R-:W1:Y:S01]  /*b560*/  SHFL.BFLY PT, R12, R173, 0x1, 0x1f ;  /* 0x0c201f00ad0c7f89 */ /* 0x000e6200000e0000 */
[----:B--2---:R-:W-:Y:S07]  /*b570*/  FMNMX.FTZ R0, R0, R2, !PT ;  /* 0x0000000200007209 */ /* 0x004fee0007810000 */
[----:B------:R-:W2:Y:S01]  /*b580*/  SHFL.BFLY PT, R2, R0, 0x1, 0x1f ;  /* 0x0c201f0000027f89 */ /* 0x000ea200000e0000 */
[----:B-1----:R-:W-:Y:S04]  /*b590*/  FMNMX.FTZ R173, R173, R12, !PT ;  /* 0x0000000cadad7209 */ /* 0x002fe80007810000 */
[C---:B------:R-:W-:Y:S01]  /*b5a0*/  FSETP.NEU.FTZ.AND P0, PT, R173.reuse, -INF , PT ;  /* 0xff800000ad00780b */ /* 0x040fe20003f1d000 */
[C---:B------:R-:W-:Y:S01]  /*b5b0*/  FMUL.FTZ R188, R173.reuse, c[0x0][0x2d0] ;  /* 0x0000b400adbc7a20 */ /* 0x040fe20000410000 */
[----:B--2---:R-:W-:Y:S02]  /*b5c0*/  FMNMX.FTZ R172, R2, R0, !PT ;  /* 0x0000000002ac7209 */ /* 0x004fe40007810000 */
[----:B------:R-:W-:Y:S02]  /*b5d0*/  FSEL R0, R173, RZ, P0 ;  /* 0x000000ffad007208 */ /* 0x000fe40000000000 */
        /* <DEDUP_REMOVED lines=11> */
[----:B------:R-:W-:Y:S01]  /*b690*/  PLOP3.LUT P0, PT, PT, PT, UP0, 0x80, 0x0 ;  /* 0x000000000000781c */ /* 0x000fe20003f0f008 */
[--C-:B------:R-:W-:Y:S02]  /*b6a0*/  FFMA.FTZ R7, R7, c[0x0][0x2d0], -R189.reuse ;  /* 0x0000b40007077a23 */ /* 0x100fe400000108bd */
[--C-:B------:R-:W-:Y:S02]  /*b6b0*/  FFMA.FTZ R10, R10, c[0x0][0x2d0], -R189.reuse ;  /* 0x0000b4000a0a7a23 */ /* 0x100fe400000108bd */
[--C-:B------:R-:W-:Y:S02]  /*b6c0*/  FFMA.FTZ R11, R11, c[0x0][0x2d0], -R189.reuse ;  /* 0x0000b4000b0b7a23 */ /* 0x100fe400000108bd */
[--C-:B------:R-:W-:Y:S01]  /*b6d0*/  FFMA.FTZ R5, R5, c[0x0][0x2d0], -R188.reuse ;  /* 0x0000b40005057a23 */ /* 0x100fe200000108bc */
[----:B------:R1:W2:Y:S01]  /*b6e0*/  MUFU.EX2 R3, R0 ;  /* 0x0000000000037308 */ /* 0x0002a20000000800 */
[----:B------:R-:W-:Y:S09]  /*b6f0*/  FFMA.FTZ R6, R6, c[0x0][0x2d0], -R189 ;  /* 0x0000b40006067a23 */ /* 0x000ff200000108bd */
[----:B------:R4:W-:Y:S10]  /*b700*/  MUFU.EX2 R202, R8 ;  /* 0x0000000800ca7308 */ /* 0x0009f40000000800 */
[----:B------:R-:W5:Y:S01]  /*b710*/  MUFU.EX2 R43, R9 ;  /* 0x00000009002b7308 */ /* 0x000f620000000800 */
[----:B-1----:R-:W-:Y:S01]  /*b720*/  FADD.FTZ R0, -R2, R175 ;  /* 0x000000af02007221 */ /* 0x002fe20000010100 */
[----:B------:R-:W-:Y:S01]  /*b730*/  MOV R175, R14 ;  /* 0x0000000e00af7202 */ /* 0x000fe20000000f00 */
[C---:B--2---:R-:W-:Y:S01]  /*b740*/  FMUL.FTZ R4, R3.reuse, R176 ;  /* 0x000000b003047220 */ /* 0x044fe20000410000 */
[----:B------:R-:W-:Y:S01]  /*b750*/  MOV R2, R13 ;  /* 0x0000000d00027202 */ /* 0x000fe20000000f00 */
[----:B------:R-:W-:Y:S01]  /*b760*/  FMUL.FTZ R0, R0, c[0x0][0x2d0] ;  /* 0x0000b40000007a20 */ /* 0x000fe20000410000 */
[----:B------:R-:W1:Y:S04]  /*b770*/  LDSM.16.MT88.4 R12, [R217+0x100] ;  /* 0x00010000d90c783b */ /* 0x000e680000004200 */
[----:B------:R-:W-:Y:S01]  /*b780*/  MUFU.EX2 R200, R7 ;  /* 0x0000000700c87308 */ /* 0x000fe20000000800 */
[----:B------:R-:W-:Y:S01]  /*b790*/  MOV R176, R18 ;  /* 0x0000001200b07202 */ /* 0x000fe20000000f00 */
[C---:B------:R-:W-:Y:S01]  /*b7a0*/  FMUL.FTZ R24, R3.reuse, R144 ;  /* 0x0000009003187220 */ /* 0x040fe20000410000 */
[----:B------:R-:W-:Y:S01]  /*b7b0*/  MOV R144, R41 ;  /* 0x0000002900907202 */ /* 0x000fe20000000f00 */
[C---:B----4-:R-:W-:Y:S01]  /*b7c0*/  FMUL.FTZ R8, R3.reuse, R180 ;  /* 0x000000b403087220 */ /* 0x050fe20000410000 */
[----:B------:R-:W-:Y:S01]  /*b7d0*/  MOV R180, R38 ;  /* 0x0000002600b47202 */ /* 0x000fe20000000f00 */
[C---:B------:R-:W-:Y:S01]  /*b7e0*/  FMUL.FTZ R25, R3.reuse, R145 ;  /* 0x0000009103197220 */ /* 0x040fe20000410000 */
[----:B------:R-:W-:Y:S01]  /*b7f0*/  MOV R145, R49 ;  /* 0x0000003100917202 */ /* 0x000fe20000000f00 */
[C---:B------:R-:W-:Y:S02]  /*b800*/  FMUL.FTZ R41, R3.reuse, R161 ;  /* 0x000000a103297220 */ /* 0x040fe40000410000 */
[----:B------:R-:W-:Y:S01]  /*b810*/  MUFU.EX2 R42, R10 ;  /* 0x0000000a002a7308 */ /* 0x000fe20000000800 */
[C---:B------:R-:W-:Y:S02]  /*b820*/  FMUL.FTZ R49, R3.reuse, R169 ;  /* 0x000000a903317220 */ /* 0x040fe40000410000 */
[----:B------:R-:W-:Y:S01]  /*b830*/  FMUL.FTZ R52, R3, R52 ;  /* 0x0000003403347220 */ /* 0x000fe20000410000 */
[----:B-----5:R-:W-:Y:S01]  /*b840*/  F2FP.BF16.PACK_AB R186, R43, R202 ;  /* 0x000000ca2bba723e */ /* 0x020fe200000010ff */
[C---:B------:R-:W-:Y:S01]  /*b850*/  FMUL.FTZ R9, R3.reuse, R181 ;  /* 0x000000b503097220 */ /* 0x040fe20000410000 */
[----:B------:R-:W-:Y:S01]  /*b860*/  MOV R181, R37 ;  /* 0x0000002500b57202 */ /* 0x000fe20000000f00 */
        /* <DEDUP_REMOVED lines=14> */
[----:B------:R-:W5:Y:S01]  /*b950*/  MUFU.EX2 R201, R5 ;  /* 0x0000000500c97308 */ /* 0x000f620000000800 */
[C---:B------:R-:W-:Y:S02]  /*b960*/  FMUL.FTZ R77, R3.reuse, R77 ;  /* 0x0000004d034d7220 */ /* 0x040fe40000410000 */
[----:B------:R-:W-:Y:S01]  /*b970*/  FMUL.FTZ R80, R3, R80 ;  /* 0x0000005003507220 */ /* 0x000fe20000410000 */
[----:B--2---:R-:W-:Y:S01]  /*b980*/  F2FP.BF16.PACK_AB R187, R51, R42 ;  /* 0x0000002a33bb723e */ /* 0x004fe200000010ff */
[C---:B------:R-:W-:Y:S02]  /*b990*/  FMUL.FTZ R81, R3.reuse, R81 ;  /* 0x0000005103517220 */ /* 0x040fe40000410000 */
[C---:B------:R-:W-:Y:S02]  /*b9a0*/  FMUL.FTZ R84, R3.reuse, R84 ;  /* 0x0000005403547220 */ /* 0x040fe40000410000 */
[C---:B------:R-:W-:Y:S01]  /*b9b0*/  FMUL.FTZ R85, R3.reuse, R85 ;  /* 0x0000005503557220 */ /* 0x040fe20000410000 */
[----:B------:R-:W2:Y:S01]  /*b9c0*/  MUFU.EX2 R190, R6 ;  /* 0x0000000600be7308 */ /* 0x000ea20000000800 */
[C---:B------:R-:W-:Y:S02]  /*b9d0*/  FMUL.FTZ R88, R3.reuse, R88 ;  /* 0x0000005803587220 */ /* 0x040fe40000410000 */
[----:B------:R-:W-:Y:S02]  /*b9e0*/  FMUL.FTZ R89, R3, R89 ;  /* 0x0000005903597220 */ /* 0x000fe40000410000 */
[C---:B----4-:R-:W-:Y:S01]  /*b9f0*/  FMUL.FTZ R7, R0.reuse, R179 ;  /* 0x000000b300077220 */ /* 0x050fe20000410000 */
[----:B------:R-:W-:Y:S01]  /*ba00*/  MOV R179, R39 ;  /* 0x0000002700b37202 */ /* 0x000fe20000000f00 */
[C---:B------:R-:W-:Y:S01]  /*ba10*/  FMUL.FTZ R10, R0.reuse, R182 ;  /* 0x000000b6000a7220 */ /* 0x040fe20000410000 */
[----:B------:R-:W-:Y:S01]  /*ba20*/  MOV R182, R36 ;  /* 0x0000002400b67202 */ /* 0x000fe20000000f00 */
[C---:B------:R-:W-:Y:S01]  /*ba30*/  FMUL.FTZ R11, R0.reuse, R183 ;  /* 0x000000b7000b7220 */ /* 0x040fe20000410000 */
[----:B------:R-:W-:Y:S01]  /*ba40*/  LDSM.16.MT88.4 R36, [R219+0x100] ;  /* 0x00010000db24783b */ /* 0x000fe20000004200 */
[C---:B------:R-:W-:Y:S01]  /*ba50*/  FMUL.FTZ R18, R0.reuse, R138 ;  /* 0x0000008a00127220 */ /* 0x040fe20000410000 */
[----:B------:R-:W-:Y:S01]  /*ba60*/  MOV R183, R33 ;  /* 0x0000002100b77202 */ /* 0x000fe20000000f00 */
[C---:B------:R-:W-:Y:S01]  /*ba70*/  FMUL.FTZ R19, R0.reuse, R139 ;  /* 0x0000008b00137220 */ /* 0x040fe20000410000 */
[----:B-----5:R-:W-:Y:S01]  /*ba80*/  F2FP.BF16.PACK_AB R184, R201, R191 ;  /* 0x000000bfc9b8723e */ /* 0x020fe200000010ff */
[C---:B------:R-:W-:Y:S02]  /*ba90*/  FMUL.FTZ R5, R3.reuse, R177 ;  /* 0x000000b103057220 */ /* 0x040fe40000410000 */
[----:B------:R-:W-:Y:S02]  /*baa0*/  IMAD.MOV.U32 R177, RZ, RZ, R17 ;  /* 0x000000ffffb17224 */ /* 0x000fe400078e0011 */
[C---:B------:R-:W-:Y:S02]  /*bab0*/  FMUL.FTZ R17, R3.reuse, R137 ;  /* 0x0000008903117220 */ /* 0x040fe40000410000 */
[C---:B------:R-:W-:Y:S01]  /*bac0*/  FMUL.FTZ R26, R0.reuse, R146 ;  /* 0x00000092001a7220 */ /* 0x040fe20000410000 */
[----:B------:R-:W-:Y:S01]  /*bad0*/  MOV R146, R42 ;  /* 0x0000002a00927202 */ /* 0x000fe20000000f00 */
[----:B------:R-:W-:Y:S01]  /*bae0*/  FMUL.FTZ R27, R0, R147 ;  /* 0x00000093001b7220 */ /* 0x000fe20000410000 */
[----:B--2---:R-:W-:Y:S01]  /*baf0*/  F2FP.BF16.PACK_AB R185, R200, R190 ;  /* 0x000000bec8b9723e */ /* 0x004fe200000010ff */
[C---:B------:R-:W-:Y:S01]  /*bb00*/  FMUL.FTZ R6, R0.reuse, R178 ;  /* 0x000000b200067220 */ /* 0x040fe20000410000 */
[----:B------:R-:W-:Y:S01]  /*bb10*/  MOV R147, R43 ;  /* 0x0000002b00937202 */ /* 0x000fe20000000f00 */
[C---:B------:R-:W-:Y:S01]  /*bb20*/  FMUL.FTZ R34, R0.reuse, R154 ;  /* 0x0000009a00227220 */ /* 0x040fe20000410000 */
[----:B------:R-:W-:Y:S01]  /*bb30*/  MOV R178, R16 ;  /* 0x0000001000b27202 */ /* 0x000fe20000000f00 */
[C---:B------:R-:W-:Y:S02]  /*bb40*/  FMUL.FTZ R16, R3.reuse, R136 ;  /* 0x0000008803107220 */ /* 0x040fe40000410000 */
[----:B------:R-:W-:Y:S01]  /*bb50*/  LDSM.16.MT88.4 R136, [R217+0x900] ;  /* 0x00090000d988783b */ /* 0x000fe20000004200 */
[C---:B-1----:R-:W-:Y:S05]  /*bb60*/  HMMA.16816.F32.BF16 R4, R184.reuse, R12, R4 ;  /* 0x0000000cb804723c */ /* 0x042fea0000041804 */
[C---:B------:R-:W-:Y:S02]  /*bb70*/  FMUL.FTZ R35, R0.reuse, R155 ;  /* 0x0000009b00237220 */ /* 0x040fe40000410000 */
[C---:B------:R-:W-:Y:S01]  /*bb80*/  FMUL.FTZ R13, R3.reuse, R133 ;  /* 0x00000085030d7220 */ /* 0x040fe20000410000 */
[C---:B------:R-:W-:Y:S04]  /*bb90*/  HMMA.16816.F32.BF16 R8, R184.reuse, R14, R8 ;  /* 0x0000000eb808723c */ /* 0x040fe80000041808 */
[----:B------:R-:W-:Y:S01]  /*bba0*/  MOV R133, R29 ;  /* 0x0000001d00857202 */ /* 0x000fe20000000f00 */
[C---:B------:R-:W-:Y:S01]  /*bbb0*/  FMUL.FTZ R12, R3.reuse, R132 ;  /* 0x00000084030c7220 */ /* 0x040fe20000410000 */
[----:B------:R-:W-:Y:S01]  /*bbc0*/  MOV R132, R32 ;  /* 0x0000002000847202 */ /* 0x000fe20000000f00 */
[C---:B------:R-:W-:Y:S01]  /*bbd0*/  FMUL.FTZ R14, R0.reuse, R134 ;  /* 0x00000086000e7220 */ /* 0x040fe20000410000 */
[----:B------:R-:W-:Y:S01]  /*bbe0*/  MOV R134, R28 ;  /* 0x0000001c00867202 */ /* 0x000fe20000000f00 */
[C---:B------:R-:W-:Y:S01]  /*bbf0*/  FMUL.FTZ R15, R0.reuse, R135 ;  /* 0x00000087000f7220 */ /* 0x040fe20000410000 */
[----:B------:R-:W1:Y:S02]  /*bc00*/  LDSM.16.MT88.4 R28, [R220+0x100] ;  /* 0x00010000dc1c783b */ /* 0x000e640000004200 */
[C---:B------:R-:W-:Y:S02]  /*bc10*/  FMUL.FTZ R42, R0.reuse, R162 ;  /* 0x000000a2002a7220 */ /* 0x040fe40000410000 */
[C---:B------:R-:W-:Y:S02]  /*bc20*/  FMUL.FTZ R54, R0.reuse, R54 ;  /* 0x0000003600367220 */ /* 0x040fe40000410000 */
[C---:B------:R-:W-:Y:S03]  /*bc30*/  HMMA.16816.F32.BF16 R12, R184.reuse, R20, R12 ;  /* 0x00000014b80c723c */ /* 0x040fe6000004180c */
[C---:B------:R-:W-:Y:S02]  /*bc40*/  FMUL.FTZ R55, R0.reuse, R55 ;  /* 0x0000003700377220 */ /* 0x040fe40000410000 */
[C---:B------:R-:W-:Y:S02]  /*bc50*/  FMUL.FTZ R58, R0.reuse, R58 ;  /* 0x0000003a003a7220 */ /* 0x040fe40000410000 */
[C---:B------:R-:W-:Y:S01]  /*bc60*/  FMUL.FTZ R20, R3.reuse, R140 ;  /* 0x0000008c03147220 */ /* 0x040fe20000410000 */
[C---:B------:R-:W-:Y:S01]  /*bc70*/  HMMA.16816.F32.BF16 R16, R184.reuse, R22, R16 ;  /* 0x00000016b810723c */ /* 0x040fe20000041810 */
[----:B------:R-:W2:Y:S03]  /*bc80*/  LDL.LU R140, [R1+0x20] ;  /* 0x00002000018c7983 */ /* 0x000ea60000300800 */
        /* <DEDUP_REMOVED lines=20> */
[----:B------:R-:W-:Y:S03]  /*bdd0*/  MOV R182, R180 ;  /* 0x000000b400b67202 */ /* 0x000fe60000000f00 */
[----:B------:R-:W-:Y:S01]  /*bde0*/  FMUL.FTZ R31, R0, R151 ;  /* 0x00000097001f7220 */ /* 0x000fe20000410000 */
[----:B------:R-:W-:Y:S01]  /*bdf0*/  MOV R180, R178 ;  /* 0x000000b200b47202 */ /* 0x000fe20000000f00 */
[--C-:B------:R-:W-:Y:S01]  /*be00*/  FFMA.FTZ R148, R148, c[0x0][0x2d0], -R188.reuse ;  /* 0x0000b40094947a23 */ /* 0x100fe200000108bc */
[----:B------:R-:W-:Y:S01]  /*be10*/  MOV R178, R176 ;  /* 0x000000b000b27202 */ /* 0x000fe20000000f00 */
[----:B------:R-:W-:Y:S01]  /*be20*/  IMAD.MOV.U32 R176, RZ, RZ, R175 ;  /* 0x000000ffffb07224 */ /* 0x000fe200078e00af */
[----:B------:R-:W-:Y:S01]  /*be30*/  MOV R175, R40 ;  /* 0x0000002800af7202 */ /* 0x000fe20000000f00 */
[C---:B------:R-:W-:Y:S01]  /*be40*/  FMUL.FTZ R40, R3.reuse, R160 ;  /* 0x000000a003287220 */ /* 0x040fe20000410000 */
[C---:B------:R-:W-:Y:S03]  /*be50*/  HMMA.16816.F32.BF16 R28, R184.reuse, R36, R28 ;  /* 0x00000024b81c723c */ /* 0x040fe6000004181c */
[----:B------:R-:W-:Y:S01]  /*be60*/  MOV R149, R183 ;  /* 0x000000b700957202 */ /* 0x000fe20000000f00 */
[C---:B------:R-:W-:Y:S01]  /*be70*/  FMUL.FTZ R75, R0.reuse, R75 ;  /* 0x0000004b004b7220 */ /* 0x040fe20000410000 */
[----:B------:R-:W-:Y:S01]  /*be80*/  MOV R183, R51 ;  /* 0x0000003300b77202 */ /* 0x000fe20000000f00 */
[C---:B------:R-:W-:Y:S01]  /*be90*/  FMUL.FTZ R51, R0.reuse, R171 ;  /* 0x000000ab00337220 */ /* 0x040fe20000410000 */
[----:B------:R-:W-:Y:S01]  /*bea0*/  MOV R150, R50 ;  /* 0x0000003200967202 */ /* 0x000fe20000000f00 */
[C---:B------:R-:W-:Y:S04]  /*beb0*/  HMMA.16816.F32.BF16 R32, R184.reuse, R38, R32 ;  /* 0x00000026b820723c */ /* 0x040fe80000041820 */
[C---:B------:R-:W-:Y:S01]  /*bec0*/  FMUL.FTZ R36, R3.reuse, R156 ;  /* 0x0000009c03247220 */ /* 0x040fe20000410000 */
[----:B------:R-:W-:Y:S01]  /*bed0*/  MOV R156, R134 ;  /* 0x00000086009c7202 */ /* 0x000fe20000000f00 */
[----:B------:R-:W-:Y:S01]  /*bee0*/  FMUL.FTZ R37, R3, R157 ;  /* 0x0000009d03257220 */ /* 0x000fe20000410000 */
[----:B------:R-:W-:Y:S01]  /*bef0*/  MOV R151, R181 ;  /* 0x000000b500977202 */ /* 0x000fe20000000f00 */
[----:B------:R-:W-:Y:S01]  /*bf00*/  IMAD.MOV.U32 R157, RZ, RZ, R133 ;  /* 0x000000ffff9d7224 */ /* 0x000fe200078e0085 */
[----:B------:R-:W-:Y:S01]  /*bf10*/  MOV R181, R179 ;  /* 0x000000b300b57202 */ /* 0x000fe20000000f00 */
[----:B------:R-:W1:Y:S02]  /*bf20*/  LDSM.16.MT88.4 R132, [R218+0x3100] ;  /* 0x00310000da84783b */ /* 0x000e640000004200 */
[C---:B------:R-:W-:Y:S01]  /*bf30*/  FMUL.FTZ R38, R0.reuse, R158 ;  /* 0x0000009e00267220 */ /* 0x040fe20000410000 */
[----:B------:R-:W-:Y:S01]  /*bf40*/  MOV R179, R177 ;  /* 0x000000b100b37202 */ /* 0x000fe20000000f00 */
[C---:B------:R-:W-:Y:S01]  /*bf50*/  FMUL.FTZ R39, R0.reuse, R159 ;  /* 0x0000009f00277220 */ /* 0x040fe20000410000 */
[----:B------:R-:W-:Y:S01]  /*bf60*/  MOV R177, R2 ;  /* 0x0000000200b17202 */ /* 0x000fe20000000f00 */
[C---:B------:R-:W-:Y:S02]  /*bf70*/  FMUL.FTZ R50, R0.reuse, R170 ;  /* 0x000000aa00327220 */ /* 0x040fe40000410000 */
[--C-:B------:R-:W-:Y:S02]  /*bf80*/  FFMA.FTZ R149, R149, c[0x0][0x2d0], -R188.reuse ;  /* 0x0000b40095957a23 */ /* 0x100fe400000108bc */
[C---:B------:R-:W-:Y:S01]  /*bf90*/  FMUL.FTZ R78, R0.reuse, R78 ;  /* 0x0000004e004e7220 */ /* 0x040fe20000410000 */
[C---:B------:R-:W-:Y:S03]  /*bfa0*/  HMMA.16816.F32.BF16 R36, R184.reuse, R44, R36 ;  /* 0x0000002cb824723c */ /* 0x040fe60000041824 */
[C---:B------:R-:W-:Y:S01]  /*bfb0*/  FMUL.FTZ R43, R0.reuse, R163 ;  /* 0x000000a3002b7220 */ /* 0x040fe20000410000 */
[----:B------:R-:W-:Y:S01]  /*bfc0*/  MOV R163, R48 ;  /* 0x0000003000a37202 */ /* 0x000fe20000000f00 */
[C---:B------:R-:W-:Y:S01]  /*bfd0*/  FMUL.FTZ R48, R3.reuse, R168 ;  /* 0x000000a803307220 */ /* 0x040fe20000410000 */
[----:B------:R-:W-:Y:S01]  /*bfe0*/  MOV R168, R175 ;  /* 0x000000af00a87202 */ /* 0x000fe20000000f00 */
[C---:B------:R-:W-:Y:S02]  /*bff0*/  FMUL.FTZ R44, R3.reuse, R164 ;  /* 0x000000a4032c7220 */ /* 0x040fe40000410000 */
[----:B------:R-:W4:Y:S01]  /*c000*/  LDL.LU R164, [R1+0x24] ;  /* 0x0000240001a47983 */ /* 0x000f220000300800 */
[C---:B------:R-:W-:Y:S03]  /*c010*/  HMMA.16816.F32.BF16 R40, R184.reuse, R46, R40 ;  /* 0x0000002eb828723c */ /* 0x040fe60000041828 */
[C---:B------:R-:W-:Y:S01]  /*c020*/  FMUL.FTZ R45, R3.reuse, R165 ;  /* 0x000000a5032d7220 */ /* 0x040fe20000410000 */
[----:B------:R-:W-:Y:S01]  /*c030*/  MOV R165, R163 ;  /* 0x000000a300a57202 */ /* 0x000fe20000000f00 */
[C---:B------:R-:W-:Y:S01]  /*c040*/  FMUL.FTZ R79, R0.reuse, R79 ;  /* 0x0000004f004f7220 */ /* 0x040fe20000410000 */
[----:B------:R-:W-:Y:S01]  /*c050*/  MOV R163, R157 ;  /* 0x0000009d00a37202 */ /* 0x000fe20000000f00 */
[C---:B------:R-:W-:Y:S01]  /*c060*/  FMUL.FTZ R46, R0.reuse, R166 ;  /* 0x000000a6002e7220 */ /* 0x040fe20000410000 */
[----:B------:R-:W-:Y:S01]  /*c070*/  MOV R166, R145 ;  /* 0x0000009100a67202 */ /* 0x000fe20000000f00 */
[C---:B------:R-:W-:Y:S03]  /*c080*/  FMUL.FTZ R47, R0.reuse, R167 ;  /* 0x000000a7002f7220 */ /* 0x040fe60000410000 */
[----:B------:R-:W-:Y:S01]  /*c090*/  MOV R167, R144 ;  /* 0x0000009000a77202 */ /* 0x000fe20000000f00 */
        /* <DEDUP_REMOVED lines=45> */
[----:B------:R-:W-:Y:S01]  /*c370*/  MUFU.EX2 R206, R149 ;  /* 0x0000009500ce7308 */ /* 0x000fe20000000800 */
[--C-:B------:R-:W-:Y:S02]  /*c380*/  FFMA.FTZ R2, R194, c[0x0][0x2d0], -R188.reuse ;  /* 0x0000b400c2027a23 */ /* 0x100fe400000108bc */
[C---:B------:R-:W-:Y:S02]  /*c390*/  FMUL.FTZ R124, R3.reuse, R124 ;  /* 0x0000007c037c7220 */ /* 0x040fe40000410000 */
[C---:B------:R-:W-:Y:S02]  /*c3a0*/  FMUL.FTZ R125, R3.reuse, R125 ;  /* 0x0000007d037d7220 */ /* 0x040fe40000410000 */
[C---:B------:R-:W-:Y:S02]  /*c3b0*/  FMUL.FTZ R126, R0.reuse, R126 ;  /* 0x0000007e007e7220 */ /* 0x040fe40000410000 */
[C---:B------:R-:W-:Y:S01]  /*c3c0*/  FMUL.FTZ R127, R0.reuse, R127 ;  /* 0x0000007f007f7220 */ /* 0x040fe20000410000 */
[----:B------:R5:W-:Y:S01]  /*c3d0*/  MUFU.EX2 R152, R2 ;  /* 0x0000000200987308 */ /* 0x000be20000000800 */
[C---:B-1----:R-:W-:Y:S03]  /*c3e0*/  HMMA.16816.F32.BF16 R60, R184.reuse, R132, R60 ;  /* 0x00000084b83c723c */ /* 0x042fe6000004183c */
[C---:B------:R-:W-:Y:S02]  /*c3f0*/  FMUL.FTZ R128, R3.reuse, R128 ;  /* 0x0000008003807220 */ /* 0x040fe40000410000 */
[----:B------:R-:W-:Y:S02]  /*c400*/  FMUL.FTZ R129, R3, R129 ;  /* 0x0000008103817220 */ /* 0x000fe40000410000 */
[C---:B------:R-:W-:Y:S01]  /*c410*/  FMUL.FTZ R130, R0.reuse, R130 ;  /* 0x0000008200827220 */ /* 0x040fe20000410000 */
[C---:B------:R-:W-:Y:S01]  /*c420*/  HMMA.16816.F32.BF16 R64, R184.reuse, R134, R64 ;  /* 0x00000086b840723c */ /* 0x040fe20000041840 */
[----:B------:R-:W1:Y:S01]  /*c430*/  LDSM.16.MT88.4 R132, [R217+0x6100] ;  /* 0x00610000d984783b */ /* 0x000e620000004200 */
[----:B------:R-:W-:Y:S02]  /*c440*/  MUFU.EX2 R175, R175 ;  /* 0x000000af00af7308 */ /* 0x000fe40000000800 */
[----:B------:R-:W-:Y:S02]  /*c450*/  FMUL.FTZ R131, R0, R131 ;  /* 0x0000008300837220 */ /* 0x000fe40000410000 */
[--C-:B-----5:R-:W-:Y:S02]  /*c460*/  FFMA.FTZ R2, R193, c[0x0][0x2d0], -R188.reuse ;  /* 0x0000b400c1027a23 */ /* 0x120fe400000108bc */
[--C-:B------:R-:W-:Y:S04]  /*c470*/  FFMA.FTZ R193, R177, c[0x0][0x2d0], -R189.reuse ;  /* 0x0000b400b1c17a23 */ /* 0x100fe800000108bd */
[----:B------:R5:W-:Y:S10]  /*c480*/  MUFU.EX2 R158, R2 ;  /* 0x00000002009e7308 */ /* 0x000bf40000000800 */
[----:B------:R-:W-:Y:S01]  /*c490*/  MUFU.EX2 R193, R193 ;  /* 0x000000c100c17308 */ /* 0x000fe20000000800 */
[C---:B-1----:R-:W-:Y:S03]  /*c4a0*/  HMMA.16816.F32.BF16 R68, R184.reuse, R132, R68 ;  /* 0x00000084b844723c */ /* 0x042fe60000041844 */
[--C-:B-----5:R-:W-:Y:S02]  /*c4b0*/  FFMA.FTZ R2, R196, c[0x0][0x2d0], -R189.reuse ;  /* 0x0000b400c4027a23 */ /* 0x120fe400000108bd */
[--C-:B------:R-:W-:Y:S04]  /*c4c0*/  FFMA.FTZ R196, R207, c[0x0][0x2d0], -R188.reuse ;  /* 0x0000b400cfc47a23 */ /* 0x100fe800000108bc */
[----:B------:R1:W-:Y:S01]  /*c4d0*/  MUFU.EX2 R154, R2 ;  /* 0x00000002009a7308 */ /* 0x0003e20000000800 */
[C---:B------:R-:W-:Y:S01]  /*c4e0*/  HMMA.16816.F32.BF16 R72, R184.reuse, R134, R72 ;  /* 0x00000086b848723c */ /* 0x040fe20000041848 */
[----:B------:R-:W5:Y:S08]  /*c4f0*/  LDSM.16.MT88.4 R132, [R218+0x6100] ;  /* 0x00610000da84783b */ /* 0x000f700000004200 */
[----:B------:R-:W-:Y:S03]  /*c500*/  MUFU.EX2 R196, R196 ;  /* 0x000000c400c47308 */ /* 0x000fe60000000800 */
[----:B-1----:R-:W-:Y:S07]  /*c510*/  FFMA.FTZ R2, R195, c[0x0][0x2d0], -R189 ;  /* 0x0000b400c3027a23 */ /* 0x002fee00000108bd */
[----:B------:R1:W-:Y:S01]  /*c520*/  MUFU.EX2 R155, R2 ;  /* 0x00000002009b7308 */ /* 0x0003e20000000800 */
[----:B--2---:R-:W-:Y:S02]  /*c530*/  FFMA.FTZ R191, R3, R140, R191 ;  /* 0x0000008c03bf7223 */ /* 0x004fe400000100bf */
[----:B------:R-:W-:Y:S01]  /*c540*/  LDSM.16.MT88.4 R140, [R218+0x900] ;  /* 0x00090000da8c783b */ /* 0x000fe20000004200 */
[C---:B-----5:R-:W-:Y:S08]  /*c550*/  HMMA.16816.F32.BF16 R76, R184.reuse, R132, R76 ;  /* 0x00000084b84c723c */ /* 0x060ff0000004184c */
[C---:B------:R-:W-:Y:S01]  /*c560*/  HMMA.16816.F32.BF16 R80, R184.reuse, R134, R80 ;  /* 0x00000086b850723c */ /* 0x040fe20000041850 */
[----:B------:R-:W2:Y:S03]  /*c570*/  LDSM.16.MT88.4 R132, [R220+0x6100] ;  /* 0x00610000dc84783b */ /* 0x000ea60000004200 */
[--C-:B-1----:R-:W-:Y:S02]  /*c580*/  FFMA.FTZ R2, R192, c[0x0][0x2d0], -R188.reuse ;  /* 0x0000b400c0027a23 */ /* 0x102fe400000108bc */
[--C-:B------:R-:W-:Y:S02]  /*c590*/  FFMA.FTZ R192, R205, c[0x0][0x2d0], -R188.reuse ;  /* 0x0000b400cdc07a23 */ /* 0x100fe400000108bc */
[----:B------:R1:W-:Y:S10]  /*c5a0*/  MUFU.EX2 R162, R2 ;  /* 0x0000000200a27308 */ /* 0x0003f40000000800 */
[----:B------:R-:W-:Y:S01]  /*c5b0*/  MUFU.EX2 R192, R192 ;  /* 0x000000c000c07308 */ /* 0x000fe20000000800 */
[----:B-1----:R-:W-:Y:S09]  /*c5c0*/  FFMA.FTZ R2, R197, c[0x0][0x2d0], -R188 ;  /* 0x0000b400c5027a23 */ /* 0x002ff200000108bc */
[----:B------:R1:W-:Y:S01]  /*c5d0*/  MUFU.EX2 R161, R2 ;  /* 0x0000000200a17308 */ /* 0x0003e20000000800 */
[C---:B--2---:R-:W-:Y:S08]  /*c5e0*/  HMMA.16816.F32.BF16 R84, R184.reuse, R132, R84 ;  /* 0x00000084b854723c */ /* 0x044ff00000041854 */
[C---:B------:R-:W-:Y:S01]  /*c5f0*/  HMMA.16816.F32.BF16 R88, R184.reuse, R134, R88 ;  /* 0x00000086b858723c */ /* 0x040fe20000041858 */
[----:B------:R-:W2:Y:S03]  /*c600*/  LDSM.16.MT88.4 R132, [R219+0x6100] ;  /* 0x00610000db84783b */ /* 0x000ea60000004200 */
[--C-:B-1----:R-:W-:Y:S04]  /*c610*/  FFMA.FTZ R2, R198, c[0x0][0x2d0], -R189.reuse ;  /* 0x0000b400c6027a23 */ /* 0x102fe800000108bd */
[----:B------:R1:W-:Y:S01]  /*c620*/  MUFU.EX2 R159, R2 ;  /* 0x00000002009f7308 */ /* 0x0003e20000000800 */
[----:B----4-:R-:W-:Y:S03]  /*c630*/  FFMA.FTZ R190, R0, R164, R190 ;  /* 0x000000a400be7223 */ /* 0x010fe600000100be */
[----:B------:R-:W-:Y:S02]  /*c640*/  IMAD.MOV.U32 R164, RZ, RZ, R156 ;  /* 0x000000ffffa47224 */ /* 0x000fe400078e009c */
[----:B------:R-:W-:Y:S02]  /*c650*/  FADD.FTZ R190, R200, R190 ;  /* 0x000000bec8be7221 */ /* 0x000fe40000010000 */
[--C-:B------:R-:W-:Y:S04]  /*c660*/  FFMA.FTZ R0, R211, c[0x0][0x2d0], -R188.reuse ;  /* 0x0000b400d3007a23 */ /* 0x100fe800000108bc */
[----:B------:R4:W-:Y:S01]  /*c670*/  MUFU.EX2 R157, R0 ;  /* 0x00000000009d7308 */ /* 0x0009e20000000800 */
[--C-:B-1----:R-:W-:Y:S01]  /*c680*/  FFMA.FTZ R2, R199, c[0x0][0x2d0], -R189.reuse ;  /* 0x0000b400c7027a23 */ /* 0x102fe200000108bd */
[C---:B--2---:R-:W-:Y:S03]  /*c690*/  HMMA.16816.F32.BF16 R92, R184.reuse, R132, R92 ;  /* 0x00000084b85c723c */ /* 0x044fe6000004185c */
[--C-:B------:R-:W-:Y:S05]  /*c6a0*/  FFMA.FTZ R199, R208, c[0x0][0x2d0], -R188.reuse ;  /* 0x0000b400d0c77a23 */ /* 0x100fea00000108bc */
[----:B------:R-:W-:Y:S01]  /*c6b0*/  MUFU.EX2 R160, R2 ;  /* 0x0000000200a07308 */ /* 0x000fe20000000800 */
[C---:B------:R-:W-:Y:S01]  /*c6c0*/  HMMA.16816.F32.BF16 R96, R184.reuse, R134, R96 ;  /* 0x00000086b860723c */ /* 0x040fe20000041860 */
[----:B------:R-:W1:Y:S08]  /*c6d0*/  LDSM.16.MT88.4 R132, [R217+0x9100] ;  /* 0x00910000d984783b */ /* 0x000e700000004200 */
[----:B------:R-:W-:Y:S03]  /*c6e0*/  MUFU.EX2 R208, R148 ;  /* 0x0000009400d07308 */ /* 0x000fe60000000800 */
[--C-:B----4-:R-:W-:Y:S07]  /*c6f0*/  FFMA.FTZ R0, R210, c[0x0][0x2d0], -R188.reuse ;  /* 0x0000b400d2007a23 */ /* 0x110fee00000108bc */
[----:B------:R2:W-:Y:S10]  /*c700*/  MUFU.EX2 R2, R0 ;  /* 0x0000000000027308 */ /* 0x0005f40000000800 */
[----:B------:R-:W-:Y:S01]  /*c710*/  MUFU.EX2 R199, R199 ;  /* 0x000000c700c77308 */ /* 0x000fe20000000800 */
[C---:B-1----:R-:W-:Y:S03]  /*c720*/  HMMA.16816.F32.BF16 R100, R184.reuse, R132, R100 ;  /* 0x00000084b864723c */ /* 0x042fe60000041864 */
[--C-:B--2---:R-:W-:Y:S06]  /*c730*/  FFMA.FTZ R0, R213, c[0x0][0x2d0], -R189.reuse ;  /* 0x0000b400d5007a23 */ /* 0x104fec00000108bd */
[----:B------:R1:W-:Y:S01]  /*c740*/  MUFU.EX2 R156, R0 ;  /* 0x00000000009c7308 */ /* 0x0003e20000000800 */
[C---:B------:R-:W-:Y:S01]  /*c750*/  HMMA.16816.F32.BF16 R104, R184.reuse, R134, R104 ;  /* 0x00000086b868723c */ /* 0x040fe20000041868 */
[----:B------:R-:W2:Y:S02]  /*c760*/  LDSM.16.MT88.4 R132, [R218+0x9100] ;  /* 0x00910000da84783b */ /* 0x000ea40000004200 */
[--C-:B-1----:R-:W-:Y:S06]  /*c770*/  FFMA.FTZ R0, R212, c[0x0][0x2d0], -R189.reuse ;  /* 0x0000b400d4007a23 */ /* 0x102fec00000108bd */
[----:B------:R1:W4:Y:S01]  /*c780*/  MUFU.EX2 R3, R0 ;  /* 0x0000000000037308 */ /* 0x0003220000000800 */
[C---:B--2---:R-:W-:Y:S08]  /*c790*/  HMMA.16816.F32.BF16 R108, R184.reuse, R132, R108 ;  /* 0x00000084b86c723c */ /* 0x044ff0000004186c */
[C---:B------:R-:W-:Y:S01]  /*c7a0*/  HMMA.16816.F32.BF16 R112, R184.reuse, R134, R112 ;  /* 0x00000086b870723c */ /* 0x040fe20000041870 */
[----:B------:R-:W2:Y:S03]  /*c7b0*/  LDSM.16.MT88.4 R132, [R220+0x9100] ;  /* 0x00910000dc84783b */ /* 0x000ea60000004200 */
[--C-:B-1----:R-:W-:Y:S04]  /*c7c0*/  FFMA.FTZ R0, R209, c[0x0][0x2d0], -R188.reuse ;  /* 0x0000b400d1007a23 */ /* 0x102fe800000108bc */
[----:B------:R1:W-:Y:S04]  /*c7d0*/  MUFU.EX2 R213, R0 ;  /* 0x0000000000d57308 */ /* 0x0003e80000000800 */
[--C-:B-1----:R-:W-:Y:S01]  /*c7e0*/  FFMA.FTZ R0, R214, c[0x0][0x2d0], -R188.reuse ;  /* 0x0000b400d6007a23 */ /* 0x102fe200000108bc */
[----:B----4-:R-:W-:Y:S01]  /*c7f0*/  MOV R214, R3 ;  /* 0x0000000300d67202 */ /* 0x010fe20000000f00 */
[--C-:B------:R-:W-:Y:S02]  /*c800*/  FFMA.FTZ R3, R163, c[0x0][0x2d0], -R188.reuse ;  /* 0x0000b400a3037a23 */ /* 0x100fe400000108bc */
[--C-:B------:R-:W-:Y:S02]  /*c810*/  FFMA.FTZ R163, R204, c[0x0][0x2d0], -R188.reuse ;  /* 0x0000b400cca37a23 */ /* 0x100fe400000108bc */
[----:B------:R1:W-:Y:S01]  /*c820*/  MUFU.EX2 R212, R0 ;  /* 0x0000000000d47308 */ /* 0x0003e20000000800 */
[C---:B--2---:R-:W-:Y:S09]  /*c830*/  HMMA.16816.F32.BF16 R116, R184.reuse, R132, R116 ;  /* 0x00000084b874723c */ /* 0x044ff20000041874 */
[----:B------:R-:W-:Y:S01]  /*c840*/  MUFU.EX2 R209, R3 ;  /* 0x0000000300d17308 */ /* 0x000fe20000000800 */
[C---:B------:R-:W-:Y:S01]  /*c850*/  HMMA.16816.F32.BF16 R120, R184.reuse, R134, R120 ;  /* 0x00000086b878723c */ /* 0x040fe20000041878 */
[----:B------:R-:W2:Y:S02]  /*c860*/  LDSM.16.MT88.4 R132, [R219+0x9100] ;  /* 0x00910000db84783b */ /* 0x000ea40000004200 */
[--C-:B-1----:R-:W-:Y:S01]  /*c870*/  FFMA.FTZ R0, R215, c[0x0][0x2d0], -R189.reuse ;  /* 0x0000b400d7007a23 */ /* 0x102fe200000108bd */
[----:B------:R-:W-:Y:S01]  /*c880*/  MOV R215, R2 ;  /* 0x0000000200d77202 */ /* 0x000fe20000000f00 */
[----:B------:R-:W-:Y:S01]  /*c890*/  FFMA.FTZ R2, R164, c[0x0][0x2d0], -R188 ;  /* 0x0000b400a4027a23 */ /* 0x000fe200000108bc */
[----:B------:R-:W-:Y:S03]  /*c8a0*/  MOV R164, R147 ;  /* 0x0000009300a47202 */ /* 0x000fe60000000f00 */
[----:B------:R1:W-:Y:S10]  /*c8b0*/  MUFU.EX2 R211, R0 ;  /* 0x0000000000d37308 */ /* 0x0003f40000000800 */
[----:B------:R-:W-:Y:S01]  /*c8c0*/  MUFU.EX2 R204, R2 ;  /* 0x0000000200cc7308 */ /* 0x000fe20000000800 */
[----:B-1----:R-:W-:Y:S01]  /*c8d0*/  FFMA.FTZ R0, R165, c[0x0][0x2d0], -R189 ;  /* 0x0000b400a5007a23 */ /* 0x002fe200000108bd */
[C---:B--2---:R-:W-:Y:S03]  /*c8e0*/  HMMA.16816.F32.BF16 R124, R184.reuse, R132, R124 ;  /* 0x00000084b87c723c */ /* 0x044fe6000004187c */
[----:B------:R-:W-:Y:S05]  /*c8f0*/  MOV R165, R146 ;  /* 0x0000009200a57202 */ /* 0x000fea0000000f00 */
[----:B------:R1:W-:Y:S01]  /*c900*/  MUFU.EX2 R210, R0 ;  /* 0x0000000000d27308 */ /* 0x0003e20000000800 */
[----:B------:R-:W-:Y:S03]  /*c910*/  LDSM.16.MT88.4 R144, [R220+0x1100] ;  /* 0x00110000dc90783b */ /* 0x000fe60000004200 */
[----:B------:R-:W-:Y:S01]  /*c920*/  F2FP.BF16.PACK_AB R133, R155, R154 ;  /* 0x0000009a9b85723e */ /* 0x000fe200000010ff */
[----:B------:R-:W-:Y:S03]  /*c930*/  HMMA.16816.F32.BF16 R128, R184, R134, R128 ;  /* 0x00000086b880723c */ /* 0x000fe60000041880 */
[----:B------:R-:W-:Y:S01]  /*c940*/  F2FP.BF16.PACK_AB R132, R158, R152 ;  /* 0x000000989e84723e */ /* 0x000fe200000010ff */
[----:B------:R-:W-:Y:S03]  /*c950*/  FADD.FTZ R3, R165, R190 ;  /* 0x000000bea5037221 */ /* 0x000fe60000010000 */
[----:B------:R-:W-:Y:S01]  /*c960*/  F2FP.BF16.PACK_AB R134, R161, R162 ;  /* 0x000000a2a186723e */ /* 0x000fe200000010ff */
[----:B------:R-:W-:Y:S01]  /*c970*/  MUFU.EX2 R190, R163 ;  /* 0x000000a300be7308 */ /* 0x000fe20000000800 */
[----:B------:R-:W-:Y:S03]  /*c980*/  F2FP.BF16.PACK_AB R135, R160, R159 ;  /* 0x0000009fa087723e */ /* 0x000fe600000010ff */
[----:B------:R-:W-:Y:S01]  /*c990*/  FADD.FTZ R3, R183, R3 ;  /* 0x00000003b7037221 */ /* 0x000fe20000010000 */
[----:B------:R-:W-:Y:S03]  /*c9a0*/  F2FP.BF16.PACK_AB R184, R192, R175 ;  /* 0x000000afc0b8723e */ /* 0x000fe600000010ff */
[C---:B------:R-:W-:Y:S05]  /*c9b0*/  HMMA.16816.F32.BF16 R4, R132.reuse, R136, R4 ;  /* 0x000000888404723c */ /* 0x040fea0000041804 */
[----:B-1----:R-:W-:Y:S02]  /*c9c0*/  FADD.FTZ R0, R201, R191 ;  /* 0x000000bfc9007221 */ /* 0x002fe40000010000 */
[--C-:B------:R-:W-:Y:S01]  /*c9d0*/  FFMA.FTZ R201, R153, c[0x0][0x2d0], -R188.reuse ;  /* 0x0000b40099c97a23 */ /* 0x100fe200000108bc */
[C---:B------:R-:W-:Y:S01]  /*c9e0*/  HMMA.16816.F32.BF16 R8, R132.reuse, R138, R8 ;  /* 0x0000008a8408723c */ /* 0x040fe20000041808 */
[----:B------:R-:W1:Y:S03]  /*c9f0*/  LDSM.16.MT88.4 R136, [R220+0x900] ;  /* 0x00090000dc88783b */ /* 0x000e660000004200 */
[----:B------:R-:W-:Y:S01]  /*ca00*/  FFMA.FTZ R153, R151, c[0x0][0x2d0], -R188 ;  /* 0x0000b40097997a23 */ /* 0x000fe200000108bc */
[----:B------:R-:W-:Y:S01]  /*ca10*/  MOV R151, R150 ;  /* 0x0000009600977202 */ /* 0x000fe20000000f00 */
[----:B------:R-:W-:Y:S01]  /*ca20*/  FADD.FTZ R150, R202, R0 ;  /* 0x00000000ca967221 */ /* 0x000fe20000010000 */
[----:B------:R-:W-:Y:S01]  /*ca30*/  MUFU.EX2 R201, R201 ;  /* 0x000000c900c97308 */ /* 0x000fe20000000800 */
[C---:B------:R-:W-:Y:S04]  /*ca40*/  HMMA.16816.F32.BF16 R12, R132.reuse, R140, R12 ;  /* 0x0000008c840c723c */ /* 0x040fe8000004180c */
[--C-:B------:R-:W-:Y:S02]  /*ca50*/  FFMA.FTZ R0, R168, c[0x0][0x2d0], -R189.reuse ;  /* 0x0000b400a8007a23 */ /* 0x100fe400000108bd */
[----:B------:R-:W-:Y:S01]  /*ca60*/  LDSM.16.MT88.4 R168, [R218+0x5900] ;  /* 0x00590000daa8783b */ /* 0x000fe20000004200 */
[----:B------:R-:W-:Y:S01]  /*ca70*/  FADD.FTZ R2, R164, R150 ;  /* 0x00000096a4027221 */ /* 0x000fe20000010000 */
[C---:B------:R-:W-:Y:S01]  /*ca80*/  HMMA.16816.F32.BF16 R16, R132.reuse, R142, R16 ;  /* 0x0000008e8410723c */ /* 0x040fe20000041810 */
[----:B------:R-:W-:Y:S03]  /*ca90*/  MUFU.EX2 R200, R153 ;  /* 0x0000009900c87308 */ /* 0x000fe60000000800 */
[----:B------:R-:W-:Y:S02]  /*caa0*/  FADD.FTZ R152, R152, R2 ;  /* 0x0000000298987221 */ /* 0x000fe40000010000 */
[----:B------:R-:W2:Y:S01]  /*cab0*/  LDSM.16.MT88.4 R140, [R219+0x900] ;  /* 0x00090000db8c783b */ /* 0x000ea20000004200 */
[--C-:B------:R-:W-:Y:S02]  /*cac0*/  FFMA.FTZ R191, R178, c[0x0][0x2d0], -R189.reuse ;  /* 0x0000b400b2bf7a23 */ /* 0x100fe400000108bd */
[--C-:B------:R-:W-:Y:S02]  /*cad0*/  FFMA.FTZ R2, R176, c[0x0][0x2d0], -R189.reuse ;  /* 0x0000b400b0027a23 */ /* 0x100fe400000108bd */
[----:B------:R4:W-:Y:S01]  /*cae0*/  MUFU.EX2 R205, R0 ;  /* 0x0000000000cd7308 */ /* 0x0009e20000000800 */
[----:B------:R-:W-:Y:S09]  /*caf0*/  FFMA.FTZ R188, R203, c[0x0][0x2d0], -R188 ;  /* 0x0000b400cbbc7a23 */ /* 0x000ff200000108bc */
[----:B------:R-:W5:Y:S01]  /*cb00*/  MUFU.EX2 R188, R188 ;  /* 0x000000bc00bc7308 */ /* 0x000f620000000800 */
[C---:B-1----:R-:W-:Y:S09]  /*cb10*/  HMMA.16816.F32.BF16 R20, R132.reuse, R136, R20 ;  /* 0x000000888414723c */ /* 0x042ff20000041814 */
[----:B------:R-:W1:Y:S01]  /*cb20*/  MUFU.EX2 R191, R191 ;  /* 0x000000bf00bf7308 */ /* 0x000e620000000800 */
[C---:B------:R-:W-:Y:S01]  /*cb30*/  HMMA.16816.F32.BF16 R24, R132.reuse, R138, R24 ;  /* 0x0000008a8418723c */ /* 0x040fe20000041818 */
[----:B------:R-:W3:Y:S02]  /*cb40*/  LDSM.16.MT88.4 R136, [R217+0x3900] ;  /* 0x00390000d988783b */ /* 0x000ee40000004200 */
[--C-:B----4-:R-:W-:Y:S06]  /*cb50*/  FFMA.FTZ R0, R167, c[0x0][0x2d0], -R189.reuse ;  /* 0x0000b400a7007a23 */ /* 0x110fec00000108bd */
[----:B------:R4:W-:Y:S03]  /*cb60*/  MUFU.EX2 R207, R0 ;  /* 0x0000000000cf7308 */ /* 0x0009e60000000800 */
[----:B-----5:R-:W-:Y:S01]  /*cb70*/  F2FP.BF16.PACK_AB R186, R188, R190 ;  /* 0x000000bebcba723e */ /* 0x020fe200000010ff */
[C---:B--2---:R-:W-:Y:S08]  /*cb80*/  HMMA.16816.F32.BF16 R28, R132.reuse, R140, R28 ;  /* 0x0000008c841c723c */ /* 0x044ff0000004181c */
[C---:B------:R-:W-:Y:S01]  /*cb90*/  HMMA.16816.F32.BF16 R32, R132.reuse, R142, R32 ;  /* 0x0000008e8420723c */ /* 0x040fe20000041820 */
[----:B------:R-:W2:Y:S03]  /*cba0*/  LDSM.16.MT88.4 R140, [R218+0x3900] ;  /* 0x00390000da8c783b */ /* 0x000ea60000004200 */
[----:B-1----:R-:W-:Y:S01]  /*cbb0*/  F2FP.BF16.PACK_AB R185, R193, R191 ;  /* 0x000000bfc1b9723e */ /* 0x002fe200000010ff */
[--C-:B----4-:R-:W-:Y:S04]  /*cbc0*/  FFMA.FTZ R0, R166, c[0x0][0x2d0], -R189.reuse ;  /* 0x0000b400a6007a23 */ /* 0x110fe800000108bd */
[----:B------:R1:W-:Y:S01]  /*cbd0*/  MUFU.EX2 R203, R0 ;  /* 0x0000000000cb7308 */ /* 0x0003e20000000800 */
        /* <DEDUP_REMOVED lines=8> */
[----:B------:R-:W2:Y:S03]  /*cc60*/  LDSM.16.MT88.4 R140, [R219+0x3900] ;  /* 0x00390000db8c783b */ /* 0x000ea60000004200 */
[--C-:B-1----:R-:W-:Y:S04]  /*cc70*/  FFMA.FTZ R0, R182, c[0x0][0x2d0], -R189.reuse ;  /* 0x0000b400b6007a23 */ /* 0x102fe800000108bd */
[C---:B---3--:R-:W-:Y:S01]  /*cc80*/  HMMA.16816.F32.BF16 R52, R132.reuse, R136, R52 ;  /* 0x000000888434723c */ /* 0x048fe20000041834 */
[----:B------:R1:W-:Y:S07]  /*cc90*/  MUFU.EX2 R197, R0 ;  /* 0x0000000000c57308 */ /* 0x0003ee0000000800 */
[C---:B------:R-:W-:Y:S01]  /*cca0*/  HMMA.16816.F32.BF16 R56, R132.reuse, R138, R56 ;  /* 0x0000008a8438723c */ /* 0x040fe20000041838 */
[----:B------:R-:W3:Y:S07]  /*ccb0*/  LDSM.16.MT88.4 R136, [R217+0x6900] ;  /* 0x00690000d988783b */ /* 0x000eee0000004200 */
[C---:B--2---:R-:W-:Y:S04]  /*ccc0*/  HMMA.16816.F32.BF16 R60, R132.reuse, R140, R60 ;  /* 0x0000008c843c723c */ /* 0x044fe8000004183c */
[--C-:B-1----:R-:W-:Y:S04]  /*ccd0*/  FFMA.FTZ R0, R181, c[0x0][0x2d0], -R189.reuse ;  /* 0x0000b400b5007a23 */ /* 0x102fe800000108bd */
[C---:B------:R-:W-:Y:S01]  /*cce0*/  HMMA.16816.F32.BF16 R64, R132.reuse, R142, R64 ;  /* 0x0000008e8440723c */ /* 0x040fe20000041840 */
[----:B------:R-:W1:Y:S01]  /*ccf0*/  LDSM.16.MT88.4 R140, [R218+0x6900] ;  /* 0x00690000da8c783b */ /* 0x000e620000004200 */
[----:B------:R2:W-:Y:S06]  /*cd00*/  MUFU.EX2 R198, R0 ;  /* 0x0000000000c67308 */ /* 0x0005ec0000000800 */
[C---:B---3--:R-:W-:Y:S04]  /*cd10*/  HMMA.16816.F32.BF16 R68, R132.reuse, R136, R68 ;  /* 0x000000888444723c */ /* 0x048fe80000041844 */
[--C-:B--2---:R-:W-:Y:S04]  /*cd20*/  FFMA.FTZ R0, R180, c[0x0][0x2d0], -R189.reuse ;  /* 0x0000b400b4007a23 */ /* 0x104fe800000108bd */
[C---:B------:R-:W-:Y:S01]  /*cd30*/  HMMA.16816.F32.BF16 R72, R132.reuse, R138, R72 ;  /* 0x0000008a8448723c */ /* 0x040fe20000041848 */
[----:B------:R-:W2:Y:S01]  /*cd40*/  LDSM.16.MT88.4 R136, [R220+0x6900] ;  /* 0x00690000dc88783b */ /* 0x000ea20000004200 */
[----:B------:R3:W-:Y:S07]  /*cd50*/  MUFU.EX2 R195, R0 ;  /* 0x0000000000c37308 */ /* 0x0007ee0000000800 */
[----:B------:R-:W-:Y:S01]  /*cd60*/  LDSM.16.MT88.4 R180, [R217+0x2900] ;  /* 0x00290000d9b4783b */ /* 0x000fe20000004200 */
[C---:B-1----:R-:W-:Y:S08]  /*cd70*/  HMMA.16816.F32.BF16 R76, R132.reuse, R140, R76 ;  /* 0x0000008c844c723c */ /* 0x042ff0000004184c */
[C---:B------:R-:W-:Y:S01]  /*cd80*/  HMMA.16816.F32.BF16 R80, R132.reuse, R142, R80 ;  /* 0x0000008e8450723c */ /* 0x040fe20000041850 */
[----:B------:R-:W1:Y:S03]  /*cd90*/  LDSM.16.MT88.4 R140, [R219+0x6900] ;  /* 0x00690000db8c783b */ /* 0x000e660000004200 */
[--C-:B---3--:R-:W-:Y:S02]  /*cda0*/  FFMA.FTZ R0, R179, c[0x0][0x2d0], -R189.reuse ;  /* 0x0000b400b3007a23 */ /* 0x108fe400000108bd */
[----:B------:R-:W-:Y:S02]  /*cdb0*/  FFMA.FTZ R189, R174, c[0x0][0x2d0], -R189 ;  /* 0x0000b400aebd7a23 */ /* 0x000fe400000108bd */
[----:B------:R3:W-:Y:S10]  /*cdc0*/  MUFU.EX2 R194, R0 ;  /* 0x0000000000c27308 */ /* 0x0007f40000000800 */
[----:B------:R4:W-:Y:S01]  /*cdd0*/  MUFU.EX2 R174, R2 ;  /* 0x0000000200ae7308 */ /* 0x0009e20000000800 */
[C---:B--2---:R-:W-:Y:S08]  /*cde0*/  HMMA.16816.F32.BF16 R84, R132.reuse, R136, R84 ;  /* 0x000000888454723c */ /* 0x044ff00000041854 */
[C---:B------:R-:W-:Y:S01]  /*cdf0*/  HMMA.16816.F32.BF16 R88, R132.reuse, R138, R88 ;  /* 0x0000008a8458723c */ /* 0x040fe20000041858 */
[----:B------:R-:W2:Y:S01]  /*ce00*/  LDSM.16.MT88.4 R136, [R217+0x9900] ;  /* 0x00990000d988783b */ /* 0x000ea20000004200 */
[----:B------:R-:W5:Y:S02]  /*ce10*/  MUFU.EX2 R189, R189 ;  /* 0x000000bd00bd7308 */ /* 0x000f640000000800 */
[----:B---3--:R-:W-:Y:S02]  /*ce20*/  FADD.FTZ R0, R154, R3 ;  /* 0x000000039a007221 */ /* 0x008fe40000010000 */
[----:B------:R-:W-:Y:S02]  /*ce30*/  FADD.FTZ R3, R158, R152 ;  /* 0x000000989e037221 */ /* 0x000fe40000010000 */
[----:B------:R-:W-:Y:S02]  /*ce40*/  FADD.FTZ R0, R155, R0 ;  /* 0x000000009b007221 */ /* 0x000fe40000010000 */
[----:B------:R-:W-:Y:S01]  /*ce50*/  LDSM.16.MT88.4 R152, [R219+0x2100] ;  /* 0x00210000db98783b */ /* 0x000fe20000004200 */
[C---:B-1----:R-:W-:Y:S03]  /*ce60*/  HMMA.16816.F32.BF16 R92, R132.reuse, R140, R92 ;  /* 0x0000008c845c723c */ /* 0x042fe6000004185c */
[----:B----4-:R-:W-:Y:S02]  /*ce70*/  FADD.FTZ R2, R162, R3 ;  /* 0x00000003a2027221 */ /* 0x010fe40000010000 */
[----:B------:R-:W-:Y:S02]  /*ce80*/  FADD.FTZ R0, R159, R0 ;  /* 0x000000009f007221 */ /* 0x000fe40000010000 */
[----:B------:R-:W-:Y:S01]  /*ce90*/  FADD.FTZ R2, R161, R2 ;  /* 0x00000002a1027221 */ /* 0x000fe20000010000 */
[C---:B------:R-:W-:Y:S01]  /*cea0*/  HMMA.16816.F32.BF16 R96, R132.reuse, R142, R96 ;  /* 0x0000008e8460723c */ /* 0x040fe20000041860 */
[----:B------:R-:W1:Y:S03]  /*ceb0*/  LDSM.16.MT88.4 R140, [R218+0x9900] ;  /* 0x00990000da8c783b */ /* 0x000e660000004200 */
[----:B------:R-:W-:Y:S01]  /*cec0*/  FADD.FTZ R0, R160, R0 ;  /* 0x00000000a0007221 */ /* 0x000fe20000010000 */
[----:B-----5:R-:W-:Y:S01]  /*ced0*/  F2FP.BF16.PACK_AB R187, R189, R174 ;  /* 0x000000aebdbb723e */ /* 0x020fe200000010ff */
[----:B------:R-:W-:Y:S02]  /*cee0*/  FADD.FTZ R3, R157, R2 ;  /* 0x000000029d037221 */ /* 0x000fe40000010000 */
[----:B------:R-:W-:Y:S01]  /*cef0*/  FADD.FTZ R2, R156, R0 ;  /* 0x000000009c027221 */ /* 0x000fe20000010000 */
[----:B------:R-:W-:Y:S03]  /*cf00*/  LDSM.16.MT88.4 R160, [R217+0x5900] ;  /* 0x00590000d9a0783b */ /* 0x000fe60000004200 */
        /* <DEDUP_REMOVED lines=13> */
[----:B------:R-:W-:Y:S01]  /*cfe0*/  FADD.FTZ R2, R202, R2 ;  /* 0x00000002ca027221 */ /* 0x000fe20000010000 */
[C---:B-1----:R-:W-:Y:S03]  /*cff0*/  HMMA.16816.F32.BF16 R108, R132.reuse, R140, R108 ;  /* 0x0000008c846c723c */ /* 0x042fe6000004186c */
[----:B------:R-:W-:Y:S02]  /*d000*/  FADD.FTZ R2, R197, R2 ;  /* 0x00000002c5027221 */ /* 0x000fe40000010000 */
[----:B------:R-:W-:Y:S02]  /*d010*/  FADD.FTZ R0, R209, R0 ;  /* 0x00000000d1007221 */ /* 0x000fe40000010000 */
[----:B------:R-:W-:Y:S01]  /*d020*/  FADD.FTZ R2, R198, R2 ;  /* 0x00000002c6027221 */ /* 0x000fe20000010000 */
[C---:B------:R-:W-:Y:S01]  /*d030*/  HMMA.16816.F32.BF16 R112, R132.reuse, R142, R112 ;  /* 0x0000008e8470723c */ /* 0x040fe20000041870 */
[----:B------:R-:W1:Y:S03]  /*d040*/  LDSM.16.MT88.4 R140, [R219+0x9900] ;  /* 0x00990000db8c783b */ /* 0x000e660000004200 */
[----:B------:R-:W-:Y:S02]  /*d050*/  FADD.FTZ R2, R195, R2 ;  /* 0x00000002c3027221 */ /* 0x000fe40000010000 */
[----:B------:R-:W-:Y:S02]  /*d060*/  FADD.FTZ R0, R208, R0 ;  /* 0x00000000d0007221 */ /* 0x000fe40000010000 */
[----:B------:R-:W-:Y:S04]  /*d070*/  FADD.FTZ R3, R194, R2 ;  /* 0x00000002c2037221 */ /* 0x000fe80000010000 */
        /* <DEDUP_REMOVED lines=8> */
[----:B------:R-:W-:Y:S01]  /*d100*/  FADD.FTZ R2, R175, R0 ;  /* 0x00000000af027221 */ /* 0x000fe20000010000 */
[----:B------:R-:W-:Y:S03]  /*d110*/  MOV R175, R172 ;  /* 0x000000ac00af7202 */ /* 0x000fe60000000f00 */
[----:B------:R-:W-:Y:S01]  /*d120*/  FADD.FTZ R2, R192, R2 ;  /* 0x00000002c0027221 */ /* 0x000fe20000010000 */
[C---:B-1----:R-:W-:Y:S03]  /*d130*/  HMMA.16816.F32.BF16 R124, R132.reuse, R140, R124 ;  /* 0x0000008c847c723c */ /* 0x042fe6000004187c */
[----:B------:R-:W-:Y:S02]  /*d140*/  FADD.FTZ R2, R190, R2 ;  /* 0x00000002be027221 */ /* 0x000fe40000010000 */
[----:B------:R-:W-:Y:S01]  /*d150*/  FADD.FTZ R0, R191, R3 ;  /* 0x00000003bf007221 */ /* 0x000fe20000010000 */
[----:B------:R-:W-:Y:S01]  /*d160*/  MOV R3, R173 ;  /* 0x000000ad00037202 */ /* 0x000fe20000000f00 */
[----:B------:R-:W-:Y:S01]  /*d170*/  FADD.FTZ R2, R188, R2 ;  /* 0x00000002bc027221 */ /* 0x000fe20000010000 */
[----:B------:R-:W-:Y:S01]  /*d180*/  HMMA.16816.F32.BF16 R128, R132, R142, R128 ;  /* 0x0000008e8480723c */ /* 0x000fe20000041880 */
[----:B------:R-:W1:Y:S03]  /*d190*/  LDSM.16.MT88.4 R140, [R218+0x1100] ;  /* 0x00110000da8c783b */ /* 0x000e660000004200 */
[----:B------:R-:W-:Y:S03]  /*d1a0*/  FADD.FTZ R0, R193, R0 ;  /* 0x00000000c1007221 */ /* 0x000fe60000010000 */
[----:B------:R-:W-:Y:S01]  /*d1b0*/  F2FP.BF16.PACK_AB R132, R215, R157 ;  /* 0x0000009dd784723e */ /* 0x000fe200000010ff */
[----:B------:R-:W-:Y:S01]  /*d1c0*/  FADD.FTZ R0, R174, R0 ;  /* 0x00000000ae007221 */ /* 0x000fe20000010000 */
[----:B------:R-:W-:Y:S01]  /*d1d0*/  F2FP.BF16.PACK_AB R133, R214, R156 ;  /* 0x0000009cd685723e */ /* 0x000fe200000010ff */
[----:B------:R-:W-:Y:S02]  /*d1e0*/  STL [R1+0x20], R2 ;  /* 0x0000200201007387 */ /* 0x000fe40000100800 */
[----:B------:R-:W-:Y:S01]  /*d1f0*/  F2FP.BF16.PACK_AB R134, R212, R213 ;  /* 0x000000d5d486723e */ /* 0x000fe200000010ff */
[----:B------:R-:W-:Y:S01]  /*d200*/  FADD.FTZ R0, R189, R0 ;  /* 0x00000000bd007221 */ /* 0x000fe20000010000 */
[----:B------:R-:W-:Y:S04]  /*d210*/  F2FP.BF16.PACK_AB R135, R210, R211 ;  /* 0x000000d3d287723e */ /* 0x000fe800000010ff */
[----:B------:R-:W-:Y:S03]  /*d220*/  STL [R1+0x24], R0 ;  /* 0x0000240001007387 */ /* 0x000fe60000100800 */
        /* <DEDUP_REMOVED lines=98> */
[----:B------:R-:W-:Y:S01]  /*d850*/  HMMA.16816.F32.BF16 R128, R132, R150, R128 ;  /* 0x000000968480723c */ /* 0x000fe20000041880 */
[----:B------:R-:W-:Y:S06]  /*d860*/  LDSM.16.MT88.4 R148, [R218+0x5100] ;  /* 0x00510000da94783b */ /* 0x000fec0000004200 */
        /* <DEDUP_REMOVED lines=38> */
[C---:B------:R-:W-:Y:S08]  /*dad0*/  HMMA.16816.F32.BF16 R96, R132.reuse, R142, R96 ;  /* 0x0000008e8460723c */ /* 0x040ff00000041860 */
        /* <DEDUP_REMOVED lines=10> */
[----:B------:R-:W-:Y:S08]  /*db80*/  HMMA.16816.F32.BF16 R128, R132, R150, R128 ;  /* 0x000000968480723c */ /* 0x000ff00000041880 */
[C---:B------:R-:W-:Y:S01]  /*db90*/  HMMA.16816.F32.BF16 R176, R184.reuse, R180, R4 ;  /* 0x000000b4b8b0723c */ /* 0x040fe20000041804 */
[----:B------:R-:W4:Y:S07]  /*dba0*/  LDSM.16.MT88.4 R4, [R220+0x5900] ;  /* 0x00590000dc04783b */ /* 0x000f2e0000004200 */
[C---:B------:R-:W-:Y:S01]  /*dbb0*/  HMMA.16816.F32.BF16 R180, R184.reuse, R182, R8 ;  /* 0x000000b6b8b4723c */ /* 0x040fe20000041808 */
[----:B------:R-:W5:Y:S07]  /*dbc0*/  LDSM.16.MT88.4 R8, [R219+0x5900] ;  /* 0x00590000db08783b */ /* 0x000f6e0000004200 */
[C---:B-1----:R-:W-:Y:S01]  /*dbd0*/  HMMA.16816.F32.BF16 R132, R184.reuse, R136, R12 ;  /* 0x00000088b884723c */ /* 0x042fe2000004180c */
[----:B------:R-:W1:Y:S07]  /*dbe0*/  LDSM.16.MT88.4 R12, [R217+0x8900] ;  /* 0x00890000d90c783b */ /* 0x000e6e0000004200 */
[C---:B------:R-:W-:Y:S01]  /*dbf0*/  HMMA.16816.F32.BF16 R136, R184.reuse, R138, R16 ;  /* 0x0000008ab888723c */ /* 0x040fe20000041810 */
[----:B------:R-:W1:Y:S07]  /*dc00*/  LDSM.16.MT88.4 R16, [R218+0x8900] ;  /* 0x00890000da10783b */ /* 0x000e6e0000004200 */
[C---:B---3--:R-:W-:Y:S01]  /*dc10*/  HMMA.16816.F32.BF16 R140, R184.reuse, R144, R20 ;  /* 0x00000090b88c723c */ /* 0x048fe20000041814 */
[----:B------:R-:W3:Y:S07]  /*dc20*/  LDSM.16.MT88.4 R20, [R220+0x8900] ;  /* 0x00890000dc14783b */ /* 0x000eee0000004200 */
[C---:B------:R-:W-:Y:S01]  /*dc30*/  HMMA.16816.F32.BF16 R144, R184.reuse, R146, R24 ;  /* 0x00000092b890723c */ /* 0x040fe20000041818 */
[----:B------:R-:W1:Y:S07]  /*dc40*/  LDSM.16.MT88.4 R24, [R219+0x8900] ;  /* 0x00890000db18783b */ /* 0x000e6e0000004200 */
[C---:B--2---:R-:W-:Y:S08]  /*dc50*/  HMMA.16816.F32.BF16 R148, R184.reuse, R152, R28 ;  /* 0x00000098b894723c */ /* 0x044ff0000004181c */
[C---:B------:R-:W-:Y:S08]  /*dc60*/  HMMA.16816.F32.BF16 R152, R184.reuse, R154, R32 ;  /* 0x0000009ab898723c */ /* 0x040ff00000041820 */
[C---:B------:R-:W-:Y:S08]  /*dc70*/  HMMA.16816.F32.BF16 R156, R184.reuse, R160, R36 ;  /* 0x000000a0b89c723c */ /* 0x040ff00000041824 */
[C---:B------:R-:W-:Y:S08]  /*dc80*/  HMMA.16816.F32.BF16 R160, R184.reuse, R162, R40 ;  /* 0x000000a2b8a0723c */ /* 0x040ff00000041828 */
[C---:B------:R-:W-:Y:S08]  /*dc90*/  HMMA.16816.F32.BF16 R164, R184.reuse, R168, R44 ;  /* 0x000000a8b8a4723c */ /* 0x040ff0000004182c */
[C---:B------:R-:W-:Y:S08]  /*dca0*/  HMMA.16816.F32.BF16 R168, R184.reuse, R170, R48 ;  /* 0x000000aab8a8723c */ /* 0x040ff00000041830 */
[C---:B----4-:R-:W-:Y:S08]  /*dcb0*/  HMMA.16816.F32.BF16 R52, R184.reuse, R4, R52 ;  /* 0x00000004b834723c */ /* 0x050ff00000041834 */
[C---:B------:R-:W-:Y:S01]  /*dcc0*/  HMMA.16816.F32.BF16 R56, R184.reuse, R6, R56 ;  /* 0x00000006b838723c */ /* 0x040fe20000041838 */
[----:B------:R-:W2:Y:S07]  /*dcd0*/  LDSM.16.MT88.4 R4, [R217+0xb900] ;  /* 0x00b90000d904783b */ /* 0x000eae0000004200 */
        /* <DEDUP_REMOVED lines=8> */
[C---:B---3--:R-:W-:Y:S08]  /*dd60*/  HMMA.16816.F32.BF16 R84, R184.reuse, R20, R84 ;  /* 0x00000014b854723c */ /* 0x048ff00000041854 */
[C---:B------:R-:W-:Y:S08]  /*dd70*/  HMMA.16816.F32.BF16 R88, R184.reuse, R22, R88 ;  /* 0x00000016b858723c */ /* 0x040ff00000041858 */
[C---:B------:R-:W-:Y:S08]  /*dd80*/  HMMA.16816.F32.BF16 R92, R184.reuse, R24, R92 ;  /* 0x00000018b85c723c */ /* 0x040ff0000004185c */
[C---:B------:R-:W-:Y:S08]  /*dd90*/  HMMA.16816.F32.BF16 R96, R184.reuse, R26, R96 ;  /* 0x0000001ab860723c */ /* 0x040ff00000041860 */
[C---:B--2---:R-:W-:Y:S08]  /*dda0*/  HMMA.16816.F32.BF16 R100, R184.reuse, R4, R100 ;  /* 0x00000004b864723c */ /* 0x044ff00000041864 */
[C---:B------:R-:W-:Y:S01]  /*ddb0*/  HMMA.16816.F32.BF16 R104, R184.reuse, R6, R104 ;  /* 0x00000006b868723c */ /* 0x040fe20000041868 */
[----:B------:R-:W2:Y:S07]  /*ddc0*/  LDSM.16.MT88.4 R4, [R219+0xb900] ;  /* 0x00b90000db04783b */ /* 0x000eae0000004200 */
[C---:B----4-:R-:W-:Y:S08]  /*ddd0*/  HMMA.16816.F32.BF16 R108, R184.reuse, R8, R108 ;  /* 0x00000008b86c723c */ /* 0x050ff0000004186c */
[C---:B------:R-:W-:Y:S08]  /*dde0*/  HMMA.16816.F32.BF16 R112, R184.reuse, R10, R112 ;  /* 0x0000000ab870723c */ /* 0x040ff00000041870 */
[C---:B-1----:R-:W-:Y:S08]  /*ddf0*/  HMMA.16816.F32.BF16 R116, R184.reuse, R12, R116 ;  /* 0x0000000cb874723c */ /* 0x042ff00000041874 */
[C---:B------:R-:W-:Y:S08]  /*de00*/  HMMA.16816.F32.BF16 R120, R184.reuse, R14, R120 ;  /* 0x0000000eb878723c */ /* 0x040ff00000041878 */
[C---:B--2---:R-:W-:Y:S08]  /*de10*/  HMMA.16816.F32.BF16 R124, R184.reuse, R4, R124 ;  /* 0x00000004b87c723c */ /* 0x044ff0000004187c */
[----:B------:R-:W-:Y:S01]  /*de20*/  HMMA.16816.F32.BF16 R128, R184, R6, R128 ;  /* 0x00000006b880723c */ /* 0x000fe20000041880 */
[----:B------:R-:W-:-:S07]  /*de30*/  @P0 BRA `(.L_x_3441) ;  /* 0xffffad9000000947 */ /* 0x000fce000383ffff */
.L_x_3438:
[----:B----4-:R-:W-:-:S13]  /*de40*/  ISETP.LE.AND P0, PT, RZ, UR6, PT ;  /* 0x00000006ff007c0c */ /* 0x010fda000bf03270 */
[----:B------:R-:W-:Y:S05]  /*de50*/  @!P0 BRA `(.L_x_3442) ;  /* 0x0000481000008947 */ /* 0x000fea0003800000 */
[----:B------:R-:W2:Y:S01]  /*de60*/  LDL.LU R2, [R1+0x44] ;  /* 0x0000440001027983 */ /* 0x000ea20000300800 */
[----:B------:R-:W-:Y:S02]  /*de70*/  IMAD.MOV.U32 R175, RZ, RZ, R172 ;  /* 0x000000ffffaf7224 */ /* 0x000fe400078e00ac */
[----:B------:R-:W-:Y:S01]  /*de80*/  IMAD.MOV.U32 R174, RZ, RZ, R173 ;  /* 0x000000ffffae7224 */ /* 0x000fe200078e00ad */
[----:B--2---:R-:W-:-:S04]  /*de90*/  SHF.R.S32.HI R0, RZ, 0x1f, R2 ;  /* 0x0000001fff007819 */ /* 0x004fc80000011402 */
[C---:B------:R-:W-:Y:S01]  /*dea0*/  SHF.L.U64.HI R3, R2.reuse, 0x1, R0 ;  /* 0x0000000102037819 */ /* 0x040fe20000010200 */
[----:B------:R-:W-:-:S05]  /*deb0*/  IMAD.SHL.U32 R0, R2, 0x2, RZ ;  /* 0x0000000202007824 */ /* 0x000fca00078e00ff */
        /* <DEDUP_REMOVED lines=10> */
[----:B------:R-:W-:Y:S01]  /*df60*/  STL [R1+0x14], R8 ;  /* 0x0000140801007387 */ /* 0x000fe20000100800 */
[----:B---3--:R-:W-:-:S03]  /*df70*/  SHF.L.U64.HI R0, R5, 0x1, R6 ;  /* 0x0000000105007819 */ /* 0x008fc60000010206 */
[----:B------:R4:W-:Y:S01]  /*df80*/  STL [R1+0x10], R3 ;  /* 0x0000100301007387 */ /* 0x0009e20000100800 */
[----:B------:R-:W-:-:S03]  /*df90*/  IMAD.SHL.U32 R5, R5, 0x2, RZ ;  /* 0x0000000205057824 */ /* 0x000fc600078e00ff */
[----:B------:R1:W-:Y:S04]  /*dfa0*/  STL [R1+0xc], R0 ;  /* 0x00000c0001007387 */ /* 0x0003e80000100800 */
[----:B------:R2:W-:Y:S01]  /*dfb0*/  STL [R1+0x8], R5 ;  /* 0x0000080501007387 */ /* 0x0005e20000100800 */
[C---:B----4-:R-:W-:Y:S02]  /*dfc0*/  SHF.L.U64.HI R3, R2.reuse, 0x1, R4 ;  /* 0x0000000102037819 */ /* 0x050fe40000010204 */
[----:B-1----:R-:W-:-:S05]  /*dfd0*/  SHF.L.U32 R0, R2, 0x1, RZ ;  /* 0x0000000102007819 */ /* 0x002fca00000006ff */
[----:B------:R2:W-:Y:S04]  /*dfe0*/  STL [R1], R0 ;  /* 0x0000000001007387 */ /* 0x0005e80000100800 */
[----:B------:R2:W-:Y:S01]  /*dff0*/  STL [R1+0x4], R3 ;  /* 0x0000040301007387 */ /* 0x0005e20000100800 */
[----:B------:R-:W-:Y:S05]  /*e000*/  BRA `(.L_x_3443) ;  /* 0x0000053000007947 */ /* 0x000fea0003800000 */
.L_x_3445:
        /* <DEDUP_REMOVED lines=12> */
[----:B------:R-:W3:Y:S04]  /*e0d0*/  LDL R212, [R1] ;  /* 0x0000000001d47983 */ /* 0x000ee80000100800 */
        /* <DEDUP_REMOVED lines=11> */
[C---:B------:R-:W-:Y:S01]  /*e190*/  IMAD.WIDE.U32 R2, R185.reuse, c[0x0][0x1e0], RZ ;  /* 0x00007800b9027a25 */ /* 0x040fe200078e00ff */
[----:B------:R-:W-:Y:S01]  /*e1a0*/  STL [R1+0x2c], R185 ;  /* 0x00002cb901007387 */ /* 0x000fe20000100800 */
[----:B------:R-:W-:Y:S03]  /*e1b0*/  SHF.R.S32.HI R0, RZ, 0x1f, R185 ;  /* 0x0000001fff007819 */ /* 0x000fe600000114b9 */
[----:B------:R-:W2:Y:S02]  /*e1c0*/  @!P3 LDG.E R184, [R172.64] ;  /* 0x00000010acb8b981 */ /* 0x000ea4000c1e1900 */
[----:B------:R-:W-:Y:S04]  /*e1d0*/  IMAD R0, R0, c[0x0][0x1e0], RZ ;  /* 0x0000780000007a24 */ /* 0x000fe800078e02ff */
[----:B------:R-:W-:Y:S04]  /*e1e0*/  IMAD R0, R185, c[0x0][0x1e4], R0 ;  /* 0x00007900b9007a24 */ /* 0x000fe800078e0200 */
[----:B------:R-:W-:Y:S01]  /*e1f0*/  IMAD.IADD R3, R3, 0x1, R0 ;  /* 0x0000000103037824 */ /* 0x000fe200078e0200 */
[----:B--2---:R1:W-:Y:S01]  /*e200*/  STL [R1+0x28], R184 ;  /* 0x000028b801007387 */ /* 0x0043e20000100800 */
[----:B------:R-:W-:Y:S02]  /*e210*/  SHF.R.S32.HI R0, RZ, 0x1f, R184 ;  /* 0x0000001fff007819 */ /* 0x000fe400000114b8 */
[----:B------:R-:W-:Y:S04]  /*e220*/  IMAD.WIDE.U32 R2, R184, c[0x0][0x1f0], R2 ;  /* 0x00007c00b8027a25 */ /* 0x000fe800078e0002 */
[----:B------:R-:W-:Y:S04]  /*e230*/  IMAD R0, R0, c[0x0][0x1f0], RZ ;  /* 0x00007c0000007a24 */ /* 0x000fe800078e02ff */
[----:B------:R-:W-:Y:S01]  /*e240*/  IMAD R0, R184, c[0x0][0x1f4], R0 ;  /* 0x00007d00b8007a24 */ /* 0x000fe200078e0200 */
[----:B-1----:R-:W-:Y:S04]  /*e250*/  IADD3 R184, P0, R2, UR22, RZ ;  /* 0x0000001602b87c10 */ /* 0x002fe8000ff1e0ff */
[----:B------:R-:W-:Y:S02]  /*e260*/  IADD3.X R2, R3, UR19, R0, P0, !PT ;  /* 0x0000001303027c10 */ /* 0x000fe400087fe400 */
[C---:B------:R-:W-:Y:S04]  /*e270*/  LEA R173, P0, R184.reuse, c[0x0][0x1c8], 0x1 ;  /* 0x00007200b8ad7a11 */ /* 0x040fe800078008ff */
[----:B------:R-:W-:Y:S01]  /*e280*/  LEA.HI.X R184, R184, c[0x0][0x1cc], R2, 0x1, P0 ;  /* 0x00007300b8b87a11 */ /* 0x000fe200000f0c02 */
[----:B------:R-:W3:Y:S04]  /*e290*/  SHFL.IDX PT, R0, R173, RZ, 0x181f ;  /* 0x00181fffad007589 */ /* 0x000ee800000e0000 */
[----:B------:R-:W4:Y:S04]  /*e2a0*/  SHFL.IDX PT, R2, R184, RZ, 0x181f ;  /* 0x00181fffb8027589 */ /* 0x000f2800000e0000 */
[----:B------:R-:W1:Y:S04]  /*e2b0*/  SHFL.IDX PT, R3, R173, 0x1, 0x181f ;  /* 0x00381f00ad037f89 */ /* 0x000e6800000e0000 */
[----:B------:R-:W2:Y:S01]  /*e2c0*/  SHFL.IDX PT, R172, R184, 0x1, 0x181f ;  /* 0x00381f00b8ac7f89 */ /* 0x000ea200000e0000 */
[----:B---3--:R-:W-:Y:S05]  /*e2d0*/  IADD3 R200, P0, R0, R206, RZ ;  /* 0x000000ce00c87210 */ /* 0x008fea0007f1e0ff */
[----:B----4-:R-:W-:Y:S01]  /*e2e0*/  IMAD.X R201, R2, 0x1, R207, P0 ;  /* 0x0000000102c97824 */ /* 0x010fe200000e06cf */
[----:B-----5:R-:W-:Y:S04]  /*e2f0*/  IADD3 R186, P0, R0, R204, RZ ;  /* 0x000000cc00ba7210 */ /* 0x020fe80007f1e0ff */
[----:B------:R3:W-:Y:S01]  /*e300*/  LDGSTS.E.BYPASS.LTC128B.128 [R251+0xc100], [R200.64], !P2 ;  /* 0x0c100000c8fb7fae */ /* 0x0007e2000d101d50 */
[----:B------:R-:W-:Y:S01]  /*e310*/  IMAD.X R187, R2, 0x1, R205, P0 ;  /* 0x0000000102bb7824 */ /* 0x000fe200000e06cd */
[----:B------:R-:W-:Y:S04]  /*e320*/  IADD3 R202, P0, R0, R214, RZ ;  /* 0x000000d600ca7210 */ /* 0x000fe80007f1e0ff */
[----:B------:R4:W-:Y:S01]  /*e330*/  LDGSTS.E.BYPASS.LTC128B.128 [R251+0xf100], [R186.64], !P5 ;  /* 0x0f100000bafb7fae */ /* 0x0009e2000e901d50 */
[----:B------:R-:W-:Y:S01]  /*e340*/  IMAD.X R203, R2, 0x1, R215, P0 ;  /* 0x0000000102cb7824 */ /* 0x000fe200000e06d7 */
[----:B------:R-:W-:Y:S02]  /*e350*/  IADD3 R198, P0, R0, R212, RZ ;  /* 0x000000d400c67210 */ /* 0x000fe40007f1e0ff */
[----:B------:R-:W5:Y:S02]  /*e360*/  SHFL.IDX PT, R0, R173, 0x2, 0x181f ;  /* 0x00581f00ad007f89 */ /* 0x000f6400000e0000 */
[----:B------:R-:W-:Y:S02]  /*e370*/  IADD3.X R199, R2, R213, RZ, P0, !PT ;  /* 0x000000d502c77210 */ /* 0x000fe400007fe4ff */
[----:B------:R-:W3:Y:S01]  /*e380*/  SHFL.IDX PT, R2, R184, 0x2, 0x181f ;  /* 0x00581f00b8027f89 */ /* 0x000ee200000e0000 */
[C---:B-1----:R-:W-:Y:S03]  /*e390*/  IADD3 R196, P0, R3.reuse, R206, RZ ;  /* 0x000000ce03c47210 */ /* 0x042fe60007f1e0ff */
[----:B------:R1:W-:Y:S02]  /*e3a0*/  LDGSTS.E.BYPASS.LTC128B.128 [R251+0x12100], [R202.64], !P4 ;  /* 0x12100000cafb7fae */ /* 0x0003e4000e101d50 */
[C---:B--2---:R-:W-:Y:S01]  /*e3b0*/  IMAD.X R197, R172.reuse, 0x1, R207, P0 ;  /* 0x00000001acc57824 */ /* 0x044fe200000e06cf */
[C---:B------:R-:W-:Y:S01]  /*e3c0*/  IADD3 R192, P0, R3.reuse, R204, RZ ;  /* 0x000000cc03c07210 */ /* 0x040fe20007f1e0ff */
[----:B------:R1:W-:Y:S04]  /*e3d0*/  LDGSTS.E.BYPASS.LTC128B.128 [R251+0x15100], [R198.64], !P6 ;  /* 0x15100000c6fb7fae */ /* 0x0003e8000f101d50 */
        /* <DEDUP_REMOVED lines=8> */
[----:B-----5:R-:W-:Y:S04]  /*e460*/  IADD3 R188, P0, R0, R206, RZ ;  /* 0x000000ce00bc7210 */ /* 0x020fe80007f1e0ff */
[----:B------:R1:W-:Y:S01]  /*e470*/  LDGSTS.E.BYPASS.LTC128B.128 [R251+0x16100], [R190.64], !P6 ;  /* 0x16100000befb7fae */ /* 0x0003e2000f101d50 */
[----:B---3--:R-:W-:Y:S02]  /*e480*/  IADD3.X R189, R2, R207, RZ, P0, !PT ;  /* 0x000000cf02bd7210 */ /* 0x008fe400007fe4ff */
[----:B----4-:R-:W-:Y:S03]  /*e490*/  IADD3 R186, P0, R0, R204, RZ ;  /* 0x000000cc00ba7210 */ /* 0x010fe60007f1e0ff */
[----:B------:R1:W-:Y:S02]  /*e4a0*/  LDGSTS.E.BYPASS.LTC128B.128 [R251+0xe100], [R188.64], !P2 ;  /* 0x0e100000bcfb7fae */ /* 0x0003e4000d101d50 */
        /* <DEDUP_REMOVED lines=9> */
.L_x_3443:
[----:B--2---:R-:W2:Y:S01]  /*e540*/  LDL R5, [R1+0x2c] ;  /* 0x00002c0001057983 */ /* 0x004ea20000100800 */
[----:B------:R-:W-:Y:S04]  /*e550*/  DEPBAR.LE SB0, 0x0 ;  /* 0x000080000000791a */ /* 0x000fe80000000000 */
[----:B------:R-:W3:Y:S01]  /*e560*/  LDL R4, [R1+0x28] ;  /* 0x0000280001047983 */ /* 0x000ee20000100800 */
[----:B------:R-:W-:Y:S03]  /*e570*/  UISETP.GE.AND UP0, UPT, UR6, 0x1, UPT ;  /* 0x000000010600788c */ /* 0x000fe6000bf06270 */
[----:B------:R1:W-:Y:S04]  /*e580*/  STL [R1+0x84], R55 ;  /* 0x0000843701007387 */ /* 0x0003e80000100800 */
[----:B------:R4:W-:Y:S04]  /*e590*/  STL [R1+0x80], R54 ;  /* 0x0000803601007387 */ /* 0x0009e80000100800 */
[----:B------:R4:W-:Y:S04]  /*e5a0*/  STL [R1+0x7c], R53 ;  /* 0x00007c3501007387 */ /* 0x0009e80000100800 */
[----:B------:R4:W-:Y:S04]  /*e5b0*/  STL [R1+0x78], R52 ;  /* 0x0000783401007387 */ /* 0x0009e80000100800 */
[----:B------:R-:W3:Y:S04]  /*e5c0*/  LDL R29, [R1+0x10] ;  /* 0x00001000011d7983 */ /* 0x000ee80000100800 */
[----:B------:R-:W3:Y:S04]  /*e5d0*/  LDL R173, [R1+0xc] ;  /* 0x00000c0001ad7983 */ /* 0x000ee80000100800 */
[----:B------:R-:W3:Y:S04]  /*e5e0*/  LDL R37, [R1] ;  /* 0x0000000001257983 */ /* 0x000ee80000100800 */
[----:B-1----:R-:W3:Y:S04]  /*e5f0*/  LDL R55, [R1+0x18] ;  /* 0x0000180001377983 */ /* 0x002ee80000100800 */
[----:B----4-:R-:W4:Y:S04]  /*e600*/  LDL R54, [R1+0x1c] ;  /* 0x00001c0001367983 */ /* 0x010f280000100800 */
[----:B------:R-:W4:Y:S04]  /*e610*/  LDL R53, [R1+0x14] ;  /* 0x0000140001357983 */ /* 0x000f280000100800 */
[----:B------:R-:W4:Y:S04]  /*e620*/  LDL R52, [R1+0x8] ;  /* 0x0000080001347983 */ /* 0x000f280000100800 */
[----:B------:R-:W4:Y:S04]  /*e630*/  LDL R172, [R1+0x4] ;  /* 0x0000040001ac7983 */ /* 0x000f280000100800 */
[----:B------:R-:W-:Y:S06]  /*e640*/  BAR.SYNC.DEFER_BLOCKING 0x0 ;  /* 0x0000000000007b1d */ /* 0x000fec0000010000 */
[----:B-----5:R-:W-:Y:S04]  /*e650*/  LDSM.16.M88.4 R48, [R223+0x18100] ;  /* 0x01810000df30783b */ /* 0x020fe80000000200 */
[----:B------:R-:W1:Y:S04]  /*e660*/  LDSM.16.M88.4 R8, [R216+0xc100] ;  /* 0x00c10000d808783b */ /* 0x000e680000000200 */
[----:B------:R-:W1:Y:S04]  /*e670*/  LDSM.16.M88.4 R16, [R216+0xc900] ;  /* 0x00c90000d810783b */ /* 0x000e680000000200 */
[----:B------:R-:W-:Y:S04]  /*e680*/  LDSM.16.M88.4 R24, [R216+0xd100] ;  /* 0x00d10000d818783b */ /* 0x000fe80000000200 */
        /* <DEDUP_REMOVED lines=9> */
[----:B------:R-:W-:Y:S01]  /*e720*/  LDSM.16.M88.4 R212, [R246] ;  /* 0x00000000f6d4783b */ /* 0x000fe20000000200 */
[----:B--2---:R-:W-:Y:S01]  /*e730*/  SHF.R.S32.HI R0, RZ, 0x1f, R5 ;  /* 0x0000001fff007819 */ /* 0x004fe20000011405 */
[C---:B------:R-:W-:Y:S04]  /*e740*/  IMAD.WIDE.U32 R2, R5.reuse, c[0x0][0x208], RZ ;  /* 0x0000820005027a25 */ /* 0x040fe800078e00ff */
[----:B------:R-:W-:Y:S04]  /*e750*/  IMAD R0, R0, c[0x0][0x208], RZ ;  /* 0x0000820000007a24 */ /* 0x000fe800078e02ff */
[----:B------:R-:W-:Y:S04]  /*e760*/  IMAD R0, R5, c[0x0][0x20c], R0 ;  /* 0x0000830005007a24 */ /* 0x000fe800078e0200 */
[----:B------:R-:W-:Y:S01]  /*e770*/  IMAD.IADD R3, R3, 0x1, R0 ;  /* 0x0000000103037824 */ /* 0x000fe200078e0200 */
[----:B---3--:R-:W-:Y:S03]  /*e780*/  SHF.R.S32.HI R0, RZ, 0x1f, R4 ;  /* 0x0000001fff007819 */ /* 0x008fe60000011404 */
[----:B------:R-:W-:Y:S04]  /*e790*/  IMAD.WIDE.U32 R2, R4, c[0x0][0x218], R2 ;  /* 0x0000860004027a25 */ /* 0x000fe800078e0002 */
[----:B------:R-:W-:Y:S04]  /*e7a0*/  IMAD R0, R0, c[0x0][0x218], RZ ;  /* 0x0000860000007a24 */ /* 0x000fe800078e02ff */
[----:B------:R-:W-:Y:S01]  /*e7b0*/  IMAD R20, R4, c[0x0][0x21c], R0 ;  /* 0x0000870004147a24 */ /* 0x000fe200078e0200 */
[----:B------:R-:W-:Y:S01]  /*e7c0*/  IADD3 R0, P0, R2, UR24, RZ ;  /* 0x0000001802007c10 */ /* 0x000fe2000ff1e0ff */
[C---:B-1----:R-:W-:Y:S03]  /*e7d0*/  HMMA.16816.F32.BF16 R4, R48.reuse, R8, RZ ;  /* 0x000000083004723c */ /* 0x042fe600000418ff */
[----:B------:R-:W-:Y:S02]  /*e7e0*/  IADD3.X R20, R3, UR8, R20, P0, !PT ;  /* 0x0000000803147c10 */ /* 0x000fe400087fe414 */
[C---:B------:R-:W-:Y:S03]  /*e7f0*/  LEA R36, P0, R0.reuse, c[0x0][0x1f8], 0x1 ;  /* 0x00007e0000247a11 */ /* 0x040fe600078008ff */
[C---:B------:R-:W-:Y:S01]  /*e800*/  HMMA.16816.F32.BF16 R8, R48.reuse, R10, RZ ;  /* 0x0000000a3008723c */ /* 0x040fe200000418ff */
[----:B------:R-:W-:Y:S01]  /*e810*/  LEA.HI.X R20, R0, c[0x0][0x1fc], R20, 0x1, P0 ;  /* 0x00007f0000147a11 */ /* 0x000fe200000f0c14 */
[----:B------:R-:W-:Y:S04]  /*e820*/  SHFL.IDX PT, R3, R36, 0x1, 0x181f ;  /* 0x00381f0024037f89 */ /* 0x000fe800000e0000 */
[----:B------:R-:W1:Y:S02]  /*e830*/  SHFL.IDX PT, R0, R36, RZ, 0x181f ;  /* 0x00181fff24007589 */ /* 0x000e6400000e0000 */
[C---:B------:R-:W-:Y:S02]  /*e840*/  HMMA.16816.F32.BF16 R12, R48.reuse, R16, RZ ;  /* 0x00000010300c723c */ /* 0x040fe400000418ff */
[----:B------:R-:W4:Y:S04]  /*e850*/  SHFL.IDX PT, R2, R20, RZ, 0x181f ;  /* 0x00181fff14027589 */ /* 0x000f2800000e0000 */
[----:B------:R-:W2:Y:S02]  /*e860*/  SHFL.IDX PT, R28, R20, 0x1, 0x181f ;  /* 0x00381f00141c7f89 */ /* 0x000ea400000e0000 */
[C---:B------:R-:W-:Y:S02]  /*e870*/  HMMA.16816.F32.BF16 R16, R48.reuse, R18, RZ ;  /* 0x000000123010723c */ /* 0x040fe400000418ff */
[----:B------:R-:W3:Y:S02]  /*e880*/  SHFL.IDX PT, R36, R36, 0x2, 0x181f ;  /* 0x00581f0024247f89 */ /* 0x000ee400000e0000 */
[----:B-1----:R-:W-:Y:S05]  /*e890*/  IADD3 R22, P0, R0, R55, RZ ;  /* 0x0000003700167210 */ /* 0x002fea0007f1e0ff */
[----:B----4-:R-:W-:Y:S03]  /*e8a0*/  IMAD.X R23, R2, 0x1, R54, P0 ;  /* 0x0000000102177824 */ /* 0x010fe600000e0636 */
[----:B------:R-:W-:Y:S02]  /*e8b0*/  IADD3 R44, P0, R0, R29, RZ ;  /* 0x0000001d002c7210 */ /* 0x000fe40007f1e0ff */
[----:B------:R1:W-:Y:S03]  /*e8c0*/  LDGSTS.E.BYPASS.LTC128B.128 [R252], [R22.64], !P2 ;  /* 0x0000000016fc7fae */ /* 0x0003e6000d101d50 */
[----:B------:R-:W-:Y:S01]  /*e8d0*/  IMAD.X R45, R2, 0x1, R53, P0 ;  /* 0x00000001022d7824 */ /* 0x000fe200000e0635 */
[-C--:B------:R-:W-:Y:S04]  /*e8e0*/  IADD3 R38, P0, R0, R52.reuse, RZ ;  /* 0x0000003400267210 */ /* 0x080fe80007f1e0ff */
[----:B------:R4:W-:Y:S01]  /*e8f0*/  LDGSTS.E.BYPASS.LTC128B.128 [R252+0x3000], [R44.64], !P5 ;  /* 0x030000002cfc7fae */ /* 0x0009e2000e901d50 */
[----:B------:R-:W-:Y:S01]  /*e900*/  IMAD.X R39, R2, 0x1, R173, P0 ;  /* 0x0000000102277824 */ /* 0x000fe200000e06ad */
[----:B------:R-:W-:Y:S02]  /*e910*/  IADD3 R46, P0, R0, R37, RZ ;  /* 0x00000025002e7210 */ /* 0x000fe40007f1e0ff */
[----:B------:R1:W3:Y:S03]  /*e920*/  SHFL.IDX PT, R0, R20, 0x2, 0x181f ;  /* 0x00581f0014007f89 */ /* 0x0002e600000e0000 */
[----:B------:R-:W-:Y:S01]  /*e930*/  IMAD.X R47, R2, 0x1, R172, P0 ;  /* 0x00000001022f7824 */ /* 0x000fe200000e06ac */
[----:B------:R3:W-:Y:S01]  /*e940*/  LDGSTS.E.BYPASS.LTC128B.128 [R252+0x6000], [R38.64], !P4 ;  /* 0x0600000026fc7fae */ /* 0x0007e2000e101d50 */
[C---:B------:R-:W-:Y:S03]  /*e950*/  IADD3 R30, P0, R3.reuse, R55, RZ ;  /* 0x00000037031e7210 */ /* 0x040fe60007f1e0ff */
[----:B------:R3:W-:Y:S02]  /*e960*/  LDGSTS.E.BYPASS.LTC128B.128 [R252+0x9000], [R46.64], !P6 ;  /* 0x090000002efc7fae */ /* 0x0007e4000f101d50 */
[C---:B--2---:R-:W-:Y:S05]  /*e970*/  IMAD.X R31, R28.reuse, 0x1, R54, P0 ;  /* 0x000000011c1f7824 */ /* 0x044fea00000e0636 */
[----:B------:R2:W-:Y:S01]  /*e980*/  LDGSTS.E.BYPASS.LTC128B.128 [R252+0x1000], [R30.64], !P2 ;  /* 0x010000001efc7fae */ /* 0x0005e2000d101d50 */
[C---:B-1----:R-:W-:Y:S01]  /*e990*/  HMMA.16816.F32.BF16 R20, R48.reuse, R24, RZ ;  /* 0x000000183014723c */ /* 0x042fe200000418ff */
[C---:B----4-:R-:W-:Y:S05]  /*e9a0*/  IADD3 R44, P0, R3.reuse, R29, RZ ;  /* 0x0000001d032c7210 */ /* 0x050fea0007f1e0ff */
[C---:B------:R-:W-:Y:S02]  /*e9b0*/  IMAD.X R45, R28.reuse, 0x1, R53, P0 ;  /* 0x000000011c2d7824 */ /* 0x040fe400000e0635 */
[C---:B------:R-:W-:Y:S01]  /*e9c0*/  HMMA.16816.F32.BF16 R24, R48.reuse, R26, RZ ;  /* 0x0000001a3018723c */ /* 0x040fe200000418ff */
[CC--:B---3--:R-:W-:Y:S02]  /*e9d0*/  IADD3 R38, P0, R3.reuse, R52.reuse, RZ ;  /* 0x0000003403267210 */ /* 0x0c8fe40007f1e0ff */
[----:B------:R1:W-:Y:S03]  /*e9e0*/  LDGSTS.E.BYPASS.LTC128B.128 [R252+0x4000], [R44.64], !P5 ;  /* 0x040000002cfc7fae */ /* 0x0003e6000e901d50 */
[C---:B------:R-:W-:Y:S01]  /*e9f0*/  IMAD.X R39, R28.reuse, 0x1, R173, P0 ;  /* 0x000000011c277824 */ /* 0x040fe200000e06ad */
[----:B------:R-:W-:Y:S04]  /*ea00*/  IADD3 R46, P0, R3, R37, RZ ;  /* 0x00000025032e7210 */ /* 0x000fe80007f1e0ff */
[----:B------:R3:W-:Y:S01]  /*ea10*/  LDGSTS.E.BYPASS.LTC128B.128 [R252+0x7000], [R38.64], !P4 ;  /* 0x0700000026fc7fae */ /* 0x0007e2000e101d50 */
[----:B------:R-:W-:Y:S01]  /*ea20*/  IMAD.X R47, R28, 0x1, R172, P0 ;  /* 0x000000011c2f7824 */ /* 0x000fe200000e06ac */
[----:B------:R-:W-:Y:S02]  /*ea30*/  IADD3 R2, P0, R36, R55, RZ ;  /* 0x0000003724027210 */ /* 0x000fe40007f1e0ff */
[----:B------:R4:W5:Y:S03]  /*ea40*/  LDL.LU R55, [R1+0x84] ;  /* 0x0000840001377983 */ /* 0x0009660000300800 */
[----:B------:R-:W-:Y:S01]  /*ea50*/  IMAD.X R3, R0, 0x1, R54, P0 ;  /* 0x0000000100037824 */ /* 0x000fe200000e0636 */
[----:B------:R1:W-:Y:S04]  /*ea60*/  LDGSTS.E.BYPASS.LTC128B.128 [R252+0xa000], [R46.64], !P6 ;  /* 0x0a0000002efc7fae */ /* 0x0003e8000f101d50 */
[----:B------:R1:W-:Y:S04]  /*ea70*/  LDGSTS.E.BYPASS.LTC128B.128 [R252+0x2000], [R2.64], !P2 ;  /* 0x0200000002fc7fae */ /* 0x0003e8000d101d50 */
[----:B------:R4:W5:Y:S01]  /*ea80*/  LDL.LU R54, [R1+0x80] ;  /* 0x0000800001367983 */ /* 0x0009620000300800 */
[----:B---3--:R-:W-:Y:S02]  /*ea90*/  IADD3 R38, P0, R36, R29, RZ ;  /* 0x0000001d24267210 */ /* 0x008fe40007f1e0ff */
[C---:B--2---:R-:W-:Y:S03]  /*eaa0*/  HMMA.16816.F32.BF16 R28, R48.reuse, R32, RZ ;  /* 0x00000020301c723c */ /* 0x044fe600000418ff */
[----:B------:R-:W-:Y:S02]  /*eab0*/  IMAD.X R39, R0, 0x1, R53, P0 ;  /* 0x0000000100277824 */ /* 0x000fe400000e0635 */
[----:B------:R4:W5:Y:S03]  /*eac0*/  LDL.LU R53, [R1+0x7c] ;  /* 0x00007c0001357983 */ /* 0x0009660000300800 */
[C---:B------:R-:W-:Y:S01]  /*ead0*/  HMMA.16816.F32.BF16 R32, R48.reuse, R34, RZ ;  /* 0x000000223020723c */ /* 0x040fe200000418ff */
[----:B------:R2:W-:Y:S03]  /*eae0*/  LDGSTS.E.BYPASS.LTC128B.128 [R252+0x5000], [R38.64], !P5 ;  /* 0x0500000026fc7fae */ /* 0x0005e6000e901d50 */
[----:B-1----:R-:W-:Y:S02]  /*eaf0*/  IADD3 R2, P0, R36, R52, RZ ;  /* 0x0000003424027210 */ /* 0x002fe40007f1e0ff */
[----:B------:R4:W5:Y:S03]  /*eb00*/  LDL.LU R52, [R1+0x78] ;  /* 0x0000780001347983 */ /* 0x0009660000300800 */
[----:B------:R-:W-:Y:S03]  /*eb10*/  IMAD.X R3, R0, 0x1, R173, P0 ;  /* 0x0000000100037824 */ /* 0x000fe600000e06ad */
[----:B------:R-:W-:Y:S02]  /*eb20*/  IADD3 R44, P0, R36, R37, RZ ;  /* 0x00000025242c7210 */ /* 0x000fe40007f1e0ff */
[----:B------:R4:W-:Y:S03]  /*eb30*/  LDGSTS.E.BYPASS.LTC128B.128 [R252+0x8000], [R2.64], !P4 ;  /* 0x0800000002fc7fae */ /* 0x0009e6000e101d50 */
[----:B------:R-:W-:Y:S01]  /*eb40*/  IMAD.X R45, R0, 0x1, R172, P0 ;  /* 0x00000001002d7824 */ /* 0x000fe200000e06ac */
[----:B------:R-:W-:Y:S04]  /*eb50*/  PLOP3.LUT P0, PT, PT, PT, UP0, 0x80, 0x0 ;  /* 0x000000000000781c */ /* 0x000fe80003f0f008 */
[----:B------:R1:W-:Y:S04]  /*eb60*/  LDGSTS.E.BYPASS.LTC128B.128 [R252+0xb000], [R44.64], !P6 ;  /* 0x0b0000002cfc7fae */ /* 0x0003e8000f101d50 */
[----:B------:R-:W0:Y:S01]  /*eb70*/  LDGDEPBAR ;  /* 0x00000000000079af */ /* 0x000e220000000000 */
[C---:B--2---:R-:W-:Y:S08]  /*eb80*/  HMMA.16816.F32.BF16 R36, R48.reuse, R40, RZ ;  /* 0x000000283024723c */ /* 0x044ff000000418ff */
        /* <DEDUP_REMOVED lines=21> */
[----:B------:R-:W4:Y:S07]  /*ece0*/  LDSM.16.M88.4 R188, [R222+0xe100] ;  /* 0x00e10000debc783b */ /* 0x000f2e0000000200 */
        /* <DEDUP_REMOVED lines=9> */
[C---:B------:R-:W-:Y:S08]  /*ed80*/  HMMA.16816.F32.BF16 R28, R184.reuse, R204, R28 ;  /* 0x000000ccb81c723c */ /* 0x040ff0000004181c */
[C---:B------:R-:W-:Y:S01]  /*ed90*/  HMMA.16816.F32.BF16 R32, R184.reuse, R206, R32 ;  /* 0x000000ceb820723c */ /* 0x040fe20000041820 */
[----:B------:R-:W-:Y:S07]  /*eda0*/  LDSM.16.M88.4 R204, [R221+0x1800] ;  /* 0x00180000ddcc783b */ /* 0x000fee0000000200 */
[C---:B----4-:R-:W-:Y:S08]  /*edb0*/  HMMA.16816.F32.BF16 R36, R184.reuse, R188, R36 ;  /* 0x000000bcb824723c */ /* 0x050ff00000041824 */
        /* <DEDUP_REMOVED lines=249> */
.L_x_3444:
        /* <DEDUP_REMOVED lines=48> */
[----:B------:R-:W-:Y:S01]  /*10050*/  UIADD3 UR6, UR6, -0x1, URZ ;  /* 0xffffffff06067890 */ /* 0x000fe2000fffe03f */
        /* <DEDUP_REMOVED lines=9> */
[----:B------:R-:W-:Y:S08]  /*100f0*/  SHFL.BFLY PT, R3, R0, 0x1, 0x1f ;  /* 0x0c201f0000037f89 */ /* 0x000ff000000e0000 */
[----:B------:R-:W1:Y:S02]  /*10100*/  SHFL.BFLY PT, R172, R173, 0x1, 0x1f ;  /* 0x0c201f00adac7f89 */ /* 0x000e6400000e0000 */
[----:B-1----:R-:W-:Y:S02]  /*10110*/  FMNMX.FTZ R173, R173, R172, !PT ;  /* 0x000000acadad7209 */ /* 0x002fe40007810000 */
[----:B------:R-:W-:Y:S03]  /*10120*/  FMNMX.FTZ R172, R3, R0, !PT ;  /* 0x0000000003ac7209 */ /* 0x000fe60007810000 */
[C---:B------:R-:W-:Y:S02]  /*10130*/  FADD.FTZ R2, -R173.reuse, R174 ;  /* 0x000000aead027221 */ /* 0x040fe40000010100 */
[----:B------:R-:W-:Y:S02]  /*10140*/  FMUL.FTZ R174, R173, c[0x0][0x2d0] ;  /* 0x0000b400adae7a20 */ /* 0x000fe40000410000 */
[----:B------:R-:W-:Y:S02]  /*10150*/  FMUL.FTZ R0, R2, c[0x0][0x2d0] ;  /* 0x0000b40002007a20 */ /* 0x000fe40000410000 */
[----:B------:R-:W-:Y:S02]  /*10160*/  FMUL.FTZ R3, R172, c[0x0][0x2d0] ;  /* 0x0000b400ac037a20 */ /* 0x000fe40000410000 */
[----:B------:R1:W2:Y:S01]  /*10170*/  MUFU.EX2 R2, R0 ;  /* 0x0000000000027308 */ /* 0x0002a20000000800 */
[--C-:B------:R-:W-:Y:S02]  /*10180*/  FFMA.FTZ R8, R8, c[0x0][0x2d0], -R174.reuse ;  /* 0x0000b40008087a23 */ /* 0x100fe400000108ae */
[--C-:B------:R-:W-:Y:S02]  /*10190*/  FFMA.FTZ R9, R9, c[0x0][0x2d0], -R174.reuse ;  /* 0x0000b40009097a23 */ /* 0x100fe400000108ae */
[--C-:B------:R-:W-:Y:S02]  /*101a0*/  FFMA.FTZ R10, R10, c[0x0][0x2d0], -R3.reuse ;  /* 0x0000b4000a0a7a23 */ /* 0x100fe40000010803 */
[--C-:B------:R-:W-:Y:S02]  /*101b0*/  FFMA.FTZ R11, R11, c[0x0][0x2d0], -R3.reuse ;  /* 0x0000b4000b0b7a23 */ /* 0x100fe40000010803 */
[--C-:B------:R-:W-:Y:S01]  /*101c0*/  FFMA.FTZ R4, R4, c[0x0][0x2d0], -R174.reuse ;  /* 0x0000b40004047a23 */ /* 0x100fe200000108ae */
[----:B------:R3:W-:Y:S01]  /*101d0*/  MUFU.EX2 R212, R8 ;  /* 0x0000000800d47308 */ /* 0x0007e20000000800 */
[--C-:B------:R-:W-:Y:S02]  /*101e0*/  FFMA.FTZ R5, R5, c[0x0][0x2d0], -R174.reuse ;  /* 0x0000b40005057a23 */ /* 0x100fe400000108ae */
[--C-:B------:R-:W-:Y:S02]  /*101f0*/  FFMA.FTZ R6, R6, c[0x0][0x2d0], -R3.reuse ;  /* 0x0000b40006067a23 */ /* 0x100fe40000010803 */
[--C-:B------:R-:W-:Y:S02]  /*10200*/  FFMA.FTZ R7, R7, c[0x0][0x2d0], -R3.reuse ;  /* 0x0000b40007077a23 */ /* 0x100fe40000010803 */
[--C-:B------:R-:W-:Y:S02]  /*10210*/  FFMA.FTZ R12, R12, c[0x0][0x2d0], -R174.reuse ;  /* 0x0000b4000c0c7a23 */ /* 0x100fe400000108ae */
[--C-:B------:R-:W-:Y:S01]  /*10220*/  FFMA.FTZ R13, R13, c[0x0][0x2d0], -R174.reuse ;  /* 0x0000b4000d0d7a23 */ /* 0x100fe200000108ae */
[----:B------:R4:W-:Y:S01]  /*10230*/  MUFU.EX2 R200, R4 ;  /* 0x0000000400c87308 */ /* 0x0009e20000000800 */
[--C-:B------:R-:W-:Y:S02]  /*10240*/  FFMA.FTZ R14, R14, c[0x0][0x2d0], -R3.reuse ;  /* 0x0000b4000e0e7a23 */ /* 0x100fe40000010803 */
[----:B------:R-:W-:Y:S02]  /*10250*/  FFMA.FTZ R15, R15, c[0x0][0x2d0], -R3 ;  /* 0x0000b4000f0f7a23 */ /* 0x000fe40000010803 */
[----:B-1----:R-:W-:Y:S02]  /*10260*/  FADD.FTZ R0, -R172, R175 ;  /* 0x000000afac007221 */ /* 0x002fe40000010100 */
[----:B--2---:R-:W-:Y:S02]  /*10270*/  FMUL.FTZ R132, R2, R132 ;  /* 0x0000008402847220 */ /* 0x004fe40000410000 */
[----:B------:R-:W-:Y:S01]  /*10280*/  FMUL.FTZ R0, R0, c[0x0][0x2d0] ;  /* 0x0000b40000007a20 */ /* 0x000fe20000410000 */
[----:B------:R-:W1:Y:S01]  /*10290*/  MUFU.EX2 R211, R5 ;  /* 0x0000000500d37308 */ /* 0x000e620000000800 */
[C---:B------:R-:W-:Y:S02]  /*102a0*/  FMUL.FTZ R133, R2.reuse, R133 ;  /* 0x0000008502857220 */ /* 0x040fe40000410000 */
[C---:B------:R-:W-:Y:S02]  /*102b0*/  FMUL.FTZ R136, R2.reuse, R136 ;  /* 0x0000008802887220 */ /* 0x040fe40000410000 */
[C---:B---3--:R-:W-:Y:S02]  /*102c0*/  FMUL.FTZ R8, R2.reuse, R180 ;  /* 0x000000b402087220 */ /* 0x048fe40000410000 */
[C---:B------:R-:W-:Y:S02]  /*102d0*/  FMUL.FTZ R137, R2.reuse, R137 ;  /* 0x0000008902897220 */ /* 0x040fe40000410000 */
[C---:B------:R-:W-:Y:S01]  /*102e0*/  FMUL.FTZ R140, R2.reuse, R140 ;  /* 0x0000008c028c7220 */ /* 0x040fe20000410000 */
[----:B------:R-:W2:Y:S01]  /*102f0*/  MUFU.EX2 R0, R0 ;  /* 0x0000000000007308 */ /* 0x000ea20000000800 */
[C---:B------:R-:W-:Y:S02]  /*10300*/  FMUL.FTZ R141, R2.reuse, R141 ;  /* 0x0000008d028d7220 */ /* 0x040fe40000410000 */
[C---:B------:R-:W-:Y:S02]  /*10310*/  FMUL.FTZ R144, R2.reuse, R144 ;  /* 0x0000009002907220 */ /* 0x040fe40000410000 */
[C---:B----4-:R-:W-:Y:S02]  /*10320*/  FMUL.FTZ R4, R2.reuse, R176 ;  /* 0x000000b002047220 */ /* 0x050fe40000410000 */
[C---:B------:R-:W-:Y:S02]  /*10330*/  FMUL.FTZ R145, R2.reuse, R145 ;  /* 0x0000009102917220 */ /* 0x040fe40000410000 */
[C---:B------:R-:W-:Y:S01]  /*10340*/  FMUL.FTZ R148, R2.reuse, R148 ;  /* 0x0000009402947220 */ /* 0x040fe20000410000 */
[----:B------:R3:W4:Y:S01]  /*10350*/  MUFU.EX2 R214, R9 ;  /* 0x0000000900d67308 */ /* 0x0007220000000800 */
[----:B------:R-:W-:Y:S02]  /*10360*/  FMUL.FTZ R149, R2, R149 ;  /* 0x0000009502957220 */ /* 0x000fe40000410000 */
[--C-:B------:R-:W-:Y:S01]  /*10370*/  FFMA.FTZ R16, R16, c[0x0][0x2d0], -R174.reuse ;  /* 0x0000b40010107a23 */ /* 0x100fe200000108ae */
[----:B-1----:R-:W-:Y:S01]  /*10380*/  F2FP.BF16.PACK_AB R176, R211, R200 ;  /* 0x000000c8d3b0723e */ /* 0x002fe200000010ff */
[----:B------:R-:W-:Y:S02]  /*10390*/  FMUL.FTZ R5, R2, R177 ;  /* 0x000000b102057220 */ /* 0x000fe40000410000 */
[--C-:B------:R-:W-:Y:S02]  /*103a0*/  FFMA.FTZ R17, R17, c[0x0][0x2d0], -R174.reuse ;  /* 0x0000b40011117a23 */ /* 0x100fe400000108ae */
[--C-:B------:R-:W-:Y:S01]  /*103b0*/  FFMA.FTZ R18, R18, c[0x0][0x2d0], -R3.reuse ;  /* 0x0000b40012127a23 */ /* 0x100fe20000010803 */
[----:B------:R1:W-:Y:S01]  /*103c0*/  MUFU.EX2 R209, R6 ;  /* 0x0000000600d17308 */ /* 0x0003e20000000800 */
        /* <DEDUP_REMOVED lines=8> */
[----:B---3--:R-:W-:Y:S02]  /*10450*/  FMUL.FTZ R9, R2, R181 ;  /* 0x000000b502097220 */ /* 0x008fe40000410000 */
[C---:B------:R-:W-:Y:S02]  /*10460*/  FMUL.FTZ R143, R0.reuse, R143 ;  /* 0x0000008f008f7220 */ /* 0x040fe40000410000 */
[C---:B------:R-:W-:Y:S01]  /*10470*/  FMUL.FTZ R146, R0.reuse, R146 ;  /* 0x0000009200927220 */ /* 0x040fe20000410000 */
[----:B------:R3:W-:Y:S01]  /*10480*/  MUFU.EX2 R213, R10 ;  /* 0x0000000a00d57308 */ /* 0x0007e20000000800 */
[C---:B------:R-:W-:Y:S02]  /*10490*/  FMUL.FTZ R147, R0.reuse, R147 ;  /* 0x0000009300937220 */ /* 0x040fe40000410000 */
[C---:B------:R-:W-:Y:S02]  /*104a0*/  FMUL.FTZ R150, R0.reuse, R150 ;  /* 0x0000009600967220 */ /* 0x040fe40000410000 */
[----:B-1----:R-:W-:Y:S01]  /*104b0*/  FMUL.FTZ R6, R0, R178 ;  /* 0x000000b200067220 */ /* 0x002fe20000410000 */
[----:B----4-:R-:W-:Y:S01]  /*104c0*/  F2FP.BF16.PACK_AB R178, R214, R212 ;  /* 0x000000d4d6b2723e */ /* 0x010fe200000010ff */
[----:B------:R-:W-:Y:S02]  /*104d0*/  FMUL.FTZ R151, R0, R151 ;  /* 0x0000009700977220 */ /* 0x000fe40000410000 */
[--C-:B------:R-:W-:Y:S01]  /*104e0*/  FFMA.FTZ R21, R21, c[0x0][0x2d0], -R174.reuse ;  /* 0x0000b40015157a23 */ /* 0x100fe200000108ae */
[----:B------:R-:W1:Y:S01]  /*104f0*/  MUFU.EX2 R215, R11 ;  /* 0x0000000b00d77308 */ /* 0x000e620000000800 */
[--C-:B------:R-:W-:Y:S02]  /*10500*/  FFMA.FTZ R22, R22, c[0x0][0x2d0], -R3.reuse ;  /* 0x0000b40016167a23 */ /* 0x100fe40000010803 */
[--C-:B------:R-:W-:Y:S01]  /*10510*/  FFMA.FTZ R23, R23, c[0x0][0x2d0], -R3.reuse ;  /* 0x0000b40017177a23 */ /* 0x100fe20000010803 */
[----:B--2---:R-:W-:Y:S01]  /*10520*/  F2FP.BF16.PACK_AB R177, R210, R209 ;  /* 0x000000d1d2b1723e */ /* 0x004fe200000010ff */
[----:B------:R-:W-:Y:S02]  /*10530*/  FMUL.FTZ R7, R0, R179 ;  /* 0x000000b300077220 */ /* 0x000fe40000410000 */
[--C-:B------:R-:W-:Y:S02]  /*10540*/  FFMA.FTZ R24, R24, c[0x0][0x2d0], -R174.reuse ;  /* 0x0000b40018187a23 */ /* 0x100fe400000108ae */
[--C-:B------:R-:W-:Y:S01]  /*10550*/  FFMA.FTZ R25, R25, c[0x0][0x2d0], -R174.reuse ;  /* 0x0000b40019197a23 */ /* 0x100fe200000108ae */
[----:B------:R-:W-:Y:S01]  /*10560*/  MUFU.EX2 R208, R12 ;  /* 0x0000000c00d07308 */ /* 0x000fe20000000800 */
[--C-:B------:R-:W-:Y:S02]  /*10570*/  FFMA.FTZ R26, R26, c[0x0][0x2d0], -R3.reuse ;  /* 0x0000b4001a1a7a23 */ /* 0x100fe40000010803 */
[--C-:B------:R-:W-:Y:S02]  /*10580*/  FFMA.FTZ R27, R27, c[0x0][0x2d0], -R3.reuse ;  /* 0x0000b4001b1b7a23 */ /* 0x100fe40000010803 */
[----:B---3--:R-:W-:Y:S02]  /*10590*/  FMUL.FTZ R10, R0, R182 ;  /* 0x000000b6000a7220 */ /* 0x008fe40000410000 */
[--C-:B------:R-:W-:Y:S02]  /*105a0*/  FFMA.FTZ R28, R28, c[0x0][0x2d0], -R174.reuse ;  /* 0x0000b4001c1c7a23 */ /* 0x100fe400000108ae */
[--C-:B------:R-:W-:Y:S01]  /*105b0*/  FFMA.FTZ R29, R29, c[0x0][0x2d0], -R174.reuse ;  /* 0x0000b4001d1d7a23 */ /* 0x100fe200000108ae */
[----:B------:R-:W2:Y:S01]  /*105c0*/  MUFU.EX2 R207, R13 ;  /* 0x0000000d00cf7308 */ /* 0x000ea20000000800 */
[--C-:B------:R-:W-:Y:S02]  /*105d0*/  FFMA.FTZ R30, R30, c[0x0][0x2d0], -R3.reuse ;  /* 0x0000b4001e1e7a23 */ /* 0x100fe40000010803 */
[--C-:B------:R-:W-:Y:S01]  /*105e0*/  FFMA.FTZ R31, R31, c[0x0][0x2d0], -R3.reuse ;  /* 0x0000b4001f1f7a23 */ /* 0x100fe20000010803 */
[----:B-1----:R-:W-:Y:S01]  /*105f0*/  F2FP.BF16.PACK_AB R179, R215, R213 ;  /* 0x000000d5d7b3723e */ /* 0x002fe200000010ff */
[----:B------:R-:W-:Y:S02]  /*10600*/  FMUL.FTZ R11, R0, R183 ;  /* 0x000000b7000b7220 */ /* 0x000fe40000410000 */
[----:B------:R-:W1:Y:S01]  /*10610*/  LDSM.16.MT88.4 R180, [R219+0x100] ;  /* 0x00010000dbb4783b */ /* 0x000e620000004200 */
[--C-:B------:R-:W-:Y:S02]  /*10620*/  FFMA.FTZ R32, R32, c[0x0][0x2d0], -R174.reuse ;  /* 0x0000b40020207a23 */ /* 0x100fe400000108ae */
[----:B------:R-:W-:Y:S01]  /*10630*/  MUFU.EX2 R206, R14 ;  /* 0x0000000e00ce7308 */ /* 0x000fe20000000800 */
[C---:B------:R-:W-:Y:S05]  /*10640*/  HMMA.16816.F32.BF16 R4, R176.reuse, R184, R4 ;  /* 0x000000b8b004723c */ /* 0x040fea0000041804 */
[--C-:B------:R-:W-:Y:S02]  /*10650*/  FFMA.FTZ R33, R33, c[0x0][0x2d0], -R174.reuse ;  /* 0x0000b40021217a23 */ /* 0x100fe400000108ae */
[--C-:B------:R-:W-:Y:S01]  /*10660*/  FFMA.FTZ R34, R34, c[0x0][0x2d0], -R3.reuse ;  /* 0x0000b40022227a23 */ /* 0x100fe20000010803 */
[C---:B------:R-:W-:Y:S01]  /*10670*/  HMMA.16816.F32.BF16 R8, R176.reuse, R186, R8 ;  /* 0x000000bab008723c */ /* 0x040fe20000041808 */
[----:B------:R-:W3:Y:S01]  /*10680*/  LDSM.16.MT88.4 R184, [R217+0x3100] ;  /* 0x00310000d9b8783b */ /* 0x000ee20000004200 */
[----:B------:R4:W5:Y:S02]  /*10690*/  MUFU.EX2 R205, R15 ;  /* 0x0000000f00cd7308 */ /* 0x0009640000000800 */
[--C-:B------:R-:W-:Y:S02]  /*106a0*/  FFMA.FTZ R35, R35, c[0x0][0x2d0], -R3.reuse ;  /* 0x0000b40023237a23 */ /* 0x100fe40000010803 */
[C---:B------:R-:W-:Y:S02]  /*106b0*/  FMUL.FTZ R152, R2.reuse, R152 ;  /* 0x0000009802987220 */ /* 0x040fe40000410000 */
[C---:B------:R-:W-:Y:S04]  /*106c0*/  HMMA.16816.F32.BF16 R132, R176.reuse, R188, R132 ;  /* 0x000000bcb084723c */ /* 0x040fe80000041884 */
[----:B------:R-:W-:Y:S01]  /*106d0*/  MUFU.EX2 R204, R16 ;  /* 0x0000001000cc7308 */ /* 0x000fe20000000800 */
[----:B------:R-:W-:Y:S02]  /*106e0*/  FMUL.FTZ R153, R2, R153 ;  /* 0x0000009902997220 */ /* 0x000fe40000410000 */
[C---:B------:R-:W-:Y:S01]  /*106f0*/  FMUL.FTZ R154, R0.reuse, R154 ;  /* 0x0000009a009a7220 */ /* 0x040fe20000410000 */
[C---:B------:R-:W-:Y:S01]  /*10700*/  HMMA.16816.F32.BF16 R136, R176.reuse, R190, R136 ;  /* 0x000000beb088723c */ /* 0x040fe20000041888 */
[----:B------:R-:W2:Y:S03]  /*10710*/  LDSM.16.MT88.4 R188, [R218+0x3100] ;  /* 0x00310000dabc783b */ /* 0x000ea60000004200 */
[----:B------:R-:W-:Y:S02]  /*10720*/  FMUL.FTZ R155, R0, R155 ;  /* 0x0000009b009b7220 */ /* 0x000fe40000410000 */
[----:B------:R-:W2:Y:S01]  /*10730*/  MUFU.EX2 R203, R17 ;  /* 0x0000001100cb7308 */ /* 0x000ea20000000800 */
[C---:B------:R-:W-:Y:S01]  /*10740*/  FMUL.FTZ R156, R2.reuse, R156 ;  /* 0x0000009c029c7220 */ /* 0x040fe20000410000 */
[C---:B------:R-:W-:Y:S01]  /*10750*/  HMMA.16816.F32.BF16 R140, R176.reuse, R192, R140 ;  /* 0x000000c0b08c723c */ /* 0x040fe2000004188c */
[----:B----4-:R-:W-:Y:S03]  /*10760*/  LDSM.16.MT88.4 R12, [R219+0x9100] ;  /* 0x00910000db0c783b */ /* 0x010fe60000004200 */
[----:B------:R-:W-:Y:S02]  /*10770*/  FMUL.FTZ R157, R2, R157 ;  /* 0x0000009d029d7220 */ /* 0x000fe40000410000 */
[C---:B------:R-:W-:Y:S02]  /*10780*/  FMUL.FTZ R158, R0.reuse, R158 ;  /* 0x0000009e009e7220 */ /* 0x040fe40000410000 */
[C---:B------:R-:W-:Y:S01]  /*10790*/  HMMA.16816.F32.BF16 R144, R176.reuse, R194, R144 ;  /* 0x000000c2b090723c */ /* 0x040fe20000041890 */
[----:B------:R-:W-:Y:S03]  /*107a0*/  MUFU.EX2 R202, R18 ;  /* 0x0000001200ca7308 */ /* 0x000fe60000000800 */
[----:B------:R-:W-:Y:S02]  /*107b0*/  FMUL.FTZ R159, R0, R159 ;  /* 0x0000009f009f7220 */ /* 0x000fe40000410000 */
[C---:B------:R-:W-:Y:S02]  /*107c0*/  FMUL.FTZ R160, R2.reuse, R160 ;  /* 0x000000a002a07220 */ /* 0x040fe40000410000 */
[C---:B-1----:R-:W-:Y:S03]  /*107d0*/  HMMA.16816.F32.BF16 R148, R176.reuse, R180, R148 ;  /* 0x000000b4b094723c */ /* 0x042fe60000041894 */
[----:B------:R1:W4:Y:S01]  /*107e0*/  MUFU.EX2 R201, R19 ;  /* 0x0000001300c97308 */ /* 0x0003220000000800 */
[----:B------:R-:W-:Y:S02]  /*107f0*/  FMUL.FTZ R161, R2, R161 ;  /* 0x000000a102a17220 */ /* 0x000fe40000410000 */
[C---:B------:R-:W-:Y:S02]  /*10800*/  FMUL.FTZ R162, R0.reuse, R162 ;  /* 0x000000a200a27220 */ /* 0x040fe40000410000 */
[C---:B------:R-:W-:Y:S01]  /*10810*/  HMMA.16816.F32.BF16 R152, R176.reuse, R182, R152 ;  /* 0x000000b6b098723c */ /* 0x040fe20000041898 */
[----:B------:R-:W4:Y:S03]  /*10820*/  LDSM.16.MT88.4 R180, [R220+0x3100] ;  /* 0x00310000dcb4783b */ /* 0x000f260000004200 */
[----:B------:R-:W-:Y:S01]  /*10830*/  FMUL.FTZ R163, R0, R163 ;  /* 0x000000a300a37220 */ /* 0x000fe20000410000 */
[----:B------:R-:W-:Y:S01]  /*10840*/  MUFU.EX2 R199, R20 ;  /* 0x0000001400c77308 */ /* 0x000fe20000000800 */
[C---:B------:R-:W-:Y:S02]  /*10850*/  FMUL.FTZ R164, R2.reuse, R164 ;  /* 0x000000a402a47220 */ /* 0x040fe40000410000 */
[C---:B---3--:R-:W-:Y:S04]  /*10860*/  HMMA.16816.F32.BF16 R156, R176.reuse, R184, R156 ;  /* 0x000000b8b09c723c */ /* 0x048fe8000004189c */
[----:B------:R-:W-:Y:S02]  /*10870*/  FMUL.FTZ R165, R2, R165 ;  /* 0x000000a502a57220 */ /* 0x000fe40000410000 */
[C---:B------:R-:W-:Y:S01]  /*10880*/  FMUL.FTZ R166, R0.reuse, R166 ;  /* 0x000000a600a67220 */ /* 0x040fe20000410000 */
[----:B------:R-:W3:Y:S01]  /*10890*/  MUFU.EX2 R198, R21 ;  /* 0x0000001500c67308 */ /* 0x000ee20000000800 */
[C---:B------:R-:W-:Y:S01]  /*108a0*/  HMMA.16816.F32.BF16 R160, R176.reuse, R186, R160 ;  /* 0x000000bab0a0723c */ /* 0x040fe200000418a0 */
[----:B------:R-:W3:Y:S03]  /*108b0*/  LDSM.16.MT88.4 R184, [R219+0x3100] ;  /* 0x00310000dbb8783b */ /* 0x000ee60000004200 */
[----:B------:R-:W-:Y:S02]  /*108c0*/  FMUL.FTZ R167, R0, R167 ;  /* 0x000000a700a77220 */ /* 0x000fe40000410000 */
[C---:B------:R-:W-:Y:S02]  /*108d0*/  FMUL.FTZ R168, R2.reuse, R168 ;  /* 0x000000a802a87220 */ /* 0x040fe40000410000 */
[----:B------:R-:W-:Y:S01]  /*108e0*/  FMUL.FTZ R169, R2, R169 ;  /* 0x000000a902a97220 */ /* 0x000fe20000410000 */
[----:B-1----:R-:W-:Y:S01]  /*108f0*/  LDSM.16.MT88.4 R16, [R218+0x900] ;  /* 0x00090000da10783b */ /* 0x002fe20000004200 */
[----:B------:R-:W-:Y:S01]  /*10900*/  MUFU.EX2 R196, R22 ;  /* 0x0000001600c47308 */ /* 0x000fe20000000800 */
[C---:B--2---:R-:W-:Y:S03]  /*10910*/  HMMA.16816.F32.BF16 R164, R176.reuse, R188, R164 ;  /* 0x000000bcb0a4723c */ /* 0x044fe600000418a4 */
[C---:B------:R-:W-:Y:S02]  /*10920*/  FMUL.FTZ R170, R0.reuse, R170 ;  /* 0x000000aa00aa7220 */ /* 0x040fe40000410000 */
[----:B------:R-:W-:Y:S02]  /*10930*/  FMUL.FTZ R171, R0, R171 ;  /* 0x000000ab00ab7220 */ /* 0x000fe40000410000 */
[C---:B------:R-:W-:Y:S02]  /*10940*/  FMUL.FTZ R52, R2.reuse, R52 ;  /* 0x0000003402347220 */ /* 0x040fe40000410000 */
[----:B------:R1:W2:Y:S03]  /*10950*/  MUFU.EX2 R195, R23 ;  /* 0x0000001700c37308 */ /* 0x0002a60000000800 */
[C---:B------:R-:W-:Y:S01]  /*10960*/  HMMA.16816.F32.BF16 R168, R176.reuse, R190, R168 ;  /* 0x000000beb0a8723c */ /* 0x040fe200000418a8 */
[----:B------:R-:W2:Y:S02]  /*10970*/  LDSM.16.MT88.4 R188, [R217+0x6100] ;  /* 0x00610000d9bc783b */ /* 0x000ea40000004200 */
[----:B------:R-:W-:Y:S02]  /*10980*/  FMUL.FTZ R53, R2, R53 ;  /* 0x0000003502357220 */ /* 0x000fe40000410000 */
[C---:B------:R-:W-:Y:S02]  /*10990*/  FMUL.FTZ R54, R0.reuse, R54 ;  /* 0x0000003600367220 */ /* 0x040fe40000410000 */
[----:B------:R-:W-:Y:S01]  /*109a0*/  FMUL.FTZ R55, R0, R55 ;  /* 0x0000003700377220 */ /* 0x000fe20000410000 */
[----:B------:R-:W-:Y:S01]  /*109b0*/  MUFU.EX2 R197, R24 ;  /* 0x0000001800c57308 */ /* 0x000fe20000000800 */
[C---:B------:R-:W-:Y:S03]  /*109c0*/  FMUL.FTZ R56, R2.reuse, R56 ;  /* 0x0000003802387220 */ /* 0x040fe60000410000 */
[----:B------:R-:W-:Y:S02]  /*109d0*/  FMUL.FTZ R57, R2, R57 ;  /* 0x0000003902397220 */ /* 0x000fe40000410000 */
[C---:B----4-:R-:W-:Y:S03]  /*109e0*/  HMMA.16816.F32.BF16 R52, R176.reuse, R180, R52 ;  /* 0x000000b4b034723c */ /* 0x050fe60000041834 */
[C---:B------:R-:W-:Y:S01]  /*109f0*/  FMUL.FTZ R58, R0.reuse, R58 ;  /* 0x0000003a003a7220 */ /* 0x040fe20000410000 */
[----:B------:R-:W4:Y:S01]  /*10a00*/  MUFU.EX2 R194, R25 ;  /* 0x0000001900c27308 */ /* 0x000f220000000800 */
[----:B------:R-:W-:Y:S01]  /*10a10*/  FMUL.FTZ R59, R0, R59 ;  /* 0x0000003b003b7220 */ /* 0x000fe20000410000 */
[----:B-1----:R-:W-:Y:S01]  /*10a20*/  LDSM.16.MT88.4 R20, [R218+0x1100] ;  /* 0x00110000da14783b */ /* 0x002fe20000004200 */
[C---:B------:R-:W-:Y:S05]  /*10a30*/  FMUL.FTZ R60, R2.reuse, R60 ;  /* 0x0000003c023c7220 */ /* 0x040fea0000410000 */
[C---:B------:R-:W-:Y:S02]  /*10a40*/  HMMA.16816.F32.BF16 R56, R176.reuse, R182, R56 ;  /* 0x000000b6b038723c */ /* 0x040fe40000041838 */
[----:B------:R-:W-:Y:S01]  /*10a50*/  MUFU.EX2 R193, R26 ;  /* 0x0000001a00c17308 */ /* 0x000fe20000000800 */
[----:B------:R-:W1:Y:S01]  /*10a60*/  LDSM.16.MT88.4 R180, [R218+0x6100] ;  /* 0x00610000dab4783b */ /* 0x000e620000004200 */
[----:B------:R-:W-:Y:S02]  /*10a70*/  FMUL.FTZ R61, R2, R61 ;  /* 0x0000003d023d7220 */ /* 0x000fe40000410000 */
[C---:B------:R-:W-:Y:S02]  /*10a80*/  FMUL.FTZ R62, R0.reuse, R62 ;  /* 0x0000003e003e7220 */ /* 0x040fe40000410000 */
[----:B------:R-:W-:Y:S04]  /*10a90*/  FMUL.FTZ R63, R0, R63 ;  /* 0x0000003f003f7220 */ /* 0x000fe80000410000 */
[----:B------:R2:W1:Y:S01]  /*10aa0*/  MUFU.EX2 R192, R27 ;  /* 0x0000001b00c07308 */ /* 0x0004620000000800 */
[C---:B------:R-:W-:Y:S02]  /*10ab0*/  FMUL.FTZ R64, R2.reuse, R64 ;  /* 0x0000004002407220 */ /* 0x040fe40000410000 */
        /* <DEDUP_REMOVED lines=11> */
[----:B--2---:R-:W-:Y:S03]  /*10b70*/  LDSM.16.MT88.4 R24, [R220+0x1100] ;  /* 0x00110000dc18783b */ /* 0x004fe60000004200 */
[C---:B------:R-:W-:Y:S03]  /*10b80*/  HMMA.16816.F32.BF16 R68, R176.reuse, R188, R68 ;  /* 0x000000bcb044723c */ /* 0x040fe60000041844 */
        /* <DEDUP_REMOVED lines=55> */
[C---:B---3--:R-:W-:Y:S01]  /*10f00*/  HMMA.16816.F32.BF16 R108, R176.reuse, R184, R108 ;  /* 0x000000b8b06c723c */ /* 0x048fe2000004186c */
[----:B------:R-:W-:Y:S02]  /*10f10*/  MUFU.EX2 R185, R34 ;  /* 0x0000002200b97308 */ /* 0x000fe40000000800 */
[C---:B------:R-:W-:Y:S02]  /*10f20*/  FMUL.FTZ R114, R0.reuse, R114 ;  /* 0x0000007200727220 */ /* 0x040fe40000410000 */
[----:B------:R-:W-:Y:S02]  /*10f30*/  FMUL.FTZ R115, R0, R115 ;  /* 0x0000007300737220 */ /* 0x000fe40000410000 */
[C---:B------:R-:W-:Y:S02]  /*10f40*/  FMUL.FTZ R116, R2.reuse, R116 ;  /* 0x0000007402747220 */ /* 0x040fe40000410000 */
[----:B------:R-:W-:Y:S02]  /*10f50*/  FMUL.FTZ R117, R2, R117 ;  /* 0x0000007502757220 */ /* 0x000fe40000410000 */
[----:B------:R-:W-:Y:S01]  /*10f60*/  MUFU.EX2 R184, R35 ;  /* 0x0000002300b87308 */ /* 0x000fe20000000800 */
[C---:B------:R-:W-:Y:S03]  /*10f70*/  HMMA.16816.F32.BF16 R112, R176.reuse, R186, R112 ;  /* 0x000000bab070723c */ /* 0x040fe60000041870 */
[C---:B------:R-:W-:Y:S02]  /*10f80*/  FMUL.FTZ R118, R0.reuse, R118 ;  /* 0x0000007600767220 */ /* 0x040fe40000410000 */
[----:B------:R-:W-:Y:S02]  /*10f90*/  FMUL.FTZ R119, R0, R119 ;  /* 0x0000007700777220 */ /* 0x000fe40000410000 */
[C---:B------:R-:W-:Y:S02]  /*10fa0*/  FMUL.FTZ R120, R2.reuse, R120 ;  /* 0x0000007802787220 */ /* 0x040fe40000410000 */
[----:B------:R-:W-:Y:S03]  /*10fb0*/  MUFU.EX2 R187, R32 ;  /* 0x0000002000bb7308 */ /* 0x000fe60000000800 */
[C---:B--2---:R-:W-:Y:S03]  /*10fc0*/  HMMA.16816.F32.BF16 R116, R176.reuse, R188, R116 ;  /* 0x000000bcb074723c */ /* 0x044fe60000041874 */
[----:B------:R-:W-:Y:S02]  /*10fd0*/  FMUL.FTZ R121, R2, R121 ;  /* 0x0000007902797220 */ /* 0x000fe40000410000 */
[C---:B------:R-:W-:Y:S02]  /*10fe0*/  FMUL.FTZ R122, R0.reuse, R122 ;  /* 0x0000007a007a7220 */ /* 0x040fe40000410000 */
[----:B------:R-:W-:Y:S01]  /*10ff0*/  FMUL.FTZ R123, R0, R123 ;  /* 0x0000007b007b7220 */ /* 0x000fe20000410000 */
[----:B------:R-:W-:Y:S01]  /*11000*/  MUFU.EX2 R189, R30 ;  /* 0x0000001e00bd7308 */ /* 0x000fe20000000800 */
[C---:B------:R-:W-:Y:S03]  /*11010*/  FMUL.FTZ R124, R2.reuse, R124 ;  /* 0x0000007c027c7220 */ /* 0x040fe60000410000 */
[----:B------:R-:W-:Y:S02]  /*11020*/  FMUL.FTZ R125, R2, R125 ;  /* 0x0000007d027d7220 */ /* 0x000fe40000410000 */
[C---:B------:R-:W-:Y:S03]  /*11030*/  HMMA.16816.F32.BF16 R120, R176.reuse, R190, R120 ;  /* 0x000000beb078723c */ /* 0x040fe60000041878 */
[C---:B------:R-:W-:Y:S01]  /*11040*/  FMUL.FTZ R126, R0.reuse, R126 ;  /* 0x0000007e007e7220 */ /* 0x040fe20000410000 */
[----:B------:R-:W-:Y:S01]  /*11050*/  MUFU.EX2 R191, R28 ;  /* 0x0000001c00bf7308 */ /* 0x000fe20000000800 */
[----:B------:R-:W-:Y:S02]  /*11060*/  FMUL.FTZ R127, R0, R127 ;  /* 0x0000007f007f7220 */ /* 0x000fe40000410000 */
[C---:B------:R-:W-:Y:S02]  /*11070*/  FMUL.FTZ R128, R2.reuse, R128 ;  /* 0x0000008002807220 */ /* 0x040fe40000410000 */
[----:B------:R-:W-:Y:S03]  /*11080*/  FMUL.FTZ R129, R2, R129 ;  /* 0x0000008102817220 */ /* 0x000fe60000410000 */
[C---:B------:R-:W-:Y:S02]  /*11090*/  HMMA.16816.F32.BF16 R124, R176.reuse, R12, R124 ;  /* 0x0000000cb07c723c */ /* 0x040fe4000004187c */
[----:B------:R-:W2:Y:S01]  /*110a0*/  MUFU.EX2 R190, R29 ;  /* 0x0000001d00be7308 */ /* 0x000ea20000000800 */
[C---:B------:R-:W-:Y:S02]  /*110b0*/  FMUL.FTZ R130, R0.reuse, R130 ;  /* 0x0000008200827220 */ /* 0x040fe40000410000 */
[----:B------:R-:W-:Y:S02]  /*110c0*/  FMUL.FTZ R131, R0, R131 ;  /* 0x0000008300837220 */ /* 0x000fe40000410000 */
[----:B------:R-:W-:Y:S01]  /*110d0*/  F2FP.BF16.PACK_AB R12, R207, R208 ;  /* 0x000000d0cf0c723e */ /* 0x000fe200000010ff */
[--C-:B------:R-:W-:Y:S01]  /*110e0*/  FFMA.FTZ R36, R36, c[0x0][0x2d0], -R174.reuse ;  /* 0x0000b40024247a23 */ /* 0x100fe200000108ae */
[----:B-----5:R-:W-:Y:S03]  /*110f0*/  F2FP.BF16.PACK_AB R13, R205, R206 ;  /* 0x000000cecd0d723e */ /* 0x020fe600000010ff */
[----:B------:R-:W-:Y:S01]  /*11100*/  HMMA.16816.F32.BF16 R128, R176, R14, R128 ;  /* 0x0000000eb080723c */ /* 0x000fe20000041880 */
[----:B------:R-:W3:Y:S01]  /*11110*/  LDSM.16.MT88.4 R176, [R220+0x900] ;  /* 0x00090000dcb0783b */ /* 0x000ee20000004200 */
[----:B------:R5:W2:Y:S01]  /*11120*/  MUFU.EX2 R188, R31 ;  /* 0x0000001f00bc7308 */ /* 0x000aa20000000800 */
[--C-:B------:R-:W-:Y:S02]  /*11130*/  FFMA.FTZ R49, R49, c[0x0][0x2d0], -R174.reuse ;  /* 0x0000b40031317a23 */ /* 0x100fe400000108ae */
[--C-:B------:R-:W-:Y:S02]  /*11140*/  FFMA.FTZ R37, R37, c[0x0][0x2d0], -R174.reuse ;  /* 0x0000b40025257a23 */ /* 0x100fe400000108ae */
[----:B------:R-:W-:Y:S01]  /*11150*/  F2FP.BF16.PACK_AB R14, R203, R204 ;  /* 0x000000cccb0e723e */ /* 0x000fe200000010ff */
[--C-:B------:R-:W-:Y:S01]  /*11160*/  FFMA.FTZ R38, R38, c[0x0][0x2d0], -R3.reuse ;  /* 0x0000b40026267a23 */ /* 0x100fe20000010803 */
[----:B------:R-:W-:Y:S03]  /*11170*/  F2FP.BF16.PACK_AB R15, R201, R202 ;  /* 0x000000cac90f723e */ /* 0x000fe600000010ff */
[----:B------:R2:W2:Y:S01]  /*11180*/  MUFU.EX2 R186, R33 ;  /* 0x0000002100ba7308 */ /* 0x0004a20000000800 */
[--C-:B------:R-:W-:Y:S02]  /*11190*/  FFMA.FTZ R39, R39, c[0x0][0x2d0], -R3.reuse ;  /* 0x0000b40027277a23 */ /* 0x100fe40000010803 */
[--C-:B------:R-:W-:Y:S01]  /*111a0*/  FFMA.FTZ R40, R40, c[0x0][0x2d0], -R174.reuse ;  /* 0x0000b40028287a23 */ /* 0x100fe200000108ae */
[C---:B-1----:R-:W-:Y:S05]  /*111b0*/  HMMA.16816.F32.BF16 R4, R12.reuse, R180, R4 ;  /* 0x000000b40c04723c */ /* 0x042fea0000041804 */
[--C-:B------:R-:W-:Y:S01]  /*111c0*/  FFMA.FTZ R41, R41, c[0x0][0x2d0], -R174.reuse ;  /* 0x0000b40029297a23 */ /* 0x100fe200000108ae */
[----:B------:R-:W-:Y:S01]  /*111d0*/  MUFU.EX2 R49, R49 ;  /* 0x0000003100317308 */ /* 0x000fe20000000800 */
[--C-:B------:R-:W-:Y:S01]  /*111e0*/  FFMA.FTZ R42, R42, c[0x0][0x2d0], -R3.reuse ;  /* 0x0000b4002a2a7a23 */ /* 0x100fe20000010803 */
[C---:B------:R-:W-:Y:S01]  /*111f0*/  HMMA.16816.F32.BF16 R8, R12.reuse, R182, R8 ;  /* 0x000000b60c08723c */ /* 0x040fe20000041808 */
[----:B------:R-:W1:Y:S03]  /*11200*/  LDSM.16.MT88.4 R180, [R219+0x900] ;  /* 0x00090000dbb4783b */ /* 0x000e660000004200 */
[--C-:B------:R-:W-:Y:S02]  /*11210*/  FFMA.FTZ R43, R43, c[0x0][0x2d0], -R3.reuse ;  /* 0x0000b4002b2b7a23 */ /* 0x100fe40000010803 */
[--C-:B------:R-:W-:Y:S02]  /*11220*/  FFMA.FTZ R44, R44, c[0x0][0x2d0], -R174.reuse ;  /* 0x0000b4002c2c7a23 */ /* 0x100fe400000108ae */
[C---:B------:R-:W-:Y:S01]  /*11230*/  HMMA.16816.F32.BF16 R132, R12.reuse, R16, R132 ;  /* 0x000000100c84723c */ /* 0x040fe20000041884 */
[----:B-----5:R-:W-:Y:S01]  /*11240*/  LDSM.16.MT88.4 R28, [R220+0x2100] ;  /* 0x00210000dc1c783b */ /* 0x020fe20000004200 */
[----:B------:R-:W5:Y:S02]  /*11250*/  MUFU.EX2 R175, R36 ;  /* 0x0000002400af7308 */ /* 0x000f640000000800 */
[--C-:B------:R-:W-:Y:S02]  /*11260*/  FFMA.FTZ R45, R45, c[0x0][0x2d0], -R174.reuse ;  /* 0x0000b4002d2d7a23 */ /* 0x100fe400000108ae */
[----:B------:R-:W-:Y:S01]  /*11270*/  FFMA.FTZ R48, R48, c[0x0][0x2d0], -R174 ;  /* 0x0000b40030307a23 */ /* 0x000fe200000108ae */
[----:B------:R-:W-:Y:S01]  /*11280*/  MOV R174, R173 ;  /* 0x000000ad00ae7202 */ /* 0x000fe20000000f00 */
[C---:B------:R-:W-:Y:S01]  /*11290*/  HMMA.16816.F32.BF16 R136, R12.reuse, R18, R136 ;  /* 0x000000120c88723c */ /* 0x040fe20000041888 */
[----:B------:R-:W2:Y:S03]  /*112a0*/  LDSM.16.MT88.4 R16, [R217+0x3900] ;  /* 0x00390000d910783b */ /* 0x000ea60000004200 */
[----:B------:R-:W2:Y:S01]  /*112b0*/  MUFU.EX2 R37, R37 ;  /* 0x0000002500257308 */ /* 0x000ea20000000800 */
[--C-:B------:R-:W-:Y:S02]  /*112c0*/  FFMA.FTZ R46, R46, c[0x0][0x2d0], -R3.reuse ;  /* 0x0000b4002e2e7a23 */ /* 0x100fe40000010803 */
[--C-:B------:R-:W-:Y:S01]  /*112d0*/  FFMA.FTZ R47, R47, c[0x0][0x2d0], -R3.reuse ;  /* 0x0000b4002f2f7a23 */ /* 0x100fe20000010803 */
[C---:B---3--:R-:W-:Y:S04]  /*112e0*/  HMMA.16816.F32.BF16 R140, R12.reuse, R176, R140 ;  /* 0x000000b00c8c723c */ /* 0x048fe8000004188c */
[--C-:B------:R-:W-:Y:S02]  /*112f0*/  FFMA.FTZ R50, R50, c[0x0][0x2d0], -R3.reuse ;  /* 0x0000b40032327a23 */ /* 0x100fe40000010803 */
[----:B------:R-:W-:Y:S01]  /*11300*/  MUFU.EX2 R38, R38 ;  /* 0x0000002600267308 */ /* 0x000fe20000000800 */
[----:B------:R-:W-:Y:S01]  /*11310*/  FFMA.FTZ R3, R51, c[0x0][0x2d0], -R3 ;  /* 0x0000b40033037a23 */ /* 0x000fe20000010803 */
[C---:B------:R-:W-:Y:S01]  /*11320*/  HMMA.16816.F32.BF16 R144, R12.reuse, R178, R144 ;  /* 0x000000b20c90723c */ /* 0x040fe20000041890 */
[----:B------:R-:W3:Y:S07]  /*11330*/  LDSM.16.MT88.4 R176, [R218+0x3900] ;  /* 0x00390000dab0783b */ /* 0x000eee0000004200 */
[----:B------:R-:W-:Y:S01]  /*11340*/  MUFU.EX2 R36, R3 ;  /* 0x0000000300247308 */ /* 0x000fe20000000800 */
[C---:B-1----:R-:W-:Y:S08]  /*11350*/  HMMA.16816.F32.BF16 R148, R12.reuse, R180, R148 ;  /* 0x000000b40c94723c */ /* 0x042ff00000041894 */
[C---:B------:R-:W-:Y:S01]  /*11360*/  HMMA.16816.F32.BF16 R152, R12.reuse, R182, R152 ;  /* 0x000000b60c98723c */ /* 0x040fe20000041898 */
[----:B------:R-:W1:Y:S01]  /*11370*/  LDSM.16.MT88.4 R180, [R220+0x3900] ;  /* 0x00390000dcb4783b */ /* 0x000e620000004200 */
[----:B------:R-:W-:Y:S06]  /*11380*/  MUFU.EX2 R39, R39 ;  /* 0x0000002700277308 */ /* 0x000fec0000000800 */
[C---:B--2---:R-:W-:Y:S04]  /*11390*/  HMMA.16816.F32.BF16 R156, R12.reuse, R16, R156 ;  /* 0x000000100c9c723c */ /* 0x044fe8000004189c */
[----:B------:R-:W2:Y:S04]  /*113a0*/  MUFU.EX2 R40, R40 ;  /* 0x0000002800287308 */ /* 0x000ea80000000800 */
[C---:B------:R-:W-:Y:S01]  /*113b0*/  HMMA.16816.F32.BF16 R160, R12.reuse, R18, R160 ;  /* 0x000000120ca0723c */ /* 0x040fe200000418a0 */
[----:B------:R-:W2:Y:S05]  /*113c0*/  LDSM.16.MT88.4 R16, [R219+0x3900] ;  /* 0x00390000db10783b */ /* 0x000eaa0000004200 */
[----:B------:R-:W2:Y:S02]  /*113d0*/  MUFU.EX2 R41, R41 ;  /* 0x0000002900297308 */ /* 0x000ea40000000800 */
[C---:B---3--:R-:W-:Y:S08]  /*113e0*/  HMMA.16816.F32.BF16 R164, R12.reuse, R176, R164 ;  /* 0x000000b00ca4723c */ /* 0x048ff000000418a4 */
[C---:B------:R-:W-:Y:S01]  /*113f0*/  HMMA.16816.F32.BF16 R168, R12.reuse, R178, R168 ;  /* 0x000000b20ca8723c */ /* 0x040fe200000418a8 */
[----:B------:R-:W3:Y:S01]  /*11400*/  LDSM.16.MT88.4 R176, [R217+0x6900] ;  /* 0x00690000d9b0783b */ /* 0x000ee20000004200 */
[----:B------:R-:W3:Y:S06]  /*11410*/  MUFU.EX2 R42, R42 ;  /* 0x0000002a002a7308 */ /* 0x000eec0000000800 */
[C---:B-1----:R-:W-:Y:S04]  /*11420*/  HMMA.16816.F32.BF16 R52, R12.reuse, R180, R52 ;  /* 0x000000b40c34723c */ /* 0x042fe80000041834 */
[----:B------:R-:W1:Y:S04]  /*11430*/  MUFU.EX2 R43, R43 ;  /* 0x0000002b002b7308 */ /* 0x000e680000000800 */
[C---:B------:R-:W-:Y:S01]  /*11440*/  HMMA.16816.F32.BF16 R56, R12.reuse, R182, R56 ;  /* 0x000000b60c38723c */ /* 0x040fe20000041838 */
[----:B------:R-:W1:Y:S05]  /*11450*/  LDSM.16.MT88.4 R180, [R218+0x6900] ;  /* 0x00690000dab4783b */ /* 0x000e6a0000004200 */
[----:B------:R-:W1:Y:S02]  /*11460*/  MUFU.EX2 R44, R44 ;  /* 0x0000002c002c7308 */ /* 0x000e640000000800 */
[C---:B--2---:R-:W-:Y:S08]  /*11470*/  HMMA.16816.F32.BF16 R60, R12.reuse, R16, R60 ;  /* 0x000000100c3c723c */ /* 0x044ff0000004183c */
[----:B------:R-:W2:Y:S01]  /*11480*/  MUFU.EX2 R45, R45 ;  /* 0x0000002d002d7308 */ /* 0x000ea20000000800 */
[C---:B------:R-:W-:Y:S01]  /*11490*/  HMMA.16816.F32.BF16 R64, R12.reuse, R18, R64 ;  /* 0x000000120c40723c */ /* 0x040fe20000041840 */
[----:B------:R-:W2:Y:S07]  /*114a0*/  LDSM.16.MT88.4 R16, [R220+0x6900] ;  /* 0x00690000dc10783b */ /* 0x000eae0000004200 */
[C---:B---3--:R-:W-:Y:S01]  /*114b0*/  HMMA.16816.F32.BF16 R68, R12.reuse, R176, R68 ;  /* 0x000000b00c44723c */ /* 0x048fe20000041844 */
[----:B------:R-:W3:Y:S07]  /*114c0*/  MUFU.EX2 R46, R46 ;  /* 0x0000002e002e7308 */ /* 0x000eee0000000800 */
[C---:B------:R-:W-:Y:S01]  /*114d0*/  HMMA.16816.F32.BF16 R72, R12.reuse, R178, R72 ;  /* 0x000000b20c48723c */ /* 0x040fe20000041848 */
[----:B------:R-:W3:Y:S02]  /*114e0*/  LDSM.16.MT88.4 R176, [R219+0x6900] ;  /* 0x00690000dbb0783b */ /* 0x000ee40000004200 */
[----:B------:R-:W-:Y:S05]  /*114f0*/  MUFU.EX2 R47, R47 ;  /* 0x0000002f002f7308 */ /* 0x000fea0000000800 */
[C---:B-1----:R-:W-:Y:S05]  /*11500*/  HMMA.16816.F32.BF16 R76, R12.reuse, R180, R76 ;  /* 0x000000b40c4c723c */ /* 0x042fea000004184c */
[----:B------:R-:W1:Y:S03]  /*11510*/  MUFU.EX2 R48, R48 ;  /* 0x0000003000307308 */ /* 0x000e660000000800 */
[C---:B------:R-:W-:Y:S01]  /*11520*/  HMMA.16816.F32.BF16 R80, R12.reuse, R182, R80 ;  /* 0x000000b60c50723c */ /* 0x040fe20000041850 */
[----:B------:R-:W1:Y:S06]  /*11530*/  LDSM.16.MT88.4 R180, [R217+0x9900] ;  /* 0x00990000d9b4783b */ /* 0x000e6c0000004200 */
[----:B------:R-:W1:Y:S01]  /*11540*/  MUFU.EX2 R50, R50 ;  /* 0x0000003200327308 */ /* 0x000e620000000800 */
        /* <DEDUP_REMOVED lines=12> */
[C---:B---3--:R-:W-:Y:S01]  /*11610*/  HMMA.16816.F32.BF16 R116, R12.reuse, R176, R116 ;  /* 0x000000b00c74723c */ /* 0x048fe20000041874 */
[----:B------:R-:W3:Y:S04]  /*11620*/  LDL.LU R177, [R1+0x20] ;  /* 0x0000200001b17983 */ /* 0x000ee80000300800 */
[----:B------:R-:W5:Y:S03]  /*11630*/  LDL.LU R32, [R1+0x24] ;  /* 0x0000240001207983 */ /* 0x000f660000300800 */
[C---:B------:R-:W-:Y:S08]  /*11640*/  HMMA.16816.F32.BF16 R120, R12.reuse, R178, R120 ;  /* 0x000000b20c78723c */ /* 0x040ff00000041878 */
[C---:B-1----:R-:W-:Y:S08]  /*11650*/  HMMA.16816.F32.BF16 R124, R12.reuse, R180, R124 ;  /* 0x000000b40c7c723c */ /* 0x042ff0000004187c */
[----:B------:R-:W-:Y:S01]  /*11660*/  HMMA.16816.F32.BF16 R128, R12, R182, R128 ;  /* 0x000000b60c80723c */ /* 0x000fe20000041880 */
[----:B------:R-:W-:Y:S06]  /*11670*/  LDSM.16.MT88.4 R180, [R217+0x2900] ;  /* 0x00290000d9b4783b */ /* 0x000fec0000004200 */
[----:B------:R-:W-:Y:S02]  /*11680*/  F2FP.BF16.PACK_AB R12, R198, R199 ;  /* 0x000000c7c60c723e */ /* 0x000fe400000010ff */
[----:B------:R-:W-:Y:S03]  /*11690*/  F2FP.BF16.PACK_AB R13, R195, R196 ;  /* 0x000000c4c30d723e */ /* 0x000fe600000010ff */
[----:B----4-:R-:W-:Y:S02]  /*116a0*/  F2FP.BF16.PACK_AB R14, R194, R197 ;  /* 0x000000c5c20e723e */ /* 0x010fe400000010ff */
[----:B------:R-:W-:Y:S07]  /*116b0*/  F2FP.BF16.PACK_AB R15, R192, R193 ;  /* 0x000000c1c00f723e */ /* 0x000fee00000010ff */
[C---:B--2---:R-:W-:Y:S08]  /*116c0*/  HMMA.16816.F32.BF16 R4, R12.reuse, R16, R4 ;  /* 0x000000100c04723c */ /* 0x044ff00000041804 */
[C---:B------:R-:W-:Y:S01]  /*116d0*/  HMMA.16816.F32.BF16 R8, R12.reuse, R18, R8 ;  /* 0x000000120c08723c */ /* 0x040fe20000041808 */
[----:B------:R-:W1:Y:S07]  /*116e0*/  LDSM.16.MT88.4 R16, [R219+0x1100] ;  /* 0x00110000db10783b */ /* 0x000e6e0000004200 */
[C---:B------:R-:W-:Y:S08]  /*116f0*/  HMMA.16816.F32.BF16 R132, R12.reuse, R20, R132 ;  /* 0x000000140c84723c */ /* 0x040ff00000041884 */
        /* <DEDUP_REMOVED lines=42> */
[----:B------:R-:W-:Y:S01]  /*119a0*/  HMMA.16816.F32.BF16 R128, R12, R18, R128 ;  /* 0x000000120c80723c */ /* 0x000fe20000041880 */
[----:B------:R-:W1:Y:S03]  /*119b0*/  LDSM.16.MT88.4 R16, [R220+0x1900] ;  /* 0x00190000dc10783b */ /* 0x000e660000004200 */
[----:B---3--:R-:W-:Y:S02]  /*119c0*/  FFMA.FTZ R2, R2, R177, R200 ;  /* 0x000000b102027223 */ /* 0x008fe400000100c8 */
[----:B-----5:R-:W-:Y:S01]  /*119d0*/  FFMA.FTZ R0, R0, R32, R209 ;  /* 0x0000002000007223 */ /* 0x020fe200000100d1 */
[----:B------:R-:W-:Y:S01]  /*119e0*/  F2FP.BF16.PACK_AB R12, R190, R191 ;  /* 0x000000bfbe0c723e */ /* 0x000fe200000010ff */
[----:B------:R-:W-:Y:S01]  /*119f0*/  FADD.FTZ R2, R211, R2 ;  /* 0x00000002d3027221 */ /* 0x000fe20000010000 */
[----:B------:R-:W-:Y:S01]  /*11a00*/  F2FP.BF16.PACK_AB R13, R188, R189 ;  /* 0x000000bdbc0d723e */ /* 0x000fe200000010ff */
[----:B------:R-:W-:Y:S02]  /*11a10*/  LDSM.16.MT88.4 R32, [R217+0x5900] ;  /* 0x00590000d920783b */ /* 0x000fe40000004200 */
        /* <DEDUP_REMOVED lines=14> */
[C---:B----4-:R-:W-:Y:S04]  /*11b00*/  HMMA.16816.F32.BF16 R132, R12.reuse, R24, R132 ;  /* 0x000000180c84723c */ /* 0x050fe80000041884 */
[----:B------:R-:W-:Y:S02]  /*11b10*/  FADD.FTZ R2, R203, R2 ;  /* 0x00000002cb027221 */ /* 0x000fe40000010000 */
[----:B------:R-:W-:Y:S02]  /*11b20*/  FADD.FTZ R0, R205, R0 ;  /* 0x00000000cd007221 */ /* 0x000fe40000010000 */
[C---:B------:R-:W-:Y:S01]  /*11b30*/  HMMA.16816.F32.BF16 R136, R12.reuse, R26, R136 ;  /* 0x0000001a0c88723c */ /* 0x040fe20000041888 */
[----:B------:R-:W3:Y:S03]  /*11b40*/  LDSM.16.MT88.4 R24, [R217+0x4900] ;  /* 0x00490000d918783b */ /* 0x000ee60000004200 */
        /* <DEDUP_REMOVED lines=34> */
[----:B------:R-:W-:Y:S04]  /*11d70*/  FADD.FTZ R0, R184, R0 ;  /* 0x00000000b8007221 */ /* 0x000fe80000010000 */
[----:B------:R-:W-:Y:S01]  /*11d80*/  FADD.FTZ R0, R38, R0 ;  /* 0x0000000026007221 */ /* 0x000fe20000010000 */
[C---:B------:R-:W-:Y:S01]  /*11d90*/  HMMA.16816.F32.BF16 R56, R12.reuse, R22, R56 ;  /* 0x000000160c38723c */ /* 0x040fe20000041838 */
[----:B------:R-:W2:Y:S03]  /*11da0*/  LDSM.16.MT88.4 R20, [R218+0x7900] ;  /* 0x00790000da14783b */ /* 0x000ea60000004200 */
[----:B------:R-:W-:Y:S04]  /*11db0*/  FADD.FTZ R0, R39, R0 ;  /* 0x0000000027007221 */ /* 0x000fe80000010000 */
[C---:B---3--:R-:W-:Y:S04]  /*11dc0*/  HMMA.16816.F32.BF16 R60, R12.reuse, R24, R60 ;  /* 0x000000180c3c723c */ /* 0x048fe8000004183c */
[----:B------:R-:W-:Y:S04]  /*11dd0*/  FADD.FTZ R0, R42, R0 ;  /* 0x000000002a007221 */ /* 0x000fe80000010000 */
        /* <DEDUP_REMOVED lines=13> */
[----:B------:R-:W-:Y:S01]  /*11eb0*/  FADD.FTZ R0, R50, R3 ;  /* 0x0000000332007221 */ /* 0x000fe20000010000 */
[----:B------:R-:W-:Y:S03]  /*11ec0*/  STL [R1+0x20], R2 ;  /* 0x0000200201007387 */ /* 0x000fe60000100800 */
[C---:B------:R-:W-:Y:S01]  /*11ed0*/  FADD.FTZ R0, R36.reuse, R0 ;  /* 0x0000000024007221 */ /* 0x040fe20000010000 */
[C---:B------:R-:W-:Y:S01]  /*11ee0*/  HMMA.16816.F32.BF16 R80, R12.reuse, R22, R80 ;  /* 0x000000160c50723c */ /* 0x040fe20000041850 */
[----:B------:R-:W2:Y:S07]  /*11ef0*/  LDSM.16.MT88.4 R20, [R217+0xa900] ;  /* 0x00a90000d914783b */ /* 0x000eae0000004200 */
        /* <DEDUP_REMOVED lines=19> */
[----:B------:R-:W-:Y:S02]  /*12030*/  F2FP.BF16.PACK_AB R12, R37, R175 ;  /* 0x000000af250c723e */ /* 0x000fe400000010ff */
[----:B------:R-:W-:Y:S03]  /*12040*/  F2FP.BF16.PACK_AB R13, R39, R38 ;  /* 0x00000026270d723e */ /* 0x000fe600000010ff */
[----:B------:R-:W-:Y:S02]  /*12050*/  F2FP.BF16.PACK_AB R14, R41, R40 ;  /* 0x00000028290e723e */ /* 0x000fe400000010ff */
[----:B------:R-:W-:Y:S02]  /*12060*/  F2FP.BF16.PACK_AB R15, R43, R42 ;  /* 0x0000002a2b0f723e */ /* 0x000fe400000010ff */
[----:B------:R-:W-:Y:S05]  /*12070*/  MOV R175, R172 ;  /* 0x000000ac00af7202 */ /* 0x000fea0000000f00 */
        /* <DEDUP_REMOVED lines=52> */
[C---:B------:R-:W-:Y:S01]  /*123c0*/  HMMA.16816.F32.BF16 R176, R12.reuse, R180, R4 ;  /* 0x000000b40cb0723c */ /* 0x040fe20000041804 */
[----:B------:R-:W5:Y:S07]  /*123d0*/  LDSM.16.MT88.4 R4, [R220+0x5900] ;  /* 0x00590000dc04783b */ /* 0x000f6e0000004200 */
        /* <DEDUP_REMOVED lines=11> */
[C---:B------:R-:W-:Y:S08]  /*12490*/  HMMA.16816.F32.BF16 R156, R12.reuse, R32, R156 ;  /* 0x000000200c9c723c */ /* 0x040ff0000004189c */
[C---:B------:R-:W-:Y:S08]  /*124a0*/  HMMA.16816.F32.BF16 R160, R12.reuse, R34, R160 ;  /* 0x000000220ca0723c */ /* 0x040ff000000418a0 */
        /* <DEDUP_REMOVED lines=14> */
[C---:B---3--:R-:W-:Y:S08]  /*12590*/  HMMA.16816.F32.BF16 R84, R12.reuse, R28, R84 ;  /* 0x0000001c0c54723c */ /* 0x048ff00000041854 */
[C---:B------:R-:W-:Y:S08]  /*125a0*/  HMMA.16816.F32.BF16 R88, R12.reuse, R30, R88 ;  /* 0x0000001e0c58723c */ /* 0x040ff00000041858 */
[C---:B--2---:R-:W-:Y:S08]  /*125b0*/  HMMA.16816.F32.BF16 R92, R12.reuse, R20, R92 ;  /* 0x000000140c5c723c */ /* 0x044ff0000004185c */
[C---:B------:R-:W-:Y:S08]  /*125c0*/  HMMA.16816.F32.BF16 R96, R12.reuse, R22, R96 ;  /* 0x000000160c60723c */ /* 0x040ff00000041860 */
[C---:B-----5:R-:W-:Y:S08]  /*125d0*/  HMMA.16816.F32.BF16 R100, R12.reuse, R4, R100 ;  /* 0x000000040c64723c */ /* 0x060ff00000041864 */
[C---:B------:R-:W-:Y:S01]  /*125e0*/  HMMA.16816.F32.BF16 R104, R12.reuse, R6, R104 ;  /* 0x000000060c68723c */ /* 0x040fe20000041868 */
[----:B------:R-:W2:Y:S07]  /*125f0*/  LDSM.16.MT88.4 R4, [R219+0xb900] ;  /* 0x00b90000db04783b */ /* 0x000eae0000004200 */
[C---:B------:R-:W-:Y:S08]  /*12600*/  HMMA.16816.F32.BF16 R108, R12.reuse, R8, R108 ;  /* 0x000000080c6c723c */ /* 0x040ff0000004186c */
[C---:B------:R-:W-:Y:S08]  /*12610*/  HMMA.16816.F32.BF16 R112, R12.reuse, R10, R112 ;  /* 0x0000000a0c70723c */ /* 0x040ff00000041870 */
[C---:B-1----:R-:W-:Y:S08]  /*12620*/  HMMA.16816.F32.BF16 R116, R12.reuse, R16, R116 ;  /* 0x000000100c74723c */ /* 0x042ff00000041874 */
[C---:B------:R-:W-:Y:S08]  /*12630*/  HMMA.16816.F32.BF16 R120, R12.reuse, R18, R120 ;  /* 0x000000120c78723c */ /* 0x040ff00000041878 */
[C---:B--2---:R-:W-:Y:S08]  /*12640*/  HMMA.16816.F32.BF16 R124, R12.reuse, R4, R124 ;  /* 0x000000040c7c723c */ /* 0x044ff0000004187c */
[----:B------:R-:W-:Y:S01]  /*12650*/  HMMA.16816.F32.BF16 R128, R12, R6, R128 ;  /* 0x000000060c80723c */ /* 0x000fe20000041880 */
[----:B------:R-:W-:-:S07]  /*12660*/  @P0 BRA `(.L_x_3443) ;  /* 0xffffbed000000947 */ /* 0x000fce000383ffff */
.L_x_3442:
[----:B------:R-:W2:Y:S04]  /*12670*/  LDL.LU R4, [R1+0x20] ;  /* 0x0000200001047983 */ /* 0x000ea80000300800 */
[----:B------:R-:W3:Y:S01]  /*12680*/  LDL.LU R2, [R1+0x24] ;  /* 0x0000240001027983 */ /* 0x000ee20000300800 */
[----:B------:R-:W-:-:S02]  /*12690*/  MOV R46, 0xff800000 ;  /* 0xff800000002e7802 */ /* 0x000fc40000000f00 */
[----:B------:R-:W-:Y:S02]  /*126a0*/  MOV R47, 0xff800000 ;  /* 0xff800000002f7802 */ /* 0x000fe40000000f00 */
[----:B------:R-:W-:Y:S01]  /*126b0*/  PLOP3.LUT P2, PT, PT, PT, PT, 0x8, 0x0 ;  /* 0x000000000000781c */ /* 0x000fe20003f4e170 */
        /* <DEDUP_REMOVED lines=152> */
.L_x_3430:
        /* <DEDUP_REMOVED lines=197> */
.L_x_3447:
        /* <DEDUP_REMOVED lines=83> */
[--C-:B------:R-:W-:Y:S01]  /*141c0*/  IMAD.MOV R8, RZ, RZ, -R4.reuse ;  /* 0x000000ffff087224 */ /* 0x100fe200078e0a04 */
[----:B------:R-:W-:Y:S01]  /*141d0*/  SHF.R.S32.HI R9, RZ, 0x1f, R4 ;  /* 0x0000001fff097819 */ /* 0x000fe20000011404 */
[----:B------:R1:W-:Y:S01]  /*141e0*/  SHFL.IDX PT, R10, R7, 0x1, 0x1c1f ;  /* 0x003c1f00070a7f89 */ /* 0x0003e200000e0000 */
[----:B------:R-:W-:Y:S01]  /*141f0*/  MOV R2, UR14 ;  /* 0x0000000e00027c02 */ /* 0x000fe20008000f00 */
[----:B------:R-:W-:-:S02]  /*14200*/  IMAD.U32 R3, RZ, RZ, UR15 ;  /* 0x0000000fff037e24 */ /* 0x000fc4000f8e00ff */
[----:B------:R-:W2:Y:S01]  /*14210*/  SHFL.IDX PT, R13, R5, RZ, 0x1c1f ;  /* 0x001c1fff050d7589 */ /* 0x000ea200000e0000 */
[----:B------:R-:W-:Y:S02]  /*14220*/  IMAD.U32 R3, RZ, RZ, UR7 ;  /* 0x00000007ff037e24 */ /* 0x000fe4000f8e00ff */
[----:B------:R-:W-:Y:S01]  /*14230*/  IMAD R6, R8, c[0x0][0x4e8], R6 ;  /* 0x00013a0008067a24 */ /* 0x000fe200078e0206 */
[----:B------:R3:W4:Y:S01]  /*14240*/  SHFL.IDX PT, R11, R5, 0x1, 0x1c1f ;  /* 0x003c1f00050b7f89 */ /* 0x00072200000e0000 */
        /* <DEDUP_REMOVED lines=65> */
.L_x_3449:
[----:B--234-:R-:W-:Y:S05]  /*14660*/  BSYNC B0 ;  /* 0x0000000000007941 */ /* 0x01cfea0003800000 */
.L_x_3448:
        /* <DEDUP_REMOVED lines=30> */
.L_x_3451:
[----:B------:R-:W-:Y:S05]  /*14850*/  BSYNC B0 ;  /* 0x0000000000007941 */ /* 0x000fea0003800000 */
.L_x_3450:
        /* <DEDUP_REMOVED lines=30> */
.L_x_3453:
[----:B------:R-:W-:Y:S05]  /*14a40*/  BSYNC B0 ;  /* 0x0000000000007941 */ /* 0x000fea0003800000 */
.L_x_3452:
        /* <DEDUP_REMOVED lines=31> */
.L_x_3446:
        /* <DEDUP_REMOVED lines=31> */
.L_x_3454:
        /* <DEDUP_REMOVED lines=43> */
.L_x_3456:
[----:B------:R-:W-:Y:S05]  /*150e0*/  BSYNC B0 ;  /* 0x0000000000007941 */ /* 0x000fea0003800000 */
.L_x_3455:
        /* <DEDUP_REMOVED lines=77> */
.L_x_3458:
[----:B------:R-:W-:Y:S05]  /*155c0*/  BSYNC B0 ;  /* 0x0000000000007941 */ /* 0x000fea0003800000 */
.L_x_3457:
        /* <DEDUP_REMOVED lines=27> */
.L_x_3460:
[----:B------:R-:W-:Y:S05]  /*15780*/  BSYNC B0 ;  /* 0x0000000000007941 */ /* 0x000fea0003800000 */
.L_x_3459:
        /* <DEDUP_REMOVED lines=27> */
.L_x_3462:
[----:B------:R-:W-:Y:S05]  /*15940*/  BSYNC B0 ;  /* 0x0000000000007941 */ /* 0x000fea0003800000 */
.L_x_3461:
        /* <DEDUP_REMOVED lines=28> */
.L_x_3463:
        /* <DEDUP_REMOVED lines=15> */
.L_x_3684:


//--------------------- .text._ZN7cutlass13device_kernelIN5flash19enable_sm80_to_sm89INS1_16FlashAttnFwdSm80INS1_25CollectiveMainloopFwdSm80ILi8ELi1ELb0EN4cute5tupleIJNS5_1CILi128EEENS7_ILi48EEENS7_ILi256EEEEEELi256ENS_10bfloat16_tEfNS_4arch4Sm80ELb1ELb0ELb0ELb1ELb1ELb1ELb1ELb0EEENS1_21CollectiveEpilogueFwdINS6_IJS8_SA_S9_EEENS6_IJNS7_ILi1EEESI_SI_EEESC_SE_Li256ELb1ELb1ELb0ELb0EEENS1_19SingleTileSchedulerILb1ELb0ELb1ELi128EEEEEEEEEvNT_6ParamsE --------------------------
	.section	.text._ZN7cutlass13device_kernelIN5flash19enable_sm80_to_sm89INS1_16FlashAttnFwdSm80INS1_25CollectiveMainloopFwdSm80ILi8ELi1ELb0EN4cute5tupleIJNS5_1CILi128EEENS7_ILi48EEENS7_ILi256EEEEEELi256ENS_10bfloat16_tEfNS_4arch4Sm80ELb1ELb0ELb0ELb1ELb1ELb1ELb1ELb0EEENS1_21CollectiveEpilogueFwdINS6_IJS8_SA_S9_EEENS6_IJNS7_ILi1EEESI_SI_EEESC_SE_Li256ELb1ELb1ELb0ELb0EEENS1_19SingleTileSchedulerILb1ELb0ELb1ELi128EEEEEEEEEvNT_6ParamsE,"ax",@progbits
	.sectioninfo	@"SHI_REGISTERS=253"
	.align	128
.text._ZN7cutlass13device_kernelIN5flash19enable_sm80_to_sm89INS1_16FlashAttnFwdSm80INS1_25CollectiveMainloopFwdSm80ILi8ELi1ELb0EN4cute5tupleIJNS5_1CILi128EEENS7_ILi48EEENS7_ILi256EEEEEELi256ENS_10bfloat16_tEfNS_4arch4Sm80ELb1ELb0ELb0ELb1ELb1ELb1ELb1ELb0EEENS1_21CollectiveEpilogueFwdINS6_IJS8_SA_S9_EEENS6_IJNS7_ILi1EEESI_SI_EEESC_SE_Li256ELb1ELb1ELb0ELb0EEENS1_19SingleTileSchedulerILb1ELb0ELb1ELi128EEEEEEEEEvNT_6ParamsE:
        .type           _ZN7cutlass13device_kernelIN5flash19enable_sm80_to_sm89INS1_16FlashAttnFwdSm80INS1_25CollectiveMainloopFwdSm80ILi8ELi1ELb0EN4cute5tupleIJNS5_1CILi128EEENS7_ILi48EEENS7_ILi256EEEEEELi256ENS_10bfloat16_tEfNS_4arch4Sm80ELb1ELb0ELb0ELb1ELb1ELb1ELb1ELb0EEENS1_21CollectiveEpilogueFwdINS6_IJS8_SA_S9_EEENS6_IJNS7_ILi1EEESI_SI_EEESC_SE_Li256ELb1ELb1ELb0ELb0EEENS1_19SingleTileSchedulerILb1ELb0ELb1ELi128EEEEEEEEEvNT_6ParamsE,@function
        .size           _ZN7cutlass13device_kernelIN5flash19enable_sm80_to_sm89INS1_16FlashAttnFwdSm80INS1_25CollectiveMainloopFwdSm80ILi8ELi1ELb0EN4cute5tupleIJNS5_1CILi128EEENS7_ILi48EEENS7_ILi256EEEEEELi256ENS_10bfloat16_tEfNS_4arch4Sm80ELb1ELb0ELb0ELb1ELb1ELb1ELb1ELb0EEENS1_21CollectiveEpilogueFwdINS6_IJS8_SA_S9_EEENS6_IJNS7_ILi1EEESI_SI_EEESC_SE_Li256ELb1ELb1ELb0ELb0EEENS1_19SingleTileSchedulerILb1ELb0ELb1ELi128EEEEEEEEEvNT_6ParamsE,(.L_x_3685 - _ZN7cutlass13device_kernelIN5flash19enable_sm80_to_sm89INS1_16FlashAttnFwdSm80INS1_25CollectiveMainloopFwdSm80ILi8ELi1ELb0EN4cute5tupleIJNS5_1CILi128EEENS7_ILi48EEENS7_ILi256EEEEEELi256ENS_10bfloat16_tEfNS_4arch4Sm80ELb1ELb0ELb0ELb1ELb1ELb1ELb1ELb0EEENS1_21CollectiveEpilogueFwdINS6_IJS8_SA_S9_EEENS6_IJNS7_ILi1EEESI_SI_EEESC_SE_Li256ELb1ELb1ELb0ELb0EEENS1_19SingleTileSchedulerILb1ELb0ELb1ELi128EEEEEEEEEvNT_6ParamsE)
        .other          _ZN7cutlass13device_kernelIN5flash19enable_sm80_to_sm89INS1_16FlashAttnFwdSm80INS1_25CollectiveMainloopFwdSm80ILi8ELi1ELb0EN4cute5tupleIJNS5_1CILi128EEENS7_ILi48EEENS7_ILi256EEEEEELi256ENS_10bfloat16_tEfNS_4arch4Sm80ELb1ELb0ELb0ELb1ELb1ELb1ELb1ELb0EEENS1_21CollectiveEpilogueFwdINS6_IJS8_SA_S9_EEENS6_IJNS7_ILi1EEESI_SI_EEESC_SE_Li256ELb1ELb1ELb0ELb0EEENS1_19SingleTileSchedulerILb1ELb0ELb1ELi128EEEEEEEEEvNT_6ParamsE,@"STO_CUDA_ENTRY STV_DEFAULT"
_ZN7cutlass13device_kernelIN5flash19enable_sm80_to_sm89INS1_16FlashAttnFwdSm80INS1_25CollectiveMainloopFwdSm80ILi8ELi1ELb0EN4cute5tupleIJNS5_1CILi128EEENS7_ILi48EEENS7_ILi256EEEEEELi256ENS_10bfloat16_tEfNS_4arch4Sm80ELb1ELb0ELb0ELb1ELb1ELb1ELb1ELb0EEENS1_21CollectiveEpilogueFwdINS6_IJS8_SA_S9_EEENS6_IJNS7_ILi1EEESI_SI_EEESC_SE_Li256ELb1ELb1ELb0ELb0EEENS1_19SingleTileSchedulerILb1ELb0ELb1ELi128EEEEEEEEEvNT_6ParamsE:
        /* <DEDUP_REMOVED lines=20> */
.L_x_3465:
        /* <DEDUP_REMOVED lines=13> */
.L_x_3467:
[----:B------:R-:W-:Y:S02]  /*0210*/  ULDC UR5, c[0x0][0x54c] ;  /* 0x0001530000057ab9 */ /* 0x000fe40000000800 */
.L_x_3466:
[----:B------:R-:W-:Y:S02]  /*0220*/  ULDC UR4, c[0x0][0x548] ;  /* 0x0001520000047ab9 */ /* 0x000fe40000000800 */
[----:B------:R-:W-:-:S02]  /*0230*/  USHF.L.U32 UR18, UR17, 0x7, URZ ;  /* 0x0000000711127899 */ /* 0x000fc4000800063f */
[----:B------:R-:W-:-:S04]  /*0240*/  UIMAD UR4, UR5, UR4, URZ ;  /* 0x00000004050472a4 */ /* 0x000fc8000f8e023f */
[----:B------:R-:W-:-:S04]  /*0250*/  UISETP.GE.AND UP0, UPT, UR18, UR4, UPT ;  /* 0x000000041200728c */ /* 0x000fc8000bf06270 */
[----:B------:R-:W-:Y:S01]  /*0260*/  USEL UR22, UR22, 0xffffffff, !UP0 ;  /* 0xffffffff16167887 */ /* 0x000fe2000c000000 */
[----:B------:R-:W-:Y:S05]  /*0270*/  BRA `(.L_x_3468) ;  /* 0x000001b000007947 */ /* 0x000fea0003800000 */
.L_x_3464:
        /* <DEDUP_REMOVED lines=8> */
.L_x_3469:
        /* <DEDUP_REMOVED lines=13> */
.L_x_3471:
[----:B------:R-:W-:Y:S02]  /*03d0*/  ULDC UR5, c[0x0][0x54c] ;  /* 0x0001530000057ab9 */ /* 0x000fe40000000800 */
.L_x_3470:
[----:B------:R-:W-:Y:S02]  /*03e0*/  ULDC UR4, c[0x0][0x548] ;  /* 0x0001520000047ab9 */ /* 0x000fe40000000800 */
[----:B------:R-:W-:-:S02]  /*03f0*/  USHF.L.U32 UR18, UR17, 0x7, URZ ;  /* 0x0000000711127899 */ /* 0x000fc4000800063f */
[----:B------:R-:W-:-:S04]  /*0400*/  UIMAD UR4, UR5, UR4, URZ ;  /* 0x00000004050472a4 */ /* 0x000fc8000f8e023f */
[----:B------:R-:W-:-:S04]  /*0410*/  UISETP.GE.AND UP0, UPT, UR18, UR4, UPT ;  /* 0x000000041200728c */ /* 0x000fc8000bf06270 */
[----:B------:R-:W-:-:S06]  /*0420*/  USEL UR22, UR22, 0xffffffff, !UP0 ;  /* 0xffffffff16167887 */ /* 0x000fcc000c000000 */
.L_x_3468:
        /* <DEDUP_REMOVED lines=51> */
[----:B------:R-:W-:-:S03]  /*0760*/  UIMAD UR5, UR4, UR5, URZ ;  /* 0x00000005040572a4 */ /* 0x000fc6000f8e023f */
        /* <DEDUP_REMOVED lines=12> */
.L_x_3472:
        /* <DEDUP_REMOVED lines=8> */
[----:B----4-:R1:W4:Y:S02]  /*08b0*/  R2UR UR5, R0 ;  /* 0x00000000000573c2 */ /* 0x01032400000e0000 */
[----:B-1--4-:R-:W-:Y:S05]  /*08c0*/  BRA `(.L_x_3474) ;  /* 0x0000006000007947 */ /* 0x012fea0003800000 */
.L_x_3473:
[----:B------:R-:W-:Y:S05]  /*08d0*/  @!P4 BRA `(.L_x_3474) ;  /* 0x000000500000c947 */ /* 0x000fea0003800000 */
[----:B-1--4-:R-:W4:Y:S04]  /*08e0*/  LDG.E R0, [R8.64] ;  /* 0x0000001a08007981 */ /* 0x012f28000c1e1900 */
[----:B---3--:R-:W3:Y:S01]  /*08f0*/  LDG.E R3, [R8.64+0x4] ;  /* 0x0000041a08037981 */ /* 0x008ee2000c1e1900 */
[----:B----4-:R-:W1:Y:S08]  /*0900*/  R2UR UR5, R0 ;  /* 0x00000000000573c2 */ /* 0x010e7000000e0000 */
[----:B---3--:R-:W1:Y:S02]  /*0910*/  R2UR UR6, R3 ;  /* 0x00000000030673c2 */ /* 0x008e6400000e0000 */
[----:B-1----:R-:W-:-:S06]  /*0920*/  UIADD3 UR5, -UR5, UR6, URZ ;  /* 0x0000000605057290 */ /* 0x002fcc000fffe13f */
.L_x_3474:
        /* <DEDUP_REMOVED lines=23> */
[----:B------:R-:W-:Y:S02]  /*0aa0*/  @UP2 USHF.R.U32.HI UR6, URZ, UR7, UR25 ;  /* 0x000000073f062299 */ /* 0x000fe40008011619 */
[----:B------:R-:W-:-:S02]  /*0ab0*/  UIADD3 UR7, UR14, 0x2f, URZ ;  /* 0x0000002f0e077890 */ /* 0x000fc4000fffe03f */
[----:B--2---:R-:W-:Y:S02]  /*0ac0*/  UIADD3 UR12, UR14, 0x30, -UR21 ;  /* 0x000000300e0c7890 */ /* 0x004fe4000fffe815 */
[----:B------:R-:W-:Y:S02]  /*0ad0*/  UIMAD.WIDE UR24, UR7, 0x2aaaaaab, URZ ;  /* 0x2aaaaaab071878a5 */ /* 0x000fe4000f8e023f */
[----:B------:R-:W-:-:S04]  /*0ae0*/  UIADD3 UR6, UR12, UR6, URZ ;  /* 0x000000060c067290 */ /* 0x000fc8000fffe03f */
[----:B------:R-:W-:Y:S02]  /*0af0*/  UIMAD.WIDE UR6, UR6, 0x2aaaaaab, URZ ;  /* 0x2aaaaaab060678a5 */ /* 0x000fe4000f8e023f */
[----:B------:R-:W-:Y:S02]  /*0b00*/  UMOV UR9, UR25 ;  /* 0x0000001900097c82 */ /* 0x000fe40008000000 */
[----:B------:R-:W-:Y:S02]  /*0b10*/  USHF.R.U32.HI UR13, URZ, 0x1f, UR9 ;  /* 0x0000001f3f0d7899 */ /* 0x000fe40008011609 */
[----:B------:R-:W-:Y:S02]  /*0b20*/  USHF.R.U32.HI UR6, URZ, 0x1f, UR7 ;  /* 0x0000001f3f067899 */ /* 0x000fe40008011607 */
[----:B------:R-:W-:Y:S02]  /*0b30*/  ULEA.HI.SX32 UR13, UR9, UR13, 0x1d ;  /* 0x0000000d090d7291 */ /* 0x000fe4000f8fea3f */
[----:B------:R-:W-:-:S04]  /*0b40*/  ULEA.HI.SX32 UR6, UR7, UR6, 0x1d ;  /* 0x0000000607067291 */ /* 0x000fc8000f8fea3f */
[----:B------:R-:W-:-:S04]  /*0b50*/  UISETP.LT.AND UP0, UPT, UR13, UR6, UPT ;  /* 0x000000060d00728c */ /* 0x000fc8000bf01270 */
[----:B------:R-:W-:Y:S02]  /*0b60*/  USEL UR7, UR13, UR6, UP0 ;  /* 0x000000060d077287 */ /* 0x000fe40008000000 */
[----:B------:R-:W-:Y:S02]  /*0b70*/  UIADD3 UR6, -UR8, URZ, URZ ;  /* 0x0000003f08067290 */ /* 0x000fe4000fffe13f */
[----:B------:R-:W-:Y:S02]  /*0b80*/  UIMAD UR7, UR7, 0x30, -UR8 ;  /* 0x00000030070778a4 */ /* 0x000fe4000f8e0a08 */
[----:B------:R-:W-:Y:S02]  /*0b90*/  UISETP.LT.AND UP1, UPT, URZ, UR6, UPT ;  /* 0x000000063f00728c */ /* 0x000fe4000bf21270 */
[----:B------:R-:W-:Y:S02]  /*0ba0*/  UISETP.LT.AND UP0, UPT, UR7, UR4, UPT ;  /* 0x000000040700728c */ /* 0x000fe4000bf01270 */
[----:B------:R-:W-:-:S02]  /*0bb0*/  USEL UR6, URZ, UR6, !UP1 ;  /* 0x000000063f067287 */ /* 0x000fc4000c800000 */
[----:B------:R-:W-:Y:S02]  /*0bc0*/  USEL UR7, UR7, UR4, UP0 ;  /* 0x0000000407077287 */ /* 0x000fe40008000000 */
[----:B------:R-:W-:Y:S02]  /*0bd0*/  UIMAD.WIDE.U32 UR24, UR6, -0x55555555, URZ ;  /* 0xaaaaaaab061878a5 */ /* 0x000fe4000f8e003f */
[----:B------:R-:W-:-:S11]  /*0be0*/  UISETP.GT.AND UP0, UPT, UR7, UR6, UPT ;  /* 0x000000060700728c */ /* 0x000fd6000bf04270 */
[----:B------:R-:W-:-:S04]  /*0bf0*/  @UP0 UIADD3 UR7, UR7, 0x2f, URZ ;  /* 0x0000002f07070890 */ /* 0x000fc8000fffe03f */
[----:B------:R-:W-:Y:S02]  /*0c00*/  UIMAD.WIDE UR8, UR7, 0x2aaaaaab, URZ ;  /* 0x2aaaaaab070878a5 */ /* 0x000fe4000f8e023f */
[----:B------:R-:W-:Y:S02]  /*0c10*/  USHF.R.U32.HI UR7, URZ, 0x5, UR25 ;  /* 0x000000053f077899 */ /* 0x000fe40008011619 */
[----:B------:R-:W-:-:S05]  /*0c20*/  @UP0 USHF.R.U32.HI UR8, URZ, 0x1f, UR9 ;  /* 0x0000001f3f080899 */ /* 0x000fca0008011609 */
[----:B------:R-:W-:Y:S02]  /*0c30*/  UMOV UR6, UR7 ;  /* 0x0000000700067c82 */ /* 0x000fe40008000000 */
[----:B------:R-:W-:-:S04]  /*0c40*/  @UP0 ULEA.HI.SX32 UR6, UR9, UR8, 0x1d ;  /* 0x0000000809060291 */ /* 0x000fc8000f8fea3f */
[----:B------:R-:W-:-:S06]  /*0c50*/  UISETP.GT.AND UP0, UPT, UR6, UR7, UPT ;  /* 0x000000070600728c */ /* 0x000fcc000bf04270 */
[----:B------:R-:W-:-:S13]  /*0c60*/  PLOP3.LUT P0, PT, PT, PT, UP0, 0x80, 0x0 ;  /* 0x000000000000781c */ /* 0x000fda0003f0f008 */
[----:B------:R-:W-:Y:S05]  /*0c70*/  @!P0 BRA `(.L_x_3475) ;  /* 0x00006f9000008947 */ /* 0x000fea0003800000 */
[----:B-1----:R-:W-:Y:S02]  /*0c80*/  ULDC.64 UR8, c[0x0][0x340] ;  /* 0x0000d00000087ab9 */ /* 0x002fe40000000a00 */
[----:B------:R-:W-:Y:S01]  /*0c90*/  UISETP.NE.U32.AND UP1, UPT, URZ, UR8, UPT ;  /* 0x000000083f00728c */ /* 0x000fe2000bf25070 */
[----:B------:R-:W-:Y:S01]  /*0ca0*/  SHF.R.S32.HI R6, RZ, 0x1f, R215 ;  /* 0x0000001fff067819 */ /* 0x000fe200000114d7 */
[----:B------:R-:W-:Y:S02]  /*0cb0*/  UMOV UR39, 0x30 ;  /* 0x0000003000277882 */ /* 0x000fe40000000000 */
[----:B------:R-:W-:Y:S02]  /*0cc0*/  UISETP.NE.AND.EX UP1, UPT, URZ, UR9, UPT, UP1 ;  /* 0x000000093f00728c */ /* 0x000fe4000bf25310 */
[----:B------:R-:W-:Y:S02]  /*0cd0*/  ULDC.64 UR24, c[0x0][0x238] ;  /* 0x00008e0000187ab9 */ /* 0x000fe40000000a00 */
[----:B------:R-:W-:-:S02]  /*0ce0*/  ULDC.64 UR8, c[0x0][0x340] ;  /* 0x0000d00000087ab9 */ /* 0x000fc40000000a00 */
[----:B------:R-:W-:-:S05]  /*0cf0*/  PLOP3.LUT P1, PT, PT, PT, UP1, 0x80, 0x0 ;  /* 0x000000000000781c */ /* 0x000fca0003f2f018 */
[----:B------:R-:W-:Y:S01]  /*0d00*/  @UP1 UIMAD.WIDE UR8, UR22, UR10, UR8 ;  /* 0x0000000a160812a5 */ /* 0x000fe2000f8e0208 */
[-C--:B------:R-:W-:Y:S01]  /*0d10*/  LEA.HI R4, R6, R215.reuse, RZ, 0x3 ;  /* 0x000000d706047211 */ /* 0x080fe200078f18ff */
[----:B------:R-:W-:Y:S02]  /*0d20*/  UIADD3 UR6, UR6, -0x1, URZ ;  /* 0xffffffff06067890 */ /* 0x000fe4000fffe03f */
[----:B------:R-:W-:Y:S02]  /*0d30*/  ULDC.64 UR10, c[0x0][0x240] ;  /* 0x00009000000a7ab9 */ /* 0x000fe40000000a00 */
[----:B------:R-:W-:Y:S02]  /*0d40*/  IMAD.U32 R8, RZ, RZ, UR8 ;  /* 0x00000008ff087e24 */ /* 0x000fe4000f8e00ff */
[----:B------:R-:W-:Y:S01]  /*0d50*/  IMAD.U32 R9, RZ, RZ, UR9 ;  /* 0x00000009ff097e24 */ /* 0x000fe2000f8e00ff */
[----:B------:R-:W-:Y:S01]  /*0d60*/  SHF.R.S32.HI R16, RZ, 0x3, R4 ;  /* 0x00000003ff107819 */ /* 0x000fe20000011404 */
[----:B------:R-:W-:Y:S01]  /*0d70*/  UIMAD UR28, UR6, -0x30, UR4 ;  /* 0xffffffd0061c78a4 */ /* 0x000fe2000f8e0204 */
[----:B------:R-:W-:Y:S01]  /*0d80*/  LOP3.LUT R4, R4, 0xfffffff8, RZ, 0xc0, !PT ;  /* 0xfffffff804047812 */ /* 0x000fe200078ec0ff */
[----:B------:R-:W-:Y:S01]  /*0d90*/  ULDC.64 UR8, c[0x0][0x260] ;  /* 0x0000980000087ab9 */ /* 0x000fe20000000a00 */
[----:B------:R-:W-:Y:S01]  /*0da0*/  SHF.R.S32.HI R5, RZ, 0x1f, R16 ;  /* 0x0000001fff057819 */ /* 0x000fe20000011410 */
[----:B------:R1:W2:Y:S01]  /*0db0*/  @P1 LDG.E R0, [R8.64] ;  /* 0x0000001a08001981 */ /* 0x0002a2000c1e1900 */
[----:B-----5:R-:W-:Y:S01]  /*0dc0*/  IADD3 R148, P0, R16, R2, RZ ;  /* 0x0000000210947210 */ /* 0x020fe20007f1e0ff */
[----:B------:R-:W-:Y:S01]  /*0dd0*/  IMAD.IADD R3, R215, 0x1, -R4 ;  /* 0x00000001d7037824 */ /* 0x000fe200078e0a04 */
[----:B------:R-:W-:Y:S01]  /*0de0*/  UISETP.LT.AND UP0, UPT, UR28, 0x30, UPT ;  /* 0x000000301c00788c */ /* 0x000fe2000bf01270 */
[----:B------:R-:W-:Y:S01]  /*0df0*/  LEA.HI R6, R6, R215, RZ, 0x6 ;  /* 0x000000d706067211 */ /* 0x000fe200078f30ff */
[----:B------:R-:W-:Y:S01]  /*0e00*/  UIMAD UR10, UR15, UR10, URZ ;  /* 0x0000000a0f0a72a4 */ /* 0x000fe2000f8e023f */
[C---:B------:R-:W-:Y:S01]  /*0e10*/  IMAD.SHL.U32 R18, R3.reuse, 0x8, RZ ;  /* 0x0000000803127824 */ /* 0x040fe200078e00ff */
[----:B------:R-:W-:Y:S01]  /*0e20*/  LEA.HI.X.SX32 R149, R2, R5, 0x1, P0 ;  /* 0x0000000502957211 */ /* 0x000fe200000f0eff */
[----:B------:R-:W-:Y:S01]  /*0e30*/  USEL UR29, UR28, 0x30, UP0 ;  /* 0x000000301c1d7887 */ /* 0x000fe20008000000 */
[----:B------:R-:W-:Y:S01]  /*0e40*/  IMAD.SHL.U32 R20, R3, 0x4, RZ ;  /* 0x0000000403147824 */ /* 0x000fe200078e00ff */
[----:B------:R-:W-:Y:S01]  /*0e50*/  UIMAD UR8, UR15, UR8, URZ ;  /* 0x000000080f0872a4 */ /* 0x000fe2000f8e023f */
[--C-:B------:R-:W-:Y:S01]  /*0e60*/  SHF.R.S32.HI R19, RZ, 0x1f, R18.reuse ;  /* 0x0000001fff137819 */ /* 0x100fe20000011412 */
[----:B------:R-:W-:Y:S01]  /*0e70*/  IMAD R7, R149, c[0x0][0x238], RZ ;  /* 0x00008e0095077a24 */ /* 0x000fe200078e02ff */
[----:B------:R-:W-:Y:S01]  /*0e80*/  USHF.R.S32.HI UR31, URZ, 0x1f, UR22 ;  /* 0x0000001f3f1f7899 */ /* 0x000fe20008011416 */
[----:B------:R-:W-:Y:S01]  /*0e90*/  IADD3 R2, -R16, UR29, RZ ;  /* 0x0000001d10027c10 */ /* 0x000fe2000fffe1ff */
[----:B------:R-:W-:Y:S01]  /*0ea0*/  UIMAD UR28, UR16, UR11, UR10 ;  /* 0x0000000b101c72a4 */ /* 0x000fe2000f8e020a */
[----:B------:R-:W-:Y:S01]  /*0eb0*/  IMAD R10, R148, c[0x0][0x23c], R7 ;  /* 0x00008f00940a7a24 */ /* 0x000fe200078e0207 */
[----:B------:R-:W-:Y:S01]  /*0ec0*/  USEL UR34, UR22, URZ, !UP3 ;  /* 0x0000003f16227287 */ /* 0x000fe2000d800000 */
[C---:B------:R-:W-:Y:S01]  /*0ed0*/  ISETP.GE.AND P0, PT, R2.reuse, 0x1, PT ;  /* 0x000000010200780c */ /* 0x040fe20003f06270 */
[----:B------:R-:W-:Y:S01]  /*0ee0*/  USEL UR33, UR31, URZ, !UP3 ;  /* 0x0000003f1f217287 */ /* 0x000fe2000d800000 */
[----:B------:R-:W-:Y:S01]  /*0ef0*/  ISETP.GT.AND P3, PT, R2, 0x20, PT ;  /* 0x000000200200780c */ /* 0x000fe20003f64270 */
[----:B------:R-:W-:Y:S01]  /*0f00*/  IMAD.U32 R2, RZ, RZ, UR16 ;  /* 0x00000010ff027e24 */ /* 0x000fe2000f8e00ff */
[----:B------:R-:W-:Y:S01]  /*0f10*/  UIMAD UR10, UR16, UR9, UR8 ;  /* 0x00000009100a72a4 */ /* 0x000fe2000f8e0208 */
[----:B------:R-:W-:Y:S01]  /*0f20*/  IMAD.U32 R150, RZ, RZ, UR34 ;  /* 0x00000022ff967e24 */ /* 0x000fe2000f8e00ff */
[----:B------:R-:W-:Y:S01]  /*0f30*/  UIMAD UR23, UR39, UR25, URZ ;  /* 0x00000019271772a4 */ /* 0x000fe2000f8e023f */
[----:B-1----:R-:W-:Y:S01]  /*0f40*/  IMAD.WIDE.U32 R8, R148, c[0x0][0x238], R18 ;  /* 0x00008e0094087a25 */ /* 0x002fe200078e0012 */
[----:B------:R-:W-:Y:S01]  /*0f50*/  ULDC.64 UR8, c[0x0][0x248] ;  /* 0x0000920000087ab9 */ /* 0x000fe20000000a00 */
[----:B------:R-:W-:Y:S01]  /*0f60*/  IADD3 R15, R20, 0x40, RZ ;  /* 0x00000040140f7810 */ /* 0x000fe20007ffe0ff */
[----:B------:R-:W-:Y:S01]  /*0f70*/  UIMAD UR8, UR33, UR8, URZ ;  /* 0x00000008210872a4 */ /* 0x000fe2000f8e023f */
[----:B------:R-:W-:Y:S01]  /*0f80*/  IMAD.IADD R11, R9, 0x1, R10 ;  /* 0x00000001090b7824 */ /* 0x000fe200078e020a */
[----:B------:R-:W-:Y:S01]  /*0f90*/  UIMAD.WIDE.U32 UR24, UR39, UR24, URZ ;  /* 0x00000018271872a5 */ /* 0x000fe2000f8e003f */
[----:B------:R-:W-:Y:S01]  /*0fa0*/  IMAD.MOV.U32 R10, RZ, RZ, R8 ;  /* 0x000000ffff0a7224 */ /* 0x000fe200078e0008 */
[----:B------:R-:W-:Y:S01]  /*0fb0*/  UIMAD UR11, UR34, UR9, UR8 ;  /* 0x00000009220b72a4 */ /* 0x000fe2000f8e0208 */
[----:B------:R-:W-:Y:S01]  /*0fc0*/  IMAD.SHL.U32 R113, R16, 0x40, RZ ;  /* 0x0000004010717824 */ /* 0x000fe200078e00ff */
[----:B------:R-:W-:Y:S01]  /*0fd0*/  UIADD3 UR23, UR25, UR23, URZ ;  /* 0x0000001719177290 */ /* 0x000fe2000fffe03f */
[----:B------:R-:W-:Y:S01]  /*0fe0*/  IMAD.WIDE.U32 R152, R2, c[0x0][0x240], R10 ;  /* 0x0000900002987a25 */ /* 0x000fe200078e000a */
[----:B------:R-:W-:Y:S01]  /*0ff0*/  USHF.R.S32.HI UR30, URZ, 0x1f, UR6 ;  /* 0x0000001f3f1e7899 */ /* 0x000fe20008011406 */
[----:B------:R-:W-:Y:S01]  /*1000*/  IADD3 R114, R18, 0x80, RZ ;  /* 0x0000008012727810 */ /* 0x000fe20007ffe0ff */
[----:B------:R-:W-:Y:S01]  /*1010*/  UIMAD UR32, UR23, UR6, URZ ;  /* 0x00000006172072a4 */ /* 0x000fe2000f8e023f */
[----:B------:R-:W-:Y:S01]  /*1020*/  IMAD R9, R5, c[0x0][0x280], RZ ;  /* 0x0000a00005097a24 */ /* 0x000fe200078e02ff */
[----:B------:R-:W-:Y:S01]  /*1030*/  IADD3 R153, R153, UR28, RZ ;  /* 0x0000001c99997c10 */ /* 0x000fe2000fffe0ff */
[----:B------:R-:W-:Y:S01]  /*1040*/  IMAD.SHL.U32 R6, R6, 0x8, RZ ;  /* 0x0000000806067824 */ /* 0x000fe200078e00ff */
[----:B------:R-:W-:Y:S01]  /*1050*/  LOP3.LUT R113, R113, 0x1c0, RZ, 0xc0, !PT ;  /* 0x000001c071717812 */ /* 0x000fe200078ec0ff */
[----:B------:R-:W-:Y:S01]  /*1060*/  IMAD R5, R5, c[0x0][0x290], RZ ;  /* 0x0000a40005057a24 */ /* 0x000fe200078e02ff */
[----:B------:R-:W-:Y:S01]  /*1070*/  UIMAD UR30, UR30, UR24, UR32 ;  /* 0x000000181e1e72a4 */ /* 0x000fe2000f8e0220 */
[----:B------:R-:W-:Y:S01]  /*1080*/  IMAD.WIDE.U32 R152, R150, c[0x0][0x248], R152 ;  /* 0x0000920096987a25 */ /* 0x000fe200078e0098 */
[----:B------:R-:W-:Y:S01]  /*1090*/  LOP3.LUT R6, R6, 0xfffffe00, RZ, 0xc0, !PT ;  /* 0xfffffe0006067812 */ /* 0x000fe200078ec0ff */
[----:B------:R-:W-:Y:S01]  /*10a0*/  UMOV UR35, 0x5 ;  /* 0x0000000500237882 */ /* 0x000fe20000000000 */
[----:B------:R-:W-:Y:S01]  /*10b0*/  LOP3.LUT R110, R113, 0x38, R18, 0xf8, !PT ;  /* 0x00000038716e7812 */ /* 0x000fe200078ef812 */
[----:B------:R-:W-:Y:S01]  /*10c0*/  IMAD.U32 R108, RZ, RZ, UR24 ;  /* 0x00000018ff6c7e24 */ /* 0x000fe2000f8e00ff */
[----:B------:R-:W-:Y:S01]  /*10d0*/  IADD3 R155, R153, UR11, RZ ;  /* 0x0000000b999b7c10 */ /* 0x000fe2000fffe0ff */
[----:B------:R-:W-:Y:S01]  /*10e0*/  IMAD.U32 R7, RZ, RZ, UR16 ;  /* 0x00000010ff077e24 */ /* 0x000fe2000f8e00ff */
[----:B------:R-:W-:Y:S01]  /*10f0*/  SHF.R.U32.HI R111, RZ, 0x3, R113 ;  /* 0x00000003ff6f7819 */ /* 0x000fe20000011671 */
[----:B------:R-:W-:Y:S01]  /*1100*/  IMAD.MOV.U32 R154, RZ, RZ, R152 ;  /* 0x000000ffff9a7224 */ /* 0x000fe200078e0098 */
[----:B------:R-:W-:Y:S01]  /*1110*/  IADD3 R112, R18, 0xc0, RZ ;  /* 0x000000c012707810 */ /* 0x000fe20007ffe0ff */
[----:B------:R-:W-:Y:S01]  /*1120*/  IMAD.IADD R14, R20, 0x1, R15 ;  /* 0x00000001140e7824 */ /* 0x000fe200078e020f */
[----:B------:R-:W-:Y:S01]  /*1130*/  ISETP.GE.AND P2, PT, R18, c[0x0][0x1d4], PT ;  /* 0x0000750012007a0c */ /* 0x000fe20003f46270 */
[----:B------:R-:W-:Y:S01]  /*1140*/  IMAD R158, R16, c[0x0][0x284], R9 ;  /* 0x0000a100109e7a24 */ /* 0x000fe200078e0209 */
[----:B------:R-:W-:Y:S01]  /*1150*/  ISETP.GE.AND P5, PT, R114, c[0x0][0x1d4], PT ;  /* 0x0000750072007a0c */ /* 0x000fe20003fa6270 */
[----:B------:R-:W-:Y:S01]  /*1160*/  IMAD R156, R16, c[0x0][0x294], R5 ;  /* 0x0000a500109c7a24 */ /* 0x000fe200078e0205 */
[----:B------:R-:W-:Y:S01]  /*1170*/  ISETP.GE.AND P6, PT, R14, c[0x0][0x1d4], PT ;  /* 0x000075000e007a0c */ /* 0x000fe20003fc6270 */
[----:B------:R-:W-:Y:S01]  /*1180*/  IMAD.WIDE.U32 R8, R7, c[0x0][0x260], R18 ;  /* 0x0000980007087a25 */ /* 0x000fe200078e0012 */
[----:B------:R-:W-:Y:S01]  /*1190*/  ISETP.GE.AND P4, PT, R112, c[0x0][0x1d4], PT ;  /* 0x0000750070007a0c */ /* 0x000fe20003f86270 */
[----:B------:R-:W-:Y:S01]  /*11a0*/  ULDC UR28, c[0x0][0x23c] ;  /* 0x00008f00001c7ab9 */ /* 0x000fe20000000800 */
[----:B------:R-:W-:Y:S01]  /*11b0*/  LOP3.LUT R110, R6, R110, R111, 0xf6, !PT ;  /* 0x0000006e066e7212 */ /* 0x000fe200078ef66f */
[----:B------:R-:W-:Y:S01]  /*11c0*/  IMAD.WIDE.U32 R4, R108, UR6, R154 ;  /* 0x000000066c047c25 */ /* 0x000fe2000f8e009a */
[----:B------:R-:W-:Y:S01]  /*11d0*/  IADD3 R9, R9, UR10, RZ ;  /* 0x0000000a09097c10 */ /* 0x000fe2000fffe0ff */
[----:B------:R-:W-:Y:S01]  /*11e0*/  ULDC UR10, c[0x0][0x238] ;  /* 0x00008e00000a7ab9 */ /* 0x000fe20000000800 */
[--C-:B------:R-:W-:Y:S01]  /*11f0*/  SHF.R.S32.HI R21, RZ, 0x1f, R20.reuse ;  /* 0x0000001fff157819 */ /* 0x100fe20000011414 */
[----:B------:R-:W-:Y:S01]  /*1200*/  USHF.L.U32 UR29, UR10, 0x5, URZ ;  /* 0x000000050a1d7899 */ /* 0x000fe2000800063f */
[----:B------:R-:W-:Y:S01]  /*1210*/  IMAD.SHL.U32 R110, R110, 0x2, RZ ;  /* 0x000000026e6e7824 */ /* 0x000fe200078e00ff */
[----:B------:R-:W-:Y:S01]  /*1220*/  USHF.L.U64.HI UR28, UR10, UR35, UR28 ;  /* 0x000000230a1c7299 */ /* 0x000fe2000801021c */
[----:B------:R-:W-:Y:S01]  /*1230*/  P2R R118, PR, RZ, 0x4 ;  /* 0x00000004ff767803 */ /* 0x000fe20000000000 */
[----:B------:R-:W-:Y:S01]  /*1240*/  IMAD.U32 R109, RZ, RZ, UR25 ;  /* 0x00000019ff6d7e24 */ /* 0x000fe2000f8e00ff */
[C---:B------:R-:W-:Y:S01]  /*1250*/  IADD3 R109, R16.reuse, 0x20, RZ ;  /* 0x00000020106d7810 */ /* 0x040fe20007ffe0ff */
[C---:B------:R-:W-:Y:S01]  /*1260*/  IMAD.WIDE.U32 R160, R16.reuse, c[0x0][0x290], R20 ;  /* 0x0000a40010a07a25 */ /* 0x040fe200078e0014 */
[----:B------:R-:W-:Y:S01]  /*1270*/  ULDC.64 UR8, c[0x0][0x280] ;  /* 0x0000a00000087ab9 */ /* 0x000fe20000000a00 */
[----:B------:R-:W-:Y:S01]  /*1280*/  SHF.R.S32.HI R127, RZ, 0x1f, R106 ;  /* 0x0000001fff7f7819 */ /* 0x000fe2000001146a */
[----:B------:R-:W-:Y:S01]  /*1290*/  UIMAD UR37, UR39, UR9, URZ ;  /* 0x00000009272572a4 */ /* 0x000fe2000f8e023f */
[----:B------:R-:W-:Y:S01]  /*12a0*/  IMAD.WIDE.U32 R10, R16, c[0x0][0x290], R18 ;  /* 0x0000a400100a7a25 */ /* 0x000fe200078e0012 */
[----:B------:R-:W-:Y:S01]  /*12b0*/  USHF.L.U32 UR32, UR8, 0x5, URZ ;  /* 0x0000000508207899 */ /* 0x000fe2000800063f */
[----:B------:R-:W-:Y:S01]  /*12c0*/  SHF.R.S32.HI R125, RZ, 0x1f, R112 ;  /* 0x0000001fff7d7819 */ /* 0x000fe20000011470 */
[----:B------:R-:W-:Y:S01]  /*12d0*/  UIMAD.WIDE.U32 UR40, UR8, 0x30, URZ ;  /* 0x00000030082878a5 */ /* 0x000fe2000f8e003f */
[----:B------:R-:W-:Y:S01]  /*12e0*/  IMAD.IADD R161, R161, 0x1, R156 ;  /* 0x00000001a1a17824 */ /* 0x000fe200078e029c */
[----:B------:R-:W-:Y:S01]  /*12f0*/  ULDC.64 UR10, c[0x0][0x268] ;  /* 0x00009a00000a7ab9 */ /* 0x000fe20000000a00 */
[----:B------:R-:W-:Y:S01]  /*1300*/  IMAD.IADD R157, R156, 0x1, R11 ;  /* 0x000000019c9d7824 */ /* 0x000fe200078e020b */
[----:B------:R-:W-:Y:S01]  /*1310*/  UIMAD UR10, UR33, UR10, URZ ;  /* 0x0000000a210a72a4 */ /* 0x000fe2000f8e023f */
[----:B------:R-:W-:Y:S01]  /*1320*/  IMAD.WIDE.U32 R150, R150, c[0x0][0x268], R8 ;  /* 0x00009a0096967a25 */ /* 0x000fe200078e0008 */
[----:B------:R-:W-:Y:S01]  /*1330*/  SHF.R.S32.HI R8, RZ, 0x1f, R109 ;  /* 0x0000001fff087819 */ /* 0x000fe2000001146d */
[----:B------:R-:W-:Y:S01]  /*1340*/  UIADD3 UR37, UR41, UR37, URZ ;  /* 0x0000002529257290 */ /* 0x000fe2000fffe03f */
[----:B------:R-:W-:Y:S01]  /*1350*/  LEA.HI R125, R125, R112, RZ, 0x3 ;  /* 0x000000707d7d7211 */ /* 0x000fe200078f18ff */
[----:B------:R-:W-:Y:S01]  /*1360*/  IMAD.MOV.U32 R156, RZ, RZ, R10 ;  /* 0x000000ffff9c7224 */ /* 0x000fe200078e000a */
[----:B------:R-:W-:Y:S01]  /*1370*/  LEA.HI R11, R8, R109, RZ, 0x3 ;  /* 0x0000006d080b7211 */ /* 0x000fe200078f18ff */
[----:B------:R-:W-:Y:S01]  /*1380*/  IMAD.SHL.U32 R107, R109, 0x40, RZ ;  /* 0x000000406d6b7824 */ /* 0x000fe200078e00ff */
[----:B------:R-:W-:Y:S01]  /*1390*/  UIMAD UR11, UR34, UR11, UR10 ;  /* 0x0000000b220b72a4 */ /* 0x000fe2000f8e020a */
[----:B------:R-:W-:Y:S01]  /*13a0*/  IMAD.WIDE.U32 R162, R16, c[0x0][0x280], R20 ;  /* 0x0000a00010a27a25 */ /* 0x000fe200078e0014 */
[----:B------:R-:W-:-:S02]  /*13b0*/  LOP3.LUT R125, R125, 0xfffffff8, RZ, 0xc0, !PT ;  /* 0xfffffff87d7d7812 */ /* 0x000fc400078ec0ff */
[----:B------:R-:W-:Y:S01]  /*13c0*/  LOP3.LUT R107, R107, 0x1c0, RZ, 0xc0, !PT ;  /* 0x000001c06b6b7812 */ /* 0x000fe200078ec0ff */
[----:B------:R-:W-:Y:S01]  /*13d0*/  IMAD.SHL.U32 R11, R11, 0x40, RZ ;  /* 0x000000400b0b7824 */ /* 0x000fe200078e00ff */
[----:B------:R-:W-:Y:S01]  /*13e0*/  P2R R116, PR, RZ, 0x20 ;  /* 0x00000020ff747803 */ /* 0x000fe20000000000 */
[----:B------:R-:W-:Y:S01]  /*13f0*/  IMAD.WIDE.U32 R22, R16, c[0x0][0x280], R18 ;  /* 0x0000a00010167a25 */ /* 0x000fe200078e0012 */
[----:B------:R-:W-:Y:S02]  /*1400*/  SHF.R.U32.HI R120, RZ, 0x3, R107 ;  /* 0x00000003ff787819 */ /* 0x000fe4000001166b */
[----:B------:R-:W-:Y:S01]  /*1410*/  LOP3.LUT R11, R11, 0xfffffe00, RZ, 0xc0, !PT ;  /* 0xfffffe000b0b7812 */ /* 0x000fe200078ec0ff */
[----:B------:R-:W-:Y:S01]  /*1420*/  IMAD.MOV.U32 R134, RZ, RZ, c[0x0][0x27c] ;  /* 0x00009f00ff867624 */ /* 0x000fe200078e00ff */
[----:B------:R-:W-:Y:S01]  /*1430*/  P2R R115, PR, RZ, 0x10 ;  /* 0x00000010ff737803 */ /* 0x000fe20000000000 */
[----:B------:R-:W-:Y:S01]  /*1440*/  IMAD.IADD R163, R163, 0x1, R158 ;  /* 0x00000001a3a37824 */ /* 0x000fe200078e029e */
[----:B------:R-:W-:Y:S01]  /*1450*/  P2R R117, PR, RZ, 0x40 ;  /* 0x00000040ff757803 */ /* 0x000fe20000000000 */
[----:B------:R-:W-:Y:S01]  /*1460*/  IMAD.IADD R159, R158, 0x1, R23 ;  /* 0x000000019e9f7824 */ /* 0x000fe200078e0217 */
[----:B------:R-:W-:Y:S01]  /*1470*/  IADD3 R119, R119, UR5, RZ ;  /* 0x0000000577777c10 */ /* 0x000fe2000fffe0ff */
[----:B------:R-:W-:Y:S01]  /*1480*/  IMAD.MOV.U32 R136, RZ, RZ, c[0x0][0x2b8] ;  /* 0x0000ae00ff887624 */ /* 0x000fe200078e00ff */
[----:B------:R-:W-:Y:S01]  /*1490*/  IADD3 R121, -R16, 0x30, RZ ;  /* 0x0000003010797810 */ /* 0x000fe20007ffe1ff */
[----:B------:R-:W-:Y:S01]  /*14a0*/  IMAD.MOV.U32 R158, RZ, RZ, R22 ;  /* 0x000000ffff9e7224 */ /* 0x000fe200078e0016 */
[----:B------:R-:W-:Y:S01]  /*14b0*/  SHF.R.S32.HI R122, RZ, 0x1f, R125 ;  /* 0x0000001fff7a7819 */ /* 0x000fe2000001147d */
[----:B------:R-:W-:Y:S01]  /*14c0*/  IMAD.WIDE.U32 R160, R106, c[0x0][0x290], R160 ;  /* 0x0000a4006aa07a25 */ /* 0x000fe200078e00a0 */
[----:B------:R-:W-:-:S03]  /*14d0*/  IADD3 R129, R151, UR11, RZ ;  /* 0x0000000b97817c10 */ /* 0x000fc6000fffe0ff */
[----:B------:R-:W-:Y:S02]  /*14e0*/  IMAD.MOV.U32 R74, RZ, RZ, c[0x0][0x27c] ;  /* 0x00009f00ff4a7624 */ /* 0x000fe400078e00ff */
[----:B------:R-:W-:-:S04]  /*14f0*/  IMAD.WIDE.U32 R162, R106, c[0x0][0x280], R162 ;  /* 0x0000a0006aa27a25 */ /* 0x000fc800078e00a2 */
[----:B------:R-:W-:-:S04]  /*1500*/  IMAD.WIDE.U32 R158, R106, c[0x0][0x280], R158 ;  /* 0x0000a0006a9e7a25 */ /* 0x000fc800078e009e */
[----:B------:R-:W-:-:S04]  /*1510*/  IMAD.WIDE.U32 R156, R106, c[0x0][0x290], R156 ;  /* 0x0000a4006a9c7a25 */ /* 0x000fc800078e009c */
[----:B------:R-:W-:Y:S01]  /*1520*/  IMAD.SHL.U32 R74, R74, 0x2, RZ ;  /* 0x000000024a4a7824 */ /* 0x000fe200078e00ff */
[----:B--2---:R1:W2:Y:S01]  /*1530*/  @P1 R2UR UR36, R0 ;  /* 0x00000000002413c2 */ /* 0x0042a200000e0000 */
[C---:B------:R-:W-:Y:S02]  /*1540*/  @P0 LEA R24, P1, R4.reuse, c[0x0][0x220], 0x1 ;  /* 0x0000880004180a11 */ /* 0x040fe400078208ff */
[----:B-1----:R-:W-:Y:S01]  /*1550*/  IADD3 R0, R5, UR30, RZ ;  /* 0x0000001e05007c10 */ /* 0x002fe2000fffe0ff */
[----:B------:R-:W-:Y:S02]  /*1560*/  USHF.L.U64.HI UR30, UR8, UR35, UR9 ;  /* 0x00000023081e7299 */ /* 0x000fe40008010209 */
[----:B--2---:R-:W-:Y:S01]  /*1570*/  @UP1 USHF.R.S32.HI UR53, URZ, 0x1f, UR36 ;  /* 0x0000001f3f351899 */ /* 0x004fe20008011424 */
[C---:B------:R-:W-:Y:S01]  /*1580*/  @P0 LEA.HI.X R25, R4.reuse, c[0x0][0x224], R0, 0x1, P1 ;  /* 0x0000890004190a11 */ /* 0x040fe200008f0c00 */
[----:B------:R-:W-:Y:S01]  /*1590*/  ULDC.64 UR8, c[0x0][0x290] ;  /* 0x0000a40000087ab9 */ /* 0x000fe20000000a00 */
[----:B------:R-:W-:Y:S01]  /*15a0*/  @P3 IADD3 R5, P1, R4, UR29, RZ ;  /* 0x0000001d04053c10 */ /* 0x000fe2000ff3e0ff */
[----:B------:R-:W-:-:S02]  /*15b0*/  USHF.L.U64.HI UR35, UR8, UR35, UR9 ;  /* 0x0000002308237299 */ /* 0x000fc40008010209 */
[----:B------:R-:W-:Y:S01]  /*15c0*/  @!PT LDS RZ, [RZ] ;  /* 0x00000000fffff984 */ /* 0x000fe20000000800 */
[----:B------:R-:W-:Y:S01]  /*15d0*/  @!PT LDS RZ, [RZ] ;  /* 0x00000000fffff984 */ /* 0x000fe20000000800 */
[----:B------:R-:W-:Y:S01]  /*15e0*/  @!PT LDS RZ, [RZ] ;  /* 0x00000000fffff984 */ /* 0x000fe20000000800 */
[----:B------:R1:W-:Y:S01]  /*15f0*/  @P0 LDGSTS.E.BYPASS.LTC128B.128 [R110+0xa080], [R24.64], !P2 ;  /* 0x0a080000186e0fae */ /* 0x0003e2000d101d5a */
[----:B------:R-:W-:Y:S01]  /*1600*/  @P3 IADD3.X R0, R0, UR28, RZ, P1, !PT ;  /* 0x0000001c00003c10 */ /* 0x000fe20008ffe4ff */
[----:B------:R-:W-:Y:S01]  /*1610*/  UIMAD UR39, UR39, UR9, URZ ;  /* 0x00000009272772a4 */ /* 0x000fe2000f8e023f */
[----:B------:R-:W-:Y:S01]  /*1620*/  ISETP.GE.AND P1, PT, R18, c[0x0][0x27c], PT ;  /* 0x00009f0012007a0c */ /* 0x000fe20003f26270 */
[----:B------:R1:W-:Y:S01]  /*1630*/  @P0 LDGSTS.E.BYPASS.LTC128B.128 [R110+0xb880], [R24.64+0x80], !P6 ;  /* 0x0b880080186e0fae */ /* 0x0003e2000f101d5a */
[----:B------:R-:W-:Y:S01]  /*1640*/  ISETP.GE.AND P2, PT, R14, c[0x0][0x27c], PT ;  /* 0x00009f000e007a0c */ /* 0x000fe20003f46270 */
[----:B------:R-:W-:Y:S02]  /*1650*/  USHF.L.U32 UR38, UR8, 0x5, URZ ;  /* 0x0000000508267899 */ /* 0x000fe4000800063f */
[----:B------:R1:W-:Y:S01]  /*1660*/  @P0 LDGSTS.E.BYPASS.LTC128B.128 [R110+0xd080], [R24.64+0x100], !P5 ;  /* 0x0d080100186e0fae */ /* 0x0003e2000e901d5a */
[----:B------:R-:W-:Y:S01]  /*1670*/  SEL R7, RZ, c[0x0][0x27c], !P2 ;  /* 0x00009f00ff077a07 */ /* 0x000fe20005000000 */
[----:B------:R-:W-:-:S02]  /*1680*/  UIMAD.WIDE.U32 UR42, UR8, 0x30, URZ ;  /* 0x00000030082a78a5 */ /* 0x000fc4000f8e003f */
[----:B------:R1:W-:Y:S01]  /*1690*/  @P0 LDGSTS.E.BYPASS.LTC128B.128 [R110+0xe880], [R24.64+0x180], !P4 ;  /* 0x0e880180186e0fae */ /* 0x0003e2000e101d5a */
[C---:B------:R-:W-:Y:S01]  /*16a0*/  @P3 LEA R12, P0, R5.reuse, c[0x0][0x220], 0x1 ;  /* 0x00008800050c3a11 */ /* 0x040fe200078008ff */
[----:B------:R-:W-:Y:S01]  /*16b0*/  IMAD.IADD R10, R14, 0x1, R7 ;  /* 0x000000010e0a7824 */ /* 0x000fe200078e0207 */
[----:B------:R-:W-:Y:S02]  /*16c0*/  ULDC.64 UR8, c[0x0][0x1e8] ;  /* 0x00007a0000087ab9 */ /* 0x000fe40000000a00 */
[----:B------:R-:W-:Y:S01]  /*16d0*/  @P3 LEA.HI.X R13, R5, c[0x0][0x224], R0, 0x1, P0 ;  /* 0x00008900050d3a11 */ /* 0x000fe200000f0c00 */
[----:B------:R-:W-:Y:S01]  /*16e0*/  UIMAD UR44, UR15, UR8, URZ ;  /* 0x000000080f2c72a4 */ /* 0x000fe2000f8e023f */
[----:B------:R-:W-:Y:S01]  /*16f0*/  SEL R5, RZ, c[0x0][0x27c], !P1 ;  /* 0x00009f00ff057a07 */ /* 0x000fe20004800000 */
[----:B------:R-:W-:Y:S01]  /*1700*/  UIMAD.WIDE.U32 UR46, UR16, UR8, URZ ;  /* 0x00000008102e72a5 */ /* 0x000fe2000f8e003f */
[----:B------:R-:W-:Y:S01]  /*1710*/  ISETP.NE.AND P0, PT, R118, RZ, PT ;  /* 0x000000ff7600720c */ /* 0x000fe20003f05270 */
[----:B------:R-:W-:-:S02]  /*1720*/  UIMAD UR44, UR16, UR9, UR44 ;  /* 0x00000009102c72a4 */ /* 0x000fc4000f8e022c */
[----:B------:R-:W-:Y:S01]  /*1730*/  IMAD.IADD R5, R18, 0x1, R5 ;  /* 0x0000000112057824 */ /* 0x000fe200078e0205 */
[----:B------:R-:W-:Y:S02]  /*1740*/  ULDC.64 UR8, c[0x0][0x210] ;  /* 0x0000840000087ab9 */ /* 0x000fe40000000a00 */
[----:B------:R-:W-:Y:S02]  /*1750*/  UIMAD UR45, UR15, UR8, URZ ;  /* 0x000000080f2d72a4 */ /* 0x000fe4000f8e023f */
[----:B------:R-:W-:Y:S01]  /*1760*/  SHF.R.S32.HI R0, RZ, 0x1f, R5 ;  /* 0x0000001fff007819 */ /* 0x000fe20000011405 */
[----:B------:R-:W-:Y:S02]  /*1770*/  UIMAD.WIDE.U32 UR48, UR16, UR8, URZ ;  /* 0x00000008103072a5 */ /* 0x000fe4000f8e003f */
[----:B------:R-:W-:Y:S01]  /*1780*/  UIMAD UR45, UR16, UR9, UR45 ;  /* 0x00000009102d72a4 */ /* 0x000fe2000f8e022d */
[CC--:B------:R-:W-:Y:S01]  /*1790*/  LEA.HI R4, R0.reuse, R5.reuse, RZ, 0x3 ;  /* 0x0000000500047211 */ /* 0x0c0fe200078f18ff */
[----:B------:R2:W-:Y:S01]  /*17a0*/  @P3 LDGSTS.E.BYPASS.LTC128B.128 [R110+0xb080], [R12.64], !P0 ;  /* 0x0b0800000c6e3fae */ /* 0x0005e2000c101d5a */
[----:B------:R-:W-:Y:S01]  /*17b0*/  LEA.HI R0, R0, R5, RZ, 0x6 ;  /* 0x0000000500007211 */ /* 0x000fe200078f30ff */
[----:B------:R-:W-:Y:S01]  /*17c0*/  ULDC.64 UR8, c[0x0][0x2b0] ;  /* 0x0000ac0000087ab9 */ /* 0x000fe20000000a00 */
[----:B------:R-:W-:Y:S01]  /*17d0*/  SHF.R.S32.HI R5, RZ, 0x1f, R10 ;  /* 0x0000001fff057819 */ /* 0x000fe2000001140a */
[----:B------:R2:W-:Y:S01]  /*17e0*/  @P3 LDGSTS.E.BYPASS.LTC128B.128 [R110+0xc880], [R12.64+0x80], !P6 ;  /* 0x0c8800800c6e3fae */ /* 0x0005e2000f101d5a */
[----:B------:R-:W-:Y:S01]  /*17f0*/  SHF.R.S32.HI R0, RZ, 0x6, R0 ;  /* 0x00000006ff007819 */ /* 0x000fe20000011400 */
[----:B------:R-:W-:Y:S01]  /*1800*/  @!UP1 UMOV UR53, UR31 ;  /* 0x0000001f00359c82 */ /* 0x000fe20008000000 */
[CC--:B------:R-:W-:Y:S01]  /*1810*/  LEA.HI R2, R5.reuse, R10.reuse, RZ, 0x3 ;  /* 0x0000000a05027211 */ /* 0x0c0fe200078f18ff */
[----:B------:R2:W-:Y:S01]  /*1820*/  @P3 LDGSTS.E.BYPASS.LTC128B.128 [R110+0xe080], [R12.64+0x100], !P5 ;  /* 0x0e0801000c6e3fae */ /* 0x0005e2000e901d5a */
[----:B------:R-:W-:Y:S01]  /*1830*/  LEA.HI R5, R5, R10, RZ, 0x6 ;  /* 0x0000000a05057211 */ /* 0x000fe200078f30ff */
[C---:B------:R-:W-:Y:S01]  /*1840*/  IMAD R8, R0.reuse, 0xc00, R6 ;  /* 0x00000c0000087824 */ /* 0x040fe200078e0206 */
[----:B------:R-:W-:Y:S01]  /*1850*/  LOP3.LUT R139, R107, 0x38, R4, 0xf8, !PT ;  /* 0x000000386b8b7812 */ /* 0x000fe200078ef804 */
[----:B------:R2:W-:Y:S01]  /*1860*/  @P3 LDGSTS.E.BYPASS.LTC128B.128 [R110+0xf880], [R12.64+0x180], !P4 ;  /* 0x0f8801800c6e3fae */ /* 0x0005e2000e101d5a */
[----:B------:R-:W-:Y:S01]  /*1870*/  SHF.R.S32.HI R5, RZ, 0x6, R5 ;  /* 0x00000006ff057819 */ /* 0x000fe20000011405 */
[--C-:B------:R-:W-:Y:S01]  /*1880*/  IMAD R0, R0, 0xc00, R11.reuse ;  /* 0x00000c0000007824 */ /* 0x100fe200078e020b */
[--C-:B------:R-:W-:Y:S01]  /*1890*/  LOP3.LUT R140, R113, 0x38, R2.reuse, 0xf8, !PT ;  /* 0x00000038718c7812 */ /* 0x100fe200078ef802 */
[----:B------:R-:W0:Y:S01]  /*18a0*/  LDGDEPBAR ;  /* 0x00000000000079af */ /* 0x000e220000000000 */
[----:B------:R-:W-:Y:S01]  /*18b0*/  LOP3.LUT R9, R107, 0x38, R2, 0xf8, !PT ;  /* 0x000000386b097812 */ /* 0x000fe200078ef802 */
[----:B------:R-:W-:Y:S01]  /*18c0*/  IMAD R7, R5, 0xc00, R6 ;  /* 0x00000c0005077824 */ /* 0x000fe200078e0206 */
[-C--:B------:R-:W-:Y:S01]  /*18d0*/  LOP3.LUT R139, R139, R120.reuse, RZ, 0x3c, !PT ;  /* 0x000000788b8b7212 */ /* 0x080fe200078e3cff */
[----:B------:R-:W-:Y:S01]  /*18e0*/  IMAD R5, R5, 0xc00, R11 ;  /* 0x00000c0005057824 */ /* 0x000fe200078e020b */
[-C--:B------:R-:W-:Y:S01]  /*18f0*/  LOP3.LUT R140, R140, R111.reuse, RZ, 0x3c, !PT ;  /* 0x0000006f8c8c7212 */ /* 0x080fe200078e3cff */
[----:B------:R-:W-:Y:S01]  /*1900*/  UIMAD UR10, UR53, UR8, URZ ;  /* 0x00000008350a72a4 */ /* 0x000fe2000f8e023f */
[----:B------:R-:W-:Y:S01]  /*1910*/  LOP3.LUT R138, R9, R120, RZ, 0x3c, !PT ;  /* 0x00000078098a7212 */ /* 0x000fe200078e3cff */
[----:B------:R-:W-:Y:S01]  /*1920*/  IMAD.IADD R139, R0, 0x1, R139 ;  /* 0x00000001008b7824 */ /* 0x000fe200078e028b */
[----:B------:R-:W-:Y:S01]  /*1930*/  LOP3.LUT R10, R113, 0x38, R4, 0xf8, !PT ;  /* 0x00000038710a7812 */ /* 0x000fe200078ef804 */
[----:B------:R-:W-:Y:S01]  /*1940*/  IMAD.IADD R140, R7, 0x1, R140 ;  /* 0x00000001078c7824 */ /* 0x000fe200078e028c */
[----:B------:R-:W-:Y:S01]  /*1950*/  SHF.R.S32.HI R7, RZ, 0x1f, R114 ;  /* 0x0000001fff077819 */ /* 0x000fe20000011472 */
[----:B------:R-:W-:Y:S01]  /*1960*/  IMAD R0, R3, 0x20, R16 ;  /* 0x0000002003007824 */ /* 0x000fe200078e0210 */
[----:B------:R-:W-:Y:S01]  /*1970*/  SHF.R.S32.HI R3, RZ, 0x1f, R14 ;  /* 0x0000001fff037819 */ /* 0x000fe2000001140e */
[----:B------:R-:W-:Y:S01]  /*1980*/  IMAD.IADD R138, R5, 0x1, R138 ;  /* 0x00000001058a7824 */ /* 0x000fe200078e028a */
[----:B------:R-:W-:Y:S01]  /*1990*/  LOP3.LUT R141, R10, R111, RZ, 0x3c, !PT ;  /* 0x0000006f0a8d7212 */ /* 0x000fe200078e3cff */
[----:B------:R-:W-:Y:S01]  /*19a0*/  IMAD R5, R127, c[0x0][0x280], RZ ;  /* 0x0000a0007f057a24 */ /* 0x000fe200078e02ff */
[----:B------:R-:W-:Y:S01]  /*19b0*/  LEA.HI R124, R7, R114, RZ, 0x3 ;  /* 0x00000072077c7211 */ /* 0x000fe200078f18ff */
[----:B------:R-:W-:Y:S01]  /*19c0*/  IMAD R127, R127, c[0x0][0x290], RZ ;  /* 0x0000a4007f7f7a24 */ /* 0x000fe200078e02ff */
[----:B------:R-:W-:Y:S01]  /*19d0*/  LEA.HI R126, R3, R14, RZ, 0x3 ;  /* 0x0000000e037e7211 */ /* 0x000fe200078f18ff */
[----:B------:R-:W-:Y:S01]  /*19e0*/  IMAD.IADD R141, R8, 0x1, R141 ;  /* 0x00000001088d7824 */ /* 0x000fe200078e028d */
[----:B------:R-:W-:Y:S01]  /*19f0*/  ISETP.GE.AND P0, PT, R134, 0x1, PT ;  /* 0x000000018600780c */ /* 0x000fe20003f06270 */
[C---:B------:R-:W-:Y:S01]  /*1a00*/  IMAD R127, R106.reuse, c[0x0][0x294], R127 ;  /* 0x0000a5006a7f7a24 */ /* 0x040fe200078e027f */
[----:B------:R-:W-:Y:S01]  /*1a10*/  @UP1 UMOV UR52, UR36 ;  /* 0x0000002400341c82 */ /* 0x000fe20008000000 */
[----:B------:R-:W-:Y:S01]  /*1a20*/  IMAD R5, R106, c[0x0][0x284], R5 ;  /* 0x0000a1006a057a24 */ /* 0x000fe200078e0205 */
[----:B------:R-:W-:Y:S01]  /*1a30*/  LOP3.LUT R124, R124, 0xfffffff8, RZ, 0xc0, !PT ;  /* 0xfffffff87c7c7812 */ /* 0x000fe200078ec0ff */
[----:B------:R-:W-:Y:S01]  /*1a40*/  @!UP1 UMOV UR52, UR22 ;  /* 0x0000001600349c82 */ /* 0x000fe20008000000 */
[----:B------:R-:W-:Y:S01]  /*1a50*/  LOP3.LUT R126, R126, 0xfffffff8, RZ, 0xc0, !PT ;  /* 0xfffffff87e7e7812 */ /* 0x000fe200078ec0ff */
[----:B------:R-:W-:Y:S01]  /*1a60*/  UIMAD.WIDE.U32 UR50, UR52, UR8, URZ ;  /* 0x00000008343272a5 */ /* 0x000fe2000f8e003f */
[----:B------:R-:W-:Y:S01]  /*1a70*/  LOP3.LUT R135, R4, 0xfffffff8, RZ, 0xc0, !PT ;  /* 0xfffffff804877812 */ /* 0x000fe200078ec0ff */
[----:B------:R-:W-:Y:S01]  /*1a80*/  UIMAD UR9, UR52, UR9, UR10 ;  /* 0x00000009340972a4 */ /* 0x000fe2000f8e020a */
[----:B------:R-:W-:Y:S01]  /*1a90*/  LOP3.LUT R142, R2, 0xfffffff8, RZ, 0xc0, !PT ;  /* 0xfffffff8028e7812 */ /* 0x000fe200078ec0ff */
[----:B------:R-:W-:Y:S01]  /*1aa0*/  IMAD.IADD R130, R161, 0x1, R127 ;  /* 0x00000001a1827824 */ /* 0x000fe200078e027f */
[----:B------:R-:W-:Y:S01]  /*1ab0*/  ISETP.NE.AND P3, PT, R136, 0x1, PT ;  /* 0x000000018800780c */ /* 0x000fe20003f65270 */
[----:B------:R-:W-:Y:S01]  /*1ac0*/  IMAD.IADD R131, R163, 0x1, R5 ;  /* 0x00000001a3837824 */ /* 0x000fe200078e0205 */
[----:B------:R-:W-:Y:S01]  /*1ad0*/  SHF.R.S32.HI R75, RZ, 0x3, R2 ;  /* 0x00000003ff4b7819 */ /* 0x000fe20000011402 */
[----:B------:R-:W-:Y:S01]  /*1ae0*/  IMAD.IADD R128, R5, 0x1, R159 ;  /* 0x0000000105807824 */ /* 0x000fe200078e029f */
[----:B------:R-:W-:Y:S01]  /*1af0*/  P2R R2, PR, RZ, 0x1 ;  /* 0x00000001ff027803 */ /* 0x000fe20000000000 */
[----:B------:R-:W-:Y:S01]  /*1b00*/  IMAD.IADD R127, R127, 0x1, R157 ;  /* 0x000000017f7f7824 */ /* 0x000fe200078e029d */
[C---:B--2---:R-:W-:Y:S01]  /*1b10*/  IADD3 R13, R20.reuse, 0x20, RZ ;  /* 0x00000020140d7810 */ /* 0x044fe20007ffe0ff */
[----:B------:R-:W-:Y:S01]  /*1b20*/  IMAD.SHL.U32 R141, R141, 0x2, RZ ;  /* 0x000000028d8d7824 */ /* 0x000fe200078e00ff */
[----:B------:R-:W-:Y:S01]  /*1b30*/  IADD3 R12, R20, 0x60, RZ ;  /* 0x00000060140c7810 */ /* 0x000fe20007ffe0ff */
[----:B------:R-:W-:Y:S01]  /*1b40*/  IMAD.SHL.U32 R139, R139, 0x2, RZ ;  /* 0x000000028b8b7824 */ /* 0x000fe200078e00ff */
[----:B------:R-:W-:Y:S01]  /*1b50*/  SHF.R.S32.HI R123, RZ, 0x1f, R124 ;  /* 0x0000001fff7b7819 */ /* 0x000fe2000001147c */
[----:B------:R-:W-:Y:S01]  /*1b60*/  IMAD.SHL.U32 R140, R140, 0x2, RZ ;  /* 0x000000028c8c7824 */ /* 0x000fe200078e00ff */
[----:B------:R-:W-:Y:S01]  /*1b70*/  SHF.R.S32.HI R76, RZ, 0x3, R4 ;  /* 0x00000003ff4c7819 */ /* 0x000fe20000011404 */
[----:B------:R-:W-:Y:S01]  /*1b80*/  IMAD.SHL.U32 R138, R138, 0x2, RZ ;  /* 0x000000028a8a7824 */ /* 0x000fe200078e00ff */
[----:B------:R-:W-:Y:S01]  /*1b90*/  SHF.R.S32.HI R133, RZ, 0x1f, R126 ;  /* 0x0000001fff857819 */ /* 0x000fe2000001147e */
[----:B------:R-:W-:Y:S01]  /*1ba0*/  UIADD3 UR39, UR43, UR39, URZ ;  /* 0x000000272b277290 */ /* 0x000fe2000fffe03f */
[----:B------:R-:W-:Y:S01]  /*1bb0*/  SHF.R.S32.HI R132, RZ, 0x1f, R135 ;  /* 0x0000001fff847819 */ /* 0x000fe20000011487 */
[----:B------:R-:W-:Y:S01]  /*1bc0*/  UIADD3 UR44, UR47, UR44, URZ ;  /* 0x0000002c2f2c7290 */ /* 0x000fe2000fffe03f */
[----:B------:R-:W-:Y:S01]  /*1bd0*/  SHF.R.S32.HI R137, RZ, 0x1f, R142 ;  /* 0x0000001fff897819 */ /* 0x000fe2000001148e */
[----:B------:R-:W-:Y:S01]  /*1be0*/  UIADD3 UR45, UR49, UR45, URZ ;  /* 0x0000002d312d7290 */ /* 0x000fe2000fffe03f */
[----:B------:R-:W-:Y:S01]  /*1bf0*/  P2R R2, PR, RZ, 0x8 ;  /* 0x00000008ff027803 */ /* 0x000fe20000000000 */
[----:B------:R-:W-:-:S02]  /*1c00*/  UIADD3 UR9, UR51, UR9, URZ ;  /* 0x0000000933097290 */ /* 0x000fc4000fffe03f */
[----:B------:R-:W-:Y:S01]  /*1c10*/  ULDC.U8 UR8, c[0x0][0x298] ;  /* 0x0000a60000087ab9 */ /* 0x000fe20000000000 */
[----:B-1----:R-:W-:Y:S06]  /*1c20*/  BAR.SYNC.DEFER_BLOCKING 0x0 ;  /* 0x0000000000007b1d */ /* 0x002fec0000010000 */
.L_x_3515:
[----:B------:R-:W-:Y:S01]  /*1c30*/  ISETP.NE.AND P3, PT, R136, 0x1, PT ;  /* 0x000000018800780c */ /* 0x000fe20003f65270 */
[----:B-1--4-:R-:W-:Y:S01]  /*1c40*/  IMAD.U32 R3, RZ, RZ, UR6 ;  /* 0x00000006ff037e24 */ /* 0x012fe2000f8e00ff */
[----:B------:R-:W-:Y:S01]  /*1c50*/  MOV R146, RZ ;  /* 0x000000ff00927202 */ /* 0x000fe20000000f00 */
[----:B------:R-:W-:Y:S04]  /*1c60*/  DEPBAR.LE SB0, 0x0 ;  /* 0x000080000000791a */ /* 0x000fe80000000000 */
[----:B------:R-:W-:Y:S01]  /*1c70*/  IMAD R2, R3, 0x30, R0 ;  /* 0x0000003003027824 */ /* 0x000fe200078e0200 */
[----:B------:R-:W-:Y:S01]  /*1c80*/  ISETP.GE.AND P4, PT, R134, 0x1, PT ;  /* 0x000000018600780c */ /* 0x000fe20003f86270 */
[----:B------:R-:W-:Y:S02]  /*1c90*/  BSSY B2, `(.L_x_3476) ;  /* 0x000055f000027945 */ /* 0x000fe40003800000 */
[----:B------:R-:W-:Y:S01]  /*1ca0*/  IMAD.IADD R145, R119, 0x1, R2 ;  /* 0x0000000177917824 */ /* 0x000fe200078e0202 */
[----:B------:R-:W-:Y:S03]  /*1cb0*/  ISETP.GE.AND P0, PT, R2, UR4, PT ;  /* 0x0000000402007c0c */ /* 0x000fe6000bf06270 */
[----:B---3--:R-:W-:Y:S01]  /*1cc0*/  @P3 IMAD.HI.U32 R5, R145, c[0x0][0x2bc], RZ ;  /* 0x0000af0091053a27 */ /* 0x008fe200078e00ff */
[----:B------:R-:W-:Y:S03]  /*1cd0*/  ISETP.GT.OR P0, PT, R0, 0x2f, P0 ;  /* 0x0000002f0000780c */ /* 0x000fe60000704670 */
[----:B------:R-:W-:Y:S01]  /*1ce0*/  IMAD.MOV.U32 R4, RZ, RZ, R145 ;  /* 0x000000ffff047224 */ /* 0x000fe200078e0091 */
[----:B------:R-:W-:Y:S09]  /*1cf0*/  @P3 SHF.R.U32.HI R4, RZ, c[0x0][0x2c0], R5 ;  /* 0x0000b000ff043a19 */ /* 0x000ff20000011605 */
[C---:B------:R-:W-:Y:S04]  /*1d00*/  @!P0 IADD3 R8, P3, R4.reuse, UR50, RZ ;  /* 0x0000003204088c10 */ /* 0x040fe8000ff7e0ff */
[----:B------:R-:W-:Y:S01]  /*1d10*/  @!P0 LEA.HI.X.SX32 R5, R4, UR9, 0x1, P3 ;  /* 0x0000000904058c11 */ /* 0x000fe200098f0eff */
[----:B------:R-:W-:Y:S01]  /*1d20*/  IMAD.MOV R4, RZ, RZ, -R4 ;  /* 0x000000ffff047224 */ /* 0x000fe200078e0a04 */
[----:B------:R-:W-:Y:S03]  /*1d30*/  @!P0 LEA R22, P3, R8, c[0x0][0x2a0], 0x2 ;  /* 0x0000a80008168a11 */ /* 0x000fe600078610ff */
[----:B------:R-:W-:Y:S01]  /*1d40*/  IMAD R145, R4, c[0x0][0x2b8], R145 ;  /* 0x0000ae0004917a24 */ /* 0x000fe200078e0291 */
[----:B------:R-:W-:Y:S03]  /*1d50*/  @!P0 LEA.HI.X R23, R8, c[0x0][0x2a4], R5, 0x2, P3 ;  /* 0x0000a90008178a11 */ /* 0x000fe600018f1405 */
[C---:B------:R-:W-:Y:S01]  /*1d60*/  IMAD.WIDE.U32 R8, R145.reuse, c[0x0][0x1e0], RZ ;  /* 0x0000780091087a25 */ /* 0x040fe200078e00ff */
[----:B------:R-:W-:Y:S01]  /*1d70*/  SHF.R.S32.HI R144, RZ, 0x1f, R145 ;  /* 0x0000001fff907819 */ /* 0x000fe20000011491 */
[----:B--2---:R-:W2:Y:S04]  /*1d80*/  @!P0 LDG.E R146, [R22.64] ;  /* 0x0000001a16928981 */ /* 0x004ea8000c1e1900 */
[----:B------:R-:W-:Y:S01]  /*1d90*/  IMAD R4, R144, c[0x0][0x1e0], RZ ;  /* 0x0000780090047a24 */ /* 0x000fe200078e02ff */
[----:B------:R-:W-:Y:S03]  /*1da0*/  BAR.SYNC.DEFER_BLOCKING 0x0 ;  /* 0x0000000000007b1d */ /* 0x000fe60000010000 */
[----:B------:R-:W-:Y:S04]  /*1db0*/  IMAD R4, R145, c[0x0][0x1e4], R4 ;  /* 0x0000790091047a24 */ /* 0x000fe800078e0204 */
[----:B------:R-:W-:Y:S01]  /*1dc0*/  IMAD.IADD R5, R9, 0x1, R4 ;  /* 0x0000000109057824 */ /* 0x000fe200078e0204 */
[----:B------:R-:W-:Y:S02]  /*1dd0*/  MOV R4, R8 ;  /* 0x0000000800047202 */ /* 0x000fe40000000f00 */
        /* <DEDUP_REMOVED lines=8> */
[----:B------:R-:W-:-:S05]  /*1e60*/  @!P4 BRA `(.L_x_3477) ;  /* 0x000050800000c947 */ /* 0x000fca0003800000 */
[----:B------:R-:W-:Y:S01]  /*1e70*/  USHF.R.S32.HI UR31, URZ, 0x1f, UR6 ;  /* 0x0000001f3f1f7899 */ /* 0x000fe20008011406 */
[----:B------:R-:W-:Y:S01]  /*1e80*/  ISETP.NE.AND P0, PT, RZ, UR8, PT ;  /* 0x00000008ff007c0c */ /* 0x000fe2000bf05270 */
[----:B------:R-:W-:Y:S02]  /*1e90*/  UIMAD UR11, UR37, UR6, URZ ;  /* 0x00000006250b72a4 */ /* 0x000fe4000f8e023f */
[----:B------:R-:W-:Y:S02]  /*1ea0*/  UIMAD UR10, UR39, UR6, URZ ;  /* 0x00000006270a72a4 */ /* 0x000fe4000f8e023f */
[----:B------:R-:W-:Y:S02]  /*1eb0*/  UIMAD UR5, UR6, -0x30, UR4 ;  /* 0xffffffd0060578a4 */ /* 0x000fe4000f8e0204 */
[----:B------:R-:W-:Y:S02]  /*1ec0*/  UIMAD.WIDE.U32 UR54, UR40, UR6, URZ ;  /* 0x00000006283672a5 */ /* 0x000fe4000f8e003f */
[----:B------:R-:W-:Y:S02]  /*1ed0*/  UIMAD.WIDE.U32 UR52, UR42, UR6, URZ ;  /* 0x000000062a3472a5 */ /* 0x000fe4000f8e003f */
[----:B------:R-:W-:Y:S02]  /*1ee0*/  UIMAD UR11, UR31, UR40, UR11 ;  /* 0x000000281f0b72a4 */ /* 0x000fe4000f8e020b */
[----:B------:R-:W-:Y:S02]  /*1ef0*/  UIMAD UR10, UR31, UR42, UR10 ;  /* 0x0000002a1f0a72a4 */ /* 0x000fe4000f8e020a */
[----:B------:R-:W-:Y:S02]  /*1f00*/  UISETP.LT.AND UP0, UPT, UR5, 0x30, UPT ;  /* 0x000000300500788c */ /* 0x000fe4000bf01270 */
[----:B------:R-:W-:Y:S02]  /*1f10*/  UIADD3 UR11, UR55, UR11, URZ ;  /* 0x0000000b370b7290 */ /* 0x000fe4000fffe03f */
[----:B------:R-:W-:Y:S02]  /*1f20*/  UIADD3 UR10, UR53, UR10, URZ ;  /* 0x0000000a350a7290 */ /* 0x000fe4000fffe03f */
[----:B------:R-:W-:Y:S01]  /*1f30*/  USEL UR31, UR5, 0x30, UP0 ;  /* 0x00000030051f7887 */ /* 0x000fe20008000000 */
[----:B------:R-:W-:-:S05]  /*1f40*/  @!P0 BRA `(.L_x_3478) ;  /* 0x0000279000008947 */ /* 0x000fca0003800000 */
[----:B------:R-:W-:Y:S01]  /*1f50*/  ISETP.GE.AND P4, PT, R16, UR31, PT ;  /* 0x0000001f10007c0c */ /* 0x000fe2000bf86270 */
        /* <DEDUP_REMOVED lines=11> */
[----:B------:R-:W-:Y:S01]  /*2010*/  IADD3 R3, P0, R162, UR54, RZ ;  /* 0x00000036a2037c10 */ /* 0x000fe2000ff1e0ff */
[----:B------:R-:W-:Y:S01]  /*2020*/  CS2R R48, SRZ ;  /* 0x0000000000307805 */ /* 0x000fe2000001ff00 */
[----:B------:R-:W-:Y:S01]  /*2030*/  CS2R R92, SRZ ;  /* 0x00000000005c7805 */ /* 0x000fe2000001ff00 */
[----:B------:R-:W-:Y:S01]  /*2040*/  CS2R R52, SRZ ;  /* 0x0000000000347805 */ /* 0x000fe2000001ff00 */
[----:B------:R-:W-:Y:S01]  /*2050*/  IADD3.X R2, R131, UR11, RZ, P0, !PT ;  /* 0x0000000b83027c10 */ /* 0x000fe200087fe4ff */
[----:B------:R-:W-:Y:S01]  /*2060*/  CS2R R90, SRZ ;  /* 0x00000000005a7805 */ /* 0x000fe2000001ff00 */
[----:B------:R-:W-:Y:S01]  /*2070*/  IADD3 R5, P0, R160, UR52, RZ ;  /* 0x00000034a0057c10 */ /* 0x000fe2000ff1e0ff */
[----:B------:R-:W-:Y:S01]  /*2080*/  CS2R R50, SRZ ;  /* 0x0000000000327805 */ /* 0x000fe2000001ff00 */
[----:B------:R-:W-:Y:S01]  /*2090*/  CS2R R86, SRZ ;  /* 0x0000000000567805 */ /* 0x000fe2000001ff00 */
[----:B------:R-:W-:Y:S01]  /*20a0*/  CS2R R42, SRZ ;  /* 0x00000000002a7805 */ /* 0x000fe2000001ff00 */
[----:B------:R-:W-:Y:S01]  /*20b0*/  IADD3.X R4, R130, UR10, RZ, P0, !PT ;  /* 0x0000000a82047c10 */ /* 0x000fe200087fe4ff */
        /* <DEDUP_REMOVED lines=21> */
.L_x_3480:
[----:B------:R-:W-:Y:S05]  /*2210*/  BSYNC B0 ;  /* 0x0000000000007941 */ /* 0x000fea0003800000 */
.L_x_3479:
[----:B------:R-:W-:Y:S01]  /*2220*/  ISETP.GE.AND P5, PT, R109, UR31, PT ;  /* 0x0000001f6d007c0c */ /* 0x000fe2000bfa6270 */
[----:B-----5:R-:W-:Y:S01]  /*2230*/  IMAD.MOV.U32 R5, RZ, RZ, R42 ;  /* 0x000000ffff057224 */ /* 0x020fe200078e002a */
[----:B------:R-:W-:Y:S01]  /*2240*/  BSSY B0, `(.L_x_3481) ;  /* 0x000004c000007945 */ /* 0x000fe20003800000 */
[----:B------:R-:W-:Y:S01]  /*2250*/  IMAD.MOV.U32 R4, RZ, RZ, R43 ;  /* 0x000000ffff047224 */ /* 0x000fe200078e002b */
[----:B------:R-:W-:Y:S01]  /*2260*/  CS2R R34, SRZ ;  /* 0x0000000000227805 */ /* 0x000fe2000001ff00 */
        /* <DEDUP_REMOVED lines=37> */
[----:B------:R-:W-:Y:S01]  /*24c0*/  IMAD.U32 R7, RZ, RZ, UR32 ;  /* 0x00000020ff077e24 */ /* 0x000fe2000f8e00ff */
[----:B------:R-:W-:Y:S01]  /*24d0*/  CS2R R40, SRZ ;  /* 0x0000000000287805 */ /* 0x000fe2000001ff00 */
[----:B------:R-:W-:Y:S01]  /*24e0*/  IMAD.U32 R2, RZ, RZ, UR30 ;  /* 0x0000001eff027e24 */ /* 0x000fe2000f8e00ff */
[----:B------:R-:W-:Y:S01]  /*24f0*/  CS2R R78, SRZ ;  /* 0x00000000004e7805 */ /* 0x000fe2000001ff00 */
[----:B------:R-:W-:Y:S01]  /*2500*/  IMAD.U32 R5, RZ, RZ, UR38 ;  /* 0x00000026ff057e24 */ /* 0x000fe2000f8e00ff */
[----:B------:R-:W-:Y:S01]  /*2510*/  IADD3 R7, P3, P0, R162, UR54, R7 ;  /* 0x00000036a2077c10 */ /* 0x000fe2000f87e007 */
[----:B------:R-:W-:Y:S01]  /*2520*/  IMAD.U32 R3, RZ, RZ, UR35 ;  /* 0x00000023ff037e24 */ /* 0x000fe2000f8e00ff */
        /* <DEDUP_REMOVED lines=8> */
[----:B------:R-:W-:Y:S02]  /*25b0*/  IADD3.X R4, R130, UR10, R3, P3, P0 ;  /* 0x0000000a82047c10 */ /* 0x000fe40009fe0403 */
        /* <DEDUP_REMOVED lines=20> */
.L_x_3482:
[----:B------:R-:W-:Y:S05]  /*2700*/  BSYNC B0 ;  /* 0x0000000000007941 */ /* 0x000fea0003800000 */
.L_x_3481:
        /* <DEDUP_REMOVED lines=47> */
[----:B------:R-:W-:Y:S02]  /*2a00*/  @!P0 PRMT R56, R54, 0x5410, R57 ;  /* 0x0000541036388816 */ /* 0x000fe40000000039 */
[----:B------:R-:W-:Y:S02]  /*2a10*/  @!P0 SHF.R.U32.HI R48, RZ, 0x10, R49 ;  /* 0x00000010ff308819 */ /* 0x000fe40000011631 */
        /* <DEDUP_REMOVED lines=45> */
.L_x_3486:
[----:B------:R-:W-:Y:S05]  /*2cf0*/  BSYNC B0 ;  /* 0x0000000000007941 */ /* 0x000fea0003800000 */
.L_x_3485:
        /* <DEDUP_REMOVED lines=32> */
[C---:B------:R-:W-:Y:S01]  /*2f00*/  @!P0 LOP3.LUT R45, R26.reuse, 0xffff0000, RZ, 0xc0, !PT ;  /* 0xffff00001a2d8812 */ /* 0x040fe200078ec0ff */
        /* <DEDUP_REMOVED lines=25> */
.L_x_3488:
[----:B------:R-:W-:Y:S05]  /*30a0*/  BSYNC B0 ;  /* 0x0000000000007941 */ /* 0x000fea0003800000 */
.L_x_3487:
        /* <DEDUP_REMOVED lines=58> */
.L_x_3490:
[----:B------:R-:W-:Y:S05]  /*3450*/  BSYNC B0 ;  /* 0x0000000000007941 */ /* 0x000fea0003800000 */
.L_x_3489:
        /* <DEDUP_REMOVED lines=57> */
.L_x_3484:
[----:B-123--:R-:W-:Y:S05]  /*37f0*/  BSYNC B1 ;  /* 0x0000000000017941 */ /* 0x00efea0003800000 */
.L_x_3483:
[----:B------:R-:W1:Y:S04]  /*3800*/  SHFL.IDX PT, R147, R147, 0x1, 0x181f ;  /* 0x00381f0093937f89 */ /* 0x000e6800000e0000 */
        /* <DEDUP_REMOVED lines=8> */
[----:B-1----:R-:W-:Y:S02]  /*3890*/  LEA.HI.X R49, R18, R147, R19, 0x1, P0 ;  /* 0x0000009312317211 */ /* 0x002fe400000f0c13 */
        /* <DEDUP_REMOVED lines=51> */
.L_x_3493:
[----:B------:R-:W-:Y:S05]  /*3bd0*/  BSYNC B0 ;  /* 0x0000000000007941 */ /* 0x000fea0003800000 */
.L_x_3492:
[----:B------:R-:W-:Y:S01]  /*3be0*/  ISETP.GE.AND P0, PT, R14, c[0x0][0x1d4], PT ;  /* 0x000075000e007a0c */ /* 0x000fe20003f06270 */
[----:B------:R-:W-:Y:S01]  /*3bf0*/  @!UPT UIADD3 URZ, URZ, URZ, URZ ;  /* 0x0000003f3f3ff290 */ /* 0x000fe2000fffe03f */
[----:B------:R-:W-:Y:S11]  /*3c00*/  BSSY B0, `(.L_x_3494) ;  /* 0x0000038000007945 */ /* 0x000ff60003800000 */
[----:B------:R-:W-:-:S05]  /*3c10*/  @P0 BRA `(.L_x_3495) ;  /* 0x0000036000000947 */ /* 0x000fca0003800000 */
[C---:B---3--:R-:W-:Y:S01]  /*3c20*/  LEA R46, P0, R126.reuse, R45, 0x1 ;  /* 0x0000002d7e2e7211 */ /* 0x048fe200078008ff */
        /* <DEDUP_REMOVED lines=53> */
.L_x_3495:
[----:B------:R-:W-:Y:S05]  /*3f80*/  BSYNC B0 ;  /* 0x0000000000007941 */ /* 0x000fea0003800000 */
.L_x_3494:
        /* <DEDUP_REMOVED lines=58> */
.L_x_3497:
[----:B------:R-:W-:Y:S05]  /*4330*/  BSYNC B0 ;  /* 0x0000000000007941 */ /* 0x000fea0003800000 */
.L_x_3496:
[----:B------:R-:W-:Y:S11]  /*4340*/  ISETP.GE.AND P0, PT, R112, c[0x0][0x1d4], PT ;  /* 0x0000750070007a0c */ /* 0x000ff60003f06270 */
[----:B------:R-:W-:Y:S02]  /*4350*/  @!UPT UIADD3 URZ, URZ, URZ, URZ ;  /* 0x0000003f3f3ff290 */ /* 0x000fe4000fffe03f */
        /* <DEDUP_REMOVED lines=56> */
.L_x_3478:
        /* <DEDUP_REMOVED lines=36> */
.L_x_3499:
[----:B------:R-:W-:Y:S05]  /*4920*/  BSYNC B0 ;  /* 0x0000000000007941 */ /* 0x000fea0003800000 */
.L_x_3498:
        /* <DEDUP_REMOVED lines=46> */
[----:B------:R-:W-:Y:S01]  /*4c10*/  CS2R R86, SRZ ;  /* 0x0000000000567805 */ /* 0x000fe2000001ff00 */
[----:B------:R-:W-:Y:S01]  /*4c20*/  IADD3 R5, P3, P0, R158, UR54, R5 ;  /* 0x000000369e057c10 */ /* 0x000fe2000f87e005 */
[----:B------:R-:W-:Y:S01]  /*4c30*/  CS2R R84, SRZ ;  /* 0x0000000000547805 */ /* 0x000fe2000001ff00 */
[----:B------:R-:W-:Y:S01]  /*4c40*/  CS2R R26, SRZ ;  /* 0x00000000001a7805 */ /* 0x000fe2000001ff00 */
[----:B------:R-:W-:Y:S01]  /*4c50*/  CS2R R24, SRZ ;  /* 0x0000000000187805 */ /* 0x000fe2000001ff00 */
[----:B------:R-:W-:Y:S01]  /*4c60*/  IADD3.X R4, R128, UR11, R3, P3, P0 ;  /* 0x0000000b80047c10 */ /* 0x000fe20009fe0403 */
[----:B------:R-:W-:Y:S01]  /*4c70*/  IMAD.U32 R3, RZ, RZ, UR38 ;  /* 0x00000026ff037e24 */ /* 0x000fe2000f8e00ff */
[----:B------:R-:W-:Y:S01]  /*4c80*/  CS2R R82, SRZ ;  /* 0x0000000000527805 */ /* 0x000fe2000001ff00 */
[----:B------:R-:W-:Y:S01]  /*4c90*/  IMAD.U32 R2, RZ, RZ, UR35 ;  /* 0x00000023ff027e24 */ /* 0x000fe2000f8e00ff */
[----:B------:R-:W-:Y:S02]  /*4ca0*/  CS2R R80, SRZ ;  /* 0x0000000000507805 */ /* 0x000fe4000001ff00 */
[----:B------:R-:W-:Y:S04]  /*4cb0*/  IADD3 R3, P3, P0, R156, UR52, R3 ;  /* 0x000000349c037c10 */ /* 0x000fe8000f87e003 */
[----:B------:R-:W-:Y:S02]  /*4cc0*/  IADD3.X R2, R127, UR10, R2, P3, P0 ;  /* 0x0000000a7f027c10 */ /* 0x000fe40009fe0402 */
        /* <DEDUP_REMOVED lines=12> */
.L_x_3501:
[----:B------:R-:W-:Y:S05]  /*4d90*/  BSYNC B0 ;  /* 0x0000000000007941 */ /* 0x000fea0003800000 */
.L_x_3500:
[----:B------:R-:W-:Y:S01]  /*4da0*/  IADD3 R89, -R74, c[0x0][0x1d4], RZ ;  /* 0x000075004a597a10 */ /* 0x000fe20007ffe1ff */
        /* <DEDUP_REMOVED lines=54> */
[----:B------:R-:W-:Y:S01]  /*5110*/  @!P0 PRMT R54, R54, 0x5410, R57 ;  /* 0x0000541036368816 */ /* 0x000fe20000000039 */
[----:B------:R-:W-:Y:S01]  /*5120*/  IMAD R59, R61, 0xc00, R6 ;  /* 0x00000c003d3b7824 */ /* 0x000fe200078e0206 */
[--C-:B------:R-:W-:Y:S02]  /*5130*/  @!P0 SHF.R.U64 R61, R64, 0x10, R65.reuse ;  /* 0x00000010403d8819 */ /* 0x100fe40000001241 */
[----:B------:R-:W-:Y:S01]  /*5140*/  @!P0 SHF.R.U32.HI R65, RZ, 0x10, R65 ;  /* 0x00000010ff418819 */ /* 0x000fe20000011641 */
[----:B------:R-:W-:Y:S01]  /*5150*/  IMAD.IADD R170, R59, 0x1, R170 ;  /* 0x000000013baa7824 */ /* 0x000fe200078e02aa */
[----:B------:R-:W-:Y:S01]  /*5160*/  @!P0 SHF.R.U64 R64, R66, 0x10, R67 ;  /* 0x0000001042408819 */ /* 0x000fe20000001243 */
[----:B------:R-:W-:Y:S01]  /*5170*/  @!P0 IMAD.U32 R49, R54, 0x10000, RZ ;  /* 0x0001000036318824 */ /* 0x000fe200078e00ff */
[----:B------:R-:W-:Y:S01]  /*5180*/  @!P0 PRMT R62, R62, 0x5410, R61 ;  /* 0x000054103e3e8816 */ /* 0x000fe2000000003d */
[----:B------:R-:W-:Y:S01]  /*5190*/  IMAD.SHL.U32 R168, R170, 0x2, RZ ;  /* 0x00000002aaa87824 */ /* 0x000fe200078e00ff */
[----:B------:R-:W-:Y:S01]  /*51a0*/  @!P0 PRMT R66, R60, 0x5410, R65 ;  /* 0x000054103c428816 */ /* 0x000fe20000000041 */
[----:B-1----:R-:W-:Y:S01]  /*51b0*/  @!P0 IMAD.U32 R60, R96, 0x10000, RZ ;  /* 0x00010000603c8824 */ /* 0x002fe200078e00ff */
[--C-:B------:R-:W-:Y:S01]  /*51c0*/  @!P0 SHF.R.U32.HI R58, RZ, 0x10, R51.reuse ;  /* 0x00000010ff3a8819 */ /* 0x100fe20000011633 */
[----:B------:R-:W-:Y:S01]  /*51d0*/  @!P0 IMAD.U32 R61, R62, 0x10000, RZ ;  /* 0x000100003e3d8824 */ /* 0x000fe200078e00ff */
[----:B------:R-:W1:Y:S01]  /*51e0*/  LDS.128 R32, [R168+0xa080] ;  /* 0x00a08000a8207984 */ /* 0x000e620000000c00 */
[----:B------:R-:W-:Y:S01]  /*51f0*/  @!P0 IMAD.U32 R63, R66, 0x10000, RZ ;  /* 0x00010000423f8824 */ /* 0x000fe200078e00ff */
[----:B------:R-:W-:Y:S01]  /*5200*/  @!P0 SHF.R.U64 R51, R50, 0x10, R51 ;  /* 0x0000001032338819 */ /* 0x000fe20000001233 */
[----:B------:R-:W-:Y:S01]  /*5210*/  @!P0 IMAD.U32 R72, R99, 0x10000, RZ ;  /* 0x0001000063488824 */ /* 0x000fe200078e00ff */
[----:B------:R-:W-:Y:S02]  /*5220*/  @!P0 PRMT R53, R53, 0x5410, R48 ;  /* 0x0000541035358816 */ /* 0x000fe40000000030 */
[----:B------:R-:W-:Y:S02]  /*5230*/  @!P0 PRMT R56, R56, 0x5410, R51 ;  /* 0x0000541038388816 */ /* 0x000fe40000000033 */
[----:B------:R-:W-:Y:S01]  /*5240*/  @!P0 SHF.L.U32 R65, R97, 0x10, RZ ;  /* 0x0000001061418819 */ /* 0x000fe200000006ff */
[----:B------:R-:W-:Y:S01]  /*5250*/  @!P0 IMAD.U32 R48, R53, 0x10000, RZ ;  /* 0x0001000035308824 */ /* 0x000fe200078e00ff */
[----:B------:R-:W-:Y:S02]  /*5260*/  @!P0 SHF.R.U32.HI R68, RZ, 0x10, R67 ;  /* 0x00000010ff448819 */ /* 0x000fe40000011643 */
[----:B------:R-:W-:Y:S02]  /*5270*/  @!P0 PRMT R55, R55, 0x5410, R58 ;  /* 0x0000541037378816 */ /* 0x000fe4000000003a */
[----:B------:R-:W-:Y:S02]  /*5280*/  @!P0 PRMT R71, R71, 0x5410, R68 ;  /* 0x0000541047478816 */ /* 0x000fe40000000044 */
[----:B------:R-:W-:Y:S02]  /*5290*/  @!P0 PRMT R67, R17, 0x5432, R64 ;  /* 0x0000543211438816 */ /* 0x000fe40000000040 */
[----:B------:R-:W-:Y:S01]  /*52a0*/  @!P0 LOP3.LUT R64, R97, 0xffff0000, RZ, 0xc0, !PT ;  /* 0xffff000061408812 */ /* 0x000fe200078ec0ff */
[C---:B------:R-:W-:Y:S01]  /*52b0*/  @!P0 IMAD.U32 R70, R71.reuse, 0x10000, RZ ;  /* 0x0001000047468824 */ /* 0x040fe200078e00ff */
[----:B------:R-:W-:Y:S02]  /*52c0*/  @!P0 LOP3.LUT R71, R71, 0xffff0000, RZ, 0xc0, !PT ;  /* 0xffff000047478812 */ /* 0x000fe400078ec0ff */
[----:B------:R-:W-:Y:S02]  /*52d0*/  @!P0 LOP3.LUT R73, R99, 0xffff0000, RZ, 0xc0, !PT ;  /* 0xffff000063498812 */ /* 0x000fe400078ec0ff */
[C---:B------:R-:W-:Y:S02]  /*52e0*/  @!P0 SHF.L.U32 R68, R98.reuse, 0x10, RZ ;  /* 0x0000001062448819 */ /* 0x040fe400000006ff */
[----:B------:R-:W-:Y:S01]  /*52f0*/  @!P0 LOP3.LUT R69, R98, 0xffff0000, RZ, 0xc0, !PT ;  /* 0xffff000062458812 */ /* 0x000fe200078ec0ff */
[----:B-1----:R-:W-:Y:S01]  /*5300*/  @!P0 IMAD.U32 R51, R33, 0x10000, RZ ;  /* 0x0001000021338824 */ /* 0x002fe200078e00ff */
[----:B------:R-:W-:Y:S03]  /*5310*/  @!P0 SHF.L.U32 R50, R32, 0x10, RZ ;  /* 0x0000001020328819 */ /* 0x000fe600000006ff */
[----:B------:R-:W-:Y:S02]  /*5320*/  @!P0 FMUL.FTZ R169, R51, R63 ;  /* 0x0000003f33a98220 */ /* 0x000fe40000410000 */
[C---:B------:R-:W-:Y:S02]  /*5330*/  @!P0 FMUL.FTZ R168, R50.reuse, R61 ;  /* 0x0000003d32a88220 */ /* 0x040fe40000410000 */
[-C--:B------:R-:W-:Y:S01]  /*5340*/  @!P0 FMUL.FTZ R2, R50, R49.reuse ;  /* 0x0000003132028220 */ /* 0x080fe20000410000 */
[----:B------:R-:W-:Y:S01]  /*5350*/  @!P0 LOP3.LUT R50, R33, 0xffff0000, RZ, 0xc0, !PT ;  /* 0xffff000021328812 */ /* 0x000fe200078ec0ff */
        /* <DEDUP_REMOVED lines=8> */
[----:B------:R-:W-:Y:S01]  /*53e0*/  @!P0 FMUL.FTZ R5, R50, R49 ;  /* 0x0000003132058220 */ /* 0x000fe20000410000 */
[----:B------:R-:W-:Y:S01]  /*53f0*/  @!P0 LOP3.LUT R51, R54, 0xffff0000, RZ, 0xc0, !PT ;  /* 0xffff000036338812 */ /* 0x000fe200078ec0ff */
[----:B------:R-:W-:Y:S01]  /*5400*/  @!P0 FMUL.FTZ R170, R50, R61 ;  /* 0x0000003d32aa8220 */ /* 0x000fe20000410000 */
[----:B------:R-:W-:Y:S01]  /*5410*/  @!P0 LOP3.LUT R62, R96, 0xffff0000, RZ, 0xc0, !PT ;  /* 0xffff0000603e8812 */ /* 0x000fe200078ec0ff */
[C---:B------:R-:W-:Y:S02]  /*5420*/  @!P0 FMUL.FTZ R171, R48.reuse, R60 ;  /* 0x0000003c30ab8220 */ /* 0x040fe40000410000 */
        /* <DEDUP_REMOVED lines=10> */
[C---:B------:R-:W-:Y:S02]  /*54d0*/  @!P0 FMUL.FTZ R175, R51.reuse, R71 ;  /* 0x0000004733af8220 */ /* 0x040fe40000410000 */
[----:B------:R-:W-:Y:S01]  /*54e0*/  @!P0 FMUL.FTZ R9, R50, R49 ;  /* 0x0000003132098220 */ /* 0x000fe20000410000 */
[----:B------:R-:W-:Y:S01]  /*54f0*/  @!P0 MOV R97, R169 ;  /* 0x000000a900618202 */ /* 0x000fe20000000f00 */
[----:B------:R-:W-:Y:S02]  /*5500*/  @!P0 FFMA.FTZ R172, R72, R49, -R172 ;  /* 0x0000003148ac8223 */ /* 0x000fe400000108ac */
[----:B------:R-:W-:Y:S02]  /*5510*/  @!P0 IMAD.U32 R50, R34, 0x10000, RZ ;  /* 0x0001000022328824 */ /* 0x000fe400078e00ff */
[----:B------:R-:W-:Y:S02]  /*5520*/  @!P0 IMAD.U32 R49, R56, 0x10000, RZ ;  /* 0x0001000038318824 */ /* 0x000fe400078e00ff */
[-C--:B------:R-:W-:Y:S01]  /*5530*/  @!P0 FMUL.FTZ R10, R51, R48.reuse ;  /* 0x00000030330a8220 */ /* 0x080fe20000410000 */
[----:B------:R-:W-:Y:S01]  /*5540*/  @!P0 LOP3.LUT R51, R34, 0xffff0000, RZ, 0xc0, !PT ;  /* 0xffff000022338812 */ /* 0x000fe200078ec0ff */
[----:B------:R-:W-:Y:S01]  /*5550*/  @!P0 FFMA.FTZ R175, R73, R48, -R175 ;  /* 0x0000003049af8223 */ /* 0x000fe200000108af */
[----:B------:R-:W-:Y:S01]  /*5560*/  @!P0 LOP3.LUT R48, R56, 0xffff0000, RZ, 0xc0, !PT ;  /* 0xffff000038308812 */ /* 0x000fe200078ec0ff */
[----:B------:R-:W-:Y:S02]  /*5570*/  @!P0 FFMA.FTZ R3, R60, R62, R3 ;  /* 0x0000003e3c038223 */ /* 0x000fe40000010003 */
[C---:B------:R-:W-:Y:S01]  /*5580*/  @!P0 IMAD.U32 R66, R67.reuse, 0x10000, RZ ;  /* 0x0001000043428824 */ /* 0x040fe200078e00ff */
[----:B------:R-:W-:Y:S01]  /*5590*/  @!P0 LOP3.LUT R67, R67, 0xffff0000, RZ, 0xc0, !PT ;  /* 0xffff000043438812 */ /* 0x000fe200078ec0ff */
        /* <DEDUP_REMOVED lines=31> */
.L_x_3505:
[----:B------:R-:W-:Y:S05]  /*5790*/  BSYNC B0 ;  /* 0x0000000000007941 */ /* 0x000fea0003800000 */
.L_x_3504:
        /* <DEDUP_REMOVED lines=17> */
[--C-:B------:R-:W-:Y:S01]  /*58b0*/  @!P0 SHF.R.U64 R54, R92, 0x10, R93.reuse ;  /* 0x000000105c368819 */ /* 0x100fe2000000125d */
[----:B------:R-:W-:Y:S01]  /*58c0*/  IMAD R50, R51, 0xc00, R6 ;  /* 0x00000c0033327824 */ /* 0x000fe200078e0206 */
[----:B------:R-:W-:Y:S02]  /*58d0*/  @!P0 SHF.R.U32.HI R93, RZ, 0x10, R93 ;  /* 0x00000010ff5d8819 */ /* 0x000fe4000001165d */
[----:B------:R-:W-:Y:S01]  /*58e0*/  @!P0 PRMT R46, R46, 0x5410, R49 ;  /* 0x000054102e2e8816 */ /* 0x000fe20000000031 */
[----:B------:R-:W-:Y:S01]  /*58f0*/  IMAD.IADD R73, R50, 0x1, R73 ;  /* 0x0000000132497824 */ /* 0x000fe200078e0249 */
[----:B------:R-:W-:Y:S02]  /*5900*/  @!P0 PRMT R104, R104, 0x5410, R93 ;  /* 0x0000541068688816 */ /* 0x000fe4000000005d */
[--C-:B------:R-:W-:Y:S01]  /*5910*/  @!P0 SHF.R.U32.HI R48, RZ, 0x10, R39.reuse ;  /* 0x00000010ff308819 */ /* 0x100fe20000011627 */
[----:B------:R-:W-:Y:S01]  /*5920*/  IMAD.SHL.U32 R67, R73, 0x2, RZ ;  /* 0x0000000249437824 */ /* 0x000fe200078e00ff */
[----:B------:R-:W-:Y:S01]  /*5930*/  @!P0 SHF.R.U64 R39, R38, 0x10, R39 ;  /* 0x0000001026278819 */ /* 0x000fe20000001227 */
[----:B------:R-:W-:Y:S01]  /*5940*/  @!P0 IMAD.U32 R37, R46, 0x10000, RZ ;  /* 0x000100002e258824 */ /* 0x000fe200078e00ff */
[----:B------:R-:W-:Y:S01]  /*5950*/  @!P0 PRMT R105, R105, 0x5410, R54 ;  /* 0x0000541069698816 */ /* 0x000fe20000000036 */
[----:B------:R-:W-:Y:S01]  /*5960*/  @!P0 IMAD.U32 R53, R104, 0x10000, RZ ;  /* 0x0001000068358824 */ /* 0x000fe200078e00ff */
[----:B-1----:R-:W1:Y:S01]  /*5970*/  LDS.128 R32, [R67+0xa080] ;  /* 0x00a0800043207984 */ /* 0x002e620000000c00 */
[----:B--2---:R-:W-:Y:S01]  /*5980*/  @!P0 IMAD.U32 R54, R68, 0x10000, RZ ;  /* 0x0001000044368824 */ /* 0x004fe200078e00ff */
[----:B------:R-:W-:Y:S01]  /*5990*/  @!P0 PRMT R45, R45, 0x5410, R36 ;  /* 0x000054102d2d8816 */ /* 0x000fe20000000024 */
[----:B------:R-:W-:Y:S01]  /*59a0*/  @!P0 IMAD.U32 R51, R105, 0x10000, RZ ;  /* 0x0001000069338824 */ /* 0x000fe200078e00ff */
[----:B------:R-:W-:Y:S01]  /*59b0*/  @!P0 PRMT R52, R52, 0x5410, R39 ;  /* 0x0000541034348816 */ /* 0x000fe20000000027 */
[----:B------:R-:W-:Y:S01]  /*59c0*/  @!P0 IMAD.U32 R64, R71, 0x10000, RZ ;  /* 0x0001000047408824 */ /* 0x000fe200078e00ff */
[----:B------:R-:W-:Y:S01]  /*59d0*/  @!P0 SHF.L.U32 R55, R69, 0x10, RZ ;  /* 0x0000001045378819 */ /* 0x000fe200000006ff */
[----:B------:R-:W-:Y:S01]  /*59e0*/  @!P0 IMAD.U32 R36, R45, 0x10000, RZ ;  /* 0x000100002d248824 */ /* 0x000fe200078e00ff */
[--C-:B------:R-:W-:Y:S02]  /*59f0*/  @!P0 SHF.R.U32.HI R56, RZ, 0x10, R95.reuse ;  /* 0x00000010ff388819 */ /* 0x100fe4000001165f */
[----:B------:R-:W-:Y:S02]  /*5a00*/  @!P0 PRMT R47, R47, 0x5410, R48 ;  /* 0x000054102f2f8816 */ /* 0x000fe40000000030 */
[----:B------:R-:W-:Y:S02]  /*5a10*/  @!P0 PRMT R103, R103, 0x5410, R56 ;  /* 0x0000541067678816 */ /* 0x000fe40000000038 */
[----:B------:R-:W-:Y:S02]  /*5a20*/  @!P0 LOP3.LUT R56, R104, 0xffff0000, RZ, 0xc0, !PT ;  /* 0xffff000068388812 */ /* 0x000fe400078ec0ff */
[----:B------:R-:W-:Y:S01]  /*5a30*/  @!P0 LOP3.LUT R58, R69, 0xffff0000, RZ, 0xc0, !PT ;  /* 0xffff0000453a8812 */ /* 0x000fe200078ec0ff */
[C---:B------:R-:W-:Y:S01]  /*5a40*/  @!P0 IMAD.U32 R62, R103.reuse, 0x10000, RZ ;  /* 0x00010000673e8824 */ /* 0x040fe200078e00ff */
        /* <DEDUP_REMOVED lines=8> */
[----:B-1----:R-:W-:Y:S01]  /*5ad0*/  @!P0 IMAD.U32 R39, R33, 0x10000, RZ ;  /* 0x0001000021278824 */ /* 0x002fe200078e00ff */
[----:B------:R-:W-:Y:S03]  /*5ae0*/  @!P0 SHF.L.U32 R38, R32, 0x10, RZ ;  /* 0x0000001020268819 */ /* 0x000fe600000006ff */
[----:B------:R-:W-:Y:S02]  /*5af0*/  @!P0 FMUL.FTZ R72, R39, R53 ;  /* 0x0000003527488220 */ /* 0x000fe40000410000 */
[C---:B------:R-:W-:Y:S02]  /*5b00*/  @!P0 FMUL.FTZ R2, R38.reuse, R37 ;  /* 0x0000002526028220 */ /* 0x040fe40000410000 */
[----:B------:R-:W-:Y:S01]  /*5b10*/  @!P0 FMUL.FTZ R67, R38, R51 ;  /* 0x0000003326438220 */ /* 0x000fe20000410000 */
[----:B------:R-:W-:Y:S01]  /*5b20*/  @!P0 LOP3.LUT R38, R33, 0xffff0000, RZ, 0xc0, !PT ;  /* 0xffff000021268812 */ /* 0x000fe200078ec0ff */
[----:B------:R-:W-:Y:S01]  /*5b30*/  @!P0 FFMA.FTZ R2, R51, R54, R2 ;  /* 0x0000003633028223 */ /* 0x000fe20000010002 */
[----:B------:R-:W-:Y:S01]  /*5b40*/  @!P0 LOP3.LUT R51, R105, 0xffff0000, RZ, 0xc0, !PT ;  /* 0xffff000069338812 */ /* 0x000fe200078ec0ff */
[-C--:B------:R-:W-:Y:S01]  /*5b50*/  @!P0 FMUL.FTZ R4, R39, R36.reuse ;  /* 0x0000002427048220 */ /* 0x080fe20000410000 */
[----:B------:R-:W-:Y:S01]  /*5b60*/  @!P0 LOP3.LUT R39, R46, 0xffff0000, RZ, 0xc0, !PT ;  /* 0xffff00002e278812 */ /* 0x000fe200078ec0ff */
[----:B------:R-:W-:Y:S01]  /*5b70*/  @!P0 FFMA.FTZ R72, R55, R36, -R72 ;  /* 0x0000002437488223 */ /* 0x000fe20000010848 */
[----:B------:R-:W-:Y:S01]  /*5b80*/  @!P0 LOP3.LUT R36, R32, 0xffff0000, RZ, 0xc0, !PT ;  /* 0xffff000020248812 */ /* 0x000fe200078ec0ff */
[----:B------:R-:W-:Y:S01]  /*5b90*/  @!P0 FFMA.FTZ R67, R54, R37, -R67 ;  /* 0x0000002536438223 */ /* 0x000fe20000010843 */
[----:B------:R-:W-:Y:S01]  /*5ba0*/  @!P0 LOP3.LUT R37, R45, 0xffff0000, RZ, 0xc0, !PT ;  /* 0xffff00002d258812 */ /* 0x000fe200078ec0ff */
[----:B------:R-:W-:Y:S01]  /*5bb0*/  @!P0 FMUL.FTZ R73, R38, R56 ;  /* 0x0000003826498220 */ /* 0x000fe20000410000 */
[----:B------:R-:W-:Y:S01]  /*5bc0*/  @!P0 LOP3.LUT R54, R68, 0xffff0000, RZ, 0xc0, !PT ;  /* 0xffff000044368812 */ /* 0x000fe200078ec0ff */
[----:B------:R-:W-:Y:S02]  /*5bd0*/  @!P0 FMUL.FTZ R96, R36, R51 ;  /* 0x0000003324608220 */ /* 0x000fe40000410000 */
        /* <DEDUP_REMOVED lines=11> */
[C---:B------:R-:W-:Y:S02]  /*5c90*/  @!P0 FMUL.FTZ R168, R39.reuse, R63 ;  /* 0x0000003f27a88220 */ /* 0x040fe40000410000 */
[-C--:B------:R-:W-:Y:S01]  /*5ca0*/  @!P0 FMUL.FTZ R9, R38, R37.reuse ;  /* 0x0000002526098220 */ /* 0x080fe20000410000 */
        /* <DEDUP_REMOVED lines=40> */
.L_x_3503:
[----:B-123--:R-:W-:Y:S05]  /*5f30*/  BSYNC B1 ;  /* 0x0000000000017941 */ /* 0x00efea0003800000 */
.L_x_3502:
        /* <DEDUP_REMOVED lines=26> */
[----:B------:R-:W-:Y:S01]  /*60e0*/  @!P0 SHF.R.U32.HI R36, RZ, 0x10, R31 ;  /* 0x00000010ff248819 */ /* 0x000fe2000001161f */
[----:B------:R-:W-:Y:S01]  /*60f0*/  @!P0 IMAD.U32 R29, R42, 0x10000, RZ ;  /* 0x000100002a1d8824 */ /* 0x000fe200078e00ff */
[----:B------:R-:W-:Y:S01]  /*6100*/  @!P0 PRMT R100, R100, 0x5410, R85 ;  /* 0x0000541064648816 */ /* 0x000fe20000000055 */
[----:B------:R-:W-:Y:S01]  /*6110*/  IMAD.SHL.U32 R65, R67, 0x2, RZ ;  /* 0x0000000243417824 */ /* 0x000fe200078e00ff */
[----:B------:R-:W-:Y:S01]  /*6120*/  @!P0 SHF.R.U64 R31, R30, 0x10, R31 ;  /* 0x000000101e1f8819 */ /* 0x000fe2000000121f */
[----:B----4-:R-:W-:Y:S01]  /*6130*/  @!P0 IMAD.U32 R56, R63, 0x10000, RZ ;  /* 0x000100003f388824 */ /* 0x010fe200078e00ff */
[----:B------:R-:W-:Y:S01]  /*6140*/  @!P0 PRMT R101, R101, 0x5410, R46 ;  /* 0x0000541065658816 */ /* 0x000fe2000000002e */
[----:B------:R-:W-:Y:S01]  /*6150*/  @!P0 IMAD.U32 R45, R100, 0x10000, RZ ;  /* 0x00010000642d8824 */ /* 0x000fe200078e00ff */
[----:B------:R-:W4:Y:S01]  /*6160*/  LDS.128 R32, [R65+0xa080] ;  /* 0x00a0800041207984 */ /* 0x000f220000000c00 */
[----:B------:R-:W-:Y:S01]  /*6170*/  @!P0 IMAD.U32 R46, R60, 0x10000, RZ ;  /* 0x000100003c2e8824 */ /* 0x000fe200078e00ff */
[----:B------:R-:W-:Y:S01]  /*6180*/  @!P0 PRMT R41, R41, 0x5410, R28 ;  /* 0x0000541029298816 */ /* 0x000fe2000000001c */
[----:B------:R-:W-:Y:S01]  /*6190*/  @!P0 IMAD.U32 R39, R101, 0x10000, RZ ;  /* 0x0001000065278824 */ /* 0x000fe200078e00ff */
[----:B------:R-:W-:Y:S02]  /*61a0*/  @!P0 PRMT R44, R44, 0x5410, R31 ;  /* 0x000054102c2c8816 */ /* 0x000fe4000000001f */
        /* <DEDUP_REMOVED lines=86> */
.L_x_3507:
[----:B------:R-:W-:Y:S05]  /*6710*/  BSYNC B0 ;  /* 0x0000000000007941 */ /* 0x000fea0003800000 */
.L_x_3506:
        /* <DEDUP_REMOVED lines=17> */
[----:B------:R-:W-:Y:S01]  /*6830*/  @!P0 SHF.R.U64 R35, R80, 0x10, R81 ;  /* 0x0000001050238819 */ /* 0x000fe20000001251 */
[----:B------:R-:W-:Y:S01]  /*6840*/  IMAD R34, R36, 0xc00, R11 ;  /* 0x00000c0024227824 */ /* 0x000fe200078e020b */
[--C-:B------:R-:W-:Y:S02]  /*6850*/  @!P0 SHF.R.U64 R33, R24, 0x10, R25.reuse ;  /* 0x0000001018218819 */ /* 0x100fe40000001219 */
[----:B------:R-:W-:Y:S01]  /*6860*/  @!P0 SHF.R.U32.HI R24, RZ, 0x10, R25 ;  /* 0x00000010ff188819 */ /* 0x000fe20000011619 */
[----:B------:R-:W-:Y:S01]  /*6870*/  IMAD.IADD R61, R34, 0x1, R61 ;  /* 0x00000001223d7824 */ /* 0x000fe200078e023d */
[----:B------:R-:W-:Y:S02]  /*6880*/  @!P0 PRMT R22, R22, 0x5410, R33 ;  /* 0x0000541016168816 */ /* 0x000fe40000000021 */
[----:B------:R-:W-:Y:S01]  /*6890*/  @!P0 PRMT R88, R88, 0x5410, R35 ;  /* 0x0000541058588816 */ /* 0x000fe20000000023 */
[----:B------:R-:W-:Y:S01]  /*68a0*/  IMAD.SHL.U32 R51, R61, 0x2, RZ ;  /* 0x000000023d337824 */ /* 0x000fe200078e00ff */
[----:B------:R-:W-:Y:S01]  /*68b0*/  @!P0 PRMT R17, R17, 0x5410, R24 ;  /* 0x0000541011118816 */ /* 0x000fe20000000018 */
[----:B------:R-:W-:Y:S01]  /*68c0*/  @!P0 IMAD.U32 R25, R22, 0x10000, RZ ;  /* 0x0001000016198824 */ /* 0x000fe200078e00ff */
[----:B------:R-:W-:Y:S01]  /*68d0*/  @!P0 SHF.R.U32.HI R37, RZ, 0x10, R83 ;  /* 0x00000010ff258819 */ /* 0x000fe20000011653 */
[----:B------:R-:W-:Y:S01]  /*68e0*/  @!P0 IMAD.U32 R35, R88, 0x10000, RZ ;  /* 0x0001000058238824 */ /* 0x000fe200078e00ff */
[----:B------:R-:W2:Y:S01]  /*68f0*/  LDS.128 R28, [R51+0xa080] ;  /* 0x00a08000331c7984 */ /* 0x000ea20000000c00 */
[----:B----4-:R-:W-:Y:S01]  /*6900*/  @!P0 IMAD.U32 R36, R52, 0x10000, RZ ;  /* 0x0001000034248824 */ /* 0x010fe200078e00ff */
[----:B------:R-:W-:Y:S01]  /*6910*/  @!P0 SHF.L.U32 R39, R53, 0x10, RZ ;  /* 0x0000001035278819 */ /* 0x000fe200000006ff */
[----:B------:R-:W-:Y:S01]  /*6920*/  @!P0 IMAD.U32 R24, R17, 0x10000, RZ ;  /* 0x0001000011188824 */ /* 0x000fe200078e00ff */
[----:B------:R-:W-:Y:S01]  /*6930*/  @!P0 LOP3.LUT R42, R53, 0xffff0000, RZ, 0xc0, !PT ;  /* 0xffff0000352a8812 */ /* 0x000fe200078ec0ff */
[C---:B------:R-:W-:Y:S01]  /*6940*/  @!P0 IMAD.U32 R45, R55.reuse, 0x10000, RZ ;  /* 0x00010000372d8824 */ /* 0x040fe200078e00ff */
[----:B------:R-:W-:Y:S02]  /*6950*/  @!P0 LOP3.LUT R50, R55, 0xffff0000, RZ, 0xc0, !PT ;  /* 0xffff000037328812 */ /* 0x000fe400078ec0ff */
[C---:B------:R-:W-:Y:S02]  /*6960*/  @!P0 SHF.L.U32 R41, R54.reuse, 0x10, RZ ;  /* 0x0000001036298819 */ /* 0x040fe400000006ff */
[----:B------:R-:W-:Y:S02]  /*6970*/  @!P0 LOP3.LUT R46, R54, 0xffff0000, RZ, 0xc0, !PT ;  /* 0xffff0000362e8812 */ /* 0x000fe400078ec0ff */
[----:B------:R-:W-:Y:S02]  /*6980*/  @!P0 LOP3.LUT R17, R17, 0xffff0000, RZ, 0xc0, !PT ;  /* 0xffff000011118812 */ /* 0x000fe400078ec0ff */
[--C-:B------:R-:W-:Y:S02]  /*6990*/  @!P0 SHF.R.U32.HI R32, RZ, 0x10, R27.reuse ;  /* 0x00000010ff208819 */ /* 0x100fe4000001161b */
[----:B------:R-:W-:Y:S02]  /*69a0*/  @!P0 SHF.R.U64 R27, R26, 0x10, R27 ;  /* 0x000000101a1b8819 */ /* 0x000fe4000000121b */
[----:B------:R-:W-:Y:S02]  /*69b0*/  @!P0 PRMT R23, R23, 0x5410, R32 ;  /* 0x0000541017178816 */ /* 0x000fe40000000020 */
[----:B------:R-:W-:Y:S02]  /*69c0*/  @!P0 PRMT R40, R40, 0x5410, R27 ;  /* 0x0000541028288816 */ /* 0x000fe4000000001b */
[----:B------:R-:W-:Y:S02]  /*69d0*/  @!P0 PRMT R78, R78, 0x5410, R37 ;  /* 0x000054104e4e8816 */ /* 0x000fe40000000025 */
[----:B------:R-:W-:Y:S02]  /*69e0*/  @!P0 SHF.R.U32.HI R80, RZ, 0x10, R81 ;  /* 0x00000010ff508819 */ /* 0x000fe40000011651 */
        /* <DEDUP_REMOVED lines=8> */
[----:B------:R-:W-:Y:S01]  /*6a70*/  @!P0 IMAD.U32 R44, R77, 0x10000, RZ ;  /* 0x000100004d2c8824 */ /* 0x000fe200078e00ff */
[----:B--2---:R-:W-:Y:S01]  /*6a80*/  @!P0 SHF.L.U32 R26, R28, 0x10, RZ ;  /* 0x000000101c1a8819 */ /* 0x004fe200000006ff */
[----:B------:R-:W-:Y:S04]  /*6a90*/  @!P0 IMAD.U32 R27, R29, 0x10000, RZ ;  /* 0x000100001d1b8824 */ /* 0x000fe800078e00ff */
[C---:B------:R-:W-:Y:S02]  /*6aa0*/  @!P0 FMUL.FTZ R2, R26.reuse, R25 ;  /* 0x000000191a028220 */ /* 0x040fe40000410000 */
[----:B------:R-:W-:Y:S02]  /*6ab0*/  @!P0 FMUL.FTZ R60, R27, R37 ;  /* 0x000000251b3c8220 */ /* 0x000fe40000410000 */
[----:B------:R-:W-:Y:S01]  /*6ac0*/  @!P0 FMUL.FTZ R51, R26, R35 ;  /* 0x000000231a338220 */ /* 0x000fe20000410000 */
[----:B------:R-:W-:Y:S01]  /*6ad0*/  @!P0 LOP3.LUT R26, R29, 0xffff0000, RZ, 0xc0, !PT ;  /* 0xffff00001d1a8812 */ /* 0x000fe200078ec0ff */
[----:B------:R-:W-:Y:S01]  /*6ae0*/  @!P0 FFMA.FTZ R2, R35, R36, R2 ;  /* 0x0000002423028223 */ /* 0x000fe20000010002 */
[----:B------:R-:W-:Y:S01]  /*6af0*/  @!P0 LOP3.LUT R35, R88, 0xffff0000, RZ, 0xc0, !PT ;  /* 0xffff000058238812 */ /* 0x000fe200078ec0ff */
[-C--:B------:R-:W-:Y:S02]  /*6b00*/  @!P0 FMUL.FTZ R4, R27, R24.reuse ;  /* 0x000000181b048220 */ /* 0x080fe40000410000 */
[----:B------:R-:W-:Y:S01]  /*6b10*/  @!P0 FFMA.FTZ R60, R39, R24, -R60 ;  /* 0x00000018273c8223 */ /* 0x000fe2000001083c */
[----:B------:R-:W-:Y:S01]  /*6b20*/  @!P0 LOP3.LUT R24, R28, 0xffff0000, RZ, 0xc0, !PT ;  /* 0xffff00001c188812 */ /* 0x000fe200078ec0ff */
[----:B------:R-:W-:Y:S01]  /*6b30*/  @!P0 FFMA.FTZ R51, R36, R25, -R51 ;  /* 0x0000001924338223 */ /* 0x000fe20000010833 */
[----:B------:R-:W-:Y:S01]  /*6b40*/  @!P0 LOP3.LUT R36, R52, 0xffff0000, RZ, 0xc0, !PT ;  /* 0xffff000034248812 */ /* 0x000fe200078ec0ff */
[----:B------:R-:W-:Y:S01]  /*6b50*/  @!P0 FMUL.FTZ R61, R26, R38 ;  /* 0x000000261a3d8220 */ /* 0x000fe20000410000 */
[----:B------:R-:W-:Y:S01]  /*6b60*/  @!P0 LOP3.LUT R25, R22, 0xffff0000, RZ, 0xc0, !PT ;  /* 0xffff000016198812 */ /* 0x000fe200078ec0ff */
[----:B------:R-:W-:Y:S02]  /*6b70*/  @!P0 FMUL.FTZ R62, R24, R35 ;  /* 0x00000023183e8220 */ /* 0x000fe40000410000 */
[-C--:B------:R-:W-:Y:S02]  /*6b80*/  @!P0 FMUL.FTZ R5, R26, R17.reuse ;  /* 0x000000111a058220 */ /* 0x080fe40000410000 */
[----:B------:R-:W-:Y:S01]  /*6b90*/  @!P0 FFMA.FTZ R61, R42, R17, -R61 ;  /* 0x000000112a3d8223 */ /* 0x000fe2000001083d */
[----:B------:R-:W-:Y:S01]  /*6ba0*/  @!P0 LOP3.LUT R17, R23, 0xffff0000, RZ, 0xc0, !PT ;  /* 0xffff000017118812 */ /* 0x000fe200078ec0ff */
[-C--:B------:R-:W-:Y:S01]  /*6bb0*/  @!P0 FMUL.FTZ R3, R24, R25.reuse ;  /* 0x0000001918038220 */ /* 0x080fe20000410000 */
[----:B------:R-:W-:Y:S01]  /*6bc0*/  @!P0 LOP3.LUT R24, R31, 0xffff0000, RZ, 0xc0, !PT ;  /* 0xffff00001f188812 */ /* 0x000fe200078ec0ff */
[----:B------:R-:W-:Y:S01]  /*6bd0*/  @!P0 FFMA.FTZ R62, R36, R25, -R62 ;  /* 0x00000019243e8223 */ /* 0x000fe2000001083e */
[----:B------:R-:W-:Y:S01]  /*6be0*/  @!P0 F2FP.BF16.PACK_AB R60, R61, R60 ;  /* 0x0000003c3d3c823e */ /* 0x000fe200000010ff */
[----:B------:R-:W-:Y:S02]  /*6bf0*/  @!P0 IMAD.U32 R25, R31, 0x10000, RZ ;  /* 0x000100001f198824 */ /* 0x000fe400078e00ff */
[C---:B------:R-:W-:Y:S01]  /*6c00*/  @!P0 FMUL.FTZ R66, R24.reuse, R47 ;  /* 0x0000002f18428220 */ /* 0x040fe20000410000 */
[----:B------:R-:W-:Y:S01]  /*6c10*/  @!P0 MOV R53, R60 ;  /* 0x0000003c00358202 */ /* 0x000fe20000000f00 */
[----:B------:R-:W-:Y:S01]  /*6c20*/  @!P0 FMUL.FTZ R10, R24, R17 ;  /* 0x00000011180a8220 */ /* 0x000fe20000410000 */
[----:B------:R-:W-:Y:S01]  /*6c30*/  @!P0 F2FP.BF16.PACK_AB R51, R62, R51 ;  /* 0x000000333e33823e */ /* 0x000fe200000010ff */
[----:B------:R-:W-:Y:S01]  /*6c40*/  @!P0 IMAD.U32 R22, R23, 0x10000, RZ ;  /* 0x0001000017168824 */ /* 0x000fe200078e00ff */
[C---:B------:R-:W-:Y:S01]  /*6c50*/  @!P0 LOP3.LUT R24, R30.reuse, 0xffff0000, RZ, 0xc0, !PT ;  /* 0xffff00001e188812 */ /* 0x040fe200078ec0ff */
[C---:B------:R-:W-:Y:S02]  /*6c60*/  @!P0 FMUL.FTZ R63, R25.reuse, R48 ;  /* 0x00000030193f8220 */ /* 0x040fe40000410000 */
[----:B------:R-:W-:Y:S02]  /*6c70*/  @!P0 IMAD.U32 R23, R30, 0x10000, RZ ;  /* 0x000100001e178824 */ /* 0x000fe400078e00ff */
[----:B------:R-:W-:Y:S01]  /*6c80*/  @!P0 FFMA.FTZ R66, R50, R17, -R66 ;  /* 0x0000001132428223 */ /* 0x000fe20000010842 */
[C---:B------:R-:W-:Y:S01]  /*6c90*/  @!P0 LOP3.LUT R17, R40.reuse, 0xffff0000, RZ, 0xc0, !PT ;  /* 0xffff000028118812 */ /* 0x040fe200078ec0ff */
[-C--:B------:R-:W-:Y:S02]  /*6ca0*/  @!P0 FMUL.FTZ R9, R25, R22.reuse ;  /* 0x0000001619098220 */ /* 0x080fe40000410000 */
[----:B------:R-:W-:Y:S02]  /*6cb0*/  @!P0 FFMA.FTZ R63, R45, R22, -R63 ;  /* 0x000000162d3f8223 */ /* 0x000fe4000001083f */
[----:B------:R-:W-:Y:S02]  /*6cc0*/  @!P0 IMAD.U32 R22, R40, 0x10000, RZ ;  /* 0x0001000028168824 */ /* 0x000fe400078e00ff */
[----:B------:R-:W-:Y:S01]  /*6cd0*/  @!P0 FMUL.FTZ R64, R23, R44 ;  /* 0x0000002c17408220 */ /* 0x000fe20000410000 */
[----:B------:R-:W-:Y:S01]  /*6ce0*/  @!P0 F2FP.BF16.PACK_AB R63, R66, R63 ;  /* 0x0000003f423f823e */ /* 0x000fe200000010ff */
[----:B------:R-:W-:Y:S02]  /*6cf0*/  @!P0 FMUL.FTZ R65, R24, R43 ;  /* 0x0000002b18418220 */ /* 0x000fe40000410000 */
[----:B------:R-:W-:Y:S02]  /*6d00*/  @!P0 FFMA.FTZ R3, R35, R36, R3 ;  /* 0x0000002423038223 */ /* 0x000fe40000010003 */
[-C--:B------:R-:W-:Y:S02]  /*6d10*/  @!P0 FMUL.FTZ R7, R23, R22.reuse ;  /* 0x0000001617078220 */ /* 0x080fe40000410000 */
[----:B------:R-:W-:Y:S01]  /*6d20*/  @!P0 FFMA.FTZ R64, R41, R22, -R64 ;  /* 0x0000001629408223 */ /* 0x000fe20000010840 */
[----:B------:R-:W-:Y:S01]  /*6d30*/  @!P0 F2FP.BF16.PACK_AB R61, R3, R2 ;  /* 0x00000002033d823e */ /* 0x000fe200000010ff */
[----:B------:R-:W-:Y:S02]  /*6d40*/  @!P0 FFMA.FTZ R65, R46, R17, -R65 ;  /* 0x000000112e418223 */ /* 0x000fe40000010841 */
        /* <DEDUP_REMOVED lines=26> */
.L_x_3477:
[----:B------:R1:W2:Y:S01]  /*6ef0*/  SHFL.IDX PT, R5, R147, RZ, 0x181f ;  /* 0x00181fff93057589 */ /* 0x0002a200000e0000 */
[----:B------:R-:W-:Y:S01]  /*6f00*/  UIMAD UR5, UR6, -0x30, UR4 ;  /* 0xffffffd0060578a4 */ /* 0x000fe2000f8e0204 */
[----:B------:R-:W-:Y:S02]  /*6f10*/  BSSY B0, `(.L_x_3508) ;  /* 0x000001d000007945 */ /* 0x000fe40003800000 */
[----:B------:R1:W3:Y:S01]  /*6f20*/  SHFL.IDX PT, R3, R164, RZ, 0x181f ;  /* 0x00181fffa4037589 */ /* 0x0002e200000e0000 */
[----:B------:R-:W-:Y:S04]  /*6f30*/  UISETP.LT.AND UP0, UPT, UR5, 0x30, UPT ;  /* 0x000000300500788c */ /* 0x000fe8000bf01270 */
[----:B------:R-:W-:Y:S06]  /*6f40*/  USEL UR31, UR5, 0x30, UP0 ;  /* 0x00000030051f7887 */ /* 0x000fec0008000000 */
[----:B------:R-:W-:Y:S04]  /*6f50*/  IADD3 R2, -R16, UR31, RZ ;  /* 0x0000001f10027c10 */ /* 0x000fe8000fffe1ff */
[----:B------:R-:W-:Y:S11]  /*6f60*/  ISETP.GE.AND P0, PT, R2, 0x1, PT ;  /* 0x000000010200780c */ /* 0x000ff60003f06270 */
[----:B------:R-:W-:Y:S02]  /*6f70*/  @!UPT UIADD3 URZ, URZ, URZ, URZ ;  /* 0x0000003f3f3ff290 */ /* 0x000fe4000fffe03f */
[----:B------:R-:W-:-:S05]  /*6f80*/  @!P0 BRA `(.L_x_3509) ;  /* 0x0000015000008947 */ /* 0x000fca0003800000 */
[----:B-123--:R-:W-:Y:S02]  /*6f90*/  ISETP.GE.AND P0, PT, R18, c[0x0][0x1d4], PT ;  /* 0x0000750012007a0c */ /* 0x00efe40003f06270 */
        /* <DEDUP_REMOVED lines=20> */
.L_x_3509:
[----:B-123--:R-:W-:Y:S05]  /*70e0*/  BSYNC B0 ;  /* 0x0000000000007941 */ /* 0x00efea0003800000 */
.L_x_3508:
[----:B------:R-:W1:Y:S01]  /*70f0*/  SHFL.IDX PT, R147, R147, 0x1, 0x181f ;  /* 0x00381f0093937f89 */ /* 0x000e6200000e0000 */
[----:B------:R-:W-:Y:S03]  /*7100*/  ISETP.GE.AND P0, PT, R2, 0x21, PT ;  /* 0x000000210200780c */ /* 0x000fe60003f06270 */
[----:B------:R2:W3:Y:S10]  /*7110*/  SHFL.IDX PT, R3, R164, 0x1, 0x181f ;  /* 0x00381f00a4037f89 */ /* 0x0004f400000e0000 */
[----:B------:R-:W-:-:S05]  /*7120*/  @!P0 BRA `(.L_x_3491) ;  /* 0x0000015000008947 */ /* 0x000fca0003800000 */
[----:B------:R-:W-:Y:S02]  /*7130*/  ISETP.GE.AND P0, PT, R18, c[0x0][0x1d4], PT ;  /* 0x0000750012007a0c */ /* 0x000fe40003f06270 */
[----:B------:R-:W-:Y:S11]  /*7140*/  ISETP.GE.AND P4, PT, R14, c[0x0][0x1d4], PT ;  /* 0x000075000e007a0c */ /* 0x000ff60003f86270 */
[----:B------:R-:W4:Y:S01]  /*7150*/  @!P0 LDS.128 R36, [R110+0xb080] ;  /* 0x00b080006e248984 */ /* 0x000f220000000c00 */
[C---:B---3--:R-:W-:Y:S04]  /*7160*/  @!P0 LEA R22, P3, R18.reuse, R3, 0x1 ;  /* 0x0000000312168211 */ /* 0x048fe800078608ff */
[----:B-1----:R-:W-:Y:S02]  /*7170*/  @!P0 LEA.HI.X R23, R18, R147, R19, 0x1, P3 ;  /* 0x0000009312178211 */ /* 0x002fe400018f0c13 */
[C---:B------:R-:W-:Y:S04]  /*7180*/  @!P4 LEA R8, P3, R126.reuse, R3, 0x1 ;  /* 0x000000037e08c211 */ /* 0x040fe800078608ff */
[----:B------:R-:W-:Y:S02]  /*7190*/  @!P4 LEA.HI.X R9, R126, R147, R133, 0x1, P3 ;  /* 0x000000937e09c211 */ /* 0x000fe400018f0c85 */
[----:B------:R-:W-:Y:S11]  /*71a0*/  ISETP.GE.AND P3, PT, R114, c[0x0][0x1d4], PT ;  /* 0x0000750072007a0c */ /* 0x000ff60003f66270 */
[----:B------:R-:W-:Y:S02]  /*71b0*/  @!UPT UIADD3 URZ, URZ, URZ, URZ ;  /* 0x0000003f3f3ff290 */ /* 0x000fe4000fffe03f */
[C---:B------:R-:W-:Y:S04]  /*71c0*/  @!P3 LEA R4, P5, R124.reuse, R3, 0x1 ;  /* 0x000000037c04b211 */ /* 0x040fe800078a08ff */
[----:B------:R-:W-:Y:S01]  /*71d0*/  @!P3 LEA.HI.X R5, R124, R147, R123, 0x1, P5 ;  /* 0x000000937c05b211 */ /* 0x000fe200028f0c7b */
        /* <DEDUP_REMOVED lines=10> */
.L_x_3491:
[----:B------:R-:W-:Y:S05]  /*7280*/  BSYNC B2 ;  /* 0x0000000000027941 */ /* 0x000fea0003800000 */
.L_x_3476:
[----:B-1-3--:R-:W-:Y:S01]  /*7290*/  IADD3 R2, -R16, UR31, RZ ;  /* 0x0000001f10027c10 */ /* 0x00afe2000fffe1ff */
[----:B------:R-:W-:Y:S01]  /*72a0*/  IMAD.U32 R3, RZ, RZ, UR6 ;  /* 0x00000006ff037e24 */ /* 0x000fe2000f8e00ff */
[----:B------:R-:W-:Y:S01]  /*72b0*/  P2R R4, PR, RZ, 0x2 ;  /* 0x00000002ff047803 */ /* 0x000fe20000000000 */
[----:B------:R-:W-:Y:S01]  /*72c0*/  BSSY B0, `(.L_x_3510) ;  /* 0x000004c000007945 */ /* 0x000fe20003800000 */
[----:B------:R-:W-:Y:S01]  /*72d0*/  ISETP.GE.AND P3, PT, R2, 0x21, PT ;  /* 0x000000210200780c */ /* 0x000fe20003f66270 */
[----:B------:R-:W-:Y:S01]  /*72e0*/  IMAD.WIDE R8, R3, 0x30, R148 ;  /* 0x0000003003087825 */ /* 0x000fe200078e0294 */
[----:B------:R-:W-:Y:S02]  /*72f0*/  ISETP.NE.AND P1, PT, R118, RZ, PT ;  /* 0x000000ff7600720c */ /* 0x000fe40003f25270 */
[----:B------:R-:W-:Y:S02]  /*7300*/  ISETP.NE.AND P6, PT, R116, RZ, PT ;  /* 0x000000ff7400720c */ /* 0x000fe40003fc5270 */
[----:B------:R-:W-:Y:S07]  /*7310*/  ISETP.NE.AND P5, PT, R115, RZ, PT ;  /* 0x000000ff7300720c */ /* 0x000fee0003fa5270 */
[----:B------:R-:W-:Y:S05]  /*7320*/  @P3 IADD3 R5, P0, R8, 0x20, RZ ;  /* 0x0000002008053810 */ /* 0x000fea0007f1e0ff */
[----:B------:R-:W-:Y:S01]  /*7330*/  @P3 IMAD.X R3, RZ, RZ, R9, P0 ;  /* 0x000000ffff033224 */ /* 0x000fe200000e0609 */
[----:B------:R-:W-:Y:S03]  /*7340*/  ISETP.GE.AND P0, PT, R2, 0x1, PT ;  /* 0x000000010200780c */ /* 0x000fe60003f06270 */
[----:B------:R-:W-:Y:S04]  /*7350*/  @P3 IMAD R10, R3, c[0x0][0x258], RZ ;  /* 0x00009600030a3a24 */ /* 0x000fe800078e02ff */
[----:B------:R-:W-:Y:S06]  /*7360*/  @P3 IMAD R10, R5, c[0x0][0x25c], R10 ;  /* 0x00009700050a3a24 */ /* 0x000fec00078e020a */
[----:B------:R-:W-:Y:S01]  /*7370*/  @P0 MOV R23, R129 ;  /* 0x0000008100170202 */ /* 0x000fe20000000f00 */
[----:B------:R-:W-:Y:S02]  /*7380*/  @P0 IMAD R2, R9, c[0x0][0x258], RZ ;  /* 0x0000960009020a24 */ /* 0x000fe400078e02ff */
[----:B------:R-:W-:Y:S02]  /*7390*/  @P0 IMAD.MOV.U32 R22, RZ, RZ, R150 ;  /* 0x000000ffff160224 */ /* 0x000fe400078e0096 */
[C---:B------:R-:W-:Y:S02]  /*73a0*/  @P0 IMAD R2, R8.reuse, c[0x0][0x25c], R2 ;  /* 0x0000970008020a24 */ /* 0x040fe400078e0202 */
[----:B------:R-:W-:Y:S04]  /*73b0*/  @P0 IMAD.WIDE.U32 R22, R8, c[0x0][0x258], R22 ;  /* 0x0000960008160a25 */ /* 0x000fe800078e0016 */
[----:B------:R-:W-:Y:S01]  /*73c0*/  @P0 IMAD.IADD R2, R23, 0x1, R2 ;  /* 0x0000000117020824 */ /* 0x000fe200078e0202 */
[C---:B------:R-:W-:Y:S04]  /*73d0*/  @P0 LEA R8, P4, R22.reuse, c[0x0][0x250], 0x1 ;  /* 0x0000940016080a11 */ /* 0x040fe800078808ff */
[----:B------:R-:W-:Y:S01]  /*73e0*/  @P0 LEA.HI.X R9, R22, c[0x0][0x254], R2, 0x1, P4 ;  /* 0x0000950016090a11 */ /* 0x000fe200020f0c02 */
[----:B------:R-:W-:Y:S02]  /*73f0*/  IMAD R2, R144, c[0x0][0x208], RZ ;  /* 0x0000820090027a24 */ /* 0x000fe400078e02ff */
[C---:B------:R-:W-:Y:S02]  /*7400*/  IMAD.WIDE.U32 R22, R145.reuse, c[0x0][0x208], RZ ;  /* 0x0000820091167a25 */ /* 0x040fe400078e00ff */
[----:B------:R-:W-:Y:S01]  /*7410*/  @!PT LDS RZ, [RZ] ;  /* 0x00000000fffff984 */ /* 0x000fe20000000800 */
[----:B------:R-:W-:Y:S01]  /*7420*/  @!PT LDS RZ, [RZ] ;  /* 0x00000000fffff984 */ /* 0x000fe20000000800 */
[----:B------:R-:W-:Y:S01]  /*7430*/  @!PT LDS RZ, [RZ] ;  /* 0x00000000fffff984 */ /* 0x000fe20000000800 */
[----:B------:R1:W-:Y:S02]  /*7440*/  @P0 LDGSTS.E.BYPASS.LTC128B.128 [R110+0x4080], [R8.64], !P1 ;  /* 0x04080000086e0fae */ /* 0x0003e4000c901d5a */
[----:B------:R-:W-:Y:S04]  /*7450*/  IMAD R2, R145, c[0x0][0x20c], R2 ;  /* 0x0000830091027a24 */ /* 0x000fe800078e0202 */
[----:B------:R-:W-:Y:S02]  /*7460*/  IMAD.IADD R23, R23, 0x1, R2 ;  /* 0x0000000117177824 */ /* 0x000fe400078e0202 */
[----:B------:R-:W-:Y:S02]  /*7470*/  IMAD R2, R143, c[0x0][0x218], RZ ;  /* 0x000086008f027a24 */ /* 0x000fe400078e02ff */
[C---:B------:R-:W-:Y:S04]  /*7480*/  IMAD.WIDE.U32 R22, R146.reuse, c[0x0][0x218], R22 ;  /* 0x0000860092167a25 */ /* 0x040fe800078e0016 */
[----:B------:R-:W-:Y:S01]  /*7490*/  IMAD R2, R146, c[0x0][0x21c], R2 ;  /* 0x0000870092027a24 */ /* 0x000fe200078e0202 */
[----:B------:R-:W-:Y:S02]  /*74a0*/  IADD3 R7, P4, R22, UR48, RZ ;  /* 0x0000003016077c10 */ /* 0x000fe4000ff9e0ff */
[----:B------:R-:W-:Y:S02]  /*74b0*/  @P3 MOV R22, R150 ;  /* 0x0000009600163202 */ /* 0x000fe40000000f00 */
[----:B------:R-:W-:Y:S01]  /*74c0*/  IADD3.X R2, R23, UR45, R2, P4, !PT ;  /* 0x0000002d17027c10 */ /* 0x000fe2000a7fe402 */
[----:B------:R-:W-:Y:S04]  /*74d0*/  @P3 IMAD.MOV.U32 R23, RZ, RZ, R129 ;  /* 0x000000ffff173224 */ /* 0x000fe800078e0081 */
[----:B------:R-:W-:Y:S05]  /*74e0*/  @P3 IMAD.WIDE.U32 R22, R5, c[0x0][0x258], R22 ;  /* 0x0000960005163a25 */ /* 0x000fea00078e0016 */
[C---:B------:R-:W-:Y:S02]  /*74f0*/  @P3 LEA R24, P4, R22.reuse, c[0x0][0x250], 0x1 ;  /* 0x0000940016183a11 */ /* 0x040fe400078808ff */
[----:B------:R-:W-:Y:S04]  /*7500*/  @P3 IADD3 R10, R23, R10, RZ ;  /* 0x0000000a170a3210 */ /* 0x000fe80007ffe0ff */
[----:B------:R-:W-:Y:S02]  /*7510*/  @P3 LEA.HI.X R25, R22, c[0x0][0x254], R10, 0x1, P4 ;  /* 0x0000950016193a11 */ /* 0x000fe400020f0c0a */
[C---:B------:R-:W-:Y:S04]  /*7520*/  LEA R3, P4, R7.reuse, c[0x0][0x1f8], 0x1 ;  /* 0x00007e0007037a11 */ /* 0x040fe800078808ff */
[----:B------:R-:W-:Y:S01]  /*7530*/  LEA.HI.X R2, R7, c[0x0][0x1fc], R2, 0x1, P4 ;  /* 0x00007f0007027a11 */ /* 0x000fe200020f0c02 */
[----:B------:R1:W3:Y:S01]  /*7540*/  SHFL.IDX PT, R5, R3, RZ, 0x181f ;  /* 0x00181fff03057589 */ /* 0x0002e200000e0000 */
[----:B------:R-:W-:Y:S03]  /*7550*/  ISETP.NE.AND P4, PT, R117, RZ, PT ;  /* 0x000000ff7500720c */ /* 0x000fe60003f85270 */
[----:B------:R1:W4:Y:S10]  /*7560*/  SHFL.IDX PT, R7, R2, RZ, 0x181f ;  /* 0x00181fff02077589 */ /* 0x00033400000e0000 */
        /* <DEDUP_REMOVED lines=8> */
[----:B------:R-:W0:Y:S01]  /*75f0*/  LDGDEPBAR ;  /* 0x00000000000079af */ /* 0x000e220000000000 */
[----:B------:R-:W-:Y:S04]  /*7600*/  DEPBAR.LE SB0, 0x0 ;  /* 0x000080000000791a */ /* 0x000fe80000000000 */
[----:B------:R-:W-:Y:S06]  /*7610*/  BAR.SYNC.DEFER_BLOCKING 0x0 ;  /* 0x0000000000007b1d */ /* 0x000fec0000010000 */
[----:B------:R-:W-:-:S05]  /*7620*/  @!P0 BRA `(.L_x_3511) ;  /* 0x0000015000008947 */ /* 0x000fca0003800000 */
[----:B-1-34-:R-:W-:Y:S02]  /*7630*/  ISETP.GE.AND P0, PT, R18, c[0x0][0x1d4], PT ;  /* 0x0000750012007a0c */ /* 0x01afe40003f06270 */
        /* <DEDUP_REMOVED lines=12> */
[----:B--2---:R-:W1:Y:S10]  /*7700*/  @!P5 LDS.128 R32, [R110+0x5880] ;  /* 0x005880006e20d984 */ /* 0x004e740000000c00 */
[C---:B------:R-:W-:Y:S04]  /*7710*/  @!P0 LEA R4, P6, R125.reuse, R5, 0x1 ;  /* 0x000000057d048211 */ /* 0x040fe800078c08ff */
[----:B------:R-:W-:Y:S01]  /*7720*/  @!P0 LEA.HI.X R5, R125, R7, R122, 0x1, P6 ;  /* 0x000000077d058211 */ /* 0x000fe200030f0c7a */
[----:B-1----:R-:W-:Y:S04]  /*7730*/  @!P5 ST.E.128 [R22.64], R32 ;  /* 0x000000201600d985 */ /* 0x002fe8000c101d1a */
[----:B------:R-:W1:Y:S04]  /*7740*/  @!P4 LDS.128 R28, [R110+0x7080] ;  /* 0x007080006e1cc984 */ /* 0x000e680000000c00 */
[----:B-1----:R-:W-:Y:S04]  /*7750*/  @!P4 ST.E.128 [R8.64], R28 ;  /* 0x0000001c0800c985 */ /* 0x002fe8000c101d1a */
[----:B------:R-:W1:Y:S04]  /*7760*/  @!P0 LDS.128 R24, [R110+0x8880] ;  /* 0x008880006e188984 */ /* 0x000e680000000c00 */
[----:B-1----:R1:W-:Y:S02]  /*7770*/  @!P0 ST.E.128 [R4.64], R24 ;  /* 0x0000001804008985 */ /* 0x0023e4000c101d1a */
.L_x_3511:
[----:B-1-34-:R-:W-:Y:S05]  /*7780*/  BSYNC B0 ;  /* 0x0000000000007941 */ /* 0x01afea0003800000 */
.L_x_3510:
[----:B------:R1:W3:Y:S01]  /*7790*/  SHFL.IDX PT, R5, R2, 0x1, 0x181f ;  /* 0x00381f0002057f89 */ /* 0x0002e200000e0000 */
[----:B------:R-:W-:Y:S03]  /*77a0*/  BSSY B0, `(.L_x_3512) ;  /* 0x0000018000007945 */ /* 0x000fe60003800000 */
[----:B------:R-:W4:Y:S01]  /*77b0*/  SHFL.IDX PT, R3, R3, 0x1, 0x181f ;  /* 0x00381f0003037f89 */ /* 0x000f2200000e0000 */
[----:B------:R-:W-:-:S05]  /*77c0*/  @!P3 BRA `(.L_x_3513) ;  /* 0x000001500000b947 */ /* 0x000fca0003800000 */
[----:B------:R-:W-:Y:S02]  /*77d0*/  ISETP.GE.AND P0, PT, R18, c[0x0][0x1d4], PT ;  /* 0x0000750012007a0c */ /* 0x000fe40003f06270 */
[----:B------:R-:W-:Y:S11]  /*77e0*/  ISETP.GE.AND P4, PT, R14, c[0x0][0x1d4], PT ;  /* 0x000075000e007a0c */ /* 0x000ff60003f86270 */
[----:B------:R-:W5:Y:S01]  /*77f0*/  @!P0 LDS.128 R36, [R110+0x5080] ;  /* 0x005080006e248984 */ /* 0x000f620000000c00 */
[C---:B----4-:R-:W-:Y:S04]  /*7800*/  @!P0 LEA R40, P3, R18.reuse, R3, 0x1 ;  /* 0x0000000312288211 */ /* 0x050fe800078608ff */
[----:B---3--:R-:W-:Y:S02]  /*7810*/  @!P0 LEA.HI.X R41, R18, R5, R19, 0x1, P3 ;  /* 0x0000000512298211 */ /* 0x008fe400018f0c13 */
[C---:B------:R-:W-:Y:S04]  /*7820*/  @!P4 LEA R22, P3, R126.reuse, R3, 0x1 ;  /* 0x000000037e16c211 */ /* 0x040fe800078608ff */
[----:B------:R-:W-:Y:S02]  /*7830*/  @!P4 LEA.HI.X R23, R126, R5, R133, 0x1, P3 ;  /* 0x000000057e17c211 */ /* 0x000fe400018f0c85 */
[----:B------:R-:W-:Y:S11]  /*7840*/  ISETP.GE.AND P3, PT, R114, c[0x0][0x1d4], PT ;  /* 0x0000750072007a0c */ /* 0x000ff60003f66270 */
[----:B------:R-:W-:Y:S02]  /*7850*/  @!UPT UIADD3 URZ, URZ, URZ, URZ ;  /* 0x0000003f3f3ff290 */ /* 0x000fe4000fffe03f */
[C---:B------:R-:W-:Y:S04]  /*7860*/  @!P3 LEA R8, P5, R124.reuse, R3, 0x1 ;  /* 0x000000037c08b211 */ /* 0x040fe800078a08ff */
[----:B------:R-:W-:Y:S01]  /*7870*/  @!P3 LEA.HI.X R9, R124, R5, R123, 0x1, P5 ;  /* 0x000000057c09b211 */ /* 0x000fe200028f0c7b */
[----:B-----5:R-:W-:Y:S01]  /*7880*/  @!P0 ST.E.128 [R40.64], R36 ;  /* 0x0000002428008985 */ /* 0x020fe2000c101d1a */
[----:B------:R-:W-:Y:S03]  /*7890*/  ISETP.GE.AND P0, PT, R112, c[0x0][0x1d4], PT ;  /* 0x0000750070007a0c */ /* 0x000fe60003f06270 */
[----:B--2---:R-:W2:Y:S10]  /*78a0*/  @!P4 LDS.128 R32, [R110+0x6880] ;  /* 0x006880006e20c984 */ /* 0x004eb40000000c00 */
[C---:B-1----:R-:W-:Y:S04]  /*78b0*/  @!P0 LEA R2, P5, R125.reuse, R3, 0x1 ;  /* 0x000000037d028211 */ /* 0x042fe800078a08ff */
[----:B------:R-:W-:Y:S01]  /*78c0*/  @!P0 LEA.HI.X R3, R125, R5, R122, 0x1, P5 ;  /* 0x000000057d038211 */ /* 0x000fe200028f0c7a */
[----:B--2---:R-:W-:Y:S04]  /*78d0*/  @!P4 ST.E.128 [R22.64], R32 ;  /* 0x000000201600c985 */ /* 0x004fe8000c101d1a */
[----:B------:R-:W1:Y:S04]  /*78e0*/  @!P3 LDS.128 R28, [R110+0x8080] ;  /* 0x008080006e1cb984 */ /* 0x000e680000000c00 */
[----:B-1----:R-:W-:Y:S04]  /*78f0*/  @!P3 ST.E.128 [R8.64], R28 ;  /* 0x0000001c0800b985 */ /* 0x002fe8000c101d1a */
[----:B------:R-:W1:Y:S04]  /*7900*/  @!P0 LDS.128 R24, [R110+0x9880] ;  /* 0x009880006e188984 */ /* 0x000e680000000c00 */
[----:B-1----:R1:W-:Y:S02]  /*7910*/  @!P0 ST.E.128 [R2.64], R24 ;  /* 0x0000001802008985 */ /* 0x0023e4000c101d1a */
.L_x_3513:
[----:B------:R-:W-:Y:S05]  /*7920*/  BSYNC B0 ;  /* 0x0000000000007941 */ /* 0x000fea0003800000 */
.L_x_3512:
[----:B------:R-:W-:Y:S06]  /*7930*/  UISETP.GT.AND UP0, UPT, UR6, UR7, UPT ;  /* 0x000000070600728c */ /* 0x000fec000bf04270 */
[----:B------:R-:W-:Y:S11]  /*7940*/  PLOP3.LUT P0, PT, PT, PT, UP0, 0x80, 0x0 ;  /* 0x000000000000781c */ /* 0x000ff60003f0f008 */
[----:B------:R-:W-:Y:S02]  /*7950*/  @!UPT UIADD3 URZ, URZ, URZ, URZ ;  /* 0x0000003f3f3ff290 */ /* 0x000fe4000fffe03f */
[----:B------:R-:W-:-:S05]  /*7960*/  @!P0 BRA `(.L_x_3514) ;  /* 0x0000024000008947 */ /* 0x000fca0003800000 */
[----:B------:R-:W-:Y:S01]  /*7970*/  UIADD3 UR11, UR6, -0x1, URZ ;  /* 0xffffffff060b7890 */ /* 0x000fe2000fffe03f */
[----:B------:R-:W-:Y:S01]  /*7980*/  ISETP.GE.AND P3, PT, R121, 0x1, PT ;  /* 0x000000017900780c */ /* 0x000fe20003f66270 */
[----:B------:R-:W-:Y:S01]  /*7990*/  IMAD.MOV.U32 R22, RZ, RZ, R152 ;  /* 0x000000ffff167224 */ /* 0x000fe200078e0098 */
[----:B------:R-:W-:Y:S01]  /*79a0*/  P2R R4, PR, RZ, 0x2 ;  /* 0x00000002ff047803 */ /* 0x000fe20000000000 */
[----:B------:R-:W-:Y:S01]  /*79b0*/  USHF.R.S32.HI UR10, URZ, 0x1f, UR11 ;  /* 0x0000001f3f0a7899 */ /* 0x000fe2000801140b */
[----:B------:R-:W-:Y:S01]  /*79c0*/  IMAD.MOV.U32 R23, RZ, RZ, R155 ;  /* 0x000000ffff177224 */ /* 0x000fe200078e009b */
[----:B------:R-:W-:Y:S01]  /*79d0*/  UIMAD UR5, UR23, UR11, URZ ;  /* 0x0000000b170572a4 */ /* 0x000fe2000f8e023f */
[----:B------:R-:W-:Y:S02]  /*79e0*/  ISETP.NE.AND P1, PT, R118, RZ, PT ;  /* 0x000000ff7600720c */ /* 0x000fe40003f25270 */
[----:B------:R-:W-:Y:S01]  /*79f0*/  IMAD.WIDE.U32 R22, R108, UR11, R22 ;  /* 0x0000000b6c167c25 */ /* 0x000fe2000f8e0016 */
[----:B------:R-:W-:Y:S01]  /*7a00*/  UIMAD UR5, UR10, UR24, UR5 ;  /* 0x000000180a0572a4 */ /* 0x000fe2000f8e0205 */
[----:B------:R-:W-:Y:S02]  /*7a10*/  ISETP.NE.AND P6, PT, R116, RZ, PT ;  /* 0x000000ff7400720c */ /* 0x000fe40003fc5270 */
[----:B------:R-:W-:Y:S02]  /*7a20*/  ISETP.NE.AND P5, PT, R115, RZ, PT ;  /* 0x000000ff7300720c */ /* 0x000fe40003fa5270 */
[C---:B------:R-:W-:Y:S02]  /*7a30*/  @P3 LEA R8, P0, R22.reuse, c[0x0][0x220], 0x1 ;  /* 0x0000880016083a11 */ /* 0x040fe400078008ff */
[----:B-1----:R-:W-:Y:S04]  /*7a40*/  IADD3 R2, R23, UR5, RZ ;  /* 0x0000000517027c10 */ /* 0x002fe8000fffe0ff */
[----:B------:R-:W-:Y:S02]  /*7a50*/  @P3 LEA.HI.X R9, R22, c[0x0][0x224], R2, 0x1, P0 ;  /* 0x0000890016093a11 */ /* 0x000fe400000f0c02 */
[----:B------:R-:W-:Y:S03]  /*7a60*/  ISETP.GE.AND P0, PT, R121, 0x21, PT ;  /* 0x000000217900780c */ /* 0x000fe60003f06270 */
[----:B------:R-:W-:Y:S01]  /*7a70*/  @!PT LDS RZ, [RZ] ;  /* 0x00000000fffff984 */ /* 0x000fe20000000800 */
[----:B------:R-:W-:Y:S01]  /*7a80*/  @!PT LDS RZ, [RZ] ;  /* 0x00000000fffff984 */ /* 0x000fe20000000800 */
[----:B------:R-:W-:Y:S01]  /*7a90*/  @!PT LDS RZ, [RZ] ;  /* 0x00000000fffff984 */ /* 0x000fe20000000800 */
[----:B------:R1:W-:Y:S01]  /*7aa0*/  @P3 LDGSTS.E.BYPASS.LTC128B.128 [R110+0xa080], [R8.64], !P1 ;  /* 0x0a080000086e3fae */ /* 0x0003e2000c901d5a */
[----:B------:R-:W-:Y:S09]  /*7ab0*/  ISETP.NE.AND P1, PT, R4, RZ, PT ;  /* 0x000000ff0400720c */ /* 0x000ff20003f25270 */
[----:B----4-:R-:W-:Y:S04]  /*7ac0*/  @P0 IADD3 R3, P4, R22, UR29, RZ ;  /* 0x0000001d16030c10 */ /* 0x010fe8000ff9e0ff */
[----:B------:R-:W-:Y:S02]  /*7ad0*/  @P0 IADD3.X R2, R2, UR28, RZ, P4, !PT ;  /* 0x0000001c02020c10 */ /* 0x000fe4000a7fe4ff */
[C---:B------:R-:W-:Y:S04]  /*7ae0*/  @P0 LEA R22, P4, R3.reuse, c[0x0][0x220], 0x1 ;  /* 0x0000880003160a11 */ /* 0x040fe800078808ff */
[----:B------:R-:W-:Y:S02]  /*7af0*/  @P0 LEA.HI.X R23, R3, c[0x0][0x224], R2, 0x1, P4 ;  /* 0x0000890003170a11 */ /* 0x000fe400020f0c02 */
[----:B------:R-:W-:Y:S11]  /*7b00*/  ISETP.NE.AND P4, PT, R117, RZ, PT ;  /* 0x000000ff7500720c */ /* 0x000ff60003f85270 */
[----:B------:R-:W-:Y:S02]  /*7b10*/  @!UPT UIADD3 URZ, URZ, URZ, URZ ;  /* 0x0000003f3f3ff290 */ /* 0x000fe4000fffe03f */
[----:B------:R1:W-:Y:S04]  /*7b20*/  @P3 LDGSTS.E.BYPASS.LTC128B.128 [R110+0xb880], [R8.64+0x80], !P4 ;  /* 0x0b880080086e3fae */ /* 0x0003e8000e101d5a */
[----:B------:R1:W-:Y:S04]  /*7b30*/  @P3 LDGSTS.E.BYPASS.LTC128B.128 [R110+0xd080], [R8.64+0x100], !P6 ;  /* 0x0d080100086e3fae */ /* 0x0003e8000f101d5a */
[----:B------:R1:W-:Y:S01]  /*7b40*/  @P3 LDGSTS.E.BYPASS.LTC128B.128 [R110+0xe880], [R8.64+0x180], !P5 ;  /* 0x0e880180086e3fae */ /* 0x0003e2000e901d5a */
[----:B------:R-:W-:Y:S11]  /*7b50*/  ISETP.NE.AND P3, PT, R118, RZ, PT ;  /* 0x000000ff7600720c */ /* 0x000ff60003f65270 */
[----:B------:R-:W-:Y:S02]  /*7b60*/  @!UPT UIADD3 URZ, URZ, URZ, URZ ;  /* 0x0000003f3f3ff290 */ /* 0x000fe4000fffe03f */
[----:B------:R1:W-:Y:S04]  /*7b70*/  @P0 LDGSTS.E.BYPASS.LTC128B.128 [R110+0xb080], [R22.64], !P3 ;  /* 0x0b080000166e0fae */ /* 0x0003e8000d901d5a */
[----:B------:R1:W-:Y:S04]  /*7b80*/  @P0 LDGSTS.E.BYPASS.LTC128B.128 [R110+0xc880], [R22.64+0x80], !P4 ;  /* 0x0c880080166e0fae */ /* 0x0003e8000e101d5a */
[----:B------:R1:W-:Y:S04]  /*7b90*/  @P0 LDGSTS.E.BYPASS.LTC128B.128 [R110+0xe080], [R22.64+0x100], !P6 ;  /* 0x0e080100166e0fae */ /* 0x0003e8000f101d5a */
[----:B------:R1:W-:Y:S02]  /*7ba0*/  @P0 LDGSTS.E.BYPASS.LTC128B.128 [R110+0xf880], [R22.64+0x180], !P5 ;  /* 0x0f880180166e0fae */ /* 0x0003e4000e901d5a */
.L_x_3514:
[----:B------:R-:W0:Y:S01]  /*7bb0*/  LDGDEPBAR ;  /* 0x00000000000079af */ /* 0x000e220000000000 */
[----:B------:R-:W-:Y:S01]  /*7bc0*/  UIADD3 UR6, UR6, -0x1, URZ ;  /* 0xffffffff06067890 */ /* 0x000fe2000fffe03f */
[----:B------:R-:W-:Y:S11]  /*7bd0*/  PLOP3.LUT P0, PT, PT, PT, UP0, 0x80, 0x0 ;  /* 0x000000000000781c */ /* 0x000ff60003f0f008 */
[----:B------:R-:W-:Y:S02]  /*7be0*/  @!UPT UIADD3 URZ, URZ, URZ, URZ ;  /* 0x0000003f3f3ff290 */ /* 0x000fe4000fffe03f */
[----:B------:R-:W-:-:S05]  /*7bf0*/  @P0 BRA `(.L_x_3515) ;  /* 0xffffa03000000947 */ /* 0x000fca000383ffff */
[----:B------:R-:W-:Y:S06]  /*7c00*/  BAR.SYNC.DEFER_BLOCKING 0x0 ;  /* 0x0000000000007b1d */ /* 0x000fec0000010000 */
.L_x_3475:
[----:B-1----:R-:W-:Y:S01]  /*7c10*/  UIADD3 UR6, UR18, 0x7f, URZ ;  /* 0x0000007f12067890 */ /* 0x002fe2000fffe03f */
[----:B------:R-:W-:Y:S01]  /*7c20*/  PLOP3.LUT P2, PT, PT, PT, PT, 0x80, 0x0 ;  /* 0x000000000000781c */ /* 0x000fe20003f4f070 */
[----:B------:R-:W-:Y:S01]  /*7c30*/  ULDC.64 UR4, c[0x0][0x2c8] ;  /* 0x0000b20000047ab9 */ /* 0x000fe20000000a00 */
[----:B------:R-:W-:Y:S01]  /*7c40*/  CS2R R130, SRZ ;  /* 0x0000000000827805 */ /* 0x000fe2000001ff00 */
[----:B------:R-:W-:Y:S01]  /*7c50*/  UIMAD.WIDE.U32 UR8, UR6, UR4, URZ ;  /* 0x00000004060872a5 */ /* 0x000fe2000f8e003f */
[----:B------:R-:W-:Y:S01]  /*7c60*/  CS2R R128, SRZ ;  /* 0x0000000000807805 */ /* 0x000fe2000001ff00 */
[----:B------:R-:W-:Y:S01]  /*7c70*/  CS2R R126, SRZ ;  /* 0x00000000007e7805 */ /* 0x000fe2000001ff00 */
[----:B------:R-:W-:Y:S01]  /*7c80*/  CS2R R124, SRZ ;  /* 0x00000000007c7805 */ /* 0x000fe2000001ff00 */
[----:B------:R-:W-:Y:S01]  /*7c90*/  @UP2 USHF.R.U32.HI UR6, URZ, UR5, UR9 ;  /* 0x000000053f062299 */ /* 0x000fe20008011609 */
[----:B------:R-:W-:Y:S01]  /*7ca0*/  CS2R R122, SRZ ;  /* 0x00000000007a7805 */ /* 0x000fe2000001ff00 */
[----:B------:R-:W-:Y:S01]  /*7cb0*/  CS2R R120, SRZ ;  /* 0x0000000000787805 */ /* 0x000fe2000001ff00 */
[----:B-----5:R-:W-:Y:S01]  /*7cc0*/  CS2R R118, SRZ ;  /* 0x0000000000767805 */ /* 0x020fe2000001ff00 */
[----:B------:R-:W-:Y:S01]  /*7cd0*/  UIADD3 UR6, UR12, UR6, URZ ;  /* 0x000000060c067290 */ /* 0x000fe2000fffe03f */
[----:B------:R-:W-:Y:S01]  /*7ce0*/  CS2R R116, SRZ ;  /* 0x0000000000747805 */ /* 0x000fe2000001ff00 */
[----:B------:R-:W-:Y:S01]  /*7cf0*/  CS2R R114, SRZ ;  /* 0x0000000000727805 */ /* 0x000fe2000001ff00 */
[----:B------:R-:W-:Y:S01]  /*7d00*/  CS2R R112, SRZ ;  /* 0x0000000000707805 */ /* 0x000fe2000001ff00 */
[----:B------:R-:W-:Y:S01]  /*7d10*/  UIMAD.WIDE UR4, UR6, 0x2aaaaaab, URZ ;  /* 0x2aaaaaab060478a5 */ /* 0x000fe2000f8e023f */
[----:B------:R-:W-:Y:S01]  /*7d20*/  CS2R R110, SRZ ;  /* 0x00000000006e7805 */ /* 0x000fe2000001ff00 */
        /* <DEDUP_REMOVED lines=70> */
[----:B---3--:R-:W-:Y:S01]  /*8190*/  IMAD.U32 R5, RZ, RZ, UR5 ;  /* 0x00000005ff057e24 */ /* 0x008fe2000f8e00ff */
        /* <DEDUP_REMOVED lines=23> */
[----:B----4-:R-:W-:Y:S01]  /*8310*/  IADD3 R3, R217, UR18, RZ ;  /* 0x00000012d9037c10 */ /* 0x010fe2000fffe0ff */
        /* <DEDUP_REMOVED lines=9> */
[--C-:B------:R-:W-:Y:S01]  /*83b0*/  IMAD.MOV.U32 R8, RZ, RZ, R3.reuse ;  /* 0x000000ffff087224 */ /* 0x100fe200078e0003 */
        /* <DEDUP_REMOVED lines=15> */
[----:B------:R-:W-:Y:S01]  /*84b0*/  UIMAD UR10, UR21, UR10, URZ ;  /* 0x0000000a150a72a4 */ /* 0x000fe2000f8e023f */
[----:B------:R-:W-:Y:S01]  /*84c0*/  IMAD.U32 R6, RZ, RZ, UR8 ;  /* 0x00000008ff067e24 */ /* 0x000fe2000f8e00ff */
[----:B------:R-:W-:Y:S01]  /*84d0*/  SHF.R.S32.HI R3, RZ, 0x1f, R4 ;  /* 0x0000001fff037819 */ /* 0x000fe20000011404 */
[----:B------:R-:W-:Y:S01]  /*84e0*/  IMAD R5, R8, c[0x0][0x1b4], R5 ;  /* 0x00006d0008057a24 */ /* 0x000fe200078e0205 */
[C---:B------:R-:W-:Y:S01]  /*84f0*/  IADD3 R32, R188.reuse, 0x80, RZ ;  /* 0x00000080bc207810 */ /* 0x040fe20007ffe0ff */
[----:B------:R-:W-:Y:S01]  /*8500*/  IMAD.U32 R7, RZ, RZ, UR5 ;  /* 0x00000005ff077e24 */ /* 0x000fe2000f8e00ff */
[----:B------:R-:W-:Y:S01]  /*8510*/  ISETP.GE.AND P4, PT, R188, c[0x0][0x198], PT ;  /* 0x00006600bc007a0c */ /* 0x000fe20003f86270 */
[----:B------:R-:W-:Y:S01]  /*8520*/  IMAD R3, R3, c[0x0][0x1a8], RZ ;  /* 0x00006a0003037a24 */ /* 0x000fe200078e02ff */
[----:B------:R-:W-:Y:S01]  /*8530*/  SHF.R.U32.HI R145, RZ, 0x3, R147 ;  /* 0x00000003ff917819 */ /* 0x000fe20000011693 */
[----:B------:R-:W-:Y:S01]  /*8540*/  IMAD.WIDE.U32 R8, R8, c[0x0][0x1b0], R6 ;  /* 0x00006c0008087a25 */ /* 0x000fe200078e0006 */
[----:B------:R-:W-:-:S02]  /*8550*/  LOP3.LUT R6, R63, 0xfffffff0, RZ, 0xc0, !PT ;  /* 0xfffffff03f067812 */ /* 0x000fc400078ec0ff */
[----:B------:R-:W-:Y:S01]  /*8560*/  ISETP.GE.AND P3, PT, R221, c[0x0][0x198], PT ;  /* 0x00006600dd007a0c */ /* 0x000fe20003f66270 */
[----:B------:R-:W-:Y:S01]  /*8570*/  IMAD.IADD R9, R9, 0x1, R5 ;  /* 0x0000000109097824 */ /* 0x000fe200078e0205 */
[----:B------:R-:W-:Y:S01]  /*8580*/  ISETP.GE.AND P5, PT, R35, c[0x0][0x198], PT ;  /* 0x0000660023007a0c */ /* 0x000fe20003fa6270 */
[----:B------:R-:W-:Y:S02]  /*8590*/  IMAD.IADD R7, R215, 0x1, -R6 ;  /* 0x00000001d7077824 */ /* 0x000fe400078e0a06 */
[C---:B------:R-:W-:Y:S02]  /*85a0*/  IMAD R3, R4.reuse, c[0x0][0x1ac], R3 ;  /* 0x00006b0004037a24 */ /* 0x040fe400078e0203 */
[----:B------:R-:W-:Y:S01]  /*85b0*/  IMAD.WIDE.U32 R4, R4, c[0x0][0x1a8], R8 ;  /* 0x00006a0004047a25 */ /* 0x000fe200078e0008 */
[----:B------:R-:W-:Y:S02]  /*85c0*/  SHF.R.S32.HI R6, RZ, 0x1f, R7 ;  /* 0x0000001fff067819 */ /* 0x000fe40000011407 */
[----:B------:R-:W-:Y:S01]  /*85d0*/  IADD3 R9, R189, UR18, RZ ;  /* 0x00000012bd097c10 */ /* 0x000fe2000fffe0ff */
[----:B------:R-:W-:Y:S01]  /*85e0*/  IMAD.IADD R3, R5, 0x1, R3 ;  /* 0x0000000105037824 */ /* 0x000fe200078e0203 */
[----:B------:R-:W-:Y:S01]  /*85f0*/  LEA.HI R6, R6, R7, RZ, 0x3 ;  /* 0x0000000706067211 */ /* 0x000fe200078f18ff */
[----:B------:R-:W-:Y:S01]  /*8600*/  IMAD.SHL.U32 R144, R144, 0x8, RZ ;  /* 0x0000000890907824 */ /* 0x000fe200078e00ff */
[----:B------:R-:W-:Y:S01]  /*8610*/  ISETP.GE.AND P6, PT, R9, UR10, PT ;  /* 0x0000000a09007c0c */ /* 0x000fe2000bfc6270 */
[----:B------:R-:W-:Y:S01]  /*8620*/  IMAD.MOV.U32 R5, RZ, RZ, 0x20 ;  /* 0x00000020ff057424 */ /* 0x000fe200078e00ff */
[----:B------:R-:W-:Y:S01]  /*8630*/  LOP3.LUT R62, R6, 0xfffffff8, RZ, 0xc0, !PT ;  /* 0xfffffff8063e7812 */ /* 0x000fe200078ec0ff */
[----:B------:R-:W-:Y:S01]  /*8640*/  IMAD.MOV.U32 R218, RZ, RZ, -0x1 ;  /* 0xffffffffffda7424 */ /* 0x000fe200078e00ff */
[----:B------:R-:W-:-:S02]  /*8650*/  LEA R16, P0, R4, c[0x0][0x160], 0x1 ;  /* 0x0000580004107a11 */ /* 0x000fc400078008ff */
[----:B------:R-:W-:Y:S01]  /*8660*/  LOP3.LUT R144, R144, 0xfffffe00, RZ, 0xc0, !PT ;  /* 0xfffffe0090907812 */ /* 0x000fe200078ec0ff */
[----:B------:R-:W-:Y:S01]  /*8670*/  IMAD.IADD R62, R7, 0x1, -R62 ;  /* 0x00000001073e7824 */ /* 0x000fe200078e0a3e */
[----:B------:R-:W-:Y:S01]  /*8680*/  LEA.HI.X R3, R4, c[0x0][0x164], R3, 0x1, P0 ;  /* 0x0000590004037a11 */ /* 0x000fe200000f0c03 */
[----:B------:R-:W-:Y:S01]  /*8690*/  IMAD.MOV.U32 R7, RZ, RZ, 0x10 ;  /* 0x00000010ff077424 */ /* 0x000fe200078e00ff */
[----:B------:R-:W-:Y:S01]  /*86a0*/  ISETP.GE.AND P0, PT, R32, c[0x0][0x198], PT ;  /* 0x0000660020007a0c */ /* 0x000fe20003f06270 */
[----:B------:R1:W3:Y:S01]  /*86b0*/  SHFL.IDX PT, R14, R16, RZ, 0x181f ;  /* 0x00181fff100e7589 */ /* 0x0002e200000e0000 */
[----:B------:R-:W-:-:S03]  /*86c0*/  P2R R10, PR, RZ, 0x40 ;  /* 0x00000040ff0a7803 */ /* 0x000fc60000000000 */
[----:B------:R1:W4:Y:S01]  /*86d0*/  SHFL.IDX PT, R15, R3, RZ, 0x181f ;  /* 0x00181fff030f7589 */ /* 0x00032200000e0000 */
[----:B--2---:R2:W5:Y:S01]  /*86e0*/  @P2 R2UR UR11, R0 ;  /* 0x00000000000b23c2 */ /* 0x00456200000e0000 */
[----:B------:R-:W-:Y:S01]  /*86f0*/  R2P PR, R62, 0x6 ;  /* 0x000000063e007804 */ /* 0x000fe20000000000 */
[----:B-----5:R-:W-:-:S04]  /*8700*/  @!UP1 UMOV UR11, UR22 ;  /* 0x00000016000b9c82 */ /* 0x020fc80008000000 */
[----:B------:R-:W-:Y:S02]  /*8710*/  SEL R7, R7, 0xfffffff0, !P1 ;  /* 0xfffffff007077807 */ /* 0x000fe40004800000 */
[----:B------:R-:W-:Y:S02]  /*8720*/  SEL R5, R5, 0xffffffe0, !P2 ;  /* 0xffffffe005057807 */ /* 0x000fe40005000000 */
[----:B--2---:R-:W-:-:S04]  /*8730*/  LOP3.LUT R0, R147, 0x38, R188, 0xf8, !PT ;  /* 0x0000003893007812 */ /* 0x004fc800078ef8bc */
[----:B------:R-:W-:-:S05]  /*8740*/  LOP3.LUT R11, R0, R145, RZ, 0x3c, !PT ;  /* 0x00000091000b7212 */ /* 0x000fca00078e3cff */
[----:B------:R-:W-:Y:S01]  /*8750*/  IMAD.IADD R0, R11, 0x1, R144 ;  /* 0x000000010b007824 */ /* 0x000fe200078e0290 */
        /* <DEDUP_REMOVED lines=20> */
.L_x_3518:
[----:B-1-34-:R-:W-:Y:S05]  /*88a0*/  BSYNC B0 ;  /* 0x0000000000007941 */ /* 0x01afea0003800000 */
.L_x_3517:
        /* <DEDUP_REMOVED lines=26> */
.L_x_3520:
[----:B------:R-:W-:Y:S05]  /*8a50*/  BSYNC B0 ;  /* 0x0000000000007941 */ /* 0x000fea0003800000 */
.L_x_3519:
        /* <DEDUP_REMOVED lines=26> */
.L_x_3522:
[----:B------:R-:W-:Y:S05]  /*8c00*/  BSYNC B0 ;  /* 0x0000000000007941 */ /* 0x000fea0003800000 */
.L_x_3521:
[----:B------:R-:W-:Y:S01]  /*8c10*/  IADD3 R4, R9, 0x60, RZ ;  /* 0x0000006009047810 */ /* 0x000fe20007ffe0ff */
[----:B-1-3--:R-:W-:Y:S01]  /*8c20*/  SHFL.IDX PT, R14, R16, 0x3, 0x181f ;  /* 0x00781f00100e7f89 */ /* 0x00afe200000e0000 */
[----:B------:R-:W-:Y:S01]  /*8c30*/  UMOV UR6, 0x30 ;  /* 0x0000003000067882 */ /* 0x000fe20000000000 */
[----:B------:R-:W-:Y:S01]  /*8c40*/  IMAD.MOV.U32 R216, RZ, RZ, c[0x0][0x2b8] ;  /* 0x0000ae00ffd87624 */ /* 0x000fe200078e00ff */
[----:B------:R-:W-:Y:S01]  /*8c50*/  ISETP.GE.AND P2, PT, R4, UR10, PT ;  /* 0x0000000a04007c0c */ /* 0x000fe2000bf46270 */
[----:B------:R-:W1:Y:S01]  /*8c60*/  SHFL.IDX PT, R15, R3, 0x3, 0x181f ;  /* 0x00781f00030f7f89 */ /* 0x000e6200000e0000 */
[----:B------:R-:W-:Y:S01]  /*8c70*/  UIMAD UR6, UR13, UR6, -0x30 ;  /* 0xffffffd00d0674a4 */ /* 0x000fe2000f8e0206 */
        /* <DEDUP_REMOVED lines=10> */
[----:B------:R-:W-:Y:S01]  /*8d20*/  @!P2 SHF.R.S32.HI R17, RZ, 0x1f, R32 ;  /* 0x0000001fff11a819 */ /* 0x000fe20000011420 */
[----:B------:R-:W-:Y:S01]  /*8d30*/  UIMAD UR7, UR11, UR5, UR7 ;  /* 0x000000050b0772a4 */ /* 0x000fe2000f8e0207 */
[----:B----4-:R-:W-:Y:S02]  /*8d40*/  @!P2 LEA.HI R19, R4, R221, RZ, 0x3 ;  /* 0x000000dd0413a211 */ /* 0x010fe400078f18ff */
[----:B------:R-:W-:Y:S01]  /*8d50*/  @!P2 LEA.HI R17, R17, R32, RZ, 0x3 ;  /* 0x000000201111a211 */ /* 0x000fe200078f18ff */
[----:B------:R-:W-:Y:S01]  /*8d60*/  UIADD3 UR7, UR9, UR7, URZ ;  /* 0x0000000709077290 */ /* 0x000fe2000fffe03f */
[----:B------:R-:W-:Y:S01]  /*8d70*/  @!P2 SHF.R.S32.HI R4, RZ, 0x1f, R35 ;  /* 0x0000001fff04a819 */ /* 0x000fe20000011423 */
[----:B------:R-:W-:Y:S01]  /*8d80*/  ULDC.64 UR4, c[0x0][0x1e8] ;  /* 0x00007a0000047ab9 */ /* 0x000fe20000000a00 */
[----:B------:R-:W-:-:S02]  /*8d90*/  @!P2 LOP3.LUT R19, R19, 0xfffffff8, RZ, 0xc0, !PT ;  /* 0xfffffff81313a812 */ /* 0x000fc400078ec0ff */
[----:B------:R-:W-:Y:S01]  /*8da0*/  @!P2 LOP3.LUT R17, R17, 0xfffffff8, RZ, 0xc0, !PT ;  /* 0xfffffff81111a812 */ /* 0x000fe200078ec0ff */
[--C-:B-1----:R-:W-:Y:S01]  /*8db0*/  @!P2 IMAD.WIDE R20, R188, 0x2, R14.reuse ;  /* 0x00000002bc14a825 */ /* 0x102fe200078e020e */
[----:B------:R-:W-:Y:S02]  /*8dc0*/  @!P2 LEA.HI R4, R4, R35, RZ, 0x3 ;  /* 0x000000230404a211 */ /* 0x000fe400078f18ff */
[----:B------:R-:W-:Y:S01]  /*8dd0*/  @P1 LOP3.LUT R33, R33, 0x8, RZ, 0xfc, !PT ;  /* 0x0000000821211812 */ /* 0x000fe200078efcff */
[--C-:B------:R-:W-:Y:S01]  /*8de0*/  @!P2 IMAD.WIDE R18, R19, 0x2, R14.reuse ;  /* 0x000000021312a825 */ /* 0x100fe200078e020e */
[----:B------:R-:W-:Y:S01]  /*8df0*/  @!P2 LOP3.LUT R4, R4, 0xfffffff8, RZ, 0xc0, !PT ;  /* 0xfffffff80404a812 */ /* 0x000fe200078ec0ff */
[----:B------:R-:W-:Y:S01]  /*8e00*/  @!PT LDS RZ, [RZ] ;  /* 0x00000000fffff984 */ /* 0x000fe20000000800 */
[----:B------:R1:W-:Y:S02]  /*8e10*/  @!P2 LDGSTS.E.BYPASS.LTC128B.128 [R11+0x13080], [R20.64], !P4 ;  /* 0x13080000140bafae */ /* 0x0003e4000e101d5a */
[----:B--2---:R-:W-:Y:S02]  /*8e20*/  @!P2 IMAD.WIDE R16, R17, 0x2, R14 ;  /* 0x000000021110a825 */ /* 0x004fe400078e020e */
        /* <DEDUP_REMOVED lines=8> */
[----:B--2---:R-:W-:-:S04]  /*8eb0*/  @!P2 IMAD.WIDE R18, R4, 0x2, R14 ;  /* 0x000000020412a825 */ /* 0x004fc800078e020e */
[C---:B------:R-:W-:Y:S01]  /*8ec0*/  @!P0 IADD3 R15, P1, R3.reuse, UR8, RZ ;  /* 0x00000008030f8c10 */ /* 0x040fe2000ff3e0ff */
[----:B------:R2:W-:Y:S03]  /*8ed0*/  @!P2 LDGSTS.E.BYPASS.LTC128B.128 [R11+0x1f080], [R18.64], !P5 ;  /* 0x1f080000120bafae */ /* 0x0005e6000e901d5a */
[----:B------:R-:W-:Y:S02]  /*8ee0*/  @!P0 LEA.HI.X.SX32 R4, R3, UR7, 0x1, P1 ;  /* 0x0000000703048c11 */ /* 0x000fe400088f0eff */
[C---:B---3--:R-:W-:Y:S01]  /*8ef0*/  @!P0 LEA R16, P1, R15.reuse, c[0x0][0x2a0], 0x2 ;  /* 0x0000a8000f108a11 */ /* 0x048fe200078210ff */
[----:B------:R-:W0:Y:S03]  /*8f00*/  LDGDEPBAR ;  /* 0x00000000000079af */ /* 0x000e260000000000 */
[----:B------:R-:W-:Y:S01]  /*8f10*/  @!P0 LEA.HI.X R17, R15, c[0x0][0x2a4], R4, 0x2, P1 ;  /* 0x0000a9000f118a11 */ /* 0x000fe200008f1404 */
[----:B------:R-:W-:Y:S06]  /*8f20*/  BAR.SYNC.DEFER_BLOCKING 0x0 ;  /* 0x0000000000007b1d */ /* 0x000fec0000010000 */
[----:B------:R-:W3:Y:S01]  /*8f30*/  @!P0 LDG.E R219, [R16.64] ;  /* 0x0000001a10db8981 */ /* 0x000ee2000c1e1900 */
[----:B------:R-:W-:Y:S01]  /*8f40*/  IMAD.MOV R3, RZ, RZ, -R3 ;  /* 0x000000ffff037224 */ /* 0x000fe200078e0a03 */
[----:B------:R-:W-:Y:S01]  /*8f50*/  UIMAD UR11, UR15, UR4, URZ ;  /* 0x000000040f0b72a4 */ /* 0x000fe2000f8e023f */
[----:B------:R-:W-:Y:S01]  /*8f60*/  ISETP.GE.AND P6, PT, R188, c[0x0][0x1d4], PT ;  /* 0x00007500bc007a0c */ /* 0x000fe20003fc6270 */
[----:B------:R-:W-:Y:S01]  /*8f70*/  UIADD3 UR20, UR13, -0x1, URZ ;  /* 0xffffffff0d147890 */ /* 0x000fe2000fffe03f */
[----:B------:R-:W-:Y:S01]  /*8f80*/  IMAD R220, R3, c[0x0][0x2b8], R220 ;  /* 0x0000ae0003dc7a24 */ /* 0x000fe200078e02dc */
[----:B------:R-:W-:Y:S01]  /*8f90*/  UIMAD.WIDE.U32 UR24, UR16, UR4, URZ ;  /* 0x00000004101872a5 */ /* 0x000fe2000f8e003f */
[----:B------:R-:W-:Y:S01]  /*8fa0*/  ISETP.GE.AND P3, PT, R221, c[0x0][0x1d4], PT ;  /* 0x00007500dd007a0c */ /* 0x000fe20003f66270 */
[----:B------:R-:W-:Y:S01]  /*8fb0*/  UIMAD UR11, UR16, UR5, UR11 ;  /* 0x00000005100b72a4 */ /* 0x000fe2000f8e020b */
[----:B------:R-:W-:Y:S01]  /*8fc0*/  IMAD.WIDE.U32 R14, R220, c[0x0][0x1e0], RZ ;  /* 0x00007800dc0e7a25 */ /* 0x000fe200078e00ff */
[----:B------:R-:W-:Y:S01]  /*8fd0*/  SHF.R.S32.HI R61, RZ, 0x1f, R220 ;  /* 0x0000001fff3d7819 */ /* 0x000fe200000114dc */
[----:B------:R-:W-:Y:S01]  /*8fe0*/  UIMAD UR20, UR20, -0x30, UR14 ;  /* 0xffffffd0141478a4 */ /* 0x000fe2000f8e020e */
[----:B------:R-:W-:Y:S01]  /*8ff0*/  ISETP.GE.AND P5, PT, R32, c[0x0][0x1d4], PT ;  /* 0x0000750020007a0c */ /* 0x000fe20003fa6270 */
[----:B------:R-:W-:Y:S01]  /*9000*/  UIADD3 UR11, UR25, UR11, URZ ;  /* 0x0000000b190b7290 */ /* 0x000fe2000fffe03f */
[----:B------:R-:W-:Y:S01]  /*9010*/  ISETP.GE.AND P4, PT, R35, c[0x0][0x1d4], PT ;  /* 0x0000750023007a0c */ /* 0x000fe20003f86270 */
[----:B------:R-:W-:Y:S01]  /*9020*/  IMAD R3, R61, c[0x0][0x1e0], RZ ;  /* 0x000078003d037a24 */ /* 0x000fe200078e02ff */
[----:B------:R-:W-:Y:S01]  /*9030*/  UISETP.LT.AND UP0, UPT, UR20, 0x30, UPT ;  /* 0x000000301400788c */ /* 0x000fe2000bf01270 */
[----:B------:R-:W-:-:S02]  /*9040*/  LOP3.LUT R33, R33, 0xfffffffe, RZ, 0xc0, !PT ;  /* 0xfffffffe21217812 */ /* 0x000fc400078ec0ff */
[----:B------:R-:W-:Y:S01]  /*9050*/  IMAD R3, R220, c[0x0][0x1e4], R3 ;  /* 0x00007900dc037a24 */ /* 0x000fe200078e0203 */
[----:B------:R-:W-:Y:S01]  /*9060*/  USEL UR4, UR20, 0x30, UP0 ;  /* 0x0000003014047887 */ /* 0x000fe20008000000 */
[----:B------:R-:W-:Y:S02]  /*9070*/  @P3 LOP3.LUT R33, R33, 0x1, RZ, 0xfc, !PT ;  /* 0x0000000121213812 */ /* 0x000fe400078efcff */
[----:B------:R-:W-:Y:S01]  /*9080*/  IMAD.IADD R15, R15, 0x1, R3 ;  /* 0x000000010f0f7824 */ /* 0x000fe200078e0203 */
[----:B---3--:R-:W-:-:S03]  /*9090*/  SHF.R.S32.HI R60, RZ, 0x1f, R219 ;  /* 0x0000001fff3c7819 */ /* 0x008fc600000114db */
[----:B------:R-:W-:Y:S01]  /*90a0*/  IMAD.WIDE.U32 R16, R219, c[0x0][0x1f0], R14 ;  /* 0x00007c00db107a25 */ /* 0x000fe200078e000e */
[----:B------:R-:W-:Y:S01]  /*90b0*/  IADD3 R14, -R189, UR4, RZ ;  /* 0x00000004bd0e7c10 */ /* 0x000fe2000fffe1ff */
[----:B------:R-:W-:Y:S02]  /*90c0*/  ULDC.64 UR4, c[0x0][0x210] ;  /* 0x0000840000047ab9 */ /* 0x000fe40000000a00 */
[----:B------:R-:W-:Y:S01]  /*90d0*/  IMAD R4, R60, c[0x0][0x1f0], RZ ;  /* 0x00007c003c047a24 */ /* 0x000fe200078e02ff */
[----:B------:R-:W-:Y:S02]  /*90e0*/  UIMAD UR12, UR15, UR4, URZ ;  /* 0x000000040f0c72a4 */ /* 0x000fe4000f8e023f */
[----:B------:R-:W-:Y:S01]  /*90f0*/  UIMAD.WIDE.U32 UR28, UR16, UR4, URZ ;  /* 0x00000004101c72a5 */ /* 0x000fe2000f8e003f */
[----:B------:R-:W-:Y:S01]  /*9100*/  IMAD R15, R219, c[0x0][0x1f4], R4 ;  /* 0x00007d00db0f7a24 */ /* 0x000fe200078e0204 */
[----:B------:R-:W-:Y:S01]  /*9110*/  IADD3 R4, P0, R16, UR24, RZ ;  /* 0x0000001810047c10 */ /* 0x000fe2000ff1e0ff */
[----:B------:R-:W-:-:S03]  /*9120*/  UIMAD UR12, UR16, UR5, UR12 ;  /* 0x00000005100c72a4 */ /* 0x000fc6000f8e020c */
[----:B------:R-:W-:Y:S01]  /*9130*/  IADD3.X R15, R17, UR11, R15, P0, !PT ;  /* 0x0000000b110f7c10 */ /* 0x000fe200087fe40f */
[----:B------:R-:W-:Y:S01]  /*9140*/  UIADD3 UR12, UR29, UR12, URZ ;  /* 0x0000000c1d0c7290 */ /* 0x000fe2000fffe03f */
[----:B------:R-:W-:-:S04]  /*9150*/  LEA R16, P0, R4, c[0x0][0x1c8], 0x1 ;  /* 0x0000720004107a11 */ /* 0x000fc800078008ff */
[----:B------:R-:W-:Y:S01]  /*9160*/  LEA.HI.X R15, R4, c[0x0][0x1cc], R15, 0x1, P0 ;  /* 0x00007300040f7a11 */ /* 0x000fe200000f0c0f */
[----:B--2---:R-:W-:Y:S01]  /*9170*/  SHFL.IDX PT, R18, R16, RZ, 0x181f ;  /* 0x00181fff10127589 */ /* 0x004fe200000e0000 */
[----:B------:R-:W-:-:S03]  /*9180*/  ISETP.GE.AND P0, PT, R14, 0x1, PT ;  /* 0x000000010e00780c */ /* 0x000fc60003f06270 */
[----:B------:R-:W2:Y:S04]  /*9190*/  SHFL.IDX PT, R19, R15, RZ, 0x181f ;  /* 0x00181fff0f137589 */ /* 0x000ea800000e0000 */
[----:B------:R-:W-:Y:S04]  /*91a0*/  SHFL.IDX PT, R26, R16, 0x1, 0x181f ;  /* 0x00381f00101a7f89 */ /* 0x000fe800000e0000 */
[----:B------:R-:W3:Y:S02]  /*91b0*/  SHFL.IDX PT, R27, R15, 0x1, 0x181f ;  /* 0x00381f000f1b7f89 */ /* 0x000ee400000e0000 */
[----:B------:R-:W-:-:S02]  /*91c0*/  @P0 SHF.R.S32.HI R4, RZ, 0x1f, R221 ;  /* 0x0000001fff040819 */ /* 0x000fc400000114dd */
[----:B------:R-:W-:Y:S02]  /*91d0*/  @P0 SHF.R.S32.HI R3, RZ, 0x1f, R32 ;  /* 0x0000001fff030819 */ /* 0x000fe40000011420 */
[----:B------:R-:W-:Y:S02]  /*91e0*/  @P0 SHF.R.S32.HI R12, RZ, 0x1f, R35 ;  /* 0x0000001fff0c0819 */ /* 0x000fe40000011423 */
[----:B-1----:R-:W-:Y:S02]  /*91f0*/  @P0 LEA.HI R11, R4, R221, RZ, 0x3 ;  /* 0x000000dd040b0211 */ /* 0x002fe400078f18ff */
[----:B------:R-:W-:Y:S02]  /*9200*/  @P0 LEA.HI R4, R3, R32, RZ, 0x3 ;  /* 0x0000002003040211 */ /* 0x000fe400078f18ff */
[----:B------:R-:W-:Y:S01]  /*9210*/  @P0 LEA.HI R3, R12, R35, RZ, 0x3 ;  /* 0x000000230c030211 */ /* 0x000fe200078f18ff */
[----:B------:R-:W-:Y:S01]  /*9220*/  @P0 IMAD.SHL.U32 R12, R0, 0x2, RZ ;  /* 0x00000002000c0824 */ /* 0x000fe200078e00ff */
[----:B------:R-:W-:-:S02]  /*9230*/  @P0 LOP3.LUT R11, R11, 0xfffffff8, RZ, 0xc0, !PT ;  /* 0xfffffff80b0b0812 */ /* 0x000fc400078ec0ff */
[----:B------:R-:W-:Y:S01]  /*9240*/  @P0 LOP3.LUT R4, R4, 0xfffffff8, RZ, 0xc0, !PT ;  /* 0xfffffff804040812 */ /* 0x000fe200078ec0ff */
[----:B--2---:R-:W-:Y:S01]  /*9250*/  @P0 IMAD.WIDE R20, R188, 0x2, R18 ;  /* 0x00000002bc140825 */ /* 0x004fe200078e0212 */
[----:B------:R-:W-:-:S03]  /*9260*/  @P0 LOP3.LUT R3, R3, 0xfffffff8, RZ, 0xc0, !PT ;  /* 0xfffffff803030812 */ /* 0x000fc600078ec0ff */
[--C-:B------:R-:W-:Y:S01]  /*9270*/  @P0 IMAD.WIDE R22, R11, 0x2, R18.reuse ;  /* 0x000000020b160825 */ /* 0x100fe200078e0212 */
[----:B------:R1:W-:Y:S03]  /*9280*/  @P0 LDGSTS.E.BYPASS.LTC128B.128 [R12+0xa080], [R20.64], !P6 ;  /* 0x0a080000140c0fae */ /* 0x0003e6000f101d5a */
[--C-:B------:R-:W-:Y:S01]  /*9290*/  @P0 IMAD.WIDE R24, R4, 0x2, R18.reuse ;  /* 0x0000000204180825 */ /* 0x100fe200078e0212 */
[----:B------:R2:W-:Y:S03]  /*92a0*/  @P0 LDGSTS.E.BYPASS.LTC128B.128 [R12+0xb880], [R22.64], !P3 ;  /* 0x0b880000160c0fae */ /* 0x0005e6000d901d5a */
[----:B------:R-:W-:Y:S01]  /*92b0*/  @P0 IMAD.WIDE R18, R3, 0x2, R18 ;  /* 0x0000000203120825 */ /* 0x000fe200078e0212 */
[----:B------:R2:W-:Y:S04]  /*92c0*/  @P0 LDGSTS.E.BYPASS.LTC128B.128 [R12+0xd080], [R24.64], !P5 ;  /* 0x0d080000180c0fae */ /* 0x0005e8000e901d5a */
[----:B------:R3:W-:Y:S01]  /*92d0*/  @P0 LDGSTS.E.BYPASS.LTC128B.128 [R12+0xe880], [R18.64], !P4 ;  /* 0x0e880000120c0fae */ /* 0x0007e2000e101d5a */
[----:B------:R-:W-:-:S13]  /*92e0*/  ISETP.GE.AND P0, PT, R14, 0x21, PT ;  /* 0x000000210e00780c */ /* 0x000fda0003f06270 */
[----:B------:R-:W-:Y:S02]  /*92f0*/  @P0 SHF.R.S32.HI R14, RZ, 0x1f, R221 ;  /* 0x0000001fff0e0819 */ /* 0x000fe400000114dd */
[----:B------:R-:W-:Y:S02]  /*9300*/  @P0 SHF.R.S32.HI R11, RZ, 0x1f, R32 ;  /* 0x0000001fff0b0819 */ /* 0x000fe40000011420 */
[----:B------:R-:W-:Y:S02]  /*9310*/  @P0 SHF.R.S32.HI R4, RZ, 0x1f, R35 ;  /* 0x0000001fff040819 */ /* 0x000fe40000011423 */
[----:B------:R-:W-:Y:S01]  /*9320*/  @P0 LEA.HI R17, R14, R221, RZ, 0x3 ;  /* 0x000000dd0e110211 */ /* 0x000fe200078f18ff */
[----:B------:R-:W-:Y:S01]  /*9330*/  @P0 IMAD.SHL.U32 R14, R0, 0x2, RZ ;  /* 0x00000002000e0824 */ /* 0x000fe200078e00ff */
[----:B------:R-:W-:Y:S02]  /*9340*/  @P0 LEA.HI R11, R11, R32, RZ, 0x3 ;  /* 0x000000200b0b0211 */ /* 0x000fe400078f18ff */
[----:B------:R-:W-:-:S02]  /*9350*/  @P0 LEA.HI R3, R4, R35, RZ, 0x3 ;  /* 0x0000002304030211 */ /* 0x000fc400078f18ff */
[----:B------:R-:W-:Y:S01]  /*9360*/  @P0 LOP3.LUT R17, R17, 0xfffffff8, RZ, 0xc0, !PT ;  /* 0xfffffff811110812 */ /* 0x000fe200078ec0ff */
[--C-:B---3--:R-:W-:Y:S01]  /*9370*/  @P0 IMAD.WIDE R18, R188, 0x2, R26.reuse ;  /* 0x00000002bc120825 */ /* 0x108fe200078e021a */
[----:B------:R-:W-:Y:S02]  /*9380*/  @P0 LOP3.LUT R11, R11, 0xfffffff8, RZ, 0xc0, !PT ;  /* 0xfffffff80b0b0812 */ /* 0x000fe400078ec0ff */
[----:B------:R-:W-:Y:S01]  /*9390*/  @P0 LOP3.LUT R3, R3, 0xfffffff8, RZ, 0xc0, !PT ;  /* 0xfffffff803030812 */ /* 0x000fe200078ec0ff */
[--C-:B------:R-:W-:Y:S01]  /*93a0*/  @P0 IMAD.WIDE R16, R17, 0x2, R26.reuse ;  /* 0x0000000211100825 */ /* 0x100fe200078e021a */
[----:B------:R2:W-:Y:S01]  /*93b0*/  @P0 LDGSTS.E.BYPASS.LTC128B.128 [R14+0xb080], [R18.64], !P6 ;  /* 0x0b080000120e0fae */ /* 0x0005e2000f101d5a */
[----:B------:R-:W-:Y:S02]  /*93c0*/  LEA.HI R4, R2, R215, RZ, 0x5 ;  /* 0x000000d702047211 */ /* 0x000fe400078f28ff */
[----:B-1----:R-:W-:Y:S01]  /*93d0*/  @P0 IMAD.WIDE R20, R11, 0x2, R26 ;  /* 0x000000020b140825 */ /* 0x002fe200078e021a */
[----:B------:R2:W-:Y:S01]  /*93e0*/  @P0 LDGSTS.E.BYPASS.LTC128B.128 [R14+0xc880], [R16.64], !P3 ;  /* 0x0c880000100e0fae */ /* 0x0005e2000d901d5a */
[----:B------:R-:W-:-:S02]  /*93f0*/  ISETP.GT.AND P3, PT, R217, 0x2f, PT ;  /* 0x0000002fd900780c */ /* 0x000fc40003f64270 */
[----:B------:R-:W-:Y:S01]  /*9400*/  @P0 IMAD.WIDE R26, R3, 0x2, R26 ;  /* 0x00000002031a0825 */ /* 0x000fe200078e021a */
[----:B------:R2:W-:Y:S01]  /*9410*/  @P0 LDGSTS.E.BYPASS.LTC128B.128 [R14+0xe080], [R20.64], !P5 ;  /* 0x0e080000140e0fae */ /* 0x0005e2000e901d5a */
[----:B------:R-:W-:-:S03]  /*9420*/  SHF.R.S32.HI R3, RZ, 0x5, R4 ;  /* 0x00000005ff037819 */ /* 0x000fc60000011404 */
[----:B------:R2:W-:Y:S01]  /*9430*/  @P0 LDGSTS.E.BYPASS.LTC128B.128 [R14+0xf880], [R26.64], !P4 ;  /* 0x0f8800001a0e0fae */ /* 0x0005e2000e101d5a */
[----:B------:R-:W-:-:S03]  /*9440*/  ISETP.LT.AND P0, PT, RZ, c[0x0][0x27c], PT ;  /* 0x00009f00ff007a0c */ /* 0x000fc60003f01270 */
[----:B------:R-:W0:Y:S10]  /*9450*/  LDGDEPBAR ;  /* 0x00000000000079af */ /* 0x000e340000000000 */
[----:B------:R-:W-:Y:S05]  /*9460*/  @P0 BRA `(.L_x_3523) ;  /* 0x0000002000000947 */ /* 0x000fea0003800000 */
[----:B------:R-:W-:-:S04]  /*9470*/  DEPBAR.LE SB0, 0x1 ;  /* 0x000080400000791a */ /* 0x000fc80000000000 */
[----:B------:R-:W-:Y:S05]  /*9480*/  BRA `(.L_x_3524) ;  /* 0x00009a6000007947 */ /* 0x000fea0003800000 */
.L_x_3523:
[----:B------:R-:W-:Y:S01]  /*9490*/  ULDC.U8 UR4, c[0x0][0x298] ;  /* 0x0000a60000047ab9 */ /* 0x000fe20000000000 */
[----:B--2---:R-:W-:Y:S01]  /*94a0*/  SHF.R.S32.HI R19, RZ, 0x1f, R106 ;  /* 0x0000001fff137819 */ /* 0x004fe2000001146a */
[----:B------:R-:W-:Y:S01]  /*94b0*/  IMAD.WIDE.U32 R14, R106, c[0x0][0x280], RZ ;  /* 0x0000a0006a0e7a25 */ /* 0x000fe200078e00ff */
        /* <DEDUP_REMOVED lines=14> */
[----:B------:R-:W-:Y:S01]  /*95a0*/  ISETP.NE.AND P1, PT, R10, RZ, PT ;  /* 0x000000ff0a00720c */ /* 0x000fe20003f25270 */
[----:B------:R-:W-:Y:S01]  /*95b0*/  BSSY B0, `(.L_x_3526) ;  /* 0x0000049000007945 */ /* 0x000fe20003800000 */
        /* <DEDUP_REMOVED lines=10> */
[----:B------:R-:W-:Y:S01]  /*9660*/  PLOP3.LUT P0, PT, PT, PT, UP2, 0x80, 0x0 ;  /* 0x000000000000781c */ /* 0x000fe20003f0f028 */
[----:B------:R-:W-:-:S12]  /*9670*/  CS2R R136, SRZ ;  /* 0x0000000000887805 */ /* 0x000fd8000001ff00 */
[----:B------:R-:W-:Y:S01]  /*9680*/  @P0 SHF.R.U32.HI R9, RZ, c[0x0][0x2cc], R10 ;  /* 0x0000b300ff090a19 */ /* 0x000fe2000001160a */
[----:B------:R-:W-:-:S03]  /*9690*/  IMAD.MOV.U32 R10, RZ, RZ, R14 ;  /* 0x000000ffff0a7224 */ /* 0x000fc600078e000e */
[----:B------:R-:W-:Y:S01]  /*96a0*/  SHF.R.S32.HI R12, RZ, 0x1f, R9 ;  /* 0x0000001fff0c7819 */ /* 0x000fe20000011409 */
[----:B------:R-:W-:-:S04]  /*96b0*/  IMAD.WIDE.U32 R10, R9, c[0x0][0x280], R10 ;  /* 0x0000a000090a7a25 */ /* 0x000fc800078e000a */
[----:B------:R-:W-:Y:S01]  /*96c0*/  IMAD R16, R12, c[0x0][0x280], RZ ;  /* 0x0000a0000c107a24 */ /* 0x000fe200078e02ff */
[----:B------:R-:W-:Y:S01]  /*96d0*/  LEA R14, P0, R10, c[0x0][0x270], 0x1 ;  /* 0x00009c000a0e7a11 */ /* 0x000fe200078008ff */
[----:B------:R-:W-:Y:S02]  /*96e0*/  IMAD R12, R12, c[0x0][0x290], RZ ;  /* 0x0000a4000c0c7a24 */ /* 0x000fe400078e02ff */
[C---:B------:R-:W-:Y:S02]  /*96f0*/  IMAD R16, R9.reuse, c[0x0][0x284], R16 ;  /* 0x0000a10009107a24 */ /* 0x040fe400078e0210 */
[----:B------:R-:W-:Y:S01]  /*9700*/  IMAD.WIDE.U32 R18, R9, c[0x0][0x290], R18 ;  /* 0x0000a40009127a25 */ /* 0x000fe200078e0012 */
[----:B------:R1:W2:Y:S02]  /*9710*/  SHFL.IDX PT, R22, R14, RZ, 0x181f ;  /* 0x00181fff0e167589 */ /* 0x0002a400000e0000 */
[----:B------:R-:W-:Y:S01]  /*9720*/  IADD3 R17, R11, R16, RZ ;  /* 0x000000100b117210 */ /* 0x000fe20007ffe0ff */
[----:B------:R-:W-:-:S03]  /*9730*/  IMAD R9, R9, c[0x0][0x294], R12 ;  /* 0x0000a50009097a24 */ /* 0x000fc600078e020c */
[----:B------:R-:W-:Y:S02]  /*9740*/  LEA.HI.X R17, R10, c[0x0][0x274], R17, 0x1, P0 ;  /* 0x00009d000a117a11 */ /* 0x000fe400000f0c11 */
[----:B------:R-:W-:Y:S02]  /*9750*/  IADD3 R9, R19, R9, RZ ;  /* 0x0000000913097210 */ /* 0x000fe40007ffe0ff */
[C---:B------:R-:W-:Y:S01]  /*9760*/  LEA R12, P0, R18.reuse, c[0x0][0x288], 0x1 ;  /* 0x0000a200120c7a11 */ /* 0x040fe200078008ff */
[----:B------:R1:W3:Y:S03]  /*9770*/  SHFL.IDX PT, R23, R17, RZ, 0x181f ;  /* 0x00181fff11177589 */ /* 0x0002e600000e0000 */
        /* <DEDUP_REMOVED lines=44> */
.L_x_3527:
[----:B------:R-:W-:Y:S05]  /*9a40*/  BSYNC B0 ;  /* 0x0000000000007941 */ /* 0x000fea0003800000 */
.L_x_3526:
        /* <DEDUP_REMOVED lines=86> */
.L_x_3529:
[----:B------:R-:W-:Y:S05]  /*9fb0*/  BSYNC B0 ;  /* 0x0000000000007941 */ /* 0x000fea0003800000 */
.L_x_3528:
        /* <DEDUP_REMOVED lines=88> */
.L_x_3531:
[----:B----4-:R-:W-:Y:S05]  /*a540*/  BSYNC B0 ;  /* 0x0000000000007941 */ /* 0x010fea0003800000 */
.L_x_3530:
        /* <DEDUP_REMOVED lines=85> */
.L_x_3533:
[----:B----4-:R-:W-:Y:S05]  /*aaa0*/  BSYNC B0 ;  /* 0x0000000000007941 */ /* 0x010fea0003800000 */
.L_x_3532:
        /* <DEDUP_REMOVED lines=44> */
[----:B------:R-:W-:Y:S02]  /*ad70*/  SHF.R.U32.HI R130, RZ, 0x10, R137 ;  /* 0x00000010ff827819 */ /* 0x000fe40000011689 */
[--C-:B------:R-:W-:Y:S02]  /*ad80*/  SHF.R.U64 R131, R134, 0x10, R135.reuse ;  /* 0x0000001086837819 */ /* 0x100fe40000001287 */
[----:B------:R-:W-:Y:S02]  /*ad90*/  SHF.R.U32.HI R134, RZ, 0x10, R135 ;  /* 0x00000010ff867819 */ /* 0x000fe40000011687 */
[----:B------:R-:W-:Y:S02]  /*ada0*/  PRMT R121, R121, 0x5410, R130 ;  /* 0x0000541079797816 */ /* 0x000fe40000000082 */
[----:B------:R-:W-:Y:S02]  /*adb0*/  SHF.R.U64 R129, R136, 0x10, R137 ;  /* 0x0000001088817819 */ /* 0x000fe40000001289 */
        /* <DEDUP_REMOVED lines=40> */
.L_x_3537:
[----:B------:R-:W-:Y:S05]  /*b040*/  BSYNC B0 ;  /* 0x0000000000007941 */ /* 0x000fea0003800000 */
.L_x_3536:
        /* <DEDUP_REMOVED lines=50> */
.L_x_3539:
[----:B------:R-:W-:Y:S05]  /*b370*/  BSYNC B0 ;  /* 0x0000000000007941 */ /* 0x000fea0003800000 */
.L_x_3538:
        /* <DEDUP_REMOVED lines=50> */
.L_x_3541:
[----:B------:R-:W-:Y:S05]  /*b6a0*/  BSYNC B0 ;  /* 0x0000000000007941 */ /* 0x000fea0003800000 */
.L_x_3540:
        /* <DEDUP_REMOVED lines=49> */
.L_x_3535:
[----:B------:R-:W-:Y:S05]  /*b9c0*/  BSYNC B1 ;  /* 0x0000000000017941 */ /* 0x000fea0003800000 */
.L_x_3534:
        /* <DEDUP_REMOVED lines=53> */
.L_x_3545:
[----:B------:R-:W-:Y:S05]  /*bd20*/  BSYNC B0 ;  /* 0x0000000000007941 */ /* 0x000fea0003800000 */
.L_x_3544:
        /* <DEDUP_REMOVED lines=50> */
.L_x_3547:
[----:B------:R-:W-:Y:S05]  /*c050*/  BSYNC B0 ;  /* 0x0000000000007941 */ /* 0x000fea0003800000 */
.L_x_3546:
        /* <DEDUP_REMOVED lines=50> */
.L_x_3549:
[----:B------:R-:W-:Y:S05]  /*c380*/  BSYNC B0 ;  /* 0x0000000000007941 */ /* 0x000fea0003800000 */
.L_x_3548:
        /* <DEDUP_REMOVED lines=49> */
.L_x_3543:
[----:B------:R-:W-:Y:S05]  /*c6a0*/  BSYNC B1 ;  /* 0x0000000000017941 */ /* 0x000fea0003800000 */
.L_x_3542:
        /* <DEDUP_REMOVED lines=53> */
.L_x_3553:
[----:B------:R-:W-:Y:S05]  /*ca00*/  BSYNC B0 ;  /* 0x0000000000007941 */ /* 0x000fea0003800000 */
.L_x_3552:
        /* <DEDUP_REMOVED lines=50> */
.L_x_3555:
[----:B------:R-:W-:Y:S05]  /*cd30*/  BSYNC B0 ;  /* 0x0000000000007941 */ /* 0x000fea0003800000 */
.L_x_3554:
        /* <DEDUP_REMOVED lines=50> */
.L_x_3557:
[----:B------:R-:W-:Y:S05]  /*d060*/  BSYNC B0 ;  /* 0x0000000000007941 */ /* 0x000fea0003800000 */
.L_x_3556:
        /* <DEDUP_REMOVED lines=49> */
.L_x_3551:
[----:B------:R-:W-:Y:S05]  /*d380*/  BSYNC B1 ;  /* 0x0000000000017941 */ /* 0x000fea0003800000 */
.L_x_3550:
        /* <DEDUP_REMOVED lines=52> */
.L_x_3560:
[----:B------:R-:W-:Y:S05]  /*d6d0*/  BSYNC B0 ;  /* 0x0000000000007941 */ /* 0x000fea0003800000 */
.L_x_3559:
        /* <DEDUP_REMOVED lines=50> */
.L_x_3562:
[----:B------:R-:W-:Y:S05]  /*da00*/  BSYNC B0 ;  /* 0x0000000000007941 */ /* 0x000fea0003800000 */
.L_x_3561:
        /* <DEDUP_REMOVED lines=50> */
.L_x_3564:
[----:B------:R-:W-:Y:S05]  /*dd30*/  BSYNC B0 ;  /* 0x0000000000007941 */ /* 0x000fea0003800000 */
.L_x_3563:
        /* <DEDUP_REMOVED lines=50> */
.L_x_3525:
        /* <DEDUP_REMOVED lines=57> */
.L_x_3566:
[----:B--2---:R-:W-:Y:S05]  /*e3f0*/  BSYNC B0 ;  /* 0x0000000000007941 */ /* 0x004fea0003800000 */
.L_x_3565:
        /* <DEDUP_REMOVED lines=67> */
.L_x_3568:
[----:B--2---:R-:W-:Y:S05]  /*e830*/  BSYNC B0 ;  /* 0x0000000000007941 */ /* 0x004fea0003800000 */
.L_x_3567:
        /* <DEDUP_REMOVED lines=69> */
.L_x_3570:
[----:B--2---:R-:W-:Y:S05]  /*ec90*/  BSYNC B0 ;  /* 0x0000000000007941 */ /* 0x004fea0003800000 */
.L_x_3569:
        /* <DEDUP_REMOVED lines=66> */
.L_x_3572:
[----:B------:R-:W-:Y:S05]  /*f0c0*/  BSYNC B0 ;  /* 0x0000000000007941 */ /* 0x000fea0003800000 */
.L_x_3571:
        /* <DEDUP_REMOVED lines=45> */
[--C-:B------:R-:W-:Y:S02]  /*f3a0*/  SHF.R.U64 R157, R100, 0x10, R101.reuse ;  /* 0x00000010649d7819 */ /* 0x100fe40000001265 */
[----:B------:R-:W-:Y:S02]  /*f3b0*/  SHF.R.U32.HI R100, RZ, 0x10, R101 ;  /* 0x00000010ff647819 */ /* 0x000fe40000011665 */
[----:B------:R-:W-:Y:S02]  /*f3c0*/  LEA.HI R9, R9, R34, RZ, 0x1d ;  /* 0x0000002209097211 */ /* 0x000fe400078fe8ff */
[----:B------:R-:W-:Y:S02]  /*f3d0*/  SHF.R.U64 R101, R102, 0x10, R103 ;  /* 0x0000001066657819 */ /* 0x000fe40000001267 */
[----:B------:R-:W-:Y:S01]  /*f3e0*/  SHF.R.S32.HI R8, RZ, 0x1f, R9 ;  /* 0x0000001fff087819 */ /* 0x000fe20000011409 */
[----:B------:R-:W-:Y:S01]  /*f3f0*/  IMAD.SHL.U32 R10, R9, 0x8, RZ ;  /* 0x00000008090a7824 */ /* 0x000fe200078e00ff */
[----:B------:R-:W-:-:S02]  /*f400*/  SHF.R.U32.HI R102, RZ, 0x10, R103 ;  /* 0x00000010ff667819 */ /* 0x000fc40000011667 */
[----:B------:R-:W-:Y:S02]  /*f410*/  LEA.HI R8, R8, R9, RZ, 0x3 ;  /* 0x0000000908087211 */ /* 0x000fe400078f18ff */
[----:B------:R-:W-:Y:S02]  /*f420*/  LOP3.LUT R10, R147, 0x38, R10, 0xf8, !PT ;  /* 0x00000038930a7812 */ /* 0x000fe400078ef80a */
[--C-:B------:R-:W-:Y:S01]  /*f430*/  SHF.R.U64 R103, R96, 0x10, R97.reuse ;  /* 0x0000001060677819 */ /* 0x100fe20000001261 */
[----:B------:R-:W-:Y:S01]  /*f440*/  IMAD.SHL.U32 R8, R8, 0x400, RZ ;  /* 0x0000040008087824 */ /* 0x000fe200078e00ff */
[----:B------:R-:W-:Y:S02]  /*f450*/  LOP3.LUT R9, R10, R145, RZ, 0x3c, !PT ;  /* 0x000000910a097212 */ /* 0x000fe400078e3cff */
[----:B------:R-:W-:Y:S02]  /*f460*/  SHF.R.U32.HI R96, RZ, 0x10, R97 ;  /* 0x00000010ff607819 */ /* 0x000fe40000011661 */
[----:B------:R-:W-:-:S02]  /*f470*/  LOP3.LUT R8, R8, 0x7fffe000, RZ, 0xc0, !PT ;  /* 0x7fffe00008087812 */ /* 0x000fc400078ec0ff */
[----:B------:R-:W-:Y:S02]  /*f480*/  PRMT R150, R150, 0x5410, R103 ;  /* 0x0000541096967816 */ /* 0x000fe40000000067 */
[----:B------:R-:W-:Y:S02]  /*f490*/  IADD3 R148, R9, R8, R144 ;  /* 0x0000000809947210 */ /* 0x000fe40007ffe090 */
[----:B------:R-:W-:Y:S01]  /*f4a0*/  PRMT R154, R154, 0x5410, R157 ;  /* 0x000054109a9a7816 */ /* 0x000fe2000000009d */
[----:B------:R-:W-:Y:S01]  /*f4b0*/  IMAD.U32 R160, R150, 0x10000, RZ ;  /* 0x0001000096a07824 */ /* 0x000fe200078e00ff */
[--C-:B------:R-:W-:Y:S01]  /*f4c0*/  SHF.R.U64 R97, R98, 0x10, R99.reuse ;  /* 0x0000001062617819 */ /* 0x100fe20000001263 */
[----:B------:R-:W-:Y:S01]  /*f4d0*/  IMAD.SHL.U32 R148, R148, 0x2, RZ ;  /* 0x0000000294947824 */ /* 0x000fe200078e00ff */
[----:B------:R-:W-:Y:S01]  /*f4e0*/  SHF.R.U32.HI R98, RZ, 0x10, R99 ;  /* 0x00000010ff627819 */ /* 0x000fe20000011663 */
[----:B------:R-:W-:Y:S01]  /*f4f0*/  IMAD.U32 R158, R154, 0x10000, RZ ;  /* 0x000100009a9e7824 */ /* 0x000fe200078e00ff */
[----:B------:R-:W-:-:S02]  /*f500*/  PRMT R149, R149, 0x5410, R96 ;  /* 0x0000541095957816 */ /* 0x000fc40000000060 */
[----:B------:R-:W2:Y:S01]  /*f510*/  LDS.128 R8, [R148+0x10080] ;  /* 0x0100800094087984 */ /* 0x000ea20000000c00 */
[----:B------:R-:W-:Y:S02]  /*f520*/  PRMT R153, R153, 0x5410, R100 ;  /* 0x0000541099997816 */ /* 0x000fe40000000064 */
[----:B-1----:R-:W-:Y:S01]  /*f530*/  SHF.L.U32 R96, R13, 0x10, RZ ;  /* 0x000000100d607819 */ /* 0x002fe200000006ff */
[----:B------:R-:W-:Y:S01]  /*f540*/  IMAD.U32 R159, R149, 0x10000, RZ ;  /* 0x00010000959f7824 */ /* 0x000fe200078e00ff */
[----:B------:R-:W-:Y:S01]  /*f550*/  LOP3.LUT R99, R13, 0xffff0000, RZ, 0xc0, !PT ;  /* 0xffff00000d637812 */ /* 0x000fe200078ec0ff */
[----:B------:R-:W-:Y:S01]  /*f560*/  IMAD.U32 R13, R15, 0x10000, RZ ;  /* 0x000100000f0d7824 */ /* 0x000fe200078e00ff */
[----:B------:R-:W-:Y:S02]  /*f570*/  PRMT R155, R155, 0x5410, R102 ;  /* 0x000054109b9b7816 */ /* 0x000fe40000000066 */
[----:B------:R-:W-:Y:S02]  /*f580*/  LOP3.LUT R100, R15, 0xffff0000, RZ, 0xc0, !PT ;  /* 0xffff00000f647812 */ /* 0x000fe400078ec0ff */
[----:B------:R-:W-:-:S02]  /*f590*/  PRMT R156, R156, 0x5410, R101 ;  /* 0x000054109c9c7816 */ /* 0x000fc40000000065 */
[----:B------:R-:W-:Y:S01]  /*f5a0*/  PRMT R152, R152, 0x5410, R97 ;  /* 0x0000541098987816 */ /* 0x000fe20000000061 */
[----:B------:R-:W-:Y:S01]  /*f5b0*/  IMAD.U32 R97, R12, 0x10000, RZ ;  /* 0x000100000c617824 */ /* 0x000fe200078e00ff */
[----:B------:R-:W-:Y:S01]  /*f5c0*/  PRMT R151, R151, 0x5410, R98 ;  /* 0x0000541097977816 */ /* 0x000fe20000000062 */
[----:B------:R-:W-:Y:S01]  /*f5d0*/  IMAD.U32 R98, R14, 0x10000, RZ ;  /* 0x000100000e627824 */ /* 0x000fe200078e00ff */
[----:B------:R-:W-:Y:S02]  /*f5e0*/  LOP3.LUT R12, R12, 0xffff0000, RZ, 0xc0, !PT ;  /* 0xffff00000c0c7812 */ /* 0x000fe400078ec0ff */
[----:B------:R-:W-:Y:S02]  /*f5f0*/  LOP3.LUT R149, R149, 0xffff0000, RZ, 0xc0, !PT ;  /* 0xffff000095957812 */ /* 0x000fe400078ec0ff */
[----:B------:R-:W-:Y:S01]  /*f600*/  LOP3.LUT R14, R14, 0xffff0000, RZ, 0xc0, !PT ;  /* 0xffff00000e0e7812 */ /* 0x000fe200078ec0ff */
[----:B--2---:R-:W-:Y:S01]  /*f610*/  IMAD.U32 R161, R8, 0x10000, RZ ;  /* 0x0001000008a17824 */ /* 0x004fe200078e00ff */
[----:B------:R-:W-:Y:S01]  /*f620*/  SHF.L.U32 R15, R9, 0x10, RZ ;  /* 0x00000010090f7819 */ /* 0x000fe200000006ff */
[----:B------:R-:W-:Y:S01]  /*f630*/  IMAD.U32 R103, R11, 0x10000, RZ ;  /* 0x000100000b677824 */ /* 0x000fe200078e00ff */
[----:B------:R-:W-:Y:S01]  /*f640*/  LOP3.LUT R102, R9, 0xffff0000, RZ, 0xc0, !PT ;  /* 0xffff000009667812 */ /* 0x000fe200078ec0ff */
[----:B------:R-:W-:Y:S01]  /*f650*/  FMUL.FTZ R162, R161, R158 ;  /* 0x0000009ea1a27220 */ /* 0x000fe20000410000 */
[----:B------:R-:W-:-:S02]  /*f660*/  SHF.L.U32 R101, R10, 0x10, RZ ;  /* 0x000000100a657819 */ /* 0x000fc400000006ff */
[----:B------:R-:W-:Y:S01]  /*f670*/  LOP3.LUT R9, R10, 0xffff0000, RZ, 0xc0, !PT ;  /* 0xffff00000a097812 */ /* 0x000fe200078ec0ff */
[----:B------:R-:W-:Y:S01]  /*f680*/  FMUL.FTZ R10, R161, R160 ;  /* 0x000000a0a10a7220 */ /* 0x000fe20000410000 */
[----:B------:R-:W-:Y:S01]  /*f690*/  LOP3.LUT R157, R11, 0xffff0000, RZ, 0xc0, !PT ;  /* 0xffff00000b9d7812 */ /* 0x000fe200078ec0ff */
[----:B------:R-:W-:Y:S01]  /*f6a0*/  FMUL.FTZ R161, R15, R159 ;  /* 0x0000009f0fa17220 */ /* 0x000fe20000410000 */
[----:B------:R-:W-:Y:S01]  /*f6b0*/  LOP3.LUT R8, R8, 0xffff0000, RZ, 0xc0, !PT ;  /* 0xffff000008087812 */ /* 0x000fe200078ec0ff */
[----:B------:R-:W-:Y:S02]  /*f6c0*/  FFMA.FTZ R11, R97, R158, -R10 ;  /* 0x0000009e610b7223 */ /* 0x000fe4000001080a */
[C---:B------:R-:W-:Y:S01]  /*f6d0*/  IMAD.U32 R10, R153.reuse, 0x10000, RZ ;  /* 0x00010000990a7824 */ /* 0x040fe200078e00ff */
[----:B------:R-:W-:Y:S01]  /*f6e0*/  LOP3.LUT R153, R153, 0xffff0000, RZ, 0xc0, !PT ;  /* 0xffff000099997812 */ /* 0x000fe200078ec0ff */
[----:B------:R-:W-:Y:S01]  /*f6f0*/  FFMA.FTZ R97, R97, R160, R162 ;  /* 0x000000a061617223 */ /* 0x000fe200000100a2 */
[----:B------:R-:W-:Y:S01]  /*f700*/  SHF.L.U32 R160, R155, 0x10, RZ ;  /* 0x000000109ba07819 */ /* 0x000fe200000006ff */
[C---:B------:R-:W-:Y:S01]  /*f710*/  IMAD.U32 R158, R151.reuse, 0x10000, RZ ;  /* 0x00010000979e7824 */ /* 0x040fe200078e00ff */
[----:B------:R-:W-:Y:S01]  /*f720*/  LOP3.LUT R151, R151, 0xffff0000, RZ, 0xc0, !PT ;  /* 0xffff000097977812 */ /* 0x000fe200078ec0ff */
[-C--:B------:R-:W-:Y:S01]  /*f730*/  FMUL.FTZ R162, R15, R10.reuse ;  /* 0x0000000a0fa27220 */ /* 0x080fe20000410000 */
[----:B------:R-:W-:Y:S01]  /*f740*/  LOP3.LUT R155, R155, 0xffff0000, RZ, 0xc0, !PT ;  /* 0xffff00009b9b7812 */ /* 0x000fe200078ec0ff */
[----:B------:R-:W-:Y:S01]  /*f750*/  FFMA.FTZ R10, R96, R10, -R161 ;  /* 0x0000000a600a7223 */ /* 0x000fe200000108a1 */
[----:B------:R-:W-:Y:S01]  /*f760*/  LOP3.LUT R161, R150, 0xffff0000, RZ, 0xc0, !PT ;  /* 0xffff000096a17812 */ /* 0x000fe200078ec0ff */
[----:B------:R-:W-:-:S02]  /*f770*/  FMUL.FTZ R15, R103, R158 ;  /* 0x0000009e670f7220 */ /* 0x000fc40000410000 */
[-C--:B------:R-:W-:Y:S02]  /*f780*/  FMUL.FTZ R103, R103, R160.reuse ;  /* 0x000000a067677220 */ /* 0x080fe40000410000 */
[----:B------:R-:W-:Y:S01]  /*f790*/  FFMA.FTZ R96, R96, R159, R162 ;  /* 0x0000009f60607223 */ /* 0x000fe200000100a2 */
[----:B------:R-:W-:Y:S01]  /*f7a0*/  LOP3.LUT R159, R154, 0xffff0000, RZ, 0xc0, !PT ;  /* 0xffff00009a9f7812 */ /* 0x000fe200078ec0ff */
[C---:B------:R-:W-:Y:S02]  /*f7b0*/  FFMA.FTZ R15, R13.reuse, R160, -R15 ;  /* 0x000000a00d0f7223 */ /* 0x040fe4000001080f */
[----:B------:R-:W-:Y:S02]  /*f7c0*/  FFMA.FTZ R103, R13, R158, R103 ;  /* 0x0000009e0d677223 */ /* 0x000fe40000010067 */
[----:B------:R-:W-:Y:S02]  /*f7d0*/  FMUL.FTZ R13, R8, R161 ;  /* 0x000000a1080d7220 */ /* 0x000fe40000410000 */
[C---:B------:R-:W-:Y:S01]  /*f7e0*/  IMAD.U32 R158, R156.reuse, 0x10000, RZ ;  /* 0x000100009c9e7824 */ /* 0x040fe200078e00ff */
[----:B------:R-:W-:Y:S01]  /*f7f0*/  LOP3.LUT R156, R156, 0xffff0000, RZ, 0xc0, !PT ;  /* 0xffff00009c9c7812 */ /* 0x000fe200078ec0ff */
[----:B------:R-:W-:-:S02]  /*f800*/  FFMA.FTZ R154, R12, R159, -R13 ;  /* 0x0000009f0c9a7223 */ /* 0x000fc4000001080d */
[C---:B------:R-:W-:Y:S01]  /*f810*/  IMAD.U32 R13, R152.reuse, 0x10000, RZ ;  /* 0x00010000980d7824 */ /* 0x040fe200078e00ff */
[----:B------:R-:W-:Y:S01]  /*f820*/  LOP3.LUT R152, R152, 0xffff0000, RZ, 0xc0, !PT ;  /* 0xffff000098987812 */ /* 0x000fe200078ec0ff */
[----:B------:R-:W-:Y:S02]  /*f830*/  FMUL.FTZ R8, R8, R159 ;  /* 0x0000009f08087220 */ /* 0x000fe40000410000 */
[CC--:B------:R-:W-:Y:S02]  /*f840*/  FMUL.FTZ R159, R101.reuse, R13.reuse ;  /* 0x0000000d659f7220 */ /* 0x0c0fe40000410000 */
[-C--:B------:R-:W-:Y:S02]  /*f850*/  FMUL.FTZ R101, R101, R158.reuse ;  /* 0x0000009e65657220 */ /* 0x080fe40000410000 */
[C---:B------:R-:W-:Y:S02]  /*f860*/  FFMA.FTZ R159, R98.reuse, R158, -R159 ;  /* 0x0000009e629f7223 */ /* 0x040fe4000001089f */
[----:B------:R-:W-:-:S02]  /*f870*/  FFMA.FTZ R101, R98, R13, R101 ;  /* 0x0000000d62657223 */ /* 0x000fc40000010065 */
[C---:B------:R-:W-:Y:S02]  /*f880*/  FMUL.FTZ R150, R102.reuse, R149 ;  /* 0x0000009566967220 */ /* 0x040fe40000410000 */
[----:B------:R-:W-:Y:S02]  /*f890*/  FMUL.FTZ R13, R9, R152 ;  /* 0x00000098090d7220 */ /* 0x000fe40000410000 */
[----:B------:R-:W-:Y:S02]  /*f8a0*/  FMUL.FTZ R98, R157, R151 ;  /* 0x000000979d627220 */ /* 0x000fe40000410000 */
[----:B------:R-:W-:Y:S02]  /*f8b0*/  FMUL.FTZ R102, R102, R153 ;  /* 0x0000009966667220 */ /* 0x000fe40000410000 */
[----:B------:R-:W-:Y:S02]  /*f8c0*/  FMUL.FTZ R9, R9, R156 ;  /* 0x0000009c09097220 */ /* 0x000fe40000410000 */
[----:B------:R-:W-:-:S02]  /*f8d0*/  FMUL.FTZ R157, R157, R155 ;  /* 0x0000009b9d9d7220 */ /* 0x000fc40000410000 */
[----:B------:R-:W-:Y:S02]  /*f8e0*/  FFMA.FTZ R153, R99, R153, -R150 ;  /* 0x0000009963997223 */ /* 0x000fe40000010896 */
[----:B------:R-:W-:Y:S02]  /*f8f0*/  FFMA.FTZ R156, R14, R156, -R13 ;  /* 0x0000009c0e9c7223 */ /* 0x000fe4000001080d */
[----:B------:R-:W-:Y:S01]  /*f900*/  FFMA.FTZ R98, R100, R155, -R98 ;  /* 0x0000009b64627223 */ /* 0x000fe20000010862 */
[----:B------:R-:W-:Y:S01]  /*f910*/  F2FP.BF16.PACK_AB R13, R153, R10 ;  /* 0x0000000a990d723e */ /* 0x000fe200000010ff */
[----:B------:R-:W-:Y:S01]  /*f920*/  FFMA.FTZ R8, R12, R161, R8 ;  /* 0x000000a10c087223 */ /* 0x000fe20000010008 */
[----:B------:R-:W-:Y:S01]  /*f930*/  F2FP.BF16.PACK_AB R12, R154, R11 ;  /* 0x0000000b9a0c723e */ /* 0x000fe200000010ff */
        /* <DEDUP_REMOVED lines=8> */
[----:B------:R-:W-:Y:S02]  /*f9c0*/  F2FP.BF16.PACK_AB R10, R152, R101 ;  /* 0x00000065980a723e */ /* 0x000fe400000010ff */
[----:B------:R-:W-:-:S05]  /*f9d0*/  F2FP.BF16.PACK_AB R11, R100, R103 ;  /* 0x00000067640b723e */ /* 0x000fca00000010ff */
[----:B------:R1:W-:Y:S02]  /*f9e0*/  STS.128 [R148+0x10080], R8 ;  /* 0x0100800894007388 */ /* 0x0003e40000000c00 */
.L_x_3576:
[----:B------:R-:W-:Y:S05]  /*f9f0*/  BSYNC B0 ;  /* 0x0000000000007941 */ /* 0x000fea0003800000 */
.L_x_3575:
        /* <DEDUP_REMOVED lines=26> */
[----:B------:R-:W-:Y:S02]  /*fba0*/  SHF.R.U64 R84, R84, 0x10, R85 ;  /* 0x0000001054547819 */ /* 0x000fe40000001255 */
[----:B------:R-:W-:Y:S01]  /*fbb0*/  SHF.R.U32.HI R83, RZ, 0x10, R83 ;  /* 0x00000010ff537819 */ /* 0x000fe20000011653 */
[----:B------:R-:W-:Y:S01]  /*fbc0*/  IMAD.SHL.U32 R97, R97, 0x2, RZ ;  /* 0x0000000261617824 */ /* 0x000fe200078e00ff */
[----:B------:R-:W-:-:S02]  /*fbd0*/  SHF.R.U32.HI R85, RZ, 0x10, R85 ;  /* 0x00000010ff557819 */ /* 0x000fc40000011655 */
[----:B------:R-:W-:Y:S02]  /*fbe0*/  PRMT R137, R137, 0x5410, R80 ;  /* 0x0000541089897816 */ /* 0x000fe40000000050 */
[----:B------:R-:W2:Y:S01]  /*fbf0*/  LDS.128 R8, [R97+0x10080] ;  /* 0x0100800061087984 */ /* 0x000ea20000000c00 */
[----:B------:R-:W-:Y:S02]  /*fc00*/  PRMT R136, R136, 0x5410, R81 ;  /* 0x0000541088887816 */ /* 0x000fe40000000051 */
[----:B------:R-:W-:Y:S02]  /*fc10*/  SHF.R.U64 R86, R86, 0x10, R87 ;  /* 0x0000001056567819 */ /* 0x000fe40000001257 */
[----:B------:R-:W-:Y:S01]  /*fc20*/  PRMT R138, R138, 0x5410, R83 ;  /* 0x000054108a8a7816 */ /* 0x000fe20000000053 */
[----:B------:R-:W-:Y:S01]  /*fc30*/  IMAD.U32 R101, R136, 0x10000, RZ ;  /* 0x0001000088657824 */ /* 0x000fe200078e00ff */
[----:B------:R-:W-:Y:S02]  /*fc40*/  SHF.R.U32.HI R87, RZ, 0x10, R87 ;  /* 0x00000010ff577819 */ /* 0x000fe40000011657 */
        /* <DEDUP_REMOVED lines=32> */
[----:B------:R-:W-:Y:S02]  /*fe50*/  FMUL.FTZ R81, R8, R101 ;  /* 0x0000006508517220 */ /* 0x000fe40000410000 */
[----:B------:R-:W-:Y:S02]  /*fe60*/  FFMA.FTZ R87, R80, R102, -R87 ;  /* 0x0000006650577223 */ /* 0x000fe40000010857 */
[----:B------:R-:W-:Y:S02]  /*fe70*/  FMUL.FTZ R8, R8, R9 ;  /* 0x0000000908087220 */ /* 0x000fe40000410000 */
[C---:B------:R-:W-:Y:S01]  /*fe80*/  IMAD.U32 R86, R11.reuse, 0x10000, RZ ;  /* 0x000100000b567824 */ /* 0x040fe200078e00ff */
[----:B------:R-:W-:Y:S01]  /*fe90*/  LOP3.LUT R11, R11, 0xffff0000, RZ, 0xc0, !PT ;  /* 0xffff00000b0b7812 */ /* 0x000fe200078ec0ff */
[C---:B------:R-:W-:Y:S01]  /*fea0*/  IMAD.U32 R102, R138.reuse, 0x10000, RZ ;  /* 0x000100008a667824 */ /* 0x040fe200078e00ff */
[----:B------:R-:W-:Y:S01]  /*feb0*/  LOP3.LUT R138, R138, 0xffff0000, RZ, 0xc0, !PT ;  /* 0xffff00008a8a7812 */ /* 0x000fe200078ec0ff */
[----:B------:R-:W-:-:S02]  /*fec0*/  FFMA.FTZ R15, R80, R137, R15 ;  /* 0x00000089500f7223 */ /* 0x000fc4000001000f */
[C---:B------:R-:W-:Y:S01]  /*fed0*/  IMAD.U32 R80, R142.reuse, 0x10000, RZ ;  /* 0x000100008e507824 */ /* 0x040fe200078e00ff */
[----:B------:R-:W-:Y:S01]  /*fee0*/  LOP3.LUT R142, R142, 0xffff0000, RZ, 0xc0, !PT ;  /* 0xffff00008e8e7812 */ /* 0x000fe200078ec0ff */
[C---:B------:R-:W-:Y:S02]  /*fef0*/  FFMA.FTZ R81, R12.reuse, R9, -R81 ;  /* 0x000000090c517223 */ /* 0x040fe40000010851 */
[----:B------:R-:W-:Y:S02]  /*ff00*/  FFMA.FTZ R9, R12, R101, R8 ;  /* 0x000000650c097223 */ /* 0x000fe40000010008 */
[C---:B------:R-:W-:Y:S02]  /*ff10*/  FMUL.FTZ R8, R86.reuse, R102 ;  /* 0x0000006656087220 */ /* 0x040fe40000410000 */
[-C--:B------:R-:W-:Y:S02]  /*ff20*/  FMUL.FTZ R86, R86, R80.reuse ;  /* 0x0000005056567220 */ /* 0x080fe40000410000 */
[C---:B------:R-:W-:Y:S01]  /*ff30*/  IMAD.U32 R12, R139.reuse, 0x10000, RZ ;  /* 0x000100008b0c7824 */ /* 0x040fe200078e00ff */
[----:B------:R-:W-:Y:S01]  /*ff40*/  LOP3.LUT R139, R139, 0xffff0000, RZ, 0xc0, !PT ;  /* 0xffff00008b8b7812 */ /* 0x000fe200078ec0ff */
[C---:B------:R-:W-:Y:S01]  /*ff50*/  IMAD.U32 R101, R143.reuse, 0x10000, RZ ;  /* 0x000100008f657824 */ /* 0x040fe200078e00ff */
[----:B------:R-:W-:Y:S01]  /*ff60*/  LOP3.LUT R143, R143, 0xffff0000, RZ, 0xc0, !PT ;  /* 0xffff00008f8f7812 */ /* 0x000fe200078ec0ff */
[----:B------:R-:W-:-:S02]  /*ff70*/  FFMA.FTZ R80, R13, R80, -R8 ;  /* 0x000000500d507223 */ /* 0x000fc40000010808 */
[----:B------:R-:W-:Y:S02]  /*ff80*/  FFMA.FTZ R102, R13, R102, R86 ;  /* 0x000000660d667223 */ /* 0x000fe40000010056 */
[C---:B------:R-:W-:Y:S02]  /*ff90*/  FMUL.FTZ R13, R99.reuse, R12 ;  /* 0x0000000c630d7220 */ /* 0x040fe40000410000 */
[-C--:B------:R-:W-:Y:S02]  /*ffa0*/  FMUL.FTZ R99, R99, R101.reuse ;  /* 0x0000006563637220 */ /* 0x080fe40000410000 */
[C---:B------:R-:W-:Y:S02]  /*ffb0*/  FMUL.FTZ R8, R100.reuse, R136 ;  /* 0x0000008864087220 */ /* 0x040fe40000410000 */
[----:B------:R-:W-:Y:S02]  /*ffc0*/  FMUL.FTZ R100, R100, R140 ;  /* 0x0000008c64647220 */ /* 0x000fe40000410000 */
[----:B------:R-:W-:-:S02]  /*ffd0*/  FFMA.FTZ R101, R82, R101, -R13 ;  /* 0x0000006552657223 */ /* 0x000fc4000001080d */
[----:B------:R-:W-:Y:S02]  /*ffe0*/  FFMA.FTZ R99, R82, R12, R99 ;  /* 0x0000000c52637223 */ /* 0x000fe40000010063 */
[----:B------:R-:W-:Y:S02]  /*fff0*/  FFMA.FTZ R140, R83, R140, -R8 ;  /* 0x0000008c538c7223 */ /* 0x000fe40000010808 */
[----:B------:R-:W-:Y:S02]  /*10000*/  FMUL.FTZ R82, R98, R139 ;  /* 0x0000008b62527220 */ /* 0x000fe40000410000 */
[C---:B------:R-:W-:Y:S01]  /*10010*/  FMUL.FTZ R12, R11.reuse, R138 ;  /* 0x0000008a0b0c7220 */ /* 0x040fe20000410000 */
[----:B------:R-:W-:Y:S01]  /*10020*/  F2FP.BF16.PACK_AB R13, R140, R81 ;  /* 0x000000518c0d723e */ /* 0x000fe200000010ff */
[----:B------:R-:W-:Y:S02]  /*10030*/  FMUL.FTZ R86, R98, R143 ;  /* 0x0000008f62567220 */ /* 0x000fe40000410000 */
[----:B------:R-:W-:-:S02]  /*10040*/  FMUL.FTZ R8, R11, R142 ;  /* 0x0000008e0b087220 */ /* 0x000fc40000410000 */
[C---:B------:R-:W-:Y:S02]  /*10050*/  FFMA.FTZ R82, R14.reuse, R143, -R82 ;  /* 0x0000008f0e527223 */ /* 0x040fe40000010852 */
[----:B------:R-:W-:Y:S01]  /*10060*/  FFMA.FTZ R11, R85, R142, -R12 ;  /* 0x0000008e550b7223 */ /* 0x000fe2000001080c */
[----:B------:R-:W-:Y:S01]  /*10070*/  F2FP.BF16.PACK_AB R12, R87, R10 ;  /* 0x0000000a570c723e */ /* 0x000fe200000010ff */
[----:B------:R-:W-:Y:S02]  /*10080*/  FFMA.FTZ R100, R83, R136, R100 ;  /* 0x0000008853647223 */ /* 0x000fe40000010064 */
[----:B------:R-:W-:Y:S01]  /*10090*/  FFMA.FTZ R86, R14, R139, R86 ;  /* 0x0000008b0e567223 */ /* 0x000fe20000010056 */
[----:B------:R-:W-:Y:S01]  /*100a0*/  F2FP.BF16.PACK_AB R14, R82, R101 ;  /* 0x00000065520e723e */ /* 0x000fe200000010ff */
[----:B------:R-:W-:Y:S01]  /*100b0*/  FFMA.FTZ R85, R85, R138, R8 ;  /* 0x0000008a55557223 */ /* 0x000fe20000010008 */
[----:B------:R-:W-:Y:S02]  /*100c0*/  F2FP.BF16.PACK_AB R8, R15, R84 ;  /* 0x000000540f08723e */ /* 0x000fe400000010ff */
[----:B------:R-:W-:-:S02]  /*100d0*/  F2FP.BF16.PACK_AB R15, R11, R80 ;  /* 0x000000500b0f723e */ /* 0x000fc400000010ff */
[----:B------:R-:W-:Y:S02]  /*100e0*/  F2FP.BF16.PACK_AB R9, R100, R9 ;  /* 0x000000096409723e */ /* 0x000fe400000010ff */
[----:B------:R-:W-:Y:S01]  /*100f0*/  F2FP.BF16.PACK_AB R10, R86, R99 ;  /* 0x00000063560a723e */ /* 0x000fe200000010ff */
[----:B------:R1:W-:Y:S01]  /*10100*/  STS.128 [R96+0x10080], R12 ;  /* 0x0100800c60007388 */ /* 0x0003e20000000c00 */
[----:B------:R-:W-:-:S05]  /*10110*/  F2FP.BF16.PACK_AB R11, R85, R102 ;  /* 0x00000066550b723e */ /* 0x000fca00000010ff */
[----:B------:R1:W-:Y:S02]  /*10120*/  STS.128 [R97+0x10080], R8 ;  /* 0x0100800861007388 */ /* 0x0003e40000000c00 */
.L_x_3574:
[----:B------:R-:W-:Y:S05]  /*10130*/  BSYNC B1 ;  /* 0x0000000000017941 */ /* 0x000fea0003800000 */
.L_x_3573:
        /* <DEDUP_REMOVED lines=29> */
[----:B------:R-:W-:Y:S01]  /*10310*/  SHF.R.U64 R66, R66, 0x10, R67 ;  /* 0x0000001042427819 */ /* 0x000fe20000001243 */
[----:B------:R-:W-:Y:S01]  /*10320*/  IMAD.SHL.U32 R81, R81, 0x2, RZ ;  /* 0x0000000251517824 */ /* 0x000fe200078e00ff */
[----:B------:R-:W-:Y:S02]  /*10330*/  SHF.R.U64 R68, R68, 0x10, R69 ;  /* 0x0000001044447819 */ /* 0x000fe40000001245 */
[----:B------:R-:W1:Y:S01]  /*10340*/  LDS.128 R12, [R82+0x10080] ;  /* 0x01008000520c7984 */ /* 0x000e620000000c00 */
[----:B------:R-:W-:-:S02]  /*10350*/  SHF.R.U32.HI R67, RZ, 0x10, R67 ;  /* 0x00000010ff437819 */ /* 0x000fc40000011643 */
[----:B------:R-:W-:Y:S01]  /*10360*/  SHF.R.U32.HI R69, RZ, 0x10, R69 ;  /* 0x00000010ff457819 */ /* 0x000fe20000011645 */
[----:B------:R-:W2:Y:S01]  /*10370*/  LDS.128 R8, [R81+0x10080] ;  /* 0x0100800051087984 */ /* 0x000ea20000000c00 */
[----:B------:R-:W-:Y:S02]  /*10380*/  PRMT R129, R129, 0x5410, R64 ;  /* 0x0000541081817816 */ /* 0x000fe40000000040 */
[----:B------:R-:W-:Y:S02]  /*10390*/  PRMT R128, R128, 0x5410, R65 ;  /* 0x0000541080807816 */ /* 0x000fe40000000041 */
[----:B------:R-:W-:Y:S02]  /*103a0*/  SHF.R.U64 R70, R70, 0x10, R71 ;  /* 0x0000001046467819 */ /* 0x000fe40000001247 */
[----:B------:R-:W-:Y:S01]  /*103b0*/  PRMT R130, R130, 0x5410, R67 ;  /* 0x0000541082827816 */ /* 0x000fe20000000043 */
[----:B------:R-:W-:Y:S01]  /*103c0*/  IMAD.U32 R87, R128, 0x10000, RZ ;  /* 0x0001000080577824 */ /* 0x000fe200078e00ff */
[----:B------:R-:W-:-:S02]  /*103d0*/  SHF.R.U32.HI R71, RZ, 0x10, R71 ;  /* 0x00000010ff477819 */ /* 0x000fc40000011647 */
[----:B------:R-:W-:Y:S02]  /*103e0*/  PRMT R133, R133, 0x5410, R68 ;  /* 0x0000541085857816 */ /* 0x000fe40000000044 */
[----:B------:R-:W-:Y:S02]  /*103f0*/  PRMT R132, R132, 0x5410, R69 ;  /* 0x0000541084847816 */ /* 0x000fe40000000045 */
[----:B------:R-:W-:Y:S01]  /*10400*/  PRMT R134, R134, 0x5410, R71 ;  /* 0x0000541086867816 */ /* 0x000fe20000000047 */
[C---:B------:R-:W-:Y:S01]  /*10410*/  IMAD.U32 R71, R133.reuse, 0x10000, RZ ;  /* 0x0001000085477824 */ /* 0x040fe200078e00ff */
[----:B------:R-:W-:Y:S02]  /*10420*/  LOP3.LUT R86, R133, 0xffff0000, RZ, 0xc0, !PT ;  /* 0xffff000085567812 */ /* 0x000fe400078ec0ff */
[----:B------:R-:W-:Y:S02]  /*10430*/  PRMT R131, R131, 0x5410, R66 ;  /* 0x0000541083837816 */ /* 0x000fe40000000042 */
[----:B------:R-:W-:-:S02]  /*10440*/  PRMT R135, R135, 0x5410, R70 ;  /* 0x0000541087877816 */ /* 0x000fc40000000046 */
[----:B------:R-:W-:-:S03]  /*10450*/  LOP3.LUT R128, R128, 0xffff0000, RZ, 0xc0, !PT ;  /* 0xffff000080807812 */ /* 0x000fc600078ec0ff */
[C---:B------:R-:W-:Y:S01]  /*10460*/  IMAD.U32 R97, R135.reuse, 0x10000, RZ ;  /* 0x0001000087617824 */ /* 0x040fe200078e00ff */
        /* <DEDUP_REMOVED lines=13> */
[C---:B------:R-:W-:Y:S01]  /*10540*/  IMAD.U32 R9, R129.reuse, 0x10000, RZ ;  /* 0x0001000081097824 */ /* 0x040fe200078e00ff */
        /* <DEDUP_REMOVED lines=9> */
[C---:B------:R-:W-:Y:S01]  /*105e0*/  SHF.L.U32 R9, R132.reuse, 0x10, RZ ;  /* 0x0000001084097819 */ /* 0x040fe200000006ff */
[C---:B------:R-:W-:Y:S01]  /*105f0*/  FMUL.FTZ R71, R15.reuse, R129 ;  /* 0x000000810f477220 */ /* 0x040fe20000410000 */
[----:B------:R-:W-:Y:S01]  /*10600*/  LOP3.LUT R132, R132, 0xffff0000, RZ, 0xc0, !PT ;  /* 0xffff000084847812 */ /* 0x000fe200078ec0ff */
[C---:B------:R-:W-:Y:S02]  /*10610*/  FMUL.FTZ R65, R8.reuse, R87 ;  /* 0x0000005708417220 */ /* 0x040fe40000410000 */
[-C--:B------:R-:W-:Y:S02]  /*10620*/  FMUL.FTZ R15, R15, R86.reuse ;  /* 0x000000560f0f7220 */ /* 0x080fe40000410000 */
[----:B------:R-:W-:Y:S02]  /*10630*/  FMUL.FTZ R8, R8, R9 ;  /* 0x0000000908087220 */ /* 0x000fe40000410000 */
[----:B------:R-:W-:-:S02]  /*10640*/  FFMA.FTZ R71, R64, R86, -R71 ;  /* 0x0000005640477223 */ /* 0x000fc40000010847 */
[C---:B------:R-:W-:Y:S01]  /*10650*/  IMAD.U32 R86, R130.reuse, 0x10000, RZ ;  /* 0x0001000082567824 */ /* 0x040fe200078e00ff */
[----:B------:R-:W-:Y:S01]  /*10660*/  LOP3.LUT R130, R130, 0xffff0000, RZ, 0xc0, !PT ;  /* 0xffff000082827812 */ /* 0x000fe200078ec0ff */
[----:B------:R-:W-:Y:S02]  /*10670*/  FFMA.FTZ R65, R12, R9, -R65 ;  /* 0x000000090c417223 */ /* 0x000fe40000010841 */
[----:B------:R-:W-:Y:S02]  /*10680*/  FFMA.FTZ R15, R64, R129, R15 ;  /* 0x00000081400f7223 */ /* 0x000fe4000001000f */
[----:B------:R-:W-:Y:S02]  /*10690*/  FFMA.FTZ R9, R12, R87, R8 ;  /* 0x000000570c097223 */ /* 0x000fe40000010008 */
[C---:B------:R-:W-:Y:S01]  /*106a0*/  IMAD.U32 R64, R134.reuse, 0x10000, RZ ;  /* 0x0001000086407824 */ /* 0x040fe200078e00ff */
[----:B------:R-:W-:Y:S01]  /*106b0*/  LOP3.LUT R134, R134, 0xffff0000, RZ, 0xc0, !PT ;  /* 0xffff000086867812 */ /* 0x000fe200078ec0ff */
[C---:B------:R-:W-:Y:S01]  /*106c0*/  IMAD.U32 R87, R131.reuse, 0x10000, RZ ;  /* 0x0001000083577824 */ /* 0x040fe200078e00ff */
[----:B------:R-:W-:Y:S01]  /*106d0*/  LOP3.LUT R131, R131, 0xffff0000, RZ, 0xc0, !PT ;  /* 0xffff000083837812 */ /* 0x000fe200078ec0ff */
[----:B------:R-:W-:-:S02]  /*106e0*/  FMUL.FTZ R8, R70, R86 ;  /* 0x0000005646087220 */ /* 0x000fc40000410000 */
[-C--:B------:R-:W-:Y:S02]  /*106f0*/  FMUL.FTZ R70, R70, R64.reuse ;  /* 0x0000004046467220 */ /* 0x080fe40000410000 */
[C---:B------:R-:W-:Y:S02]  /*10700*/  FMUL.FTZ R12, R84.reuse, R87 ;  /* 0x00000057540c7220 */ /* 0x040fe40000410000 */
[----:B------:R-:W-:Y:S02]  /*10710*/  FFMA.FTZ R64, R13, R64, -R8 ;  /* 0x000000400d407223 */ /* 0x000fe40000010808 */
[----:B------:R-:W-:Y:S02]  /*10720*/  FMUL.FTZ R84, R84, R97 ;  /* 0x0000006154547220 */ /* 0x000fe40000410000 */
[C---:B------:R-:W-:Y:S02]  /*10730*/  FMUL.FTZ R8, R85.reuse, R128 ;  /* 0x0000008055087220 */ /* 0x040fe40000410000 */
[----:B------:R-:W-:-:S02]  /*10740*/  FMUL.FTZ R85, R85, R132 ;  /* 0x0000008455557220 */ /* 0x000fc40000410000 */
[C---:B------:R-:W-:Y:S02]  /*10750*/  FFMA.FTZ R97, R66.reuse, R97, -R12 ;  /* 0x0000006142617223 */ /* 0x040fe4000001080c */
[----:B------:R-:W-:Y:S02]  /*10760*/  FFMA.FTZ R84, R66, R87, R84 ;  /* 0x0000005742547223 */ /* 0x000fe40000010054 */
[----:B------:R-:W-:Y:S02]  /*10770*/  FFMA.FTZ R132, R67, R132, -R8 ;  /* 0x0000008443847223 */ /* 0x000fe40000010808 */
[----:B------:R-:W-:Y:S02]  /*10780*/  FMUL.FTZ R66, R83, R131 ;  /* 0x0000008353427220 */ /* 0x000fe40000410000 */
[----:B------:R-:W-:Y:S02]  /*10790*/  FMUL.FTZ R12, R11, R130 ;  /* 0x000000820b0c7220 */ /* 0x000fe40000410000 */
[----:B------:R-:W-:-:S02]  /*107a0*/  FMUL.FTZ R83, R83, R135 ;  /* 0x0000008753537220 */ /* 0x000fc40000410000 */
[-C--:B------:R-:W-:Y:S02]  /*107b0*/  FMUL.FTZ R8, R11, R134.reuse ;  /* 0x000000860b087220 */ /* 0x080fe40000410000 */
[----:B------:R-:W-:Y:S02]  /*107c0*/  FFMA.FTZ R66, R14, R135, -R66 ;  /* 0x000000870e427223 */ /* 0x000fe40000010842 */
[----:B------:R-:W-:Y:S01]  /*107d0*/  FFMA.FTZ R11, R69, R134, -R12 ;  /* 0x00000086450b7223 */ /* 0x000fe2000001080c */
[----:B------:R-:W-:Y:S01]  /*107e0*/  F2FP.BF16.PACK_AB R12, R71, R10 ;  /* 0x0000000a470c723e */ /* 0x000fe200000010ff */
[----:B------:R-:W-:Y:S01]  /*107f0*/  FFMA.FTZ R86, R13, R86, R70 ;  /* 0x000000560d567223 */ /* 0x000fe20000010046 */
[----:B------:R-:W-:Y:S01]  /*10800*/  F2FP.BF16.PACK_AB R13, R132, R65 ;  /* 0x00000041840d723e */ /* 0x000fe200000010ff */
[----:B------:R-:W-:Y:S02]  /*10810*/  FFMA.FTZ R128, R67, R128, R85 ;  /* 0x0000008043807223 */ /* 0x000fe40000010055 */
[----:B------:R-:W-:Y:S01]  /*10820*/  FFMA.FTZ R131, R14, R131, R83 ;  /* 0x000000830e837223 */ /* 0x000fe20000010053 */
[----:B------:R-:W-:Y:S01]  /*10830*/  F2FP.BF16.PACK_AB R14, R66, R97 ;  /* 0x00000061420e723e */ /* 0x000fe200000010ff */
[----:B------:R-:W-:Y:S01]  /*10840*/  FFMA.FTZ R69, R69, R130, R8 ;  /* 0x0000008245457223 */ /* 0x000fe20000010008 */
[----:B------:R-:W-:-:S02]  /*10850*/  F2FP.BF16.PACK_AB R8, R15, R68 ;  /* 0x000000440f08723e */ /* 0x000fc400000010ff */
[----:B------:R-:W-:Y:S02]  /*10860*/  F2FP.BF16.PACK_AB R15, R11, R64 ;  /* 0x000000400b0f723e */ /* 0x000fe400000010ff */
[----:B------:R-:W-:Y:S02]  /*10870*/  F2FP.BF16.PACK_AB R9, R128, R9 ;  /* 0x000000098009723e */ /* 0x000fe400000010ff */
[----:B------:R-:W-:Y:S01]  /*10880*/  F2FP.BF16.PACK_AB R10, R131, R84 ;  /* 0x00000054830a723e */ /* 0x000fe200000010ff */
[----:B------:R1:W-:Y:S01]  /*10890*/  STS.128 [R82+0x10080], R12 ;  /* 0x0100800c52007388 */ /* 0x0003e20000000c00 */
[----:B------:R-:W-:-:S05]  /*108a0*/  F2FP.BF16.PACK_AB R11, R69, R86 ;  /* 0x00000056450b723e */ /* 0x000fca00000010ff */
[----:B------:R1:W-:Y:S02]  /*108b0*/  STS.128 [R81+0x10080], R8 ;  /* 0x0100800851007388 */ /* 0x0003e40000000c00 */
.L_x_3580:
[----:B------:R-:W-:Y:S05]  /*108c0*/  BSYNC B0 ;  /* 0x0000000000007941 */ /* 0x000fea0003800000 */
.L_x_3579:
        /* <DEDUP_REMOVED lines=32> */
[----:B------:R-:W-:Y:S02]  /*10ad0*/  SHF.R.U64 R54, R54, 0x10, R55 ;  /* 0x0000001036367819 */ /* 0x000fe40000001237 */
[----:B------:R-:W1:Y:S01]  /*10ae0*/  LDS.128 R12, [R65+0x10080] ;  /* 0x01008000410c7984 */ /* 0x000e620000000c00 */
[----:B------:R-:W-:Y:S02]  /*10af0*/  SHF.R.U64 R56, R56, 0x10, R57 ;  /* 0x0000001038387819 */ /* 0x000fe40000001239 */
[----:B------:R-:W-:Y:S01]  /*10b00*/  SHF.R.U32.HI R55, RZ, 0x10, R55 ;  /* 0x00000010ff377819 */ /* 0x000fe20000011637 */
[----:B------:R-:W2:Y:S01]  /*10b10*/  LDS.128 R8, [R64+0x10080] ;  /* 0x0100800040087984 */ /* 0x000ea20000000c00 */
[----:B------:R-:W-:-:S02]  /*10b20*/  SHF.R.U32.HI R57, RZ, 0x10, R57 ;  /* 0x00000010ff397819 */ /* 0x000fc40000011639 */
[----:B------:R-:W-:Y:S02]  /*10b30*/  PRMT R121, R121, 0x5410, R52 ;  /* 0x0000541079797816 */ /* 0x000fe40000000034 */
        /* <DEDUP_REMOVED lines=56> */
[C---:B------:R-:W-:Y:S01]  /*10ec0*/  IMAD.U32 R54, R14.reuse, 0x10000, RZ ;  /* 0x000100000e367824 */ /* 0x040fe200078e00ff */
[----:B------:R-:W-:Y:S01]  /*10ed0*/  LOP3.LUT R14, R14, 0xffff0000, RZ, 0xc0, !PT ;  /* 0xffff00000e0e7812 */ /* 0x000fe200078ec0ff */
[----:B------:R-:W-:Y:S02]  /*10ee0*/  FMUL.FTZ R67, R67, R69 ;  /* 0x0000004543437220 */ /* 0x000fe40000410000 */
[C---:B------:R-:W-:Y:S02]  /*10ef0*/  FMUL.FTZ R8, R68.reuse, R120 ;  /* 0x0000007844087220 */ /* 0x040fe40000410000 */
[----:B------:R-:W-:-:S02]  /*10f00*/  FMUL.FTZ R68, R68, R124 ;  /* 0x0000007c44447220 */ /* 0x000fc40000410000 */
[C---:B------:R-:W-:Y:S02]  /*10f10*/  FFMA.FTZ R69, R54.reuse, R69, -R13 ;  /* 0x0000004536457223 */ /* 0x040fe4000001080d */
[----:B------:R-:W-:Y:S02]  /*10f20*/  FFMA.FTZ R67, R54, R12, R67 ;  /* 0x0000000c36437223 */ /* 0x000fe40000010043 */
[----:B------:R-:W-:Y:S02]  /*10f30*/  FFMA.FTZ R124, R55, R124, -R8 ;  /* 0x0000007c377c7223 */ /* 0x000fe40000010808 */
[----:B------:R-:W-:Y:S02]  /*10f40*/  FMUL.FTZ R54, R66, R123 ;  /* 0x0000007b42367220 */ /* 0x000fe40000410000 */
[----:B------:R-:W-:Y:S01]  /*10f50*/  FMUL.FTZ R12, R11, R122 ;  /* 0x0000007a0b0c7220 */ /* 0x000fe20000410000 */
[----:B------:R-:W-:Y:S01]  /*10f60*/  F2FP.BF16.PACK_AB R13, R124, R53 ;  /* 0x000000357c0d723e */ /* 0x000fe200000010ff */
[----:B------:R-:W-:-:S02]  /*10f70*/  FMUL.FTZ R58, R66, R127 ;  /* 0x0000007f423a7220 */ /* 0x000fc40000410000 */
[-C--:B------:R-:W-:Y:S02]  /*10f80*/  FMUL.FTZ R8, R11, R126.reuse ;  /* 0x0000007e0b087220 */ /* 0x080fe40000410000 */
[C---:B------:R-:W-:Y:S02]  /*10f90*/  FFMA.FTZ R54, R14.reuse, R127, -R54 ;  /* 0x0000007f0e367223 */ /* 0x040fe40000010836 */
[----:B------:R-:W-:Y:S01]  /*10fa0*/  FFMA.FTZ R11, R57, R126, -R12 ;  /* 0x0000007e390b7223 */ /* 0x000fe2000001080c */
        /* <DEDUP_REMOVED lines=12> */
.L_x_3578:
[----:B------:R-:W-:Y:S05]  /*11070*/  BSYNC B1 ;  /* 0x0000000000017941 */ /* 0x000fea0003800000 */
.L_x_3577:
        /* <DEDUP_REMOVED lines=120> */
.L_x_3584:
[----:B------:R-:W-:Y:S05]  /*11800*/  BSYNC B0 ;  /* 0x0000000000007941 */ /* 0x000fea0003800000 */
.L_x_3583:
        /* <DEDUP_REMOVED lines=122> */
.L_x_3582:
[----:B------:R-:W-:Y:S05]  /*11fb0*/  BSYNC B1 ;  /* 0x0000000000017941 */ /* 0x000fea0003800000 */
.L_x_3581:
        /* <DEDUP_REMOVED lines=119> */
.L_x_3586:
[----:B------:R-:W-:Y:S05]  /*12730*/  BSYNC B0 ;  /* 0x0000000000007941 */ /* 0x000fea0003800000 */
.L_x_3585:
        /* <DEDUP_REMOVED lines=37> */
[----:B------:R-:W-:-:S02]  /*12990*/  PRMT R77, R77, 0x5410, R18 ;  /* 0x000054104d4d7816 */ /* 0x000fc40000000012 */
[----:B------:R-:W-:Y:S02]  /*129a0*/  PRMT R73, R73, 0x5410, R20 ;  /* 0x0000541049497816 */ /* 0x000fe40000000014 */
[----:B------:R-:W-:Y:S01]  /*129b0*/  PRMT R72, R72, 0x5410, R21 ;  /* 0x0000541048487816 */ /* 0x000fe20000000015 */
[----:B------:R-:W-:Y:S01]  /*129c0*/  IMAD.U32 R25, R77, 0x10000, RZ ;  /* 0x000100004d197824 */ /* 0x000fe200078e00ff */
[----:B------:R-:W-:Y:S02]  /*129d0*/  PRMT R74, R74, 0x5410, R23 ;  /* 0x000054104a4a7816 */ /* 0x000fe40000000017 */
[----:B------:R-:W-:Y:S02]  /*129e0*/  PRMT R75, R75, 0x5410, R22 ;  /* 0x000054104b4b7816 */ /* 0x000fe40000000016 */
[----:B------:R-:W-:Y:S02]  /*129f0*/  SHF.R.U32.HI R29, RZ, 0x10, R29 ;  /* 0x00000010ff1d7819 */ /* 0x000fe4000001161d */
[----:B------:R-:W-:-:S02]  /*12a00*/  SHF.R.U64 R24, R30, 0x10, R31 ;  /* 0x000000101e187819 */ /* 0x000fc4000000121f */
[----:B------:R-:W-:Y:S01]  /*12a10*/  PRMT R76, R76, 0x5410, R29 ;  /* 0x000054104c4c7816 */ /* 0x000fe2000000001d */
[----:B------:R-:W-:Y:S01]  /*12a20*/  IMAD.U32 R29, R72, 0x10000, RZ ;  /* 0x00010000481d7824 */ /* 0x000fe200078e00ff */
[----:B------:R-:W-:Y:S02]  /*12a30*/  LOP3.LUT R30, R77, 0xffff0000, RZ, 0xc0, !PT ;  /* 0xffff00004d1e7812 */ /* 0x000fe400078ec0ff */
[----:B------:R-:W-:Y:S02]  /*12a40*/  SHF.R.U32.HI R31, RZ, 0x10, R31 ;  /* 0x00000010ff1f7819 */ /* 0x000fe4000001161f */
        /* <DEDUP_REMOVED lines=73> */
.L_x_3558:
[----:B------:R-:W-:Y:S05]  /*12ee0*/  BSYNC B2 ;  /* 0x0000000000027941 */ /* 0x000fea0003800000 */
.L_x_3524:
[----:B-1----:R-:W-:Y:S01]  /*12ef0*/  IMAD R9, R61, c[0x0][0x208], RZ ;  /* 0x000082003d097a24 */ /* 0x002fe200078e02ff */
[----:B------:R-:W-:Y:S01]  /*12f00*/  SHF.R.S32.HI R8, RZ, 0x4, R63 ;  /* 0x00000004ff087819 */ /* 0x000fe2000001143f */
[----:B--2---:R-:W-:Y:S01]  /*12f10*/  IMAD.WIDE.U32 R16, R220, c[0x0][0x208], RZ ;  /* 0x00008200dc107a25 */ /* 0x004fe200078e00ff */
[----:B------:R-:W-:-:S04]  /*12f20*/  DEPBAR.LE SB0, 0x0 ;  /* 0x000080000000791a */ /* 0x000fc80000000000 */
[----:B------:R-:W-:Y:S01]  /*12f30*/  IMAD R9, R220, c[0x0][0x20c], R9 ;  /* 0x00008300dc097a24 */ /* 0x000fe200078e0209 */
[----:B------:R-:W-:Y:S01]  /*12f40*/  LEA.HI R11, R63, R8, RZ, 0x1 ;  /* 0x000000083f0b7211 */ /* 0x000fe200078f08ff */
[----:B------:R-:W-:Y:S01]  /*12f50*/  IMAD R12, R60, c[0x0][0x218], RZ ;  /* 0x000086003c0c7a24 */ /* 0x000fe200078e02ff */
[----:B------:R-:W-:Y:S01]  /*12f60*/  ISETP.GE.AND P1, PT, R188, c[0x0][0x1d4], PT ;  /* 0x00007500bc007a0c */ /* 0x000fe20003f26270 */
[----:B------:R-:W-:Y:S01]  /*12f70*/  IMAD.IADD R17, R17, 0x1, R9 ;  /* 0x0000000111117824 */ /* 0x000fe200078e0209 */
[----:B------:R-:W-:Y:S01]  /*12f80*/  LOP3.LUT R11, R11, 0xfffffffe, RZ, 0xc0, !PT ;  /* 0xfffffffe0b0b7812 */ /* 0x000fe200078ec0ff */
[----:B------:R-:W-:Y:S01]  /*12f90*/  IMAD.SHL.U32 R9, R34, 0x40, RZ ;  /* 0x0000004022097824 */ /* 0x000fe200078e00ff */
[----:B------:R-:W-:Y:S01]  /*12fa0*/  IADD3 R23, -R189, UR20, RZ ;  /* 0x00000014bd177c10 */ /* 0x000fe2000fffe1ff */
[----:B------:R-:W-:Y:S01]  /*12fb0*/  IMAD.WIDE.U32 R16, R219, c[0x0][0x218], R16 ;  /* 0x00008600db107a25 */ /* 0x000fe200078e0010 */
[----:B------:R-:W-:Y:S01]  /*12fc0*/  ISETP.GE.AND P2, PT, R221, c[0x0][0x1d4], PT ;  /* 0x00007500dd007a0c */ /* 0x000fe20003f46270 */
[----:B------:R-:W-:Y:S01]  /*12fd0*/  BSSY B0, `(.L_x_3587) ;  /* 0x000006b000007945 */ /* 0x000fe20003800000 */
[----:B------:R-:W-:Y:S01]  /*12fe0*/  LOP3.LUT R9, R9, 0x1c0, RZ, 0xc0, !PT ;  /* 0x000001c009097812 */ /* 0x000fe200078ec0ff */
[----:B------:R-:W-:Y:S01]  /*12ff0*/  IMAD R12, R219, c[0x0][0x21c], R12 ;  /* 0x00008700db0c7a24 */ /* 0x000fe200078e020c */
[----:B------:R-:W-:Y:S01]  /*13000*/  IADD3 R15, P0, R16, UR28, RZ ;  /* 0x0000001c100f7c10 */ /* 0x000fe2000ff1e0ff */
[----:B------:R-:W-:Y:S01]  /*13010*/  IMAD.SHL.U32 R10, R189, 0x8, RZ ;  /* 0x00000008bd0a7824 */ /* 0x000fe200078e00ff */
[----:B------:R-:W-:Y:S01]  /*13020*/  LOP3.LUT R33, R33, 0xfffffffb, RZ, 0xc0, !PT ;  /* 0xfffffffb21217812 */ /* 0x000fe200078ec0ff */
[----:B------:R-:W-:Y:S01]  /*13030*/  IMAD.IADD R11, R8, 0x1, -R11 ;  /* 0x00000001080b7824 */ /* 0x000fe200078e0a0b */
[----:B------:R-:W-:Y:S01]  /*13040*/  IADD3.X R12, R17, UR12, R12, P0, !PT ;  /* 0x0000000c110c7c10 */ /* 0x000fe200087fe40c */
[----:B------:R-:W-:Y:S01]  /*13050*/  IMAD.SHL.U32 R8, R62, 0x40, RZ ;  /* 0x000000403e087824 */ /* 0x000fe200078e00ff */
[----:B------:R-:W-:Y:S01]  /*13060*/  LEA R22, P0, R15, c[0x0][0x1f8], 0x1 ;  /* 0x00007e000f167a11 */ /* 0x000fe200078008ff */
[----:B------:R-:W-:Y:S01]  /*13070*/  IMAD.SHL.U32 R64, R6, 0x40, RZ ;  /* 0x0000004006407824 */ /* 0x000fe200078e00ff */
[----:B------:R-:W-:Y:S01]  /*13080*/  LOP3.LUT R10, R9, 0x8, R10, 0xf8, !PT ;  /* 0x00000008090a7812 */ /* 0x000fe200078ef80a */
[----:B------:R-:W-:Y:S01]  /*13090*/  IMAD.SHL.U32 R222, R0, 0x2, RZ ;  /* 0x0000000200de7824 */ /* 0x000fe200078e00ff */
[----:B------:R-:W-:-:S02]  /*130a0*/  SHF.R.U32.HI R9, RZ, 0x3, R9 ;  /* 0x00000003ff097819 */ /* 0x000fc40000011609 */
[----:B------:R-:W-:Y:S02]  /*130b0*/  LEA.HI.X R15, R15, c[0x0][0x1fc], R12, 0x1, P0 ;  /* 0x00007f000f0f7a11 */ /* 0x000fe400000f0c0c */
[----:B------:R-:W-:Y:S01]  /*130c0*/  LOP3.LUT R10, R10, R9, RZ, 0x3c, !PT ;  /* 0x000000090a0a7212 */ /* 0x000fe200078e3cff */
[C---:B------:R-:W-:Y:S01]  /*130d0*/  IMAD.SHL.U32 R9, R11.reuse, 0x8, RZ ;  /* 0x000000080b097824 */ /* 0x040fe200078e00ff */
[----:B------:R-:W-:Y:S01]  /*130e0*/  LOP3.LUT R8, R8, 0x1c0, RZ, 0xc0, !PT ;  /* 0x000001c008087812 */ /* 0x000fe200078ec0ff */
[----:B------:R-:W-:Y:S01]  /*130f0*/  SHFL.IDX PT, R12, R22, RZ, 0x181f ;  /* 0x00181fff160c7589 */ /* 0x000fe200000e0000 */
[----:B------:R-:W-:Y:S01]  /*13100*/  LOP3.LUT P0, RZ, R34, 0x2, RZ, 0xc0, !PT ;  /* 0x0000000222ff7812 */ /* 0x000fe2000780c0ff */
[----:B------:R-:W-:Y:S01]  /*13110*/  IMAD R213, R11, 0x200, R10 ;  /* 0x000002000bd57824 */ /* 0x000fe200078e020a */
[----:B------:R-:W-:Y:S01]  /*13120*/  LOP3.LUT R9, R8, 0x8, R9, 0xf8, !PT ;  /* 0x0000000808097812 */ /* 0x000fe200078ef809 */
[----:B------:R-:W1:Y:S01]  /*13130*/  SHFL.IDX PT, R13, R15, RZ, 0x181f ;  /* 0x00181fff0f0d7589 */ /* 0x000e6200000e0000 */
[----:B------:R-:W-:Y:S01]  /*13140*/  SHF.R.U32.HI R6, RZ, 0x3, R8 ;  /* 0x00000003ff067819 */ /* 0x000fe20000011608 */
[----:B------:R-:W-:Y:S01]  /*13150*/  IMAD.SHL.U32 R213, R213, 0x2, RZ ;  /* 0x00000002d5d57824 */ /* 0x000fe200078e00ff */
[----:B------:R-:W-:Y:S01]  /*13160*/  LOP3.LUT R64, R64, 0xfffffe00, RZ, 0xc0, !PT ;  /* 0xfffffe0040407812 */ /* 0x000fe200078ec0ff */
[----:B------:R-:W-:Y:S01]  /*13170*/  BAR.SYNC.DEFER_BLOCKING 0x0 ;  /* 0x0000000000007b1d */ /* 0x000fe20000010000 */
[----:B------:R-:W-:-:S02]  /*13180*/  LOP3.LUT R6, R9, R6, RZ, 0x3c, !PT ;  /* 0x0000000609067212 */ /* 0x000fc400078e3cff */
[----:B------:R-:W-:Y:S01]  /*13190*/  IADD3 R8, R213, 0xa080, RZ ;  /* 0x0000a080d5087810 */ /* 0x000fe20007ffe0ff */
[----:B------:R-:W-:Y:S01]  /*131a0*/  IMAD R9, R3, 0x400, R64 ;  /* 0x0000040003097824 */ /* 0x000fe200078e0240 */
[----:B------:R-:W-:Y:S02]  /*131b0*/  IADD3 R211, R213, 0xa0a0, RZ ;  /* 0x0000a0a0d5d37810 */ /* 0x000fe40007ffe0ff */
[----:B------:R-:W-:Y:S01]  /*131c0*/  @P0 IADD3 R211, R8, -0x20, RZ ;  /* 0xffffffe008d30810 */ /* 0x000fe20007ffe0ff */
[----:B------:R-:W-:Y:S01]  /*131d0*/  IMAD.IADD R0, R6, 0x1, R9 ;  /* 0x0000000106007824 */ /* 0x000fe200078e0209 */
[----:B------:R-:W-:Y:S02]  /*131e0*/  ISETP.LT.OR P0, PT, R23, 0x1, P1 ;  /* 0x000000011700780c */ /* 0x000fe40000f01670 */
[----:B------:R-:W-:Y:S01]  /*131f0*/  @P2 LOP3.LUT R33, R33, 0x4, RZ, 0xfc, !PT ;  /* 0x0000000421212812 */ /* 0x000fe200078efcff */
[C---:B------:R-:W-:Y:S01]  /*13200*/  IMAD.SHL.U32 R60, R0.reuse, 0x2, RZ ;  /* 0x00000002003c7824 */ /* 0x040fe200078e00ff */
[----:B------:R-:W-:-:S02]  /*13210*/  LEA R214, R0, 0x10080, 0x1 ;  /* 0x0001008000d67811 */ /* 0x000fc400078e08ff */
[----:B------:R-:W-:Y:S02]  /*13220*/  SHF.R.S32.HI R0, RZ, 0x1f, R221 ;  /* 0x0000001fff007819 */ /* 0x000fe400000114dd */
[----:B------:R-:W-:Y:S01]  /*13230*/  SHF.R.S32.HI R21, RZ, 0x1f, R32 ;  /* 0x0000001fff157819 */ /* 0x000fe20000011420 */
[----:B------:R-:W-:Y:S01]  /*13240*/  IMAD R212, R7, 0x2, R214 ;  /* 0x0000000207d47824 */ /* 0x000fe200078e02d6 */
[----:B------:R-:W-:Y:S01]  /*13250*/  LEA.HI R227, R0, R221, RZ, 0x3 ;  /* 0x000000dd00e37211 */ /* 0x000fe200078f18ff */
[----:B-1----:R-:W-:Y:S01]  /*13260*/  IMAD.WIDE R26, R188, 0x2, R12 ;  /* 0x00000002bc1a7825 */ /* 0x002fe200078e020c */
[----:B------:R-:W-:Y:S02]  /*13270*/  LEA.HI R226, R21, R32, RZ, 0x3 ;  /* 0x0000002015e27211 */ /* 0x000fe400078f18ff */
[----:B------:R-:W-:Y:S01]  /*13280*/  LOP3.LUT R227, R227, 0xfffffff8, RZ, 0xc0, !PT ;  /* 0xfffffff8e3e37812 */ /* 0x000fe200078ec0ff */
[----:B------:R1:W2:Y:S01]  /*13290*/  LDSM.16.M88.4 R16, [R213+0xa080] ;  /* 0x00a08000d510783b */ /* 0x0002a20000000200 */
[----:B------:R-:W-:-:S02]  /*132a0*/  LOP3.LUT R226, R226, 0xfffffff8, RZ, 0xc0, !PT ;  /* 0xfffffff8e2e27812 */ /* 0x000fc400078ec0ff */
[----:B------:R-:W-:Y:S01]  /*132b0*/  LOP3.LUT R33, R33, 0xfffffffd, RZ, 0xc0, !PT ;  /* 0xfffffffd21217812 */ /* 0x000fe200078ec0ff */
[----:B------:R1:W3:Y:S01]  /*132c0*/  LDSM.16.M88.4 R8, [R213+0xa880] ;  /* 0x00a88000d508783b */ /* 0x0002e20000000200 */
[----:B------:R-:W-:Y:S01]  /*132d0*/  IMAD.WIDE R24, R227, 0x2, R12 ;  /* 0x00000002e3187825 */ /* 0x000fe200078e020c */
[----:B------:R-:W-:Y:S02]  /*132e0*/  SHF.R.S32.HI R224, RZ, 0x1f, R35 ;  /* 0x0000001fffe07819 */ /* 0x000fe40000011423 */
[----:B------:R1:W4:Y:S01]  /*132f0*/  LDSM.16.M88.4 R28, [R213+0xb080] ;  /* 0x00b08000d51c783b */ /* 0x0003220000000200 */
[----:B------:R-:W-:Y:S01]  /*13300*/  IMAD.WIDE R20, R226, 0x2, R12 ;  /* 0x00000002e2147825 */ /* 0x000fe200078e020c */
[----:B------:R-:W-:Y:S02]  /*13310*/  LEA.HI R224, R224, R35, RZ, 0x3 ;  /* 0x00000023e0e07211 */ /* 0x000fe400078f18ff */
[----:B------:R1:W1:Y:S01]  /*13320*/  LDSM.16.M88.4 R56, [R211] ;  /* 0x00000000d338783b */ /* 0x0002620000000200 */
[----:B------:R-:W-:-:S02]  /*13330*/  SHF.R.S32.HI R191, RZ, 0x1f, R188 ;  /* 0x0000001fffbf7819 */ /* 0x000fc400000114bc */
[----:B------:R-:W-:Y:S01]  /*13340*/  LOP3.LUT R224, R224, 0xfffffff8, RZ, 0xc0, !PT ;  /* 0xfffffff8e0e07812 */ /* 0x000fe200078ec0ff */
[----:B------:R1:W1:Y:S01]  /*13350*/  LDSM.16.M88.4 R52, [R211+0x800] ;  /* 0x00080000d334783b */ /* 0x0002620000000200 */
[----:B------:R-:W-:Y:S02]  /*13360*/  SHF.R.S32.HI R228, RZ, 0x1f, R227 ;  /* 0x0000001fffe47819 */ /* 0x000fe400000114e3 */
[----:B------:R-:W-:Y:S01]  /*13370*/  SHF.R.S32.HI R225, RZ, 0x1f, R226 ;  /* 0x0000001fffe17819 */ /* 0x000fe200000114e2 */
[----:B------:R1:W1:Y:S01]  /*13380*/  LDSM.16.M88.4 R48, [R211+0x1000] ;  /* 0x00100000d330783b */ /* 0x0002620000000200 */
[----:B------:R-:W-:Y:S01]  /*13390*/  IMAD.WIDE R12, R224, 0x2, R12 ;  /* 0x00000002e00c7825 */ /* 0x000fe200078e020c */
[----:B------:R-:W-:Y:S02]  /*133a0*/  SHF.R.S32.HI R223, RZ, 0x1f, R224 ;  /* 0x0000001fffdf7819 */ /* 0x000fe400000114e0 */
[----:B------:R-:W1:Y:S01]  /*133b0*/  LDSM.16.M88.4 R60, [R60+0x10080] ;  /* 0x010080003c3c783b */ /* 0x000e620000000200 */
[----:B------:R-:W-:-:S02]  /*133c0*/  IADD3 R203, R211, 0x800, RZ ;  /* 0x00000800d3cb7810 */ /* 0x000fc40007ffe0ff */
[----:B------:R-:W-:Y:S01]  /*133d0*/  IADD3 R202, R211, 0x1000, RZ ;  /* 0x00001000d3ca7810 */ /* 0x000fe20007ffe0ff */
[----:B------:R1:W1:Y:S04]  /*133e0*/  LDSM.16.M88.4 R44, [R212] ;  /* 0x00000000d42c783b */ /* 0x0002680000000200 */
        /* <DEDUP_REMOVED lines=8> */
[----:B------:R-:W-:Y:S02]  /*13470*/  @P2 LOP3.LUT R33, R33, 0x2, RZ, 0xfc, !PT ;  /* 0x0000000221212812 */ /* 0x000fe400078efcff */
[----:B------:R-:W-:Y:S02]  /*13480*/  ISETP.GE.AND P2, PT, R35, c[0x0][0x1d4], PT ;  /* 0x0000750023007a0c */ /* 0x000fe40003f46270 */
[----:B------:R-:W-:-:S07]  /*13490*/  LOP3.LUT R33, R33, 0xffffffef, RZ, 0xc0, !PT ;  /* 0xffffffef21217812 */ /* 0x000fce00078ec0ff */
[----:B------:R1:W-:Y:S01]  /*134a0*/  LDGSTS.E.BYPASS.LTC128B.128 [R222+0x7080], [R20.64], !P0 ;  /* 0x0708000014de7fae */ /* 0x0003e2000c101d5a */
[----:B------:R-:W-:-:S13]  /*134b0*/  ISETP.LT.OR P0, PT, R23, 0x1, P2 ;  /* 0x000000011700780c */ /* 0x000fda0001701670 */
[----:B------:R1:W-:Y:S01]  /*134c0*/  LDGSTS.E.BYPASS.LTC128B.128 [R222+0x8880], [R12.64], !P0 ;  /* 0x088800000cde7fae */ /* 0x0003e2000c101d5a */
[----:B------:R-:W-:-:S13]  /*134d0*/  ISETP.GT.AND P0, PT, R215, 0x7f, PT ;  /* 0x0000007fd700780c */ /* 0x000fda0003f04270 */
[----:B------:R-:W-:Y:S01]  /*134e0*/  @P0 LOP3.LUT R33, R33, 0x10, RZ, 0xfc, !PT ;  /* 0x0000001021210812 */ /* 0x000fe200078efcff */
[----:B------:R-:W-:Y:S05]  /*134f0*/  @P0 BRA `(.L_x_3588) ;  /* 0x0000018000000947 */ /* 0x000fea0003800000 */
[----:B--234-:R-:W-:Y:S05]  /*13500*/  BRA.DIV ~URZ, `(.L_x_3589) ;  /* 0x0000b7b27f007947 */ /* 0x01cfea000b800000 */
[----:B------:R2:W3:Y:S04]  /*13510*/  SHFL.IDX PT, R0, R15, 0x1, 0x181f ;  /* 0x00381f000f007f89 */ /* 0x0004e800000e0000 */
[----:B-1----:R2:W1:Y:S02]  /*13520*/  SHFL.IDX PT, R13, R22, 0x1, 0x181f ;  /* 0x00381f00160d7f89 */ /* 0x00246400000e0000 */
.L_x_3623:
[----:B-1----:R-:W-:-:S04]  /*13530*/  LEA R20, P0, R227, R13, 0x1 ;  /* 0x0000000de3147211 */ /* 0x002fc800078008ff */
[----:B---3--:R-:W-:Y:S02]  /*13540*/  LEA.HI.X R21, R227, R0, R228, 0x1, P0 ;  /* 0x00000000e3157211 */ /* 0x008fe400000f0ce4 */
[----:B------:R-:W-:-:S04]  /*13550*/  LEA R14, P0, R226, R13, 0x1 ;  /* 0x0000000de20e7211 */ /* 0x000fc800078008ff */
[----:B--2---:R-:W-:Y:S02]  /*13560*/  LEA.HI.X R15, R226, R0, R225, 0x1, P0 ;  /* 0x00000000e20f7211 */ /* 0x004fe400000f0ce1 */
        /* <DEDUP_REMOVED lines=17> */
.L_x_3588:
[----:B--234-:R-:W-:Y:S05]  /*13680*/  BSYNC B0 ;  /* 0x0000000000007941 */ /* 0x01cfea0003800000 */
.L_x_3587:
[----:B------:R-:W-:Y:S01]  /*13690*/  IMAD.MOV.U32 R0, RZ, RZ, 0x40 ;  /* 0x00000040ff007424 */ /* 0x000fe200078e00ff */
[----:B------:R-:W-:Y:S01]  /*136a0*/  LOP3.LUT P0, RZ, R34, 0x4, RZ, 0xc0, !PT ;  /* 0x0000000422ff7812 */ /* 0x000fe2000780c0ff */
[----:B------:R-:W0:Y:S01]  /*136b0*/  LDGDEPBAR ;  /* 0x00000000000079af */ /* 0x000e220000000000 */
[----:B------:R-:W-:Y:S01]  /*136c0*/  WARPSYNC 0xffffffff ;  /* 0xffffffff00007948 */ /* 0x000fe20003800000 */
[C---:B-1----:R-:W-:Y:S01]  /*136d0*/  HMMA.16816.F32.BF16 R24, R60.reuse, R16, RZ ;  /* 0x000000103c18723c */ /* 0x042fe200000418ff */
[----:B------:R-:W-:Y:S01]  /*136e0*/  SEL R0, R0, 0xffffffc0, !P0 ;  /* 0xffffffc000007807 */ /* 0x000fe20004000000 */
[C---:B------:R-:W-:Y:S01]  /*136f0*/  IMAD R210, R5.reuse, 0x2, R214 ;  /* 0x0000000205d27824 */ /* 0x040fe200078e02d6 */
[----:B------:R-:W-:Y:S01]  /*13700*/  UISETP.GE.AND UP0, UPT, UR13, 0x2, UPT ;  /* 0x000000020d00788c */ /* 0x000fe2000bf06270 */
[----:B------:R-:W-:Y:S01]  /*13710*/  IMAD R209, R5, 0x2, R212 ;  /* 0x0000000205d17824 */ /* 0x000fe200078e02d4 */
[----:B------:R-:W-:Y:S01]  /*13720*/  IADD3 R200, R211, 0x1800, RZ ;  /* 0x00001800d3c87810 */ /* 0x000fe20007ffe0ff */
[--C-:B------:R-:W-:Y:S01]  /*13730*/  IMAD.IADD R207, R213, 0x1, R0.reuse ;  /* 0x00000001d5cf7824 */ /* 0x100fe200078e0200 */
[----:B------:R-:W-:Y:S01]  /*13740*/  LDSM.16.M88.4 R40, [R210] ;  /* 0x00000000d228783b */ /* 0x000fe20000000200 */
[----:B------:R-:W-:Y:S01]  /*13750*/  HMMA.16816.F32.BF16 R20, R60, R18, RZ ;  /* 0x000000123c14723c */ /* 0x000fe200000418ff */
[C---:B------:R-:W-:Y:S01]  /*13760*/  IMAD.IADD R201, R211.reuse, 0x1, R0 ;  /* 0x00000001d3c97824 */ /* 0x040fe200078e0200 */
[----:B------:R-:W-:Y:S01]  /*13770*/  PLOP3.LUT P0, PT, PT, PT, UP0, 0x40, 0x0 ;  /* 0x000000000000781c */ /* 0x000fe20003f0e808 */
[----:B------:R-:W1:Y:S01]  /*13780*/  LDSM.16.M88.4 R36, [R207+0xa080] ;  /* 0x00a08000cf24783b */ /* 0x000e620000000200 */
[----:B------:R-:W-:Y:S01]  /*13790*/  IMAD.IADD R0, R64, 0x1, R6 ;  /* 0x0000000140007824 */ /* 0x000fe200078e0206 */
[----:B------:R-:W-:-:S02]  /*137a0*/  IADD3 R199, R211, 0x2000, RZ ;  /* 0x00002000d3c77810 */ /* 0x000fc40007ffe0ff */
[----:B------:R-:W2:Y:S01]  /*137b0*/  LDSM.16.M88.4 R32, [R207+0xa880] ;  /* 0x00a88000cf20783b */ /* 0x000ea20000000200 */
        /* <DEDUP_REMOVED lines=10> */
[----:B------:R-:W-:Y:S01]  /*13860*/  HMMA.16816.F32.BF16 R60, R60, R30, RZ ;  /* 0x0000001e3c3c723c */ /* 0x000fe200000418ff */
[----:B------:R-:W3:Y:S07]  /*13870*/  LDSM.16.M88.4 R28, [R207+0xb080] ;  /* 0x00b08000cf1c783b */ /* 0x000eee0000000200 */
        /* <DEDUP_REMOVED lines=8> */
[----:B------:R-:W5:Y:S04]  /*13900*/  LDSM.16.M88.4 R48, [R201+0x800] ;  /* 0x00080000c930783b */ /* 0x000f680000000200 */
[----:B------:R-:W4:Y:S03]  /*13910*/  LDSM.16.M88.4 R44, [R201+0x1000] ;  /* 0x00100000c92c783b */ /* 0x000f260000000200 */
[C---:B-1----:R-:W-:Y:S08]  /*13920*/  HMMA.16816.F32.BF16 R24, R40.reuse, R36, R24 ;  /* 0x000000242818723c */ /* 0x042ff00000041818 */
[C---:B------:R-:W-:Y:S01]  /*13930*/  HMMA.16816.F32.BF16 R20, R40.reuse, R38, R20 ;  /* 0x000000262814723c */ /* 0x040fe20000041814 */
[----:B------:R-:W-:Y:S07]  /*13940*/  LDSM.16.M88.4 R36, [R213+0xb880] ;  /* 0x00b88000d524783b */ /* 0x000fee0000000200 */
[C---:B--2---:R-:W-:Y:S08]  /*13950*/  HMMA.16816.F32.BF16 R16, R40.reuse, R32, R16 ;  /* 0x000000202810723c */ /* 0x044ff00000041810 */
[C---:B------:R-:W-:Y:S01]  /*13960*/  HMMA.16816.F32.BF16 R12, R40.reuse, R34, R12 ;  /* 0x00000022280c723c */ /* 0x040fe2000004180c */
[----:B------:R-:W-:Y:S07]  /*13970*/  LDSM.16.M88.4 R32, [R213+0xc080] ;  /* 0x00c08000d520783b */ /* 0x000fee0000000200 */
[C---:B---3--:R-:W-:Y:S08]  /*13980*/  HMMA.16816.F32.BF16 R8, R40.reuse, R28, R8 ;  /* 0x0000001c2808723c */ /* 0x048ff00000041808 */
[----:B------:R-:W-:Y:S01]  /*13990*/  HMMA.16816.F32.BF16 R60, R40, R30, R60 ;  /* 0x0000001e283c723c */ /* 0x000fe2000004183c */
[----:B------:R-:W1:Y:S04]  /*139a0*/  LDSM.16.M88.4 R40, [R214+0x4000] ;  /* 0x00400000d628783b */ /* 0x000e680000000200 */
[----:B------:R-:W2:Y:S03]  /*139b0*/  LDSM.16.M88.4 R28, [R213+0xc880] ;  /* 0x00c88000d51c783b */ /* 0x000ea60000000200 */
[C---:B----4-:R-:W-:Y:S08]  /*139c0*/  HMMA.16816.F32.BF16 R24, R56.reuse, R52, R24 ;  /* 0x000000343818723c */ /* 0x050ff00000041818 */
[C---:B------:R-:W-:Y:S01]  /*139d0*/  HMMA.16816.F32.BF16 R20, R56.reuse, R54, R20 ;  /* 0x000000363814723c */ /* 0x040fe20000041814 */
[----:B------:R-:W-:Y:S07]  /*139e0*/  LDSM.16.M88.4 R52, [R211+0x1800] ;  /* 0x00180000d334783b */ /* 0x000fee0000000200 */
[C---:B-----5:R-:W-:Y:S08]  /*139f0*/  HMMA.16816.F32.BF16 R16, R56.reuse, R48, R16 ;  /* 0x000000303810723c */ /* 0x060ff00000041810 */
[C---:B------:R-:W-:Y:S01]  /*13a00*/  HMMA.16816.F32.BF16 R12, R56.reuse, R50, R12 ;  /* 0x00000032380c723c */ /* 0x040fe2000004180c */
[----:B------:R-:W-:Y:S07]  /*13a10*/  LDSM.16.M88.4 R48, [R211+0x2000] ;  /* 0x00200000d330783b */ /* 0x000fee0000000200 */
[C---:B------:R-:W-:Y:S08]  /*13a20*/  HMMA.16816.F32.BF16 R8, R56.reuse, R44, R8 ;  /* 0x0000002c3808723c */ /* 0x040ff00000041808 */
        /* <DEDUP_REMOVED lines=9> */
[C---:B--2---:R-:W-:Y:S08]  /*13ac0*/  HMMA.16816.F32.BF16 R8, R40.reuse, R28, R8 ;  /* 0x0000001c2808723c */ /* 0x044ff00000041808 */
[----:B------:R-:W-:Y:S01]  /*13ad0*/  HMMA.16816.F32.BF16 R60, R40, R30, R60 ;  /* 0x0000001e283c723c */ /* 0x000fe2000004183c */
[----:B------:R-:W1:Y:S04]  /*13ae0*/  LDSM.16.M88.4 R40, [R210+0x4000] ;  /* 0x00400000d228783b */ /* 0x000e680000000200 */
[----:B------:R-:W2:Y:S03]  /*13af0*/  LDSM.16.M88.4 R28, [R207+0xc880] ;  /* 0x00c88000cf1c783b */ /* 0x000ea60000000200 */
[C---:B---3--:R-:W-:Y:S08]  /*13b00*/  HMMA.16816.F32.BF16 R24, R56.reuse, R52, R24 ;  /* 0x000000343818723c */ /* 0x048ff00000041818 */
[C---:B------:R-:W-:Y:S01]  /*13b10*/  HMMA.16816.F32.BF16 R20, R56.reuse, R54, R20 ;  /* 0x000000363814723c */ /* 0x040fe20000041814 */
[----:B------:R-:W-:Y:S07]  /*13b20*/  LDSM.16.M88.4 R52, [R201+0x1800] ;  /* 0x00180000c934783b */ /* 0x000fee0000000200 */
[C---:B------:R-:W-:Y:S08]  /*13b30*/  HMMA.16816.F32.BF16 R16, R56.reuse, R48, R16 ;  /* 0x000000303810723c */ /* 0x040ff00000041810 */
        /* <DEDUP_REMOVED lines=84> */
[----:B------:R-:W-:Y:S04]  /*14080*/  LDSM.16.M88.4 R44, [R209+0xc000] ;  /* 0x00c00000d12c783b */ /* 0x000fe80000000200 */
[----:B------:R-:W3:Y:S01]  /*14090*/  LDSM.16.M88.4 R56, [R201+0x4800] ;  /* 0x00480000c938783b */ /* 0x000ee20000000200 */
[----:B------:R-:W-:-:S04]  /*140a0*/  DEPBAR.LE SB0, 0x0 ;  /* 0x000080000000791a */ /* 0x000fc80000000000 */
        /* <DEDUP_REMOVED lines=28> */
[----:B------:R-:W-:Y:S01]  /*14270*/  BSSY B0, `(.L_x_3591) ;  /* 0x0000022000007945 */ /* 0x000fe20003800000 */
[----:B------:R-:W-:Y:S02]  /*14280*/  ISETP.GE.AND P1, PT, R221, c[0x0][0x1d4], PT ;  /* 0x00007500dd007a0c */ /* 0x000fe40003f26270 */
        /* <DEDUP_REMOVED lines=12> */
[C---:B------:R-:W-:Y:S02]  /*14350*/  LEA R29, P0, R28.reuse, c[0x0][0x1c8], 0x1 ;  /* 0x000072001c1d7a11 */ /* 0x040fe400078008ff */
[----:B------:R-:W-:Y:S02]  /*14360*/  IADD3 R6, -R189, 0x30, RZ ;  /* 0x00000030bd067810 */ /* 0x000fe40007ffe1ff */
[----:B------:R-:W-:Y:S02]  /*14370*/  LEA.HI.X R28, R28, c[0x0][0x1cc], R31, 0x1, P0 ;  /* 0x000073001c1c7a11 */ /* 0x000fe400000f0c1f */
        /* <DEDUP_REMOVED lines=17> */
.L_x_3592:
[----:B------:R-:W-:Y:S05]  /*14490*/  BSYNC B0 ;  /* 0x0000000000007941 */ /* 0x000fea0003800000 */
.L_x_3591:
[----:B------:R-:W-:Y:S01]  /*144a0*/  ISETP.GE.AND P0, PT, R6, 0x21, PT ;  /* 0x000000210600780c */ /* 0x000fe20003f06270 */
[----:B-1----:R-:W1:Y:S01]  /*144b0*/  SHFL.IDX PT, R28, R28, 0x1, 0x181f ;  /* 0x00381f001c1c7f89 */ /* 0x002e6200000e0000 */
[----:B------:R-:W-:Y:S03]  /*144c0*/  BSSY B0, `(.L_x_3590) ;  /* 0x0000010000007945 */ /* 0x000fe60003800000 */
[----:B------:R-:W4:Y:S08]  /*144d0*/  SHFL.IDX PT, R29, R29, 0x1, 0x181f ;  /* 0x00381f001d1d7f89 */ /* 0x000f3000000e0000 */
[----:B------:R-:W-:Y:S05]  /*144e0*/  @!P0 BRA `(.L_x_3593) ;  /* 0x000000d000008947 */ /* 0x000fea0003800000 */
[----:B--2-4-:R-:W-:-:S04]  /*144f0*/  LEA R34, P0, R188, R29, 0x1 ;  /* 0x0000001dbc227211 */ /* 0x014fc800078008ff */
[----:B-1----:R-:W-:Y:S02]  /*14500*/  LEA.HI.X R35, R188, R28, R191, 0x1, P0 ;  /* 0x0000001cbc237211 */ /* 0x002fe400000f0cbf */
[----:B------:R-:W-:-:S03]  /*14510*/  LEA R32, P0, R227, R29, 0x1 ;  /* 0x0000001de3207211 */ /* 0x000fc600078008ff */
[----:B------:R-:W-:Y:S01]  /*14520*/  @!PT LDS RZ, [RZ] ;  /* 0x00000000fffff984 */ /* 0x000fe20000000800 */
[----:B------:R1:W-:Y:S01]  /*14530*/  LDGSTS.E.BYPASS.LTC128B.128 [R222+0xb080], [R34.64], !P6 ;  /* 0x0b08000022de7fae */ /* 0x0003e2000f101d5a */
[----:B------:R-:W-:Y:S02]  /*14540*/  LEA.HI.X R33, R227, R28, R228, 0x1, P0 ;  /* 0x0000001ce3217211 */ /* 0x000fe400000f0ce4 */
[----:B---3--:R-:W-:-:S03]  /*14550*/  LEA R30, P0, R226, R29, 0x1 ;  /* 0x0000001de21e7211 */ /* 0x008fc600078008ff */
[----:B------:R1:W-:Y:S01]  /*14560*/  LDGSTS.E.BYPASS.LTC128B.128 [R222+0xc880], [R32.64], !P1 ;  /* 0x0c88000020de7fae */ /* 0x0003e2000c901d5a */
[----:B------:R-:W-:Y:S02]  /*14570*/  LEA.HI.X R31, R226, R28, R225, 0x1, P0 ;  /* 0x0000001ce21f7211 */ /* 0x000fe400000f0ce1 */
[----:B------:R-:W-:-:S03]  /*14580*/  LEA R36, P0, R224, R29, 0x1 ;  /* 0x0000001de0247211 */ /* 0x000fc600078008ff */
[----:B------:R1:W-:Y:S01]  /*14590*/  LDGSTS.E.BYPASS.LTC128B.128 [R222+0xe080], [R30.64], !P5 ;  /* 0x0e0800001ede7fae */ /* 0x0003e2000e901d5a */
[----:B------:R-:W-:-:S05]  /*145a0*/  LEA.HI.X R37, R224, R28, R223, 0x1, P0 ;  /* 0x0000001ce0257211 */ /* 0x000fca00000f0cdf */
[----:B------:R1:W-:Y:S04]  /*145b0*/  LDGSTS.E.BYPASS.LTC128B.128 [R222+0xf880], [R36.64], !P4 ;  /* 0x0f88000024de7fae */ /* 0x0003e8000e101d5a */
.L_x_3593:
[----:B------:R-:W-:Y:S05]  /*145c0*/  BSYNC B0 ;  /* 0x0000000000007941 */ /* 0x000fea0003800000 */
.L_x_3590:
[----:B-1----:R-:W-:Y:S01]  /*145d0*/  LOP3.LUT R28, R4, 0xffffffe0, RZ, 0xc0, !PT ;  /* 0xffffffe0041c7812 */ /* 0x002fe200078ec0ff */
[----:B------:R-:W-:Y:S01]  /*145e0*/  IMAD.SHL.U32 R208, R0, 0x2, RZ ;  /* 0x0000000200d07824 */ /* 0x000fe200078e00ff */
[----:B------:R-:W-:Y:S01]  /*145f0*/  LEA.HI R6, R2, R215, RZ, 0x2 ;  /* 0x000000d702067211 */ /* 0x000fe200078f10ff */
[----:B------:R-:W-:Y:S01]  /*14600*/  @UP2 USHF.L.U32 UR17, UR17, 0x7, URZ ;  /* 0x0000000711112899 */ /* 0x000fe2000800063f */
[----:B---3--:R-:W-:Y:S01]  /*14610*/  SHF.R.S32.HI R30, RZ, 0x1f, R3 ;  /* 0x0000001fff1e7819 */ /* 0x008fe20000011403 */
[----:B------:R-:W-:Y:S01]  /*14620*/  IMAD.IADD R28, R215, 0x1, -R28 ;  /* 0x00000001d71c7824 */ /* 0x000fe200078e0a1c */
[----:B------:R-:W-:Y:S01]  /*14630*/  LOP3.LUT R6, R6, 0xfffffffc, RZ, 0xc0, !PT ;  /* 0xfffffffc06067812 */ /* 0x000fe200078ec0ff */
[--C-:B------:R-:W-:Y:S01]  /*14640*/  IMAD R206, R7, 0x2, R208.reuse ;  /* 0x0000000207ce7824 */ /* 0x100fe200078e02d0 */
[----:B------:R-:W-:Y:S01]  /*14650*/  LEA.HI R30, R30, R3, RZ, 0x3 ;  /* 0x000000031e1e7211 */ /* 0x000fe200078f18ff */
[----:B------:R-:W-:Y:S01]  /*14660*/  IMAD R205, R5, 0x2, R208 ;  /* 0x0000000205cd7824 */ /* 0x000fe200078e02d0 */
[----:B----4-:R-:W-:Y:S01]  /*14670*/  SHF.R.S32.HI R29, RZ, 0x1f, R28 ;  /* 0x0000001fff1d7819 */ /* 0x010fe2000001141c */
[----:B------:R-:W-:Y:S01]  /*14680*/  IMAD.IADD R6, R215, 0x1, -R6 ;  /* 0x00000001d7067824 */ /* 0x000fe200078e0a06 */
[----:B------:R-:W-:Y:S01]  /*14690*/  LOP3.LUT R30, R30, 0xffffff8, RZ, 0xc0, !PT ;  /* 0x0ffffff81e1e7812 */ /* 0x000fe200078ec0ff */
[----:B------:R-:W-:Y:S01]  /*146a0*/  LDSM.16.MT88.4 R140, [R206+0x4080] ;  /* 0x00408000ce8c783b */ /* 0x000fe20000004200 */
[----:B------:R-:W-:Y:S01]  /*146b0*/  LEA.HI R4, R29, R28, RZ, 0x2 ;  /* 0x0000001c1d047211 */ /* 0x000fe200078f10ff */
[----:B------:R-:W-:Y:S01]  /*146c0*/  IMAD R204, R5, 0x2, R206 ;  /* 0x0000000205cc7824 */ /* 0x000fe200078e02ce */
[----:B------:R-:W-:Y:S01]  /*146d0*/  LEA.HI R2, R6, R6, RZ, 0x1 ;  /* 0x0000000606027211 */ /* 0x000fe200078f08ff */
[----:B------:R-:W-:Y:S01]  /*146e0*/  IMAD.IADD R30, R3, 0x1, -R30 ;  /* 0x00000001031e7824 */ /* 0x000fe200078e0a1e */
[----:B------:R-:W-:Y:S01]  /*146f0*/  LEA.HI.SX32 R3, R4, UR18, 0x1e ;  /* 0x0000001204037c11 */ /* 0x000fe2000f8ff2ff */
[----:B------:R-:W-:Y:S01]  /*14700*/  LDSM.16.MT88.4 R132, [R208+0x4080] ;  /* 0x00408000d084783b */ /* 0x000fe20000004200 */
[----:B------:R-:W-:Y:S01]  /*14710*/  LOP3.LUT R29, R2, 0x1ffffffe, RZ, 0xc0, !PT ;  /* 0x1ffffffe021d7812 */ /* 0x000fe200078ec0ff */
[----:B------:R-:W-:Y:S01]  /*14720*/  ULDC.64 UR4, c[0x0][0x2c8] ;  /* 0x0000b20000047ab9 */ /* 0x000fe20000000a00 */
[----:B------:R-:W-:Y:S01]  /*14730*/  PLOP3.LUT P0, PT, PT, PT, UP2, 0x80, 0x0 ;  /* 0x000000000000781c */ /* 0x000fe20003f0f028 */
[----:B------:R-:W-:Y:S01]  /*14740*/  IMAD R3, R30, 0x10, R3 ;  /* 0x000000101e037824 */ /* 0x000fe200078e0203 */
[----:B------:R-:W-:Y:S01]  /*14750*/  LDSM.16.MT88.4 R148, [R205+0x4080] ;  /* 0x00408000cd94783b */ /* 0x000fe20000004200 */
[----:B------:R-:W-:Y:S01]  /*14760*/  IMAD.IADD R190, R6, 0x1, -R29 ;  /* 0x0000000106be7824 */ /* 0x000fe200078e0a1d */
[----:B------:R-:W-:-:S02]  /*14770*/  UIMAD.WIDE.U32 UR30, UR17, UR4, URZ ;  /* 0x00000004111e72a5 */ /* 0x000fc4000f8e003f */
[----:B--2---:R-:W-:Y:S01]  /*14780*/  LDSM.16.MT88.4 R32, [R204+0x4080] ;  /* 0x00408000cc20783b */ /* 0x004fe20000004200 */
[----:B------:R-:W-:Y:S01]  /*14790*/  IMAD R190, R190, 0x8, R3 ;  /* 0x00000008bebe7824 */ /* 0x000fe200078e0203 */
[----:B------:R-:W-:Y:S01]  /*147a0*/  LOP3.LUT R3, R4, 0x7ffffffc, RZ, 0xc0, !PT ;  /* 0x7ffffffc04037812 */ /* 0x000fe200078ec0ff */
[----:B------:R-:W-:Y:S01]  /*147b0*/  UIADD3 UR13, UR13, -0x2, URZ ;  /* 0xfffffffe0d0d7890 */ /* 0x000fe2000fffe03f */
[----:B------:R-:W-:Y:S01]  /*147c0*/  LDSM.16.MT88.4 R40, [R208+0x5880] ;  /* 0x00588000d028783b */ /* 0x000fe20000004200 */
[----:B------:R-:W-:Y:S01]  /*147d0*/  IMAD.MOV.U32 R6, RZ, RZ, R190 ;  /* 0x000000ffff067224 */ /* 0x000fe200078e00be */
[----:B------:R-:W-:Y:S01]  /*147e0*/  @UP2 UMOV UR17, UR31 ;  /* 0x0000001f00112c82 */ /* 0x000fe20008000000 */
[----:B------:R-:W-:Y:S01]  /*147f0*/  @P0 IMAD.HI.U32 R2, R190, c[0x0][0x2c8], RZ ;  /* 0x0000b200be020a27 */ /* 0x000fe200078e00ff */
[----:B------:R-:W-:Y:S01]  /*14800*/  PLOP3.LUT P0, PT, PT, PT, UP2, 0x80, 0x0 ;  /* 0x000000000000781c */ /* 0x000fe20003f0f028 */
[----:B------:R-:W-:Y:S01]  /*14810*/  LDSM.16.MT88.4 R48, [R206+0x5880] ;  /* 0x00588000ce30783b */ /* 0x000fe20000004200 */
[----:B------:R-:W-:Y:S01]  /*14820*/  @UP2 USHF.R.U32.HI UR18, URZ, UR5, UR17 ;  /* 0x000000053f122299 */ /* 0x000fe20008011611 */
[----:B------:R-:W-:-:S02]  /*14830*/  IMAD.IADD R230, R28, 0x1, -R3 ;  /* 0x000000011ce67824 */ /* 0x000fc400078e0a03 */
[----:B------:R-:W-:Y:S01]  /*14840*/  IMAD.U32 R3, RZ, RZ, UR20 ;  /* 0x00000014ff037e24 */ /* 0x000fe2000f8e00ff */
[----:B------:R-:W-:Y:S01]  /*14850*/  LDSM.16.MT88.4 R56, [R205+0x5880] ;  /* 0x00588000cd38783b */ /* 0x000fe20000004200 */
[----:B------:R-:W-:Y:S01]  /*14860*/  IMAD.SHL.U32 R230, R230, 0x2, RZ ;  /* 0x00000002e6e67824 */ /* 0x000fe200078e00ff */
[----:B------:R-:W-:Y:S02]  /*14870*/  UIADD3 UR18, UR18, UR14, -UR21 ;  /* 0x0000000e12127290 */ /* 0x000fe4000fffe815 */
[----:B------:R-:W-:Y:S02]  /*14880*/  LDSM.16.MT88.4 R64, [R204+0x5880] ;  /* 0x00588000cc40783b */ /* 0x000fe40000004200 */
[C---:B------:R-:W-:Y:S01]  /*14890*/  IADD3 R3, -R230.reuse, 0x1, R3 ;  /* 0x00000001e6037810 */ /* 0x040fe20007ffe103 */
[----:B------:R-:W-:Y:S01]  /*148a0*/  UIMAD.WIDE UR4, UR18, 0x2aaaaaab, URZ ;  /* 0x2aaaaaab120478a5 */ /* 0x000fe2000f8e023f */
[----:B------:R-:W-:Y:S01]  /*148b0*/  @P0 SHF.R.U32.HI R6, RZ, c[0x0][0x2cc], R2 ;  /* 0x0000b300ff060a19 */ /* 0x000fe20000011602 */
[----:B------:R-:W-:Y:S01]  /*148c0*/  LDSM.16.MT88.4 R72, [R208+0x7080] ;  /* 0x00708000d048783b */ /* 0x000fe20000004200 */
[----:B------:R-:W-:Y:S01]  /*148d0*/  IADD3 R3, R3, -UR21, RZ ;  /* 0x8000001503037c10 */ /* 0x000fe2000fffe0ff */
[----:B------:R-:W-:Y:S01]  /*148e0*/  USHF.R.U32.HI UR4, URZ, 0x1f, UR5 ;  /* 0x0000001f3f047899 */ /* 0x000fe20008011605 */
[----:B------:R-:W-:Y:S01]  /*148f0*/  IADD3 R4, -R230, UR20, RZ ;  /* 0x00000014e6047c10 */ /* 0x000fe2000fffe1ff */
[----:B------:R-:W1:Y:S02]  /*14900*/  SHFL.IDX PT, R2, R6, RZ, 0x1c1f ;  /* 0x001c1fff06027589 */ /* 0x000e6400000e0000 */
[----:B------:R-:W-:-:S02]  /*14910*/  ULEA.HI.SX32 UR4, UR5, UR4, 0x1d ;  /* 0x0000000405047291 */ /* 0x000fc4000f8fea3f */
[----:B------:R-:W2:Y:S04]  /*14920*/  SHFL.IDX PT, R6, R6, 0x1, 0x1c1f ;  /* 0x003c1f0006067f89 */ /* 0x000ea800000e0000 */
[----:B------:R-:W-:Y:S04]  /*14930*/  LDSM.16.MT88.4 R80, [R206+0x7080] ;  /* 0x00708000ce50783b */ /* 0x000fe80000004200 */
[----:B------:R-:W-:Y:S04]  /*14940*/  LDSM.16.MT88.4 R88, [R205+0x7080] ;  /* 0x00708000cd58783b */ /* 0x000fe80000004200 */
[----:B------:R-:W-:Y:S04]  /*14950*/  LDSM.16.MT88.4 R96, [R204+0x7080] ;  /* 0x00708000cc60783b */ /* 0x000fe80000004200 */
[----:B------:R-:W-:Y:S01]  /*14960*/  LDSM.16.MT88.4 R104, [R208+0x8880] ;  /* 0x00888000d068783b */ /* 0x000fe20000004200 */
[----:B-1----:R-:W-:-:S03]  /*14970*/  IMAD.IADD R29, R3, 0x1, R2 ;  /* 0x00000001031d7824 */ /* 0x002fc600078e0202 */
[----:B------:R-:W-:Y:S01]  /*14980*/  LDSM.16.MT88.4 R112, [R206+0x8880] ;  /* 0x00888000ce70783b */ /* 0x000fe20000004200 */
[----:B--2---:R-:W-:Y:S01]  /*14990*/  IMAD.IADD R3, R3, 0x1, R6 ;  /* 0x0000000103037824 */ /* 0x004fe200078e0206 */
[C---:B------:R-:W-:Y:S02]  /*149a0*/  IMNMX R29, R4.reuse, R29, PT ;  /* 0x0000001d041d7217 */ /* 0x040fe40003800200 */
[----:B------:R-:W-:Y:S02]  /*149b0*/  LDSM.16.MT88.4 R120, [R205+0x8880] ;  /* 0x00888000cd78783b */ /* 0x000fe40000004200 */
[C---:B------:R-:W-:Y:S02]  /*149c0*/  ISETP.GT.AND P0, PT, R29.reuse, RZ, PT ;  /* 0x000000ff1d00720c */ /* 0x040fe40003f04270 */
[----:B------:R-:W-:Y:S01]  /*149d0*/  LDSM.16.MT88.4 R164, [R205+0x6080] ;  /* 0x00608000cda4783b */ /* 0x000fe20000004200 */
[----:B------:R-:W-:Y:S02]  /*149e0*/  IMNMX R3, R4, R3, PT ;  /* 0x0000000304037217 */ /* 0x000fe40003800200 */
[----:B------:R-:W-:Y:S01]  /*149f0*/  FSEL R24, R24, -INF , P0 ;  /* 0xff80000018187808 */ /* 0x000fe20000000000 */
[----:B------:R-:W-:Y:S01]  /*14a00*/  LDSM.16.MT88.4 R172, [R208+0x6080] ;  /* 0x00608000d0ac783b */ /* 0x000fe20000004200 */
[----:B------:R-:W-:-:S03]  /*14a10*/  ISETP.GT.AND P0, PT, R29, 0x1, PT ;  /* 0x000000011d00780c */ /* 0x000fc60003f04270 */
[----:B------:R-:W-:Y:S01]  /*14a20*/  LDSM.16.MT88.4 R168, [R206+0x6080] ;  /* 0x00608000cea8783b */ /* 0x000fe20000004200 */
[----:B------:R-:W-:Y:S02]  /*14a30*/  FSEL R2, R25, -INF , P0 ;  /* 0xff80000019027808 */ /* 0x000fe40000000000 */
[C---:B------:R-:W-:Y:S01]  /*14a40*/  ISETP.GT.AND P0, PT, R3.reuse, RZ, PT ;  /* 0x000000ff0300720c */ /* 0x040fe20003f04270 */
[----:B------:R-:W-:Y:S03]  /*14a50*/  LDSM.16.MT88.4 R160, [R204+0x6080] ;  /* 0x00608000cca0783b */ /* 0x000fe60000004200 */
[----:B------:R-:W-:Y:S01]  /*14a60*/  FSEL R26, R26, -INF , P0 ;  /* 0xff8000001a1a7808 */ /* 0x000fe20000000000 */
[----:B------:R-:W0:Y:S01]  /*14a70*/  LDGDEPBAR ;  /* 0x00000000000079af */ /* 0x000e220000000000 */
        /* <DEDUP_REMOVED lines=38> */
[----:B------:R-:W-:-:S02]  /*14ce0*/  FSEL R235, R11, -INF , P0 ;  /* 0xff8000000beb7808 */ /* 0x000fc40000000000 */
[----:B------:R-:W-:Y:S02]  /*14cf0*/  FMNMX.FTZ R9, R6, R9, !PT ;  /* 0x0000000906097209 */ /* 0x000fe40007810000 */
[C---:B------:R-:W-:Y:S02]  /*14d00*/  ISETP.GT.AND P0, PT, R29.reuse, 0x28, PT ;  /* 0x000000281d00780c */ /* 0x040fe40003f04270 */
[----:B------:R-:W-:Y:S02]  /*14d10*/  FMNMX.FTZ R9, R4, R9, !PT ;  /* 0x0000000904097209 */ /* 0x000fe40007810000 */
[----:B------:R-:W-:Y:S02]  /*14d20*/  FSEL R234, R60, -INF , P0 ;  /* 0xff8000003cea7808 */ /* 0x000fe40000000000 */
[----:B------:R-:W-:Y:S02]  /*14d30*/  FMNMX.FTZ R9, R12, R9, !PT ;  /* 0x000000090c097209 */ /* 0x000fe40007810000 */
[----:B------:R-:W-:-:S02]  /*14d40*/  ISETP.GT.AND P0, PT, R29, 0x29, PT ;  /* 0x000000291d00780c */ /* 0x000fc40003f04270 */
[----:B------:R-:W-:Y:S02]  /*14d50*/  FMNMX.FTZ R9, R186, R9, !PT ;  /* 0x00000009ba097209 */ /* 0x000fe40007810000 */
[----:B------:R-:W-:Y:S02]  /*14d60*/  FMNMX.FTZ R8, R21, R8, !PT ;  /* 0x0000000815087209 */ /* 0x000fe40007810000 */
[----:B------:R-:W-:Y:S02]  /*14d70*/  FMNMX.FTZ R9, R236, R9, !PT ;  /* 0x00000009ec097209 */ /* 0x000fe40007810000 */
[----:B------:R-:W-:Y:S02]  /*14d80*/  FSEL R232, R61, -INF , P0 ;  /* 0xff8000003de87808 */ /* 0x000fe40000000000 */
[----:B------:R-:W-:Y:S02]  /*14d90*/  FMNMX.FTZ R9, R234, R9, !PT ;  /* 0x00000009ea097209 */ /* 0x000fe40007810000 */
[----:B------:R-:W-:-:S02]  /*14da0*/  FMNMX.FTZ R8, R23, R8, !PT ;  /* 0x0000000817087209 */ /* 0x000fc40007810000 */
[----:B------:R-:W-:Y:S02]  /*14db0*/  FMNMX.FTZ R9, R232, R9, !PT ;  /* 0x00000009e8097209 */ /* 0x000fe40007810000 */
[----:B------:R-:W-:Y:S02]  /*14dc0*/  FMNMX.FTZ R8, R17, R8, !PT ;  /* 0x0000000811087209 */ /* 0x000fe40007810000 */
[----:B------:R-:W-:Y:S01]  /*14dd0*/  ISETP.GT.AND P0, PT, R3, 0x28, PT ;  /* 0x000000280300780c */ /* 0x000fe20003f04270 */
[----:B------:R-:W1:Y:S01]  /*14de0*/  SHFL.BFLY PT, R10, R9, 0x2, 0x1f ;  /* 0x0c401f00090a7f89 */ /* 0x000e6200000e0000 */
[----:B------:R-:W-:Y:S02]  /*14df0*/  FMNMX.FTZ R8, R19, R8, !PT ;  /* 0x0000000813087209 */ /* 0x000fe40007810000 */
[----:B------:R-:W-:Y:S02]  /*14e00*/  FSEL R233, R62, -INF , P0 ;  /* 0xff8000003ee97808 */ /* 0x000fe40000000000 */
[----:B------:R-:W-:-:S02]  /*14e10*/  FMNMX.FTZ R8, R13, R8, !PT ;  /* 0x000000080d087209 */ /* 0x000fc40007810000 */
[----:B------:R-:W-:Y:S02]  /*14e20*/  ISETP.GT.AND P0, PT, R3, 0x29, PT ;  /* 0x000000290300780c */ /* 0x000fe40003f04270 */
[----:B------:R-:W-:Y:S02]  /*14e30*/  FMNMX.FTZ R8, R15, R8, !PT ;  /* 0x000000080f087209 */ /* 0x000fe40007810000 */
[----:B------:R-:W-:Y:S02]  /*14e40*/  FSEL R231, R63, -INF , P0 ;  /* 0xff8000003fe77808 */ /* 0x000fe40000000000 */
        /* <DEDUP_REMOVED lines=20> */
[----:B------:R-:W2:Y:S01]  /*14f90*/  LDSM.16.MT88.4 R4, [R204+0x8880] ;  /* 0x00888000cc04783b */ /* 0x000ea20000004200 */
[--C-:B------:R-:W-:Y:S02]  /*14fa0*/  FFMA.FTZ R2, R16, c[0x0][0x2d0], -R241.reuse ;  /* 0x0000b40010027a23 */ /* 0x100fe400000108f1 */
[----:B------:R-:W3:Y:S01]  /*14fb0*/  MUFU.EX2 R178, R178 ;  /* 0x000000b200b27308 */ /* 0x000ee20000000800 */
[--C-:B------:R-:W-:Y:S01]  /*14fc0*/  FFMA.FTZ R177, R12, c[0x0][0x2d0], -R241.reuse ;  /* 0x0000b4000cb17a23 */ /* 0x100fe200000108f1 */
[----:B-1----:R-:W-:Y:S01]  /*14fd0*/  FMNMX.FTZ R157, R157, R8, !PT ;  /* 0x000000089d9d7209 */ /* 0x002fe20007810000 */
[--C-:B------:R-:W-:Y:S01]  /*14fe0*/  FFMA.FTZ R186, R186, c[0x0][0x2d0], -R241.reuse ;  /* 0x0000b400baba7a23 */ /* 0x100fe200000108f1 */
[----:B------:R-:W1:Y:S01]  /*14ff0*/  LDSM.16.MT88.4 R8, [R206+0x4880] ;  /* 0x00488000ce08783b */ /* 0x000e620000004200 */
[--C-:B------:R-:W-:Y:S01]  /*15000*/  FFMA.FTZ R239, R236, c[0x0][0x2d0], -R241.reuse ;  /* 0x0000b400ecef7a23 */ /* 0x100fe200000108f1 */
[C---:B------:R-:W-:Y:S01]  /*15010*/  FSETP.NEU.FTZ.AND P0, PT, R157.reuse, -INF , PT ;  /* 0xff8000009d00780b */ /* 0x040fe20003f1d000 */
[----:B------:R-:W-:Y:S01]  /*15020*/  FMUL.FTZ R184, R157, c[0x0][0x2d0] ;  /* 0x0000b4009db87a20 */ /* 0x000fe20000410000 */
[----:B------:R-:W-:Y:S01]  /*15030*/  MUFU.EX2 R181, R181 ;  /* 0x000000b500b57308 */ /* 0x000fe20000000800 */
[----:B------:R-:W-:-:S02]  /*15040*/  FFMA.FTZ R234, R234, c[0x0][0x2d0], -R241 ;  /* 0x0000b400eaea7a23 */ /* 0x000fc400000108f1 */
[----:B------:R-:W-:Y:S01]  /*15050*/  FFMA.FTZ R241, R232, c[0x0][0x2d0], -R241 ;  /* 0x0000b400e8f17a23 */ /* 0x000fe200000108f1 */
[----:B------:R-:W-:Y:S02]  /*15060*/  FSEL R184, R184, RZ, P0 ;  /* 0x000000ffb8b87208 */ /* 0x000fe40000000000 */
[----:B---3--:R-:W-:Y:S02]  /*15070*/  F2FP.BF16.PACK_AB R128, R178, R183 ;  /* 0x000000b7b280723e */ /* 0x008fe400000010ff */
[----:B------:R-:W3:Y:S01]  /*15080*/  MUFU.EX2 R156, R156 ;  /* 0x0000009c009c7308 */ /* 0x000ee20000000800 */
[--C-:B------:R-:W-:Y:S02]  /*15090*/  FFMA.FTZ R176, R26, c[0x0][0x2d0], -R184.reuse ;  /* 0x0000b4001ab07a23 */ /* 0x100fe400000108b8 */
[--C-:B------:R-:W-:Y:S02]  /*150a0*/  FFMA.FTZ R185, R27, c[0x0][0x2d0], -R184.reuse ;  /* 0x0000b4001bb97a23 */ /* 0x100fe400000108b8 */
[--C-:B------:R-:W-:Y:S01]  /*150b0*/  FFMA.FTZ R159, R21, c[0x0][0x2d0], -R184.reuse ;  /* 0x0000b400159f7a23 */ /* 0x100fe200000108b8 */
[----:B------:R-:W-:Y:S01]  /*150c0*/  LDSM.16.MT88.4 R24, [R206+0x7880] ;  /* 0x00788000ce18783b */ /* 0x000fe20000004200 */
[--C-:B------:R-:W-:Y:S01]  /*150d0*/  FFMA.FTZ R158, R23, c[0x0][0x2d0], -R184.reuse ;  /* 0x0000b400179e7a23 */ /* 0x100fe200000108b8 */
[----:B------:R-:W-:Y:S01]  /*150e0*/  MUFU.EX2 R176, R176 ;  /* 0x000000b000b07308 */ /* 0x000fe20000000800 */
[--C-:B------:R-:W-:Y:S01]  /*150f0*/  FFMA.FTZ R229, R17, c[0x0][0x2d0], -R184.reuse ;  /* 0x0000b40011e57a23 */ /* 0x100fe200000108b8 */
[----:B------:R-:W-:Y:S01]  /*15100*/  LDSM.16.MT88.4 R20, [R208+0x4880] ;  /* 0x00488000d014783b */ /* 0x000fe20000004200 */
[----:B------:R-:W-:-:S02]  /*15110*/  FFMA.FTZ R182, R19, c[0x0][0x2d0], -R184 ;  /* 0x0000b40013b67a23 */ /* 0x000fc400000108b8 */
[--C-:B------:R-:W-:Y:S01]  /*15120*/  FFMA.FTZ R187, R13, c[0x0][0x2d0], -R184.reuse ;  /* 0x0000b4000dbb7a23 */ /* 0x100fe200000108b8 */
[----:B------:R-:W-:Y:S01]  /*15130*/  LDSM.16.MT88.4 R16, [R205+0x4880] ;  /* 0x00488000cd10783b */ /* 0x000fe20000004200 */
[--C-:B------:R-:W-:Y:S01]  /*15140*/  FFMA.FTZ R180, R15, c[0x0][0x2d0], -R184.reuse ;  /* 0x0000b4000fb47a23 */ /* 0x100fe200000108b8 */
[----:B------:R-:W4:Y:S01]  /*15150*/  MUFU.EX2 R185, R185 ;  /* 0x000000b900b97308 */ /* 0x000f220000000800 */
[----:B---3--:R-:W-:Y:S01]  /*15160*/  F2FP.BF16.PACK_AB R130, R156, R181 ;  /* 0x000000b59c82723e */ /* 0x008fe200000010ff */
[----:B------:R-:W3:Y:S01]  /*15170*/  LDSM.16.MT88.4 R12, [R204+0x4880] ;  /* 0x00488000cc0c783b */ /* 0x000ee20000004200 */
[--C-:B------:R-:W-:Y:S02]  /*15180*/  FFMA.FTZ R232, R237, c[0x0][0x2d0], -R184.reuse ;  /* 0x0000b400ede87a23 */ /* 0x100fe400000108b8 */
[--C-:B------:R-:W-:Y:S02]  /*15190*/  FFMA.FTZ R235, R235, c[0x0][0x2d0], -R184.reuse ;  /* 0x0000b400ebeb7a23 */ /* 0x100fe400000108b8 */
[--C-:B------:R-:W-:Y:S01]  /*151a0*/  FFMA.FTZ R233, R233, c[0x0][0x2d0], -R184.reuse ;  /* 0x0000b400e9e97a23 */ /* 0x100fe200000108b8 */
[----:B------:R-:W-:Y:S01]  /*151b0*/  MUFU.EX2 R159, R159 ;  /* 0x0000009f009f7308 */ /* 0x000fe20000000800 */
[----:B------:R-:W-:-:S02]  /*151c0*/  FFMA.FTZ R184, R231, c[0x0][0x2d0], -R184 ;  /* 0x0000b400e7b87a23 */ /* 0x000fc400000108b8 */
[----:B------:R-:W-:-:S04]  /*151d0*/  FADD.FTZ R178, R183, R178 ;  /* 0x000000b2b7b27221 */ /* 0x000fc80000010000 */
[----:B------:R-:W-:Y:S01]  /*151e0*/  FADD.FTZ R181, R181, R178 ;  /* 0x000000b2b5b57221 */ /* 0x000fe20000010000 */
[----:B------:R-:W5:Y:S01]  /*151f0*/  MUFU.EX2 R158, R158 ;  /* 0x0000009e009e7308 */ /* 0x000f620000000800 */
[----:B----4-:R-:W-:Y:S01]  /*15200*/  F2FP.BF16.PACK_AB R129, R185, R176 ;  /* 0x000000b0b981723e */ /* 0x010fe200000010ff */
[----:B------:R-:W-:Y:S02]  /*15210*/  FADD.FTZ R176, R176, R185 ;  /* 0x000000b9b0b07221 */ /* 0x000fe40000010000 */
[----:B------:R-:W-:-:S04]  /*15220*/  FADD.FTZ R181, R156, R181 ;  /* 0x000000b59cb57221 */ /* 0x000fc80000010000 */
[----:B------:R-:W-:Y:S01]  /*15230*/  MUFU.EX2 R2, R2 ;  /* 0x0000000200027308 */ /* 0x000fe20000000800 */
[----:B-----5:R-:W-:-:S07]  /*15240*/  F2FP.BF16.PACK_AB R131, R158, R159 ;  /* 0x0000009f9e83723e */ /* 0x020fce00000010ff */
[----:B------:R-:W4:Y:S01]  /*15250*/  MUFU.EX2 R179, R179 ;  /* 0x000000b300b37308 */ /* 0x000f220000000800 */
        /* <DEDUP_REMOVED lines=47> */
[----:B----4-:R-:W-:Y:S01]  /*15550*/  F2FP.BF16.PACK_AB R4, R179, R2 ;  /* 0x00000002b304723e */ /* 0x010fe200000010ff */
        /* <DEDUP_REMOVED lines=15> */
[C---:B---3--:R-:W-:Y:S08]  /*15650*/  HMMA.16816.F32.BF16 R28, R4.reuse, R12, R28 ;  /* 0x0000000c041c723c */ /* 0x048ff0000004181c */
        /* <DEDUP_REMOVED lines=9> */
[C---:B------:R-:W-:Y:S01]  /*156f0*/  HMMA.16816.F32.BF16 R148, R4.reuse, R18, R148 ;  /* 0x000000120494723c */ /* 0x040fe20000041894 */
[----:B------:R-:W3:Y:S07]  /*15700*/  LDSM.16.MT88.4 R16, [R208+0x9080] ;  /* 0x00908000d010783b */ /* 0x000eee0000004200 */
        /* <DEDUP_REMOVED lines=17> */
[----:B------:R-:W4:Y:S07]  /*15820*/  LDSM.16.MT88.4 R160, [R208+0x5080] ;  /* 0x00508000d0a0783b */ /* 0x000f2e0000004200 */
        /* <DEDUP_REMOVED lines=13> */
[----:B------:R-:W-:Y:S01]  /*15900*/  HMMA.16816.F32.BF16 R128, R4, R166, R128 ;  /* 0x000000a60480723c */ /* 0x000fe20000041880 */
[----:B------:R-:W-:Y:S06]  /*15910*/  LDSM.16.MT88.4 R164, [R206+0x8080] ;  /* 0x00808000cea4783b */ /* 0x000fec0000004200 */
[----:B------:R-:W-:Y:S01]  /*15920*/  F2FP.BF16.PACK_AB R4, R239, R186 ;  /* 0x000000baef04723e */ /* 0x000fe200000010ff */
[----:B------:R-:W-:Y:S01]  /*15930*/  FADD.FTZ R186, R186, R177 ;  /* 0x000000b1baba7221 */ /* 0x000fe20000010000 */
[----:B------:R-:W-:Y:S01]  /*15940*/  F2FP.BF16.PACK_AB R5, R235, R232 ;  /* 0x000000e8eb05723e */ /* 0x000fe200000010ff */
[----:B------:R-:W-:Y:S01]  /*15950*/  FADD.FTZ R232, R232, R187 ;  /* 0x000000bbe8e87221 */ /* 0x000fe20000010000 */
[----:B------:R-:W-:Y:S01]  /*15960*/  F2FP.BF16.PACK_AB R6, R241, R234 ;  /* 0x000000eaf106723e */ /* 0x000fe200000010ff */
[----:B------:R-:W-:Y:S01]  /*15970*/  FADD.FTZ R239, R239, R186 ;  /* 0x000000baefef7221 */ /* 0x000fe20000010000 */
[----:B------:R-:W-:Y:S01]  /*15980*/  F2FP.BF16.PACK_AB R7, R184, R233 ;  /* 0x000000e9b807723e */ /* 0x000fe200000010ff */
[----:B------:R-:W-:-:S02]  /*15990*/  FADD.FTZ R232, R235, R232 ;  /* 0x000000e8ebe87221 */ /* 0x000fc40000010000 */
[----:B------:R-:W-:Y:S02]  /*159a0*/  FADD.FTZ R234, R234, R239 ;  /* 0x000000efeaea7221 */ /* 0x000fe40000010000 */
[----:B------:R-:W-:Y:S01]  /*159b0*/  FADD.FTZ R229, R233, R232 ;  /* 0x000000e8e9e57221 */ /* 0x000fe20000010000 */
[----:B------:R-:W-:Y:S01]  /*159c0*/  IMNMX R232, RZ, UR4, !PT ;  /* 0x00000004ffe87c17 */ /* 0x000fe2000f800200 */
[----:B-1----:R-:W-:Y:S01]  /*159d0*/  HMMA.16816.F32.BF16 R144, R4, R8, R144 ;  /* 0x000000080490723c */ /* 0x002fe20000041890 */
[----:B------:R-:W-:Y:S02]  /*159e0*/  FADD.FTZ R231, R241, R234 ;  /* 0x000000eaf1e77221 */ /* 0x000fe40000010000 */
[----:B------:R-:W-:Y:S01]  /*159f0*/  ISETP.LE.AND P0, PT, R232, UR13, PT ;  /* 0x0000000de8007c0c */ /* 0x000fe2000bf03270 */
[----:B------:R-:W-:-:S04]  /*15a00*/  FADD.FTZ R229, R184, R229 ;  /* 0x000000e5b8e57221 */ /* 0x000fc80000010000 */
        /* <DEDUP_REMOVED lines=29> */
[C---:B------:R-:W-:Y:S08]  /*15be0*/  HMMA.16816.F32.BF16 R96, R4.reuse, R26, R96 ;  /* 0x0000001a0460723c */ /* 0x040ff00000041860 */
[C---:B------:R-:W-:Y:S08]  /*15bf0*/  HMMA.16816.F32.BF16 R100, R4.reuse, R20, R100 ;  /* 0x000000140464723c */ /* 0x040ff00000041864 */
[C---:B------:R-:W-:Y:S08]  /*15c00*/  HMMA.16816.F32.BF16 R104, R4.reuse, R22, R104 ;  /* 0x000000160468723c */ /* 0x040ff00000041868 */
[C---:B---3--:R-:W-:Y:S08]  /*15c10*/  HMMA.16816.F32.BF16 R108, R4.reuse, R16, R108 ;  /* 0x00000010046c723c */ /* 0x048ff0000004186c */
[C---:B------:R-:W-:Y:S08]  /*15c20*/  HMMA.16816.F32.BF16 R112, R4.reuse, R18, R112 ;  /* 0x000000120470723c */ /* 0x040ff00000041870 */
[C---:B--2---:R-:W-:Y:S08]  /*15c30*/  HMMA.16816.F32.BF16 R116, R4.reuse, R12, R116 ;  /* 0x0000000c0474723c */ /* 0x044ff00000041874 */
[C---:B------:R-:W-:Y:S08]  /*15c40*/  HMMA.16816.F32.BF16 R120, R4.reuse, R14, R120 ;  /* 0x0000000e0478723c */ /* 0x040ff00000041878 */
[C---:B-1----:R-:W-:Y:S08]  /*15c50*/  HMMA.16816.F32.BF16 R124, R4.reuse, R8, R124 ;  /* 0x00000008047c723c */ /* 0x042ff0000004187c */
[----:B------:R-:W-:Y:S01]  /*15c60*/  HMMA.16816.F32.BF16 R128, R4, R10, R128 ;  /* 0x0000000a0480723c */ /* 0x000fe20000041880 */
[----:B------:R-:W-:Y:S07]  /*15c70*/  @!P0 BRA `(.L_x_3594) ;  /* 0x0000303000008947 */ /* 0x000fee0003800000 */
[----:B------:R-:W-:Y:S01]  /*15c80*/  IMAD.MOV.U32 R0, RZ, RZ, R157 ;  /* 0x000000ffff007224 */ /* 0x000fe200078e009d */
[C---:B------:R-:W-:Y:S01]  /*15c90*/  SHF.L.U64.HI R233, R188.reuse, 0x1, R191 ;  /* 0x00000001bce97819 */ /* 0x040fe200000102bf */
[----:B------:R-:W-:Y:S01]  /*15ca0*/  IMAD.MOV.U32 R2, RZ, RZ, R3 ;  /* 0x000000ffff027224 */ /* 0x000fe200078e0003 */
[----:B------:R-:W-:Y:S01]  /*15cb0*/  SHF.L.U32 R234, R188, 0x1, RZ ;  /* 0x00000001bcea7819 */ /* 0x000fe200000006ff */
[C---:B------:R-:W-:Y:S01]  /*15cc0*/  IMAD.SHL.U32 R236, R227.reuse, 0x2, RZ ;  /* 0x00000002e3ec7824 */ /* 0x040fe200078e00ff */
[----:B------:R-:W-:Y:S01]  /*15cd0*/  SHF.L.U64.HI R235, R227, 0x1, R228 ;  /* 0x00000001e3eb7819 */ /* 0x000fe200000102e4 */
[----:B------:R-:W-:Y:S01]  /*15ce0*/  UMOV UR4, UR13 ;  /* 0x0000000d00047c82 */ /* 0x000fe20008000000 */
[----:B------:R-:W-:-:S02]  /*15cf0*/  SHF.L.U64.HI R237, R226, 0x1, R225 ;  /* 0x00000001e2ed7819 */ /* 0x000fc400000102e1 */
[----:B------:R-:W-:-:S07]  /*15d00*/  SHF.L.U32 R238, R226, 0x1, RZ ;  /* 0x00000001e2ee7819 */ /* 0x000fce00000006ff */
.L_x_3599:
[----:B------:R-:W-:Y:S04]  /*15d10*/  DEPBAR.LE SB0, 0x0 ;  /* 0x000080000000791a */ /* 0x000fe80000000000 */
[----:B------:R-:W-:Y:S01]  /*15d20*/  BAR.SYNC.DEFER_BLOCKING 0x0 ;  /* 0x0000000000007b1d */ /* 0x000fe20000010000 */
[----:B------:R-:W-:Y:S05]  /*15d30*/  ISETP.LE.AND P0, PT, RZ, UR4, PT ;  /* 0x00000004ff007c0c */ /* 0x000fea000bf03270 */
[----:B------:R1:W2:Y:S04]  /*15d40*/  LDSM.16.M88.4 R156, [R214] ;  /* 0x00000000d69c783b */ /* 0x0002a80000000200 */
[----:B------:R1:W3:Y:S04]  /*15d50*/  LDSM.16.M88.4 R160, [R213+0xa080] ;  /* 0x00a08000d5a0783b */ /* 0x0002e80000000200 */
[----:B------:R1:W4:Y:S04]  /*15d60*/  LDSM.16.M88.4 R164, [R213+0xa880] ;  /* 0x00a88000d5a4783b */ /* 0x0003280000000200 */
[----:B------:R1:W1:Y:S04]  /*15d70*/  LDSM.16.M88.4 R168, [R213+0xb080] ;  /* 0x00b08000d5a8783b */ /* 0x0002680000000200 */
[----:B------:R1:W1:Y:S04]  /*15d80*/  LDSM.16.M88.4 R172, [R212] ;  /* 0x00000000d4ac783b */ /* 0x0002680000000200 */
[----:B------:R1:W1:Y:S04]  /*15d90*/  LDSM.16.M88.4 R176, [R211] ;  /* 0x00000000d3b0783b */ /* 0x0002680000000200 */
[----:B------:R1:W1:Y:S04]  /*15da0*/  LDSM.16.M88.4 R180, [R203] ;  /* 0x00000000cbb4783b */ /* 0x0002680000000200 */
[----:B------:R1:W1:Y:S01]  /*15db0*/  LDSM.16.M88.4 R184, [R202] ;  /* 0x00000000cab8783b */ /* 0x0002620000000200 */
[----:B------:R-:W-:-:S05]  /*15dc0*/  @!P0 BRA `(.L_x_3595) ;  /* 0x0000036000008947 */ /* 0x000fca0003800000 */
[C---:B------:R-:W-:Y:S01]  /*15dd0*/  IMAD.WIDE.U32 R6, R220.reuse, c[0x0][0x208], RZ ;  /* 0x00008200dc067a25 */ /* 0x040fe200078e00ff */
[----:B------:R-:W-:Y:S01]  /*15de0*/  SHF.R.S32.HI R3, RZ, 0x1f, R220 ;  /* 0x0000001fff037819 */ /* 0x000fe200000114dc */
[----:B------:R-:W-:Y:S01]  /*15df0*/  BSSY B0, `(.L_x_3595) ;  /* 0x0000033000007945 */ /* 0x000fe20003800000 */
[----:B------:R-:W-:Y:S02]  /*15e00*/  SHF.R.S32.HI R5, RZ, 0x1f, R219 ;  /* 0x0000001fff057819 */ /* 0x000fe400000114db */
        /* <DEDUP_REMOVED lines=8> */
[----:B------:R-:W-:Y:S03]  /*15e90*/  IMAD.SHL.U32 R6, R224, 0x2, RZ ;  /* 0x00000002e0067824 */ /* 0x000fe600078e00ff */
[----:B------:R-:W-:Y:S02]  /*15ea0*/  IADD3.X R5, R7, UR12, R5, P0, !PT ;  /* 0x0000000c07057c10 */ /* 0x000fe400087fe405 */
[C---:B------:R-:W-:Y:S04]  /*15eb0*/  LEA R3, P0, R4.reuse, c[0x0][0x1f8], 0x1 ;  /* 0x00007e0004037a11 */ /* 0x040fe800078008ff */
[----:B------:R-:W-:Y:S02]  /*15ec0*/  LEA.HI.X R15, R4, c[0x0][0x1fc], R5, 0x1, P0 ;  /* 0x00007f00040f7a11 */ /* 0x000fe400000f0c05 */
[----:B------:R-:W5:Y:S01]  /*15ed0*/  SHFL.IDX PT, R5, R3, RZ, 0x181f ;  /* 0x00181fff03057589 */ /* 0x000f6200000e0000 */
[----:B------:R-:W-:Y:S03]  /*15ee0*/  SHF.L.U64.HI R4, R224, 0x1, R223 ;  /* 0x00000001e0047819 */ /* 0x000fe600000102df */
[----:B------:R-:W4:Y:S01]  /*15ef0*/  SHFL.IDX PT, R8, R15, RZ, 0x181f ;  /* 0x00181fff0f087589 */ /* 0x000f2200000e0000 */
[C---:B-----5:R-:W-:Y:S05]  /*15f00*/  IADD3 R16, P0, R5.reuse, R234, RZ ;  /* 0x000000ea05107210 */ /* 0x060fea0007f1e0ff */
[C---:B----4-:R-:W-:Y:S01]  /*15f10*/  IMAD.X R17, R8.reuse, 0x1, R233, P0 ;  /* 0x0000000108117824 */ /* 0x050fe200000e06e9 */
[C---:B------:R-:W-:Y:S04]  /*15f20*/  IADD3 R12, P0, R5.reuse, R236, RZ ;  /* 0x000000ec050c7210 */ /* 0x040fe80007f1e0ff */
[----:B------:R-:W-:Y:S01]  /*15f30*/  @!PT LDS RZ, [RZ] ;  /* 0x00000000fffff984 */ /* 0x000fe20000000800 */
[----:B------:R4:W-:Y:S01]  /*15f40*/  LDGSTS.E.BYPASS.LTC128B.128 [R222+0x4080], [R16.64], !P6 ;  /* 0x0408000010de7fae */ /* 0x0009e2000f101d5a */
[C---:B------:R-:W-:Y:S01]  /*15f50*/  IMAD.X R13, R8.reuse, 0x1, R235, P0 ;  /* 0x00000001080d7824 */ /* 0x040fe200000e06eb */
[C---:B------:R-:W-:Y:S04]  /*15f60*/  IADD3 R10, P0, R5.reuse, R238, RZ ;  /* 0x000000ee050a7210 */ /* 0x040fe80007f1e0ff */
[----:B------:R4:W-:Y:S01]  /*15f70*/  LDGSTS.E.BYPASS.LTC128B.128 [R222+0x5880], [R12.64], !P1 ;  /* 0x058800000cde7fae */ /* 0x0009e2000c901d5a */
[C---:B------:R-:W-:Y:S01]  /*15f80*/  IMAD.X R11, R8.reuse, 0x1, R237, P0 ;  /* 0x00000001080b7824 */ /* 0x040fe200000e06ed */
[----:B------:R-:W-:Y:S02]  /*15f90*/  IADD3 R18, P0, R5, R6, RZ ;  /* 0x0000000605127210 */ /* 0x000fe40007f1e0ff */
[----:B------:R-:W-:Y:S02]  /*15fa0*/  ISETP.GT.AND P1, PT, R215, 0x7f, PT ;  /* 0x0000007fd700780c */ /* 0x000fe40003f24270 */
[----:B------:R4:W-:Y:S01]  /*15fb0*/  LDGSTS.E.BYPASS.LTC128B.128 [R222+0x7080], [R10.64], !P5 ;  /* 0x070800000ade7fae */ /* 0x0009e2000e901d5a */
[----:B------:R-:W-:Y:S05]  /*15fc0*/  IMAD.X R19, R8, 0x1, R4, P0 ;  /* 0x0000000108137824 */ /* 0x000fea00000e0604 */
[----:B------:R4:W-:Y:S05]  /*15fd0*/  LDGSTS.E.BYPASS.LTC128B.128 [R222+0x8880], [R18.64], !P4 ;  /* 0x0888000012de7fae */ /* 0x0009ea000e101d5a */
[----:B------:R-:W-:-:S05]  /*15fe0*/  @P1 BRA `(.L_x_3596) ;  /* 0x0000013000001947 */ /* 0x000fca0003800000 */
[----:B------:R-:W-:-:S05]  /*15ff0*/  BRA.DIV ~URZ, `(.L_x_3597) ;  /* 0x00008d727f007947 */ /* 0x000fca000b800000 */
[----:B------:R4:W3:Y:S04]  /*16000*/  SHFL.IDX PT, R8, R15, 0x1, 0x181f ;  /* 0x00381f000f087f89 */ /* 0x0008e800000e0000 */
[----:B----4-:R4:W2:Y:S02]  /*16010*/  SHFL.IDX PT, R13, R3, 0x1, 0x181f ;  /* 0x00381f00030d7f89 */ /* 0x0108a400000e0000 */
.L_x_3624:
[----:B--2---:R-:W-:Y:S02]  /*16020*/  IADD3 R16, P0, R13, R234, RZ ;  /* 0x000000ea0d107210 */ /* 0x004fe40007f1e0ff */
[----:B------:R-:W-:Y:S03]  /*16030*/  ISETP.GE.AND P1, PT, R221, c[0x0][0x1d4], PT ;  /* 0x00007500dd007a0c */ /* 0x000fe60003f26270 */
[C---:B---3--:R-:W-:Y:S01]  /*16040*/  IMAD.X R17, R8.reuse, 0x1, R233, P0 ;  /* 0x0000000108117824 */ /* 0x048fe200000e06e9 */
[C---:B------:R-:W-:Y:S04]  /*16050*/  IADD3 R14, P0, R13.reuse, R236, RZ ;  /* 0x000000ec0d0e7210 */ /* 0x040fe80007f1e0ff */
[----:B------:R-:W-:Y:S01]  /*16060*/  @!PT LDS RZ, [RZ] ;  /* 0x00000000fffff984 */ /* 0x000fe20000000800 */
[----:B------:R-:W-:Y:S01]  /*16070*/  @!PT LDS RZ, [RZ] ;  /* 0x00000000fffff984 */ /* 0x000fe20000000800 */
        /* <DEDUP_REMOVED lines=10> */
.L_x_3596:
[----:B------:R-:W-:Y:S05]  /*16120*/  BSYNC B0 ;  /* 0x0000000000007941 */ /* 0x000fea0003800000 */
.L_x_3595:
[----:B------:R-:W0:Y:S01]  /*16130*/  LDGDEPBAR ;  /* 0x00000000000079af */ /* 0x000e220000000000 */
[----:B------:R-:W-:Y:S01]  /*16140*/  WARPSYNC 0xffffffff ;  /* 0xffffffff00007948 */ /* 0x000fe20003800000 */
[C---:B--23--:R-:W-:Y:S01]  /*16150*/  HMMA.16816.F32.BF16 R4, R156.reuse, R160, RZ ;  /* 0x000000a09c04723c */ /* 0x04cfe200000418ff */
[----:B------:R-:W-:Y:S06]  /*16160*/  UISETP.GE.AND UP0, UPT, UR4, 0x1, UPT ;  /* 0x000000010400788c */ /* 0x000fec000bf06270 */
[----:B------:R-:W-:Y:S01]  /*16170*/  PLOP3.LUT P0, PT, PT, PT, UP0, 0x40, 0x0 ;  /* 0x000000000000781c */ /* 0x000fe20003f0e808 */
[C---:B----4-:R-:W-:Y:S01]  /*16180*/  HMMA.16816.F32.BF16 R8, R156.reuse, R162, RZ ;  /* 0x000000a29c08723c */ /* 0x050fe200000418ff */
[----:B------:R-:W-:Y:S07]  /*16190*/  LDSM.16.M88.4 R160, [R210] ;  /* 0x00000000d2a0783b */ /* 0x000fee0000000200 */
[C---:B------:R-:W-:Y:S08]  /*161a0*/  HMMA.16816.F32.BF16 R12, R156.reuse, R164, RZ ;  /* 0x000000a49c0c723c */ /* 0x040ff000000418ff */
[C---:B------:R-:W-:Y:S01]  /*161b0*/  HMMA.16816.F32.BF16 R16, R156.reuse, R166, RZ ;  /* 0x000000a69c10723c */ /* 0x040fe200000418ff */
[----:B------:R-:W2:Y:S07]  /*161c0*/  LDSM.16.M88.4 R164, [R207+0xa080] ;  /* 0x00a08000cfa4783b */ /* 0x000eae0000000200 */
[C---:B-1----:R-:W-:Y:S08]  /*161d0*/  HMMA.16816.F32.BF16 R20, R156.reuse, R168, RZ ;  /* 0x000000a89c14723c */ /* 0x042ff000000418ff */
[----:B------:R-:W-:Y:S01]  /*161e0*/  HMMA.16816.F32.BF16 R24, R156, R170, RZ ;  /* 0x000000aa9c18723c */ /* 0x000fe200000418ff */
[----:B------:R-:W1:Y:S05]  /*161f0*/  LDSM.16.M88.4 R156, [R207+0xa880] ;  /* 0x00a88000cf9c783b */ /* 0x000e6a0000000200 */
[----:B------:R-:W3:Y:S02]  /*16200*/  LDSM.16.M88.4 R168, [R207+0xb080] ;  /* 0x00b08000cfa8783b */ /* 0x000ee40000000200 */
        /* <DEDUP_REMOVED lines=8> */
[----:B------:R-:W5:Y:S05]  /*16290*/  LDSM.16.M88.4 R172, [R201+0x800] ;  /* 0x00080000c9ac783b */ /* 0x000f6a0000000200 */
[----:B------:R-:W4:Y:S02]  /*162a0*/  LDSM.16.M88.4 R184, [R201+0x1000] ;  /* 0x00100000c9b8783b */ /* 0x000f240000000200 */
[C---:B--2---:R-:W-:Y:S08]  /*162b0*/  HMMA.16816.F32.BF16 R4, R160.reuse, R164, R4 ;  /* 0x000000a4a004723c */ /* 0x044ff00000041804 */
[C---:B------:R-:W-:Y:S01]  /*162c0*/  HMMA.16816.F32.BF16 R8, R160.reuse, R166, R8 ;  /* 0x000000a6a008723c */ /* 0x040fe20000041808 */
[----:B------:R-:W-:Y:S07]  /*162d0*/  LDSM.16.M88.4 R164, [R213+0xb880] ;  /* 0x00b88000d5a4783b */ /* 0x000fee0000000200 */
[C---:B-1----:R-:W-:Y:S08]  /*162e0*/  HMMA.16816.F32.BF16 R12, R160.reuse, R156, R12 ;  /* 0x0000009ca00c723c */ /* 0x042ff0000004180c */
[C---:B------:R-:W-:Y:S01]  /*162f0*/  HMMA.16816.F32.BF16 R16, R160.reuse, R158, R16 ;  /* 0x0000009ea010723c */ /* 0x040fe20000041810 */
[----:B------:R-:W1:Y:S07]  /*16300*/  LDSM.16.M88.4 R156, [R214+0x4000] ;  /* 0x00400000d69c783b */ /* 0x000e6e0000000200 */
[C---:B---3--:R-:W-:Y:S08]  /*16310*/  HMMA.16816.F32.BF16 R20, R160.reuse, R168, R20 ;  /* 0x000000a8a014723c */ /* 0x048ff00000041814 */
[----:B------:R-:W-:Y:S01]  /*16320*/  HMMA.16816.F32.BF16 R24, R160, R170, R24 ;  /* 0x000000aaa018723c */ /* 0x000fe20000041818 */
[----:B------:R-:W2:Y:S05]  /*16330*/  LDSM.16.M88.4 R160, [R213+0xc080] ;  /* 0x00c08000d5a0783b */ /* 0x000eaa0000000200 */
[----:B------:R-:W3:Y:S02]  /*16340*/  LDSM.16.M88.4 R168, [R213+0xc880] ;  /* 0x00c88000d5a8783b */ /* 0x000ee40000000200 */
[C---:B----4-:R-:W-:Y:S08]  /*16350*/  HMMA.16816.F32.BF16 R4, R176.reuse, R180, R4 ;  /* 0x000000b4b004723c */ /* 0x050ff00000041804 */
[C---:B------:R-:W-:Y:S01]  /*16360*/  HMMA.16816.F32.BF16 R8, R176.reuse, R182, R8 ;  /* 0x000000b6b008723c */ /* 0x040fe20000041808 */
[----:B------:R-:W-:Y:S07]  /*16370*/  LDSM.16.M88.4 R180, [R200] ;  /* 0x00000000c8b4783b */ /* 0x000fee0000000200 */
[C---:B-----5:R-:W-:Y:S08]  /*16380*/  HMMA.16816.F32.BF16 R12, R176.reuse, R172, R12 ;  /* 0x000000acb00c723c */ /* 0x060ff0000004180c */
[C---:B------:R-:W-:Y:S01]  /*16390*/  HMMA.16816.F32.BF16 R16, R176.reuse, R174, R16 ;  /* 0x000000aeb010723c */ /* 0x040fe20000041810 */
[----:B------:R-:W4:Y:S07]  /*163a0*/  LDSM.16.M88.4 R172, [R212+0x4000] ;  /* 0x00400000d4ac783b */ /* 0x000f2e0000000200 */
[C---:B------:R-:W-:Y:S08]  /*163b0*/  HMMA.16816.F32.BF16 R20, R176.reuse, R184, R20 ;  /* 0x000000b8b014723c */ /* 0x040ff00000041814 */
[----:B------:R-:W-:Y:S01]  /*163c0*/  HMMA.16816.F32.BF16 R24, R176, R186, R24 ;  /* 0x000000bab018723c */ /* 0x000fe20000041818 */
[----:B------:R-:W5:Y:S05]  /*163d0*/  LDSM.16.M88.4 R176, [R199] ;  /* 0x00000000c7b0783b */ /* 0x000f6a0000000200 */
[----:B------:R-:W4:Y:S02]  /*163e0*/  LDSM.16.M88.4 R184, [R198] ;  /* 0x00000000c6b8783b */ /* 0x000f240000000200 */
[C---:B-1----:R-:W-:Y:S08]  /*163f0*/  HMMA.16816.F32.BF16 R4, R156.reuse, R164, R4 ;  /* 0x000000a49c04723c */ /* 0x042ff00000041804 */
        /* <DEDUP_REMOVED lines=17> */
[----:B------:R-:W5:Y:S05]  /*16510*/  LDSM.16.M88.4 R172, [R201+0x2000] ;  /* 0x00200000c9ac783b */ /* 0x000f6a0000000200 */
[----:B------:R-:W4:Y:S02]  /*16520*/  LDSM.16.M88.4 R184, [R201+0x2800] ;  /* 0x00280000c9b8783b */ /* 0x000f240000000200 */
        /* <DEDUP_REMOVED lines=80> */
[C---:B-1----:R-:W-:Y:S01]  /*16a30*/  HMMA.16816.F32.BF16 R4, R160.reuse, R164, R4 ;  /* 0x000000a4a004723c */ /* 0x042fe20000041804 */
[----:B------:R-:W-:Y:S04]  /*16a40*/  DEPBAR.LE SB0, 0x0 ;  /* 0x000080000000791a */ /* 0x000fe80000000000 */
[----:B------:R-:W-:Y:S03]  /*16a50*/  BAR.SYNC.DEFER_BLOCKING 0x0 ;  /* 0x0000000000007b1d */ /* 0x000fe60000010000 */
[C---:B------:R-:W-:Y:S08]  /*16a60*/  HMMA.16816.F32.BF16 R8, R160.reuse, R166, R8 ;  /* 0x000000a6a008723c */ /* 0x040ff00000041808 */
[C---:B--2---:R-:W-:Y:S08]  /*16a70*/  HMMA.16816.F32.BF16 R12, R160.reuse, R156, R12 ;  /* 0x0000009ca00c723c */ /* 0x044ff0000004180c */
[C---:B------:R-:W-:Y:S08]  /*16a80*/  HMMA.16816.F32.BF16 R16, R160.reuse, R158, R16 ;  /* 0x0000009ea010723c */ /* 0x040ff00000041810 */
[C---:B---3--:R-:W-:Y:S08]  /*16a90*/  HMMA.16816.F32.BF16 R20, R160.reuse, R168, R20 ;  /* 0x000000a8a014723c */ /* 0x048ff00000041814 */
[----:B------:R-:W-:Y:S08]  /*16aa0*/  HMMA.16816.F32.BF16 R24, R160, R170, R24 ;  /* 0x000000aaa018723c */ /* 0x000ff00000041818 */
[C---:B----4-:R-:W-:Y:S08]  /*16ab0*/  HMMA.16816.F32.BF16 R4, R176.reuse, R180, R4 ;  /* 0x000000b4b004723c */ /* 0x050ff00000041804 */
[C---:B------:R-:W-:Y:S08]  /*16ac0*/  HMMA.16816.F32.BF16 R8, R176.reuse, R182, R8 ;  /* 0x000000b6b008723c */ /* 0x040ff00000041808 */
[C---:B-----5:R-:W-:Y:S08]  /*16ad0*/  HMMA.16816.F32.BF16 R12, R176.reuse, R172, R12 ;  /* 0x000000acb00c723c */ /* 0x060ff0000004180c */
[C---:B------:R-:W-:Y:S08]  /*16ae0*/  HMMA.16816.F32.BF16 R16, R176.reuse, R174, R16 ;  /* 0x000000aeb010723c */ /* 0x040ff00000041810 */
[C---:B------:R-:W-:Y:S08]  /*16af0*/  HMMA.16816.F32.BF16 R20, R176.reuse, R184, R20 ;  /* 0x000000b8b014723c */ /* 0x040ff00000041814 */
[----:B------:R-:W-:Y:S01]  /*16b00*/  HMMA.16816.F32.BF16 R24, R176, R186, R24 ;  /* 0x000000bab018723c */ /* 0x000fe20000041818 */
[----:B------:R-:W-:-:S07]  /*16b10*/  @P0 BRA `(.L_x_3598) ;  /* 0x0000040000000947 */ /* 0x000fce0003800000 */
[----:B------:R-:W-:Y:S01]  /*16b20*/  ISETP.NE.AND P1, PT, R216, 0x1, PT ;  /* 0x00000001d800780c */ /* 0x000fe20003f25270 */
[----:B------:R-:W-:Y:S01]  /*16b30*/  UIMAD UR5, UR4, 0x30, UR19 ;  /* 0x00000030040578a4 */ /* 0x000fe2000f8e0213 */
        /* <DEDUP_REMOVED lines=26> */
[----:B------:R-:W1:Y:S01]  /*16ce0*/  SHFL.IDX PT, R159, R156, RZ, 0x181f ;  /* 0x00181fff9c9f7589 */ /* 0x000e6200000e0000 */
[----:B------:R-:W-:Y:S03]  /*16cf0*/  IADD3 R157, -R189, 0x30, RZ ;  /* 0x00000030bd9d7810 */ /* 0x000fe60007ffe1ff */
[----:B------:R-:W2:Y:S01]  /*16d00*/  SHFL.IDX PT, R158, R3, RZ, 0x181f ;  /* 0x00181fff039e7589 */ /* 0x000ea200000e0000 */
[----:B------:R-:W-:Y:S11]  /*16d10*/  ISETP.GE.AND P1, PT, R157, 0x1, PT ;  /* 0x000000019d00780c */ /* 0x000ff60003f26270 */
[----:B------:R-:W-:Y:S02]  /*16d20*/  @!UPT UIADD3 URZ, URZ, URZ, URZ ;  /* 0x0000003f3f3ff290 */ /* 0x000fe4000fffe03f */
[C---:B-1----:R-:W-:Y:S05]  /*16d30*/  @P1 IADD3 R164, P0, R159.reuse, R234, RZ ;  /* 0x000000ea9fa41210 */ /* 0x042fea0007f1e0ff */
[C---:B--2---:R-:W-:Y:S01]  /*16d40*/  @P1 IMAD.X R165, R158.reuse, 0x1, R233, P0 ;  /* 0x000000019ea51824 */ /* 0x044fe200000e06e9 */
[C---:B------:R-:W-:Y:S04]  /*16d50*/  @P1 IADD3 R162, P0, R159.reuse, R236, RZ ;  /* 0x000000ec9fa21210 */ /* 0x040fe80007f1e0ff */
[----:B------:R-:W-:Y:S01]  /*16d60*/  @!PT LDS RZ, [RZ] ;  /* 0x00000000fffff984 */ /* 0x000fe20000000800 */
[----:B------:R1:W-:Y:S01]  /*16d70*/  @P1 LDGSTS.E.BYPASS.LTC128B.128 [R222+0xa080], [R164.64], !P6 ;  /* 0x0a080000a4de1fae */ /* 0x0003e2000f101d5a */
[C---:B------:R-:W-:Y:S01]  /*16d80*/  @P1 IMAD.X R163, R158.reuse, 0x1, R235, P0 ;  /* 0x000000019ea31824 */ /* 0x040fe200000e06eb */
[----:B------:R-:W-:Y:S05]  /*16d90*/  @P1 IADD3 R160, P0, R159, R238, RZ ;  /* 0x000000ee9fa01210 */ /* 0x000fea0007f1e0ff */
[----:B------:R-:W-:Y:S01]  /*16da0*/  @P1 IMAD.X R161, R158, 0x1, R237, P0 ;  /* 0x000000019ea11824 */ /* 0x000fe200000e06ed */
[C---:B------:R-:W-:Y:S02]  /*16db0*/  @P1 LEA R166, P0, R224.reuse, R159, 0x1 ;  /* 0x0000009fe0a61211 */ /* 0x040fe400078008ff */
[----:B------:R-:W2:Y:S02]  /*16dc0*/  SHFL.IDX PT, R159, R156, 0x1, 0x181f ;  /* 0x00381f009c9f7f89 */ /* 0x000ea400000e0000 */
[----:B------:R-:W-:Y:S02]  /*16dd0*/  @P1 LEA.HI.X R167, R224, R158, R223, 0x1, P0 ;  /* 0x0000009ee0a71211 */ /* 0x000fe400000f0cdf */
[----:B------:R-:W3:Y:S01]  /*16de0*/  SHFL.IDX PT, R158, R3, 0x1, 0x181f ;  /* 0x00381f00039e7f89 */ /* 0x000ee200000e0000 */
[----:B------:R-:W-:Y:S11]  /*16df0*/  ISETP.GE.AND P0, PT, R157, 0x21, PT ;  /* 0x000000219d00780c */ /* 0x000ff60003f06270 */
[----:B------:R-:W-:Y:S02]  /*16e00*/  @!UPT UIADD3 URZ, URZ, URZ, URZ ;  /* 0x0000003f3f3ff290 */ /* 0x000fe4000fffe03f */
[C---:B--2---:R-:W-:Y:S05]  /*16e10*/  @P0 IADD3 R170, P2, R159.reuse, R234, RZ ;  /* 0x000000ea9faa0210 */ /* 0x044fea0007f5e0ff */
[C---:B---3--:R-:W-:Y:S01]  /*16e20*/  @P0 IMAD.X R171, R158.reuse, 0x1, R233, P2 ;  /* 0x000000019eab0824 */ /* 0x048fe200010e06e9 */
[----:B------:R-:W-:Y:S05]  /*16e30*/  @P0 IADD3 R168, P2, R159, R236, RZ ;  /* 0x000000ec9fa80210 */ /* 0x000fea0007f5e0ff */
[C---:B------:R-:W-:Y:S01]  /*16e40*/  @P0 IMAD.X R169, R158.reuse, 0x1, R235, P2 ;  /* 0x000000019ea90824 */ /* 0x040fe200010e06eb */
[----:B------:R-:W-:Y:S11]  /*16e50*/  ISETP.GE.AND P2, PT, R221, c[0x0][0x1d4], PT ;  /* 0x00007500dd007a0c */ /* 0x000ff60003f46270 */
[----:B------:R-:W-:Y:S02]  /*16e60*/  @!UPT UIADD3 URZ, URZ, URZ, URZ ;  /* 0x0000003f3f3ff290 */ /* 0x000fe4000fffe03f */
[----:B------:R1:W-:Y:S04]  /*16e70*/  @P1 LDGSTS.E.BYPASS.LTC128B.128 [R222+0xb880], [R162.64], !P2 ;  /* 0x0b880000a2de1fae */ /* 0x0003e8000d101d5a */
[----:B------:R1:W-:Y:S04]  /*16e80*/  @P1 LDGSTS.E.BYPASS.LTC128B.128 [R222+0xd080], [R160.64], !P5 ;  /* 0x0d080000a0de1fae */ /* 0x0003e8000e901d5a */
[----:B------:R1:W-:Y:S01]  /*16e90*/  @P1 LDGSTS.E.BYPASS.LTC128B.128 [R222+0xe880], [R166.64], !P4 ;  /* 0x0e880000a6de1fae */ /* 0x0003e2000e101d5a */
[----:B------:R-:W-:Y:S03]  /*16ea0*/  @P0 IADD3 R156, P1, R159, R238, RZ ;  /* 0x000000ee9f9c0210 */ /* 0x000fe60007f3e0ff */
[----:B------:R1:W-:Y:S02]  /*16eb0*/  @P0 LDGSTS.E.BYPASS.LTC128B.128 [R222+0xb080], [R170.64], !P6 ;  /* 0x0b080000aade0fae */ /* 0x0003e4000f101d5a */
[----:B------:R-:W-:Y:S01]  /*16ec0*/  @P0 IMAD.X R157, R158, 0x1, R237, P1 ;  /* 0x000000019e9d0824 */ /* 0x000fe200008e06ed */
[C---:B------:R-:W-:Y:S01]  /*16ed0*/  @P0 LEA R172, P1, R224.reuse, R159, 0x1 ;  /* 0x0000009fe0ac0211 */ /* 0x040fe200078208ff */
[----:B------:R1:W-:Y:S03]  /*16ee0*/  @P0 LDGSTS.E.BYPASS.LTC128B.128 [R222+0xc880], [R168.64], !P2 ;  /* 0x0c880000a8de0fae */ /* 0x0003e6000d101d5a */
[----:B------:R-:W-:Y:S01]  /*16ef0*/  @P0 LEA.HI.X R173, R224, R158, R223, 0x1, P1 ;  /* 0x0000009ee0ad0211 */ /* 0x000fe200008f0cdf */
[----:B------:R1:W-:Y:S04]  /*16f00*/  @P0 LDGSTS.E.BYPASS.LTC128B.128 [R222+0xe080], [R156.64], !P5 ;  /* 0x0e0800009cde0fae */ /* 0x0003e8000e901d5a */
[----:B------:R1:W-:Y:S04]  /*16f10*/  @P0 LDGSTS.E.BYPASS.LTC128B.128 [R222+0xf880], [R172.64], !P4 ;  /* 0x0f880000acde0fae */ /* 0x0003e8000e101d5a */
.L_x_3598:
[----:B------:R-:W-:Y:S01]  /*16f20*/  PLOP3.LUT P0, PT, PT, PT, UP2, 0x80, 0x0 ;  /* 0x000000000000781c */ /* 0x000fe20003f0f028 */
[----:B------:R-:W-:Y:S01]  /*16f30*/  UIMAD UR5, UR4, -0x30, URZ ;  /* 0xffffffd0040578a4 */ /* 0x000fe2000f8e023f */
[----:B-1----:R-:W-:Y:S01]  /*16f40*/  MOV R157, R190 ;  /* 0x000000be009d7202 */ /* 0x002fe20000000f00 */
[----:B------:R-:W0:Y:S01]  /*16f50*/  LDGDEPBAR ;  /* 0x00000000000079af */ /* 0x000e220000000000 */
[----:B------:R-:W-:Y:S03]  /*16f60*/  UIADD3 UR13, UR4, -0x1, URZ ;  /* 0xffffffff040d7890 */ /* 0x000fe6000fffe03f */
[----:B------:R-:W-:Y:S04]  /*16f70*/  MOV R159, UR5 ;  /* 0x00000005009f7c02 */ /* 0x000fe80008000f00 */
[----:B------:R-:W-:Y:S02]  /*16f80*/  IADD3 R158, -R230, 0x1, R159 ;  /* 0x00000001e69e7810 */ /* 0x000fe40007ffe19f */
[----:B------:R-:W-:Y:S01]  /*16f90*/  @P0 IMAD.HI.U32 R3, R190, c[0x0][0x2c8], RZ ;  /* 0x0000b200be030a27 */ /* 0x000fe200078e00ff */
[----:B------:R-:W-:Y:S11]  /*16fa0*/  PLOP3.LUT P0, PT, PT, PT, UP2, 0x80, 0x0 ;  /* 0x000000000000781c */ /* 0x000ff60003f0f028 */
[----:B------:R-:W-:Y:S02]  /*16fb0*/  @!UPT UIADD3 URZ, URZ, URZ, URZ ;  /* 0x0000003f3f3ff290 */ /* 0x000fe4000fffe03f */
[----:B------:R-:W-:Y:S02]  /*16fc0*/  @P0 SHF.R.U32.HI R157, RZ, c[0x0][0x2cc], R3 ;  /* 0x0000b300ff9d0a19 */ /* 0x000fe40000011603 */
[----:B------:R-:W-:Y:S03]  /*16fd0*/  MOV R3, UR21 ;  /* 0x0000001500037c02 */ /* 0x000fe60008000f00 */
[----:B------:R-:W1:Y:S01]  /*16fe0*/  SHFL.IDX PT, R156, R157, RZ, 0x1c1f ;  /* 0x001c1fff9d9c7589 */ /* 0x000e6200000e0000 */
[----:B------:R-:W-:Y:S04]  /*16ff0*/  IADD3 R3, -R3, UR14, R158 ;  /* 0x0000000e03037c10 */ /* 0x000fe8000fffe19e */
[----:B-1----:R-:W-:Y:S04]  /*17000*/  IADD3 R156, R3, R156, RZ ;  /* 0x0000009c039c7210 */ /* 0x002fe80007ffe0ff */
[----:B------:R-:W-:Y:S04]  /*17010*/  ISETP.GT.AND P0, PT, R156, RZ, PT ;  /* 0x000000ff9c00720c */ /* 0x000fe80003f04270 */
[----:B------:R-:W-:Y:S02]  /*17020*/  FSEL R160, R4, -INF , P0 ;  /* 0xff80000004a07808 */ /* 0x000fe40000000000 */
[----:B------:R-:W1:Y:S01]  /*17030*/  SHFL.IDX PT, R4, R157, 0x1, 0x1c1f ;  /* 0x003c1f009d047f89 */ /* 0x000e6200000e0000 */
[----:B------:R-:W-:Y:S04]  /*17040*/  ISETP.GT.AND P0, PT, R156, 0x1, PT ;  /* 0x000000019c00780c */ /* 0x000fe80003f04270 */
[----:B------:R-:W-:Y:S02]  /*17050*/  FSEL R158, R5, -INF , P0 ;  /* 0xff800000059e7808 */ /* 0x000fe40000000000 */
[----:B-1----:R-:W-:Y:S04]  /*17060*/  IADD3 R3, R3, R4, RZ ;  /* 0x0000000403037210 */ /* 0x002fe80007ffe0ff */
[C---:B------:R-:W-:Y:S04]  /*17070*/  ISETP.GT.AND P0, PT, R3.reuse, RZ, PT ;  /* 0x000000ff0300720c */ /* 0x040fe80003f04270 */
[----:B------:R-:W-:Y:S02]  /*17080*/  FSEL R161, R6, -INF , P0 ;  /* 0xff80000006a17808 */ /* 0x000fe40000000000 */
[----:B------:R-:W-:Y:S04]  /*17090*/  ISETP.GT.AND P0, PT, R3, 0x1, PT ;  /* 0x000000010300780c */ /* 0x000fe80003f04270 */
[----:B------:R-:W-:Y:S02]  /*170a0*/  FSEL R159, R7, -INF , P0 ;  /* 0xff800000079f7808 */ /* 0x000fe40000000000 */
        /* <DEDUP_REMOVED lines=16> */
[----:B------:R-:W-:Y:S01]  /*171b0*/  ISETP.GT.AND P0, PT, R156, 0x18, PT ;  /* 0x000000189c00780c */ /* 0x000fe20003f04270 */
[----:B------:R-:W-:Y:S03]  /*171c0*/  LDSM.16.MT88.4 R12, [R208+0x4080] ;  /* 0x00408000d00c783b */ /* 0x000fe60000004200 */
        /* <DEDUP_REMOVED lines=22> */
[----:B------:R-:W-:Y:S02]  /*17330*/  ISETP.GT.AND P0, PT, R3, 0x29, PT ;  /* 0x000000290300780c */ /* 0x000fe40003f04270 */
        /* <DEDUP_REMOVED lines=14> */
[----:B-1----:R-:W-:Y:S02]  /*17420*/  FMNMX.FTZ R10, R4, R5, !PT ;  /* 0x00000005040a7209 */ /* 0x002fe40007810000 */
[----:B------:R-:W-:Y:S04]  /*17430*/  FMNMX.FTZ R4, R161, R0, !PT ;  /* 0x00000000a1047209 */ /* 0x000fe80007810000 */
        /* <DEDUP_REMOVED lines=8> */
[----:B------:R-:W-:Y:S02]  /*174c0*/  FMNMX.FTZ R4, R165, R4, !PT ;  /* 0x00000004a5047209 */ /* 0x000fe40007810000 */
[C---:B------:R-:W-:Y:S01]  /*174d0*/  FSETP.NEU.FTZ.AND P0, PT, R3.reuse, -INF , PT ;  /* 0xff8000000300780b */ /* 0x040fe20003f1d000 */
[----:B------:R-:W-:Y:S01]  /*174e0*/  FMUL.FTZ R185, R3, c[0x0][0x2d0] ;  /* 0x0000b40003b97a20 */ /* 0x000fe20000410000 */
[----:B------:R-:W-:Y:S02]  /*174f0*/  FMNMX.FTZ R4, R239, R4, !PT ;  /* 0x00000004ef047209 */ /* 0x000fe40007810000 */
[----:B------:R-:W-:Y:S02]  /*17500*/  FSEL R7, R3, RZ, P0 ;  /* 0x000000ff03077208 */ /* 0x000fe40000000000 */
[----:B------:R-:W-:Y:S02]  /*17510*/  FMNMX.FTZ R4, R187, R4, !PT ;  /* 0x00000004bb047209 */ /* 0x000fe40007810000 */
[----:B------:R-:W-:Y:S01]  /*17520*/  FSEL R185, R185, RZ, P0 ;  /* 0x000000ffb9b97208 */ /* 0x000fe20000000000 */
[----:B------:R-:W-:Y:S01]  /*17530*/  FADD.FTZ R7, -R7, R2 ;  /* 0x0000000207077221 */ /* 0x000fe20000010100 */
[----:B------:R-:W-:Y:S03]  /*17540*/  FMNMX.FTZ R4, R183, R4, !PT ;  /* 0x00000004b7047209 */ /* 0x000fe60007810000 */
[--C-:B------:R-:W-:Y:S01]  /*17550*/  FFMA.FTZ R181, R160, c[0x0][0x2d0], -R185.reuse ;  /* 0x0000b400a0b57a23 */ /* 0x100fe200000108b9 */
[----:B------:R-:W-:Y:S01]  /*17560*/  FMNMX.FTZ R11, R157, R4, !PT ;  /* 0x000000049d0b7209 */ /* 0x000fe20007810000 */
[--C-:B------:R-:W-:Y:S02]  /*17570*/  FFMA.FTZ R179, R8, c[0x0][0x2d0], -R185.reuse ;  /* 0x0000b40008b37a23 */ /* 0x100fe400000108b9 */
[--C-:B------:R-:W-:Y:S02]  /*17580*/  FFMA.FTZ R178, R6, c[0x0][0x2d0], -R185.reuse ;  /* 0x0000b40006b27a23 */ /* 0x100fe400000108b9 */
[----:B------:R-:W1:Y:S01]  /*17590*/  SHFL.BFLY PT, R4, R11, 0x2, 0x1f ;  /* 0x0c401f000b047f89 */ /* 0x000e6200000e0000 */
[----:B------:R-:W-:Y:S01]  /*175a0*/  FMUL.FTZ R2, R7, c[0x0][0x2d0] ;  /* 0x0000b40007027a20 */ /* 0x000fe20000410000 */
        /* <DEDUP_REMOVED lines=10> */
[----:B------:R-:W-:Y:S03]  /*17650*/  FFMA.FTZ R185, R184, c[0x0][0x2d0], -R185 ;  /* 0x0000b400b8b97a23 */ /* 0x000fe600000108b9 */
[----:B------:R-:W-:Y:S01]  /*17660*/  MUFU.EX2 R179, R179 ;  /* 0x000000b300b37308 */ /* 0x000fe20000000800 */
[----:B-1----:R-:W-:Y:S05]  /*17670*/  FMNMX.FTZ R9, R11, R4, !PT ;  /* 0x000000040b097209 */ /* 0x002fea0007810000 */
[----:B------:R-:W1:Y:S04]  /*17680*/  SHFL.BFLY PT, R156, R9, 0x1, 0x1f ;  /* 0x0c201f00099c7f89 */ /* 0x000e6800000e0000 */
[----:B------:R-:W3:Y:S01]  /*17690*/  MUFU.EX2 R178, R178 ;  /* 0x000000b200b27308 */ /* 0x000ee20000000800 */
[----:B--2---:R-:W-:Y:S09]  /*176a0*/  F2FP.BF16.PACK_AB R160, R180, R181 ;  /* 0x000000b5b4a0723e */ /* 0x004ff200000010ff */
[----:B------:R-:W2:Y:S10]  /*176b0*/  MUFU.EX2 R2, R2 ;  /* 0x0000000200027308 */ /* 0x000eb40000000800 */
[----:B------:R-:W-:Y:S01]  /*176c0*/  MUFU.EX2 R241, R241 ;  /* 0x000000f100f17308 */ /* 0x000fe20000000800 */
[----:B-1----:R-:W-:Y:S02]  /*176d0*/  FMNMX.FTZ R156, R156, R9, !PT ;  /* 0x000000099c9c7209 */ /* 0x002fe40007810000 */
[----:B---3--:R-:W-:Y:S02]  /*176e0*/  F2FP.BF16.PACK_AB R162, R178, R179 ;  /* 0x000000b3b2a2723e */ /* 0x008fe400000010ff */
[C---:B------:R-:W-:Y:S01]  /*176f0*/  FSETP.NEU.FTZ.AND P0, PT, R156.reuse, -INF , PT ;  /* 0xff8000009c00780b */ /* 0x040fe20003f1d000 */
[C---:B------:R-:W-:Y:S03]  /*17700*/  FMUL.FTZ R182, R156.reuse, c[0x0][0x2d0] ;  /* 0x0000b4009cb67a20 */ /* 0x040fe60000410000 */
[----:B------:R-:W-:Y:S01]  /*17710*/  FSEL R5, R156, RZ, P0 ;  /* 0x000000ff9c057208 */ /* 0x000fe20000000000 */
[----:B------:R-:W-:Y:S01]  /*17720*/  MUFU.EX2 R244, R244 ;  /* 0x000000f400f47308 */ /* 0x000fe20000000800 */
[----:B------:R-:W-:Y:S01]  /*17730*/  FSEL R182, R182, RZ, P0 ;  /* 0x000000ffb6b67208 */ /* 0x000fe20000000000 */
[----:B--2---:R-:W-:Y:S01]  /*17740*/  FMUL.FTZ R4, R2, R152 ;  /* 0x0000009802047220 */ /* 0x004fe20000410000 */
[----:B------:R-:W-:Y:S01]  /*17750*/  ISETP.LT.AND P0, PT, R232, UR4, PT ;  /* 0x00000004e8007c0c */ /* 0x000fe2000bf01270 */
[----:B------:R-:W-:Y:S01]  /*17760*/  FADD.FTZ R5, -R5, R0 ;  /* 0x0000000005057221 */ /* 0x000fe20000010100 */
[----:B------:R-:W-:Y:S01]  /*17770*/  UMOV UR4, UR13 ;  /* 0x0000000d00047c82 */ /* 0x000fe20008000000 */
[--C-:B------:R-:W-:Y:S02]  /*17780*/  FFMA.FTZ R177, R161, c[0x0][0x2d0], -R182.reuse ;  /* 0x0000b400a1b17a23 */ /* 0x100fe400000108b6 */
[--C-:B------:R-:W-:Y:S02]  /*17790*/  FFMA.FTZ R176, R159, c[0x0][0x2d0], -R182.reuse ;  /* 0x0000b4009fb07a23 */ /* 0x100fe400000108b6 */
[----:B------:R-:W-:Y:S01]  /*177a0*/  MUFU.EX2 R248, R248 ;  /* 0x000000f800f87308 */ /* 0x000fe20000000800 */
[--C-:B------:R-:W-:Y:S02]  /*177b0*/  FFMA.FTZ R159, R173, c[0x0][0x2d0], -R182.reuse ;  /* 0x0000b400ad9f7a23 */ /* 0x100fe400000108b6 */
[--C-:B------:R-:W-:Y:S01]  /*177c0*/  FFMA.FTZ R158, R163, c[0x0][0x2d0], -R182.reuse ;  /* 0x0000b400a39e7a23 */ /* 0x100fe200000108b6 */
[----:B------:R-:W-:Y:S01]  /*177d0*/  LDSM.16.MT88.4 R172, [R208+0x7880] ;  /* 0x00788000d0ac783b */ /* 0x000fe20000004200 */
[----:B------:R-:W-:Y:S02]  /*177e0*/  FMUL.FTZ R0, R5, c[0x0][0x2d0] ;  /* 0x0000b40005007a20 */ /* 0x000fe40000410000 */
        /* <DEDUP_REMOVED lines=9> */
[--C-:B------:R-:W-:Y:S02]  /*17880*/  FFMA.FTZ R243, R171, c[0x0][0x2d0], -R182.reuse ;  /* 0x0000b400abf37a23 */ /* 0x100fe400000108b6 */
[--C-:B------:R-:W-:Y:S02]  /*17890*/  FFMA.FTZ R246, R169, c[0x0][0x2d0], -R182.reuse ;  /* 0x0000b400a9f67a23 */ /* 0x100fe400000108b6 */
[----:B------:R-:W-:Y:S01]  /*178a0*/  LDSM.16.MT88.4 R168, [R204+0x6080] ;  /* 0x00608000cca8783b */ /* 0x000fe20000004200 */
[--C-:B------:R-:W-:Y:S02]  /*178b0*/  FFMA.FTZ R247, R167, c[0x0][0x2d0], -R182.reuse ;  /* 0x0000b400a7f77a23 */ /* 0x100fe400000108b6 */
[--C-:B------:R-:W-:Y:S02]  /*178c0*/  FFMA.FTZ R250, R165, c[0x0][0x2d0], -R182.reuse ;  /* 0x0000b400a5fa7a23 */ /* 0x100fe400000108b6 */
[----:B------:R-:W-:Y:S01]  /*178d0*/  MUFU.EX2 R159, R159 ;  /* 0x0000009f009f7308 */ /* 0x000fe20000000800 */
[C---:B------:R-:W-:Y:S02]  /*178e0*/  FMUL.FTZ R28, R2.reuse, R28 ;  /* 0x0000001c021c7220 */ /* 0x040fe40000410000 */
[----:B------:R-:W-:Y:S01]  /*178f0*/  LDSM.16.MT88.4 R164, [R205+0x6080] ;  /* 0x00608000cda4783b */ /* 0x000fe20000004200 */
[C---:B------:R-:W-:Y:S02]  /*17900*/  FMUL.FTZ R29, R2.reuse, R29 ;  /* 0x0000001d021d7220 */ /* 0x040fe40000410000 */
[C---:B------:R-:W-:Y:S02]  /*17910*/  FMUL.FTZ R32, R2.reuse, R32 ;  /* 0x0000002002207220 */ /* 0x040fe40000410000 */
[C---:B------:R-:W-:Y:S02]  /*17920*/  FMUL.FTZ R33, R2.reuse, R33 ;  /* 0x0000002102217220 */ /* 0x040fe40000410000 */
[----:B------:R-:W2:Y:S01]  /*17930*/  MUFU.EX2 R158, R158 ;  /* 0x0000009e009e7308 */ /* 0x000ea20000000800 */
[C---:B------:R-:W-:Y:S02]  /*17940*/  FMUL.FTZ R36, R2.reuse, R36 ;  /* 0x0000002402247220 */ /* 0x040fe40000410000 */
[----:B------:R-:W-:Y:S01]  /*17950*/  FMUL.FTZ R37, R2, R37 ;  /* 0x0000002502257220 */ /* 0x000fe20000410000 */
[----:B-1----:R-:W-:Y:S01]  /*17960*/  F2FP.BF16.PACK_AB R161, R176, R177 ;  /* 0x000000b1b0a1723e */ /* 0x002fe200000010ff */
        /* <DEDUP_REMOVED lines=19> */
[C---:B-1----:R-:W-:Y:S02]  /*17aa0*/  FMUL.FTZ R6, R0.reuse, R154 ;  /* 0x0000009a00067220 */ /* 0x042fe40000410000 */
[C---:B------:R-:W-:Y:S02]  /*17ab0*/  FMUL.FTZ R7, R0.reuse, R155 ;  /* 0x0000009b00077220 */ /* 0x040fe40000410000 */
[----:B------:R-:W1:Y:S01]  /*17ac0*/  LDSM.16.MT88.4 R152, [R205+0x4080] ;  /* 0x00408000cd98783b */ /* 0x000e620000004200 */
[C---:B------:R-:W-:Y:S01]  /*17ad0*/  FMUL.FTZ R10, R0.reuse, R134 ;  /* 0x00000086000a7220 */ /* 0x040fe20000410000 */
[----:B------:R-:W3:Y:S01]  /*17ae0*/  MUFU.EX2 R245, R245 ;  /* 0x000000f500f57308 */ /* 0x000ee20000000800 */
[C---:B------:R-:W-:Y:S02]  /*17af0*/  FMUL.FTZ R11, R0.reuse, R135 ;  /* 0x00000087000b7220 */ /* 0x040fe40000410000 */
[C---:B------:R-:W-:Y:S03]  /*17b00*/  HMMA.16816.F32.BF16 R4, R160.reuse, R12, R4 ;  /* 0x0000000ca004723c */ /* 0x040fe60000041804 */
[----:B------:R-:W4:Y:S02]  /*17b10*/  LDSM.16.MT88.4 R132, [R204+0x4080] ;  /* 0x00408000cc84783b */ /* 0x000f240000004200 */
[----:B------:R-:W-:Y:S02]  /*17b20*/  FMUL.FTZ R18, R0, R142 ;  /* 0x0000008e00127220 */ /* 0x000fe40000410000 */
[C---:B------:R-:W-:Y:S01]  /*17b30*/  FMUL.FTZ R12, R2.reuse, R136 ;  /* 0x00000088020c7220 */ /* 0x040fe20000410000 */
[C---:B------:R-:W-:Y:S01]  /*17b40*/  HMMA.16816.F32.BF16 R8, R160.reuse, R14, R8 ;  /* 0x0000000ea008723c */ /* 0x040fe20000041808 */
[----:B------:R-:W-:Y:S03]  /*17b50*/  MUFU.EX2 R247, R247 ;  /* 0x000000f700f77308 */ /* 0x000fe60000000800 */
[----:B------:R-:W-:Y:S02]  /*17b60*/  FMUL.FTZ R13, R2, R137 ;  /* 0x00000089020d7220 */ /* 0x000fe40000410000 */
[C---:B------:R-:W-:Y:S02]  /*17b70*/  FMUL.FTZ R19, R0.reuse, R143 ;  /* 0x0000008f00137220 */ /* 0x040fe40000410000 */
[C---:B------:R-:W-:Y:S01]  /*17b80*/  FMUL.FTZ R14, R0.reuse, R138 ;  /* 0x0000008a000e7220 */ /* 0x040fe20000410000 */
[----:B------:R-:W-:Y:S02]  /*17b90*/  LDSM.16.MT88.4 R140, [R206+0x5880] ;  /* 0x00588000ce8c783b */ /* 0x000fe40000004200 */
[----:B------:R-:W5:Y:S01]  /*17ba0*/  MUFU.EX2 R250, R250 ;  /* 0x000000fa00fa7308 */ /* 0x000f620000000800 */
[C---:B------:R-:W-:Y:S02]  /*17bb0*/  FMUL.FTZ R15, R0.reuse, R139 ;  /* 0x0000008b000f7220 */ /* 0x040fe40000410000 */
[C---:B------:R-:W-:Y:S02]  /*17bc0*/  FMUL.FTZ R26, R0.reuse, R150 ;  /* 0x00000096001a7220 */ /* 0x040fe40000410000 */
[C---:B------:R-:W-:Y:S01]  /*17bd0*/  FMUL.FTZ R27, R0.reuse, R151 ;  /* 0x00000097001b7220 */ /* 0x040fe20000410000 */
[----:B------:R-:W2:Y:S01]  /*17be0*/  LDSM.16.MT88.4 R136, [R208+0x5880] ;  /* 0x00588000d088783b */ /* 0x000ea20000004200 */
[C---:B------:R-:W-:Y:S01]  /*17bf0*/  FMUL.FTZ R30, R0.reuse, R30 ;  /* 0x0000001e001e7220 */ /* 0x040fe20000410000 */
[C---:B------:R-:W-:Y:S02]  /*17c00*/  HMMA.16816.F32.BF16 R12, R160.reuse, R20, R12 ;  /* 0x00000014a00c723c */ /* 0x040fe4000004180c */
[----:B------:R-:W-:Y:S01]  /*17c10*/  MUFU.EX2 R242, R242 ;  /* 0x000000f200f27308 */ /* 0x000fe20000000800 */
[C---:B------:R-:W-:Y:S02]  /*17c20*/  FMUL.FTZ R31, R0.reuse, R31 ;  /* 0x0000001f001f7220 */ /* 0x040fe40000410000 */
[----:B------:R-:W-:Y:S01]  /*17c30*/  FMUL.FTZ R34, R0, R34 ;  /* 0x0000002200227220 */ /* 0x000fe20000410000 */
[----:B------:R-:W-:Y:S01]  /*17c40*/  LDSM.16.MT88.4 R148, [R204+0x4880] ;  /* 0x00488000cc94783b */ /* 0x000fe20000004200 */
[C---:B------:R-:W-:Y:S01]  /*17c50*/  FMUL.FTZ R20, R2.reuse, R144 ;  /* 0x0000009002147220 */ /* 0x040fe20000410000 */
[C---:B------:R-:W-:Y:S04]  /*17c60*/  HMMA.16816.F32.BF16 R16, R160.reuse, R22, R16 ;  /* 0x00000016a010723c */ /* 0x040fe80000041810 */
[----:B------:R-:W-:Y:S01]  /*17c70*/  FMUL.FTZ R21, R2, R145 ;  /* 0x0000009102157220 */ /* 0x000fe20000410000 */
[----:B------:R-:W2:Y:S01]  /*17c80*/  MUFU.EX2 R249, R249 ;  /* 0x000000f900f97308 */ /* 0x000ea20000000800 */
[C---:B------:R-:W-:Y:S02]  /*17c90*/  FMUL.FTZ R35, R0.reuse, R35 ;  /* 0x0000002300237220 */ /* 0x040fe40000410000 */
[C---:B------:R-:W-:Y:S04]  /*17ca0*/  FMUL.FTZ R22, R0.reuse, R146 ;  /* 0x0000009200167220 */ /* 0x040fe80000410000 */
[C---:B------:R-:W-:Y:S02]  /*17cb0*/  FMUL.FTZ R23, R0.reuse, R147 ;  /* 0x0000009300177220 */ /* 0x040fe40000410000 */
[----:B------:R-:W-:Y:S01]  /*17cc0*/  LDSM.16.MT88.4 R144, [R205+0x4880] ;  /* 0x00488000cd90783b */ /* 0x000fe20000004200 */
[C---:B------:R-:W-:Y:S01]  /*17cd0*/  FMUL.FTZ R38, R0.reuse, R38 ;  /* 0x0000002600267220 */ /* 0x040fe20000410000 */
[----:B------:R-:W-:Y:S01]  /*17ce0*/  MUFU.EX2 R186, R186 ;  /* 0x000000ba00ba7308 */ /* 0x000fe20000000800 */
[C---:B------:R-:W-:Y:S02]  /*17cf0*/  FMUL.FTZ R39, R0.reuse, R39 ;  /* 0x0000002700277220 */ /* 0x040fe40000410000 */
[C---:B-1----:R-:W-:Y:S03]  /*17d00*/  HMMA.16816.F32.BF16 R20, R160.reuse, R152, R20 ;  /* 0x00000098a014723c */ /* 0x042fe60000041814 */
[C---:B------:R-:W-:Y:S02]  /*17d10*/  FMUL.FTZ R42, R0.reuse, R42 ;  /* 0x0000002a002a7220 */ /* 0x040fe40000410000 */
[C---:B------:R-:W-:Y:S02]  /*17d20*/  FMUL.FTZ R43, R0.reuse, R43 ;  /* 0x0000002b002b7220 */ /* 0x040fe40000410000 */
[C---:B------:R-:W-:Y:S01]  /*17d30*/  FMUL.FTZ R46, R0.reuse, R46 ;  /* 0x0000002e002e7220 */ /* 0x040fe20000410000 */
[C---:B------:R-:W-:Y:S01]  /*17d40*/  HMMA.16816.F32.BF16 R24, R160.reuse, R154, R24 ;  /* 0x0000009aa018723c */ /* 0x040fe20000041818 */
[----:B------:R-:W-:Y:S01]  /*17d50*/  LDSM.16.MT88.4 R152, [R208+0x6080] ;  /* 0x00608000d098783b */ /* 0x000fe20000004200 */
[----:B------:R-:W-:Y:S02]  /*17d60*/  MUFU.EX2 R185, R185 ;  /* 0x000000b900b97308 */ /* 0x000fe40000000800 */
[C---:B------:R-:W-:Y:S02]  /*17d70*/  FMUL.FTZ R47, R0.reuse, R47 ;  /* 0x0000002f002f7220 */ /* 0x040fe40000410000 */
[C---:B------:R-:W-:Y:S02]  /*17d80*/  FMUL.FTZ R50, R0.reuse, R50 ;  /* 0x0000003200327220 */ /* 0x040fe40000410000 */
[C---:B----4-:R-:W-:Y:S04]  /*17d90*/  HMMA.16816.F32.BF16 R28, R160.reuse, R132, R28 ;  /* 0x00000084a01c723c */ /* 0x050fe8000004181c */
[C---:B------:R-:W-:Y:S02]  /*17da0*/  FMUL.FTZ R51, R0.reuse, R51 ;  /* 0x0000003300337220 */ /* 0x040fe40000410000 */
[C---:B------:R-:W-:Y:S02]  /*17db0*/  FMUL.FTZ R54, R0.reuse, R54 ;  /* 0x0000003600367220 */ /* 0x040fe40000410000 */
        /* <DEDUP_REMOVED lines=12> */
[----:B------:R-:W-:Y:S02]  /*17e80*/  FMUL.FTZ R67, R0, R67 ;  /* 0x0000004300437220 */ /* 0x000fe40000410000 */
        /* <DEDUP_REMOVED lines=44> */
[C---:B------:R-:W-:Y:S04]  /*18150*/  FMUL.FTZ R96, R2.reuse, R96 ;  /* 0x0000006002607220 */ /* 0x040fe80000410000 */
        /* <DEDUP_REMOVED lines=48> */
[----:B------:R-:W-:Y:S01]  /*18460*/  F2FP.BF16.PACK_AB R132, R244, R241 ;  /* 0x000000f1f484723e */ /* 0x000fe200000010ff */
[--C-:B------:R-:W-:Y:S01]  /*18470*/  FFMA.FTZ R239, R239, c[0x0][0x2d0], -R182.reuse ;  /* 0x0000b400efef7a23 */ /* 0x100fe200000108b6 */
[----:B------:R-:W-:Y:S03]  /*18480*/  F2FP.BF16.PACK_AB R133, R246, R243 ;  /* 0x000000f3f685723e */ /* 0x000fe600000010ff */
[----:B------:R-:W-:Y:S01]  /*18490*/  HMMA.16816.F32.BF16 R128, R160, R134, R128 ;  /* 0x00000086a080723c */ /* 0x000fe20000041880 */
[----:B------:R-:W1:Y:S01]  /*184a0*/  LDSM.16.MT88.4 R160, [R206+0x6080] ;  /* 0x00608000cea0783b */ /* 0x000e620000004200 */
[----:B------:R-:W-:Y:S01]  /*184b0*/  MUFU.EX2 R239, R239 ;  /* 0x000000ef00ef7308 */ /* 0x000fe20000000800 */
[--C-:B------:R-:W-:Y:S02]  /*184c0*/  FFMA.FTZ R240, R187, c[0x0][0x2d0], -R182.reuse ;  /* 0x0000b400bbf07a23 */ /* 0x100fe400000108b6 */
[--C-:B------:R-:W-:Y:S02]  /*184d0*/  FFMA.FTZ R183, R183, c[0x0][0x2d0], -R182.reuse ;  /* 0x0000b400b7b77a23 */ /* 0x100fe400000108b6 */
[----:B---3--:R-:W-:Y:S01]  /*184e0*/  F2FP.BF16.PACK_AB R134, R245, R248 ;  /* 0x000000f8f586723e */ /* 0x008fe200000010ff */
[----:B------:R-:W-:Y:S01]  /*184f0*/  FFMA.FTZ R182, R157, c[0x0][0x2d0], -R182 ;  /* 0x0000b4009db67a23 */ /* 0x000fe200000108b6 */
[----:B-----5:R-:W-:Y:S03]  /*18500*/  F2FP.BF16.PACK_AB R135, R250, R247 ;  /* 0x000000f7fa87723e */ /* 0x020fe600000010ff */
[----:B------:R-:W3:Y:S01]  /*18510*/  MUFU.EX2 R240, R240 ;  /* 0x000000f000f07308 */ /* 0x000ee20000000800 */
[----:B------:R-:W-:Y:S01]  /*18520*/  FFMA.FTZ R181, R2, R231, R181 ;  /* 0x000000e702b57223 */ /* 0x000fe200000100b5 */
[-C--:B------:R-:W-:Y:S01]  /*18530*/  MOV R157, R156.reuse ;  /* 0x0000009c009d7202 */ /* 0x080fe20000000f00 */
[----:B------:R-:W-:Y:S01]  /*18540*/  FFMA.FTZ R177, R0, R229, R177 ;  /* 0x000000e500b17223 */ /* 0x000fe200000100b1 */
[C---:B--2---:R-:W-:Y:S05]  /*18550*/  HMMA.16816.F32.BF16 R4, R132.reuse, R136, R4 ;  /* 0x000000888404723c */ /* 0x044fea0000041804 */
[----:B------:R-:W-:Y:S01]  /*18560*/  FADD.FTZ R180, R180, R181 ;  /* 0x000000b5b4b47221 */ /* 0x000fe20000010000 */
[----:B------:R-:W-:Y:S01]  /*18570*/  MUFU.EX2 R183, R183 ;  /* 0x000000b700b77308 */ /* 0x000fe20000000800 */
[----:B------:R-:W-:Y:S01]  /*18580*/  FADD.FTZ R176, R176, R177 ;  /* 0x000000b1b0b07221 */ /* 0x000fe20000010000 */
[C---:B------:R-:W-:Y:S01]  /*18590*/  HMMA.16816.F32.BF16 R8, R132.reuse, R138, R8 ;  /* 0x0000008a8408723c */ /* 0x040fe20000041808 */
[----:B------:R-:W2:Y:S03]  /*185a0*/  LDSM.16.MT88.4 R136, [R206+0x7880] ;  /* 0x00788000ce88783b */ /* 0x000ea60000004200 */
[----:B------:R-:W-:Y:S01]  /*185b0*/  FADD.FTZ R179, R179, R180 ;  /* 0x000000b4b3b37221 */ /* 0x000fe20000010000 */
[----:B------:R-:W-:Y:S01]  /*185c0*/  MOV R0, R156 ;  /* 0x0000009c00007202 */ /* 0x000fe20000000f00 */
[----:B------:R-:W-:Y:S01]  /*185d0*/  FADD.FTZ R159, R159, R176 ;  /* 0x000000b09f9f7221 */ /* 0x000fe20000010000 */
[----:B------:R-:W-:Y:S01]  /*185e0*/  MOV R2, R3 ;  /* 0x0000000300027202 */ /* 0x000fe20000000f00 */
[C---:B----4-:R-:W-:Y:S01]  /*185f0*/  HMMA.16816.F32.BF16 R12, R132.reuse, R140, R12 ;  /* 0x0000008c840c723c */ /* 0x050fe2000004180c */
[----:B------:R-:W4:Y:S03]  /*18600*/  MUFU.EX2 R182, R182 ;  /* 0x000000b600b67308 */ /* 0x000f260000000800 */
[----:B------:R-:W-:Y:S02]  /*18610*/  FADD.FTZ R178, R178, R179 ;  /* 0x000000b3b2b27221 */ /* 0x000fe40000010000 */
[----:B------:R-:W-:Y:S02]  /*18620*/  FADD.FTZ R158, R158, R159 ;  /* 0x0000009f9e9e7221 */ /* 0x000fe40000010000 */
[C---:B------:R-:W-:Y:S01]  /*18630*/  HMMA.16816.F32.BF16 R16, R132.reuse, R142, R16 ;  /* 0x0000008e8410723c */ /* 0x040fe20000041810 */
[----:B------:R-:W5:Y:S03]  /*18640*/  LDSM.16.MT88.4 R140, [R205+0x7880] ;  /* 0x00788000cd8c783b */ /* 0x000f660000004200 */
[----:B------:R-:W-:Y:S04]  /*18650*/  FADD.FTZ R243, R243, R158 ;  /* 0x0000009ef3f37221 */ /* 0x000fe80000010000 */
[C---:B------:R-:W-:Y:S04]  /*18660*/  HMMA.16816.F32.BF16 R20, R132.reuse, R144, R20 ;  /* 0x000000908414723c */ /* 0x040fe80000041814 */
[----:B------:R-:W-:Y:S04]  /*18670*/  FADD.FTZ R246, R246, R243 ;  /* 0x000000f3f6f67221 */ /* 0x000fe80000010000 */
[C---:B------:R-:W-:Y:S01]  /*18680*/  HMMA.16816.F32.BF16 R24, R132.reuse, R146, R24 ;  /* 0x000000928418723c */ /* 0x040fe20000041818 */
[----:B------:R-:W2:Y:S03]  /*18690*/  LDSM.16.MT88.4 R144, [R204+0x7880] ;  /* 0x00788000cc90783b */ /* 0x000ea60000004200 */
[----:B------:R-:W-:Y:S04]  /*186a0*/  FADD.FTZ R247, R247, R246 ;  /* 0x000000f6f7f77221 */ /* 0x000fe80000010000 */
[C---:B------:R-:W-:Y:S04]  /*186b0*/  HMMA.16816.F32.BF16 R28, R132.reuse, R148, R28 ;  /* 0x00000094841c723c */ /* 0x040fe8000004181c */
[----:B------:R-:W-:Y:S04]  /*186c0*/  FADD.FTZ R250, R250, R247 ;  /* 0x000000f7fafa7221 */ /* 0x000fe80000010000 */
[C---:B------:R-:W-:Y:S01]  /*186d0*/  HMMA.16816.F32.BF16 R32, R132.reuse, R150, R32 ;  /* 0x000000968420723c */ /* 0x040fe20000041820 */
[----:B------:R-:W2:Y:S07]  /*186e0*/  LDSM.16.MT88.4 R148, [R208+0x9080] ;  /* 0x00908000d094783b */ /* 0x000eae0000004200 */
[C---:B------:R-:W-:Y:S08]  /*186f0*/  HMMA.16816.F32.BF16 R36, R132.reuse, R152, R36 ;  /* 0x000000988424723c */ /* 0x040ff00000041824 */
[C---:B------:R-:W-:Y:S08]  /*18700*/  HMMA.16816.F32.BF16 R40, R132.reuse, R154, R40 ;  /* 0x0000009a8428723c */ /* 0x040ff00000041828 */
[C---:B-1----:R-:W-:Y:S07]  /*18710*/  HMMA.16816.F32.BF16 R44, R132.reuse, R160, R44 ;  /* 0x000000a0842c723c */ /* 0x042fee000004182c */
[----:B------:R-:W-:Y:S01]  /*18720*/  F2FP.BF16.PACK_AB R160, R249, R242 ;  /* 0x000000f2f9a0723e */ /* 0x000fe200000010ff */
[C---:B------:R-:W-:Y:S04]  /*18730*/  HMMA.16816.F32.BF16 R48, R132.reuse, R162, R48 ;  /* 0x000000a28430723c */ /* 0x040fe80000041830 */
[----:B---3--:R-:W-:Y:S01]  /*18740*/  F2FP.BF16.PACK_AB R161, R240, R239 ;  /* 0x000000eff0a1723e */ /* 0x008fe200000010ff */
[----:B------:R-:W-:Y:S02]  /*18750*/  FADD.FTZ R239, R239, R250 ;  /* 0x000000faefef7221 */ /* 0x000fe40000010000 */
[----:B------:R-:W-:Y:S01]  /*18760*/  F2FP.BF16.PACK_AB R162, R185, R186 ;  /* 0x000000bab9a2723e */ /* 0x000fe200000010ff */
[C---:B------:R-:W-:Y:S04]  /*18770*/  HMMA.16816.F32.BF16 R52, R132.reuse, R164, R52 ;  /* 0x000000a48434723c */ /* 0x040fe80000041834 */
[----:B----4-:R-:W-:Y:S01]  /*18780*/  F2FP.BF16.PACK_AB R163, R182, R183 ;  /* 0x000000b7b6a3723e */ /* 0x010fe200000010ff */
[----:B------:R-:W-:Y:S03]  /*18790*/  FADD.FTZ R240, R240, R239 ;  /* 0x000000eff0f07221 */ /* 0x000fe60000010000 */
[C---:B------:R-:W-:Y:S01]  /*187a0*/  HMMA.16816.F32.BF16 R56, R132.reuse, R166, R56 ;  /* 0x000000a68438723c */ /* 0x040fe20000041838 */
[----:B------:R-:W-:Y:S03]  /*187b0*/  LDSM.16.MT88.4 R164, [R206+0x5080] ;  /* 0x00508000cea4783b */ /* 0x000fe60000004200 */
        /* <DEDUP_REMOVED lines=8> */
[C---:B--2---:R-:W-:Y:S08]  /*18840*/  HMMA.16816.F32.BF16 R76, R132.reuse, R136, R76 ;  /* 0x00000088844c723c */ /* 0x044ff0000004184c */
        /* <DEDUP_REMOVED lines=12> */
[C---:B------:R-:W-:Y:S08]  /*18910*/  HMMA.16816.F32.BF16 R112, R132.reuse, R138, R112 ;  /* 0x0000008a8470723c */ /* 0x040ff00000041870 */
[C---:B--2---:R-:W-:Y:S08]  /*18920*/  HMMA.16816.F32.BF16 R116, R132.reuse, R140, R116 ;  /* 0x0000008c8474723c */ /* 0x044ff00000041874 */
[C---:B------:R-:W-:Y:S08]  /*18930*/  HMMA.16816.F32.BF16 R120, R132.reuse, R142, R120 ;  /* 0x0000008e8478723c */ /* 0x040ff00000041878 */
[C---:B---3--:R-:W-:Y:S08]  /*18940*/  HMMA.16816.F32.BF16 R124, R132.reuse, R144, R124 ;  /* 0x00000090847c723c */ /* 0x048ff0000004187c */
[----:B------:R-:W-:Y:S08]  /*18950*/  HMMA.16816.F32.BF16 R128, R132, R146, R128 ;  /* 0x000000928480723c */ /* 0x000ff00000041880 */
[C---:B----4-:R-:W-:Y:S01]  /*18960*/  HMMA.16816.F32.BF16 R152, R160.reuse, R148, R4 ;  /* 0x00000094a098723c */ /* 0x050fe20000041804 */
        /* <DEDUP_REMOVED lines=10> */
[----:B------:R-:W3:Y:S07]  /*18a10*/  LDSM.16.MT88.4 R24, [R206+0x8080] ;  /* 0x00808000ce18783b */ /* 0x000eee0000004200 */
[C---:B------:R-:W-:Y:S01]  /*18a20*/  HMMA.16816.F32.BF16 R28, R160.reuse, R172, R28 ;  /* 0x000000aca01c723c */ /* 0x040fe2000004181c */
[----:B------:R-:W3:Y:S07]  /*18a30*/  LDSM.16.MT88.4 R164, [R205+0x8080] ;  /* 0x00808000cda4783b */ /* 0x000eee0000004200 */
[C---:B------:R-:W-:Y:S01]  /*18a40*/  HMMA.16816.F32.BF16 R32, R160.reuse, R174, R32 ;  /* 0x000000aea020723c */ /* 0x040fe20000041820 */
[----:B------:R-:W4:Y:S07]  /*18a50*/  LDSM.16.MT88.4 R168, [R204+0x8080] ;  /* 0x00808000cca8783b */ /* 0x000f2e0000004200 */
[C---:B-1----:R-:W-:Y:S01]  /*18a60*/  HMMA.16816.F32.BF16 R36, R160.reuse, R4, R36 ;  /* 0x00000004a024723c */ /* 0x042fe20000041824 */
[----:B------:R-:W1:Y:S07]  /*18a70*/  LDSM.16.MT88.4 R172, [R208+0x9880] ;  /* 0x00988000d0ac783b */ /* 0x000e6e0000004200 */
        /* <DEDUP_REMOVED lines=20> */
[C---:B------:R-:W-:Y:S07]  /*18bc0*/  HMMA.16816.F32.BF16 R108, R160.reuse, R4, R108 ;  /* 0x00000004a06c723c */ /* 0x040fee000004186c */
[----:B------:R-:W-:Y:S01]  /*18bd0*/  FADD.FTZ R5, R241, R178 ;  /* 0x000000b2f1057221 */ /* 0x000fe20000010000 */
[C---:B------:R-:W-:Y:S04]  /*18be0*/  HMMA.16816.F32.BF16 R112, R160.reuse, R6, R112 ;  /* 0x00000006a070723c */ /* 0x040fe80000041870 */
[----:B------:R-:W-:Y:S04]  /*18bf0*/  FADD.FTZ R5, R244, R5 ;  /* 0x00000005f4057221 */ /* 0x000fe80000010000 */
[C---:B--2---:R-:W-:Y:S04]  /*18c00*/  HMMA.16816.F32.BF16 R116, R160.reuse, R8, R116 ;  /* 0x00000008a074723c */ /* 0x044fe80000041874 */
[----:B------:R-:W-:Y:S04]  /*18c10*/  FADD.FTZ R248, R248, R5 ;  /* 0x00000005f8f87221 */ /* 0x000fe80000010000 */
[C---:B------:R-:W-:Y:S04]  /*18c20*/  HMMA.16816.F32.BF16 R120, R160.reuse, R10, R120 ;  /* 0x0000000aa078723c */ /* 0x040fe80000041878 */
[----:B------:R-:W-:Y:S04]  /*18c30*/  FADD.FTZ R245, R245, R248 ;  /* 0x000000f8f5f57221 */ /* 0x000fe80000010000 */
[C---:B---3--:R-:W-:Y:S04]  /*18c40*/  HMMA.16816.F32.BF16 R124, R160.reuse, R12, R124 ;  /* 0x0000000ca07c723c */ /* 0x048fe8000004187c */
[----:B------:R-:W-:Y:S04]  /*18c50*/  FADD.FTZ R242, R242, R245 ;  /* 0x000000f5f2f27221 */ /* 0x000fe80000010000 */
[----:B------:R-:W-:Y:S04]  /*18c60*/  HMMA.16816.F32.BF16 R128, R160, R14, R128 ;  /* 0x0000000ea080723c */ /* 0x000fe80000041880 */
[----:B------:R-:W-:Y:S04]  /*18c70*/  FADD.FTZ R249, R249, R242 ;  /* 0x000000f2f9f97221 */ /* 0x000fe80000010000 */
[----:B------:R-:W-:Y:S04]  /*18c80*/  FADD.FTZ R186, R186, R249 ;  /* 0x000000f9baba7221 */ /* 0x000fe80000010000 */
[----:B------:R-:W-:Y:S01]  /*18c90*/  FADD.FTZ R231, R185, R186 ;  /* 0x000000bab9e77221 */ /* 0x000fe20000010000 */
[----:B------:R-:W-:-:S05]  /*18ca0*/  @P0 BRA `(.L_x_3599) ;  /* 0xffffd06000000947 */ /* 0x000fca000383ffff */
.L_x_3594:
[----:B------:R-:W-:-:S13]  /*18cb0*/  ISETP.LE.AND P0, PT, RZ, UR13, PT ;  /* 0x0000000dff007c0c */ /* 0x000fda000bf03270 */
[----:B------:R-:W-:Y:S05]  /*18cc0*/  @!P0 BRA `(.L_x_3600) ;  /* 0x00002b8000008947 */ /* 0x000fea0003800000 */
[----:B------:R-:W-:Y:S01]  /*18cd0*/  IADD3 R230, -R189, 0x30, RZ ;  /* 0x00000030bde67810 */ /* 0x000fe20007ffe1ff */
[C---:B------:R-:W-:Y:S01]  /*18ce0*/  IMAD.SHL.U32 R233, R188.reuse, 0x2, RZ ;  /* 0x00000002bce97824 */ /* 0x040fe200078e00ff */
[----:B------:R-:W-:Y:S02]  /*18cf0*/  SHF.L.U64.HI R232, R188, 0x1, R191 ;  /* 0x00000001bce87819 */ /* 0x000fe400000102bf */
.L_x_3605:
[----:B------:R-:W-:Y:S01]  /*18d00*/  SHF.R.S32.HI R5, RZ, 0x1f, R220 ;  /* 0x0000001fff057819 */ /* 0x000fe200000114dc */
[----:B------:R-:W-:Y:S01]  /*18d10*/  IMAD.WIDE.U32 R6, R220, c[0x0][0x208], RZ ;  /* 0x00008200dc067a25 */ /* 0x000fe200078e00ff */
[----:B------:R-:W-:Y:S01]  /*18d20*/  SHF.R.S32.HI R2, RZ, 0x1f, R219 ;  /* 0x0000001fff027819 */ /* 0x000fe200000114db */
[----:B------:R-:W-:Y:S04]  /*18d30*/  DEPBAR.LE SB0, 0x0 ;  /* 0x000080000000791a */ /* 0x000fe80000000000 */
[----:B------:R-:W-:Y:S01]  /*18d40*/  BAR.SYNC.DEFER_BLOCKING 0x0 ;  /* 0x0000000000007b1d */ /* 0x000fe20000010000 */
[----:B------:R-:W-:Y:S01]  /*18d50*/  IMAD R5, R5, c[0x0][0x208], RZ ;  /* 0x0000820005057a24 */ /* 0x000fe200078e02ff */
[----:B------:R-:W-:Y:S01]  /*18d60*/  ISETP.GE.AND P1, PT, R221, c[0x0][0x1d4], PT ;  /* 0x00007500dd007a0c */ /* 0x000fe20003f26270 */
[----:B------:R-:W-:Y:S01]  /*18d70*/  IMAD R2, R2, c[0x0][0x218], RZ ;  /* 0x0000860002027a24 */ /* 0x000fe200078e02ff */
[----:B------:R-:W-:Y:S01]  /*18d80*/  SHF.L.U64.HI R235, R227, 0x1, R228 ;  /* 0x00000001e3eb7819 */ /* 0x000fe200000102e4 */
[----:B------:R-:W-:Y:S01]  /*18d90*/  IMAD R5, R220, c[0x0][0x20c], R5 ;  /* 0x00008300dc057a24 */ /* 0x000fe200078e0205 */
[----:B------:R-:W-:Y:S01]  /*18da0*/  SHF.L.U64.HI R159, R226, 0x1, R225 ;  /* 0x00000001e29f7819 */ /* 0x000fe200000102e1 */
[----:B------:R-:W-:Y:S01]  /*18db0*/  IMAD R2, R219, c[0x0][0x21c], R2 ;  /* 0x00008700db027a24 */ /* 0x000fe200078e0202 */
[----:B------:R-:W-:Y:S01]  /*18dc0*/  SHF.L.U64.HI R156, R224, 0x1, R223 ;  /* 0x00000001e09c7819 */ /* 0x000fe200000102df */
[----:B------:R-:W-:Y:S02]  /*18dd0*/  IMAD.IADD R7, R7, 0x1, R5 ;  /* 0x0000000107077824 */ /* 0x000fe400078e0205 */
[----:B------:R-:W-:Y:S02]  /*18de0*/  IMAD.SHL.U32 R234, R227, 0x2, RZ ;  /* 0x00000002e3ea7824 */ /* 0x000fe400078e00ff */
[----:B------:R-:W-:Y:S04]  /*18df0*/  IMAD.WIDE.U32 R6, R219, c[0x0][0x218], R6 ;  /* 0x00008600db067a25 */ /* 0x000fe800078e0006 */
[----:B------:R-:W-:Y:S01]  /*18e00*/  IMAD.SHL.U32 R158, R226, 0x2, RZ ;  /* 0x00000002e29e7824 */ /* 0x000fe200078e00ff */
[----:B------:R-:W-:Y:S04]  /*18e10*/  IADD3 R0, P0, R6, UR28, RZ ;  /* 0x0000001c06007c10 */ /* 0x000fe8000ff1e0ff */
[----:B------:R-:W-:Y:S01]  /*18e20*/  IADD3.X R7, R7, UR12, R2, P0, !PT ;  /* 0x0000000c07077c10 */ /* 0x000fe200087fe402 */
[----:B------:R-:W-:Y:S01]  /*18e30*/  IMAD.SHL.U32 R2, R224, 0x2, RZ ;  /* 0x00000002e0027824 */ /* 0x000fe200078e00ff */
[----:B------:R-:W-:Y:S01]  /*18e40*/  LDSM.16.M88.4 R24, [R214] ;  /* 0x00000000d618783b */ /* 0x000fe20000000200 */
[C---:B------:R-:W-:Y:S01]  /*18e50*/  LEA R4, P0, R0.reuse, c[0x0][0x1f8], 0x1 ;  /* 0x00007e0000047a11 */ /* 0x040fe200078008ff */
[----:B------:R-:W-:Y:S02]  /*18e60*/  BSSY B0, `(.L_x_3601) ;  /* 0x0000030000007945 */ /* 0x000fe40003800000 */
[----:B------:R-:W-:Y:S01]  /*18e70*/  LDSM.16.M88.4 R8, [R213+0xa080] ;  /* 0x00a08000d508783b */ /* 0x000fe20000000200 */
[----:B------:R-:W-:Y:S03]  /*18e80*/  LEA.HI.X R15, R0, c[0x0][0x1fc], R7, 0x1, P0 ;  /* 0x00007f00000f7a11 */ /* 0x000fe600000f0c07 */
[----:B------:R-:W1:Y:S04]  /*18e90*/  SHFL.IDX PT, R7, R4, RZ, 0x181f ;  /* 0x00181fff04077589 */ /* 0x000e6800000e0000 */
[----:B------:R-:W-:Y:S04]  /*18ea0*/  LDSM.16.M88.4 R16, [R213+0xa880] ;  /* 0x00a88000d510783b */ /* 0x000fe80000000200 */
[----:B------:R-:W2:Y:S04]  /*18eb0*/  SHFL.IDX PT, R0, R15, RZ, 0x181f ;  /* 0x00181fff0f007589 */ /* 0x000ea800000e0000 */
[----:B------:R3:W4:Y:S04]  /*18ec0*/  LDSM.16.M88.4 R160, [R213+0xb080] ;  /* 0x00b08000d5a0783b */ /* 0x0007280000000200 */
[----:B------:R3:W3:Y:S04]  /*18ed0*/  LDSM.16.M88.4 R164, [R212] ;  /* 0x00000000d4a4783b */ /* 0x0006e80000000200 */
[----:B------:R3:W3:Y:S04]  /*18ee0*/  LDSM.16.M88.4 R168, [R211] ;  /* 0x00000000d3a8783b */ /* 0x0006e80000000200 */
        /* <DEDUP_REMOVED lines=16> */
[----:B------:R-:W-:Y:S02]  /*18ff0*/  IMAD.X R7, R0, 0x1, R156, P0 ;  /* 0x0000000100077824 */ /* 0x000fe400000e069c */
[----:B------:R-:W-:Y:S03]  /*19000*/  IMAD.MOV.U32 R0, RZ, RZ, R3 ;  /* 0x000000ffff007224 */ /* 0x000fe600078e0003 */
[----:B------:R1:W-:Y:S05]  /*19010*/  LDGSTS.E.BYPASS.LTC128B.128 [R222+0x8880], [R6.64], !P4 ;  /* 0x0888000006de7fae */ /* 0x0003ea000e101d5a */
[----:B------:R-:W-:-:S05]  /*19020*/  @P1 BRA `(.L_x_3602) ;  /* 0x0000013000001947 */ /* 0x000fca0003800000 */
[----:B----4-:R-:W-:-:S05]  /*19030*/  BRA.DIV ~URZ, `(.L_x_3603) ;  /* 0x00005de27f007947 */ /* 0x010fca000b800000 */
[----:B------:R2:W4:Y:S04]  /*19040*/  SHFL.IDX PT, R5, R15, 0x1, 0x181f ;  /* 0x00381f000f057f89 */ /* 0x00052800000e0000 */
[----:B-1----:R2:W1:Y:S02]  /*19050*/  SHFL.IDX PT, R13, R4, 0x1, 0x181f ;  /* 0x00381f00040d7f89 */ /* 0x00246400000e0000 */
.L_x_3625:
[----:B-1----:R-:W-:Y:S02]  /*19060*/  IADD3 R20, P0, R13, R233, RZ ;  /* 0x000000e90d147210 */ /* 0x002fe40007f1e0ff */
[----:B------:R-:W-:Y:S03]  /*19070*/  ISETP.GE.AND P1, PT, R221, c[0x0][0x1d4], PT ;  /* 0x00007500dd007a0c */ /* 0x000fe60003f26270 */
[----:B----4-:R-:W-:Y:S01]  /*19080*/  IMAD.X R21, R5, 0x1, R232, P0 ;  /* 0x0000000105157824 */ /* 0x010fe200000e06e8 */
[----:B------:R-:W-:Y:S04]  /*19090*/  IADD3 R14, P0, R13, R234, RZ ;  /* 0x000000ea0d0e7210 */ /* 0x000fe80007f1e0ff */
[----:B------:R-:W-:Y:S01]  /*190a0*/  @!PT LDS RZ, [RZ] ;  /* 0x00000000fffff984 */ /* 0x000fe20000000800 */
[----:B------:R-:W-:Y:S01]  /*190b0*/  @!PT LDS RZ, [RZ] ;  /* 0x00000000fffff984 */ /* 0x000fe20000000800 */
[----:B------:R-:W-:Y:S01]  /*190c0*/  @!PT LDS RZ, [RZ] ;  /* 0x00000000fffff984 */ /* 0x000fe20000000800 */
[----:B------:R1:W-:Y:S01]  /*190d0*/  LDGSTS.E.BYPASS.LTC128B.128 [R222+0x5080], [R20.64], !P6 ;  /* 0x0508000014de7fae */ /* 0x0003e2000f101d5a */
[----:B--2---:R-:W-:Y:S01]  /*190e0*/  IMAD.X R15, R5, 0x1, R235, P0 ;  /* 0x00000001050f7824 */ /* 0x004fe200000e06eb */
[----:B------:R-:W-:Y:S04]  /*190f0*/  IADD3 R6, P0, R13, R158, RZ ;  /* 0x0000009e0d067210 */ /* 0x000fe80007f1e0ff */
[----:B------:R1:W-:Y:S01]  /*19100*/  LDGSTS.E.BYPASS.LTC128B.128 [R222+0x6880], [R14.64], !P1 ;  /* 0x068800000ede7fae */ /* 0x0003e2000c901d5a */
[----:B------:R-:W-:Y:S01]  /*19110*/  IMAD.X R7, R5, 0x1, R159, P0 ;  /* 0x0000000105077824 */ /* 0x000fe200000e069f */
[----:B------:R-:W-:Y:S04]  /*19120*/  IADD3 R4, P0, R13, R2, RZ ;  /* 0x000000020d047210 */ /* 0x000fe80007f1e0ff */
[----:B------:R1:W-:Y:S01]  /*19130*/  LDGSTS.E.BYPASS.LTC128B.128 [R222+0x8080], [R6.64], !P5 ;  /* 0x0808000006de7fae */ /* 0x0003e2000e901d5a */
[----:B------:R-:W-:Y:S05]  /*19140*/  IMAD.X R5, R5, 0x1, R156, P0 ;  /* 0x0000000105057824 */ /* 0x000fea00000e069c */
[----:B------:R1:W-:Y:S03]  /*19150*/  LDGSTS.E.BYPASS.LTC128B.128 [R222+0x9880], [R4.64], !P4 ;  /* 0x0988000004de7fae */ /* 0x0003e6000e101d5a */
.L_x_3602:
[----:B----4-:R-:W-:Y:S05]  /*19160*/  BSYNC B0 ;  /* 0x0000000000007941 */ /* 0x010fea0003800000 */
.L_x_3601:
[----:B------:R-:W0:Y:S01]  /*19170*/  LDGDEPBAR ;  /* 0x00000000000079af */ /* 0x000e220000000000 */
[----:B------:R-:W-:Y:S01]  /*19180*/  WARPSYNC 0xffffffff ;  /* 0xffffffff00007948 */ /* 0x000fe20003800000 */
[C---:B-1----:R-:W-:Y:S01]  /*19190*/  HMMA.16816.F32.BF16 R4, R24.reuse, R8, RZ ;  /* 0x000000081804723c */ /* 0x042fe200000418ff */
[----:B------:R-:W-:Y:S02]  /*191a0*/  UISETP.GE.AND UP0, UPT, UR13, 0x1, UPT ;  /* 0x000000010d00788c */ /* 0x000fe4000bf06270 */
[----:B------:R-:W-:Y:S04]  /*191b0*/  LDSM.16.M88.4 R180, [R210] ;  /* 0x00000000d2b4783b */ /* 0x000fe80000000200 */
[----:B------:R-:W-:Y:S01]  /*191c0*/  PLOP3.LUT P0, PT, PT, PT, UP0, 0x40, 0x0 ;  /* 0x000000000000781c */ /* 0x000fe20003f0e808 */
[C---:B------:R-:W-:Y:S01]  /*191d0*/  HMMA.16816.F32.BF16 R8, R24.reuse, R10, RZ ;  /* 0x0000000a1808723c */ /* 0x040fe200000418ff */
[----:B------:R-:W1:Y:S05]  /*191e0*/  LDSM.16.M88.4 R184, [R207+0xa080] ;  /* 0x00a08000cfb8783b */ /* 0x000e6a0000000200 */
[----:B------:R-:W-:Y:S02]  /*191f0*/  LDSM.16.M88.4 R188, [R207+0xb080] ;  /* 0x00b08000cfbc783b */ /* 0x000fe40000000200 */
[C---:B------:R-:W-:Y:S08]  /*19200*/  HMMA.16816.F32.BF16 R12, R24.reuse, R16, RZ ;  /* 0x00000010180c723c */ /* 0x040ff000000418ff */
[C---:B------:R-:W-:Y:S08]  /*19210*/  HMMA.16816.F32.BF16 R16, R24.reuse, R18, RZ ;  /* 0x000000121810723c */ /* 0x040ff000000418ff */
[C---:B------:R-:W-:Y:S08]  /*19220*/  HMMA.16816.F32.BF16 R20, R24.reuse, R160, RZ ;  /* 0x000000a01814723c */ /* 0x040ff000000418ff */
[----:B------:R-:W-:Y:S01]  /*19230*/  HMMA.16816.F32.BF16 R24, R24, R162, RZ ;  /* 0x000000a21818723c */ /* 0x000fe200000418ff */
[----:B------:R-:W2:Y:S07]  /*19240*/  LDSM.16.M88.4 R160, [R207+0xa880] ;  /* 0x00a88000cfa0783b */ /* 0x000eae0000000200 */
[C---:B---3--:R-:W-:Y:S08]  /*19250*/  HMMA.16816.F32.BF16 R4, R164.reuse, R168, R4 ;  /* 0x000000a8a404723c */ /* 0x048ff00000041804 */
        /* <DEDUP_REMOVED lines=21> */
[----:B------:R-:W-:Y:S07]  /*193b0*/  LDSM.16.M88.4 R172, [R200] ;  /* 0x00000000c8ac783b */ /* 0x000fee0000000200 */
[C---:B----4-:R-:W-:Y:S08]  /*193c0*/  HMMA.16816.F32.BF16 R12, R168.reuse, R164, R12 ;  /* 0x000000a4a80c723c */ /* 0x050ff0000004180c */
[C---:B------:R-:W-:Y:S01]  /*193d0*/  HMMA.16816.F32.BF16 R16, R168.reuse, R166, R16 ;  /* 0x000000a6a810723c */ /* 0x040fe20000041810 */
[----:B------:R-:W3:Y:S07]  /*193e0*/  LDSM.16.M88.4 R164, [R212+0x4000] ;  /* 0x00400000d4a4783b */ /* 0x000eee0000000200 */
[C---:B-----5:R-:W-:Y:S08]  /*193f0*/  HMMA.16816.F32.BF16 R20, R168.reuse, R176, R20 ;  /* 0x000000b0a814723c */ /* 0x060ff00000041814 */
[----:B------:R-:W-:Y:S01]  /*19400*/  HMMA.16816.F32.BF16 R24, R168, R178, R24 ;  /* 0x000000b2a818723c */ /* 0x000fe20000041818 */
[----:B------:R-:W4:Y:S05]  /*19410*/  LDSM.16.M88.4 R168, [R199] ;  /* 0x00000000c7a8783b */ /* 0x000f2a0000000200 */
[----:B------:R-:W5:Y:S02]  /*19420*/  LDSM.16.M88.4 R176, [R198] ;  /* 0x00000000c6b0783b */ /* 0x000f640000000200 */
        /* <DEDUP_REMOVED lines=114> */
[----:B------:R-:W-:-:S07]  /*19b50*/  @P0 BRA `(.L_x_3604) ;  /* 0x000003d000000947 */ /* 0x000fce0003800000 */
[----:B------:R-:W-:Y:S01]  /*19b60*/  UIMAD UR4, UR13, 0x30, UR19 ;  /* 0x000000300d0478a4 */ /* 0x000fe2000f8e0213 */
[----:B------:R-:W-:Y:S01]  /*19b70*/  ISETP.NE.AND P1, PT, R216, 0x1, PT ;  /* 0x00000001d800780c */ /* 0x000fe20003f25270 */
[----:B------:R-:W-:Y:S04]  /*19b80*/  IMAD.MOV.U32 R219, RZ, RZ, RZ ;  /* 0x000000ffffdb7224 */ /* 0x000fe800078e00ff */
[----:B------:R-:W-:Y:S05]  /*19b90*/  IMAD.U32 R220, RZ, RZ, UR4 ;  /* 0x00000004ffdc7e24 */ /* 0x000fea000f8e00ff */
[----:B------:R-:W-:Y:S05]  /*19ba0*/  IADD3 R220, R220, -0x30, R217 ;  /* 0xffffffd0dcdc7810 */ /* 0x000fea0007ffe0d9 */
[----:B------:R-:W-:Y:S04]  /*19bb0*/  @P1 IMAD.HI.U32 R161, R220, c[0x0][0x2bc], RZ ;  /* 0x0000af00dca11a27 */ /* 0x000fe800078e00ff */
[----:B------:R-:W-:Y:S01]  /*19bc0*/  IMAD.MOV.U32 R160, RZ, RZ, R220 ;  /* 0x000000ffffa07224 */ /* 0x000fe200078e00dc */
[----:B------:R-:W-:Y:S02]  /*19bd0*/  @P1 SHF.R.U32.HI R160, RZ, c[0x0][0x2c0], R161 ;  /* 0x0000b000ffa01a19 */ /* 0x000fe400000116a1 */
[----:B------:R-:W-:Y:S02]  /*19be0*/  ISETP.GE.AND P1, PT, R230, 0x1, PT ;  /* 0x00000001e600780c */ /* 0x000fe40003f26270 */
        /* <DEDUP_REMOVED lines=24> */
[CC--:B-1----:R-:W-:Y:S05]  /*19d70*/  @P1 IADD3 R168, P0, R163.reuse, R233.reuse, RZ ;  /* 0x000000e9a3a81210 */ /* 0x0c2fea0007f1e0ff */
[C---:B--2---:R-:W-:Y:S01]  /*19d80*/  @P1 IMAD.X R169, R162.reuse, 0x1, R232, P0 ;  /* 0x00000001a2a91824 */ /* 0x044fe200000e06e8 */
[C---:B------:R-:W-:Y:S04]  /*19d90*/  @P1 IADD3 R166, P0, R163.reuse, R234, RZ ;  /* 0x000000eaa3a61210 */ /* 0x040fe80007f1e0ff */
[----:B------:R1:W-:Y:S01]  /*19da0*/  @P1 LDGSTS.E.BYPASS.LTC128B.128 [R222+0xa080], [R168.64], !P6 ;  /* 0x0a080000a8de1fae */ /* 0x0003e2000f101d5a */
[C---:B------:R-:W-:Y:S01]  /*19db0*/  @P1 IMAD.X R167, R162.reuse, 0x1, R235, P0 ;  /* 0x00000001a2a71824 */ /* 0x040fe200000e06eb */
[C---:B------:R-:W-:Y:S05]  /*19dc0*/  @P1 IADD3 R164, P0, R163.reuse, R158, RZ ;  /* 0x0000009ea3a41210 */ /* 0x040fea0007f1e0ff */
[C---:B------:R-:W-:Y:S01]  /*19dd0*/  @P1 IMAD.X R165, R162.reuse, 0x1, R159, P0 ;  /* 0x00000001a2a51824 */ /* 0x040fe200000e069f */
[----:B------:R-:W-:Y:S05]  /*19de0*/  @P1 IADD3 R170, P0, R163, R2, RZ ;  /* 0x00000002a3aa1210 */ /* 0x000fea0007f1e0ff */
[--C-:B------:R-:W-:Y:S01]  /*19df0*/  @P1 IMAD.X R171, R162, 0x1, R156.reuse, P0 ;  /* 0x00000001a2ab1824 */ /* 0x100fe200000e069c */
[----:B------:R-:W-:Y:S11]  /*19e00*/  ISETP.GE.AND P0, PT, R230, 0x21, PT ;  /* 0x00000021e600780c */ /* 0x000ff60003f06270 */
[----:B------:R-:W-:Y:S02]  /*19e10*/  @!UPT UIADD3 URZ, URZ, URZ, URZ ;  /* 0x0000003f3f3ff290 */ /* 0x000fe4000fffe03f */
[C---:B---3--:R-:W-:Y:S05]  /*19e20*/  @P0 IADD3 R234, P2, R161.reuse, R234, RZ ;  /* 0x000000eaa1ea0210 */ /* 0x048fea0007f5e0ff */
[C---:B----4-:R-:W-:Y:S01]  /*19e30*/  @P0 IMAD.X R235, R160.reuse, 0x1, R235, P2 ;  /* 0x00000001a0eb0824 */ /* 0x050fe200010e06eb */
        /* <DEDUP_REMOVED lines=15> */
.L_x_3604:
[----:B------:R-:W-:Y:S01]  /*19f30*/  FMNMX.FTZ R2, R4, R3, !PT ;  /* 0x0000000304027209 */ /* 0x000fe20007810000 */
[----:B-1----:R-:W-:Y:S01]  /*19f40*/  LDSM.16.MT88.4 R164, [R206+0x4080] ;  /* 0x00408000cea4783b */ /* 0x002fe20000004200 */
[----:B------:R-:W-:Y:S01]  /*19f50*/  FMNMX.FTZ R156, R6, R157, !PT ;  /* 0x0000009d069c7209 */ /* 0x000fe20007810000 */
[----:B------:R-:W-:Y:S01]  /*19f60*/  UIADD3 UR4, UR13, -0x1, URZ ;  /* 0xffffffff0d047890 */ /* 0x000fe2000fffe03f */
        /* <DEDUP_REMOVED lines=23> */
[----:B------:R-:W-:Y:S01]  /*1a0e0*/  UMOV UR13, UR4 ;  /* 0x00000004000d7c82 */ /* 0x000fe20008000000 */
        /* <DEDUP_REMOVED lines=29> */
[----:B------:R2:W3:Y:S01]  /*1a2c0*/  MUFU.EX2 R0, R157 ;  /* 0x0000009d00007308 */ /* 0x0004e20000000800 */
        /* <DEDUP_REMOVED lines=14> */
[--C-:B--2---:R-:W-:Y:S01]  /*1a3b0*/  FFMA.FTZ R157, R10, c[0x0][0x2d0], -R176.reuse ;  /* 0x0000b4000a9d7a23 */ /* 0x104fe200000108b0 */
[----:B------:R-:W-:Y:S01]  /*1a3c0*/  LDSM.16.MT88.4 R20, [R205+0x9080] ;  /* 0x00908000cd14783b */ /* 0x000fe20000004200 */
[C---:B---3--:R-:W-:Y:S02]  /*1a3d0*/  FMUL.FTZ R10, R0.reuse, R154 ;  /* 0x0000009a000a7220 */ /* 0x048fe40000410000 */
        /* <DEDUP_REMOVED lines=10> */
[----:B------:R-:W-:Y:S02]  /*1a480*/  FMUL.FTZ R147, R0, R147 ;  /* 0x0000009300937220 */ /* 0x000fe40000410000 */
[--C-:B------:R-:W-:Y:S02]  /*1a490*/  FFMA.FTZ R235, R24, c[0x0][0x2d0], -R177.reuse ;  /* 0x0000b40018eb7a23 */ /* 0x100fe400000108b1 */
[--C-:B------:R-:W-:Y:S01]  /*1a4a0*/  FFMA.FTZ R237, R26, c[0x0][0x2d0], -R176.reuse ;  /* 0x0000b4001aed7a23 */ /* 0x100fe200000108b0 */
[----:B------:R-:W-:Y:S01]  /*1a4b0*/  MUFU.EX2 R157, R157 ;  /* 0x0000009d009d7308 */ /* 0x000fe20000000800 */
[----:B------:R-:W-:Y:S02]  /*1a4c0*/  FFMA.FTZ R177, R25, c[0x0][0x2d0], -R177 ;  /* 0x0000b40019b17a23 */ /* 0x000fe400000108b1 */
[----:B------:R-:W-:Y:S02]  /*1a4d0*/  FFMA.FTZ R176, R27, c[0x0][0x2d0], -R176 ;  /* 0x0000b4001bb07a23 */ /* 0x000fe400000108b0 */
[----:B------:R-:W-:Y:S01]  /*1a4e0*/  LDSM.16.MT88.4 R24, [R206+0x5080] ;  /* 0x00508000ce18783b */ /* 0x000fe20000004200 */
[C---:B------:R-:W-:Y:S02]  /*1a4f0*/  FMUL.FTZ R150, R0.reuse, R150 ;  /* 0x0000009600967220 */ /* 0x040fe40000410000 */
[C---:B------:R-:W-:Y:S02]  /*1a500*/  FMUL.FTZ R151, R0.reuse, R151 ;  /* 0x0000009700977220 */ /* 0x040fe40000410000 */
[----:B------:R-:W3:Y:S01]  /*1a510*/  MUFU.EX2 R182, R182 ;  /* 0x000000b600b67308 */ /* 0x000ee20000000800 */
        /* <DEDUP_REMOVED lines=19> */
[----:B------:R3:W-:Y:S01]  /*1a650*/  MUFU.EX2 R240, R176 ;  /* 0x000000b000f07308 */ /* 0x0007e20000000800 */
[C---:B------:R-:W-:Y:S02]  /*1a660*/  FMUL.FTZ R59, R0.reuse, R59 ;  /* 0x0000003b003b7220 */ /* 0x040fe40000410000 */
[----:B------:R-:W-:Y:S02]  /*1a670*/  FMUL.FTZ R62, R0, R62 ;  /* 0x0000003e003e7220 */ /* 0x000fe40000410000 */
[C---:B--2---:R-:W-:Y:S01]  /*1a680*/  FMUL.FTZ R8, R2.reuse, R152 ;  /* 0x0000009802087220 */ /* 0x044fe20000410000 */
[----:B------:R-:W-:Y:S01]  /*1a690*/  F2FP.BF16.PACK_AB R152, R5, R158 ;  /* 0x0000009e0598723e */ /* 0x000fe200000010ff */
[C---:B------:R-:W-:Y:S01]  /*1a6a0*/  FMUL.FTZ R9, R2.reuse, R153 ;  /* 0x0000009902097220 */ /* 0x040fe20000410000 */
[----:B------:R-:W-:Y:S01]  /*1a6b0*/  F2FP.BF16.PACK_AB R153, R7, R6 ;  /* 0x000000060799723e */ /* 0x000fe200000010ff */
[C---:B------:R-:W-:Y:S01]  /*1a6c0*/  FMUL.FTZ R132, R2.reuse, R132 ;  /* 0x0000008402847220 */ /* 0x040fe20000410000 */
[----:B------:R-:W-:Y:S01]  /*1a6d0*/  MUFU.EX2 R181, R181 ;  /* 0x000000b500b57308 */ /* 0x000fe20000000800 */
[C---:B------:R-:W-:Y:S02]  /*1a6e0*/  FMUL.FTZ R133, R2.reuse, R133 ;  /* 0x0000008502857220 */ /* 0x040fe40000410000 */
[C---:B------:R-:W-:Y:S02]  /*1a6f0*/  FMUL.FTZ R136, R2.reuse, R136 ;  /* 0x0000008802887220 */ /* 0x040fe40000410000 */
[C---:B-1----:R-:W-:Y:S05]  /*1a700*/  HMMA.16816.F32.BF16 R8, R152.reuse, R160, R8 ;  /* 0x000000a09808723c */ /* 0x042fea0000041808 */
[C---:B------:R-:W-:Y:S01]  /*1a710*/  FMUL.FTZ R137, R2.reuse, R137 ;  /* 0x0000008902897220 */ /* 0x040fe20000410000 */
[----:B------:R-:W1:Y:S01]  /*1a720*/  MUFU.EX2 R184, R184 ;  /* 0x000000b800b87308 */ /* 0x000e620000000800 */
[C---:B------:R-:W-:Y:S01]  /*1a730*/  FMUL.FTZ R140, R2.reuse, R140 ;  /* 0x0000008c028c7220 */ /* 0x040fe20000410000 */
[C---:B------:R-:W-:Y:S01]  /*1a740*/  HMMA.16816.F32.BF16 R132, R152.reuse, R162, R132 ;  /* 0x000000a29884723c */ /* 0x040fe20000041884 */
[----:B------:R-:W2:Y:S03]  /*1a750*/  LDSM.16.MT88.4 R160, [R204+0x4080] ;  /* 0x00408000cca0783b */ /* 0x000ea60000004200 */
[C---:B------:R-:W-:Y:S02]  /*1a760*/  FMUL.FTZ R141, R2.reuse, R141 ;  /* 0x0000008d028d7220 */ /* 0x040fe40000410000 */
[C---:B------:R-:W-:Y:S02]  /*1a770*/  FMUL.FTZ R144, R2.reuse, R144 ;  /* 0x0000009002907220 */ /* 0x040fe40000410000 */
[C---:B------:R-:W-:Y:S01]  /*1a780*/  HMMA.16816.F32.BF16 R136, R152.reuse, R164, R136 ;  /* 0x000000a49888723c */ /* 0x040fe20000041888 */
[----:B---3--:R-:W-:Y:S01]  /*1a790*/  LDSM.16.MT88.4 R176, [R204+0x8080] ;  /* 0x00808000ccb0783b */ /* 0x008fe20000004200 */
[----:B------:R-:W-:Y:S02]  /*1a7a0*/  MUFU.EX2 R183, R183 ;  /* 0x000000b700b77308 */ /* 0x000fe40000000800 */
[C---:B------:R-:W-:Y:S02]  /*1a7b0*/  FMUL.FTZ R145, R2.reuse, R145 ;  /* 0x0000009102917220 */ /* 0x040fe40000410000 */
[C---:B------:R-:W-:Y:S02]  /*1a7c0*/  FMUL.FTZ R148, R2.reuse, R148 ;  /* 0x0000009402947220 */ /* 0x040fe40000410000 */
[C---:B------:R-:W-:Y:S01]  /*1a7d0*/  HMMA.16816.F32.BF16 R140, R152.reuse, R166, R140 ;  /* 0x000000a6988c723c */ /* 0x040fe2000004188c */
[----:B------:R-:W3:Y:S03]  /*1a7e0*/  LDSM.16.MT88.4 R164, [R208+0x5880] ;  /* 0x00588000d0a4783b */ /* 0x000ee60000004200 */
[C---:B------:R-:W-:Y:S01]  /*1a7f0*/  FMUL.FTZ R149, R2.reuse, R149 ;  /* 0x0000009502957220 */ /* 0x040fe20000410000 */
[----:B------:R-:W4:Y:S01]  /*1a800*/  MUFU.EX2 R186, R186 ;  /* 0x000000ba00ba7308 */ /* 0x000f220000000800 */
[C---:B------:R-:W-:Y:S02]  /*1a810*/  FMUL.FTZ R28, R2.reuse, R28 ;  /* 0x0000001c021c7220 */ /* 0x040fe40000410000 */
[C---:B------:R-:W-:Y:S04]  /*1a820*/  HMMA.16816.F32.BF16 R144, R152.reuse, R168, R144 ;  /* 0x000000a89890723c */ /* 0x040fe80000041890 */
[C---:B------:R-:W-:Y:S02]  /*1a830*/  FMUL.FTZ R29, R2.reuse, R29 ;  /* 0x0000001d021d7220 */ /* 0x040fe40000410000 */
[C---:B------:R-:W-:Y:S01]  /*1a840*/  FMUL.FTZ R32, R2.reuse, R32 ;  /* 0x0000002002207220 */ /* 0x040fe20000410000 */
[----:B------:R-:W-:Y:S01]  /*1a850*/  MUFU.EX2 R185, R185 ;  /* 0x000000b900b97308 */ /* 0x000fe20000000800 */
[C---:B------:R-:W-:Y:S01]  /*1a860*/  HMMA.16816.F32.BF16 R148, R152.reuse, R170, R148 ;  /* 0x000000aa9894723c */ /* 0x040fe20000041894 */
[----:B------:R-:W5:Y:S03]  /*1a870*/  LDSM.16.MT88.4 R168, [R206+0x5880] ;  /* 0x00588000cea8783b */ /* 0x000f660000004200 */
[C---:B------:R-:W-:Y:S02]  /*1a880*/  FMUL.FTZ R33, R2.reuse, R33 ;  /* 0x0000002102217220 */ /* 0x040fe40000410000 */
[C---:B------:R-:W-:Y:S02]  /*1a890*/  FMUL.FTZ R36, R2.reuse, R36 ;  /* 0x0000002402247220 */ /* 0x040fe40000410000 */
[C---:B------:R-:W-:Y:S01]  /*1a8a0*/  FMUL.FTZ R37, R2.reuse, R37 ;  /* 0x0000002502257220 */ /* 0x040fe20000410000 */
[C---:B--2---:R-:W-:Y:S01]  /*1a8b0*/  HMMA.16816.F32.BF16 R28, R152.reuse, R160, R28 ;  /* 0x000000a0981c723c */ /* 0x044fe2000004181c */
[----:B------:R-:W2:Y:S02]  /*1a8c0*/  MUFU.EX2 R188, R188 ;  /* 0x000000bc00bc7308 */ /* 0x000ea40000000800 */
[C---:B------:R-:W-:Y:S02]  /*1a8d0*/  FMUL.FTZ R40, R2.reuse, R40 ;  /* 0x0000002802287220 */ /* 0x040fe40000410000 */
[C---:B------:R-:W-:Y:S02]  /*1a8e0*/  FMUL.FTZ R41, R2.reuse, R41 ;  /* 0x0000002902297220 */ /* 0x040fe40000410000 */
[C---:B------:R-:W-:Y:S01]  /*1a8f0*/  FMUL.FTZ R44, R2.reuse, R44 ;  /* 0x0000002c022c7220 */ /* 0x040fe20000410000 */
[C---:B------:R-:W-:Y:S01]  /*1a900*/  HMMA.16816.F32.BF16 R32, R152.reuse, R162, R32 ;  /* 0x000000a29820723c */ /* 0x040fe20000041820 */
[----:B------:R-:W1:Y:S02]  /*1a910*/  LDSM.16.MT88.4 R160, [R205+0x5880] ;  /* 0x00588000cda0783b */ /* 0x000e640000004200 */
[----:B------:R-:W-:Y:S01]  /*1a920*/  MUFU.EX2 R187, R187 ;  /* 0x000000bb00bb7308 */ /* 0x000fe20000000800 */
[C---:B------:R-:W-:Y:S02]  /*1a930*/  FMUL.FTZ R45, R2.reuse, R45 ;  /* 0x0000002d022d7220 */ /* 0x040fe40000410000 */
[C---:B------:R-:W-:Y:S02]  /*1a940*/  FMUL.FTZ R48, R2.reuse, R48 ;  /* 0x0000003002307220 */ /* 0x040fe40000410000 */
[C---:B---3--:R-:W-:Y:S04]  /*1a950*/  HMMA.16816.F32.BF16 R36, R152.reuse, R164, R36 ;  /* 0x000000a49824723c */ /* 0x048fe80000041824 */
[C---:B------:R-:W-:Y:S01]  /*1a960*/  FMUL.FTZ R49, R2.reuse, R49 ;  /* 0x0000003102317220 */ /* 0x040fe20000410000 */
[----:B------:R-:W3:Y:S01]  /*1a970*/  MUFU.EX2 R190, R190 ;  /* 0x000000be00be7308 */ /* 0x000ee20000000800 */
[C---:B------:R-:W-:Y:S02]  /*1a980*/  FMUL.FTZ R52, R2.reuse, R52 ;  /* 0x0000003402347220 */ /* 0x040fe40000410000 */
[C---:B------:R-:W-:Y:S01]  /*1a990*/  HMMA.16816.F32.BF16 R40, R152.reuse, R166, R40 ;  /* 0x000000a69828723c */ /* 0x040fe20000041828 */
[----:B------:R-:W2:Y:S03]  /*1a9a0*/  LDSM.16.MT88.4 R164, [R204+0x5880] ;  /* 0x00588000cca4783b */ /* 0x000ea60000004200 */
[C---:B------:R-:W-:Y:S02]  /*1a9b0*/  FMUL.FTZ R53, R2.reuse, R53 ;  /* 0x0000003502357220 */ /* 0x040fe40000410000 */
[C---:B------:R-:W-:Y:S01]  /*1a9c0*/  FMUL.FTZ R56, R2.reuse, R56 ;  /* 0x0000003802387220 */ /* 0x040fe20000410000 */
[----:B------:R-:W-:Y:S01]  /*1a9d0*/  MUFU.EX2 R189, R189 ;  /* 0x000000bd00bd7308 */ /* 0x000fe20000000800 */
[C---:B-----5:R-:W-:Y:S04]  /*1a9e0*/  HMMA.16816.F32.BF16 R44, R152.reuse, R168, R44 ;  /* 0x000000a8982c723c */ /* 0x060fe8000004182c */
[C---:B------:R-:W-:Y:S02]  /*1a9f0*/  FMUL.FTZ R57, R2.reuse, R57 ;  /* 0x0000003902397220 */ /* 0x040fe40000410000 */
[C---:B------:R-:W-:Y:S02]  /*1aa00*/  FMUL.FTZ R60, R2.reuse, R60 ;  /* 0x0000003c023c7220 */ /* 0x040fe40000410000 */
[C---:B------:R-:W-:Y:S01]  /*1aa10*/  HMMA.16816.F32.BF16 R48, R152.reuse, R170, R48 ;  /* 0x000000aa9830723c */ /* 0x040fe20000041830 */
[----:B------:R-:W5:Y:S01]  /*1aa20*/  LDSM.16.MT88.4 R168, [R208+0x7080] ;  /* 0x00708000d0a8783b */ /* 0x000f620000004200 */
[----:B------:R-:W3:Y:S02]  /*1aa30*/  MUFU.EX2 R234, R234 ;  /* 0x000000ea00ea7308 */ /* 0x000ee40000000800 */
[----:B------:R-:W-:Y:S02]  /*1aa40*/  FMUL.FTZ R61, R2, R61 ;  /* 0x0000003d023d7220 */ /* 0x000fe40000410000 */
        /* <DEDUP_REMOVED lines=10> */
[----:B------:R-:W-:Y:S01]  /*1aaf0*/  FMUL.FTZ R69, R2, R69 ;  /* 0x0000004502457220 */ /* 0x000fe20000410000 */
[----:B------:R-:W1:Y:S01]  /*1ab00*/  MUFU.EX2 R236, R236 ;  /* 0x000000ec00ec7308 */ /* 0x000e620000000800 */
[C---:B--2---:R-:W-:Y:S04]  /*1ab10*/  HMMA.16816.F32.BF16 R60, R152.reuse, R164, R60 ;  /* 0x000000a4983c723c */ /* 0x044fe8000004183c */
[C---:B------:R-:W-:Y:S02]  /*1ab20*/  FMUL.FTZ R70, R0.reuse, R70 ;  /* 0x0000004600467220 */ /* 0x040fe40000410000 */
[----:B------:R-:W-:Y:S02]  /*1ab30*/  FMUL.FTZ R71, R0, R71 ;  /* 0x0000004700477220 */ /* 0x000fe40000410000 */
[C---:B------:R-:W-:Y:S01]  /*1ab40*/  HMMA.16816.F32.BF16 R64, R152.reuse, R166, R64 ;  /* 0x000000a69840723c */ /* 0x040fe20000041840 */
[----:B------:R-:W2:Y:S01]  /*1ab50*/  LDSM.16.MT88.4 R164, [R205+0x7080] ;  /* 0x00708000cda4783b */ /* 0x000ea20000004200 */
[----:B------:R-:W1:Y:S02]  /*1ab60*/  MUFU.EX2 R235, R235 ;  /* 0x000000eb00eb7308 */ /* 0x000e640000000800 */
[C---:B------:R-:W-:Y:S02]  /*1ab70*/  FMUL.FTZ R72, R2.reuse, R72 ;  /* 0x0000004802487220 */ /* 0x040fe40000410000 */
[----:B------:R-:W-:Y:S02]  /*1ab80*/  FMUL.FTZ R73, R2, R73 ;  /* 0x0000004902497220 */ /* 0x000fe40000410000 */
[C---:B-----5:R-:W-:Y:S04]  /*1ab90*/  HMMA.16816.F32.BF16 R68, R152.reuse, R168, R68 ;  /* 0x000000a89844723c */ /* 0x060fe80000041844 */
[C---:B------:R-:W-:Y:S01]  /*1aba0*/  FMUL.FTZ R74, R0.reuse, R74 ;  /* 0x0000004a004a7220 */ /* 0x040fe20000410000 */
[----:B------:R-:W5:Y:S01]  /*1abb0*/  MUFU.EX2 R237, R237 ;  /* 0x000000ed00ed7308 */ /* 0x000f620000000800 */
        /* <DEDUP_REMOVED lines=75> */
[C---:B------:R-:W-:Y:S03]  /*1b070*/  HMMA.16816.F32.BF16 R124, R152.reuse, R12, R124 ;  /* 0x0000000c987c723c */ /* 0x040fe6000004187c */
[C---:B------:R-:W-:Y:S02]  /*1b080*/  FMUL.FTZ R130, R0.reuse, R130 ;  /* 0x0000008200827220 */ /* 0x040fe40000410000 */
[----:B------:R-:W-:Y:S02]  /*1b090*/  FMUL.FTZ R131, R0, R131 ;  /* 0x0000008300837220 */ /* 0x000fe40000410000 */
[----:B------:R-:W-:Y:S01]  /*1b0a0*/  F2FP.BF16.PACK_AB R12, R184, R181 ;  /* 0x000000b5b80c723e */ /* 0x000fe200000010ff */
[----:B------:R-:W-:Y:S01]  /*1b0b0*/  FFMA.FTZ R158, R2, R231, R158 ;  /* 0x000000e7029e7223 */ /* 0x000fe2000001009e */
[----:B----4-:R-:W-:Y:S03]  /*1b0c0*/  F2FP.BF16.PACK_AB R13, R186, R183 ;  /* 0x000000b7ba0d723e */ /* 0x010fe600000010ff */
[----:B------:R-:W-:Y:S01]  /*1b0d0*/  HMMA.16816.F32.BF16 R128, R152, R14, R128 ;  /* 0x0000000e9880723c */ /* 0x000fe20000041880 */
[----:B------:R-:W4:Y:S02]  /*1b0e0*/  LDSM.16.MT88.4 R152, [R208+0x6080] ;  /* 0x00608000d098783b */ /* 0x000f240000004200 */
[----:B------:R-:W-:Y:S02]  /*1b0f0*/  FFMA.FTZ R6, R0, R229, R6 ;  /* 0x000000e500067223 */ /* 0x000fe40000010006 */
[----:B------:R-:W-:Y:S02]  /*1b100*/  FADD.FTZ R158, R5, R158 ;  /* 0x0000009e059e7221 */ /* 0x000fe40000010000 */
[----:B------:R-:W-:Y:S01]  /*1b110*/  F2FP.BF16.PACK_AB R14, R188, R185 ;  /* 0x000000b9bc0e723e */ /* 0x000fe200000010ff */
[----:B------:R-:W-:Y:S01]  /*1b120*/  FADD.FTZ R6, R7, R6 ;  /* 0x0000000607067221 */ /* 0x000fe20000010000 */
[----:B------:R-:W-:Y:S03]  /*1b130*/  F2FP.BF16.PACK_AB R15, R190, R187 ;  /* 0x000000bbbe0f723e */ /* 0x000fe600000010ff */
[----:B------:R-:W-:Y:S02]  /*1b140*/  FADD.FTZ R159, R159, R158 ;  /* 0x0000009e9f9f7221 */ /* 0x000fe40000010000 */
[----:B------:R-:W-:Y:S02]  /*1b150*/  FADD.FTZ R157, R157, R6 ;  /* 0x000000069d9d7221 */ /* 0x000fe40000010000 */
[C---:B-1----:R-:W-:Y:S05]  /*1b160*/  HMMA.16816.F32.BF16 R8, R12.reuse, R160, R8 ;  /* 0x000000a00c08723c */ /* 0x042fea0000041808 */
[----:B------:R-:W-:Y:S02]  /*1b170*/  FADD.FTZ R180, R180, R159 ;  /* 0x0000009fb4b47221 */ /* 0x000fe40000010000 */
[----:B------:R-:W-:Y:S01]  /*1b180*/  FADD.FTZ R182, R182, R157 ;  /* 0x0000009db6b67221 */ /* 0x000fe20000010000 */
[C---:B------:R-:W-:Y:S01]  /*1b190*/  HMMA.16816.F32.BF16 R132, R12.reuse, R162, R132 ;  /* 0x000000a20c84723c */ /* 0x040fe20000041884 */
[----:B------:R-:W1:Y:S03]  /*1b1a0*/  LDSM.16.MT88.4 R160, [R206+0x6080] ;  /* 0x00608000cea0783b */ /* 0x000e660000004200 */
[----:B------:R-:W-:Y:S01]  /*1b1b0*/  MOV R157, R156 ;  /* 0x0000009c009d7202 */ /* 0x000fe20000000f00 */
[----:B------:R-:W-:Y:S02]  /*1b1c0*/  FADD.FTZ R181, R181, R180 ;  /* 0x000000b4b5b57221 */ /* 0x000fe40000010000 */
[----:B------:R-:W-:Y:S01]  /*1b1d0*/  FADD.FTZ R183, R183, R182 ;  /* 0x000000b6b7b77221 */ /* 0x000fe20000010000 */
[C---:B------:R-:W-:Y:S04]  /*1b1e0*/  HMMA.16816.F32.BF16 R136, R12.reuse, R16, R136 ;  /* 0x000000100c88723c */ /* 0x040fe80000041888 */
        /* <DEDUP_REMOVED lines=36> */
[C---:B------:R-:W-:Y:S01]  /*1b430*/  HMMA.16816.F32.BF16 R96, R12.reuse, R162, R96 ;  /* 0x000000a20c60723c */ /* 0x040fe20000041860 */
[----:B------:R-:W-:Y:S07]  /*1b440*/  LDSM.16.MT88.4 R160, [R205+0x5080] ;  /* 0x00508000cda0783b */ /* 0x000fee0000004200 */
[C---:B------:R-:W-:Y:S08]  /*1b450*/  HMMA.16816.F32.BF16 R100, R12.reuse, R16, R100 ;  /* 0x000000100c64723c */ /* 0x040ff00000041864 */
[C---:B------:R-:W-:Y:S01]  /*1b460*/  HMMA.16816.F32.BF16 R104, R12.reuse, R18, R104 ;  /* 0x000000120c68723c */ /* 0x040fe20000041868 */
[----:B------:R-:W1:Y:S07]  /*1b470*/  LDSM.16.MT88.4 R16, [R208+0x5080] ;  /* 0x00508000d010783b */ /* 0x000e6e0000004200 */
[C---:B--2---:R-:W-:Y:S08]  /*1b480*/  HMMA.16816.F32.BF16 R108, R12.reuse, R164, R108 ;  /* 0x000000a40c6c723c */ /* 0x044ff0000004186c */
[C---:B------:R-:W-:Y:S01]  /*1b490*/  HMMA.16816.F32.BF16 R112, R12.reuse, R166, R112 ;  /* 0x000000a60c70723c */ /* 0x040fe20000041870 */
[----:B------:R-:W-:Y:S07]  /*1b4a0*/  LDSM.16.MT88.4 R164, [R204+0x6880] ;  /* 0x00688000cca4783b */ /* 0x000fee0000004200 */
[C---:B------:R-:W-:Y:S08]  /*1b4b0*/  HMMA.16816.F32.BF16 R116, R12.reuse, R20, R116 ;  /* 0x000000140c74723c */ /* 0x040ff00000041874 */
[C---:B------:R-:W-:Y:S01]  /*1b4c0*/  HMMA.16816.F32.BF16 R120, R12.reuse, R22, R120 ;  /* 0x000000160c78723c */ /* 0x040fe20000041878 */
[----:B------:R-:W2:Y:S07]  /*1b4d0*/  LDSM.16.MT88.4 R20, [R204+0x5080] ;  /* 0x00508000cc14783b */ /* 0x000eae0000004200 */
[C---:B---3--:R-:W-:Y:S08]  /*1b4e0*/  HMMA.16816.F32.BF16 R124, R12.reuse, R152, R124 ;  /* 0x000000980c7c723c */ /* 0x048ff0000004187c */
[----:B------:R-:W-:Y:S07]  /*1b4f0*/  HMMA.16816.F32.BF16 R128, R12, R154, R128 ;  /* 0x0000009a0c80723c */ /* 0x000fee0000041880 */
[----:B------:R-:W-:Y:S01]  /*1b500*/  F2FP.BF16.PACK_AB R12, R234, R189 ;  /* 0x000000bdea0c723e */ /* 0x000fe200000010ff */
[----:B------:R-:W-:Y:S01]  /*1b510*/  FADD.FTZ R189, R189, R188 ;  /* 0x000000bcbdbd7221 */ /* 0x000fe20000010000 */
[----:B------:R-:W-:Y:S03]  /*1b520*/  F2FP.BF16.PACK_AB R13, R236, R191 ;  /* 0x000000bfec0d723e */ /* 0x000fe600000010ff */
[----:B------:R-:W-:Y:S01]  /*1b530*/  F2FP.BF16.PACK_AB R14, R238, R235 ;  /* 0x000000ebee0e723e */ /* 0x000fe200000010ff */
[----:B------:R-:W-:Y:S01]  /*1b540*/  FADD.FTZ R191, R191, R190 ;  /* 0x000000bebfbf7221 */ /* 0x000fe20000010000 */
[----:B-----5:R-:W-:Y:S01]  /*1b550*/  F2FP.BF16.PACK_AB R15, R240, R237 ;  /* 0x000000edf00f723e */ /* 0x020fe200000010ff */
[----:B------:R-:W-:Y:S02]  /*1b560*/  FADD.FTZ R234, R234, R189 ;  /* 0x000000bdeaea7221 */ /* 0x000fe40000010000 */
[----:B------:R-:W-:Y:S02]  /*1b570*/  FADD.FTZ R236, R236, R191 ;  /* 0x000000bfecec7221 */ /* 0x000fe40000010000 */
[----:B------:R-:W-:Y:S02]  /*1b580*/  FADD.FTZ R231, R235, R234 ;  /* 0x000000eaebe77221 */ /* 0x000fe40000010000 */
[C---:B-1----:R-:W-:Y:S01]  /*1b590*/  HMMA.16816.F32.BF16 R152, R12.reuse, R16, R8 ;  /* 0x000000100c98723c */ /* 0x042fe20000041808 */
[----:B------:R-:W1:Y:S02]  /*1b5a0*/  LDSM.16.MT88.4 R8, [R208+0x6880] ;  /* 0x00688000d008783b */ /* 0x000e640000004200 */
[----:B------:R-:W-:Y:S02]  /*1b5b0*/  FADD.FTZ R229, R237, R236 ;  /* 0x000000ecede57221 */ /* 0x000fe40000010000 */
[----:B------:R-:W-:Y:S02]  /*1b5c0*/  FADD.FTZ R231, R238, R231 ;  /* 0x000000e7eee77221 */ /* 0x000fe40000010000 */
[----:B------:R-:W-:Y:S01]  /*1b5d0*/  FADD.FTZ R229, R240, R229 ;  /* 0x000000e5f0e57221 */ /* 0x000fe20000010000 */
[C---:B------:R-:W-:Y:S01]  /*1b5e0*/  HMMA.16816.F32.BF16 R132, R12.reuse, R18, R132 ;  /* 0x000000120c84723c */ /* 0x040fe20000041884 */
[----:B------:R-:W3:Y:S07]  /*1b5f0*/  LDSM.16.MT88.4 R16, [R206+0x6880] ;  /* 0x00688000ce10783b */ /* 0x000eee0000004200 */
[C---:B------:R-:W-:Y:S08]  /*1b600*/  HMMA.16816.F32.BF16 R136, R12.reuse, R24, R136 ;  /* 0x000000180c88723c */ /* 0x040ff00000041888 */
        /* <DEDUP_REMOVED lines=15> */
[C---:B------:R-:W-:Y:S08]  /*1b700*/  HMMA.16816.F32.BF16 R56, R12.reuse, R26, R56 ;  /* 0x0000001a0c38723c */ /* 0x040ff00000041838 */
[C---:B------:R-:W-:Y:S08]  /*1b710*/  HMMA.16816.F32.BF16 R60, R12.reuse, R164, R60 ;  /* 0x000000a40c3c723c */ /* 0x040ff0000004183c */
[C---:B------:R-:W-:Y:S08]  /*1b720*/  HMMA.16816.F32.BF16 R64, R12.reuse, R166, R64 ;  /* 0x000000a60c40723c */ /* 0x040ff00000041840 */
        /* <DEDUP_REMOVED lines=13> */
[C---:B---3--:R-:W-:Y:S08]  /*1b800*/  HMMA.16816.F32.BF16 R116, R12.reuse, R16, R116 ;  /* 0x000000100c74723c */ /* 0x048ff00000041874 */
[C---:B------:R-:W-:Y:S08]  /*1b810*/  HMMA.16816.F32.BF16 R120, R12.reuse, R18, R120 ;  /* 0x000000120c78723c */ /* 0x040ff00000041878 */
[C---:B--2---:R-:W-:Y:S08]  /*1b820*/  HMMA.16816.F32.BF16 R124, R12.reuse, R20, R124 ;  /* 0x000000140c7c723c */ /* 0x044ff0000004187c */
[----:B------:R-:W-:Y:S01]  /*1b830*/  HMMA.16816.F32.BF16 R128, R12, R22, R128 ;  /* 0x000000160c80723c */ /* 0x000fe20000041880 */
[----:B------:R-:W-:-:S07]  /*1b840*/  @P0 BRA `(.L_x_3605) ;  /* 0xffffd4b000000947 */ /* 0x000fce000383ffff */
.L_x_3600:
[----:B------:R-:W1:Y:S01]  /*1b850*/  SHFL.BFLY PT, R6, R231, 0x2, 0x1f ;  /* 0x0c401f00e7067f89 */ /* 0x000e6200000e0000 */
[----:B------:R-:W-:-:S02]  /*1b860*/  MOV R4, RZ ;  /* 0x000000ff00047202 */ /* 0x000fc40000000f00 */
[----:B------:R-:W-:Y:S01]  /*1b870*/  MOV R2, RZ ;  /* 0x000000ff00027202 */ /* 0x000fe20000000f00 */
[----:B------:R-:W2:Y:S01]  /*1b880*/  SHFL.BFLY PT, R0, R229, 0x2, 0x1f ;  /* 0x0c401f00e5007f89 */ /* 0x000ea200000e0000 */
        /* <DEDUP_REMOVED lines=9> */
[----:B------:R-:W-:Y:S02]  /*1b920*/  MOV R7, 0xff800000 ;  /* 0xff80000000077802 */ /* 0x000fe40000000f00 */
[----:B------:R-:W-:-:S09]  /*1b930*/  FSETP.NE.FTZ.AND P0, PT, R0, RZ, PT ;  /* 0x000000ff0000720b */ /* 0x000fd20003f15000 */
[----:B------:R-:W1:Y:S01]  /*1b940*/  @P1 MUFU.RCP R4, R5 ;  /* 0x0000000500041308 */ /* 0x000e620000001000 */
[----:B------:R-:W-:-:S03]  /*1b950*/  @P1 MOV R9, 0x3f317218 ;  /* 0x3f31721800091802 */ /* 0x000fc60000000f00 */
[----:B------:R-:W-:-:S04]  /*1b960*/  @P0 MOV R8, 0x3f317218 ;  /* 0x3f31721800080802 */ /* 0x000fc80000000f00 */
        /* <DEDUP_REMOVED lines=13> */
[----:B------:R-:W-:Y:S02]  /*1ba40*/  @P1 FMUL.FTZ R5, R9, c[0x0][0x2d0] ;  /* 0x0000b40009051a20 */ /* 0x000fe40000410000 */
        /* <DEDUP_REMOVED lines=123> */
.L_x_3516:
        /* <DEDUP_REMOVED lines=20> */
[----:B-1--4-:R-:W-:Y:S02]  /*1c340*/  SHF.R.S32.HI R3, RZ, 0x1f, R0 ;  /* 0x0000001fff037819 */ /* 0x012fe40000011400 */
[----:B------:R-:W-:-:S02]  /*1c350*/  F2FP.BF16.PACK_AB R28, R29, R28 ;  /* 0x0000001c1d1c723e */ /* 0x000fc400000010ff */
[----:B------:R-:W-:Y:S02]  /*1c360*/  LEA.HI R2, R3, R0, RZ, 0x2 ;  /* 0x0000000003027211 */ /* 0x000fe400078f10ff */
[----:B------:R-:W-:Y:S02]  /*1c370*/  F2FP.BF16.PACK_AB R30, R31, R30 ;  /* 0x0000001e1f1e723e */ /* 0x000fe400000010ff */
[--C-:B------:R-:W-:Y:S02]  /*1c380*/  SHF.R.S32.HI R8, RZ, 0x2, R2.reuse ;  /* 0x00000002ff087819 */ /* 0x100fe40000011402 */
[----:B---3--:R-:W-:Y:S02]  /*1c390*/  SHF.R.S32.HI R5, RZ, 0x1f, R2 ;  /* 0x0000001fff057819 */ /* 0x008fe40000011402 */
[----:B------:R-:W-:Y:S02]  /*1c3a0*/  LOP3.LUT R9, R2, 0xfffffffc, RZ, 0xc0, !PT ;  /* 0xfffffffc02097812 */ /* 0x000fe400078ec0ff */
[----:B------:R-:W-:-:S02]  /*1c3b0*/  LEA.HI R5, R5, R8, RZ, 0x3 ;  /* 0x0000000805057211 */ /* 0x000fc400078f18ff */
[----:B------:R-:W-:Y:S01]  /*1c3c0*/  F2FP.BF16.PACK_AB R32, R33, R32 ;  /* 0x000000202120723e */ /* 0x000fe200000010ff */
[----:B------:R-:W-:Y:S01]  /*1c3d0*/  IMAD.IADD R9, R0, 0x1, -R9 ;  /* 0x0000000100097824 */ /* 0x000fe200078e0a09 */
[----:B------:R-:W-:Y:S02]  /*1c3e0*/  LOP3.LUT R5, R5, 0xfffffff8, RZ, 0xc0, !PT ;  /* 0xfffffff805057812 */ /* 0x000fe400078ec0ff */
[----:B------:R-:W-:Y:S02]  /*1c3f0*/  F2FP.BF16.PACK_AB R34, R35, R34 ;  /* 0x000000222322723e */ /* 0x000fe400000010ff */
[----:B------:R-:W-:Y:S01]  /*1c400*/  F2FP.BF16.PACK_AB R36, R37, R36 ;  /* 0x000000242524723e */ /* 0x000fe200000010ff */
[----:B------:R-:W-:Y:S01]  /*1c410*/  IMAD.IADD R8, R8, 0x1, -R5 ;  /* 0x0000000108087824 */ /* 0x000fe200078e0a05 */
[----:B------:R-:W-:Y:S02]  /*1c420*/  LEA.HI R5, R3, R0, RZ, 0x5 ;  /* 0x0000000003057211 */ /* 0x000fe400078f28ff */
[----:B------:R-:W-:Y:S01]  /*1c430*/  F2FP.BF16.PACK_AB R38, R39, R38 ;  /* 0x000000262726723e */ /* 0x000fe200000010ff */
[----:B------:R-:W-:Y:S01]  /*1c440*/  IMAD.SHL.U32 R10, R8, 0x40, RZ ;  /* 0x00000040080a7824 */ /* 0x000fe200078e00ff */
[----:B------:R-:W-:-:S02]  /*1c450*/  SHF.R.S32.HI R2, RZ, 0x5, R5 ;  /* 0x00000005ff027819 */ /* 0x000fc40000011405 */
[----:B------:R-:W-:Y:S02]  /*1c460*/  LOP3.LUT R12, R8, 0x1, RZ, 0xc0, !PT ;  /* 0x00000001080c7812 */ /* 0x000fe400078ec0ff */
        /* <DEDUP_REMOVED lines=13> */
[C---:B------:R-:W-:Y:S01]  /*1c540*/  IMAD.IADD R15, R11.reuse, 0x1, R8 ;  /* 0x000000010b0f7824 */ /* 0x040fe200078e0208 */
[C---:B------:R-:W-:Y:S02]  /*1c550*/  IADD3 R10, R11.reuse, 0x80, RZ ;  /* 0x000000800b0a7810 */ /* 0x040fe40007ffe0ff */
[----:B------:R-:W-:Y:S02]  /*1c560*/  IADD3 R13, R11, 0x70, RZ ;  /* 0x000000700b0d7810 */ /* 0x000fe40007ffe0ff */
[----:B------:R-:W-:Y:S01]  /*1c570*/  @P0 IADD3 R13, R10, 0x10, RZ ;  /* 0x000000100a0d0810 */ /* 0x000fe20007ffe0ff */
[----:B------:R-:W-:Y:S01]  /*1c580*/  IMAD.MOV.U32 R10, RZ, RZ, 0x40 ;  /* 0x00000040ff0a7424 */ /* 0x000fe200078e00ff */
[----:B------:R-:W-:-:S02]  /*1c590*/  F2FP.BF16.PACK_AB R46, R47, R46 ;  /* 0x0000002e2f2e723e */ /* 0x000fc400000010ff */
[----:B------:R-:W-:Y:S01]  /*1c5a0*/  F2FP.BF16.PACK_AB R48, R49, R48 ;  /* 0x000000303130723e */ /* 0x000fe200000010ff */
[--C-:B------:R-:W-:Y:S01]  /*1c5b0*/  IMAD.IADD R17, R8, 0x1, R13.reuse ;  /* 0x0000000108117824 */ /* 0x100fe200078e020d */
[----:B------:R-:W-:Y:S02]  /*1c5c0*/  SEL R10, R10, 0xffffffc0, !P2 ;  /* 0xffffffc00a0a7807 */ /* 0x000fe40005000000 */
        /* <DEDUP_REMOVED lines=9> */
[----:B------:R-:W-:Y:S01]  /*1c660*/  F2FP.BF16.PACK_AB R58, R59, R58 ;  /* 0x0000003a3b3a723e */ /* 0x000fe200000010ff */
[----:B------:R-:W-:Y:S01]  /*1c670*/  IMAD.U32 R10, RZ, RZ, UR4 ;  /* 0x00000004ff0a7e24 */ /* 0x000fe2000f8e00ff */
        /* <DEDUP_REMOVED lines=109> */
[----:B--2---:R-:W-:-:S05]  /*1cd50*/  IMAD.MOV.U32 R4, RZ, RZ, c[0x0][0x388] ;  /* 0x0000e200ff047624 */ /* 0x004fca00078e00ff */
[----:B------:R-:W-:Y:S02]  /*1cd60*/  IMAD.U32 R12, RZ, RZ, UR4 ;  /* 0x00000004ff0c7e24 */ /* 0x000fe4000f8e00ff */
[----:B------:R-:W-:-:S05]  /*1cd70*/  IMAD.U32 R13, RZ, RZ, UR5 ;  /* 0x00000005ff0d7e24 */ /* 0x000fca000f8e00ff */
        /* <DEDUP_REMOVED lines=12> */
.L_x_3607:
[----:B---3--:R-:W-:Y:S01]  /*1ce40*/  SHF.R.S32.HI R11, RZ, 0x1f, R2 ;  /* 0x0000001fff0b7819 */ /* 0x008fe20000011402 */
        /* <DEDUP_REMOVED lines=11> */
[----:B------:R-:W-:Y:S01]  /*1cf00*/  SHF.R.S32.HI R10, RZ, 0x1f, R5 ;  /* 0x0000001fff0a7819 */ /* 0x000fe20000011405 */
[----:B------:R-:W-:Y:S01]  /*1cf10*/  IMAD.IADD R2, R2, 0x1, -R11 ;  /* 0x0000000102027824 */ /* 0x000fe200078e0a0b */
[----:B------:R-:W-:Y:S01]  /*1cf20*/  LEA.HI R8, R9, R9, RZ, 0x1 ;  /* 0x0000000909087211 */ /* 0x000fe200078f08ff */
[----:B------:R-:W-:Y:S01]  /*1cf30*/  UMOV UR10, UR20 ;  /* 0x00000014000a7c82 */ /* 0x000fe20008000000 */
[----:B------:R-:W-:Y:S01]  /*1cf40*/  LEA.HI R11, R10, R5, RZ, 0x2 ;  /* 0x000000050a0b7211 */ /* 0x000fe200078f10ff */
[----:B------:R-:W-:Y:S01]  /*1cf50*/  UMOV UR11, UR21 ;  /* 0x00000015000b7c82 */ /* 0x000fe20008000000 */
        /* <DEDUP_REMOVED lines=8> */
[----:B------:R-:W-:Y:S01]  /*1cfe0*/  USEL UR22, UR22, URZ, !UP1 ;  /* 0x0000003f16167287 */ /* 0x000fe2000c800000 */
[----:B------:R-:W-:Y:S01]  /*1cff0*/  LEA.HI R3, R3, R0, RZ, 0x6 ;  /* 0x0000000003037211 */ /* 0x000fe200078f30ff */
[----:B------:R-:W-:Y:S01]  /*1d000*/  ULDC.64 UR6, c[0x0][0x498] ;  /* 0x0001260000067ab9 */ /* 0x000fe20000000a00 */
[----:B------:R-:W-:Y:S01]  /*1d010*/  IMAD R8, R9, 0x8, R2 ;  /* 0x0000000809087824 */ /* 0x000fe200078e0202 */
[----:B------:R-:W-:Y:S01]  /*1d020*/  UIMAD UR13, UR9, UR6, URZ ;  /* 0x00000006090d72a4 */ /* 0x000fe2000f8e023f */
[----:B------:R-:W-:Y:S01]  /*1d030*/  BSSY B0, `(.L_x_3608) ;  /* 0x000007e000007945 */ /* 0x000fe20003800000 */
[----:B------:R-:W-:-:S02]  /*1d040*/  UIADD3 UR11, UR11, UR8, URZ ;  /* 0x000000080b0b7290 */ /* 0x000fc4000fffe03f */
[----:B-1----:R-:W-:Y:S01]  /*1d050*/  LEA R8, R75, R8, 0x7 ;  /* 0x000000084b087211 */ /* 0x002fe200078e38ff */
[----:B------:R-:W-:Y:S02]  /*1d060*/  UIMAD UR7, UR22, UR7, UR13 ;  /* 0x00000007160772a4 */ /* 0x000fe4000f8e020d */
[----:B------:R-:W-:Y:S02]  /*1d070*/  UIMAD.WIDE.U32 UR10, UR22, UR6, UR10 ;  /* 0x00000006160a72a5 */ /* 0x000fe4000f8e000a */
[----:B------:R-:W-:Y:S01]  /*1d080*/  @P1 IMAD.HI.U32 R5, R8, c[0x0][0x4ec], RZ ;  /* 0x00013b0008051a27 */ /* 0x000fe200078e00ff */
[----:B------:R-:W-:Y:S02]  /*1d090*/  ULDC.64 UR4, c[0x0][0x3a0] ;  /* 0x0000e80000047ab9 */ /* 0x000fe40000000a00 */
[----:B------:R-:W-:Y:S01]  /*1d0a0*/  UIMAD UR12, UR21, UR4, URZ ;  /* 0x00000004150c72a4 */ /* 0x000fe2000f8e023f */
[----:B------:R-:W-:Y:S01]  /*1d0b0*/  IMAD.MOV.U32 R10, RZ, RZ, R8 ;  /* 0x000000ffff0a7224 */ /* 0x000fe200078e0008 */
[----:B------:R-:W-:Y:S01]  /*1d0c0*/  @P1 SHF.R.U32.HI R10, RZ, c[0x0][0x4f0], R5 ;  /* 0x00013c00ff0a1a19 */ /* 0x000fe20000011605 */
[----:B------:R-:W-:Y:S01]  /*1d0d0*/  UIMAD.WIDE.U32 UR18, UR20, UR4, URZ ;  /* 0x00000004141272a5 */ /* 0x000fe2000f8e003f */
[----:B------:R-:W-:Y:S01]  /*1d0e0*/  LOP3.LUT R5, R16, 0xfffffff8, RZ, 0xc0, !PT ;  /* 0xfffffff810057812 */ /* 0x000fe200078ec0ff */
[----:B------:R-:W-:Y:S01]  /*1d0f0*/  UIMAD UR12, UR20, UR5, UR12 ;  /* 0x00000005140c72a4 */ /* 0x000fe2000f8e020c */
[----:B------:R-:W-:Y:S01]  /*1d100*/  SHF.R.S32.HI R16, RZ, 0x3, R16 ;  /* 0x00000003ff107819 */ /* 0x000fe20000011410 */
[----:B------:R-:W-:Y:S01]  /*1d110*/  IMAD.MOV R9, RZ, RZ, -R10 ;  /* 0x000000ffff097224 */ /* 0x000fe200078e0a0a */
        /* <DEDUP_REMOVED lines=33> */
[----:B------:R-:W-:Y:S01]  /*1d330*/  UIADD3 UR7, UR17, UR7, URZ ;  /* 0x0000000711077290 */ /* 0x000fe2000fffe03f */
[----:B------:R-:W-:Y:S01]  /*1d340*/  LOP3.LUT R5, R8, R5, RZ, 0x3c, !PT ;  /* 0x0000000508057212 */ /* 0x000fe200078e3cff */
[--C-:B------:R-:W-:Y:S01]  /*1d350*/  IMAD.MOV R18, RZ, RZ, -R12.reuse ;  /* 0x000000ffff127224 */ /* 0x100fe200078e0a0c */
[----:B------:R-:W-:Y:S01]  /*1d360*/  SHFL.IDX PT, R10, R17, RZ, 0x1c1f ;  /* 0x001c1fff110a7589 */ /* 0x000fe200000e0000 */
[----:B------:R-:W-:Y:S01]  /*1d370*/  SHF.R.S32.HI R13, RZ, 0x1f, R12 ;  /* 0x0000001fff0d7819 */ /* 0x000fe2000001140c */
[----:B------:R-:W-:Y:S01]  /*1d380*/  IMAD.U32 R21, RZ, RZ, UR17 ;  /* 0x00000011ff157e24 */ /* 0x000fe2000f8e00ff */
[----:B------:R-:W-:Y:S01]  /*1d390*/  MOV R20, UR16 ;  /* 0x0000001000147c02 */ /* 0x000fe20008000f00 */
[----:B------:R-:W1:Y:S01]  /*1d3a0*/  SHFL.IDX PT, R11, R14, RZ, 0x1c1f ;  /* 0x001c1fff0e0b7589 */ /* 0x000e6200000e0000 */
[----:B------:R-:W-:Y:S02]  /*1d3b0*/  IMAD R18, R18, c[0x0][0x4e8], R15 ;  /* 0x00013a0012127a24 */ /* 0x000fe400078e020f */
[----:B------:R-:W-:Y:S01]  /*1d3c0*/  IMAD R15, R75, 0x80, R2 ;  /* 0x000000804b0f7824 */ /* 0x000fe200078e0202 */
[----:B------:R-:W-:Y:S01]  /*1d3d0*/  SHFL.IDX PT, R8, R17, 0x1, 0x1c1f ;  /* 0x003c1f0011087f89 */ /* 0x000fe200000e0000 */
[----:B------:R-:W-:-:S02]  /*1d3e0*/  IMAD.U32 R21, RZ, RZ, UR7 ;  /* 0x00000007ff157e24 */ /* 0x000fc4000f8e00ff */
[----:B------:R-:W-:Y:S01]  /*1d3f0*/  IMAD R13, R13, c[0x0][0x3e0], RZ ;  /* 0x0000f8000d0d7a24 */ /* 0x000fe200078e02ff */
[----:B------:R-:W2:Y:S01]  /*1d400*/  SHFL.IDX PT, R9, R14, 0x1, 0x1c1f ;  /* 0x003c1f000e097f89 */ /* 0x000ea200000e0000 */
[----:B-----5:R-:W-:Y:S01]  /*1d410*/  IMAD R2, R4, c[0x0][0x4e8], RZ ;  /* 0x00013a0004027a24 */ /* 0x020fe200078e02ff */
[C---:B------:R-:W-:Y:S01]  /*1d420*/  IADD3 R19, R15.reuse, 0x8, RZ ;  /* 0x000000080f137810 */ /* 0x040fe20007ffe0ff */
[C---:B------:R-:W-:Y:S01]  /*1d430*/  IMAD R13, R12.reuse, c[0x0][0x3e4], R13 ;  /* 0x0000f9000c0d7a24 */ /* 0x040fe200078e020d */
[----:B------:R-:W-:Y:S01]  /*1d440*/  SHF.R.S32.HI R4, RZ, 0x1f, R18 ;  /* 0x0000001fff047819 */ /* 0x000fe20000011412 */
[----:B------:R-:W-:Y:S01]  /*1d450*/  IMAD.WIDE.U32 R20, R12, c[0x0][0x3e0], R20 ;  /* 0x0000f8000c147a25 */ /* 0x000fe200078e0014 */
[-C--:B------:R-:W-:Y:S02]  /*1d460*/  ISETP.GE.OR P1, PT, R15, R2.reuse, P2 ;  /* 0x000000020f00720c */ /* 0x080fe40001726670 */
[----:B------:R-:W-:Y:S01]  /*1d470*/  ISETP.GE.OR P0, PT, R19, R2, P2 ;  /* 0x000000021300720c */ /* 0x000fe20001706670 */
[----:B------:R-:W-:Y:S01]  /*1d480*/  IMAD.SHL.U32 R12, R3, 0x8, RZ ;  /* 0x00000008030c7824 */ /* 0x000fe200078e00ff */
[----:B------:R-:W-:Y:S01]  /*1d490*/  IADD3 R21, R21, R13, RZ ;  /* 0x0000000d15157210 */ /* 0x000fe20007ffe0ff */
[----:B------:R-:W-:-:S02]  /*1d4a0*/  IMAD R3, R4, c[0x0][0x3d8], RZ ;  /* 0x0000f60004037a24 */ /* 0x000fc400078e02ff */
[----:B------:R-:W-:Y:S01]  /*1d4b0*/  IMAD R75, R75, 0x80, R16 ;  /* 0x000000804b4b7824 */ /* 0x000fe200078e0210 */
[----:B------:R-:W-:Y:S01]  /*1d4c0*/  LOP3.LUT R5, R5, 0x7ffffe00, R12, 0xf8, !PT ;  /* 0x7ffffe0005057812 */ /* 0x000fe200078ef80c */
[C---:B------:R-:W-:Y:S02]  /*1d4d0*/  IMAD R3, R18.reuse, c[0x0][0x3dc], R3 ;  /* 0x0000f70012037a24 */ /* 0x040fe400078e0203 */
[----:B------:R-:W-:Y:S02]  /*1d4e0*/  IMAD.WIDE.U32 R18, R18, c[0x0][0x3d8], R20 ;  /* 0x0000f60012127a25 */ /* 0x000fe400078e0014 */
[----:B-1----:R1:W-:Y:S02]  /*1d4f0*/  @!P1 ST.E [R10.64], R6 ;  /* 0x000000060a009985 */ /* 0x0023e4000c10191a */
[----:B------:R-:W-:Y:S02]  /*1d500*/  IMAD.SHL.U32 R76, R5, 0x2, RZ ;  /* 0x00000002054c7824 */ /* 0x000fe400078e00ff */
        /* <DEDUP_REMOVED lines=48> */
.L_x_3609:
[----:B--234-:R-:W-:Y:S05]  /*1d810*/  BSYNC B0 ;  /* 0x0000000000007941 */ /* 0x01cfea0003800000 */
.L_x_3608:
        /* <DEDUP_REMOVED lines=30> */
.L_x_3611:
[----:B------:R-:W-:Y:S05]  /*1da00*/  BSYNC B0 ;  /* 0x0000000000007941 */ /* 0x000fea0003800000 */
.L_x_3610:
        /* <DEDUP_REMOVED lines=30> */
.L_x_3613:
[----:B------:R-:W-:Y:S05]  /*1dbf0*/  BSYNC B0 ;  /* 0x0000000000007941 */ /* 0x000fea0003800000 */
.L_x_3612:
        /* <DEDUP_REMOVED lines=31> */
.L_x_3606:
        /* <DEDUP_REMOVED lines=18> */
[----:B----4-:R-:W-:-:S05]  /*1df10*/  IMAD.U32 R3, RZ, RZ, UR5 ;  /* 0x00000005ff037e24 */ /* 0x010fca000f8e00ff */
        /* <DEDUP_REMOVED lines=12> */
.L_x_3614:
        /* <DEDUP_REMOVED lines=28> */
[C---:B---3--:R-:W-:Y:S02]  /*1e1a0*/  IADD3 R5, -R6.reuse, RZ, RZ ;  /* 0x000000ff06057210 */ /* 0x048fe40007ffe1ff */
        /* <DEDUP_REMOVED lines=14> */
.L_x_3616:
[----:B------:R-:W-:Y:S05]  /*1e290*/  BSYNC B0 ;  /* 0x0000000000007941 */ /* 0x000fea0003800000 */
.L_x_3615:
[----:B-1-3--:R-:W1:Y:S01]  /*1e2a0*/  S2R R5, SR_CTAID.X ;  /* 0x0000000000057919 */ /* 0x00ae620000002500 */
        /* <DEDUP_REMOVED lines=76> */
.L_x_3618:
[----:B------:R-:W-:Y:S05]  /*1e770*/  BSYNC B0 ;  /* 0x0000000000007941 */ /* 0x000fea0003800000 */
.L_x_3617:
        /* <DEDUP_REMOVED lines=27> */
.L_x_3620:
[----:B------:R-:W-:Y:S05]  /*1e930*/  BSYNC B0 ;  /* 0x0000000000007941 */ /* 0x000fea0003800000 */
.L_x_3619:
        /* <DEDUP_REMOVED lines=27> */
.L_x_3622:
[----:B------:R-:W-:Y:S05]  /*1eaf0*/  BSYNC B0 ;  /* 0x0000000000007941 */ /* 0x000fea0003800000 */
.L_x_3621:
        /* <DEDUP_REMOVED lines=28> */
.L_x_3589:
[----:B------:R-:W-:Y:S01]  /*1ecc0*/  IMAD.MOV.U32 R14, RZ, RZ, 0x1 ;  /* 0x00000001ff0e7424 */ /* 0x000fe200078e00ff */
[----:B-1----:R-:W-:Y:S02]  /*1ecd0*/  MOV R13, 0x181f ;  /* 0x0000181f000d7802 */ /* 0x002fe40000000f00 */
[----:B------:R-:W-:Y:S02]  /*1ece0*/  MOV R12, 0x1ed00 ;  /* 0x0001ed00000c7802 */ /* 0x000fe40000000f00 */
[----:B------:R-:W-:Y:S05]  /*1ecf0*/  CALL.REL.NOINC `($__internal_20_$__cuda_sm70_shflsync_idx_p) ;  /* 0x000001d000007944 */ /* 0x000fea0003c00000 */
[----:B--2---:R-:W-:Y:S01]  /*1ed00*/  IMAD.MOV.U32 R0, RZ, RZ, R13 ;  /* 0x000000ffff007224 */ /* 0x004fe200078e000d */
[----:B-1----:R-:W-:Y:S01]  /*1ed10*/  MOV R14, 0x1 ;  /* 0x00000001000e7802 */ /* 0x002fe20000000f00 */
[----:B------:R-:W-:Y:S01]  /*1ed20*/  IMAD.MOV.U32 R15, RZ, RZ, R22 ;  /* 0x000000ffff0f7224 */ /* 0x000fe200078e0016 */
[----:B------:R-:W-:Y:S02]  /*1ed30*/  MOV R13, 0x181f ;  /* 0x0000181f000d7802 */ /* 0x000fe40000000f00 */
[----:B------:R-:W-:Y:S02]  /*1ed40*/  MOV R12, 0x1ed60 ;  /* 0x0001ed60000c7802 */ /* 0x000fe40000000f00 */
[----:B------:R-:W-:Y:S05]  /*1ed50*/  CALL.REL.NOINC `($__internal_20_$__cuda_sm70_shflsync_idx_p) ;  /* 0x0000017000007944 */ /* 0x000fea0003c00000 */
[----:B-12---:R-:W-:Y:S05]  /*1ed60*/  BRA `(.L_x_3623) ;  /* 0xffff47c000007947 */ /* 0x006fea000383ffff */
.L_x_3597:
[----:B----4-:R-:W-:Y:S01]  /*1ed70*/  MOV R13, 0x181f ;  /* 0x0000181f000d7802 */ /* 0x010fe20000000f00 */
[----:B------:R-:W-:Y:S01]  /*1ed80*/  IMAD.MOV.U32 R14, RZ, RZ, 0x1 ;  /* 0x00000001ff0e7424 */ /* 0x000fe200078e00ff */
[----:B------:R-:W-:Y:S02]  /*1ed90*/  MOV R12, 0x1edb0 ;  /* 0x0001edb0000c7802 */ /* 0x000fe40000000f00 */
[----:B-123--:R-:W-:Y:S05]  /*1eda0*/  CALL.REL.NOINC `($__internal_20_$__cuda_sm70_shflsync_idx_p) ;  /* 0x0000012000007944 */ /* 0x00efea0003c00000 */
[----:B-1----:R-:W-:Y:S01]  /*1edb0*/  MOV R14, 0x1 ;  /* 0x00000001000e7802 */ /* 0x002fe20000000f00 */
[----:B--2---:R-:W-:Y:S01]  /*1edc0*/  IMAD.MOV.U32 R8, RZ, RZ, R13 ;  /* 0x000000ffff087224 */ /* 0x004fe200078e000d */
[----:B------:R-:W-:Y:S01]  /*1edd0*/  MOV R13, 0x181f ;  /* 0x0000181f000d7802 */ /* 0x000fe20000000f00 */
[----:B------:R-:W-:Y:S01]  /*1ede0*/  IMAD.MOV.U32 R15, RZ, RZ, R3 ;  /* 0x000000ffff0f7224 */ /* 0x000fe200078e0003 */
[----:B------:R-:W-:Y:S02]  /*1edf0*/  MOV R12, 0x1ee10 ;  /* 0x0001ee10000c7802 */ /* 0x000fe40000000f00 */
[----:B------:R-:W-:Y:S05]  /*1ee00*/  CALL.REL.NOINC `($__internal_20_$__cuda_sm70_shflsync_idx_p) ;  /* 0x000000c000007944 */ /* 0x000fea0003c00000 */
[----:B-12---:R-:W-:-:S05]  /*1ee10*/  BRA `(.L_x_3624) ;  /* 0xffff720000007947 */ /* 0x006fca000383ffff */
.L_x_3603:
[----:B-1----:R-:W-:Y:S01]  /*1ee20*/  MOV R13, 0x181f ;  /* 0x0000181f000d7802 */ /* 0x002fe20000000f00 */
[----:B------:R-:W-:Y:S01]  /*1ee30*/  IMAD.MOV.U32 R14, RZ, RZ, 0x1 ;  /* 0x00000001ff0e7424 */ /* 0x000fe200078e00ff */
[----:B------:R-:W-:Y:S02]  /*1ee40*/  MOV R12, 0x1ee60 ;  /* 0x0001ee60000c7802 */ /* 0x000fe40000000f00 */
[----:B---3--:R-:W-:Y:S05]  /*1ee50*/  CALL.REL.NOINC `($__internal_20_$__cuda_sm70_shflsync_idx_p) ;  /* 0x0000007000007944 */ /* 0x008fea0003c00000 */
[----:B-1----:R-:W-:Y:S01]  /*1ee60*/  MOV R14, 0x1 ;  /* 0x00000001000e7802 */ /* 0x002fe20000000f00 */
[----:B--2---:R-:W-:Y:S01]  /*1ee70*/  IMAD.MOV.U32 R5, RZ, RZ, R13 ;  /* 0x000000ffff057224 */ /* 0x004fe200078e000d */
[----:B------:R-:W-:Y:S01]  /*1ee80*/  MOV R13, 0x181f ;  /* 0x0000181f000d7802 */ /* 0x000fe20000000f00 */
[----:B------:R-:W-:Y:S01]  /*1ee90*/  IMAD.MOV.U32 R15, RZ, RZ, R4 ;  /* 0x000000ffff0f7224 */ /* 0x000fe200078e0004 */
[----:B------:R-:W-:Y:S02]  /*1eea0*/  MOV R12, 0x1eec0 ;  /* 0x0001eec0000c7802 */ /* 0x000fe40000000f00 */
[----:B------:R-:W-:Y:S05]  /*1eeb0*/  CALL.REL.NOINC `($__internal_20_$__cuda_sm70_shflsync_idx_p) ;  /* 0x0000001000007944 */ /* 0x000fea0003c00000 */
[----:B-12---:R-:W-:-:S05]  /*1eec0*/  BRA `(.L_x_3625) ;  /* 0xffffa19000007947 */ /* 0x006fca000383ffff */
        .weak           $__internal_20_$__cuda_sm70_shflsync_idx_p
        .type           $__internal_20_$__cuda_sm70_shflsync_idx_p,@function
        .size           $__internal_20_$__cuda_sm70_shflsync_idx_p,(.L_x_3685 - $__internal_20_$__cuda_sm70_shflsync_idx_p)
$__internal_20_$__cuda_sm70_shflsync_idx_p:
[----:B------:R-:W-:Y:S01]  /*1eed0*/  MOV R20, R12 ;  /* 0x0000000c00147202 */ /* 0x000fe20000000f00 */
[----:B------:R-:W-:Y:S04]  /*1eee0*/  WARPSYNC R218 ;  /* 0x000000da00007348 */ /* 0x000fe80003800000 */
[----:B------:R-:W-:Y:S01]  /*1eef0*/  MOV R21, 0x0 ;  /* 0x0000000000157802 */ /* 0x000fe20000000f00 */
[----:B------:R1:W2:Y:S03]  /*1ef00*/  SHFL.IDX PT, R13, R15, R14, R13 ;  /* 0x0000000e0f0d7389 */ /* 0x0002a600000e000d */
[----:B------:R-:W-:Y:S05]  /*1ef10*/  RET.REL.NODEC R20 `(_ZN7cutlass13device_kernelIN5flash19enable_sm80_to_sm89INS1_16FlashAttnFwdSm80INS1_25CollectiveMainloopFwdSm80ILi8ELi1ELb0EN4cute5tupleIJNS5_1CILi128EEENS7_ILi48EEENS7_ILi256EEEEEELi256ENS_10bfloat16_tEfNS_4arch4Sm80ELb1ELb0ELb0ELb1ELb1ELb1ELb1ELb0EEENS1_21CollectiveEpilogueFwdINS6_IJS8_SA_S9_EEENS6_IJNS7_ILi1EEESI_SI_EEESC_SE_Li256ELb1ELb1ELb0ELb0EEENS1_19SingleTileSchedulerILb1ELb0ELb1ELi128EEEEEEEEEvNT_6ParamsE) ;  /* 0xfffe10e014007950 */ /* 0x000fea0003c3ffff */
.L_x_3626:
        /* <DEDUP_REMOVED lines=14> */
.L_x_3685:


//--------------------- .nv.shared._ZN7cutlass13device_kernelIN5flash19enable_sm80_to_sm89INS1_16FlashAttnFwdSm80INS1_25CollectiveMainloopFwdSm80ILi8ELi1ELb1EN4cute5tupleIJNS5_1CILi128EEENS7_ILi64EEENS7_ILi256EEEEEELi256ENS_10bfloat16_tEfNS_4arch4Sm80ELb0ELb0ELb1ELb0ELb1ELb0ELb1ELb0EEENS1_21CollectiveEpilogueFwdINS6_IJS8_SA_S9_EEENS6_IJNS7_ILi1EEESI_SI_EEESC_SE_Li256ELb0ELb1ELb0ELb0EEENS1_19SingleTileSchedulerILb0ELb0ELb1ELi128EEEEEEEEEvNT_6ParamsE --------------------------
	.section	.nv.shared._ZN7cutlass13device_kernelIN5flash19enable_sm80_to_sm89INS1_16FlashAttnFwdSm80INS1_25CollectiveMainloopFwdSm80ILi8ELi1ELb1EN4cute5tupleIJNS5_1CILi128EEENS7_ILi64EEENS7_ILi256EEEEEELi256ENS_10bfloat16_tEfNS_4arch4Sm80ELb0ELb0ELb1ELb0ELb1ELb0ELb1ELb0EEENS1_21CollectiveEpilogueFwdINS6_IJS8_SA_S9_EEENS6_IJNS7_ILi1EEESI_SI_EEESC_SE_Li256ELb0ELb1ELb0ELb0EEENS1_19SingleTileSchedulerILb0ELb0ELb1ELi128EEEEEEEEEvNT_6ParamsE,"aw",@nobits
	.sectionflags	@""
	.align	16


//--------------------- .nv.global                --------------------------
	.section	.nv.global,"aw",@nobits
.nv.global:
	.type		_ZN83_INTERNAL_bf8e8325_47_flash_fwd_hdim256_bf16_paged_softcapall_sm80_cu_526fb41a_31704cute1_E,@object
	.size		_ZN83_INTERNAL_bf8e8325_47_flash_fwd_hdim256_bf16_paged_softcapall_sm80_cu_526fb41a_31704cute1_E,(_ZN83_INTERNAL_bf8e8325_47_flash_fwd_hdim256_bf16_paged_softcapall_sm80_cu_526fb41a_31704cuda3std3__45__cpo6cbeginE - _ZN83_INTERNAL_bf8e8325_47_flash_fwd_hdim256_bf16_paged_softcapall_sm80_cu_526fb41a_31704cute1_E)
_ZN83_INTERNAL_bf8e8325_47_flash_fwd_hdim256_bf16_paged_softcapall_sm80_cu_526fb41a_31704cute1_E:
	.zero		1
	.type		_ZN83_INTERNAL_bf8e8325_47_flash_fwd_hdim256_bf16_paged_softcapall_sm80_cu_526fb41a_31704cuda3std3__45__cpo6cbeginE,@object
	.size		_ZN83_INTERNAL_bf8e8325_47_flash_fwd_hdim256_bf16_paged_softcapall_sm80_cu_526fb41a_31704cuda3std3__45__cpo6cbeginE,(_ZN83_INTERNAL_bf8e8325_47_flash_fwd_hdim256_bf16_paged_softcapall_sm80_cu_526fb41a_31704cuda3std3__48in_placeE - _ZN83_INTERNAL_bf8e8325_47_flash_fwd_hdim256_bf16_paged_softcapall_sm80_cu_526fb41a_31704cuda3std3__45__cpo6cbeginE)
_ZN83_INTERNAL_bf8e8325_47_flash_fwd_hdim256_bf16_paged_softcapall_sm80_cu_526fb41a_31704cuda3std3__45__cpo6cbeginE:
	.zero		1
	.type		_ZN83_INTERNAL_bf8e8325_47_flash_fwd_hdim256_bf16_paged_softcapall_sm80_cu_526fb41a_31704cuda3std3__48in_placeE,@object
	.size		_ZN83_INTERNAL_bf8e8325_47_flash_fwd_hdim256_bf16_paged_softcapall_sm80_cu_526fb41a_31704cuda3std3__48in_placeE,(_ZN83_INTERNAL_bf8e8325_47_flash_fwd_hdim256_bf16_paged_softcapall_sm80_cu_526fb41a_31704cuda3std6ranges3__45__cpo9iter_moveE - _ZN83_INTERNAL_bf8e8325_47_flash_fwd_hdim256_bf16_paged_softcapall_sm80_cu_526fb41a_31704cuda3std3__48in_placeE)
_ZN83_INTERNAL_bf8e8325_47_flash_fwd_hdim256_bf16_paged_softcapall_sm80_cu_526fb41a_31704cuda3std3__48in_placeE:
	.zero		1
	.type		_ZN83_INTERNAL_bf8e8325_47_flash_fwd_hdim256_bf16_paged_softcapall_sm80_cu_526fb41a_31704cuda3std6ranges3__45__cpo9iter_moveE,@object
	.size		_ZN83_INTERNAL_bf8e8325_47_flash_fwd_hdim256_bf16_paged_softcapall_sm80_cu_526fb41a_31704cuda3std6ranges3__45__cpo9iter_moveE,(_ZN83_INTERNAL_bf8e8325_47_flash_fwd_hdim256_bf16_paged_softcapall_sm80_cu_526fb41a_31704cuda3std3__45__cpo5beginE - _ZN83_INTERNAL_bf8e8325_47_flash_fwd_hdim256_bf16_paged_softcapall_sm80_cu_526fb41a_31704cuda3std6ranges3__45__cpo9iter_moveE)
_ZN83_INTERNAL_bf8e8325_47_flash_fwd_hdim256_bf16_paged_softcapall_sm80_cu_526fb41a_31704cuda3std6ranges3__45__cpo9iter_moveE:
	.zero		1
	.type		_ZN83_INTERNAL_bf8e8325_47_flash_fwd_hdim256_bf16_paged_softcapall_sm80_cu_526fb41a_31704cuda3std3__45__cpo5beginE,@object
	.size		_ZN83_INTERNAL_bf8e8325_47_flash_fwd_hdim256_bf16_paged_softcapall_sm80_cu_526fb41a_31704cuda3std3__45__cpo5beginE,(_ZN83_INTERNAL_bf8e8325_47_flash_fwd_hdim256_bf16_paged_softcapall_sm80_cu_526fb41a_31704cuda3std3__485_GLOBAL__N__bf8e8325_47_flash_fwd_hdim256_bf16_paged_softcapall_sm80_cu_526fb41a_31706ignoreE - _ZN83_INTERNAL_bf8e8325_47_flash_fwd_hdim256_bf16_paged_softcapall_sm80_cu_526fb41a_31704cuda3std3__45__cpo5beginE)
_ZN83_INTERNAL_bf8e8325_47_flash_fwd_hdim256_bf16_paged_softcapall_sm80_cu_526fb41a_31704cuda3std3__45__cpo5beginE:
	.zero		1
	.type		_ZN83_INTERNAL_bf8e8325_47_flash_fwd_hdim256_bf16_paged_softcapall_sm80_cu_526fb41a_31704cuda3std3__485_GLOBAL__N__bf8e8325_47_flash_fwd_hdim256_bf16_paged_softcapall_sm80_cu_526fb41a_31706ignoreE,@object
	.size		_ZN83_INTERNAL_bf8e8325_47_flash_fwd_hdim256_bf16_paged_softcapall_sm80_cu_526fb41a_31704cuda3std3__485_GLOBAL__N__bf8e8325_47_flash_fwd_hdim256_bf16_paged_softcapall_sm80_cu_526fb41a_31706ignoreE,(_ZN83_INTERNAL_bf8e8325_47_flash_fwd_hdim256_bf16_paged_softcapall_sm80_cu_526fb41a_31704cute7productE - _ZN83_INTERNAL_bf8e8325_47_flash_fwd_hdim256_bf16_paged_softcapall_sm80_cu_526fb41a_31704cuda3std3__485_GLOBAL__N__bf8e8325_47_flash_fwd_hdim256_bf16_paged_softcapall_sm80_cu_526fb41a_31706ignoreE)
_ZN83_INTERNAL_bf8e8325_47_flash_fwd_hdim256_bf16_paged_softcapall_sm80_cu_526fb41a_31704cuda3std3__485_GLOBAL__N__bf8e8325_47_flash_fwd_hdim256_bf16_paged_softcapall_sm80_cu_526fb41a_31706ignoreE:
	.zero		1
	.type		_ZN83_INTERNAL_bf8e8325_47_flash_fwd_hdim256_bf16_paged_softcapall_sm80_cu_526fb41a_31704cute7productE,@object
	.size		_ZN83_INTERNAL_bf8e8325_47_flash_fwd_hdim256_bf16_paged_softcapall_sm80_cu_526fb41a_31704cute7productE,(_ZN83_INTERNAL_bf8e8325_47_flash_fwd_hdim256_bf16_paged_softcapall_sm80_cu_526fb41a_31704cuda3std3__45__cpo3endE - _ZN83_INTERNAL_bf8e8325_47_flash_fwd_hdim256_bf16_paged_softcapall_sm80_cu_526fb41a_31704cute7productE)
_ZN83_INTERNAL_bf8e8325_47_flash_fwd_hdim256_bf16_paged_softcapall_sm80_cu_526fb41a_31704cute7productE:
	.zero		1
	.type		_ZN83_INTERNAL_bf8e8325_47_flash_fwd_hdim256_bf16_paged_softcapall_sm80_cu_526fb41a_31704cuda3std3__45__cpo3endE,@object
	.size		_ZN83_INTERNAL_bf8e8325_47_flash_fwd_hdim256_bf16_paged_softcapall_sm80_cu_526fb41a_31704cuda3std3__45__cpo3endE,(_ZN83_INTERNAL_bf8e8325_47_flash_fwd_hdim256_bf16_paged_softcapall_sm80_cu_526fb41a_31704cuda3std3__419piecewise_constructE - _ZN83_INTERNAL_bf8e8325_47_flash_fwd_hdim256_bf16_paged_softcapall_sm80_cu_526fb41a_31704cuda3std3__45__cpo3endE)
_ZN83_INTERNAL_bf8e8325_47_flash_fwd_hdim256_bf16_paged_softcapall_sm80_cu_526fb41a_31704cuda3std3__45__cpo3endE:
	.zero		1
	.type		_ZN83_INTERNAL_bf8e8325_47_flash_fwd_hdim256_bf16_paged_softcapall_sm80_cu_526fb41a_31704cuda3std3__419piecewise_constructE,@object
	.size		_ZN83_INTERNAL_bf8e8325_47_flash_fwd_hdim256_bf16_paged_softcapall_sm80_cu_526fb41a_31704cuda3std3__419piecewise_constructE,(_ZN83_INTERNAL_bf8e8325_47_flash_fwd_hdim256_bf16_paged_softcapall_sm80_cu_526fb41a_31704cuda3std3__45__cpo4cendE - _ZN83_INTERNAL_bf8e8325_47_flash_fwd_hdim256_bf16_paged_softcapall_sm80_cu_526fb41a_31704cuda3std3__419piecewise_constructE)
_ZN83_INTERNAL_bf8e8325_47_flash_fwd_hdim256_bf16_paged_softcapall_sm80_cu_526fb41a_31704cuda3std3__419piecewise_constructE:
	.zero		1
	.type		_ZN83_INTERNAL_bf8e8325_47_flash_fwd_hdim256_bf16_paged_softcapall_sm80_cu_526fb41a_31704cuda3std3__45__cpo4cendE,@object
	.size		_ZN83_INTERNAL_bf8e8325_47_flash_fwd_hdim256_bf16_paged_softcapall_sm80_cu_526fb41a_31704cuda3std3__45__cpo4cendE,(_ZN83_INTERNAL_bf8e8325_47_flash_fwd_hdim256_bf16_paged_softcapall_sm80_cu_526fb41a_31704cuda3std6ranges3__45__cpo4swapE - _ZN83_INTERNAL_bf8e8325_47_flash_fwd_hdim256_bf16_paged_softcapall_sm80_cu_526fb41a_31704cuda3std3__45__cpo4cendE)
_ZN83_INTERNAL_bf8e8325_47_flash_fwd_hdim256_bf16_paged_softcapall_sm80_cu_526fb41a_31704cuda3std3__45__cpo4cendE:
	.zero		1
	.type		_ZN83_INTERNAL_bf8e8325_47_flash_fwd_hdim256_bf16_paged_softcapall_sm80_cu_526fb41a_31704cuda3std6ranges3__45__cpo4swapE,@object
	.size		_ZN83_INTERNAL_bf8e8325_47_flash_fwd_hdim256_bf16_paged_softcapall_sm80_cu_526fb41a_31704cuda3std6ranges3__45__cpo4swapE,(.L_7 - _ZN83_INTERNAL_bf8e8325_47_flash_fwd_hdim256_bf16_paged_softcapall_sm80_cu_526fb41a_31704cuda3std6ranges3__45__cpo4swapE)
_ZN83_INTERNAL_bf8e8325_47_flash_fwd_hdim256_bf16_paged_softcapall_sm80_cu_526fb41a_31704cuda3std6ranges3__45__cpo4swapE:
	.zero		1
.L_7:


//--------------------- .nv.shared._ZN7cutlass13device_kernelIN5flash19enable_sm80_to_sm89INS1_16FlashAttnFwdSm80INS1_25CollectiveMainloopFwdSm80ILi8ELi1ELb1EN4cute5tupleIJNS5_1CILi128EEENS7_ILi64EEENS7_ILi256EEEEEELi256ENS_10bfloat16_tEfNS_4arch4Sm80ELb0ELb0ELb1ELb1ELb1ELb0ELb1ELb0EEENS1_21CollectiveEpilogueFwdINS6_IJS8_SA_S9_EEENS6_IJNS7_ILi1EEESI_SI_EEESC_SE_Li256ELb1ELb1ELb0ELb0EEENS1_19SingleTileSchedulerILb1ELb0ELb1ELi128EEEEEEEEEvNT_6ParamsE --------------------------
	.section	.nv.shared._ZN7cutlass13device_kernelIN5flash19enable_sm80_to_sm89INS1_16FlashAttnFwdSm80INS1_25CollectiveMainloopFwdSm80ILi8ELi1ELb1EN4cute5tupleIJNS5_1CILi128EEENS7_ILi64EEENS7_ILi256EEEEEELi256ENS_10bfloat16_tEfNS_4arch4Sm80ELb0ELb0ELb1ELb1ELb1ELb0ELb1ELb0EEENS1_21CollectiveEpilogueFwdINS6_IJS8_SA_S9_EEENS6_IJNS7_ILi1EEESI_SI_EEESC_SE_Li256ELb1ELb1ELb0ELb0EEENS1_19SingleTileSchedulerILb1ELb0ELb1ELi128EEEEEEEEEvNT_6ParamsE,"aw",@nobits
	.sectionflags	@""
	.align	16


//--------------------- .nv.shared._ZN7cutlass13device_kernelIN5flash19enable_sm80_to_sm89INS1_16FlashAttnFwdSm80INS1_25CollectiveMainloopFwdSm80ILi8ELi1ELb0EN4cute5tupleIJNS5_1CILi128EEENS7_ILi32EEENS7_ILi256EEEEEELi256ENS_10bfloat16_tEfNS_4arch4Sm80ELb0ELb0ELb1ELb1ELb1ELb1ELb1ELb0EEENS1_21CollectiveEpilogueFwdINS6_IJS8_SA_S9_EEENS6_IJNS7_ILi1EEESI_SI_EEESC_SE_Li256ELb1ELb1ELb0ELb0EEENS1_19SingleTileSchedulerILb1ELb0ELb1ELi128EEEEEEEEEvNT_6ParamsE --------------------------
	.section	.nv.shared._ZN7cutlass13device_kernelIN5flash19enable_sm80_to_sm89INS1_16FlashAttnFwdSm80INS1_25CollectiveMainloopFwdSm80ILi8ELi1ELb0EN4cute5tupleIJNS5_1CILi128EEENS7_ILi32EEENS7_ILi256EEEEEELi256ENS_10bfloat16_tEfNS_4arch4Sm80ELb0ELb0ELb1ELb1ELb1ELb1ELb1ELb0EEENS1_21CollectiveEpilogueFwdINS6_IJS8_SA_S9_EEENS6_IJNS7_ILi1EEESI_SI_EEESC_SE_Li256ELb1ELb1ELb0ELb0EEENS1_19SingleTileSchedulerILb1ELb0ELb1ELi128EEEEEEEEEvNT_6ParamsE,"aw",@nobits
	.sectionflags	@""
	.align	16


//--------------------- .nv.shared._ZN7cutlass13device_kernelIN5flash19enable_sm80_to_sm89INS1_16FlashAttnFwdSm80INS1_25CollectiveMainloopFwdSm80ILi8ELi1ELb1EN4cute5tupleIJNS5_1CILi128EEENS7_ILi48EEENS7_ILi256EEEEEELi256ENS_10bfloat16_tEfNS_4arch4Sm80ELb0ELb1ELb1ELb0ELb1ELb0ELb1ELb0EEENS1_21CollectiveEpilogueFwdINS6_IJS8_SA_S9_EEENS6_IJNS7_ILi1EEESI_SI_EEESC_SE_Li256ELb0ELb1ELb0ELb0EEENS1_19SingleTileSchedulerILb0ELb0ELb1ELi128EEEEEEEEEvNT_6ParamsE --------------------------
	.section	.nv.shared._ZN7cutlass13device_kernelIN5flash19enable_sm80_to_sm89INS1_16FlashAttnFwdSm80INS1_25CollectiveMainloopFwdSm80ILi8ELi1ELb1EN4cute5tupleIJNS5_1CILi128EEENS7_ILi48EEENS7_ILi256EEEEEELi256ENS_10bfloat16_tEfNS_4arch4Sm80ELb0ELb1ELb1ELb0ELb1ELb0ELb1ELb0EEENS1_21CollectiveEpilogueFwdINS6_IJS8_SA_S9_EEENS6_IJNS7_ILi1EEESI_SI_EEESC_SE_Li256ELb0ELb1ELb0ELb0EEENS1_19SingleTileSchedulerILb0ELb0ELb1ELi128EEEEEEEEEvNT_6ParamsE,"aw",@nobits
	.sectionflags	@""
	.align	16


//--------------------- .nv.shared._ZN7cutlass13device_kernelIN5flash19enable_sm80_to_sm89INS1_16FlashAttnFwdSm80INS1_25CollectiveMainloopFwdSm80ILi8ELi1ELb1EN4cute5tupleIJNS5_1CILi128EEENS7_ILi48EEENS7_ILi256EEEEEELi256ENS_10bfloat16_tEfNS_4arch4Sm80ELb0ELb1ELb1ELb1ELb1ELb0ELb1ELb0EEENS1_21CollectiveEpilogueFwdINS6_IJS8_SA_S9_EEENS6_IJNS7_ILi1EEESI_SI_EEESC_SE_Li256ELb1ELb1ELb0ELb0EEENS1_19SingleTileSchedulerILb1ELb0ELb1ELi128EEEEEEEEEvNT_6ParamsE --------------------------
	.section	.nv.shared._ZN7cutlass13device_kernelIN5flash19enable_sm80_to_sm89INS1_16FlashAttnFwdSm80INS1_25CollectiveMainloopFwdSm80ILi8ELi1ELb1EN4cute5tupleIJNS5_1CILi128EEENS7_ILi48EEENS7_ILi256EEEEEELi256ENS_10bfloat16_tEfNS_4arch4Sm80ELb0ELb1ELb1ELb1ELb1ELb0ELb1ELb0EEENS1_21CollectiveEpilogueFwdINS6_IJS8_SA_S9_EEENS6_IJNS7_ILi1EEESI_SI_EEESC_SE_Li256ELb1ELb1ELb0ELb0EEENS1_19SingleTileSchedulerILb1ELb0ELb1ELi128EEEEEEEEEvNT_6ParamsE,"aw",@nobits
	.sectionflags	@""
	.align	16


//--------------------- .nv.shared._ZN7cutlass13device_kernelIN5flash19enable_sm80_to_sm89INS1_16FlashAttnFwdSm80INS1_25CollectiveMainloopFwdSm80ILi8ELi1ELb0EN4cute5tupleIJNS5_1CILi128EEENS7_ILi32EEENS7_ILi256EEEEEELi256ENS_10bfloat16_tEfNS_4arch4Sm80ELb0ELb1ELb1ELb1ELb1ELb1ELb1ELb0EEENS1_21CollectiveEpilogueFwdINS6_IJS8_SA_S9_EEENS6_IJNS7_ILi1EEESI_SI_EEESC_SE_Li256ELb1ELb1ELb0ELb0EEENS1_19SingleTileSchedulerILb1ELb0ELb1ELi128EEEEEEEEEvNT_6ParamsE --------------------------
	.section	.nv.shared._ZN7cutlass13device_kernelIN5flash19enable_sm80_to_sm89INS1_16FlashAttnFwdSm80INS1_25CollectiveMainloopFwdSm80ILi8ELi1ELb0EN4cute5tupleIJNS5_1CILi128EEENS7_ILi32EEENS7_ILi256EEEEEELi256ENS_10bfloat16_tEfNS_4arch4Sm80ELb0ELb1ELb1ELb1ELb1ELb1ELb1ELb0EEENS1_21CollectiveEpilogueFwdINS6_IJS8_SA_S9_EEENS6_IJNS7_ILi1EEESI_SI_EEESC_SE_Li256ELb1ELb1ELb0ELb0EEENS1_19SingleTileSchedulerILb1ELb0ELb1ELi128EEEEEEEEEvNT_6ParamsE,"aw",@nobits
	.sectionflags	@""
	.align	16


//--------------------- .nv.shared._ZN7cutlass13device_kernelIN5flash19enable_sm80_to_sm89INS1_16FlashAttnFwdSm80INS1_25CollectiveMainloopFwdSm80ILi8ELi1ELb1EN4cute5tupleIJNS5_1CILi128EEENS7_ILi64EEENS7_ILi256EEEEEELi256ENS_10bfloat16_tEfNS_4arch4Sm80ELb1ELb0ELb1ELb0ELb1ELb0ELb1ELb0EEENS1_21CollectiveEpilogueFwdINS6_IJS8_SA_S9_EEENS6_IJNS7_ILi1EEESI_SI_EEESC_SE_Li256ELb0ELb1ELb0ELb0EEENS1_30DynamicPersistentTileSchedulerILi256ELi256ELb0ELb1ELb0EEEEEEEEEvNT_6ParamsE --------------------------
	.section	.nv.shared._ZN7cutlass13device_kernelIN5flash19enable_sm80_to_sm89INS1_16FlashAttnFwdSm80INS1_25CollectiveMainloopFwdSm80ILi8ELi1ELb1EN4cute5tupleIJNS5_1CILi128EEENS7_ILi64EEENS7_ILi256EEEEEELi256ENS_10bfloat16_tEfNS_4arch4Sm80ELb1ELb0ELb1ELb0ELb1ELb0ELb1ELb0EEENS1_21CollectiveEpilogueFwdINS6_IJS8_SA_S9_EEENS6_IJNS7_ILi1EEESI_SI_EEESC_SE_Li256ELb0ELb1ELb0ELb0EEENS1_30DynamicPersistentTileSchedulerILi256ELi256ELb0ELb1ELb0EEEEEEEEEvNT_6ParamsE,"aw",@nobits
	.sectionflags	@""
	.align	16


//--------------------- .nv.shared._ZN7cutlass13device_kernelIN5flash19enable_sm80_to_sm89INS1_16FlashAttnFwdSm80INS1_25CollectiveMainloopFwdSm80ILi8ELi1ELb1EN4cute5tupleIJNS5_1CILi128EEENS7_ILi64EEENS7_ILi256EEEEEELi256ENS_10bfloat16_tEfNS_4arch4Sm80ELb1ELb0ELb1ELb1ELb1ELb0ELb1ELb0EEENS1_21CollectiveEpilogueFwdINS6_IJS8_SA_S9_EEENS6_IJNS7_ILi1EEESI_SI_EEESC_SE_Li256ELb1ELb1ELb0ELb0EEENS1_19SingleTileSchedulerILb1ELb0ELb1ELi128EEEEEEEEEvNT_6ParamsE --------------------------
	.section	.nv.shared._ZN7cutlass13device_kernelIN5flash19enable_sm80_to_sm89INS1_16FlashAttnFwdSm80INS1_25CollectiveMainloopFwdSm80ILi8ELi1ELb1EN4cute5tupleIJNS5_1CILi128EEENS7_ILi64EEENS7_ILi256EEEEEELi256ENS_10bfloat16_tEfNS_4arch4Sm80ELb1ELb0ELb1ELb1ELb1ELb0ELb1ELb0EEENS1_21CollectiveEpilogueFwdINS6_IJS8_SA_S9_EEENS6_IJNS7_ILi1EEESI_SI_EEESC_SE_Li256ELb1ELb1ELb0ELb0EEENS1_19SingleTileSchedulerILb1ELb0ELb1ELi128EEEEEEEEEvNT_6ParamsE,"aw",@nobits
	.sectionflags	@""
	.align	16


//--------------------- .nv.shared._ZN7cutlass13device_kernelIN5flash19enable_sm80_to_sm89INS1_16FlashAttnFwdSm80INS1_25CollectiveMainloopFwdSm80ILi8ELi1ELb0EN4cute5tupleIJNS5_1CILi128EEENS7_ILi32EEENS7_ILi256EEEEEELi256ENS_10bfloat16_tEfNS_4arch4Sm80ELb1ELb0ELb1ELb1ELb1ELb1ELb1ELb0EEENS1_21CollectiveEpilogueFwdINS6_IJS8_SA_S9_EEENS6_IJNS7_ILi1EEESI_SI_EEESC_SE_Li256ELb1ELb1ELb0ELb0EEENS1_19SingleTileSchedulerILb1ELb0ELb1ELi128EEEEEEEEEvNT_6ParamsE --------------------------
	.section	.nv.shared._ZN7cutlass13device_kernelIN5flash19enable_sm80_to_sm89INS1_16FlashAttnFwdSm80INS1_25CollectiveMainloopFwdSm80ILi8ELi1ELb0EN4cute5tupleIJNS5_1CILi128EEENS7_ILi32EEENS7_ILi256EEEEEELi256ENS_10bfloat16_tEfNS_4arch4Sm80ELb1ELb0ELb1ELb1ELb1ELb1ELb1ELb0EEENS1_21CollectiveEpilogueFwdINS6_IJS8_SA_S9_EEENS6_IJNS7_ILi1EEESI_SI_EEESC_SE_Li256ELb1ELb1ELb0ELb0EEENS1_19SingleTileSchedulerILb1ELb0ELb1ELi128EEEEEEEEEvNT_6ParamsE,"aw",@nobits
	.sectionflags	@""
	.align	16


//--------------------- .nv.shared._ZN7cutlass13device_kernelIN5flash19enable_sm80_to_sm89INS1_16FlashAttnFwdSm80INS1_25CollectiveMainloopFwdSm80ILi8ELi1ELb0EN4cute5tupleIJNS5_1CILi128EEENS7_ILi96EEENS7_ILi256EEEEEELi256ENS_10bfloat16_tEfNS_4arch4Sm80ELb0ELb0ELb1ELb0ELb1ELb0ELb1ELb0EEENS1_21CollectiveEpilogueFwdINS6_IJS8_SA_S9_EEENS6_IJNS7_ILi1EEESI_SI_EEESC_SE_Li256ELb0ELb1ELb0ELb0EEENS1_19SingleTileSchedulerILb0ELb0ELb1ELi128EEEEEEEEEvNT_6ParamsE --------------------------
	.section	.nv.shared._ZN7cutlass13device_kernelIN5flash19enable_sm80_to_sm89INS1_16FlashAttnFwdSm80INS1_25CollectiveMainloopFwdSm80ILi8ELi1ELb0EN4cute5tupleIJNS5_1CILi128EEENS7_ILi96EEENS7_ILi256EEEEEELi256ENS_10bfloat16_tEfNS_4arch4Sm80ELb0ELb0ELb1ELb0ELb1ELb0ELb1ELb0EEENS1_21CollectiveEpilogueFwdINS6_IJS8_SA_S9_EEENS6_IJNS7_ILi1EEESI_SI_EEESC_SE_Li256ELb0ELb1ELb0ELb0EEENS1_19SingleTileSchedulerILb0ELb0ELb1ELi128EEEEEEEEEvNT_6ParamsE,"aw",@nobits
	.sectionflags	@""
	.align	16


//--------------------- .nv.shared._ZN7cutlass13device_kernelIN5flash19enable_sm80_to_sm89INS1_16FlashAttnFwdSm80INS1_25CollectiveMainloopFwdSm80ILi8ELi1ELb0EN4cute5tupleIJNS5_1CILi128EEENS7_ILi96EEENS7_ILi256EEEEEELi256ENS_10bfloat16_tEfNS_4arch4Sm80ELb0ELb0ELb1ELb1ELb1ELb0ELb1ELb0EEENS1_21CollectiveEpilogueFwdINS6_IJS8_SA_S9_EEENS6_IJNS7_ILi1EEESI_SI_EEESC_SE_Li256ELb1ELb1ELb0ELb0EEENS1_19SingleTileSchedulerILb1ELb0ELb1ELi128EEEEEEEEEvNT_6ParamsE --------------------------
	.section	.nv.shared._ZN7cutlass13device_kernelIN5flash19enable_sm80_to_sm89INS1_16FlashAttnFwdSm80INS1_25CollectiveMainloopFwdSm80ILi8ELi1ELb0EN4cute5tupleIJNS5_1CILi128EEENS7_ILi96EEENS7_ILi256EEEEEELi256ENS_10bfloat16_tEfNS_4arch4Sm80ELb0ELb0ELb1ELb1ELb1ELb0ELb1ELb0EEENS1_21CollectiveEpilogueFwdINS6_IJS8_SA_S9_EEENS6_IJNS7_ILi1EEESI_SI_EEESC_SE_Li256ELb1ELb1ELb0ELb0EEENS1_19SingleTileSchedulerILb1ELb0ELb1ELi128EEEEEEEEEvNT_6ParamsE,"aw",@nobits
	.sectionflags	@""
	.align	16


//--------------------- .nv.shared._ZN7cutlass13device_kernelIN5flash19enable_sm80_to_sm89INS1_16FlashAttnFwdSm80INS1_25CollectiveMainloopFwdSm80ILi8ELi1ELb0EN4cute5tupleIJNS5_1CILi128EEENS7_ILi48EEENS7_ILi256EEEEEELi256ENS_10bfloat16_tEfNS_4arch4Sm80ELb0ELb0ELb1ELb1ELb1ELb1ELb1ELb0EEENS1_21CollectiveEpilogueFwdINS6_IJS8_SA_S9_EEENS6_IJNS7_ILi1EEESI_SI_EEESC_SE_Li256ELb1ELb1ELb0ELb0EEENS1_19SingleTileSchedulerILb1ELb0ELb1ELi128EEEEEEEEEvNT_6ParamsE --------------------------
	.section	.nv.shared._ZN7cutlass13device_kernelIN5flash19enable_sm80_to_sm89INS1_16FlashAttnFwdSm80INS1_25CollectiveMainloopFwdSm80ILi8ELi1ELb0EN4cute5tupleIJNS5_1CILi128EEENS7_ILi48EEENS7_ILi256EEEEEELi256ENS_10bfloat16_tEfNS_4arch4Sm80ELb0ELb0ELb1ELb1ELb1ELb1ELb1ELb0EEENS1_21CollectiveEpilogueFwdINS6_IJS8_SA_S9_EEENS6_IJNS7_ILi1EEESI_SI_EEESC_SE_Li256ELb1ELb1ELb0ELb0EEENS1_19SingleTileSchedulerILb1ELb0ELb1ELi128EEEEEEEEEvNT_6ParamsE,"aw",@nobits
	.sectionflags	@""
	.align	16


//--------------------- .nv.shared._ZN7cutlass13device_kernelIN5flash19enable_sm80_to_sm89INS1_16FlashAttnFwdSm80INS1_25CollectiveMainloopFwdSm80ILi8ELi1ELb0EN4cute5tupleIJNS5_1CILi128EEENS7_ILi64EEENS7_ILi256EEEEEELi256ENS_10bfloat16_tEfNS_4arch4Sm80ELb0ELb1ELb1ELb0ELb1ELb0ELb1ELb0EEENS1_21CollectiveEpilogueFwdINS6_IJS8_SA_S9_EEENS6_IJNS7_ILi1EEESI_SI_EEESC_SE_Li256ELb0ELb1ELb0ELb0EEENS1_19SingleTileSchedulerILb0ELb0ELb1ELi128EEEEEEEEEvNT_6ParamsE --------------------------
	.section	.nv.shared._ZN7cutlass13device_kernelIN5flash19enable_sm80_to_sm89INS1_16FlashAttnFwdSm80INS1_25CollectiveMainloopFwdSm80ILi8ELi1ELb0EN4cute5tupleIJNS5_1CILi128EEENS7_ILi64EEENS7_ILi256EEEEEELi256ENS_10bfloat16_tEfNS_4arch4Sm80ELb0ELb1ELb1ELb0ELb1ELb0ELb1ELb0EEENS1_21CollectiveEpilogueFwdINS6_IJS8_SA_S9_EEENS6_IJNS7_ILi1EEESI_SI_EEESC_SE_Li256ELb0ELb1ELb0ELb0EEENS1_19SingleTileSchedulerILb0ELb0ELb1ELi128EEEEEEEEEvNT_6ParamsE,"aw",@nobits
	.sectionflags	@""
	.align	16


//--------------------- .nv.shared._ZN7cutlass13device_kernelIN5flash19enable_sm80_to_sm89INS1_16FlashAttnFwdSm80INS1_25CollectiveMainloopFwdSm80ILi8ELi1ELb0EN4cute5tupleIJNS5_1CILi128EEENS7_ILi64EEENS7_ILi256EEEEEELi256ENS_10bfloat16_tEfNS_4arch4Sm80ELb0ELb1ELb1ELb1ELb1ELb0ELb1ELb0EEENS1_21CollectiveEpilogueFwdINS6_IJS8_SA_S9_EEENS6_IJNS7_ILi1EEESI_SI_EEESC_SE_Li256ELb1ELb1ELb0ELb0EEENS1_19SingleTileSchedulerILb1ELb0ELb1ELi128EEEEEEEEEvNT_6ParamsE --------------------------
	.section	.nv.shared._ZN7cutlass13device_kernelIN5flash19enable_sm80_to_sm89INS1_16FlashAttnFwdSm80INS1_25CollectiveMainloopFwdSm80ILi8ELi1ELb0EN4cute5tupleIJNS5_1CILi128EEENS7_ILi64EEENS7_ILi256EEEEEELi256ENS_10bfloat16_tEfNS_4arch4Sm80ELb0ELb1ELb1ELb1ELb1ELb0ELb1ELb0EEENS1_21CollectiveEpilogueFwdINS6_IJS8_SA_S9_EEENS6_IJNS7_ILi1EEESI_SI_EEESC_SE_Li256ELb1ELb1ELb0ELb0EEENS1_19SingleTileSchedulerILb1ELb0ELb1ELi128EEEEEEEEEvNT_6ParamsE,"aw",@nobits
	.sectionflags	@""
	.align	16


//--------------------- .nv.shared._ZN7cutlass13device_kernelIN5flash19enable_sm80_to_sm89INS1_16FlashAttnFwdSm80INS1_25CollectiveMainloopFwdSm80ILi8ELi1ELb0EN4cute5tupleIJNS5_1CILi128EEENS7_ILi48EEENS7_ILi256EEEEEELi256ENS_10bfloat16_tEfNS_4arch4Sm80ELb0ELb1ELb1ELb1ELb1ELb1ELb1ELb0EEENS1_21CollectiveEpilogueFwdINS6_IJS8_SA_S9_EEENS6_IJNS7_ILi1EEESI_SI_EEESC_SE_Li256ELb1ELb1ELb0ELb0EEENS1_19SingleTileSchedulerILb1ELb0ELb1ELi128EEEEEEEEEvNT_6ParamsE --------------------------
	.section	.nv.shared._ZN7cutlass13device_kernelIN5flash19enable_sm80_to_sm89INS1_16FlashAttnFwdSm80INS1_25CollectiveMainloopFwdSm80ILi8ELi1ELb0EN4cute5tupleIJNS5_1CILi128EEENS7_ILi48EEENS7_ILi256EEEEEELi256ENS_10bfloat16_tEfNS_4arch4Sm80ELb0ELb1ELb1ELb1ELb1ELb1ELb1ELb0EEENS1_21CollectiveEpilogueFwdINS6_IJS8_SA_S9_EEENS6_IJNS7_ILi1EEESI_SI_EEESC_SE_Li256ELb1ELb1ELb0ELb0EEENS1_19SingleTileSchedulerILb1ELb0ELb1ELi128EEEEEEEEEvNT_6ParamsE,"aw",@nobits
	.sectionflags	@""
	.align	16


//--------------------- .nv.shared._ZN7cutlass13device_kernelIN5flash19enable_sm80_to_sm89INS1_16FlashAttnFwdSm80INS1_25CollectiveMainloopFwdSm80ILi8ELi1ELb0EN4cute5tupleIJNS5_1CILi128EEENS7_ILi96EEENS7_ILi256EEEEEELi256ENS_10bfloat16_tEfNS_4arch4Sm80ELb1ELb0ELb1ELb0ELb1ELb0ELb1ELb0EEENS1_21CollectiveEpilogueFwdINS6_IJS8_SA_S9_EEENS6_IJNS7_ILi1EEESI_SI_EEESC_SE_Li256ELb0ELb1ELb0ELb0EEENS1_30DynamicPersistentTileSchedulerILi256ELi256ELb0ELb1ELb0EEEEEEEEEvNT_6ParamsE --------------------------
	.section	.nv.shared._ZN7cutlass13device_kernelIN5flash19enable_sm80_to_sm89INS1_16FlashAttnFwdSm80INS1_25CollectiveMainloopFwdSm80ILi8ELi1ELb0EN4cute5tupleIJNS5_1CILi128EEENS7_ILi96EEENS7_ILi256EEEEEELi256ENS_10bfloat16_tEfNS_4arch4Sm80ELb1ELb0ELb1ELb0ELb1ELb0ELb1ELb0EEENS1_21CollectiveEpilogueFwdINS6_IJS8_SA_S9_EEENS6_IJNS7_ILi1EEESI_SI_EEESC_SE_Li256ELb0ELb1ELb0ELb0EEENS1_30DynamicPersistentTileSchedulerILi256ELi256ELb0ELb1ELb0EEEEEEEEEvNT_6ParamsE,"aw",@nobits
	.sectionflags	@""
	.align	16


//--------------------- .nv.shared._ZN7cutlass13device_kernelIN5flash19enable_sm80_to_sm89INS1_16FlashAttnFwdSm80INS1_25CollectiveMainloopFwdSm80ILi8ELi1ELb0EN4cute5tupleIJNS5_1CILi128EEENS7_ILi96EEENS7_ILi256EEEEEELi256ENS_10bfloat16_tEfNS_4arch4Sm80ELb1ELb0ELb1ELb1ELb1ELb0ELb1ELb0EEENS1_21CollectiveEpilogueFwdINS6_IJS8_SA_S9_EEENS6_IJNS7_ILi1EEESI_SI_EEESC_SE_Li256ELb1ELb1ELb0ELb0EEENS1_19SingleTileSchedulerILb1ELb0ELb1ELi128EEEEEEEEEvNT_6ParamsE --------------------------
	.section	.nv.shared._ZN7cutlass13device_kernelIN5flash19enable_sm80_to_sm89INS1_16FlashAttnFwdSm80INS1_25CollectiveMainloopFwdSm80ILi8ELi1ELb0EN4cute5tupleIJNS5_1CILi128EEENS7_ILi96EEENS7_ILi256EEEEEELi256ENS_10bfloat16_tEfNS_4arch4Sm80ELb1ELb0ELb1ELb1ELb1ELb0ELb1ELb0EEENS1_21CollectiveEpilogueFwdINS6_IJS8_SA_S9_EEENS6_IJNS7_ILi1EEESI_SI_EEESC_SE_Li256ELb1ELb1ELb0ELb0EEENS1_19SingleTileSchedulerILb1ELb0ELb1ELi128EEEEEEEEEvNT_6ParamsE,"aw",@nobits
	.sectionflags	@""
	.align	16


//--------------------- .nv.shared._ZN7cutlass13device_kernelIN5flash19enable_sm80_to_sm89INS1_16FlashAttnFwdSm80INS1_25CollectiveMainloopFwdSm80ILi8ELi1ELb0EN4cute5tupleIJNS5_1CILi128EEENS7_ILi48EEENS7_ILi256EEEEEELi256ENS_10bfloat16_tEfNS_4arch4Sm80ELb1ELb0ELb1ELb1ELb1ELb1ELb1ELb0EEENS1_21CollectiveEpilogueFwdINS6_IJS8_SA_S9_EEENS6_IJNS7_ILi1EEESI_SI_EEESC_SE_Li256ELb1ELb1ELb0ELb0EEENS1_19SingleTileSchedulerILb1ELb0ELb1ELi128EEEEEEEEEvNT_6ParamsE --------------------------
	.section	.nv.shared._ZN7cutlass13device_kernelIN5flash19enable_sm80_to_sm89INS1_16FlashAttnFwdSm80INS1_25CollectiveMainloopFwdSm80ILi8ELi1ELb0EN4cute5tupleIJNS5_1CILi128EEENS7_ILi48EEENS7_ILi256EEEEEELi256ENS_10bfloat16_tEfNS_4arch4Sm80ELb1ELb0ELb1ELb1ELb1ELb1ELb1ELb0EEENS1_21CollectiveEpilogueFwdINS6_IJS8_SA_S9_EEENS6_IJNS7_ILi1EEESI_SI_EEESC_SE_Li256ELb1ELb1ELb0ELb0EEENS1_19SingleTileSchedulerILb1ELb0ELb1ELi128EEEEEEEEEvNT_6ParamsE,"aw",@nobits
	.sectionflags	@""
	.align	16


//--------------------- .nv.shared._ZN7cutlass13device_kernelIN5flash19enable_sm80_to_sm89INS1_16FlashAttnFwdSm80INS1_25CollectiveMainloopFwdSm80ILi8ELi1ELb1EN4cute5tupleIJNS5_1CILi128EEENS7_ILi64EEENS7_ILi256EEEEEELi256ENS_10bfloat16_tEfNS_4arch4Sm80ELb0ELb0ELb0ELb0ELb1ELb0ELb1ELb0EEENS1_21CollectiveEpilogueFwdINS6_IJS8_SA_S9_EEENS6_IJNS7_ILi1EEESI_SI_EEESC_SE_Li256ELb0ELb1ELb0ELb0EEENS1_19SingleTileSchedulerILb0ELb0ELb1ELi128EEEEEEEEEvNT_6ParamsE --------------------------
	.section	.nv.shared._ZN7cutlass13device_kernelIN5flash19enable_sm80_to_sm89INS1_16FlashAttnFwdSm80INS1_25CollectiveMainloopFwdSm80ILi8ELi1ELb1EN4cute5tupleIJNS5_1CILi128EEENS7_ILi64EEENS7_ILi256EEEEEELi256ENS_10bfloat16_tEfNS_4arch4Sm80ELb0ELb0ELb0ELb0ELb1ELb0ELb1ELb0EEENS1_21CollectiveEpilogueFwdINS6_IJS8_SA_S9_EEENS6_IJNS7_ILi1EEESI_SI_EEESC_SE_Li256ELb0ELb1ELb0ELb0EEENS1_19SingleTileSchedulerILb0ELb0ELb1ELi128EEEEEEEEEvNT_6ParamsE,"aw",@nobits
	.sectionflags	@""
	.align	16


//--------------------- .nv.shared._ZN7cutlass13device_kernelIN5flash19enable_sm80_to_sm89INS1_16FlashAttnFwdSm80INS1_25CollectiveMainloopFwdSm80ILi8ELi1ELb1EN4cute5tupleIJNS5_1CILi128EEENS7_ILi64EEENS7_ILi256EEEEEELi256ENS_10bfloat16_tEfNS_4arch4Sm80ELb0ELb0ELb0ELb1ELb1ELb0ELb1ELb0EEENS1_21CollectiveEpilogueFwdINS6_IJS8_SA_S9_EEENS6_IJNS7_ILi1EEESI_SI_EEESC_SE_Li256ELb1ELb1ELb0ELb0EEENS1_19SingleTileSchedulerILb1ELb0ELb1ELi128EEEEEEEEEvNT_6ParamsE --------------------------
	.section	.nv.shared._ZN7cutlass13device_kernelIN5flash19enable_sm80_to_sm89INS1_16FlashAttnFwdSm80INS1_25CollectiveMainloopFwdSm80ILi8ELi1ELb1EN4cute5tupleIJNS5_1CILi128EEENS7_ILi64EEENS7_ILi256EEEEEELi256ENS_10bfloat16_tEfNS_4arch4Sm80ELb0ELb0ELb0ELb1ELb1ELb0ELb1ELb0EEENS1_21CollectiveEpilogueFwdINS6_IJS8_SA_S9_EEENS6_IJNS7_ILi1EEESI_SI_EEESC_SE_Li256ELb1ELb1ELb0ELb0EEENS1_19SingleTileSchedulerILb1ELb0ELb1ELi128EEEEEEEEEvNT_6ParamsE,"aw",@nobits
	.sectionflags	@""
	.align	16


//--------------------- .nv.shared._ZN7cutlass13device_kernelIN5flash19enable_sm80_to_sm89INS1_16FlashAttnFwdSm80INS1_25CollectiveMainloopFwdSm80ILi8ELi1ELb0EN4cute5tupleIJNS5_1CILi128EEENS7_ILi32EEENS7_ILi256EEEEEELi256ENS_10bfloat16_tEfNS_4arch4Sm80ELb0ELb0ELb0ELb1ELb1ELb1ELb1ELb0EEENS1_21CollectiveEpilogueFwdINS6_IJS8_SA_S9_EEENS6_IJNS7_ILi1EEESI_SI_EEESC_SE_Li256ELb1ELb1ELb0ELb0EEENS1_19SingleTileSchedulerILb1ELb0ELb1ELi128EEEEEEEEEvNT_6ParamsE --------------------------
	.section	.nv.shared._ZN7cutlass13device_kernelIN5flash19enable_sm80_to_sm89INS1_16FlashAttnFwdSm80INS1_25CollectiveMainloopFwdSm80ILi8ELi1ELb0EN4cute5tupleIJNS5_1CILi128EEENS7_ILi32EEENS7_ILi256EEEEEELi256ENS_10bfloat16_tEfNS_4arch4Sm80ELb0ELb0ELb0ELb1ELb1ELb1ELb1ELb0EEENS1_21CollectiveEpilogueFwdINS6_IJS8_SA_S9_EEENS6_IJNS7_ILi1EEESI_SI_EEESC_SE_Li256ELb1ELb1ELb0ELb0EEENS1_19SingleTileSchedulerILb1ELb0ELb1ELi128EEEEEEEEEvNT_6ParamsE,"aw",@nobits
	.sectionflags	@""
	.align	16


//--------------------- .nv.shared._ZN7cutlass13device_kernelIN5flash19enable_sm80_to_sm89INS1_16FlashAttnFwdSm80INS1_25CollectiveMainloopFwdSm80ILi8ELi1ELb1EN4cute5tupleIJNS5_1CILi128EEENS7_ILi48EEENS7_ILi256EEEEEELi256ENS_10bfloat16_tEfNS_4arch4Sm80ELb0ELb1ELb0ELb0ELb1ELb0ELb1ELb0EEENS1_21CollectiveEpilogueFwdINS6_IJS8_SA_S9_EEENS6_IJNS7_ILi1EEESI_SI_EEESC_SE_Li256ELb0ELb1ELb0ELb0EEENS1_19SingleTileSchedulerILb0ELb0ELb1ELi128EEEEEEEEEvNT_6ParamsE --------------------------
	.section	.nv.shared._ZN7cutlass13device_kernelIN5flash19enable_sm80_to_sm89INS1_16FlashAttnFwdSm80INS1_25CollectiveMainloopFwdSm80ILi8ELi1ELb1EN4cute5tupleIJNS5_1CILi128EEENS7_ILi48EEENS7_ILi256EEEEEELi256ENS_10bfloat16_tEfNS_4arch4Sm80ELb0ELb1ELb0ELb0ELb1ELb0ELb1ELb0EEENS1_21CollectiveEpilogueFwdINS6_IJS8_SA_S9_EEENS6_IJNS7_ILi1EEESI_SI_EEESC_SE_Li256ELb0ELb1ELb0ELb0EEENS1_19SingleTileSchedulerILb0ELb0ELb1ELi128EEEEEEEEEvNT_6ParamsE,"aw",@nobits
	.sectionflags	@""
	.align	16


//--------------------- .nv.shared._ZN7cutlass13device_kernelIN5flash19enable_sm80_to_sm89INS1_16FlashAttnFwdSm80INS1_25CollectiveMainloopFwdSm80ILi8ELi1ELb1EN4cute5tupleIJNS5_1CILi128EEENS7_ILi48EEENS7_ILi256EEEEEELi256ENS_10bfloat16_tEfNS_4arch4Sm80ELb0ELb1ELb0ELb1ELb1ELb0ELb1ELb0EEENS1_21CollectiveEpilogueFwdINS6_IJS8_SA_S9_EEENS6_IJNS7_ILi1EEESI_SI_EEESC_SE_Li256ELb1ELb1ELb0ELb0EEENS1_19SingleTileSchedulerILb1ELb0ELb1ELi128EEEEEEEEEvNT_6ParamsE --------------------------
	.section	.nv.shared._ZN7cutlass13device_kernelIN5flash19enable_sm80_to_sm89INS1_16FlashAttnFwdSm80INS1_25CollectiveMainloopFwdSm80ILi8ELi1ELb1EN4cute5tupleIJNS5_1CILi128EEENS7_ILi48EEENS7_ILi256EEEEEELi256ENS_10bfloat16_tEfNS_4arch4Sm80ELb0ELb1ELb0ELb1ELb1ELb0ELb1ELb0EEENS1_21CollectiveEpilogueFwdINS6_IJS8_SA_S9_EEENS6_IJNS7_ILi1EEESI_SI_EEESC_SE_Li256ELb1ELb1ELb0ELb0EEENS1_19SingleTileSchedulerILb1ELb0ELb1ELi128EEEEEEEEEvNT_6ParamsE,"aw",@nobits
	.sectionflags	@""
	.align	16


//--------------------- .nv.shared._ZN7cutlass13device_kernelIN5flash19enable_sm80_to_sm89INS1_16FlashAttnFwdSm80INS1_25CollectiveMainloopFwdSm80ILi8ELi1ELb0EN4cute5tupleIJNS5_1CILi128EEENS7_ILi32EEENS7_ILi256EEEEEELi256ENS_10bfloat16_tEfNS_4arch4Sm80ELb0ELb1ELb0ELb1ELb1ELb1ELb1ELb0EEENS1_21CollectiveEpilogueFwdINS6_IJS8_SA_S9_EEENS6_IJNS7_ILi1EEESI_SI_EEESC_SE_Li256ELb1ELb1ELb0ELb0EEENS1_19SingleTileSchedulerILb1ELb0ELb1ELi128EEEEEEEEEvNT_6ParamsE --------------------------
	.section	.nv.shared._ZN7cutlass13device_kernelIN5flash19enable_sm80_to_sm89INS1_16FlashAttnFwdSm80INS1_25CollectiveMainloopFwdSm80ILi8ELi1ELb0EN4cute5tupleIJNS5_1CILi128EEENS7_ILi32EEENS7_ILi256EEEEEELi256ENS_10bfloat16_tEfNS_4arch4Sm80ELb0ELb1ELb0ELb1ELb1ELb1ELb1ELb0EEENS1_21CollectiveEpilogueFwdINS6_IJS8_SA_S9_EEENS6_IJNS7_ILi1EEESI_SI_EEESC_SE_Li256ELb1ELb1ELb0ELb0EEENS1_19SingleTileSchedulerILb1ELb0ELb1ELi128EEEEEEEEEvNT_6ParamsE,"aw",@nobits
	.sectionflags	@""
	.align	16


//--------------------- .nv.shared._ZN7cutlass13device_kernelIN5flash19enable_sm80_to_sm89INS1_16FlashAttnFwdSm80INS1_25CollectiveMainloopFwdSm80ILi8ELi1ELb1EN4cute5tupleIJNS5_1CILi128EEENS7_ILi64EEENS7_ILi256EEEEEELi256ENS_10bfloat16_tEfNS_4arch4Sm80ELb1ELb0ELb0ELb0ELb1ELb0ELb1ELb0EEENS1_21CollectiveEpilogueFwdINS6_IJS8_SA_S9_EEENS6_IJNS7_ILi1EEESI_SI_EEESC_SE_Li256ELb0ELb1ELb0ELb0EEENS1_30DynamicPersistentTileSchedulerILi256ELi256ELb0ELb1ELb0EEEEEEEEEvNT_6ParamsE --------------------------
	.section	.nv.shared._ZN7cutlass13device_kernelIN5flash19enable_sm80_to_sm89INS1_16FlashAttnFwdSm80INS1_25CollectiveMainloopFwdSm80ILi8ELi1ELb1EN4cute5tupleIJNS5_1CILi128EEENS7_ILi64EEENS7_ILi256EEEEEELi256ENS_10bfloat16_tEfNS_4arch4Sm80ELb1ELb0ELb0ELb0ELb1ELb0ELb1ELb0EEENS1_21CollectiveEpilogueFwdINS6_IJS8_SA_S9_EEENS6_IJNS7_ILi1EEESI_SI_EEESC_SE_Li256ELb0ELb1ELb0ELb0EEENS1_30DynamicPersistentTileSchedulerILi256ELi256ELb0ELb1ELb0EEEEEEEEEvNT_6ParamsE,"aw",@nobits
	.sectionflags	@""
	.align	16


//--------------------- .nv.shared._ZN7cutlass13device_kernelIN5flash19enable_sm80_to_sm89INS1_16FlashAttnFwdSm80INS1_25CollectiveMainloopFwdSm80ILi8ELi1ELb1EN4cute5tupleIJNS5_1CILi128EEENS7_ILi64EEENS7_ILi256EEEEEELi256ENS_10bfloat16_tEfNS_4arch4Sm80ELb1ELb0ELb0ELb1ELb1ELb0ELb1ELb0EEENS1_21CollectiveEpilogueFwdINS6_IJS8_SA_S9_EEENS6_IJNS7_ILi1EEESI_SI_EEESC_SE_Li256ELb1ELb1ELb0ELb0EEENS1_19SingleTileSchedulerILb1ELb0ELb1ELi128EEEEEEEEEvNT_6ParamsE --------------------------
	.section	.nv.shared._ZN7cutlass13device_kernelIN5flash19enable_sm80_to_sm89INS1_16FlashAttnFwdSm80INS1_25CollectiveMainloopFwdSm80ILi8ELi1ELb1EN4cute5tupleIJNS5_1CILi128EEENS7_ILi64EEENS7_ILi256EEEEEELi256ENS_10bfloat16_tEfNS_4arch4Sm80ELb1ELb0ELb0ELb1ELb1ELb0ELb1ELb0EEENS1_21CollectiveEpilogueFwdINS6_IJS8_SA_S9_EEENS6_IJNS7_ILi1EEESI_SI_EEESC_SE_Li256ELb1ELb1ELb0ELb0EEENS1_19SingleTileSchedulerILb1ELb0ELb1ELi128EEEEEEEEEvNT_6ParamsE,"aw",@nobits
	.sectionflags	@""
	.align	16


//--------------------- .nv.shared._ZN7cutlass13device_kernelIN5flash19enable_sm80_to_sm89INS1_16FlashAttnFwdSm80INS1_25CollectiveMainloopFwdSm80ILi8ELi1ELb0EN4cute5tupleIJNS5_1CILi128EEENS7_ILi32EEENS7_ILi256EEEEEELi256ENS_10bfloat16_tEfNS_4arch4Sm80ELb1ELb0ELb0ELb1ELb1ELb1ELb1ELb0EEENS1_21CollectiveEpilogueFwdINS6_IJS8_SA_S9_EEENS6_IJNS7_ILi1EEESI_SI_EEESC_SE_Li256ELb1ELb1ELb0ELb0EEENS1_19SingleTileSchedulerILb1ELb0ELb1ELi128EEEEEEEEEvNT_6ParamsE --------------------------
	.section	.nv.shared._ZN7cutlass13device_kernelIN5flash19enable_sm80_to_sm89INS1_16FlashAttnFwdSm80INS1_25CollectiveMainloopFwdSm80ILi8ELi1ELb0EN4cute5tupleIJNS5_1CILi128EEENS7_ILi32EEENS7_ILi256EEEEEELi256ENS_10bfloat16_tEfNS_4arch4Sm80ELb1ELb0ELb0ELb1ELb1ELb1ELb1ELb0EEENS1_21CollectiveEpilogueFwdINS6_IJS8_SA_S9_EEENS6_IJNS7_ILi1EEESI_SI_EEESC_SE_Li256ELb1ELb1ELb0ELb0EEENS1_19SingleTileSchedulerILb1ELb0ELb1ELi128EEEEEEEEEvNT_6ParamsE,"aw",@nobits
	.sectionflags	@""
	.align	16


//--------------------- .nv.shared._ZN7cutlass13device_kernelIN5flash19enable_sm80_to_sm89INS1_16FlashAttnFwdSm80INS1_25CollectiveMainloopFwdSm80ILi8ELi1ELb0EN4cute5tupleIJNS5_1CILi128EEENS7_ILi96EEENS7_ILi256EEEEEELi256ENS_10bfloat16_tEfNS_4arch4Sm80ELb0ELb0ELb0ELb0ELb1ELb0ELb1ELb0EEENS1_21CollectiveEpilogueFwdINS6_IJS8_SA_S9_EEENS6_IJNS7_ILi1EEESI_SI_EEESC_SE_Li256ELb0ELb1ELb0ELb0EEENS1_19SingleTileSchedulerILb0ELb0ELb1ELi128EEEEEEEEEvNT_6ParamsE --------------------------
	.section	.nv.shared._ZN7cutlass13device_kernelIN5flash19enable_sm80_to_sm89INS1_16FlashAttnFwdSm80INS1_25CollectiveMainloopFwdSm80ILi8ELi1ELb0EN4cute5tupleIJNS5_1CILi128EEENS7_ILi96EEENS7_ILi256EEEEEELi256ENS_10bfloat16_tEfNS_4arch4Sm80ELb0ELb0ELb0ELb0ELb1ELb0ELb1ELb0EEENS1_21CollectiveEpilogueFwdINS6_IJS8_SA_S9_EEENS6_IJNS7_ILi1EEESI_SI_EEESC_SE_Li256ELb0ELb1ELb0ELb0EEENS1_19SingleTileSchedulerILb0ELb0ELb1ELi128EEEEEEEEEvNT_6ParamsE,"aw",@nobits
	.sectionflags	@""
	.align	16


//--------------------- .nv.shared._ZN7cutlass13device_kernelIN5flash19enable_sm80_to_sm89INS1_16FlashAttnFwdSm80INS1_25CollectiveMainloopFwdSm80ILi8ELi1ELb0EN4cute5tupleIJNS5_1CILi128EEENS7_ILi96EEENS7_ILi256EEEEEELi256ENS_10bfloat16_tEfNS_4arch4Sm80ELb0ELb0ELb0ELb1ELb1ELb0ELb1ELb0EEENS1_21CollectiveEpilogueFwdINS6_IJS8_SA_S9_EEENS6_IJNS7_ILi1EEESI_SI_EEESC_SE_Li256ELb1ELb1ELb0ELb0EEENS1_19SingleTileSchedulerILb1ELb0ELb1ELi128EEEEEEEEEvNT_6ParamsE --------------------------
	.section	.nv.shared._ZN7cutlass13device_kernelIN5flash19enable_sm80_to_sm89INS1_16FlashAttnFwdSm80INS1_25CollectiveMainloopFwdSm80ILi8ELi1ELb0EN4cute5tupleIJNS5_1CILi128EEENS7_ILi96EEENS7_ILi256EEEEEELi256ENS_10bfloat16_tEfNS_4arch4Sm80ELb0ELb0ELb0ELb1ELb1ELb0ELb1ELb0EEENS1_21CollectiveEpilogueFwdINS6_IJS8_SA_S9_EEENS6_IJNS7_ILi1EEESI_SI_EEESC_SE_Li256ELb1ELb1ELb0ELb0EEENS1_19SingleTileSchedulerILb1ELb0ELb1ELi128EEEEEEEEEvNT_6ParamsE,"aw",@nobits
	.sectionflags	@""
	.align	16


//--------------------- .nv.shared._ZN7cutlass13device_kernelIN5flash19enable_sm80_to_sm89INS1_16FlashAttnFwdSm80INS1_25CollectiveMainloopFwdSm80ILi8ELi1ELb0EN4cute5tupleIJNS5_1CILi128EEENS7_ILi48EEENS7_ILi256EEEEEELi256ENS_10bfloat16_tEfNS_4arch4Sm80ELb0ELb0ELb0ELb1ELb1ELb1ELb1ELb0EEENS1_21CollectiveEpilogueFwdINS6_IJS8_SA_S9_EEENS6_IJNS7_ILi1EEESI_SI_EEESC_SE_Li256ELb1ELb1ELb0ELb0EEENS1_19SingleTileSchedulerILb1ELb0ELb1ELi128EEEEEEEEEvNT_6ParamsE --------------------------
	.section	.nv.shared._ZN7cutlass13device_kernelIN5flash19enable_sm80_to_sm89INS1_16FlashAttnFwdSm80INS1_25CollectiveMainloopFwdSm80ILi8ELi1ELb0EN4cute5tupleIJNS5_1CILi128EEENS7_ILi48EEENS7_ILi256EEEEEELi256ENS_10bfloat16_tEfNS_4arch4Sm80ELb0ELb0ELb0ELb1ELb1ELb1ELb1ELb0EEENS1_21CollectiveEpilogueFwdINS6_IJS8_SA_S9_EEENS6_IJNS7_ILi1EEESI_SI_EEESC_SE_Li256ELb1ELb1ELb0ELb0EEENS1_19SingleTileSchedulerILb1ELb0ELb1ELi128EEEEEEEEEvNT_6ParamsE,"aw",@nobits
	.sectionflags	@""
	.align	16


//--------------------- .nv.shared._ZN7cutlass13device_kernelIN5flash19enable_sm80_to_sm89INS1_16FlashAttnFwdSm80INS1_25CollectiveMainloopFwdSm80ILi8ELi1ELb0EN4cute5tupleIJNS5_1CILi128EEENS7_ILi64EEENS7_ILi256EEEEEELi256ENS_10bfloat16_tEfNS_4arch4Sm80ELb0ELb1ELb0ELb0ELb1ELb0ELb1ELb0EEENS1_21CollectiveEpilogueFwdINS6_IJS8_SA_S9_EEENS6_IJNS7_ILi1EEESI_SI_EEESC_SE_Li256ELb0ELb1ELb0ELb0EEENS1_19SingleTileSchedulerILb0ELb0ELb1ELi128EEEEEEEEEvNT_6ParamsE --------------------------
	.section	.nv.shared._ZN7cutlass13device_kernelIN5flash19enable_sm80_to_sm89INS1_16FlashAttnFwdSm80INS1_25CollectiveMainloopFwdSm80ILi8ELi1ELb0EN4cute5tupleIJNS5_1CILi128EEENS7_ILi64EEENS7_ILi256EEEEEELi256ENS_10bfloat16_tEfNS_4arch4Sm80ELb0ELb1ELb0ELb0ELb1ELb0ELb1ELb0EEENS1_21CollectiveEpilogueFwdINS6_IJS8_SA_S9_EEENS6_IJNS7_ILi1EEESI_SI_EEESC_SE_Li256ELb0ELb1ELb0ELb0EEENS1_19SingleTileSchedulerILb0ELb0ELb1ELi128EEEEEEEEEvNT_6ParamsE,"aw",@nobits
	.sectionflags	@""
	.align	16


//--------------------- .nv.shared._ZN7cutlass13device_kernelIN5flash19enable_sm80_to_sm89INS1_16FlashAttnFwdSm80INS1_25CollectiveMainloopFwdSm80ILi8ELi1ELb0EN4cute5tupleIJNS5_1CILi128EEENS7_ILi64EEENS7_ILi256EEEEEELi256ENS_10bfloat16_tEfNS_4arch4Sm80ELb0ELb1ELb0ELb1ELb1ELb0ELb1ELb0EEENS1_21CollectiveEpilogueFwdINS6_IJS8_SA_S9_EEENS6_IJNS7_ILi1EEESI_SI_EEESC_SE_Li256ELb1ELb1ELb0ELb0EEENS1_19SingleTileSchedulerILb1ELb0ELb1ELi128EEEEEEEEEvNT_6ParamsE --------------------------
	.section	.nv.shared._ZN7cutlass13device_kernelIN5flash19enable_sm80_to_sm89INS1_16FlashAttnFwdSm80INS1_25CollectiveMainloopFwdSm80ILi8ELi1ELb0EN4cute5tupleIJNS5_1CILi128EEENS7_ILi64EEENS7_ILi256EEEEEELi256ENS_10bfloat16_tEfNS_4arch4Sm80ELb0ELb1ELb0ELb1ELb1ELb0ELb1ELb0EEENS1_21CollectiveEpilogueFwdINS6_IJS8_SA_S9_EEENS6_IJNS7_ILi1EEESI_SI_EEESC_SE_Li256ELb1ELb1ELb0ELb0EEENS1_19SingleTileSchedulerILb1ELb0ELb1ELi128EEEEEEEEEvNT_6ParamsE,"aw",@nobits
	.sectionflags	@""
	.align	16


//--------------------- .nv.shared._ZN7cutlass13device_kernelIN5flash19enable_sm80_to_sm89INS1_16FlashAttnFwdSm80INS1_25CollectiveMainloopFwdSm80ILi8ELi1ELb0EN4cute5tupleIJNS5_1CILi128EEENS7_ILi48EEENS7_ILi256EEEEEELi256ENS_10bfloat16_tEfNS_4arch4Sm80ELb0ELb1ELb0ELb1ELb1ELb1ELb1ELb0EEENS1_21CollectiveEpilogueFwdINS6_IJS8_SA_S9_EEENS6_IJNS7_ILi1EEESI_SI_EEESC_SE_Li256ELb1ELb1ELb0ELb0EEENS1_19SingleTileSchedulerILb1ELb0ELb1ELi128EEEEEEEEEvNT_6ParamsE --------------------------
	.section	.nv.shared._ZN7cutlass13device_kernelIN5flash19enable_sm80_to_sm89INS1_16FlashAttnFwdSm80INS1_25CollectiveMainloopFwdSm80ILi8ELi1ELb0EN4cute5tupleIJNS5_1CILi128EEENS7_ILi48EEENS7_ILi256EEEEEELi256ENS_10bfloat16_tEfNS_4arch4Sm80ELb0ELb1ELb0ELb1ELb1ELb1ELb1ELb0EEENS1_21CollectiveEpilogueFwdINS6_IJS8_SA_S9_EEENS6_IJNS7_ILi1EEESI_SI_EEESC_SE_Li256ELb1ELb1ELb0ELb0EEENS1_19SingleTileSchedulerILb1ELb0ELb1ELi128EEEEEEEEEvNT_6ParamsE,"aw",@nobits
	.sectionflags	@""
	.align	16


//--------------------- .nv.shared._ZN7cutlass13device_kernelIN5flash19enable_sm80_to_sm89INS1_16FlashAttnFwdSm80INS1_25CollectiveMainloopFwdSm80ILi8ELi1ELb0EN4cute5tupleIJNS5_1CILi128EEENS7_ILi96EEENS7_ILi256EEEEEELi256ENS_10bfloat16_tEfNS_4arch4Sm80ELb1ELb0ELb0ELb0ELb1ELb0ELb1ELb0EEENS1_21CollectiveEpilogueFwdINS6_IJS8_SA_S9_EEENS6_IJNS7_ILi1EEESI_SI_EEESC_SE_Li256ELb0ELb1ELb0ELb0EEENS1_30DynamicPersistentTileSchedulerILi256ELi256ELb0ELb1ELb0EEEEEEEEEvNT_6ParamsE --------------------------
	.section	.nv.shared._ZN7cutlass13device_kernelIN5flash19enable_sm80_to_sm89INS1_16FlashAttnFwdSm80INS1_25CollectiveMainloopFwdSm80ILi8ELi1ELb0EN4cute5tupleIJNS5_1CILi128EEENS7_ILi96EEENS7_ILi256EEEEEELi256ENS_10bfloat16_tEfNS_4arch4Sm80ELb1ELb0ELb0ELb0ELb1ELb0ELb1ELb0EEENS1_21CollectiveEpilogueFwdINS6_IJS8_SA_S9_EEENS6_IJNS7_ILi1EEESI_SI_EEESC_SE_Li256ELb0ELb1ELb0ELb0EEENS1_30DynamicPersistentTileSchedulerILi256ELi256ELb0ELb1ELb0EEEEEEEEEvNT_6ParamsE,"aw",@nobits
	.sectionflags	@""
	.align	16


//--------------------- .nv.shared._ZN7cutlass13device_kernelIN5flash19enable_sm80_to_sm89INS1_16FlashAttnFwdSm80INS1_25CollectiveMainloopFwdSm80ILi8ELi1ELb0EN4cute5tupleIJNS5_1CILi128EEENS7_ILi96EEENS7_ILi256EEEEEELi256ENS_10bfloat16_tEfNS_4arch4Sm80ELb1ELb0ELb0ELb1ELb1ELb0ELb1ELb0EEENS1_21CollectiveEpilogueFwdINS6_IJS8_SA_S9_EEENS6_IJNS7_ILi1EEESI_SI_EEESC_SE_Li256ELb1ELb1ELb0ELb0EEENS1_19SingleTileSchedulerILb1ELb0ELb1ELi128EEEEEEEEEvNT_6ParamsE --------------------------
	.section	.nv.shared._ZN7cutlass13device_kernelIN5flash19enable_sm80_to_sm89INS1_16FlashAttnFwdSm80INS1_25CollectiveMainloopFwdSm80ILi8ELi1ELb0EN4cute5tupleIJNS5_1CILi128EEENS7_ILi96EEENS7_ILi256EEEEEELi256ENS_10bfloat16_tEfNS_4arch4Sm80ELb1ELb0ELb0ELb1ELb1ELb0ELb1ELb0EEENS1_21CollectiveEpilogueFwdINS6_IJS8_SA_S9_EEENS6_IJNS7_ILi1EEESI_SI_EEESC_SE_Li256ELb1ELb1ELb0ELb0EEENS1_19SingleTileSchedulerILb1ELb0ELb1ELi128EEEEEEEEEvNT_6ParamsE,"aw",@nobits
	.sectionflags	@""
	.align	16


//--------------------- .nv.shared._ZN7cutlass13device_kernelIN5flash19enable_sm80_to_sm89INS1_16FlashAttnFwdSm80INS1_25CollectiveMainloopFwdSm80ILi8ELi1ELb0EN4cute5tupleIJNS5_1CILi128EEENS7_ILi48EEENS7_ILi256EEEEEELi256ENS_10bfloat16_tEfNS_4arch4Sm80ELb1ELb0ELb0ELb1ELb1ELb1ELb1ELb0EEENS1_21CollectiveEpilogueFwdINS6_IJS8_SA_S9_EEENS6_IJNS7_ILi1EEESI_SI_EEESC_SE_Li256ELb1ELb1ELb0ELb0EEENS1_19SingleTileSchedulerILb1ELb0ELb1ELi128EEEEEEEEEvNT_6ParamsE --------------------------
	.section	.nv.shared._ZN7cutlass13device_kernelIN5flash19enable_sm80_to_sm89INS1_16FlashAttnFwdSm80INS1_25CollectiveMainloopFwdSm80ILi8ELi1ELb0EN4cute5tupleIJNS5_1CILi128EEENS7_ILi48EEENS7_ILi256EEEEEELi256ENS_10bfloat16_tEfNS_4arch4Sm80ELb1ELb0ELb0ELb1ELb1ELb1ELb1ELb0EEENS1_21CollectiveEpilogueFwdINS6_IJS8_SA_S9_EEENS6_IJNS7_ILi1EEESI_SI_EEESC_SE_Li256ELb1ELb1ELb0ELb0EEENS1_19SingleTileSchedulerILb1ELb0ELb1ELi128EEEEEEEEEvNT_6ParamsE,"aw",@nobits
	.sectionflags	@""
	.align	16
